	.target	sm_100a

	.elftype	@"ET_EXEC"


//--------------------- .note.nv.tkinfo           --------------------------
	.section	.note.nv.tkinfo,"",@"SHT_NOTE"
	.sectionflags	@"SHF_NOTE_NV_TKINFO"
	.tkinfo
        /*0018*/ 	.word	0x00000002
        /*0030*/ 	.string	""
        /*0030*/ 	.string	"ptxas"
        /*0030*/ 	.string	"Cuda compilation tools, release 13.0, V13.0.88"
        /*0030*/ 	.string	"Build cuda_13.0.r13.0/compiler.36424714_0"
        /*0030*/ 	.string	"-arch sm_100a -m 64 "



//--------------------- .note.nv.cuinfo           --------------------------
	.section	.note.nv.cuinfo,"",@"SHT_NOTE"
	.sectionflags	@"SHF_NOTE_NV_CUINFO"
        /*0018*/ 	.short	0x0002
        /*001a*/ 	.short	0x0064
        /*001c*/ 	.short	0x0082
	.zero		2


//--------------------- .nv.info                  --------------------------
	.section	.nv.info,"",@"SHT_CUDA_INFO"
	.align	4


	//----- nvinfo : EIATTR_REGCOUNT
	.align		4
        /*0000*/ 	.byte	0x04, 0x2f
        /*0002*/ 	.short	(.L_251 - .L_250)
	.align		4
.L_250:
        /*0004*/ 	.word	index@(_ZN2at6native13reduce_kernelILi128ELi4ENS0_8ReduceOpIbNS0_14func_wrapper_tIbZNS0_12prod_functorIbbbEclERNS_14TensorIteratorEEUlbbE_EEjbLi4ELi4EEEEEvT1_)
        /*0008*/ 	.word	0x0000002d


	//----- nvinfo : EIATTR_FRAME_SIZE
	.align		4
.L_251:
        /*000c*/ 	.byte	0x04, 0x11
        /*000e*/ 	.short	(.L_253 - .L_252)
	.align		4
.L_252:
        /*0010*/ 	.word	index@(_ZN2at6native13reduce_kernelILi128ELi4ENS0_8ReduceOpIbNS0_14func_wrapper_tIbZNS0_12prod_functorIbbbEclERNS_14TensorIteratorEEUlbbE_EEjbLi4ELi4EEEEEvT1_)
        /*0014*/ 	.word	0x00000000


	//----- nvinfo : EIATTR_REGCOUNT
	.align		4
.L_253:
        /*0018*/ 	.byte	0x04, 0x2f
        /*001a*/ 	.short	(.L_255 - .L_254)
	.align		4
.L_254:
        /*001c*/ 	.word	index@(_ZN2at6native13reduce_kernelILi256ELi2ENS0_8ReduceOpIbNS0_14func_wrapper_tIbZNS0_12prod_functorIbbbEclERNS_14TensorIteratorEEUlbbE_EEjbLi4ELi4EEEEEvT1_)
        /*0020*/ 	.word	0x00000022


	//----- nvinfo : EIATTR_FRAME_SIZE
	.align		4
.L_255:
        /*0024*/ 	.byte	0x04, 0x11
        /*0026*/ 	.short	(.L_257 - .L_256)
	.align		4
.L_256:
        /*0028*/ 	.word	index@(_ZN2at6native13reduce_kernelILi256ELi2ENS0_8ReduceOpIbNS0_14func_wrapper_tIbZNS0_12prod_functorIbbbEclERNS_14TensorIteratorEEUlbbE_EEjbLi4ELi4EEEEEvT1_)
        /*002c*/ 	.word	0x00000000


	//----- nvinfo : EIATTR_REGCOUNT
	.align		4
.L_257:
        /*0030*/ 	.byte	0x04, 0x2f
        /*0032*/ 	.short	(.L_259 - .L_258)
	.align		4
.L_258:
        /*0034*/ 	.word	index@(_ZN2at6native13reduce_kernelILi512ELi1ENS0_8ReduceOpIbNS0_14func_wrapper_tIbZNS0_12prod_functorIbbbEclERNS_14TensorIteratorEEUlbbE_EEjbLi4ELi4EEEEEvT1_)
        /*0038*/ 	.word	0x0000001c


	//----- nvinfo : EIATTR_FRAME_SIZE
	.align		4
.L_259:
        /*003c*/ 	.byte	0x04, 0x11
        /*003e*/ 	.short	(.L_261 - .L_260)
	.align		4
.L_260:
        /*0040*/ 	.word	index@(_ZN2at6native13reduce_kernelILi512ELi1ENS0_8ReduceOpIbNS0_14func_wrapper_tIbZNS0_12prod_functorIbbbEclERNS_14TensorIteratorEEUlbbE_EEjbLi4ELi4EEEEEvT1_)
        /*0044*/ 	.word	0x00000000


	//----- nvinfo : EIATTR_REGCOUNT
	.align		4
.L_261:
        /*0048*/ 	.byte	0x04, 0x2f
        /*004a*/ 	.short	(.L_263 - .L_262)
	.align		4
.L_262:
        /*004c*/ 	.word	index@(_ZN2at6native13reduce_kernelILi128ELi4ENS0_8ReduceOpIhNS0_14func_wrapper_tIhZNS0_11sum_functorIhhhEclERNS_14TensorIteratorEEUlhhE_EEjhLi4ELi4EEEEEvT1_)
        /*0050*/ 	.word	0x00000038


	//----- nvinfo : EIATTR_FRAME_SIZE
	.align		4
.L_263:
        /*0054*/ 	.byte	0x04, 0x11
        /*0056*/ 	.short	(.L_265 - .L_264)
	.align		4
.L_264:
        /*0058*/ 	.word	index@(_ZN2at6native13reduce_kernelILi128ELi4ENS0_8ReduceOpIhNS0_14func_wrapper_tIhZNS0_11sum_functorIhhhEclERNS_14TensorIteratorEEUlhhE_EEjhLi4ELi4EEEEEvT1_)
        /*005c*/ 	.word	0x00000000


	//----- nvinfo : EIATTR_REGCOUNT
	.align		4
.L_265:
        /*0060*/ 	.byte	0x04, 0x2f
        /*0062*/ 	.short	(.L_267 - .L_266)
	.align		4
.L_266:
        /*0064*/ 	.word	index@(_ZN2at6native13reduce_kernelILi256ELi2ENS0_8ReduceOpIhNS0_14func_wrapper_tIhZNS0_11sum_functorIhhhEclERNS_14TensorIteratorEEUlhhE_EEjhLi4ELi4EEEEEvT1_)
        /*0068*/ 	.word	0x00000025


	//----- nvinfo : EIATTR_FRAME_SIZE
	.align		4
.L_267:
        /*006c*/ 	.byte	0x04, 0x11
        /*006e*/ 	.short	(.L_269 - .L_268)
	.align		4
.L_268:
        /*0070*/ 	.word	index@(_ZN2at6native13reduce_kernelILi256ELi2ENS0_8ReduceOpIhNS0_14func_wrapper_tIhZNS0_11sum_functorIhhhEclERNS_14TensorIteratorEEUlhhE_EEjhLi4ELi4EEEEEvT1_)
        /*0074*/ 	.word	0x00000000


	//----- nvinfo : EIATTR_REGCOUNT
	.align		4
.L_269:
        /*0078*/ 	.byte	0x04, 0x2f
        /*007a*/ 	.short	(.L_271 - .L_270)
	.align		4
.L_270:
        /*007c*/ 	.word	index@(_ZN2at6native13reduce_kernelILi512ELi1ENS0_8ReduceOpIhNS0_14func_wrapper_tIhZNS0_11sum_functorIhhhEclERNS_14TensorIteratorEEUlhhE_EEjhLi4ELi4EEEEEvT1_)
        /*0080*/ 	.word	0x00000020


	//----- nvinfo : EIATTR_FRAME_SIZE
	.align		4
.L_271:
        /*0084*/ 	.byte	0x04, 0x11
        /*0086*/ 	.short	(.L_273 - .L_272)
	.align		4
.L_272:
        /*0088*/ 	.word	index@(_ZN2at6native13reduce_kernelILi512ELi1ENS0_8ReduceOpIhNS0_14func_wrapper_tIhZNS0_11sum_functorIhhhEclERNS_14TensorIteratorEEUlhhE_EEjhLi4ELi4EEEEEvT1_)
        /*008c*/ 	.word	0x00000000


	//----- nvinfo : EIATTR_REGCOUNT
	.align		4
.L_273:
        /*0090*/ 	.byte	0x04, 0x2f
        /*0092*/ 	.short	(.L_275 - .L_274)
	.align		4
.L_274:
        /*0094*/ 	.word	index@(_ZN2at6native13reduce_kernelILi128ELi4ENS0_8ReduceOpIaNS0_14func_wrapper_tIaZNS0_11sum_functorIaaaEclERNS_14TensorIteratorEEUlaaE_EEjaLi4ELi4EEEEEvT1_)
        /*0098*/ 	.word	0x00000038


	//----- nvinfo : EIATTR_FRAME_SIZE
	.align		4
.L_275:
        /*009c*/ 	.byte	0x04, 0x11
        /*009e*/ 	.short	(.L_277 - .L_276)
	.align		4
.L_276:
        /*00a0*/ 	.word	index@(_ZN2at6native13reduce_kernelILi128ELi4ENS0_8ReduceOpIaNS0_14func_wrapper_tIaZNS0_11sum_functorIaaaEclERNS_14TensorIteratorEEUlaaE_EEjaLi4ELi4EEEEEvT1_)
        /*00a4*/ 	.word	0x00000000


	//----- nvinfo : EIATTR_REGCOUNT
	.align		4
.L_277:
        /*00a8*/ 	.byte	0x04, 0x2f
        /*00aa*/ 	.short	(.L_279 - .L_278)
	.align		4
.L_278:
        /*00ac*/ 	.word	index@(_ZN2at6native13reduce_kernelILi256ELi2ENS0_8ReduceOpIaNS0_14func_wrapper_tIaZNS0_11sum_functorIaaaEclERNS_14TensorIteratorEEUlaaE_EEjaLi4ELi4EEEEEvT1_)
        /*00b0*/ 	.word	0x00000025


	//----- nvinfo : EIATTR_FRAME_SIZE
	.align		4
.L_279:
        /*00b4*/ 	.byte	0x04, 0x11
        /*00b6*/ 	.short	(.L_281 - .L_280)
	.align		4
.L_280:
        /*00b8*/ 	.word	index@(_ZN2at6native13reduce_kernelILi256ELi2ENS0_8ReduceOpIaNS0_14func_wrapper_tIaZNS0_11sum_functorIaaaEclERNS_14TensorIteratorEEUlaaE_EEjaLi4ELi4EEEEEvT1_)
        /*00bc*/ 	.word	0x00000000


	//----- nvinfo : EIATTR_REGCOUNT
	.align		4
.L_281:
        /*00c0*/ 	.byte	0x04, 0x2f
        /*00c2*/ 	.short	(.L_283 - .L_282)
	.align		4
.L_282:
        /*00c4*/ 	.word	index@(_ZN2at6native13reduce_kernelILi512ELi1ENS0_8ReduceOpIaNS0_14func_wrapper_tIaZNS0_11sum_functorIaaaEclERNS_14TensorIteratorEEUlaaE_EEjaLi4ELi4EEEEEvT1_)
        /*00c8*/ 	.word	0x00000020


	//----- nvinfo : EIATTR_FRAME_SIZE
	.align		4
.L_283:
        /*00cc*/ 	.byte	0x04, 0x11
        /*00ce*/ 	.short	(.L_285 - .L_284)
	.align		4
.L_284:
        /*00d0*/ 	.word	index@(_ZN2at6native13reduce_kernelILi512ELi1ENS0_8ReduceOpIaNS0_14func_wrapper_tIaZNS0_11sum_functorIaaaEclERNS_14TensorIteratorEEUlaaE_EEjaLi4ELi4EEEEEvT1_)
        /*00d4*/ 	.word	0x00000000


	//----- nvinfo : EIATTR_REGCOUNT
	.align		4
.L_285:
        /*00d8*/ 	.byte	0x04, 0x2f
        /*00da*/ 	.short	(.L_287 - .L_286)
	.align		4
.L_286:
        /*00dc*/ 	.word	index@(_ZN2at6native13reduce_kernelILi128ELi4ENS0_8ReduceOpIiNS0_14func_wrapper_tIiZNS0_11sum_functorIiiiEclERNS_14TensorIteratorEEUliiE_EEjiLi4ELi4EEEEEvT1_)
        /*00e0*/ 	.word	0x00000038


	//----- nvinfo : EIATTR_FRAME_SIZE
	.align		4
.L_287:
        /*00e4*/ 	.byte	0x04, 0x11
        /*00e6*/ 	.short	(.L_289 - .L_288)
	.align		4
.L_288:
        /*00e8*/ 	.word	index@(_ZN2at6native13reduce_kernelILi128ELi4ENS0_8ReduceOpIiNS0_14func_wrapper_tIiZNS0_11sum_functorIiiiEclERNS_14TensorIteratorEEUliiE_EEjiLi4ELi4EEEEEvT1_)
        /*00ec*/ 	.word	0x00000000


	//----- nvinfo : EIATTR_REGCOUNT
	.align		4
.L_289:
        /*00f0*/ 	.byte	0x04, 0x2f
        /*00f2*/ 	.short	(.L_291 - .L_290)
	.align		4
.L_290:
        /*00f4*/ 	.word	index@(_ZN2at6native13reduce_kernelILi256ELi2ENS0_8ReduceOpIiNS0_14func_wrapper_tIiZNS0_11sum_functorIiiiEclERNS_14TensorIteratorEEUliiE_EEjiLi4ELi4EEEEEvT1_)
        /*00f8*/ 	.word	0x00000028


	//----- nvinfo : EIATTR_FRAME_SIZE
	.align		4
.L_291:
        /*00fc*/ 	.byte	0x04, 0x11
        /*00fe*/ 	.short	(.L_293 - .L_292)
	.align		4
.L_292:
        /*0100*/ 	.word	index@(_ZN2at6native13reduce_kernelILi256ELi2ENS0_8ReduceOpIiNS0_14func_wrapper_tIiZNS0_11sum_functorIiiiEclERNS_14TensorIteratorEEUliiE_EEjiLi4ELi4EEEEEvT1_)
        /*0104*/ 	.word	0x00000000


	//----- nvinfo : EIATTR_REGCOUNT
	.align		4
.L_293:
        /*0108*/ 	.byte	0x04, 0x2f
        /*010a*/ 	.short	(.L_295 - .L_294)
	.align		4
.L_294:
        /*010c*/ 	.word	index@(_ZN2at6native13reduce_kernelILi512ELi1ENS0_8ReduceOpIiNS0_14func_wrapper_tIiZNS0_11sum_functorIiiiEclERNS_14TensorIteratorEEUliiE_EEjiLi4ELi4EEEEEvT1_)
        /*0110*/ 	.word	0x0000001c


	//----- nvinfo : EIATTR_FRAME_SIZE
	.align		4
.L_295:
        /*0114*/ 	.byte	0x04, 0x11
        /*0116*/ 	.short	(.L_297 - .L_296)
	.align		4
.L_296:
        /*0118*/ 	.word	index@(_ZN2at6native13reduce_kernelILi512ELi1ENS0_8ReduceOpIiNS0_14func_wrapper_tIiZNS0_11sum_functorIiiiEclERNS_14TensorIteratorEEUliiE_EEjiLi4ELi4EEEEEvT1_)
        /*011c*/ 	.word	0x00000000


	//----- nvinfo : EIATTR_REGCOUNT
	.align		4
.L_297:
        /*0120*/ 	.byte	0x04, 0x2f
        /*0122*/ 	.short	(.L_299 - .L_298)
	.align		4
.L_298:
        /*0124*/ 	.word	index@(_ZN2at6native13reduce_kernelILi128ELi4ENS0_8ReduceOpIlNS0_14func_wrapper_tIlZNS0_11sum_functorIlllEclERNS_14TensorIteratorEEUlllE_EEjlLi4ELi4EEEEEvT1_)
        /*0128*/ 	.word	0x0000005a


	//----- nvinfo : EIATTR_FRAME_SIZE
	.align		4
.L_299:
        /*012c*/ 	.byte	0x04, 0x11
        /*012e*/ 	.short	(.L_301 - .L_300)
	.align		4
.L_300:
        /*0130*/ 	.word	index@(_ZN2at6native13reduce_kernelILi128ELi4ENS0_8ReduceOpIlNS0_14func_wrapper_tIlZNS0_11sum_functorIlllEclERNS_14TensorIteratorEEUlllE_EEjlLi4ELi4EEEEEvT1_)
        /*0134*/ 	.word	0x00000000


	//----- nvinfo : EIATTR_REGCOUNT
	.align		4
.L_301:
        /*0138*/ 	.byte	0x04, 0x2f
        /*013a*/ 	.short	(.L_303 - .L_302)
	.align		4
.L_302:
        /*013c*/ 	.word	index@(_ZN2at6native13reduce_kernelILi256ELi2ENS0_8ReduceOpIlNS0_14func_wrapper_tIlZNS0_11sum_functorIlllEclERNS_14TensorIteratorEEUlllE_EEjlLi4ELi4EEEEEvT1_)
        /*0140*/ 	.word	0x00000038


	//----- nvinfo : EIATTR_FRAME_SIZE
	.align		4
.L_303:
        /*0144*/ 	.byte	0x04, 0x11
        /*0146*/ 	.short	(.L_305 - .L_304)
	.align		4
.L_304:
        /*0148*/ 	.word	index@(_ZN2at6native13reduce_kernelILi256ELi2ENS0_8ReduceOpIlNS0_14func_wrapper_tIlZNS0_11sum_functorIlllEclERNS_14TensorIteratorEEUlllE_EEjlLi4ELi4EEEEEvT1_)
        /*014c*/ 	.word	0x00000000


	//----- nvinfo : EIATTR_REGCOUNT
	.align		4
.L_305:
        /*0150*/ 	.byte	0x04, 0x2f
        /*0152*/ 	.short	(.L_307 - .L_306)
	.align		4
.L_306:
        /*0154*/ 	.word	index@(_ZN2at6native13reduce_kernelILi512ELi1ENS0_8ReduceOpIlNS0_14func_wrapper_tIlZNS0_11sum_functorIlllEclERNS_14TensorIteratorEEUlllE_EEjlLi4ELi4EEEEEvT1_)
        /*0158*/ 	.word	0x00000020


	//----- nvinfo : EIATTR_FRAME_SIZE
	.align		4
.L_307:
        /*015c*/ 	.byte	0x04, 0x11
        /*015e*/ 	.short	(.L_309 - .L_308)
	.align		4
.L_308:
        /*0160*/ 	.word	index@(_ZN2at6native13reduce_kernelILi512ELi1ENS0_8ReduceOpIlNS0_14func_wrapper_tIlZNS0_11sum_functorIlllEclERNS_14TensorIteratorEEUlllE_EEjlLi4ELi4EEEEEvT1_)
        /*0164*/ 	.word	0x00000008


	//----- nvinfo : EIATTR_REGCOUNT
	.align		4
.L_309:
        /*0168*/ 	.byte	0x04, 0x2f
        /*016a*/ 	.short	(.L_311 - .L_310)
	.align		4
.L_310:
        /*016c*/ 	.word	index@(_ZN2at6native13reduce_kernelILi128ELi4ENS0_8ReduceOpIsNS0_14func_wrapper_tIsZNS0_11sum_functorIsssEclERNS_14TensorIteratorEEUlssE_EEjsLi4ELi8EEEEEvT1_)
        /*0170*/ 	.word	0x00000034


	//----- nvinfo : EIATTR_FRAME_SIZE
	.align		4
.L_311:
        /*0174*/ 	.byte	0x04, 0x11
        /*0176*/ 	.short	(.L_313 - .L_312)
	.align		4
.L_312:
        /*0178*/ 	.word	index@(_ZN2at6native13reduce_kernelILi128ELi4ENS0_8ReduceOpIsNS0_14func_wrapper_tIsZNS0_11sum_functorIsssEclERNS_14TensorIteratorEEUlssE_EEjsLi4ELi8EEEEEvT1_)
        /*017c*/ 	.word	0x00000000


	//----- nvinfo : EIATTR_REGCOUNT
	.align		4
.L_313:
        /*0180*/ 	.byte	0x04, 0x2f
        /*0182*/ 	.short	(.L_315 - .L_314)
	.align		4
.L_314:
        /*0184*/ 	.word	index@(_ZN2at6native13reduce_kernelILi256ELi2ENS0_8ReduceOpIsNS0_14func_wrapper_tIsZNS0_11sum_functorIsssEclERNS_14TensorIteratorEEUlssE_EEjsLi4ELi8EEEEEvT1_)
        /*0188*/ 	.word	0x00000025


	//----- nvinfo : EIATTR_FRAME_SIZE
	.align		4
.L_315:
        /*018c*/ 	.byte	0x04, 0x11
        /*018e*/ 	.short	(.L_317 - .L_316)
	.align		4
.L_316:
        /*0190*/ 	.word	index@(_ZN2at6native13reduce_kernelILi256ELi2ENS0_8ReduceOpIsNS0_14func_wrapper_tIsZNS0_11sum_functorIsssEclERNS_14TensorIteratorEEUlssE_EEjsLi4ELi8EEEEEvT1_)
        /*0194*/ 	.word	0x00000000


	//----- nvinfo : EIATTR_REGCOUNT
	.align		4
.L_317:
        /*0198*/ 	.byte	0x04, 0x2f
        /*019a*/ 	.short	(.L_319 - .L_318)
	.align		4
.L_318:
        /*019c*/ 	.word	index@(_ZN2at6native13reduce_kernelILi512ELi1ENS0_8ReduceOpIsNS0_14func_wrapper_tIsZNS0_11sum_functorIsssEclERNS_14TensorIteratorEEUlssE_EEjsLi4ELi8EEEEEvT1_)
        /*01a0*/ 	.word	0x0000001e


	//----- nvinfo : EIATTR_FRAME_SIZE
	.align		4
.L_319:
        /*01a4*/ 	.byte	0x04, 0x11
        /*01a6*/ 	.short	(.L_321 - .L_320)
	.align		4
.L_320:
        /*01a8*/ 	.word	index@(_ZN2at6native13reduce_kernelILi512ELi1ENS0_8ReduceOpIsNS0_14func_wrapper_tIsZNS0_11sum_functorIsssEclERNS_14TensorIteratorEEUlssE_EEjsLi4ELi8EEEEEvT1_)
        /*01ac*/ 	.word	0x00000000


	//----- nvinfo : EIATTR_REGCOUNT
	.align		4
.L_321:
        /*01b0*/ 	.byte	0x04, 0x2f
        /*01b2*/ 	.short	(.L_323 - .L_322)
	.align		4
.L_322:
        /*01b4*/ 	.word	index@(_ZN2at6native13reduce_kernelILi128ELi4ENS0_8ReduceOpIdNS0_14func_wrapper_tIdZNS0_11sum_functorIdddEclERNS_14TensorIteratorEEUlddE_EEjdLi4ELi4EEEEEvT1_)
        /*01b8*/ 	.word	0x00000058


	//----- nvinfo : EIATTR_FRAME_SIZE
	.align		4
.L_323:
        /*01bc*/ 	.byte	0x04, 0x11
        /*01be*/ 	.short	(.L_325 - .L_324)
	.align		4
.L_324:
        /*01c0*/ 	.word	index@(_ZN2at6native13reduce_kernelILi128ELi4ENS0_8ReduceOpIdNS0_14func_wrapper_tIdZNS0_11sum_functorIdddEclERNS_14TensorIteratorEEUlddE_EEjdLi4ELi4EEEEEvT1_)
        /*01c4*/ 	.word	0x00000000


	//----- nvinfo : EIATTR_REGCOUNT
	.align		4
.L_325:
        /*01c8*/ 	.byte	0x04, 0x2f
        /*01ca*/ 	.short	(.L_327 - .L_326)
	.align		4
.L_326:
        /*01cc*/ 	.word	index@(_ZN2at6native13reduce_kernelILi256ELi2ENS0_8ReduceOpIdNS0_14func_wrapper_tIdZNS0_11sum_functorIdddEclERNS_14TensorIteratorEEUlddE_EEjdLi4ELi4EEEEEvT1_)
        /*01d0*/ 	.word	0x00000038


	//----- nvinfo : EIATTR_FRAME_SIZE
	.align		4
.L_327:
        /*01d4*/ 	.byte	0x04, 0x11
        /*01d6*/ 	.short	(.L_329 - .L_328)
	.align		4
.L_328:
        /*01d8*/ 	.word	index@(_ZN2at6native13reduce_kernelILi256ELi2ENS0_8ReduceOpIdNS0_14func_wrapper_tIdZNS0_11sum_functorIdddEclERNS_14TensorIteratorEEUlddE_EEjdLi4ELi4EEEEEvT1_)
        /*01dc*/ 	.word	0x00000000


	//----- nvinfo : EIATTR_REGCOUNT
	.align		4
.L_329:
        /*01e0*/ 	.byte	0x04, 0x2f
        /*01e2*/ 	.short	(.L_331 - .L_330)
	.align		4
.L_330:
        /*01e4*/ 	.word	index@(_ZN2at6native13reduce_kernelILi512ELi1ENS0_8ReduceOpIdNS0_14func_wrapper_tIdZNS0_11sum_functorIdddEclERNS_14TensorIteratorEEUlddE_EEjdLi4ELi4EEEEEvT1_)
        /*01e8*/ 	.word	0x00000020


	//----- nvinfo : EIATTR_FRAME_SIZE
	.align		4
.L_331:
        /*01ec*/ 	.byte	0x04, 0x11
        /*01ee*/ 	.short	(.L_333 - .L_332)
	.align		4
.L_332:
        /*01f0*/ 	.word	index@(_ZN2at6native13reduce_kernelILi512ELi1ENS0_8ReduceOpIdNS0_14func_wrapper_tIdZNS0_11sum_functorIdddEclERNS_14TensorIteratorEEUlddE_EEjdLi4ELi4EEEEEvT1_)
        /*01f4*/ 	.word	0x00000008


	//----- nvinfo : EIATTR_REGCOUNT
	.align		4
.L_333:
        /*01f8*/ 	.byte	0x04, 0x2f
        /*01fa*/ 	.short	(.L_335 - .L_334)
	.align		4
.L_334:
        /*01fc*/ 	.word	index@(_ZN2at6native13reduce_kernelILi128ELi4ENS0_8ReduceOpIfNS0_14func_wrapper_tIfZNS0_11sum_functorIfffEclERNS_14TensorIteratorEEUlffE_EEjfLi4ELi4EEEEEvT1_)
        /*0200*/ 	.word	0x00000038


	//----- nvinfo : EIATTR_FRAME_SIZE
	.align		4
.L_335:
        /*0204*/ 	.byte	0x04, 0x11
        /*0206*/ 	.short	(.L_337 - .L_336)
	.align		4
.L_336:
        /*0208*/ 	.word	index@(_ZN2at6native13reduce_kernelILi128ELi4ENS0_8ReduceOpIfNS0_14func_wrapper_tIfZNS0_11sum_functorIfffEclERNS_14TensorIteratorEEUlffE_EEjfLi4ELi4EEEEEvT1_)
        /*020c*/ 	.word	0x00000000


	//----- nvinfo : EIATTR_REGCOUNT
	.align		4
.L_337:
        /*0210*/ 	.byte	0x04, 0x2f
        /*0212*/ 	.short	(.L_339 - .L_338)
	.align		4
.L_338:
        /*0214*/ 	.word	index@(_ZN2at6native13reduce_kernelILi256ELi2ENS0_8ReduceOpIfNS0_14func_wrapper_tIfZNS0_11sum_functorIfffEclERNS_14TensorIteratorEEUlffE_EEjfLi4ELi4EEEEEvT1_)
        /*0218*/ 	.word	0x00000028


	//----- nvinfo : EIATTR_FRAME_SIZE
	.align		4
.L_339:
        /*021c*/ 	.byte	0x04, 0x11
        /*021e*/ 	.short	(.L_341 - .L_340)
	.align		4
.L_340:
        /*0220*/ 	.word	index@(_ZN2at6native13reduce_kernelILi256ELi2ENS0_8ReduceOpIfNS0_14func_wrapper_tIfZNS0_11sum_functorIfffEclERNS_14TensorIteratorEEUlffE_EEjfLi4ELi4EEEEEvT1_)
        /*0224*/ 	.word	0x00000000


	//----- nvinfo : EIATTR_REGCOUNT
	.align		4
.L_341:
        /*0228*/ 	.byte	0x04, 0x2f
        /*022a*/ 	.short	(.L_343 - .L_342)
	.align		4
.L_342:
        /*022c*/ 	.word	index@(_ZN2at6native13reduce_kernelILi512ELi1ENS0_8ReduceOpIfNS0_14func_wrapper_tIfZNS0_11sum_functorIfffEclERNS_14TensorIteratorEEUlffE_EEjfLi4ELi4EEEEEvT1_)
        /*0230*/ 	.word	0x0000001e


	//----- nvinfo : EIATTR_FRAME_SIZE
	.align		4
.L_343:
        /*0234*/ 	.byte	0x04, 0x11
        /*0236*/ 	.short	(.L_345 - .L_344)
	.align		4
.L_344:
        /*0238*/ 	.word	index@(_ZN2at6native13reduce_kernelILi512ELi1ENS0_8ReduceOpIfNS0_14func_wrapper_tIfZNS0_11sum_functorIfffEclERNS_14TensorIteratorEEUlffE_EEjfLi4ELi4EEEEEvT1_)
        /*023c*/ 	.word	0x00000000


	//----- nvinfo : EIATTR_REGCOUNT
	.align		4
.L_345:
        /*0240*/ 	.byte	0x04, 0x2f
        /*0242*/ 	.short	(.L_347 - .L_346)
	.align		4
.L_346:
        /*0244*/ 	.word	index@(_ZN2at6native13reduce_kernelILi64ELi4ENS0_8ReduceOpIN3c107complexIdEENS0_14func_wrapper_tIS5_ZNS0_11sum_functorIS5_S5_S5_EclERNS_14TensorIteratorEEUlS5_S5_E_EEjS5_Li4ELi4EEEEEvT1_)
        /*0248*/ 	.word	0x00000096


	//----- nvinfo : EIATTR_FRAME_SIZE
	.align		4
.L_347:
        /*024c*/ 	.byte	0x04, 0x11
        /*024e*/ 	.short	(.L_349 - .L_348)
	.align		4
.L_348:
        /*0250*/ 	.word	index@(_ZN2at6native13reduce_kernelILi64ELi4ENS0_8ReduceOpIN3c107complexIdEENS0_14func_wrapper_tIS5_ZNS0_11sum_functorIS5_S5_S5_EclERNS_14TensorIteratorEEUlS5_S5_E_EEjS5_Li4ELi4EEEEEvT1_)
        /*0254*/ 	.word	0x00000000


	//----- nvinfo : EIATTR_REGCOUNT
	.align		4
.L_349:
        /*0258*/ 	.byte	0x04, 0x2f
        /*025a*/ 	.short	(.L_351 - .L_350)
	.align		4
.L_350:
        /*025c*/ 	.word	index@(_ZN2at6native13reduce_kernelILi128ELi2ENS0_8ReduceOpIN3c107complexIdEENS0_14func_wrapper_tIS5_ZNS0_11sum_functorIS5_S5_S5_EclERNS_14TensorIteratorEEUlS5_S5_E_EEjS5_Li4ELi4EEEEEvT1_)
        /*0260*/ 	.word	0x00000056


	//----- nvinfo : EIATTR_FRAME_SIZE
	.align		4
.L_351:
        /*0264*/ 	.byte	0x04, 0x11
        /*0266*/ 	.short	(.L_353 - .L_352)
	.align		4
.L_352:
        /*0268*/ 	.word	index@(_ZN2at6native13reduce_kernelILi128ELi2ENS0_8ReduceOpIN3c107complexIdEENS0_14func_wrapper_tIS5_ZNS0_11sum_functorIS5_S5_S5_EclERNS_14TensorIteratorEEUlS5_S5_E_EEjS5_Li4ELi4EEEEEvT1_)
        /*026c*/ 	.word	0x00000000


	//----- nvinfo : EIATTR_REGCOUNT
	.align		4
.L_353:
        /*0270*/ 	.byte	0x04, 0x2f
        /*0272*/ 	.short	(.L_355 - .L_354)
	.align		4
.L_354:
        /*0274*/ 	.word	index@(_ZN2at6native13reduce_kernelILi256ELi1ENS0_8ReduceOpIN3c107complexIdEENS0_14func_wrapper_tIS5_ZNS0_11sum_functorIS5_S5_S5_EclERNS_14TensorIteratorEEUlS5_S5_E_EEjS5_Li4ELi4EEEEEvT1_)
        /*0278*/ 	.word	0x00000038


	//----- nvinfo : EIATTR_FRAME_SIZE
	.align		4
.L_355:
        /*027c*/ 	.byte	0x04, 0x11
        /*027e*/ 	.short	(.L_357 - .L_356)
	.align		4
.L_356:
        /*0280*/ 	.word	index@(_ZN2at6native13reduce_kernelILi256ELi1ENS0_8ReduceOpIN3c107complexIdEENS0_14func_wrapper_tIS5_ZNS0_11sum_functorIS5_S5_S5_EclERNS_14TensorIteratorEEUlS5_S5_E_EEjS5_Li4ELi4EEEEEvT1_)
        /*0284*/ 	.word	0x00000000


	//----- nvinfo : EIATTR_REGCOUNT
	.align		4
.L_357:
        /*0288*/ 	.byte	0x04, 0x2f
        /*028a*/ 	.short	(.L_359 - .L_358)
	.align		4
.L_358:
        /*028c*/ 	.word	index@(_ZN2at6native13reduce_kernelILi128ELi4ENS0_8ReduceOpIN3c107complexIfEENS0_14func_wrapper_tIS5_ZNS0_11sum_functorIS5_S5_S5_EclERNS_14TensorIteratorEEUlS5_S5_E_EEjS5_Li4ELi4EEEEEvT1_)
        /*0290*/ 	.word	0x00000050


	//----- nvinfo : EIATTR_FRAME_SIZE
	.align		4
.L_359:
        /*0294*/ 	.byte	0x04, 0x11
        /*0296*/ 	.short	(.L_361 - .L_360)
	.align		4
.L_360:
        /*0298*/ 	.word	index@(_ZN2at6native13reduce_kernelILi128ELi4ENS0_8ReduceOpIN3c107complexIfEENS0_14func_wrapper_tIS5_ZNS0_11sum_functorIS5_S5_S5_EclERNS_14TensorIteratorEEUlS5_S5_E_EEjS5_Li4ELi4EEEEEvT1_)
        /*029c*/ 	.word	0x00000000


	//----- nvinfo : EIATTR_REGCOUNT
	.align		4
.L_361:
        /*02a0*/ 	.byte	0x04, 0x2f
        /*02a2*/ 	.short	(.L_363 - .L_362)
	.align		4
.L_362:
        /*02a4*/ 	.word	index@(_ZN2at6native13reduce_kernelILi256ELi2ENS0_8ReduceOpIN3c107complexIfEENS0_14func_wrapper_tIS5_ZNS0_11sum_functorIS5_S5_S5_EclERNS_14TensorIteratorEEUlS5_S5_E_EEjS5_Li4ELi4EEEEEvT1_)
        /*02a8*/ 	.word	0x00000038


	//----- nvinfo : EIATTR_FRAME_SIZE
	.align		4
.L_363:
        /*02ac*/ 	.byte	0x04, 0x11
        /*02ae*/ 	.short	(.L_365 - .L_364)
	.align		4
.L_364:
        /*02b0*/ 	.word	index@(_ZN2at6native13reduce_kernelILi256ELi2ENS0_8ReduceOpIN3c107complexIfEENS0_14func_wrapper_tIS5_ZNS0_11sum_functorIS5_S5_S5_EclERNS_14TensorIteratorEEUlS5_S5_E_EEjS5_Li4ELi4EEEEEvT1_)
        /*02b4*/ 	.word	0x00000000


	//----- nvinfo : EIATTR_REGCOUNT
	.align		4
.L_365:
        /*02b8*/ 	.byte	0x04, 0x2f
        /*02ba*/ 	.short	(.L_367 - .L_366)
	.align		4
.L_366:
        /*02bc*/ 	.word	index@(_ZN2at6native13reduce_kernelILi512ELi1ENS0_8ReduceOpIN3c107complexIfEENS0_14func_wrapper_tIS5_ZNS0_11sum_functorIS5_S5_S5_EclERNS_14TensorIteratorEEUlS5_S5_E_EEjS5_Li4ELi4EEEEEvT1_)
        /*02c0*/ 	.word	0x00000020


	//----- nvinfo : EIATTR_FRAME_SIZE
	.align		4
.L_367:
        /*02c4*/ 	.byte	0x04, 0x11
        /*02c6*/ 	.short	(.L_369 - .L_368)
	.align		4
.L_368:
        /*02c8*/ 	.word	index@(_ZN2at6native13reduce_kernelILi512ELi1ENS0_8ReduceOpIN3c107complexIfEENS0_14func_wrapper_tIS5_ZNS0_11sum_functorIS5_S5_S5_EclERNS_14TensorIteratorEEUlS5_S5_E_EEjS5_Li4ELi4EEEEEvT1_)
        /*02cc*/ 	.word	0x00000008


	//----- nvinfo : EIATTR_REGCOUNT
	.align		4
.L_369:
        /*02d0*/ 	.byte	0x04, 0x2f
        /*02d2*/ 	.short	(.L_371 - .L_370)
	.align		4
.L_370:
        /*02d4*/ 	.word	index@(_ZN2at6native13reduce_kernelILi128ELi4ENS0_8ReduceOpIbNS0_14func_wrapper_tIbZNS0_11sum_functorIbbbEclERNS_14TensorIteratorEEUlbbE_EEjbLi4ELi4EEEEEvT1_)
        /*02d8*/ 	.word	0x00000031


	//----- nvinfo : EIATTR_FRAME_SIZE
	.align		4
.L_371:
        /*02dc*/ 	.byte	0x04, 0x11
        /*02de*/ 	.short	(.L_373 - .L_372)
	.align		4
.L_372:
        /*02e0*/ 	.word	index@(_ZN2at6native13reduce_kernelILi128ELi4ENS0_8ReduceOpIbNS0_14func_wrapper_tIbZNS0_11sum_functorIbbbEclERNS_14TensorIteratorEEUlbbE_EEjbLi4ELi4EEEEEvT1_)
        /*02e4*/ 	.word	0x00000000


	//----- nvinfo : EIATTR_REGCOUNT
	.align		4
.L_373:
        /*02e8*/ 	.byte	0x04, 0x2f
        /*02ea*/ 	.short	(.L_375 - .L_374)
	.align		4
.L_374:
        /*02ec*/ 	.word	index@(_ZN2at6native13reduce_kernelILi256ELi2ENS0_8ReduceOpIbNS0_14func_wrapper_tIbZNS0_11sum_functorIbbbEclERNS_14TensorIteratorEEUlbbE_EEjbLi4ELi4EEEEEvT1_)
        /*02f0*/ 	.word	0x00000022


	//----- nvinfo : EIATTR_FRAME_SIZE
	.align		4
.L_375:
        /*02f4*/ 	.byte	0x04, 0x11
        /*02f6*/ 	.short	(.L_377 - .L_376)
	.align		4
.L_376:
        /*02f8*/ 	.word	index@(_ZN2at6native13reduce_kernelILi256ELi2ENS0_8ReduceOpIbNS0_14func_wrapper_tIbZNS0_11sum_functorIbbbEclERNS_14TensorIteratorEEUlbbE_EEjbLi4ELi4EEEEEvT1_)
        /*02fc*/ 	.word	0x00000000


	//----- nvinfo : EIATTR_REGCOUNT
	.align		4
.L_377:
        /*0300*/ 	.byte	0x04, 0x2f
        /*0302*/ 	.short	(.L_379 - .L_378)
	.align		4
.L_378:
        /*0304*/ 	.word	index@(_ZN2at6native13reduce_kernelILi512ELi1ENS0_8ReduceOpIbNS0_14func_wrapper_tIbZNS0_11sum_functorIbbbEclERNS_14TensorIteratorEEUlbbE_EEjbLi4ELi4EEEEEvT1_)
        /*0308*/ 	.word	0x0000001e


	//----- nvinfo : EIATTR_FRAME_SIZE
	.align		4
.L_379:
        /*030c*/ 	.byte	0x04, 0x11
        /*030e*/ 	.short	(.L_381 - .L_380)
	.align		4
.L_380:
        /*0310*/ 	.word	index@(_ZN2at6native13reduce_kernelILi512ELi1ENS0_8ReduceOpIbNS0_14func_wrapper_tIbZNS0_11sum_functorIbbbEclERNS_14TensorIteratorEEUlbbE_EEjbLi4ELi4EEEEEvT1_)
        /*0314*/ 	.word	0x00000000


	//----- nvinfo : EIATTR_REGCOUNT
	.align		4
.L_381:
        /*0318*/ 	.byte	0x04, 0x2f
        /*031a*/ 	.short	(.L_383 - .L_382)
	.align		4
.L_382:
        /*031c*/ 	.word	index@(_ZN2at6native13reduce_kernelILi128ELi4ENS0_8ReduceOpIN3c104HalfENS0_14func_wrapper_tIS4_ZNS0_11sum_functorIS4_fS4_EclERNS_14TensorIteratorEEUlffE_EEjS4_Li4ELi8EEEEEvT1_)
        /*0320*/ 	.word	0x00000032


	//----- nvinfo : EIATTR_FRAME_SIZE
	.align		4
.L_383:
        /*0324*/ 	.byte	0x04, 0x11
        /*0326*/ 	.short	(.L_385 - .L_384)
	.align		4
.L_384:
        /*0328*/ 	.word	index@($__internal_11_$__cuda_sm20_div_u64)
        /*032c*/ 	.word	0x00000000


	//----- nvinfo : EIATTR_FRAME_SIZE
	.align		4
.L_385:
        /*0330*/ 	.byte	0x04, 0x11
        /*0332*/ 	.short	(.L_387 - .L_386)
	.align		4
.L_386:
        /*0334*/ 	.word	index@(_ZN2at6native13reduce_kernelILi128ELi4ENS0_8ReduceOpIN3c104HalfENS0_14func_wrapper_tIS4_ZNS0_11sum_functorIS4_fS4_EclERNS_14TensorIteratorEEUlffE_EEjS4_Li4ELi8EEEEEvT1_)
        /*0338*/ 	.word	0x00000000


	//----- nvinfo : EIATTR_REGCOUNT
	.align		4
.L_387:
        /*033c*/ 	.byte	0x04, 0x2f
        /*033e*/ 	.short	(.L_389 - .L_388)
	.align		4
.L_388:
        /*0340*/ 	.word	index@(_ZN2at6native13reduce_kernelILi256ELi2ENS0_8ReduceOpIN3c104HalfENS0_14func_wrapper_tIS4_ZNS0_11sum_functorIS4_fS4_EclERNS_14TensorIteratorEEUlffE_EEjS4_Li4ELi8EEEEEvT1_)
        /*0344*/ 	.word	0x00000026


	//----- nvinfo : EIATTR_FRAME_SIZE
	.align		4
.L_389:
        /*0348*/ 	.byte	0x04, 0x11
        /*034a*/ 	.short	(.L_391 - .L_390)
	.align		4
.L_390:
        /*034c*/ 	.word	index@($__internal_10_$__cuda_sm20_div_u64)
        /*0350*/ 	.word	0x00000000


	//----- nvinfo : EIATTR_FRAME_SIZE
	.align		4
.L_391:
        /*0354*/ 	.byte	0x04, 0x11
        /*0356*/ 	.short	(.L_393 - .L_392)
	.align		4
.L_392:
        /*0358*/ 	.word	index@(_ZN2at6native13reduce_kernelILi256ELi2ENS0_8ReduceOpIN3c104HalfENS0_14func_wrapper_tIS4_ZNS0_11sum_functorIS4_fS4_EclERNS_14TensorIteratorEEUlffE_EEjS4_Li4ELi8EEEEEvT1_)
        /*035c*/ 	.word	0x00000000


	//----- nvinfo : EIATTR_REGCOUNT
	.align		4
.L_393:
        /*0360*/ 	.byte	0x04, 0x2f
        /*0362*/ 	.short	(.L_395 - .L_394)
	.align		4
.L_394:
        /*0364*/ 	.word	index@(_ZN2at6native13reduce_kernelILi512ELi1ENS0_8ReduceOpIN3c104HalfENS0_14func_wrapper_tIS4_ZNS0_11sum_functorIS4_fS4_EclERNS_14TensorIteratorEEUlffE_EEjS4_Li4ELi8EEEEEvT1_)
        /*0368*/ 	.word	0x0000001c


	//----- nvinfo : EIATTR_FRAME_SIZE
	.align		4
.L_395:
        /*036c*/ 	.byte	0x04, 0x11
        /*036e*/ 	.short	(.L_397 - .L_396)
	.align		4
.L_396:
        /*0370*/ 	.word	index@($__internal_9_$__cuda_sm20_div_u64)
        /*0374*/ 	.word	0x00000000


	//----- nvinfo : EIATTR_FRAME_SIZE
	.align		4
.L_397:
        /*0378*/ 	.byte	0x04, 0x11
        /*037a*/ 	.short	(.L_399 - .L_398)
	.align		4
.L_398:
        /*037c*/ 	.word	index@(_ZN2at6native13reduce_kernelILi512ELi1ENS0_8ReduceOpIN3c104HalfENS0_14func_wrapper_tIS4_ZNS0_11sum_functorIS4_fS4_EclERNS_14TensorIteratorEEUlffE_EEjS4_Li4ELi8EEEEEvT1_)
        /*0380*/ 	.word	0x00000000


	//----- nvinfo : EIATTR_REGCOUNT
	.align		4
.L_399:
        /*0384*/ 	.byte	0x04, 0x2f
        /*0386*/ 	.short	(.L_401 - .L_400)
	.align		4
.L_400:
        /*0388*/ 	.word	index@(_ZN2at6native13reduce_kernelILi128ELi4ENS0_8ReduceOpIN3c104HalfENS0_14func_wrapper_tIfZNS0_11sum_functorIS4_ffEclERNS_14TensorIteratorEEUlffE_EEjfLi4ELi8EEEEEvT1_)
        /*038c*/ 	.word	0x00000032


	//----- nvinfo : EIATTR_FRAME_SIZE
	.align		4
.L_401:
        /*0390*/ 	.byte	0x04, 0x11
        /*0392*/ 	.short	(.L_403 - .L_402)
	.align		4
.L_402:
        /*0394*/ 	.word	index@(_ZN2at6native13reduce_kernelILi128ELi4ENS0_8ReduceOpIN3c104HalfENS0_14func_wrapper_tIfZNS0_11sum_functorIS4_ffEclERNS_14TensorIteratorEEUlffE_EEjfLi4ELi8EEEEEvT1_)
        /*0398*/ 	.word	0x00000000


	//----- nvinfo : EIATTR_REGCOUNT
	.align		4
.L_403:
        /*039c*/ 	.byte	0x04, 0x2f
        /*039e*/ 	.short	(.L_405 - .L_404)
	.align		4
.L_404:
        /*03a0*/ 	.word	index@(_ZN2at6native13reduce_kernelILi256ELi2ENS0_8ReduceOpIN3c104HalfENS0_14func_wrapper_tIfZNS0_11sum_functorIS4_ffEclERNS_14TensorIteratorEEUlffE_EEjfLi4ELi8EEEEEvT1_)
        /*03a4*/ 	.word	0x00000026


	//----- nvinfo : EIATTR_FRAME_SIZE
	.align		4
.L_405:
        /*03a8*/ 	.byte	0x04, 0x11
        /*03aa*/ 	.short	(.L_407 - .L_406)
	.align		4
.L_406:
        /*03ac*/ 	.word	index@(_ZN2at6native13reduce_kernelILi256ELi2ENS0_8ReduceOpIN3c104HalfENS0_14func_wrapper_tIfZNS0_11sum_functorIS4_ffEclERNS_14TensorIteratorEEUlffE_EEjfLi4ELi8EEEEEvT1_)
        /*03b0*/ 	.word	0x00000000


	//----- nvinfo : EIATTR_REGCOUNT
	.align		4
.L_407:
        /*03b4*/ 	.byte	0x04, 0x2f
        /*03b6*/ 	.short	(.L_409 - .L_408)
	.align		4
.L_408:
        /*03b8*/ 	.word	index@(_ZN2at6native13reduce_kernelILi512ELi1ENS0_8ReduceOpIN3c104HalfENS0_14func_wrapper_tIfZNS0_11sum_functorIS4_ffEclERNS_14TensorIteratorEEUlffE_EEjfLi4ELi8EEEEEvT1_)
        /*03bc*/ 	.word	0x00000020


	//----- nvinfo : EIATTR_FRAME_SIZE
	.align		4
.L_409:
        /*03c0*/ 	.byte	0x04, 0x11
        /*03c2*/ 	.short	(.L_411 - .L_410)
	.align		4
.L_410:
        /*03c4*/ 	.word	index@(_ZN2at6native13reduce_kernelILi512ELi1ENS0_8ReduceOpIN3c104HalfENS0_14func_wrapper_tIfZNS0_11sum_functorIS4_ffEclERNS_14TensorIteratorEEUlffE_EEjfLi4ELi8EEEEEvT1_)
        /*03c8*/ 	.word	0x00000000


	//----- nvinfo : EIATTR_REGCOUNT
	.align		4
.L_411:
        /*03cc*/ 	.byte	0x04, 0x2f
        /*03ce*/ 	.short	(.L_413 - .L_412)
	.align		4
.L_412:
        /*03d0*/ 	.word	index@(_ZN2at6native13reduce_kernelILi128ELi4ENS0_8ReduceOpIN3c108BFloat16ENS0_14func_wrapper_tIS4_ZNS0_11sum_functorIS4_fS4_EclERNS_14TensorIteratorEEUlffE_EEjS4_Li4ELi8EEEEEvT1_)
        /*03d4*/ 	.word	0x00000038


	//----- nvinfo : EIATTR_FRAME_SIZE
	.align		4
.L_413:
        /*03d8*/ 	.byte	0x04, 0x11
        /*03da*/ 	.short	(.L_415 - .L_414)
	.align		4
.L_414:
        /*03dc*/ 	.word	index@($__internal_8_$__cuda_sm20_div_u64)
        /*03e0*/ 	.word	0x00000000


	//----- nvinfo : EIATTR_FRAME_SIZE
	.align		4
.L_415:
        /*03e4*/ 	.byte	0x04, 0x11
        /*03e6*/ 	.short	(.L_417 - .L_416)
	.align		4
.L_416:
        /*03e8*/ 	.word	index@(_ZN2at6native13reduce_kernelILi128ELi4ENS0_8ReduceOpIN3c108BFloat16ENS0_14func_wrapper_tIS4_ZNS0_11sum_functorIS4_fS4_EclERNS_14TensorIteratorEEUlffE_EEjS4_Li4ELi8EEEEEvT1_)
        /*03ec*/ 	.word	0x00000000


	//----- nvinfo : EIATTR_REGCOUNT
	.align		4
.L_417:
        /*03f0*/ 	.byte	0x04, 0x2f
        /*03f2*/ 	.short	(.L_419 - .L_418)
	.align		4
.L_418:
        /*03f4*/ 	.word	index@(_ZN2at6native13reduce_kernelILi256ELi2ENS0_8ReduceOpIN3c108BFloat16ENS0_14func_wrapper_tIS4_ZNS0_11sum_functorIS4_fS4_EclERNS_14TensorIteratorEEUlffE_EEjS4_Li4ELi8EEEEEvT1_)
        /*03f8*/ 	.word	0x00000027


	//----- nvinfo : EIATTR_FRAME_SIZE
	.align		4
.L_419:
        /*03fc*/ 	.byte	0x04, 0x11
        /*03fe*/ 	.short	(.L_421 - .L_420)
	.align		4
.L_420:
        /*0400*/ 	.word	index@($__internal_7_$__cuda_sm20_div_u64)
        /*0404*/ 	.word	0x00000000


	//----- nvinfo : EIATTR_FRAME_SIZE
	.align		4
.L_421:
        /*0408*/ 	.byte	0x04, 0x11
        /*040a*/ 	.short	(.L_423 - .L_422)
	.align		4
.L_422:
        /*040c*/ 	.word	index@(_ZN2at6native13reduce_kernelILi256ELi2ENS0_8ReduceOpIN3c108BFloat16ENS0_14func_wrapper_tIS4_ZNS0_11sum_functorIS4_fS4_EclERNS_14TensorIteratorEEUlffE_EEjS4_Li4ELi8EEEEEvT1_)
        /*0410*/ 	.word	0x00000000


	//----- nvinfo : EIATTR_REGCOUNT
	.align		4
.L_423:
        /*0414*/ 	.byte	0x04, 0x2f
        /*0416*/ 	.short	(.L_425 - .L_424)
	.align		4
.L_424:
        /*0418*/ 	.word	index@(_ZN2at6native13reduce_kernelILi512ELi1ENS0_8ReduceOpIN3c108BFloat16ENS0_14func_wrapper_tIS4_ZNS0_11sum_functorIS4_fS4_EclERNS_14TensorIteratorEEUlffE_EEjS4_Li4ELi8EEEEEvT1_)
        /*041c*/ 	.word	0x0000001c


	//----- nvinfo : EIATTR_FRAME_SIZE
	.align		4
.L_425:
        /*0420*/ 	.byte	0x04, 0x11
        /*0422*/ 	.short	(.L_427 - .L_426)
	.align		4
.L_426:
        /*0424*/ 	.word	index@($__internal_6_$__cuda_sm20_div_u64)
        /*0428*/ 	.word	0x00000000


	//----- nvinfo : EIATTR_FRAME_SIZE
	.align		4
.L_427:
        /*042c*/ 	.byte	0x04, 0x11
        /*042e*/ 	.short	(.L_429 - .L_428)
	.align		4
.L_428:
        /*0430*/ 	.word	index@(_ZN2at6native13reduce_kernelILi512ELi1ENS0_8ReduceOpIN3c108BFloat16ENS0_14func_wrapper_tIS4_ZNS0_11sum_functorIS4_fS4_EclERNS_14TensorIteratorEEUlffE_EEjS4_Li4ELi8EEEEEvT1_)
        /*0434*/ 	.word	0x00000000


	//----- nvinfo : EIATTR_REGCOUNT
	.align		4
.L_429:
        /*0438*/ 	.byte	0x04, 0x2f
        /*043a*/ 	.short	(.L_431 - .L_430)
	.align		4
.L_430:
        /*043c*/ 	.word	index@(_ZN2at6native13reduce_kernelILi128ELi4ENS0_8ReduceOpIN3c108BFloat16ENS0_14func_wrapper_tIfZNS0_11sum_functorIS4_ffEclERNS_14TensorIteratorEEUlffE_EEjfLi4ELi8EEEEEvT1_)
        /*0440*/ 	.word	0x00000038


	//----- nvinfo : EIATTR_FRAME_SIZE
	.align		4
.L_431:
        /*0444*/ 	.byte	0x04, 0x11
        /*0446*/ 	.short	(.L_433 - .L_432)
	.align		4
.L_432:
        /*0448*/ 	.word	index@(_ZN2at6native13reduce_kernelILi128ELi4ENS0_8ReduceOpIN3c108BFloat16ENS0_14func_wrapper_tIfZNS0_11sum_functorIS4_ffEclERNS_14TensorIteratorEEUlffE_EEjfLi4ELi8EEEEEvT1_)
        /*044c*/ 	.word	0x00000000


	//----- nvinfo : EIATTR_REGCOUNT
	.align		4
.L_433:
        /*0450*/ 	.byte	0x04, 0x2f
        /*0452*/ 	.short	(.L_435 - .L_434)
	.align		4
.L_434:
        /*0454*/ 	.word	index@(_ZN2at6native13reduce_kernelILi256ELi2ENS0_8ReduceOpIN3c108BFloat16ENS0_14func_wrapper_tIfZNS0_11sum_functorIS4_ffEclERNS_14TensorIteratorEEUlffE_EEjfLi4ELi8EEEEEvT1_)
        /*0458*/ 	.word	0x00000027


	//----- nvinfo : EIATTR_FRAME_SIZE
	.align		4
.L_435:
        /*045c*/ 	.byte	0x04, 0x11
        /*045e*/ 	.short	(.L_437 - .L_436)
	.align		4
.L_436:
        /*0460*/ 	.word	index@(_ZN2at6native13reduce_kernelILi256ELi2ENS0_8ReduceOpIN3c108BFloat16ENS0_14func_wrapper_tIfZNS0_11sum_functorIS4_ffEclERNS_14TensorIteratorEEUlffE_EEjfLi4ELi8EEEEEvT1_)
        /*0464*/ 	.word	0x00000000


	//----- nvinfo : EIATTR_REGCOUNT
	.align		4
.L_437:
        /*0468*/ 	.byte	0x04, 0x2f
        /*046a*/ 	.short	(.L_439 - .L_438)
	.align		4
.L_438:
        /*046c*/ 	.word	index@(_ZN2at6native13reduce_kernelILi512ELi1ENS0_8ReduceOpIN3c108BFloat16ENS0_14func_wrapper_tIfZNS0_11sum_functorIS4_ffEclERNS_14TensorIteratorEEUlffE_EEjfLi4ELi8EEEEEvT1_)
        /*0470*/ 	.word	0x0000001d


	//----- nvinfo : EIATTR_FRAME_SIZE
	.align		4
.L_439:
        /*0474*/ 	.byte	0x04, 0x11
        /*0476*/ 	.short	(.L_441 - .L_440)
	.align		4
.L_440:
        /*0478*/ 	.word	index@(_ZN2at6native13reduce_kernelILi512ELi1ENS0_8ReduceOpIN3c108BFloat16ENS0_14func_wrapper_tIfZNS0_11sum_functorIS4_ffEclERNS_14TensorIteratorEEUlffE_EEjfLi4ELi8EEEEEvT1_)
        /*047c*/ 	.word	0x00000000


	//----- nvinfo : EIATTR_REGCOUNT
	.align		4
.L_441:
        /*0480*/ 	.byte	0x04, 0x2f
        /*0482*/ 	.short	(.L_443 - .L_442)
	.align		4
.L_442:
        /*0484*/ 	.word	index@(_ZN2at6native13reduce_kernelILi128ELi4ENS0_8ReduceOpIdNS0_9NanSumOpsIddEEjdLi4ELi4EEEEEvT1_)
        /*0488*/ 	.word	0x0000005e


	//----- nvinfo : EIATTR_FRAME_SIZE
	.align		4
.L_443:
        /*048c*/ 	.byte	0x04, 0x11
        /*048e*/ 	.short	(.L_445 - .L_444)
	.align		4
.L_444:
        /*0490*/ 	.word	index@(_ZN2at6native13reduce_kernelILi128ELi4ENS0_8ReduceOpIdNS0_9NanSumOpsIddEEjdLi4ELi4EEEEEvT1_)
        /*0494*/ 	.word	0x00000000


	//----- nvinfo : EIATTR_REGCOUNT
	.align		4
.L_445:
        /*0498*/ 	.byte	0x04, 0x2f
        /*049a*/ 	.short	(.L_447 - .L_446)
	.align		4
.L_446:
        /*049c*/ 	.word	index@(_ZN2at6native13reduce_kernelILi256ELi2ENS0_8ReduceOpIdNS0_9NanSumOpsIddEEjdLi4ELi4EEEEEvT1_)
        /*04a0*/ 	.word	0x0000003a


	//----- nvinfo : EIATTR_FRAME_SIZE
	.align		4
.L_447:
        /*04a4*/ 	.byte	0x04, 0x11
        /*04a6*/ 	.short	(.L_449 - .L_448)
	.align		4
.L_448:
        /*04a8*/ 	.word	index@(_ZN2at6native13reduce_kernelILi256ELi2ENS0_8ReduceOpIdNS0_9NanSumOpsIddEEjdLi4ELi4EEEEEvT1_)
        /*04ac*/ 	.word	0x00000000


	//----- nvinfo : EIATTR_REGCOUNT
	.align		4
.L_449:
        /*04b0*/ 	.byte	0x04, 0x2f
        /*04b2*/ 	.short	(.L_451 - .L_450)
	.align		4
.L_450:
        /*04b4*/ 	.word	index@(_ZN2at6native13reduce_kernelILi512ELi1ENS0_8ReduceOpIdNS0_9NanSumOpsIddEEjdLi4ELi4EEEEEvT1_)
        /*04b8*/ 	.word	0x00000020


	//----- nvinfo : EIATTR_FRAME_SIZE
	.align		4
.L_451:
        /*04bc*/ 	.byte	0x04, 0x11
        /*04be*/ 	.short	(.L_453 - .L_452)
	.align		4
.L_452:
        /*04c0*/ 	.word	index@(_ZN2at6native13reduce_kernelILi512ELi1ENS0_8ReduceOpIdNS0_9NanSumOpsIddEEjdLi4ELi4EEEEEvT1_)
        /*04c4*/ 	.word	0x00000000


	//----- nvinfo : EIATTR_REGCOUNT
	.align		4
.L_453:
        /*04c8*/ 	.byte	0x04, 0x2f
        /*04ca*/ 	.short	(.L_455 - .L_454)
	.align		4
.L_454:
        /*04cc*/ 	.word	index@(_ZN2at6native13reduce_kernelILi128ELi4ENS0_8ReduceOpIfNS0_9NanSumOpsIffEEjfLi4ELi4EEEEEvT1_)
        /*04d0*/ 	.word	0x0000003a


	//----- nvinfo : EIATTR_FRAME_SIZE
	.align		4
.L_455:
        /*04d4*/ 	.byte	0x04, 0x11
        /*04d6*/ 	.short	(.L_457 - .L_456)
	.align		4
.L_456:
        /*04d8*/ 	.word	index@(_ZN2at6native13reduce_kernelILi128ELi4ENS0_8ReduceOpIfNS0_9NanSumOpsIffEEjfLi4ELi4EEEEEvT1_)
        /*04dc*/ 	.word	0x00000000


	//----- nvinfo : EIATTR_REGCOUNT
	.align		4
.L_457:
        /*04e0*/ 	.byte	0x04, 0x2f
        /*04e2*/ 	.short	(.L_459 - .L_458)
	.align		4
.L_458:
        /*04e4*/ 	.word	index@(_ZN2at6native13reduce_kernelILi256ELi2ENS0_8ReduceOpIfNS0_9NanSumOpsIffEEjfLi4ELi4EEEEEvT1_)
        /*04e8*/ 	.word	0x00000028


	//----- nvinfo : EIATTR_FRAME_SIZE
	.align		4
.L_459:
        /*04ec*/ 	.byte	0x04, 0x11
        /*04ee*/ 	.short	(.L_461 - .L_460)
	.align		4
.L_460:
        /*04f0*/ 	.word	index@(_ZN2at6native13reduce_kernelILi256ELi2ENS0_8ReduceOpIfNS0_9NanSumOpsIffEEjfLi4ELi4EEEEEvT1_)
        /*04f4*/ 	.word	0x00000000


	//----- nvinfo : EIATTR_REGCOUNT
	.align		4
.L_461:
        /*04f8*/ 	.byte	0x04, 0x2f
        /*04fa*/ 	.short	(.L_463 - .L_462)
	.align		4
.L_462:
        /*04fc*/ 	.word	index@(_ZN2at6native13reduce_kernelILi512ELi1ENS0_8ReduceOpIfNS0_9NanSumOpsIffEEjfLi4ELi4EEEEEvT1_)
        /*0500*/ 	.word	0x0000001c


	//----- nvinfo : EIATTR_FRAME_SIZE
	.align		4
.L_463:
        /*0504*/ 	.byte	0x04, 0x11
        /*0506*/ 	.short	(.L_465 - .L_464)
	.align		4
.L_464:
        /*0508*/ 	.word	index@(_ZN2at6native13reduce_kernelILi512ELi1ENS0_8ReduceOpIfNS0_9NanSumOpsIffEEjfLi4ELi4EEEEEvT1_)
        /*050c*/ 	.word	0x00000000


	//----- nvinfo : EIATTR_REGCOUNT
	.align		4
.L_465:
        /*0510*/ 	.byte	0x04, 0x2f
        /*0512*/ 	.short	(.L_467 - .L_466)
	.align		4
.L_466:
        /*0514*/ 	.word	index@(_ZN2at6native13reduce_kernelILi128ELi4ENS0_8ReduceOpIN3c104HalfENS0_9NanSumOpsIfS4_EEjS4_Li4ELi4EEEEEvT1_)
        /*0518*/ 	.word	0x00000032


	//----- nvinfo : EIATTR_FRAME_SIZE
	.align		4
.L_467:
        /*051c*/ 	.byte	0x04, 0x11
        /*051e*/ 	.short	(.L_469 - .L_468)
	.align		4
.L_468:
        /*0520*/ 	.word	index@($__internal_5_$__cuda_sm20_div_u64)
        /*0524*/ 	.word	0x00000000


	//----- nvinfo : EIATTR_FRAME_SIZE
	.align		4
.L_469:
        /*0528*/ 	.byte	0x04, 0x11
        /*052a*/ 	.short	(.L_471 - .L_470)
	.align		4
.L_470:
        /*052c*/ 	.word	index@(_ZN2at6native13reduce_kernelILi128ELi4ENS0_8ReduceOpIN3c104HalfENS0_9NanSumOpsIfS4_EEjS4_Li4ELi4EEEEEvT1_)
        /*0530*/ 	.word	0x00000000


	//----- nvinfo : EIATTR_REGCOUNT
	.align		4
.L_471:
        /*0534*/ 	.byte	0x04, 0x2f
        /*0536*/ 	.short	(.L_473 - .L_472)
	.align		4
.L_472:
        /*0538*/ 	.word	index@(_ZN2at6native13reduce_kernelILi256ELi2ENS0_8ReduceOpIN3c104HalfENS0_9NanSumOpsIfS4_EEjS4_Li4ELi4EEEEEvT1_)
        /*053c*/ 	.word	0x00000026


	//----- nvinfo : EIATTR_FRAME_SIZE
	.align		4
.L_473:
        /*0540*/ 	.byte	0x04, 0x11
        /*0542*/ 	.short	(.L_475 - .L_474)
	.align		4
.L_474:
        /*0544*/ 	.word	index@($__internal_4_$__cuda_sm20_div_u64)
        /*0548*/ 	.word	0x00000000


	//----- nvinfo : EIATTR_FRAME_SIZE
	.align		4
.L_475:
        /*054c*/ 	.byte	0x04, 0x11
        /*054e*/ 	.short	(.L_477 - .L_476)
	.align		4
.L_476:
        /*0550*/ 	.word	index@(_ZN2at6native13reduce_kernelILi256ELi2ENS0_8ReduceOpIN3c104HalfENS0_9NanSumOpsIfS4_EEjS4_Li4ELi4EEEEEvT1_)
        /*0554*/ 	.word	0x00000000


	//----- nvinfo : EIATTR_REGCOUNT
	.align		4
.L_477:
        /*0558*/ 	.byte	0x04, 0x2f
        /*055a*/ 	.short	(.L_479 - .L_478)
	.align		4
.L_478:
        /*055c*/ 	.word	index@(_ZN2at6native13reduce_kernelILi512ELi1ENS0_8ReduceOpIN3c104HalfENS0_9NanSumOpsIfS4_EEjS4_Li4ELi4EEEEEvT1_)
        /*0560*/ 	.word	0x0000001c


	//----- nvinfo : EIATTR_FRAME_SIZE
	.align		4
.L_479:
        /*0564*/ 	.byte	0x04, 0x11
        /*0566*/ 	.short	(.L_481 - .L_480)
	.align		4
.L_480:
        /*0568*/ 	.word	index@($__internal_3_$__cuda_sm20_div_u64)
        /*056c*/ 	.word	0x00000000


	//----- nvinfo : EIATTR_FRAME_SIZE
	.align		4
.L_481:
        /*0570*/ 	.byte	0x04, 0x11
        /*0572*/ 	.short	(.L_483 - .L_482)
	.align		4
.L_482:
        /*0574*/ 	.word	index@(_ZN2at6native13reduce_kernelILi512ELi1ENS0_8ReduceOpIN3c104HalfENS0_9NanSumOpsIfS4_EEjS4_Li4ELi4EEEEEvT1_)
        /*0578*/ 	.word	0x00000000


	//----- nvinfo : EIATTR_REGCOUNT
	.align		4
.L_483:
        /*057c*/ 	.byte	0x04, 0x2f
        /*057e*/ 	.short	(.L_485 - .L_484)
	.align		4
.L_484:
        /*0580*/ 	.word	index@(_ZN2at6native13reduce_kernelILi128ELi4ENS0_8ReduceOpIN3c104HalfENS0_9NanSumOpsIffEEjfLi4ELi4EEEEEvT1_)
        /*0584*/ 	.word	0x00000032


	//----- nvinfo : EIATTR_FRAME_SIZE
	.align		4
.L_485:
        /*0588*/ 	.byte	0x04, 0x11
        /*058a*/ 	.short	(.L_487 - .L_486)
	.align		4
.L_486:
        /*058c*/ 	.word	index@(_ZN2at6native13reduce_kernelILi128ELi4ENS0_8ReduceOpIN3c104HalfENS0_9NanSumOpsIffEEjfLi4ELi4EEEEEvT1_)
        /*0590*/ 	.word	0x00000000


	//----- nvinfo : EIATTR_REGCOUNT
	.align		4
.L_487:
        /*0594*/ 	.byte	0x04, 0x2f
        /*0596*/ 	.short	(.L_489 - .L_488)
	.align		4
.L_488:
        /*0598*/ 	.word	index@(_ZN2at6native13reduce_kernelILi256ELi2ENS0_8ReduceOpIN3c104HalfENS0_9NanSumOpsIffEEjfLi4ELi4EEEEEvT1_)
        /*059c*/ 	.word	0x00000026


	//----- nvinfo : EIATTR_FRAME_SIZE
	.align		4
.L_489:
        /*05a0*/ 	.byte	0x04, 0x11
        /*05a2*/ 	.short	(.L_491 - .L_490)
	.align		4
.L_490:
        /*05a4*/ 	.word	index@(_ZN2at6native13reduce_kernelILi256ELi2ENS0_8ReduceOpIN3c104HalfENS0_9NanSumOpsIffEEjfLi4ELi4EEEEEvT1_)
        /*05a8*/ 	.word	0x00000000


	//----- nvinfo : EIATTR_REGCOUNT
	.align		4
.L_491:
        /*05ac*/ 	.byte	0x04, 0x2f
        /*05ae*/ 	.short	(.L_493 - .L_492)
	.align		4
.L_492:
        /*05b0*/ 	.word	index@(_ZN2at6native13reduce_kernelILi512ELi1ENS0_8ReduceOpIN3c104HalfENS0_9NanSumOpsIffEEjfLi4ELi4EEEEEvT1_)
        /*05b4*/ 	.word	0x0000001c


	//----- nvinfo : EIATTR_FRAME_SIZE
	.align		4
.L_493:
        /*05b8*/ 	.byte	0x04, 0x11
        /*05ba*/ 	.short	(.L_495 - .L_494)
	.align		4
.L_494:
        /*05bc*/ 	.word	index@(_ZN2at6native13reduce_kernelILi512ELi1ENS0_8ReduceOpIN3c104HalfENS0_9NanSumOpsIffEEjfLi4ELi4EEEEEvT1_)
        /*05c0*/ 	.word	0x00000000


	//----- nvinfo : EIATTR_REGCOUNT
	.align		4
.L_495:
        /*05c4*/ 	.byte	0x04, 0x2f
        /*05c6*/ 	.short	(.L_497 - .L_496)
	.align		4
.L_496:
        /*05c8*/ 	.word	index@(_ZN2at6native13reduce_kernelILi128ELi4ENS0_8ReduceOpIN3c108BFloat16ENS0_9NanSumOpsIfS4_EEjS4_Li4ELi4EEEEEvT1_)
        /*05cc*/ 	.word	0x00000038


	//----- nvinfo : EIATTR_FRAME_SIZE
	.align		4
.L_497:
        /*05d0*/ 	.byte	0x04, 0x11
        /*05d2*/ 	.short	(.L_499 - .L_498)
	.align		4
.L_498:
        /*05d4*/ 	.word	index@($__internal_2_$__cuda_sm20_div_u64)
        /*05d8*/ 	.word	0x00000000


	//----- nvinfo : EIATTR_FRAME_SIZE
	.align		4
.L_499:
        /*05dc*/ 	.byte	0x04, 0x11
        /*05de*/ 	.short	(.L_501 - .L_500)
	.align		4
.L_500:
        /*05e0*/ 	.word	index@(_ZN2at6native13reduce_kernelILi128ELi4ENS0_8ReduceOpIN3c108BFloat16ENS0_9NanSumOpsIfS4_EEjS4_Li4ELi4EEEEEvT1_)
        /*05e4*/ 	.word	0x00000000


	//----- nvinfo : EIATTR_REGCOUNT
	.align		4
.L_501:
        /*05e8*/ 	.byte	0x04, 0x2f
        /*05ea*/ 	.short	(.L_503 - .L_502)
	.align		4
.L_502:
        /*05ec*/ 	.word	index@(_ZN2at6native13reduce_kernelILi256ELi2ENS0_8ReduceOpIN3c108BFloat16ENS0_9NanSumOpsIfS4_EEjS4_Li4ELi4EEEEEvT1_)
        /*05f0*/ 	.word	0x00000027


	//----- nvinfo : EIATTR_FRAME_SIZE
	.align		4
.L_503:
        /*05f4*/ 	.byte	0x04, 0x11
        /*05f6*/ 	.short	(.L_505 - .L_504)
	.align		4
.L_504:
        /*05f8*/ 	.word	index@($__internal_1_$__cuda_sm20_div_u64)
        /*05fc*/ 	.word	0x00000000


	//----- nvinfo : EIATTR_FRAME_SIZE
	.align		4
.L_505:
        /*0600*/ 	.byte	0x04, 0x11
        /*0602*/ 	.short	(.L_507 - .L_506)
	.align		4
.L_506:
        /*0604*/ 	.word	index@(_ZN2at6native13reduce_kernelILi256ELi2ENS0_8ReduceOpIN3c108BFloat16ENS0_9NanSumOpsIfS4_EEjS4_Li4ELi4EEEEEvT1_)
        /*0608*/ 	.word	0x00000000


	//----- nvinfo : EIATTR_REGCOUNT
	.align		4
.L_507:
        /*060c*/ 	.byte	0x04, 0x2f
        /*060e*/ 	.short	(.L_509 - .L_508)
	.align		4
.L_508:
        /*0610*/ 	.word	index@(_ZN2at6native13reduce_kernelILi512ELi1ENS0_8ReduceOpIN3c108BFloat16ENS0_9NanSumOpsIfS4_EEjS4_Li4ELi4EEEEEvT1_)
        /*0614*/ 	.word	0x0000001c


	//----- nvinfo : EIATTR_FRAME_SIZE
	.align		4
.L_509:
        /*0618*/ 	.byte	0x04, 0x11
        /*061a*/ 	.short	(.L_511 - .L_510)
	.align		4
.L_510:
        /*061c*/ 	.word	index@($__internal_0_$__cuda_sm20_div_u64)
        /*0620*/ 	.word	0x00000000


	//----- nvinfo : EIATTR_FRAME_SIZE
	.align		4
.L_511:
        /*0624*/ 	.byte	0x04, 0x11
        /*0626*/ 	.short	(.L_513 - .L_512)
	.align		4
.L_512:
        /*0628*/ 	.word	index@(_ZN2at6native13reduce_kernelILi512ELi1ENS0_8ReduceOpIN3c108BFloat16ENS0_9NanSumOpsIfS4_EEjS4_Li4ELi4EEEEEvT1_)
        /*062c*/ 	.word	0x00000000


	//----- nvinfo : EIATTR_REGCOUNT
	.align		4
.L_513:
        /*0630*/ 	.byte	0x04, 0x2f
        /*0632*/ 	.short	(.L_515 - .L_514)
	.align		4
.L_514:
        /*0634*/ 	.word	index@(_ZN2at6native13reduce_kernelILi128ELi4ENS0_8ReduceOpIN3c108BFloat16ENS0_9NanSumOpsIffEEjfLi4ELi4EEEEEvT1_)
        /*0638*/ 	.word	0x00000038


	//----- nvinfo : EIATTR_FRAME_SIZE
	.align		4
.L_515:
        /*063c*/ 	.byte	0x04, 0x11
        /*063e*/ 	.short	(.L_517 - .L_516)
	.align		4
.L_516:
        /*0640*/ 	.word	index@(_ZN2at6native13reduce_kernelILi128ELi4ENS0_8ReduceOpIN3c108BFloat16ENS0_9NanSumOpsIffEEjfLi4ELi4EEEEEvT1_)
        /*0644*/ 	.word	0x00000000


	//----- nvinfo : EIATTR_REGCOUNT
	.align		4
.L_517:
        /*0648*/ 	.byte	0x04, 0x2f
        /*064a*/ 	.short	(.L_519 - .L_518)
	.align		4
.L_518:
        /*064c*/ 	.word	index@(_ZN2at6native13reduce_kernelILi256ELi2ENS0_8ReduceOpIN3c108BFloat16ENS0_9NanSumOpsIffEEjfLi4ELi4EEEEEvT1_)
        /*0650*/ 	.word	0x00000027


	//----- nvinfo : EIATTR_FRAME_SIZE
	.align		4
.L_519:
        /*0654*/ 	.byte	0x04, 0x11
        /*0656*/ 	.short	(.L_521 - .L_520)
	.align		4
.L_520:
        /*0658*/ 	.word	index@(_ZN2at6native13reduce_kernelILi256ELi2ENS0_8ReduceOpIN3c108BFloat16ENS0_9NanSumOpsIffEEjfLi4ELi4EEEEEvT1_)
        /*065c*/ 	.word	0x00000000


	//----- nvinfo : EIATTR_REGCOUNT
	.align		4
.L_521:
        /*0660*/ 	.byte	0x04, 0x2f
        /*0662*/ 	.short	(.L_523 - .L_522)
	.align		4
.L_522:
        /*0664*/ 	.word	index@(_ZN2at6native13reduce_kernelILi512ELi1ENS0_8ReduceOpIN3c108BFloat16ENS0_9NanSumOpsIffEEjfLi4ELi4EEEEEvT1_)
        /*0668*/ 	.word	0x0000001c


	//----- nvinfo : EIATTR_FRAME_SIZE
	.align		4
.L_523:
        /*066c*/ 	.byte	0x04, 0x11
        /*066e*/ 	.short	(.L_525 - .L_524)
	.align		4
.L_524:
        /*0670*/ 	.word	index@(_ZN2at6native13reduce_kernelILi512ELi1ENS0_8ReduceOpIN3c108BFloat16ENS0_9NanSumOpsIffEEjfLi4ELi4EEEEEvT1_)
        /*0674*/ 	.word	0x00000000


	//----- nvinfo : EIATTR_REGCOUNT
	.align		4
.L_525:
        /*0678*/ 	.byte	0x04, 0x2f
        /*067a*/ 	.short	(.L_527 - .L_526)
	.align		4
.L_526:
        /*067c*/ 	.word	index@(_ZN2at6native13reduce_kernelILi128ELi4ENS0_8ReduceOpIhNS0_14func_wrapper_tImZNS0_15xor_sum_functorIhvEclERNS_14TensorIteratorEEUlmmE_EEjmLi4ELi4EEEEEvT1_)
        /*0680*/ 	.word	0x00000046


	//----- nvinfo : EIATTR_FRAME_SIZE
	.align		4
.L_527:
        /*0684*/ 	.byte	0x04, 0x11
        /*0686*/ 	.short	(.L_529 - .L_528)
	.align		4
.L_528:
        /*0688*/ 	.word	index@(_ZN2at6native13reduce_kernelILi128ELi4ENS0_8ReduceOpIhNS0_14func_wrapper_tImZNS0_15xor_sum_functorIhvEclERNS_14TensorIteratorEEUlmmE_EEjmLi4ELi4EEEEEvT1_)
        /*068c*/ 	.word	0x00000000


	//----- nvinfo : EIATTR_REGCOUNT
	.align		4
.L_529:
        /*0690*/ 	.byte	0x04, 0x2f
        /*0692*/ 	.short	(.L_531 - .L_530)
	.align		4
.L_530:
        /*0694*/ 	.word	index@(_ZN2at6native13reduce_kernelILi256ELi2ENS0_8ReduceOpIhNS0_14func_wrapper_tImZNS0_15xor_sum_functorIhvEclERNS_14TensorIteratorEEUlmmE_EEjmLi4ELi4EEEEEvT1_)
        /*0698*/ 	.word	0x00000030


	//----- nvinfo : EIATTR_FRAME_SIZE
	.align		4
.L_531:
        /*069c*/ 	.byte	0x04, 0x11
        /*069e*/ 	.short	(.L_533 - .L_532)
	.align		4
.L_532:
        /*06a0*/ 	.word	index@(_ZN2at6native13reduce_kernelILi256ELi2ENS0_8ReduceOpIhNS0_14func_wrapper_tImZNS0_15xor_sum_functorIhvEclERNS_14TensorIteratorEEUlmmE_EEjmLi4ELi4EEEEEvT1_)
        /*06a4*/ 	.word	0x00000000


	//----- nvinfo : EIATTR_REGCOUNT
	.align		4
.L_533:
        /*06a8*/ 	.byte	0x04, 0x2f
        /*06aa*/ 	.short	(.L_535 - .L_534)
	.align		4
.L_534:
        /*06ac*/ 	.word	index@(_ZN2at6native13reduce_kernelILi512ELi1ENS0_8ReduceOpIhNS0_14func_wrapper_tImZNS0_15xor_sum_functorIhvEclERNS_14TensorIteratorEEUlmmE_EEjmLi4ELi4EEEEEvT1_)
        /*06b0*/ 	.word	0x00000020


	//----- nvinfo : EIATTR_FRAME_SIZE
	.align		4
.L_535:
        /*06b4*/ 	.byte	0x04, 0x11
        /*06b6*/ 	.short	(.L_537 - .L_536)
	.align		4
.L_536:
        /*06b8*/ 	.word	index@(_ZN2at6native13reduce_kernelILi512ELi1ENS0_8ReduceOpIhNS0_14func_wrapper_tImZNS0_15xor_sum_functorIhvEclERNS_14TensorIteratorEEUlmmE_EEjmLi4ELi4EEEEEvT1_)
        /*06bc*/ 	.word	0x00000000


	//----- nvinfo : EIATTR_REGCOUNT
	.align		4
.L_537:
        /*06c0*/ 	.byte	0x04, 0x2f
        /*06c2*/ 	.short	(.L_539 - .L_538)
	.align		4
.L_538:
        /*06c4*/ 	.word	index@(_ZN2at6native13reduce_kernelILi128ELi4ENS0_8ReduceOpIaNS0_14func_wrapper_tImZNS0_15xor_sum_functorIavEclERNS_14TensorIteratorEEUlmmE_EEjmLi4ELi4EEEEEvT1_)
        /*06c8*/ 	.word	0x00000048


	//----- nvinfo : EIATTR_FRAME_SIZE
	.align		4
.L_539:
        /*06cc*/ 	.byte	0x04, 0x11
        /*06ce*/ 	.short	(.L_541 - .L_540)
	.align		4
.L_540:
        /*06d0*/ 	.word	index@(_ZN2at6native13reduce_kernelILi128ELi4ENS0_8ReduceOpIaNS0_14func_wrapper_tImZNS0_15xor_sum_functorIavEclERNS_14TensorIteratorEEUlmmE_EEjmLi4ELi4EEEEEvT1_)
        /*06d4*/ 	.word	0x00000000


	//----- nvinfo : EIATTR_REGCOUNT
	.align		4
.L_541:
        /*06d8*/ 	.byte	0x04, 0x2f
        /*06da*/ 	.short	(.L_543 - .L_542)
	.align		4
.L_542:
        /*06dc*/ 	.word	index@(_ZN2at6native13reduce_kernelILi256ELi2ENS0_8ReduceOpIaNS0_14func_wrapper_tImZNS0_15xor_sum_functorIavEclERNS_14TensorIteratorEEUlmmE_EEjmLi4ELi4EEEEEvT1_)
        /*06e0*/ 	.word	0x00000030


	//----- nvinfo : EIATTR_FRAME_SIZE
	.align		4
.L_543:
        /*06e4*/ 	.byte	0x04, 0x11
        /*06e6*/ 	.short	(.L_545 - .L_544)
	.align		4
.L_544:
        /*06e8*/ 	.word	index@(_ZN2at6native13reduce_kernelILi256ELi2ENS0_8ReduceOpIaNS0_14func_wrapper_tImZNS0_15xor_sum_functorIavEclERNS_14TensorIteratorEEUlmmE_EEjmLi4ELi4EEEEEvT1_)
        /*06ec*/ 	.word	0x00000000


	//----- nvinfo : EIATTR_REGCOUNT
	.align		4
.L_545:
        /*06f0*/ 	.byte	0x04, 0x2f
        /*06f2*/ 	.short	(.L_547 - .L_546)
	.align		4
.L_546:
        /*06f4*/ 	.word	index@(_ZN2at6native13reduce_kernelILi512ELi1ENS0_8ReduceOpIaNS0_14func_wrapper_tImZNS0_15xor_sum_functorIavEclERNS_14TensorIteratorEEUlmmE_EEjmLi4ELi4EEEEEvT1_)
        /*06f8*/ 	.word	0x00000020


	//----- nvinfo : EIATTR_FRAME_SIZE
	.align		4
.L_547:
        /*06fc*/ 	.byte	0x04, 0x11
        /*06fe*/ 	.short	(.L_549 - .L_548)
	.align		4
.L_548:
        /*0700*/ 	.word	index@(_ZN2at6native13reduce_kernelILi512ELi1ENS0_8ReduceOpIaNS0_14func_wrapper_tImZNS0_15xor_sum_functorIavEclERNS_14TensorIteratorEEUlmmE_EEjmLi4ELi4EEEEEvT1_)
        /*0704*/ 	.word	0x00000000


	//----- nvinfo : EIATTR_REGCOUNT
	.align		4
.L_549:
        /*0708*/ 	.byte	0x04, 0x2f
        /*070a*/ 	.short	(.L_551 - .L_550)
	.align		4
.L_550:
        /*070c*/ 	.word	index@(_ZN2at6native13reduce_kernelILi128ELi4ENS0_8ReduceOpIiNS0_14func_wrapper_tImZNS0_15xor_sum_functorIivEclERNS_14TensorIteratorEEUlmmE_EEjmLi4ELi4EEEEEvT1_)
        /*0710*/ 	.word	0x00000046


	//----- nvinfo : EIATTR_FRAME_SIZE
	.align		4
.L_551:
        /*0714*/ 	.byte	0x04, 0x11
        /*0716*/ 	.short	(.L_553 - .L_552)
	.align		4
.L_552:
        /*0718*/ 	.word	index@(_ZN2at6native13reduce_kernelILi128ELi4ENS0_8ReduceOpIiNS0_14func_wrapper_tImZNS0_15xor_sum_functorIivEclERNS_14TensorIteratorEEUlmmE_EEjmLi4ELi4EEEEEvT1_)
        /*071c*/ 	.word	0x00000000


	//----- nvinfo : EIATTR_REGCOUNT
	.align		4
.L_553:
        /*0720*/ 	.byte	0x04, 0x2f
        /*0722*/ 	.short	(.L_555 - .L_554)
	.align		4
.L_554:
        /*0724*/ 	.word	index@(_ZN2at6native13reduce_kernelILi256ELi2ENS0_8ReduceOpIiNS0_14func_wrapper_tImZNS0_15xor_sum_functorIivEclERNS_14TensorIteratorEEUlmmE_EEjmLi4ELi4EEEEEvT1_)
        /*0728*/ 	.word	0x00000030


	//----- nvinfo : EIATTR_FRAME_SIZE
	.align		4
.L_555:
        /*072c*/ 	.byte	0x04, 0x11
        /*072e*/ 	.short	(.L_557 - .L_556)
	.align		4
.L_556:
        /*0730*/ 	.word	index@(_ZN2at6native13reduce_kernelILi256ELi2ENS0_8ReduceOpIiNS0_14func_wrapper_tImZNS0_15xor_sum_functorIivEclERNS_14TensorIteratorEEUlmmE_EEjmLi4ELi4EEEEEvT1_)
        /*0734*/ 	.word	0x00000000


	//----- nvinfo : EIATTR_REGCOUNT
	.align		4
.L_557:
        /*0738*/ 	.byte	0x04, 0x2f
        /*073a*/ 	.short	(.L_559 - .L_558)
	.align		4
.L_558:
        /*073c*/ 	.word	index@(_ZN2at6native13reduce_kernelILi512ELi1ENS0_8ReduceOpIiNS0_14func_wrapper_tImZNS0_15xor_sum_functorIivEclERNS_14TensorIteratorEEUlmmE_EEjmLi4ELi4EEEEEvT1_)
        /*0740*/ 	.word	0x00000020


	//----- nvinfo : EIATTR_FRAME_SIZE
	.align		4
.L_559:
        /*0744*/ 	.byte	0x04, 0x11
        /*0746*/ 	.short	(.L_561 - .L_560)
	.align		4
.L_560:
        /*0748*/ 	.word	index@(_ZN2at6native13reduce_kernelILi512ELi1ENS0_8ReduceOpIiNS0_14func_wrapper_tImZNS0_15xor_sum_functorIivEclERNS_14TensorIteratorEEUlmmE_EEjmLi4ELi4EEEEEvT1_)
        /*074c*/ 	.word	0x00000000


	//----- nvinfo : EIATTR_REGCOUNT
	.align		4
.L_561:
        /*0750*/ 	.byte	0x04, 0x2f
        /*0752*/ 	.short	(.L_563 - .L_562)
	.align		4
.L_562:
        /*0754*/ 	.word	index@(_ZN2at6native13reduce_kernelILi128ELi4ENS0_8ReduceOpIlNS0_14func_wrapper_tImZNS0_15xor_sum_functorIlvEclERNS_14TensorIteratorEEUlmmE_EEjmLi4ELi4EEEEEvT1_)
        /*0758*/ 	.word	0x0000005a


	//----- nvinfo : EIATTR_FRAME_SIZE
	.align		4
.L_563:
        /*075c*/ 	.byte	0x04, 0x11
        /*075e*/ 	.short	(.L_565 - .L_564)
	.align		4
.L_564:
        /*0760*/ 	.word	index@(_ZN2at6native13reduce_kernelILi128ELi4ENS0_8ReduceOpIlNS0_14func_wrapper_tImZNS0_15xor_sum_functorIlvEclERNS_14TensorIteratorEEUlmmE_EEjmLi4ELi4EEEEEvT1_)
        /*0764*/ 	.word	0x00000000


	//----- nvinfo : EIATTR_REGCOUNT
	.align		4
.L_565:
        /*0768*/ 	.byte	0x04, 0x2f
        /*076a*/ 	.short	(.L_567 - .L_566)
	.align		4
.L_566:
        /*076c*/ 	.word	index@(_ZN2at6native13reduce_kernelILi256ELi2ENS0_8ReduceOpIlNS0_14func_wrapper_tImZNS0_15xor_sum_functorIlvEclERNS_14TensorIteratorEEUlmmE_EEjmLi4ELi4EEEEEvT1_)
        /*0770*/ 	.word	0x00000038


	//----- nvinfo : EIATTR_FRAME_SIZE
	.align		4
.L_567:
        /*0774*/ 	.byte	0x04, 0x11
        /*0776*/ 	.short	(.L_569 - .L_568)
	.align		4
.L_568:
        /*0778*/ 	.word	index@(_ZN2at6native13reduce_kernelILi256ELi2ENS0_8ReduceOpIlNS0_14func_wrapper_tImZNS0_15xor_sum_functorIlvEclERNS_14TensorIteratorEEUlmmE_EEjmLi4ELi4EEEEEvT1_)
        /*077c*/ 	.word	0x00000000


	//----- nvinfo : EIATTR_REGCOUNT
	.align		4
.L_569:
        /*0780*/ 	.byte	0x04, 0x2f
        /*0782*/ 	.short	(.L_571 - .L_570)
	.align		4
.L_570:
        /*0784*/ 	.word	index@(_ZN2at6native13reduce_kernelILi512ELi1ENS0_8ReduceOpIlNS0_14func_wrapper_tImZNS0_15xor_sum_functorIlvEclERNS_14TensorIteratorEEUlmmE_EEjmLi4ELi4EEEEEvT1_)
        /*0788*/ 	.word	0x00000020


	//----- nvinfo : EIATTR_FRAME_SIZE
	.align		4
.L_571:
        /*078c*/ 	.byte	0x04, 0x11
        /*078e*/ 	.short	(.L_573 - .L_572)
	.align		4
.L_572:
        /*0790*/ 	.word	index@(_ZN2at6native13reduce_kernelILi512ELi1ENS0_8ReduceOpIlNS0_14func_wrapper_tImZNS0_15xor_sum_functorIlvEclERNS_14TensorIteratorEEUlmmE_EEjmLi4ELi4EEEEEvT1_)
        /*0794*/ 	.word	0x00000008


	//----- nvinfo : EIATTR_REGCOUNT
	.align		4
.L_573:
        /*0798*/ 	.byte	0x04, 0x2f
        /*079a*/ 	.short	(.L_575 - .L_574)
	.align		4
.L_574:
        /*079c*/ 	.word	index@(_ZN2at6native13reduce_kernelILi128ELi4ENS0_8ReduceOpIsNS0_14func_wrapper_tImZNS0_15xor_sum_functorIsvEclERNS_14TensorIteratorEEUlmmE_EEjmLi4ELi4EEEEEvT1_)
        /*07a0*/ 	.word	0x00000045


	//----- nvinfo : EIATTR_FRAME_SIZE
	.align		4
.L_575:
        /*07a4*/ 	.byte	0x04, 0x11
        /*07a6*/ 	.short	(.L_577 - .L_576)
	.align		4
.L_576:
        /*07a8*/ 	.word	index@(_ZN2at6native13reduce_kernelILi128ELi4ENS0_8ReduceOpIsNS0_14func_wrapper_tImZNS0_15xor_sum_functorIsvEclERNS_14TensorIteratorEEUlmmE_EEjmLi4ELi4EEEEEvT1_)
        /*07ac*/ 	.word	0x00000000


	//----- nvinfo : EIATTR_REGCOUNT
	.align		4
.L_577:
        /*07b0*/ 	.byte	0x04, 0x2f
        /*07b2*/ 	.short	(.L_579 - .L_578)
	.align		4
.L_578:
        /*07b4*/ 	.word	index@(_ZN2at6native13reduce_kernelILi256ELi2ENS0_8ReduceOpIsNS0_14func_wrapper_tImZNS0_15xor_sum_functorIsvEclERNS_14TensorIteratorEEUlmmE_EEjmLi4ELi4EEEEEvT1_)
        /*07b8*/ 	.word	0x00000030


	//----- nvinfo : EIATTR_FRAME_SIZE
	.align		4
.L_579:
        /*07bc*/ 	.byte	0x04, 0x11
        /*07be*/ 	.short	(.L_581 - .L_580)
	.align		4
.L_580:
        /*07c0*/ 	.word	index@(_ZN2at6native13reduce_kernelILi256ELi2ENS0_8ReduceOpIsNS0_14func_wrapper_tImZNS0_15xor_sum_functorIsvEclERNS_14TensorIteratorEEUlmmE_EEjmLi4ELi4EEEEEvT1_)
        /*07c4*/ 	.word	0x00000000


	//----- nvinfo : EIATTR_REGCOUNT
	.align		4
.L_581:
        /*07c8*/ 	.byte	0x04, 0x2f
        /*07ca*/ 	.short	(.L_583 - .L_582)
	.align		4
.L_582:
        /*07cc*/ 	.word	index@(_ZN2at6native13reduce_kernelILi512ELi1ENS0_8ReduceOpIsNS0_14func_wrapper_tImZNS0_15xor_sum_functorIsvEclERNS_14TensorIteratorEEUlmmE_EEjmLi4ELi4EEEEEvT1_)
        /*07d0*/ 	.word	0x00000020


	//----- nvinfo : EIATTR_FRAME_SIZE
	.align		4
.L_583:
        /*07d4*/ 	.byte	0x04, 0x11
        /*07d6*/ 	.short	(.L_585 - .L_584)
	.align		4
.L_584:
        /*07d8*/ 	.word	index@(_ZN2at6native13reduce_kernelILi512ELi1ENS0_8ReduceOpIsNS0_14func_wrapper_tImZNS0_15xor_sum_functorIsvEclERNS_14TensorIteratorEEUlmmE_EEjmLi4ELi4EEEEEvT1_)
        /*07dc*/ 	.word	0x00000000


	//----- nvinfo : EIATTR_REGCOUNT
	.align		4
.L_585:
        /*07e0*/ 	.byte	0x04, 0x2f
        /*07e2*/ 	.short	(.L_587 - .L_586)
	.align		4
.L_586:
        /*07e4*/ 	.word	index@(_ZN2at6native13reduce_kernelILi128ELi4ENS0_8ReduceOpIdNS0_14func_wrapper_tIdZNS0_15xor_sum_functorIdvEclERNS_14TensorIteratorEEUlddE_EEjdLi4ELi4EEEEEvT1_)
        /*07e8*/ 	.word	0x0000005a


	//----- nvinfo : EIATTR_FRAME_SIZE
	.align		4
.L_587:
        /*07ec*/ 	.byte	0x04, 0x11
        /*07ee*/ 	.short	(.L_589 - .L_588)
	.align		4
.L_588:
        /*07f0*/ 	.word	index@(_ZN2at6native13reduce_kernelILi128ELi4ENS0_8ReduceOpIdNS0_14func_wrapper_tIdZNS0_15xor_sum_functorIdvEclERNS_14TensorIteratorEEUlddE_EEjdLi4ELi4EEEEEvT1_)
        /*07f4*/ 	.word	0x00000000


	//----- nvinfo : EIATTR_REGCOUNT
	.align		4
.L_589:
        /*07f8*/ 	.byte	0x04, 0x2f
        /*07fa*/ 	.short	(.L_591 - .L_590)
	.align		4
.L_590:
        /*07fc*/ 	.word	index@(_ZN2at6native13reduce_kernelILi256ELi2ENS0_8ReduceOpIdNS0_14func_wrapper_tIdZNS0_15xor_sum_functorIdvEclERNS_14TensorIteratorEEUlddE_EEjdLi4ELi4EEEEEvT1_)
        /*0800*/ 	.word	0x00000038


	//----- nvinfo : EIATTR_FRAME_SIZE
	.align		4
.L_591:
        /*0804*/ 	.byte	0x04, 0x11
        /*0806*/ 	.short	(.L_593 - .L_592)
	.align		4
.L_592:
        /*0808*/ 	.word	index@(_ZN2at6native13reduce_kernelILi256ELi2ENS0_8ReduceOpIdNS0_14func_wrapper_tIdZNS0_15xor_sum_functorIdvEclERNS_14TensorIteratorEEUlddE_EEjdLi4ELi4EEEEEvT1_)
        /*080c*/ 	.word	0x00000000


	//----- nvinfo : EIATTR_REGCOUNT
	.align		4
.L_593:
        /*0810*/ 	.byte	0x04, 0x2f
        /*0812*/ 	.short	(.L_595 - .L_594)
	.align		4
.L_594:
        /*0814*/ 	.word	index@(_ZN2at6native13reduce_kernelILi512ELi1ENS0_8ReduceOpIdNS0_14func_wrapper_tIdZNS0_15xor_sum_functorIdvEclERNS_14TensorIteratorEEUlddE_EEjdLi4ELi4EEEEEvT1_)
        /*0818*/ 	.word	0x00000020


	//----- nvinfo : EIATTR_FRAME_SIZE
	.align		4
.L_595:
        /*081c*/ 	.byte	0x04, 0x11
        /*081e*/ 	.short	(.L_597 - .L_596)
	.align		4
.L_596:
        /*0820*/ 	.word	index@(_ZN2at6native13reduce_kernelILi512ELi1ENS0_8ReduceOpIdNS0_14func_wrapper_tIdZNS0_15xor_sum_functorIdvEclERNS_14TensorIteratorEEUlddE_EEjdLi4ELi4EEEEEvT1_)
        /*0824*/ 	.word	0x00000008


	//----- nvinfo : EIATTR_REGCOUNT
	.align		4
.L_597:
        /*0828*/ 	.byte	0x04, 0x2f
        /*082a*/ 	.short	(.L_599 - .L_598)
	.align		4
.L_598:
        /*082c*/ 	.word	index@(_ZN2at6native13reduce_kernelILi128ELi4ENS0_8ReduceOpIfNS0_14func_wrapper_tIdZNS0_15xor_sum_functorIfvEclERNS_14TensorIteratorEEUlddE_EEjdLi4ELi4EEEEEvT1_)
        /*0830*/ 	.word	0x0000005e


	//----- nvinfo : EIATTR_FRAME_SIZE
	.align		4
.L_599:
        /*0834*/ 	.byte	0x04, 0x11
        /*0836*/ 	.short	(.L_601 - .L_600)
	.align		4
.L_600:
        /*0838*/ 	.word	index@(_ZN2at6native13reduce_kernelILi128ELi4ENS0_8ReduceOpIfNS0_14func_wrapper_tIdZNS0_15xor_sum_functorIfvEclERNS_14TensorIteratorEEUlddE_EEjdLi4ELi4EEEEEvT1_)
        /*083c*/ 	.word	0x00000000


	//----- nvinfo : EIATTR_REGCOUNT
	.align		4
.L_601:
        /*0840*/ 	.byte	0x04, 0x2f
        /*0842*/ 	.short	(.L_603 - .L_602)
	.align		4
.L_602:
        /*0844*/ 	.word	index@(_ZN2at6native13reduce_kernelILi256ELi2ENS0_8ReduceOpIfNS0_14func_wrapper_tIdZNS0_15xor_sum_functorIfvEclERNS_14TensorIteratorEEUlddE_EEjdLi4ELi4EEEEEvT1_)
        /*0848*/ 	.word	0x00000038


	//----- nvinfo : EIATTR_FRAME_SIZE
	.align		4
.L_603:
        /*084c*/ 	.byte	0x04, 0x11
        /*084e*/ 	.short	(.L_605 - .L_604)
	.align		4
.L_604:
        /*0850*/ 	.word	index@(_ZN2at6native13reduce_kernelILi256ELi2ENS0_8ReduceOpIfNS0_14func_wrapper_tIdZNS0_15xor_sum_functorIfvEclERNS_14TensorIteratorEEUlddE_EEjdLi4ELi4EEEEEvT1_)
        /*0854*/ 	.word	0x00000000


	//----- nvinfo : EIATTR_REGCOUNT
	.align		4
.L_605:
        /*0858*/ 	.byte	0x04, 0x2f
        /*085a*/ 	.short	(.L_607 - .L_606)
	.align		4
.L_606:
        /*085c*/ 	.word	index@(_ZN2at6native13reduce_kernelILi512ELi1ENS0_8ReduceOpIfNS0_14func_wrapper_tIdZNS0_15xor_sum_functorIfvEclERNS_14TensorIteratorEEUlddE_EEjdLi4ELi4EEEEEvT1_)
        /*0860*/ 	.word	0x00000020


	//----- nvinfo : EIATTR_FRAME_SIZE
	.align		4
.L_607:
        /*0864*/ 	.byte	0x04, 0x11
        /*0866*/ 	.short	(.L_609 - .L_608)
	.align		4
.L_608:
        /*0868*/ 	.word	index@(_ZN2at6native13reduce_kernelILi512ELi1ENS0_8ReduceOpIfNS0_14func_wrapper_tIdZNS0_15xor_sum_functorIfvEclERNS_14TensorIteratorEEUlddE_EEjdLi4ELi4EEEEEvT1_)
        /*086c*/ 	.word	0x00000000


	//----- nvinfo : EIATTR_REGCOUNT
	.align		4
.L_609:
        /*0870*/ 	.byte	0x04, 0x2f
        /*0872*/ 	.short	(.L_611 - .L_610)
	.align		4
.L_610:
        /*0874*/ 	.word	index@(_ZN2at6native13reduce_kernelILi128ELi4ENS0_8ReduceOpIN3c104HalfENS0_14func_wrapper_tIdZNS0_15xor_sum_functorIS4_vEclERNS_14TensorIteratorEEUlddE_EEjdLi4ELi4EEEEEvT1_)
        /*0878*/ 	.word	0x00000050


	//----- nvinfo : EIATTR_FRAME_SIZE
	.align		4
.L_611:
        /*087c*/ 	.byte	0x04, 0x11
        /*087e*/ 	.short	(.L_613 - .L_612)
	.align		4
.L_612:
        /*0880*/ 	.word	index@(_ZN2at6native13reduce_kernelILi128ELi4ENS0_8ReduceOpIN3c104HalfENS0_14func_wrapper_tIdZNS0_15xor_sum_functorIS4_vEclERNS_14TensorIteratorEEUlddE_EEjdLi4ELi4EEEEEvT1_)
        /*0884*/ 	.word	0x00000000


	//----- nvinfo : EIATTR_REGCOUNT
	.align		4
.L_613:
        /*0888*/ 	.byte	0x04, 0x2f
        /*088a*/ 	.short	(.L_615 - .L_614)
	.align		4
.L_614:
        /*088c*/ 	.word	index@(_ZN2at6native13reduce_kernelILi256ELi2ENS0_8ReduceOpIN3c104HalfENS0_14func_wrapper_tIdZNS0_15xor_sum_functorIS4_vEclERNS_14TensorIteratorEEUlddE_EEjdLi4ELi4EEEEEvT1_)
        /*0890*/ 	.word	0x00000036


	//----- nvinfo : EIATTR_FRAME_SIZE
	.align		4
.L_615:
        /*0894*/ 	.byte	0x04, 0x11
        /*0896*/ 	.short	(.L_617 - .L_616)
	.align		4
.L_616:
        /*0898*/ 	.word	index@(_ZN2at6native13reduce_kernelILi256ELi2ENS0_8ReduceOpIN3c104HalfENS0_14func_wrapper_tIdZNS0_15xor_sum_functorIS4_vEclERNS_14TensorIteratorEEUlddE_EEjdLi4ELi4EEEEEvT1_)
        /*089c*/ 	.word	0x00000000


	//----- nvinfo : EIATTR_REGCOUNT
	.align		4
.L_617:
        /*08a0*/ 	.byte	0x04, 0x2f
        /*08a2*/ 	.short	(.L_619 - .L_618)
	.align		4
.L_618:
        /*08a4*/ 	.word	index@(_ZN2at6native13reduce_kernelILi512ELi1ENS0_8ReduceOpIN3c104HalfENS0_14func_wrapper_tIdZNS0_15xor_sum_functorIS4_vEclERNS_14TensorIteratorEEUlddE_EEjdLi4ELi4EEEEEvT1_)
        /*08a8*/ 	.word	0x00000020


	//----- nvinfo : EIATTR_FRAME_SIZE
	.align		4
.L_619:
        /*08ac*/ 	.byte	0x04, 0x11
        /*08ae*/ 	.short	(.L_621 - .L_620)
	.align		4
.L_620:
        /*08b0*/ 	.word	index@(_ZN2at6native13reduce_kernelILi512ELi1ENS0_8ReduceOpIN3c104HalfENS0_14func_wrapper_tIdZNS0_15xor_sum_functorIS4_vEclERNS_14TensorIteratorEEUlddE_EEjdLi4ELi4EEEEEvT1_)
        /*08b4*/ 	.word	0x00000000


	//----- nvinfo : EIATTR_REGCOUNT
	.align		4
.L_621:
        /*08b8*/ 	.byte	0x04, 0x2f
        /*08ba*/ 	.short	(.L_623 - .L_622)
	.align		4
.L_622:
        /*08bc*/ 	.word	index@(_ZN2at6native13reduce_kernelILi128ELi4ENS0_8ReduceOpIN3c108BFloat16ENS0_14func_wrapper_tIdZNS0_15xor_sum_functorIS4_vEclERNS_14TensorIteratorEEUlddE_EEjdLi4ELi4EEEEEvT1_)
        /*08c0*/ 	.word	0x0000005e


	//----- nvinfo : EIATTR_FRAME_SIZE
	.align		4
.L_623:
        /*08c4*/ 	.byte	0x04, 0x11
        /*08c6*/ 	.short	(.L_625 - .L_624)
	.align		4
.L_624:
        /*08c8*/ 	.word	index@(_ZN2at6native13reduce_kernelILi128ELi4ENS0_8ReduceOpIN3c108BFloat16ENS0_14func_wrapper_tIdZNS0_15xor_sum_functorIS4_vEclERNS_14TensorIteratorEEUlddE_EEjdLi4ELi4EEEEEvT1_)
        /*08cc*/ 	.word	0x00000000


	//----- nvinfo : EIATTR_REGCOUNT
	.align		4
.L_625:
        /*08d0*/ 	.byte	0x04, 0x2f
        /*08d2*/ 	.short	(.L_627 - .L_626)
	.align		4
.L_626:
        /*08d4*/ 	.word	index@(_ZN2at6native13reduce_kernelILi256ELi2ENS0_8ReduceOpIN3c108BFloat16ENS0_14func_wrapper_tIdZNS0_15xor_sum_functorIS4_vEclERNS_14TensorIteratorEEUlddE_EEjdLi4ELi4EEEEEvT1_)
        /*08d8*/ 	.word	0x00000038


	//----- nvinfo : EIATTR_FRAME_SIZE
	.align		4
.L_627:
        /*08dc*/ 	.byte	0x04, 0x11
        /*08de*/ 	.short	(.L_629 - .L_628)
	.align		4
.L_628:
        /*08e0*/ 	.word	index@(_ZN2at6native13reduce_kernelILi256ELi2ENS0_8ReduceOpIN3c108BFloat16ENS0_14func_wrapper_tIdZNS0_15xor_sum_functorIS4_vEclERNS_14TensorIteratorEEUlddE_EEjdLi4ELi4EEEEEvT1_)
        /*08e4*/ 	.word	0x00000000


	//----- nvinfo : EIATTR_REGCOUNT
	.align		4
.L_629:
        /*08e8*/ 	.byte	0x04, 0x2f
        /*08ea*/ 	.short	(.L_631 - .L_630)
	.align		4
.L_630:
        /*08ec*/ 	.word	index@(_ZN2at6native13reduce_kernelILi512ELi1ENS0_8ReduceOpIN3c108BFloat16ENS0_14func_wrapper_tIdZNS0_15xor_sum_functorIS4_vEclERNS_14TensorIteratorEEUlddE_EEjdLi4ELi4EEEEEvT1_)
        /*08f0*/ 	.word	0x00000020


	//----- nvinfo : EIATTR_FRAME_SIZE
	.align		4
.L_631:
        /*08f4*/ 	.byte	0x04, 0x11
        /*08f6*/ 	.short	(.L_633 - .L_632)
	.align		4
.L_632:
        /*08f8*/ 	.word	index@(_ZN2at6native13reduce_kernelILi512ELi1ENS0_8ReduceOpIN3c108BFloat16ENS0_14func_wrapper_tIdZNS0_15xor_sum_functorIS4_vEclERNS_14TensorIteratorEEUlddE_EEjdLi4ELi4EEEEEvT1_)
        /*08fc*/ 	.word	0x00000000


	//----- nvinfo : EIATTR_REGCOUNT
	.align		4
.L_633:
        /*0900*/ 	.byte	0x04, 0x2f
        /*0902*/ 	.short	(.L_635 - .L_634)
	.align		4
.L_634:
        /*0904*/ 	.word	index@(_ZN2at6native13reduce_kernelILi128ELi4ENS0_8ReduceOpIbNS0_14func_wrapper_tImZNS0_15xor_sum_functorIbvEclERNS_14TensorIteratorEEUlbbE_EEjmLi4ELi4EEEEEvT1_)
        /*0908*/ 	.word	0x00000035


	//----- nvinfo : EIATTR_FRAME_SIZE
	.align		4
.L_635:
        /*090c*/ 	.byte	0x04, 0x11
        /*090e*/ 	.short	(.L_637 - .L_636)
	.align		4
.L_636:
        /*0910*/ 	.word	index@(_ZN2at6native13reduce_kernelILi128ELi4ENS0_8ReduceOpIbNS0_14func_wrapper_tImZNS0_15xor_sum_functorIbvEclERNS_14TensorIteratorEEUlbbE_EEjmLi4ELi4EEEEEvT1_)
        /*0914*/ 	.word	0x00000000


	//----- nvinfo : EIATTR_REGCOUNT
	.align		4
.L_637:
        /*0918*/ 	.byte	0x04, 0x2f
        /*091a*/ 	.short	(.L_639 - .L_638)
	.align		4
.L_638:
        /*091c*/ 	.word	index@(_ZN2at6native13reduce_kernelILi256ELi2ENS0_8ReduceOpIbNS0_14func_wrapper_tImZNS0_15xor_sum_functorIbvEclERNS_14TensorIteratorEEUlbbE_EEjmLi4ELi4EEEEEvT1_)
        /*0920*/ 	.word	0x00000024


	//----- nvinfo : EIATTR_FRAME_SIZE
	.align		4
.L_639:
        /*0924*/ 	.byte	0x04, 0x11
        /*0926*/ 	.short	(.L_641 - .L_640)
	.align		4
.L_640:
        /*0928*/ 	.word	index@(_ZN2at6native13reduce_kernelILi256ELi2ENS0_8ReduceOpIbNS0_14func_wrapper_tImZNS0_15xor_sum_functorIbvEclERNS_14TensorIteratorEEUlbbE_EEjmLi4ELi4EEEEEvT1_)
        /*092c*/ 	.word	0x00000000


	//----- nvinfo : EIATTR_REGCOUNT
	.align		4
.L_641:
        /*0930*/ 	.byte	0x04, 0x2f
        /*0932*/ 	.short	(.L_643 - .L_642)
	.align		4
.L_642:
        /*0934*/ 	.word	index@(_ZN2at6native13reduce_kernelILi512ELi1ENS0_8ReduceOpIbNS0_14func_wrapper_tImZNS0_15xor_sum_functorIbvEclERNS_14TensorIteratorEEUlbbE_EEjmLi4ELi4EEEEEvT1_)
        /*0938*/ 	.word	0x0000001e


	//----- nvinfo : EIATTR_FRAME_SIZE
	.align		4
.L_643:
        /*093c*/ 	.byte	0x04, 0x11
        /*093e*/ 	.short	(.L_645 - .L_644)
	.align		4
.L_644:
        /*0940*/ 	.word	index@(_ZN2at6native13reduce_kernelILi512ELi1ENS0_8ReduceOpIbNS0_14func_wrapper_tImZNS0_15xor_sum_functorIbvEclERNS_14TensorIteratorEEUlbbE_EEjmLi4ELi4EEEEEvT1_)
        /*0944*/ 	.word	0x00000000


	//----- nvinfo : EIATTR_MIN_STACK_SIZE
	.align		4
.L_645:
        /*0948*/ 	.byte	0x04, 0x12
        /*094a*/ 	.short	(.L_647 - .L_646)
	.align		4
.L_646:
        /*094c*/ 	.word	index@(_ZN2at6native13reduce_kernelILi512ELi1ENS0_8ReduceOpIbNS0_14func_wrapper_tImZNS0_15xor_sum_functorIbvEclERNS_14TensorIteratorEEUlbbE_EEjmLi4ELi4EEEEEvT1_)
        /*0950*/ 	.word	0x00000000


	//----- nvinfo : EIATTR_MIN_STACK_SIZE
	.align		4
.L_647:
        /*0954*/ 	.byte	0x04, 0x12
        /*0956*/ 	.short	(.L_649 - .L_648)
	.align		4
.L_648:
        /*0958*/ 	.word	index@(_ZN2at6native13reduce_kernelILi256ELi2ENS0_8ReduceOpIbNS0_14func_wrapper_tImZNS0_15xor_sum_functorIbvEclERNS_14TensorIteratorEEUlbbE_EEjmLi4ELi4EEEEEvT1_)
        /*095c*/ 	.word	0x00000000


	//----- nvinfo : EIATTR_MIN_STACK_SIZE
	.align		4
.L_649:
        /*0960*/ 	.byte	0x04, 0x12
        /*0962*/ 	.short	(.L_651 - .L_650)
	.align		4
.L_650:
        /*0964*/ 	.word	index@(_ZN2at6native13reduce_kernelILi128ELi4ENS0_8ReduceOpIbNS0_14func_wrapper_tImZNS0_15xor_sum_functorIbvEclERNS_14TensorIteratorEEUlbbE_EEjmLi4ELi4EEEEEvT1_)
        /*0968*/ 	.word	0x00000000


	//----- nvinfo : EIATTR_MIN_STACK_SIZE
	.align		4
.L_651:
        /*096c*/ 	.byte	0x04, 0x12
        /*096e*/ 	.short	(.L_653 - .L_652)
	.align		4
.L_652:
        /*0970*/ 	.word	index@(_ZN2at6native13reduce_kernelILi512ELi1ENS0_8ReduceOpIN3c108BFloat16ENS0_14func_wrapper_tIdZNS0_15xor_sum_functorIS4_vEclERNS_14TensorIteratorEEUlddE_EEjdLi4ELi4EEEEEvT1_)
        /*0974*/ 	.word	0x00000000


	//----- nvinfo : EIATTR_MIN_STACK_SIZE
	.align		4
.L_653:
        /*0978*/ 	.byte	0x04, 0x12
        /*097a*/ 	.short	(.L_655 - .L_654)
	.align		4
.L_654:
        /*097c*/ 	.word	index@(_ZN2at6native13reduce_kernelILi256ELi2ENS0_8ReduceOpIN3c108BFloat16ENS0_14func_wrapper_tIdZNS0_15xor_sum_functorIS4_vEclERNS_14TensorIteratorEEUlddE_EEjdLi4ELi4EEEEEvT1_)
        /*0980*/ 	.word	0x00000000


	//----- nvinfo : EIATTR_MIN_STACK_SIZE
	.align		4
.L_655:
        /*0984*/ 	.byte	0x04, 0x12
        /*0986*/ 	.short	(.L_657 - .L_656)
	.align		4
.L_656:
        /*0988*/ 	.word	index@(_ZN2at6native13reduce_kernelILi128ELi4ENS0_8ReduceOpIN3c108BFloat16ENS0_14func_wrapper_tIdZNS0_15xor_sum_functorIS4_vEclERNS_14TensorIteratorEEUlddE_EEjdLi4ELi4EEEEEvT1_)
        /*098c*/ 	.word	0x00000000


	//----- nvinfo : EIATTR_MIN_STACK_SIZE
	.align		4
.L_657:
        /*0990*/ 	.byte	0x04, 0x12
        /*0992*/ 	.short	(.L_659 - .L_658)
	.align		4
.L_658:
        /*0994*/ 	.word	index@(_ZN2at6native13reduce_kernelILi512ELi1ENS0_8ReduceOpIN3c104HalfENS0_14func_wrapper_tIdZNS0_15xor_sum_functorIS4_vEclERNS_14TensorIteratorEEUlddE_EEjdLi4ELi4EEEEEvT1_)
        /*0998*/ 	.word	0x00000000


	//----- nvinfo : EIATTR_MIN_STACK_SIZE
	.align		4
.L_659:
        /*099c*/ 	.byte	0x04, 0x12
        /*099e*/ 	.short	(.L_661 - .L_660)
	.align		4
.L_660:
        /*09a0*/ 	.word	index@(_ZN2at6native13reduce_kernelILi256ELi2ENS0_8ReduceOpIN3c104HalfENS0_14func_wrapper_tIdZNS0_15xor_sum_functorIS4_vEclERNS_14TensorIteratorEEUlddE_EEjdLi4ELi4EEEEEvT1_)
        /*09a4*/ 	.word	0x00000000


	//----- nvinfo : EIATTR_MIN_STACK_SIZE
	.align		4
.L_661:
        /*09a8*/ 	.byte	0x04, 0x12
        /*09aa*/ 	.short	(.L_663 - .L_662)
	.align		4
.L_662:
        /*09ac*/ 	.word	index@(_ZN2at6native13reduce_kernelILi128ELi4ENS0_8ReduceOpIN3c104HalfENS0_14func_wrapper_tIdZNS0_15xor_sum_functorIS4_vEclERNS_14TensorIteratorEEUlddE_EEjdLi4ELi4EEEEEvT1_)
        /*09b0*/ 	.word	0x00000000


	//----- nvinfo : EIATTR_MIN_STACK_SIZE
	.align		4
.L_663:
        /*09b4*/ 	.byte	0x04, 0x12
        /*09b6*/ 	.short	(.L_665 - .L_664)
	.align		4
.L_664:
        /*09b8*/ 	.word	index@(_ZN2at6native13reduce_kernelILi512ELi1ENS0_8ReduceOpIfNS0_14func_wrapper_tIdZNS0_15xor_sum_functorIfvEclERNS_14TensorIteratorEEUlddE_EEjdLi4ELi4EEEEEvT1_)
        /*09bc*/ 	.word	0x00000000


	//----- nvinfo : EIATTR_MIN_STACK_SIZE
	.align		4
.L_665:
        /*09c0*/ 	.byte	0x04, 0x12
        /*09c2*/ 	.short	(.L_667 - .L_666)
	.align		4
.L_666:
        /*09c4*/ 	.word	index@(_ZN2at6native13reduce_kernelILi256ELi2ENS0_8ReduceOpIfNS0_14func_wrapper_tIdZNS0_15xor_sum_functorIfvEclERNS_14TensorIteratorEEUlddE_EEjdLi4ELi4EEEEEvT1_)
        /*09c8*/ 	.word	0x00000000


	//----- nvinfo : EIATTR_MIN_STACK_SIZE
	.align		4
.L_667:
        /*09cc*/ 	.byte	0x04, 0x12
        /*09ce*/ 	.short	(.L_669 - .L_668)
	.align		4
.L_668:
        /*09d0*/ 	.word	index@(_ZN2at6native13reduce_kernelILi128ELi4ENS0_8ReduceOpIfNS0_14func_wrapper_tIdZNS0_15xor_sum_functorIfvEclERNS_14TensorIteratorEEUlddE_EEjdLi4ELi4EEEEEvT1_)
        /*09d4*/ 	.word	0x00000000


	//----- nvinfo : EIATTR_MIN_STACK_SIZE
	.align		4
.L_669:
        /*09d8*/ 	.byte	0x04, 0x12
        /*09da*/ 	.short	(.L_671 - .L_670)
	.align		4
.L_670:
        /*09dc*/ 	.word	index@(_ZN2at6native13reduce_kernelILi512ELi1ENS0_8ReduceOpIdNS0_14func_wrapper_tIdZNS0_15xor_sum_functorIdvEclERNS_14TensorIteratorEEUlddE_EEjdLi4ELi4EEEEEvT1_)
        /*09e0*/ 	.word	0x00000008


	//----- nvinfo : EIATTR_MIN_STACK_SIZE
	.align		4
.L_671:
        /*09e4*/ 	.byte	0x04, 0x12
        /*09e6*/ 	.short	(.L_673 - .L_672)
	.align		4
.L_672:
        /*09e8*/ 	.word	index@(_ZN2at6native13reduce_kernelILi256ELi2ENS0_8ReduceOpIdNS0_14func_wrapper_tIdZNS0_15xor_sum_functorIdvEclERNS_14TensorIteratorEEUlddE_EEjdLi4ELi4EEEEEvT1_)
        /*09ec*/ 	.word	0x00000000


	//----- nvinfo : EIATTR_MIN_STACK_SIZE
	.align		4
.L_673:
        /*09f0*/ 	.byte	0x04, 0x12
        /*09f2*/ 	.short	(.L_675 - .L_674)
	.align		4
.L_674:
        /*09f4*/ 	.word	index@(_ZN2at6native13reduce_kernelILi128ELi4ENS0_8ReduceOpIdNS0_14func_wrapper_tIdZNS0_15xor_sum_functorIdvEclERNS_14TensorIteratorEEUlddE_EEjdLi4ELi4EEEEEvT1_)
        /*09f8*/ 	.word	0x00000000


	//----- nvinfo : EIATTR_MIN_STACK_SIZE
	.align		4
.L_675:
        /*09fc*/ 	.byte	0x04, 0x12
        /*09fe*/ 	.short	(.L_677 - .L_676)
	.align		4
.L_676:
        /*0a00*/ 	.word	index@(_ZN2at6native13reduce_kernelILi512ELi1ENS0_8ReduceOpIsNS0_14func_wrapper_tImZNS0_15xor_sum_functorIsvEclERNS_14TensorIteratorEEUlmmE_EEjmLi4ELi4EEEEEvT1_)
        /*0a04*/ 	.word	0x00000000


	//----- nvinfo : EIATTR_MIN_STACK_SIZE
	.align		4
.L_677:
        /*0a08*/ 	.byte	0x04, 0x12
        /*0a0a*/ 	.short	(.L_679 - .L_678)
	.align		4
.L_678:
        /*0a0c*/ 	.word	index@(_ZN2at6native13reduce_kernelILi256ELi2ENS0_8ReduceOpIsNS0_14func_wrapper_tImZNS0_15xor_sum_functorIsvEclERNS_14TensorIteratorEEUlmmE_EEjmLi4ELi4EEEEEvT1_)
        /*0a10*/ 	.word	0x00000000


	//----- nvinfo : EIATTR_MIN_STACK_SIZE
	.align		4
.L_679:
        /*0a14*/ 	.byte	0x04, 0x12
        /*0a16*/ 	.short	(.L_681 - .L_680)
	.align		4
.L_680:
        /*0a18*/ 	.word	index@(_ZN2at6native13reduce_kernelILi128ELi4ENS0_8ReduceOpIsNS0_14func_wrapper_tImZNS0_15xor_sum_functorIsvEclERNS_14TensorIteratorEEUlmmE_EEjmLi4ELi4EEEEEvT1_)
        /*0a1c*/ 	.word	0x00000000


	//----- nvinfo : EIATTR_MIN_STACK_SIZE
	.align		4
.L_681:
        /*0a20*/ 	.byte	0x04, 0x12
        /*0a22*/ 	.short	(.L_683 - .L_682)
	.align		4
.L_682:
        /*0a24*/ 	.word	index@(_ZN2at6native13reduce_kernelILi512ELi1ENS0_8ReduceOpIlNS0_14func_wrapper_tImZNS0_15xor_sum_functorIlvEclERNS_14TensorIteratorEEUlmmE_EEjmLi4ELi4EEEEEvT1_)
        /*0a28*/ 	.word	0x00000008


	//----- nvinfo : EIATTR_MIN_STACK_SIZE
	.align		4
.L_683:
        /*0a2c*/ 	.byte	0x04, 0x12
        /*0a2e*/ 	.short	(.L_685 - .L_684)
	.align		4
.L_684:
        /*0a30*/ 	.word	index@(_ZN2at6native13reduce_kernelILi256ELi2ENS0_8ReduceOpIlNS0_14func_wrapper_tImZNS0_15xor_sum_functorIlvEclERNS_14TensorIteratorEEUlmmE_EEjmLi4ELi4EEEEEvT1_)
        /*0a34*/ 	.word	0x00000000


	//----- nvinfo : EIATTR_MIN_STACK_SIZE
	.align		4
.L_685:
        /*0a38*/ 	.byte	0x04, 0x12
        /*0a3a*/ 	.short	(.L_687 - .L_686)
	.align		4
.L_686:
        /*0a3c*/ 	.word	index@(_ZN2at6native13reduce_kernelILi128ELi4ENS0_8ReduceOpIlNS0_14func_wrapper_tImZNS0_15xor_sum_functorIlvEclERNS_14TensorIteratorEEUlmmE_EEjmLi4ELi4EEEEEvT1_)
        /*0a40*/ 	.word	0x00000000


	//----- nvinfo : EIATTR_MIN_STACK_SIZE
	.align		4
.L_687:
        /*0a44*/ 	.byte	0x04, 0x12
        /*0a46*/ 	.short	(.L_689 - .L_688)
	.align		4
.L_688:
        /*0a48*/ 	.word	index@(_ZN2at6native13reduce_kernelILi512ELi1ENS0_8ReduceOpIiNS0_14func_wrapper_tImZNS0_15xor_sum_functorIivEclERNS_14TensorIteratorEEUlmmE_EEjmLi4ELi4EEEEEvT1_)
        /*0a4c*/ 	.word	0x00000000


	//----- nvinfo : EIATTR_MIN_STACK_SIZE
	.align		4
.L_689:
        /*0a50*/ 	.byte	0x04, 0x12
        /*0a52*/ 	.short	(.L_691 - .L_690)
	.align		4
.L_690:
        /*0a54*/ 	.word	index@(_ZN2at6native13reduce_kernelILi256ELi2ENS0_8ReduceOpIiNS0_14func_wrapper_tImZNS0_15xor_sum_functorIivEclERNS_14TensorIteratorEEUlmmE_EEjmLi4ELi4EEEEEvT1_)
        /*0a58*/ 	.word	0x00000000


	//----- nvinfo : EIATTR_MIN_STACK_SIZE
	.align		4
.L_691:
        /*0a5c*/ 	.byte	0x04, 0x12
        /*0a5e*/ 	.short	(.L_693 - .L_692)
	.align		4
.L_692:
        /*0a60*/ 	.word	index@(_ZN2at6native13reduce_kernelILi128ELi4ENS0_8ReduceOpIiNS0_14func_wrapper_tImZNS0_15xor_sum_functorIivEclERNS_14TensorIteratorEEUlmmE_EEjmLi4ELi4EEEEEvT1_)
        /*0a64*/ 	.word	0x00000000


	//----- nvinfo : EIATTR_MIN_STACK_SIZE
	.align		4
.L_693:
        /*0a68*/ 	.byte	0x04, 0x12
        /*0a6a*/ 	.short	(.L_695 - .L_694)
	.align		4
.L_694:
        /*0a6c*/ 	.word	index@(_ZN2at6native13reduce_kernelILi512ELi1ENS0_8ReduceOpIaNS0_14func_wrapper_tImZNS0_15xor_sum_functorIavEclERNS_14TensorIteratorEEUlmmE_EEjmLi4ELi4EEEEEvT1_)
        /*0a70*/ 	.word	0x00000000


	//----- nvinfo : EIATTR_MIN_STACK_SIZE
	.align		4
.L_695:
        /*0a74*/ 	.byte	0x04, 0x12
        /*0a76*/ 	.short	(.L_697 - .L_696)
	.align		4
.L_696:
        /*0a78*/ 	.word	index@(_ZN2at6native13reduce_kernelILi256ELi2ENS0_8ReduceOpIaNS0_14func_wrapper_tImZNS0_15xor_sum_functorIavEclERNS_14TensorIteratorEEUlmmE_EEjmLi4ELi4EEEEEvT1_)
        /*0a7c*/ 	.word	0x00000000


	//----- nvinfo : EIATTR_MIN_STACK_SIZE
	.align		4
.L_697:
        /*0a80*/ 	.byte	0x04, 0x12
        /*0a82*/ 	.short	(.L_699 - .L_698)
	.align		4
.L_698:
        /*0a84*/ 	.word	index@(_ZN2at6native13reduce_kernelILi128ELi4ENS0_8ReduceOpIaNS0_14func_wrapper_tImZNS0_15xor_sum_functorIavEclERNS_14TensorIteratorEEUlmmE_EEjmLi4ELi4EEEEEvT1_)
        /*0a88*/ 	.word	0x00000000


	//----- nvinfo : EIATTR_MIN_STACK_SIZE
	.align		4
.L_699:
        /*0a8c*/ 	.byte	0x04, 0x12
        /*0a8e*/ 	.short	(.L_701 - .L_700)
	.align		4
.L_700:
        /*0a90*/ 	.word	index@(_ZN2at6native13reduce_kernelILi512ELi1ENS0_8ReduceOpIhNS0_14func_wrapper_tImZNS0_15xor_sum_functorIhvEclERNS_14TensorIteratorEEUlmmE_EEjmLi4ELi4EEEEEvT1_)
        /*0a94*/ 	.word	0x00000000


	//----- nvinfo : EIATTR_MIN_STACK_SIZE
	.align		4
.L_701:
        /*0a98*/ 	.byte	0x04, 0x12
        /*0a9a*/ 	.short	(.L_703 - .L_702)
	.align		4
.L_702:
        /*0a9c*/ 	.word	index@(_ZN2at6native13reduce_kernelILi256ELi2ENS0_8ReduceOpIhNS0_14func_wrapper_tImZNS0_15xor_sum_functorIhvEclERNS_14TensorIteratorEEUlmmE_EEjmLi4ELi4EEEEEvT1_)
        /*0aa0*/ 	.word	0x00000000


	//----- nvinfo : EIATTR_MIN_STACK_SIZE
	.align		4
.L_703:
        /*0aa4*/ 	.byte	0x04, 0x12
        /*0aa6*/ 	.short	(.L_705 - .L_704)
	.align		4
.L_704:
        /*0aa8*/ 	.word	index@(_ZN2at6native13reduce_kernelILi128ELi4ENS0_8ReduceOpIhNS0_14func_wrapper_tImZNS0_15xor_sum_functorIhvEclERNS_14TensorIteratorEEUlmmE_EEjmLi4ELi4EEEEEvT1_)
        /*0aac*/ 	.word	0x00000000


	//----- nvinfo : EIATTR_MIN_STACK_SIZE
	.align		4
.L_705:
        /*0ab0*/ 	.byte	0x04, 0x12
        /*0ab2*/ 	.short	(.L_707 - .L_706)
	.align		4
.L_706:
        /*0ab4*/ 	.word	index@(_ZN2at6native13reduce_kernelILi512ELi1ENS0_8ReduceOpIN3c108BFloat16ENS0_9NanSumOpsIffEEjfLi4ELi4EEEEEvT1_)
        /*0ab8*/ 	.word	0x00000000


	//----- nvinfo : EIATTR_MIN_STACK_SIZE
	.align		4
.L_707:
        /*0abc*/ 	.byte	0x04, 0x12
        /*0abe*/ 	.short	(.L_709 - .L_708)
	.align		4
.L_708:
        /*0ac0*/ 	.word	index@(_ZN2at6native13reduce_kernelILi256ELi2ENS0_8ReduceOpIN3c108BFloat16ENS0_9NanSumOpsIffEEjfLi4ELi4EEEEEvT1_)
        /*0ac4*/ 	.word	0x00000000


	//----- nvinfo : EIATTR_MIN_STACK_SIZE
	.align		4
.L_709:
        /*0ac8*/ 	.byte	0x04, 0x12
        /*0aca*/ 	.short	(.L_711 - .L_710)
	.align		4
.L_710:
        /*0acc*/ 	.word	index@(_ZN2at6native13reduce_kernelILi128ELi4ENS0_8ReduceOpIN3c108BFloat16ENS0_9NanSumOpsIffEEjfLi4ELi4EEEEEvT1_)
        /*0ad0*/ 	.word	0x00000000


	//----- nvinfo : EIATTR_MIN_STACK_SIZE
	.align		4
.L_711:
        /*0ad4*/ 	.byte	0x04, 0x12
        /*0ad6*/ 	.short	(.L_713 - .L_712)
	.align		4
.L_712:
        /*0ad8*/ 	.word	index@(_ZN2at6native13reduce_kernelILi512ELi1ENS0_8ReduceOpIN3c108BFloat16ENS0_9NanSumOpsIfS4_EEjS4_Li4ELi4EEEEEvT1_)
        /*0adc*/ 	.word	0x00000000


	//----- nvinfo : EIATTR_MIN_STACK_SIZE
	.align		4
.L_713:
        /*0ae0*/ 	.byte	0x04, 0x12
        /*0ae2*/ 	.short	(.L_715 - .L_714)
	.align		4
.L_714:
        /*0ae4*/ 	.word	index@(_ZN2at6native13reduce_kernelILi256ELi2ENS0_8ReduceOpIN3c108BFloat16ENS0_9NanSumOpsIfS4_EEjS4_Li4ELi4EEEEEvT1_)
        /*0ae8*/ 	.word	0x00000000


	//----- nvinfo : EIATTR_MIN_STACK_SIZE
	.align		4
.L_715:
        /*0aec*/ 	.byte	0x04, 0x12
        /*0aee*/ 	.short	(.L_717 - .L_716)
	.align		4
.L_716:
        /*0af0*/ 	.word	index@(_ZN2at6native13reduce_kernelILi128ELi4ENS0_8ReduceOpIN3c108BFloat16ENS0_9NanSumOpsIfS4_EEjS4_Li4ELi4EEEEEvT1_)
        /*0af4*/ 	.word	0x00000000


	//----- nvinfo : EIATTR_MIN_STACK_SIZE
	.align		4
.L_717:
        /*0af8*/ 	.byte	0x04, 0x12
        /*0afa*/ 	.short	(.L_719 - .L_718)
	.align		4
.L_718:
        /*0afc*/ 	.word	index@(_ZN2at6native13reduce_kernelILi512ELi1ENS0_8ReduceOpIN3c104HalfENS0_9NanSumOpsIffEEjfLi4ELi4EEEEEvT1_)
        /*0b00*/ 	.word	0x00000000


	//----- nvinfo : EIATTR_MIN_STACK_SIZE
	.align		4
.L_719:
        /*0b04*/ 	.byte	0x04, 0x12
        /*0b06*/ 	.short	(.L_721 - .L_720)
	.align		4
.L_720:
        /*0b08*/ 	.word	index@(_ZN2at6native13reduce_kernelILi256ELi2ENS0_8ReduceOpIN3c104HalfENS0_9NanSumOpsIffEEjfLi4ELi4EEEEEvT1_)
        /*0b0c*/ 	.word	0x00000000


	//----- nvinfo : EIATTR_MIN_STACK_SIZE
	.align		4
.L_721:
        /*0b10*/ 	.byte	0x04, 0x12
        /*0b12*/ 	.short	(.L_723 - .L_722)
	.align		4
.L_722:
        /*0b14*/ 	.word	index@(_ZN2at6native13reduce_kernelILi128ELi4ENS0_8ReduceOpIN3c104HalfENS0_9NanSumOpsIffEEjfLi4ELi4EEEEEvT1_)
        /*0b18*/ 	.word	0x00000000


	//----- nvinfo : EIATTR_MIN_STACK_SIZE
	.align		4
.L_723:
        /*0b1c*/ 	.byte	0x04, 0x12
        /*0b1e*/ 	.short	(.L_725 - .L_724)
	.align		4
.L_724:
        /*0b20*/ 	.word	index@(_ZN2at6native13reduce_kernelILi512ELi1ENS0_8ReduceOpIN3c104HalfENS0_9NanSumOpsIfS4_EEjS4_Li4ELi4EEEEEvT1_)
        /*0b24*/ 	.word	0x00000000


	//----- nvinfo : EIATTR_MIN_STACK_SIZE
	.align		4
.L_725:
        /*0b28*/ 	.byte	0x04, 0x12
        /*0b2a*/ 	.short	(.L_727 - .L_726)
	.align		4
.L_726:
        /*0b2c*/ 	.word	index@(_ZN2at6native13reduce_kernelILi256ELi2ENS0_8ReduceOpIN3c104HalfENS0_9NanSumOpsIfS4_EEjS4_Li4ELi4EEEEEvT1_)
        /*0b30*/ 	.word	0x00000000


	//----- nvinfo : EIATTR_MIN_STACK_SIZE
	.align		4
.L_727:
        /*0b34*/ 	.byte	0x04, 0x12
        /*0b36*/ 	.short	(.L_729 - .L_728)
	.align		4
.L_728:
        /*0b38*/ 	.word	index@(_ZN2at6native13reduce_kernelILi128ELi4ENS0_8ReduceOpIN3c104HalfENS0_9NanSumOpsIfS4_EEjS4_Li4ELi4EEEEEvT1_)
        /*0b3c*/ 	.word	0x00000000


	//----- nvinfo : EIATTR_MIN_STACK_SIZE
	.align		4
.L_729:
        /*0b40*/ 	.byte	0x04, 0x12
        /*0b42*/ 	.short	(.L_731 - .L_730)
	.align		4
.L_730:
        /*0b44*/ 	.word	index@(_ZN2at6native13reduce_kernelILi512ELi1ENS0_8ReduceOpIfNS0_9NanSumOpsIffEEjfLi4ELi4EEEEEvT1_)
        /*0b48*/ 	.word	0x00000000


	//----- nvinfo : EIATTR_MIN_STACK_SIZE
	.align		4
.L_731:
        /*0b4c*/ 	.byte	0x04, 0x12
        /*0b4e*/ 	.short	(.L_733 - .L_732)
	.align		4
.L_732:
        /*0b50*/ 	.word	index@(_ZN2at6native13reduce_kernelILi256ELi2ENS0_8ReduceOpIfNS0_9NanSumOpsIffEEjfLi4ELi4EEEEEvT1_)
        /*0b54*/ 	.word	0x00000000


	//----- nvinfo : EIATTR_MIN_STACK_SIZE
	.align		4
.L_733:
        /*0b58*/ 	.byte	0x04, 0x12
        /*0b5a*/ 	.short	(.L_735 - .L_734)
	.align		4
.L_734:
        /*0b5c*/ 	.word	index@(_ZN2at6native13reduce_kernelILi128ELi4ENS0_8ReduceOpIfNS0_9NanSumOpsIffEEjfLi4ELi4EEEEEvT1_)
        /*0b60*/ 	.word	0x00000000


	//----- nvinfo : EIATTR_MIN_STACK_SIZE
	.align		4
.L_735:
        /*0b64*/ 	.byte	0x04, 0x12
        /*0b66*/ 	.short	(.L_737 - .L_736)
	.align		4
.L_736:
        /*0b68*/ 	.word	index@(_ZN2at6native13reduce_kernelILi512ELi1ENS0_8ReduceOpIdNS0_9NanSumOpsIddEEjdLi4ELi4EEEEEvT1_)
        /*0b6c*/ 	.word	0x00000000


	//----- nvinfo : EIATTR_MIN_STACK_SIZE
	.align		4
.L_737:
        /*0b70*/ 	.byte	0x04, 0x12
        /*0b72*/ 	.short	(.L_739 - .L_738)
	.align		4
.L_738:
        /*0b74*/ 	.word	index@(_ZN2at6native13reduce_kernelILi256ELi2ENS0_8ReduceOpIdNS0_9NanSumOpsIddEEjdLi4ELi4EEEEEvT1_)
        /*0b78*/ 	.word	0x00000000


	//----- nvinfo : EIATTR_MIN_STACK_SIZE
	.align		4
.L_739:
        /*0b7c*/ 	.byte	0x04, 0x12
        /*0b7e*/ 	.short	(.L_741 - .L_740)
	.align		4
.L_740:
        /*0b80*/ 	.word	index@(_ZN2at6native13reduce_kernelILi128ELi4ENS0_8ReduceOpIdNS0_9NanSumOpsIddEEjdLi4ELi4EEEEEvT1_)
        /*0b84*/ 	.word	0x00000000


	//----- nvinfo : EIATTR_MIN_STACK_SIZE
	.align		4
.L_741:
        /*0b88*/ 	.byte	0x04, 0x12
        /*0b8a*/ 	.short	(.L_743 - .L_742)
	.align		4
.L_742:
        /*0b8c*/ 	.word	index@(_ZN2at6native13reduce_kernelILi512ELi1ENS0_8ReduceOpIN3c108BFloat16ENS0_14func_wrapper_tIfZNS0_11sum_functorIS4_ffEclERNS_14TensorIteratorEEUlffE_EEjfLi4ELi8EEEEEvT1_)
        /*0b90*/ 	.word	0x00000000


	//----- nvinfo : EIATTR_MIN_STACK_SIZE
	.align		4
.L_743:
        /*0b94*/ 	.byte	0x04, 0x12
        /*0b96*/ 	.short	(.L_745 - .L_744)
	.align		4
.L_744:
        /*0b98*/ 	.word	index@(_ZN2at6native13reduce_kernelILi256ELi2ENS0_8ReduceOpIN3c108BFloat16ENS0_14func_wrapper_tIfZNS0_11sum_functorIS4_ffEclERNS_14TensorIteratorEEUlffE_EEjfLi4ELi8EEEEEvT1_)
        /*0b9c*/ 	.word	0x00000000


	//----- nvinfo : EIATTR_MIN_STACK_SIZE
	.align		4
.L_745:
        /*0ba0*/ 	.byte	0x04, 0x12
        /*0ba2*/ 	.short	(.L_747 - .L_746)
	.align		4
.L_746:
        /*0ba4*/ 	.word	index@(_ZN2at6native13reduce_kernelILi128ELi4ENS0_8ReduceOpIN3c108BFloat16ENS0_14func_wrapper_tIfZNS0_11sum_functorIS4_ffEclERNS_14TensorIteratorEEUlffE_EEjfLi4ELi8EEEEEvT1_)
        /*0ba8*/ 	.word	0x00000000


	//----- nvinfo : EIATTR_MIN_STACK_SIZE
	.align		4
.L_747:
        /*0bac*/ 	.byte	0x04, 0x12
        /*0bae*/ 	.short	(.L_749 - .L_748)
	.align		4
.L_748:
        /*0bb0*/ 	.word	index@(_ZN2at6native13reduce_kernelILi512ELi1ENS0_8ReduceOpIN3c108BFloat16ENS0_14func_wrapper_tIS4_ZNS0_11sum_functorIS4_fS4_EclERNS_14TensorIteratorEEUlffE_EEjS4_Li4ELi8EEEEEvT1_)
        /*0bb4*/ 	.word	0x00000000


	//----- nvinfo : EIATTR_MIN_STACK_SIZE
	.align		4
.L_749:
        /*0bb8*/ 	.byte	0x04, 0x12
        /*0bba*/ 	.short	(.L_751 - .L_750)
	.align		4
.L_750:
        /*0bbc*/ 	.word	index@(_ZN2at6native13reduce_kernelILi256ELi2ENS0_8ReduceOpIN3c108BFloat16ENS0_14func_wrapper_tIS4_ZNS0_11sum_functorIS4_fS4_EclERNS_14TensorIteratorEEUlffE_EEjS4_Li4ELi8EEEEEvT1_)
        /*0bc0*/ 	.word	0x00000000


	//----- nvinfo : EIATTR_MIN_STACK_SIZE
	.align		4
.L_751:
        /*0bc4*/ 	.byte	0x04, 0x12
        /*0bc6*/ 	.short	(.L_753 - .L_752)
	.align		4
.L_752:
        /*0bc8*/ 	.word	index@(_ZN2at6native13reduce_kernelILi128ELi4ENS0_8ReduceOpIN3c108BFloat16ENS0_14func_wrapper_tIS4_ZNS0_11sum_functorIS4_fS4_EclERNS_14TensorIteratorEEUlffE_EEjS4_Li4ELi8EEEEEvT1_)
        /*0bcc*/ 	.word	0x00000000


	//----- nvinfo : EIATTR_MIN_STACK_SIZE
	.align		4
.L_753:
        /*0bd0*/ 	.byte	0x04, 0x12
        /*0bd2*/ 	.short	(.L_755 - .L_754)
	.align		4
.L_754:
        /*0bd4*/ 	.word	index@(_ZN2at6native13reduce_kernelILi512ELi1ENS0_8ReduceOpIN3c104HalfENS0_14func_wrapper_tIfZNS0_11sum_functorIS4_ffEclERNS_14TensorIteratorEEUlffE_EEjfLi4ELi8EEEEEvT1_)
        /*0bd8*/ 	.word	0x00000000


	//----- nvinfo : EIATTR_MIN_STACK_SIZE
	.align		4
.L_755:
        /*0bdc*/ 	.byte	0x04, 0x12
        /*0bde*/ 	.short	(.L_757 - .L_756)
	.align		4
.L_756:
        /*0be0*/ 	.word	index@(_ZN2at6native13reduce_kernelILi256ELi2ENS0_8ReduceOpIN3c104HalfENS0_14func_wrapper_tIfZNS0_11sum_functorIS4_ffEclERNS_14TensorIteratorEEUlffE_EEjfLi4ELi8EEEEEvT1_)
        /*0be4*/ 	.word	0x00000000


	//----- nvinfo : EIATTR_MIN_STACK_SIZE
	.align		4
.L_757:
        /*0be8*/ 	.byte	0x04, 0x12
        /*0bea*/ 	.short	(.L_759 - .L_758)
	.align		4
.L_758:
        /*0bec*/ 	.word	index@(_ZN2at6native13reduce_kernelILi128ELi4ENS0_8ReduceOpIN3c104HalfENS0_14func_wrapper_tIfZNS0_11sum_functorIS4_ffEclERNS_14TensorIteratorEEUlffE_EEjfLi4ELi8EEEEEvT1_)
        /*0bf0*/ 	.word	0x00000000


	//----- nvinfo : EIATTR_MIN_STACK_SIZE
	.align		4
.L_759:
        /*0bf4*/ 	.byte	0x04, 0x12
        /*0bf6*/ 	.short	(.L_761 - .L_760)
	.align		4
.L_760:
        /*0bf8*/ 	.word	index@(_ZN2at6native13reduce_kernelILi512ELi1ENS0_8ReduceOpIN3c104HalfENS0_14func_wrapper_tIS4_ZNS0_11sum_functorIS4_fS4_EclERNS_14TensorIteratorEEUlffE_EEjS4_Li4ELi8EEEEEvT1_)
        /*0bfc*/ 	.word	0x00000000


	//----- nvinfo : EIATTR_MIN_STACK_SIZE
	.align		4
.L_761:
        /*0c00*/ 	.byte	0x04, 0x12
        /*0c02*/ 	.short	(.L_763 - .L_762)
	.align		4
.L_762:
        /*0c04*/ 	.word	index@(_ZN2at6native13reduce_kernelILi256ELi2ENS0_8ReduceOpIN3c104HalfENS0_14func_wrapper_tIS4_ZNS0_11sum_functorIS4_fS4_EclERNS_14TensorIteratorEEUlffE_EEjS4_Li4ELi8EEEEEvT1_)
        /*0c08*/ 	.word	0x00000000


	//----- nvinfo : EIATTR_MIN_STACK_SIZE
	.align		4
.L_763:
        /*0c0c*/ 	.byte	0x04, 0x12
        /*0c0e*/ 	.short	(.L_765 - .L_764)
	.align		4
.L_764:
        /*0c10*/ 	.word	index@(_ZN2at6native13reduce_kernelILi128ELi4ENS0_8ReduceOpIN3c104HalfENS0_14func_wrapper_tIS4_ZNS0_11sum_functorIS4_fS4_EclERNS_14TensorIteratorEEUlffE_EEjS4_Li4ELi8EEEEEvT1_)
        /*0c14*/ 	.word	0x00000000


	//----- nvinfo : EIATTR_MIN_STACK_SIZE
	.align		4
.L_765:
        /*0c18*/ 	.byte	0x04, 0x12
        /*0c1a*/ 	.short	(.L_767 - .L_766)
	.align		4
.L_766:
        /*0c1c*/ 	.word	index@(_ZN2at6native13reduce_kernelILi512ELi1ENS0_8ReduceOpIbNS0_14func_wrapper_tIbZNS0_11sum_functorIbbbEclERNS_14TensorIteratorEEUlbbE_EEjbLi4ELi4EEEEEvT1_)
        /*0c20*/ 	.word	0x00000000


	//----- nvinfo : EIATTR_MIN_STACK_SIZE
	.align		4
.L_767:
        /*0c24*/ 	.byte	0x04, 0x12
        /*0c26*/ 	.short	(.L_769 - .L_768)
	.align		4
.L_768:
        /*0c28*/ 	.word	index@(_ZN2at6native13reduce_kernelILi256ELi2ENS0_8ReduceOpIbNS0_14func_wrapper_tIbZNS0_11sum_functorIbbbEclERNS_14TensorIteratorEEUlbbE_EEjbLi4ELi4EEEEEvT1_)
        /*0c2c*/ 	.word	0x00000000


	//----- nvinfo : EIATTR_MIN_STACK_SIZE
	.align		4
.L_769:
        /*0c30*/ 	.byte	0x04, 0x12
        /*0c32*/ 	.short	(.L_771 - .L_770)
	.align		4
.L_770:
        /*0c34*/ 	.word	index@(_ZN2at6native13reduce_kernelILi128ELi4ENS0_8ReduceOpIbNS0_14func_wrapper_tIbZNS0_11sum_functorIbbbEclERNS_14TensorIteratorEEUlbbE_EEjbLi4ELi4EEEEEvT1_)
        /*0c38*/ 	.word	0x00000000


	//----- nvinfo : EIATTR_MIN_STACK_SIZE
	.align		4
.L_771:
        /*0c3c*/ 	.byte	0x04, 0x12
        /*0c3e*/ 	.short	(.L_773 - .L_772)
	.align		4
.L_772:
        /*0c40*/ 	.word	index@(_ZN2at6native13reduce_kernelILi512ELi1ENS0_8ReduceOpIN3c107complexIfEENS0_14func_wrapper_tIS5_ZNS0_11sum_functorIS5_S5_S5_EclERNS_14TensorIteratorEEUlS5_S5_E_EEjS5_Li4ELi4EEEEEvT1_)
        /*0c44*/ 	.word	0x00000008


	//----- nvinfo : EIATTR_MIN_STACK_SIZE
	.align		4
.L_773:
        /*0c48*/ 	.byte	0x04, 0x12
        /*0c4a*/ 	.short	(.L_775 - .L_774)
	.align		4
.L_774:
        /*0c4c*/ 	.word	index@(_ZN2at6native13reduce_kernelILi256ELi2ENS0_8ReduceOpIN3c107complexIfEENS0_14func_wrapper_tIS5_ZNS0_11sum_functorIS5_S5_S5_EclERNS_14TensorIteratorEEUlS5_S5_E_EEjS5_Li4ELi4EEEEEvT1_)
        /*0c50*/ 	.word	0x00000000


	//----- nvinfo : EIATTR_MIN_STACK_SIZE
	.align		4
.L_775:
        /*0c54*/ 	.byte	0x04, 0x12
        /*0c56*/ 	.short	(.L_777 - .L_776)
	.align		4
.L_776:
        /*0c58*/ 	.word	index@(_ZN2at6native13reduce_kernelILi128ELi4ENS0_8ReduceOpIN3c107complexIfEENS0_14func_wrapper_tIS5_ZNS0_11sum_functorIS5_S5_S5_EclERNS_14TensorIteratorEEUlS5_S5_E_EEjS5_Li4ELi4EEEEEvT1_)
        /*0c5c*/ 	.word	0x00000000


	//----- nvinfo : EIATTR_MIN_STACK_SIZE
	.align		4
.L_777:
        /*0c60*/ 	.byte	0x04, 0x12
        /*0c62*/ 	.short	(.L_779 - .L_778)
	.align		4
.L_778:
        /*0c64*/ 	.word	index@(_ZN2at6native13reduce_kernelILi256ELi1ENS0_8ReduceOpIN3c107complexIdEENS0_14func_wrapper_tIS5_ZNS0_11sum_functorIS5_S5_S5_EclERNS_14TensorIteratorEEUlS5_S5_E_EEjS5_Li4ELi4EEEEEvT1_)
        /*0c68*/ 	.word	0x00000000


	//----- nvinfo : EIATTR_MIN_STACK_SIZE
	.align		4
.L_779:
        /*0c6c*/ 	.byte	0x04, 0x12
        /*0c6e*/ 	.short	(.L_781 - .L_780)
	.align		4
.L_780:
        /*0c70*/ 	.word	index@(_ZN2at6native13reduce_kernelILi128ELi2ENS0_8ReduceOpIN3c107complexIdEENS0_14func_wrapper_tIS5_ZNS0_11sum_functorIS5_S5_S5_EclERNS_14TensorIteratorEEUlS5_S5_E_EEjS5_Li4ELi4EEEEEvT1_)
        /*0c74*/ 	.word	0x00000000


	//----- nvinfo : EIATTR_MIN_STACK_SIZE
	.align		4
.L_781:
        /*0c78*/ 	.byte	0x04, 0x12
        /*0c7a*/ 	.short	(.L_783 - .L_782)
	.align		4
.L_782:
        /*0c7c*/ 	.word	index@(_ZN2at6native13reduce_kernelILi64ELi4ENS0_8ReduceOpIN3c107complexIdEENS0_14func_wrapper_tIS5_ZNS0_11sum_functorIS5_S5_S5_EclERNS_14TensorIteratorEEUlS5_S5_E_EEjS5_Li4ELi4EEEEEvT1_)
        /*0c80*/ 	.word	0x00000000


	//----- nvinfo : EIATTR_MIN_STACK_SIZE
	.align		4
.L_783:
        /*0c84*/ 	.byte	0x04, 0x12
        /*0c86*/ 	.short	(.L_785 - .L_784)
	.align		4
.L_784:
        /*0c88*/ 	.word	index@(_ZN2at6native13reduce_kernelILi512ELi1ENS0_8ReduceOpIfNS0_14func_wrapper_tIfZNS0_11sum_functorIfffEclERNS_14TensorIteratorEEUlffE_EEjfLi4ELi4EEEEEvT1_)
        /*0c8c*/ 	.word	0x00000000


	//----- nvinfo : EIATTR_MIN_STACK_SIZE
	.align		4
.L_785:
        /*0c90*/ 	.byte	0x04, 0x12
        /*0c92*/ 	.short	(.L_787 - .L_786)
	.align		4
.L_786:
        /*0c94*/ 	.word	index@(_ZN2at6native13reduce_kernelILi256ELi2ENS0_8ReduceOpIfNS0_14func_wrapper_tIfZNS0_11sum_functorIfffEclERNS_14TensorIteratorEEUlffE_EEjfLi4ELi4EEEEEvT1_)
        /*0c98*/ 	.word	0x00000000


	//----- nvinfo : EIATTR_MIN_STACK_SIZE
	.align		4
.L_787:
        /*0c9c*/ 	.byte	0x04, 0x12
        /*0c9e*/ 	.short	(.L_789 - .L_788)
	.align		4
.L_788:
        /*0ca0*/ 	.word	index@(_ZN2at6native13reduce_kernelILi128ELi4ENS0_8ReduceOpIfNS0_14func_wrapper_tIfZNS0_11sum_functorIfffEclERNS_14TensorIteratorEEUlffE_EEjfLi4ELi4EEEEEvT1_)
        /*0ca4*/ 	.word	0x00000000


	//----- nvinfo : EIATTR_MIN_STACK_SIZE
	.align		4
.L_789:
        /*0ca8*/ 	.byte	0x04, 0x12
        /*0caa*/ 	.short	(.L_791 - .L_790)
	.align		4
.L_790:
        /*0cac*/ 	.word	index@(_ZN2at6native13reduce_kernelILi512ELi1ENS0_8ReduceOpIdNS0_14func_wrapper_tIdZNS0_11sum_functorIdddEclERNS_14TensorIteratorEEUlddE_EEjdLi4ELi4EEEEEvT1_)
        /*0cb0*/ 	.word	0x00000008


	//----- nvinfo : EIATTR_MIN_STACK_SIZE
	.align		4
.L_791:
        /*0cb4*/ 	.byte	0x04, 0x12
        /*0cb6*/ 	.short	(.L_793 - .L_792)
	.align		4
.L_792:
        /*0cb8*/ 	.word	index@(_ZN2at6native13reduce_kernelILi256ELi2ENS0_8ReduceOpIdNS0_14func_wrapper_tIdZNS0_11sum_functorIdddEclERNS_14TensorIteratorEEUlddE_EEjdLi4ELi4EEEEEvT1_)
        /*0cbc*/ 	.word	0x00000000


	//----- nvinfo : EIATTR_MIN_STACK_SIZE
	.align		4
.L_793:
        /*0cc0*/ 	.byte	0x04, 0x12
        /*0cc2*/ 	.short	(.L_795 - .L_794)
	.align		4
.L_794:
        /*0cc4*/ 	.word	index@(_ZN2at6native13reduce_kernelILi128ELi4ENS0_8ReduceOpIdNS0_14func_wrapper_tIdZNS0_11sum_functorIdddEclERNS_14TensorIteratorEEUlddE_EEjdLi4ELi4EEEEEvT1_)
        /*0cc8*/ 	.word	0x00000000


	//----- nvinfo : EIATTR_MIN_STACK_SIZE
	.align		4
.L_795:
        /*0ccc*/ 	.byte	0x04, 0x12
        /*0cce*/ 	.short	(.L_797 - .L_796)
	.align		4
.L_796:
        /*0cd0*/ 	.word	index@(_ZN2at6native13reduce_kernelILi512ELi1ENS0_8ReduceOpIsNS0_14func_wrapper_tIsZNS0_11sum_functorIsssEclERNS_14TensorIteratorEEUlssE_EEjsLi4ELi8EEEEEvT1_)
        /*0cd4*/ 	.word	0x00000000


	//----- nvinfo : EIATTR_MIN_STACK_SIZE
	.align		4
.L_797:
        /*0cd8*/ 	.byte	0x04, 0x12
        /*0cda*/ 	.short	(.L_799 - .L_798)
	.align		4
.L_798:
        /*0cdc*/ 	.word	index@(_ZN2at6native13reduce_kernelILi256ELi2ENS0_8ReduceOpIsNS0_14func_wrapper_tIsZNS0_11sum_functorIsssEclERNS_14TensorIteratorEEUlssE_EEjsLi4ELi8EEEEEvT1_)
        /*0ce0*/ 	.word	0x00000000


	//----- nvinfo : EIATTR_MIN_STACK_SIZE
	.align		4
.L_799:
        /*0ce4*/ 	.byte	0x04, 0x12
        /*0ce6*/ 	.short	(.L_801 - .L_800)
	.align		4
.L_800:
        /*0ce8*/ 	.word	index@(_ZN2at6native13reduce_kernelILi128ELi4ENS0_8ReduceOpIsNS0_14func_wrapper_tIsZNS0_11sum_functorIsssEclERNS_14TensorIteratorEEUlssE_EEjsLi4ELi8EEEEEvT1_)
        /*0cec*/ 	.word	0x00000000


	//----- nvinfo : EIATTR_MIN_STACK_SIZE
	.align		4
.L_801:
        /*0cf0*/ 	.byte	0x04, 0x12
        /*0cf2*/ 	.short	(.L_803 - .L_802)
	.align		4
.L_802:
        /*0cf4*/ 	.word	index@(_ZN2at6native13reduce_kernelILi512ELi1ENS0_8ReduceOpIlNS0_14func_wrapper_tIlZNS0_11sum_functorIlllEclERNS_14TensorIteratorEEUlllE_EEjlLi4ELi4EEEEEvT1_)
        /*0cf8*/ 	.word	0x00000008


	//----- nvinfo : EIATTR_MIN_STACK_SIZE
	.align		4
.L_803:
        /*0cfc*/ 	.byte	0x04, 0x12
        /*0cfe*/ 	.short	(.L_805 - .L_804)
	.align		4
.L_804:
        /*0d00*/ 	.word	index@(_ZN2at6native13reduce_kernelILi256ELi2ENS0_8ReduceOpIlNS0_14func_wrapper_tIlZNS0_11sum_functorIlllEclERNS_14TensorIteratorEEUlllE_EEjlLi4ELi4EEEEEvT1_)
        /*0d04*/ 	.word	0x00000000


	//----- nvinfo : EIATTR_MIN_STACK_SIZE
	.align		4
.L_805:
        /*0d08*/ 	.byte	0x04, 0x12
        /*0d0a*/ 	.short	(.L_807 - .L_806)
	.align		4
.L_806:
        /*0d0c*/ 	.word	index@(_ZN2at6native13reduce_kernelILi128ELi4ENS0_8ReduceOpIlNS0_14func_wrapper_tIlZNS0_11sum_functorIlllEclERNS_14TensorIteratorEEUlllE_EEjlLi4ELi4EEEEEvT1_)
        /*0d10*/ 	.word	0x00000000


	//----- nvinfo : EIATTR_MIN_STACK_SIZE
	.align		4
.L_807:
        /*0d14*/ 	.byte	0x04, 0x12
        /*0d16*/ 	.short	(.L_809 - .L_808)
	.align		4
.L_808:
        /*0d18*/ 	.word	index@(_ZN2at6native13reduce_kernelILi512ELi1ENS0_8ReduceOpIiNS0_14func_wrapper_tIiZNS0_11sum_functorIiiiEclERNS_14TensorIteratorEEUliiE_EEjiLi4ELi4EEEEEvT1_)
        /*0d1c*/ 	.word	0x00000000


	//----- nvinfo : EIATTR_MIN_STACK_SIZE
	.align		4
.L_809:
        /*0d20*/ 	.byte	0x04, 0x12
        /*0d22*/ 	.short	(.L_811 - .L_810)
	.align		4
.L_810:
        /*0d24*/ 	.word	index@(_ZN2at6native13reduce_kernelILi256ELi2ENS0_8ReduceOpIiNS0_14func_wrapper_tIiZNS0_11sum_functorIiiiEclERNS_14TensorIteratorEEUliiE_EEjiLi4ELi4EEEEEvT1_)
        /*0d28*/ 	.word	0x00000000


	//----- nvinfo : EIATTR_MIN_STACK_SIZE
	.align		4
.L_811:
        /*0d2c*/ 	.byte	0x04, 0x12
        /*0d2e*/ 	.short	(.L_813 - .L_812)
	.align		4
.L_812:
        /*0d30*/ 	.word	index@(_ZN2at6native13reduce_kernelILi128ELi4ENS0_8ReduceOpIiNS0_14func_wrapper_tIiZNS0_11sum_functorIiiiEclERNS_14TensorIteratorEEUliiE_EEjiLi4ELi4EEEEEvT1_)
        /*0d34*/ 	.word	0x00000000


	//----- nvinfo : EIATTR_MIN_STACK_SIZE
	.align		4
.L_813:
        /*0d38*/ 	.byte	0x04, 0x12
        /*0d3a*/ 	.short	(.L_815 - .L_814)
	.align		4
.L_814:
        /*0d3c*/ 	.word	index@(_ZN2at6native13reduce_kernelILi512ELi1ENS0_8ReduceOpIaNS0_14func_wrapper_tIaZNS0_11sum_functorIaaaEclERNS_14TensorIteratorEEUlaaE_EEjaLi4ELi4EEEEEvT1_)
        /*0d40*/ 	.word	0x00000000


	//----- nvinfo : EIATTR_MIN_STACK_SIZE
	.align		4
.L_815:
        /*0d44*/ 	.byte	0x04, 0x12
        /*0d46*/ 	.short	(.L_817 - .L_816)
	.align		4
.L_816:
        /*0d48*/ 	.word	index@(_ZN2at6native13reduce_kernelILi256ELi2ENS0_8ReduceOpIaNS0_14func_wrapper_tIaZNS0_11sum_functorIaaaEclERNS_14TensorIteratorEEUlaaE_EEjaLi4ELi4EEEEEvT1_)
        /*0d4c*/ 	.word	0x00000000


	//----- nvinfo : EIATTR_MIN_STACK_SIZE
	.align		4
.L_817:
        /*0d50*/ 	.byte	0x04, 0x12
        /*0d52*/ 	.short	(.L_819 - .L_818)
	.align		4
.L_818:
        /*0d54*/ 	.word	index@(_ZN2at6native13reduce_kernelILi128ELi4ENS0_8ReduceOpIaNS0_14func_wrapper_tIaZNS0_11sum_functorIaaaEclERNS_14TensorIteratorEEUlaaE_EEjaLi4ELi4EEEEEvT1_)
        /*0d58*/ 	.word	0x00000000


	//----- nvinfo : EIATTR_MIN_STACK_SIZE
	.align		4
.L_819:
        /*0d5c*/ 	.byte	0x04, 0x12
        /*0d5e*/ 	.short	(.L_821 - .L_820)
	.align		4
.L_820:
        /*0d60*/ 	.word	index@(_ZN2at6native13reduce_kernelILi512ELi1ENS0_8ReduceOpIhNS0_14func_wrapper_tIhZNS0_11sum_functorIhhhEclERNS_14TensorIteratorEEUlhhE_EEjhLi4ELi4EEEEEvT1_)
        /*0d64*/ 	.word	0x00000000


	//----- nvinfo : EIATTR_MIN_STACK_SIZE
	.align		4
.L_821:
        /*0d68*/ 	.byte	0x04, 0x12
        /*0d6a*/ 	.short	(.L_823 - .L_822)
	.align		4
.L_822:
        /*0d6c*/ 	.word	index@(_ZN2at6native13reduce_kernelILi256ELi2ENS0_8ReduceOpIhNS0_14func_wrapper_tIhZNS0_11sum_functorIhhhEclERNS_14TensorIteratorEEUlhhE_EEjhLi4ELi4EEEEEvT1_)
        /*0d70*/ 	.word	0x00000000


	//----- nvinfo : EIATTR_MIN_STACK_SIZE
	.align		4
.L_823:
        /*0d74*/ 	.byte	0x04, 0x12
        /*0d76*/ 	.short	(.L_825 - .L_824)
	.align		4
.L_824:
        /*0d78*/ 	.word	index@(_ZN2at6native13reduce_kernelILi128ELi4ENS0_8ReduceOpIhNS0_14func_wrapper_tIhZNS0_11sum_functorIhhhEclERNS_14TensorIteratorEEUlhhE_EEjhLi4ELi4EEEEEvT1_)
        /*0d7c*/ 	.word	0x00000000


	//----- nvinfo : EIATTR_MIN_STACK_SIZE
	.align		4
.L_825:
        /*0d80*/ 	.byte	0x04, 0x12
        /*0d82*/ 	.short	(.L_827 - .L_826)
	.align		4
.L_826:
        /*0d84*/ 	.word	index@(_ZN2at6native13reduce_kernelILi512ELi1ENS0_8ReduceOpIbNS0_14func_wrapper_tIbZNS0_12prod_functorIbbbEclERNS_14TensorIteratorEEUlbbE_EEjbLi4ELi4EEEEEvT1_)
        /*0d88*/ 	.word	0x00000000


	//----- nvinfo : EIATTR_MIN_STACK_SIZE
	.align		4
.L_827:
        /*0d8c*/ 	.byte	0x04, 0x12
        /*0d8e*/ 	.short	(.L_829 - .L_828)
	.align		4
.L_828:
        /*0d90*/ 	.word	index@(_ZN2at6native13reduce_kernelILi256ELi2ENS0_8ReduceOpIbNS0_14func_wrapper_tIbZNS0_12prod_functorIbbbEclERNS_14TensorIteratorEEUlbbE_EEjbLi4ELi4EEEEEvT1_)
        /*0d94*/ 	.word	0x00000000


	//----- nvinfo : EIATTR_MIN_STACK_SIZE
	.align		4
.L_829:
        /*0d98*/ 	.byte	0x04, 0x12
        /*0d9a*/ 	.short	(.L_831 - .L_830)
	.align		4
.L_830:
        /*0d9c*/ 	.word	index@(_ZN2at6native13reduce_kernelILi128ELi4ENS0_8ReduceOpIbNS0_14func_wrapper_tIbZNS0_12prod_functorIbbbEclERNS_14TensorIteratorEEUlbbE_EEjbLi4ELi4EEEEEvT1_)
        /*0da0*/ 	.word	0x00000000
.L_831:


//--------------------- .nv.compat                --------------------------
	.section	.nv.compat,"",@"SHT_CUDA_COMPAT_INFO"
	.align	4
        /*0000*/ 	.byte	0x02, 0x09, 0x01, 0x00, 0x02, 0x02, 0x01, 0x00, 0x02, 0x05, 0x05, 0x00, 0x03, 0x07, 0x01, 0x01
        /*0010*/ 	.byte	0x02, 0x03, 0x00, 0x00, 0x02, 0x06, 0x01, 0x00, 0x04, 0x0b, 0x08, 0x00, 0x01, 0x00, 0x00, 0x00
        /*0020*/ 	.byte	0x00, 0x00, 0x00, 0x00


//--------------------- .nv.info._ZN2at6native13reduce_kernelILi512ELi1ENS0_8ReduceOpIbNS0_14func_wrapper_tImZNS0_15xor_sum_functorIbvEclERNS_14TensorIteratorEEUlbbE_EEjmLi4ELi4EEEEEvT1_ --------------------------
	.section	.nv.info._ZN2at6native13reduce_kernelILi512ELi1ENS0_8ReduceOpIbNS0_14func_wrapper_tImZNS0_15xor_sum_functorIbvEclERNS_14TensorIteratorEEUlbbE_EEjmLi4ELi4EEEEEvT1_,"",@"SHT_CUDA_INFO"
	.sectionflags	@""
	.align	4


	//----- nvinfo : EIATTR_CUDA_API_VERSION
	.align		4
        /*0000*/ 	.byte	0x04, 0x37
        /*0002*/ 	.short	(.L_833 - .L_832)
.L_832:
        /*0004*/ 	.word	0x00000082


	//----- nvinfo : EIATTR_KPARAM_INFO
	.align		4
.L_833:
        /*0008*/ 	.byte	0x04, 0x17
        /*000a*/ 	.short	(.L_835 - .L_834)
.L_834:
        /*000c*/ 	.word	0x00000000
        /*0010*/ 	.short	0x0000
        /*0012*/ 	.short	0x0000
        /*0014*/ 	.byte	0x00, 0xf0, 0x41, 0x10


	//----- nvinfo : EIATTR_SPARSE_MMA_MASK
	.align		4
.L_835:
        /*0018*/ 	.byte	0x03, 0x50
        /*001a*/ 	.short	0x0000


	//----- nvinfo : EIATTR_MAXREG_COUNT
	.align		4
        /*001c*/ 	.byte	0x03, 0x1b
        /*001e*/ 	.short	0x0020


	//----- nvinfo : EIATTR_NUM_BARRIERS
	.align		4
        /*0020*/ 	.byte	0x02, 0x4c
        /*0022*/ 	.byte	0x01
	.zero		1


	//----- nvinfo : EIATTR_EXTERNS
	.align		4
        /*0024*/ 	.byte	0x04, 0x0f
        /*0026*/ 	.short	(.L_837 - .L_836)


	//   ....[0]....
	.align		4
.L_836:
        /*0028*/ 	.word	index@(__assertfail)


	//----- nvinfo : EIATTR_MERCURY_ISA_VERSION
	.align		4
.L_837:
        /*002c*/ 	.byte	0x03, 0x5f
        /*002e*/ 	.short	0x0101


	//----- nvinfo : EIATTR_INT_WARP_WIDE_INSTR_OFFSETS
	.align		4
        /*0030*/ 	.byte	0x04, 0x31
        /*0032*/ 	.short	(.L_839 - .L_838)


	//   ....[0]....
.L_838:
        /*0034*/ 	.word	0x0000e1e0


	//   ....[1]....
        /*0038*/ 	.word	0x0000e2d0


	//----- nvinfo : EIATTR_COOP_GROUP_MASK_REGIDS
	.align		4
.L_839:
        /*003c*/ 	.byte	0x04, 0x29
        /*003e*/ 	.short	(.L_841 - .L_840)


	//   ....[0]....
.L_840:
        /*0040*/ 	.word	0xffffffff


	//   ....[1]....
        /*0044*/ 	.word	0xffffffff


	//----- nvinfo : EIATTR_COOP_GROUP_INSTR_OFFSETS
	.align		4
.L_841:
        /*0048*/ 	.byte	0x04, 0x28
        /*004a*/ 	.short	(.L_843 - .L_842)


	//   ....[0]....
.L_842:
        /*004c*/ 	.word	0x0000bac0


	//   ....[1]....
        /*0050*/ 	.word	0x0000ead0


	//----- nvinfo : EIATTR_VRC_CTA_INIT_COUNT
	.align		4
.L_843:
        /*0054*/ 	.byte	0x02, 0x4a
	.zero		1
	.zero		1


	//----- nvinfo : EIATTR_SYSCALL_OFFSETS
	.align		4
        /*0058*/ 	.byte	0x04, 0x46
        /*005a*/ 	.short	(.L_845 - .L_844)


	//   ....[0]....
.L_844:
        /*005c*/ 	.word	0x0000ed90


	//   ....[1]....
        /*0060*/ 	.word	0x0000f050


	//   ....[2]....
        /*0064*/ 	.word	0x0000f3f0


	//   ....[3]....
        /*0068*/ 	.word	0x0000f6b0


	//----- nvinfo : EIATTR_EXIT_INSTR_OFFSETS
	.align		4
.L_845:
        /*006c*/ 	.byte	0x04, 0x1c
        /*006e*/ 	.short	(.L_847 - .L_846)


	//   ....[0]....
.L_846:
        /*0070*/ 	.word	0x0000e370


	//   ....[1]....
        /*0074*/ 	.word	0x0000eb50


	//   ....[2]....
        /*0078*/ 	.word	0x0000ee20


	//   ....[3]....
        /*007c*/ 	.word	0x0000ee80


	//   ....[4]....
        /*0080*/ 	.word	0x0000f0e0


	//   ....[5]....
        /*0084*/ 	.word	0x0000f100


	//   ....[6]....
        /*0088*/ 	.word	0x0000f130


	//   ....[7]....
        /*008c*/ 	.word	0x0000f170


	//   ....[8]....
        /*0090*/ 	.word	0x0000f1b0


	//   ....[9]....
        /*0094*/ 	.word	0x0000f480


	//   ....[10]....
        /*0098*/ 	.word	0x0000f4e0


	//   ....[11]....
        /*009c*/ 	.word	0x0000f740


	//   ....[12]....
        /*00a0*/ 	.word	0x0000f760


	//----- nvinfo : EIATTR_MAX_THREADS
	.align		4
.L_847:
        /*00a4*/ 	.byte	0x04, 0x05
        /*00a6*/ 	.short	(.L_849 - .L_848)
.L_848:
        /*00a8*/ 	.word	0x00000200
        /*00ac*/ 	.word	0x00000001
        /*00b0*/ 	.word	0x00000001


	//----- nvinfo : EIATTR_CRS_STACK_SIZE
	.align		4
.L_849:
        /*00b4*/ 	.byte	0x04, 0x1e
        /*00b6*/ 	.short	(.L_851 - .L_850)
.L_850:
        /*00b8*/ 	.word	0x00000000


	//----- nvinfo : EIATTR_CBANK_PARAM_SIZE
	.align		4
.L_851:
        /*00bc*/ 	.byte	0x03, 0x19
        /*00be*/ 	.short	0x0410


	//----- nvinfo : EIATTR_PARAM_CBANK
	.align		4
        /*00c0*/ 	.byte	0x04, 0x0a
        /*00c2*/ 	.short	(.L_853 - .L_852)
	.align		4
.L_852:
        /*00c4*/ 	.word	index@(.nv.constant0._ZN2at6native13reduce_kernelILi512ELi1ENS0_8ReduceOpIbNS0_14func_wrapper_tImZNS0_15xor_sum_functorIbvEclERNS_14TensorIteratorEEUlbbE_EEjmLi4ELi4EEEEEvT1_)
        /*00c8*/ 	.short	0x0380
        /*00ca*/ 	.short	0x0410


	//----- nvinfo : EIATTR_SW_WAR
	.align		4
.L_853:
        /*00cc*/ 	.byte	0x04, 0x36
        /*00ce*/ 	.short	(.L_855 - .L_854)
.L_854:
        /*00d0*/ 	.word	0x00000008
.L_855:


//--------------------- .nv.info._ZN2at6native13reduce_kernelILi256ELi2ENS0_8ReduceOpIbNS0_14func_wrapper_tImZNS0_15xor_sum_functorIbvEclERNS_14TensorIteratorEEUlbbE_EEjmLi4ELi4EEEEEvT1_ --------------------------
	.section	.nv.info._ZN2at6native13reduce_kernelILi256ELi2ENS0_8ReduceOpIbNS0_14func_wrapper_tImZNS0_15xor_sum_functorIbvEclERNS_14TensorIteratorEEUlbbE_EEjmLi4ELi4EEEEEvT1_,"",@"SHT_CUDA_INFO"
	.sectionflags	@""
	.align	4


	//----- nvinfo : EIATTR_CUDA_API_VERSION
	.align		4
        /*0000*/ 	.byte	0x04, 0x37
        /*0002*/ 	.short	(.L_857 - .L_856)
.L_856:
        /*0004*/ 	.word	0x00000082


	//----- nvinfo : EIATTR_KPARAM_INFO
	.align		4
.L_857:
        /*0008*/ 	.byte	0x04, 0x17
        /*000a*/ 	.short	(.L_859 - .L_858)
.L_858:
        /*000c*/ 	.word	0x00000000
        /*0010*/ 	.short	0x0000
        /*0012*/ 	.short	0x0000
        /*0014*/ 	.byte	0x00, 0xf0, 0x41, 0x10


	//----- nvinfo : EIATTR_SPARSE_MMA_MASK
	.align		4
.L_859:
        /*0018*/ 	.byte	0x03, 0x50
        /*001a*/ 	.short	0x0000


	//----- nvinfo : EIATTR_MAXREG_COUNT
	.align		4
        /*001c*/ 	.byte	0x03, 0x1b
        /*001e*/ 	.short	0x0040


	//----- nvinfo : EIATTR_NUM_BARRIERS
	.align		4
        /*0020*/ 	.byte	0x02, 0x4c
        /*0022*/ 	.byte	0x01
	.zero		1


	//----- nvinfo : EIATTR_EXTERNS
	.align		4
        /*0024*/ 	.byte	0x04, 0x0f
        /*0026*/ 	.short	(.L_861 - .L_860)


	//   ....[0]....
	.align		4
.L_860:
        /*0028*/ 	.word	index@(__assertfail)


	//----- nvinfo : EIATTR_MERCURY_ISA_VERSION
	.align		4
.L_861:
        /*002c*/ 	.byte	0x03, 0x5f
        /*002e*/ 	.short	0x0101


	//----- nvinfo : EIATTR_INT_WARP_WIDE_INSTR_OFFSETS
	.align		4
        /*0030*/ 	.byte	0x04, 0x31
        /*0032*/ 	.short	(.L_863 - .L_862)


	//   ....[0]....
.L_862:
        /*0034*/ 	.word	0x00011a20


	//   ....[1]....
        /*0038*/ 	.word	0x00011b10


	//----- nvinfo : EIATTR_COOP_GROUP_MASK_REGIDS
	.align		4
.L_863:
        /*003c*/ 	.byte	0x04, 0x29
        /*003e*/ 	.short	(.L_865 - .L_864)


	//   ....[0]....
.L_864:
        /*0040*/ 	.word	0xffffffff


	//   ....[1]....
        /*0044*/ 	.word	0xffffffff


	//   ....[2]....
        /*0048*/ 	.word	0xffffffff


	//   ....[3]....
        /*004c*/ 	.word	0xffffffff


	//----- nvinfo : EIATTR_COOP_GROUP_INSTR_OFFSETS
	.align		4
.L_865:
        /*0050*/ 	.byte	0x04, 0x28
        /*0052*/ 	.short	(.L_867 - .L_866)


	//   ....[0]....
.L_866:
        /*0054*/ 	.word	0x0000d080


	//   ....[1]....
        /*0058*/ 	.word	0x0000d0a0


	//   ....[2]....
        /*005c*/ 	.word	0x00012530


	//   ....[3]....
        /*0060*/ 	.word	0x00012550


	//----- nvinfo : EIATTR_VRC_CTA_INIT_COUNT
	.align		4
.L_867:
        /*0064*/ 	.byte	0x02, 0x4a
	.zero		1
	.zero		1


	//----- nvinfo : EIATTR_SYSCALL_OFFSETS
	.align		4
        /*0068*/ 	.byte	0x04, 0x46
        /*006a*/ 	.short	(.L_869 - .L_868)


	//   ....[0]....
.L_868:
        /*006c*/ 	.word	0x00001460


	//   ....[1]....
        /*0070*/ 	.word	0x000129a0


	//   ....[2]....
        /*0074*/ 	.word	0x00012b50


	//   ....[3]....
        /*0078*/ 	.word	0x00012df0


	//   ....[4]....
        /*007c*/ 	.word	0x00012fa0


	//   ....[5]....
        /*0080*/ 	.word	0x000134a0


	//   ....[6]....
        /*0084*/ 	.word	0x00013650


	//   ....[7]....
        /*0088*/ 	.word	0x000138f0


	//   ....[8]....
        /*008c*/ 	.word	0x00013aa0


	//----- nvinfo : EIATTR_EXIT_INSTR_OFFSETS
	.align		4
.L_869:
        /*0090*/ 	.byte	0x04, 0x1c
        /*0092*/ 	.short	(.L_871 - .L_870)


	//   ....[0]....
.L_870:
        /*0094*/ 	.word	0x00011bd0


	//   ....[1]....
        /*0098*/ 	.word	0x00012610


	//   ....[2]....
        /*009c*/ 	.word	0x00012870


	//   ....[3]....
        /*00a0*/ 	.word	0x00012be0


	//   ....[4]....
        /*00a4*/ 	.word	0x00013030


	//   ....[5]....
        /*00a8*/ 	.word	0x00013060


	//   ....[6]....
        /*00ac*/ 	.word	0x00013090


	//   ....[7]....
        /*00b0*/ 	.word	0x000130d0


	//   ....[8]....
        /*00b4*/ 	.word	0x00013110


	//   ....[9]....
        /*00b8*/ 	.word	0x00013370


	//   ....[10]....
        /*00bc*/ 	.word	0x000136e0


	//   ....[11]....
        /*00c0*/ 	.word	0x00013b30


	//   ....[12]....
        /*00c4*/ 	.word	0x00013b60


	//----- nvinfo : EIATTR_MAX_THREADS
	.align		4
.L_871:
        /*00c8*/ 	.byte	0x04, 0x05
        /*00ca*/ 	.short	(.L_873 - .L_872)
.L_872:
        /*00cc*/ 	.word	0x00000100
        /*00d0*/ 	.word	0x00000001
        /*00d4*/ 	.word	0x00000001


	//----- nvinfo : EIATTR_CRS_STACK_SIZE
	.align		4
.L_873:
        /*00d8*/ 	.byte	0x04, 0x1e
        /*00da*/ 	.short	(.L_875 - .L_874)
.L_874:
        /*00dc*/ 	.word	0x00000000


	//----- nvinfo : EIATTR_CBANK_PARAM_SIZE
	.align		4
.L_875:
        /*00e0*/ 	.byte	0x03, 0x19
        /*00e2*/ 	.short	0x0410


	//----- nvinfo : EIATTR_PARAM_CBANK
	.align		4
        /*00e4*/ 	.byte	0x04, 0x0a
        /*00e6*/ 	.short	(.L_877 - .L_876)
	.align		4
.L_876:
        /*00e8*/ 	.word	index@(.nv.constant0._ZN2at6native13reduce_kernelILi256ELi2ENS0_8ReduceOpIbNS0_14func_wrapper_tImZNS0_15xor_sum_functorIbvEclERNS_14TensorIteratorEEUlbbE_EEjmLi4ELi4EEEEEvT1_)
        /*00ec*/ 	.short	0x0380
        /*00ee*/ 	.short	0x0410


	//----- nvinfo : EIATTR_SW_WAR
	.align		4
.L_877:
        /*00f0*/ 	.byte	0x04, 0x36
        /*00f2*/ 	.short	(.L_879 - .L_878)
.L_878:
        /*00f4*/ 	.word	0x00000008
.L_879:


//--------------------- .nv.info._ZN2at6native13reduce_kernelILi128ELi4ENS0_8ReduceOpIbNS0_14func_wrapper_tImZNS0_15xor_sum_functorIbvEclERNS_14TensorIteratorEEUlbbE_EEjmLi4ELi4EEEEEvT1_ --------------------------
	.section	.nv.info._ZN2at6native13reduce_kernelILi128ELi4ENS0_8ReduceOpIbNS0_14func_wrapper_tImZNS0_15xor_sum_functorIbvEclERNS_14TensorIteratorEEUlbbE_EEjmLi4ELi4EEEEEvT1_,"",@"SHT_CUDA_INFO"
	.sectionflags	@""
	.align	4


	//----- nvinfo : EIATTR_CUDA_API_VERSION
	.align		4
        /*0000*/ 	.byte	0x04, 0x37
        /*0002*/ 	.short	(.L_881 - .L_880)
.L_880:
        /*0004*/ 	.word	0x00000082


	//----- nvinfo : EIATTR_KPARAM_INFO
	.align		4
.L_881:
        /*0008*/ 	.byte	0x04, 0x17
        /*000a*/ 	.short	(.L_883 - .L_882)
.L_882:
        /*000c*/ 	.word	0x00000000
        /*0010*/ 	.short	0x0000
        /*0012*/ 	.short	0x0000
        /*0014*/ 	.byte	0x00, 0xf0, 0x41, 0x10


	//----- nvinfo : EIATTR_SPARSE_MMA_MASK
	.align		4
.L_883:
        /*0018*/ 	.byte	0x03, 0x50
        /*001a*/ 	.short	0x0000


	//----- nvinfo : EIATTR_MAXREG_COUNT
	.align		4
        /*001c*/ 	.byte	0x03, 0x1b
        /*001e*/ 	.short	0x0080


	//----- nvinfo : EIATTR_NUM_BARRIERS
	.align		4
        /*0020*/ 	.byte	0x02, 0x4c
        /*0022*/ 	.byte	0x01
	.zero		1


	//----- nvinfo : EIATTR_EXTERNS
	.align		4
        /*0024*/ 	.byte	0x04, 0x0f
        /*0026*/ 	.short	(.L_885 - .L_884)


	//   ....[0]....
	.align		4
.L_884:
        /*0028*/ 	.word	index@(__assertfail)


	//----- nvinfo : EIATTR_MERCURY_ISA_VERSION
	.align		4
.L_885:
        /*002c*/ 	.byte	0x03, 0x5f
        /*002e*/ 	.short	0x0101


	//----- nvinfo : EIATTR_INT_WARP_WIDE_INSTR_OFFSETS
	.align		4
        /*0030*/ 	.byte	0x04, 0x31
        /*0032*/ 	.short	(.L_887 - .L_886)


	//   ....[0]....
.L_886:
        /*0034*/ 	.word	0x00017b00


	//   ....[1]....
        /*0038*/ 	.word	0x00017bf0


	//----- nvinfo : EIATTR_COOP_GROUP_MASK_REGIDS
	.align		4
.L_887:
        /*003c*/ 	.byte	0x04, 0x29
        /*003e*/ 	.short	(.L_889 - .L_888)


	//   ....[0]....
.L_888:
        /*0040*/ 	.word	0xffffffff


	//   ....[1]....
        /*0044*/ 	.word	0xffffffff


	//   ....[2]....
        /*0048*/ 	.word	0xffffffff


	//   ....[3]....
        /*004c*/ 	.word	0xffffffff


	//   ....[4]....
        /*0050*/ 	.word	0xffffffff


	//   ....[5]....
        /*0054*/ 	.word	0xffffffff


	//   ....[6]....
        /*0058*/ 	.word	0xffffffff


	//   ....[7]....
        /*005c*/ 	.word	0xffffffff


	//----- nvinfo : EIATTR_COOP_GROUP_INSTR_OFFSETS
	.align		4
.L_889:
        /*0060*/ 	.byte	0x04, 0x28
        /*0062*/ 	.short	(.L_891 - .L_890)


	//   ....[0]....
.L_890:
        /*0064*/ 	.word	0x0000eb40


	//   ....[1]....
        /*0068*/ 	.word	0x0000eb80


	//   ....[2]....
        /*006c*/ 	.word	0x0000ebb0


	//   ....[3]....
        /*0070*/ 	.word	0x0000ebe0


	//   ....[4]....
        /*0074*/ 	.word	0x00018a00


	//   ....[5]....
        /*0078*/ 	.word	0x00018a30


	//   ....[6]....
        /*007c*/ 	.word	0x00018a60


	//   ....[7]....
        /*0080*/ 	.word	0x00018a70


	//----- nvinfo : EIATTR_VRC_CTA_INIT_COUNT
	.align		4
.L_891:
        /*0084*/ 	.byte	0x02, 0x4a
	.zero		1
	.zero		1


	//----- nvinfo : EIATTR_SYSCALL_OFFSETS
	.align		4
        /*0088*/ 	.byte	0x04, 0x46
        /*008a*/ 	.short	(.L_893 - .L_892)


	//   ....[0]....
.L_892:
        /*008c*/ 	.word	0x00001460


	//   ....[1]....
        /*0090*/ 	.word	0x00019100


	//   ....[2]....
        /*0094*/ 	.word	0x000192b0


	//   ....[3]....
        /*0098*/ 	.word	0x00019460


	//   ....[4]....
        /*009c*/ 	.word	0x00019610


	//   ....[5]....
        /*00a0*/ 	.word	0x00019930


	//   ....[6]....
        /*00a4*/ 	.word	0x00019ae0


	//   ....[7]....
        /*00a8*/ 	.word	0x00019c90


	//   ....[8]....
        /*00ac*/ 	.word	0x00019e40


	//   ....[9]....
        /*00b0*/ 	.word	0x0001a510


	//   ....[10]....
        /*00b4*/ 	.word	0x0001a6c0


	//   ....[11]....
        /*00b8*/ 	.word	0x0001a870


	//   ....[12]....
        /*00bc*/ 	.word	0x0001aa20


	//   ....[13]....
        /*00c0*/ 	.word	0x0001ad40


	//   ....[14]....
        /*00c4*/ 	.word	0x0001aef0


	//   ....[15]....
        /*00c8*/ 	.word	0x0001b0a0


	//   ....[16]....
        /*00cc*/ 	.word	0x0001b250


	//----- nvinfo : EIATTR_EXIT_INSTR_OFFSETS
	.align		4
.L_893:
        /*00d0*/ 	.byte	0x04, 0x1c
        /*00d2*/ 	.short	(.L_895 - .L_894)


	//   ....[0]....
.L_894:
        /*00d4*/ 	.word	0x00017cb0


	//   ....[1]....
        /*00d8*/ 	.word	0x00018bc0


	//   ....[2]....
        /*00dc*/ 	.word	0x00018fd0


	//   ....[3]....
        /*00e0*/ 	.word	0x000196a0


	//   ....[4]....
        /*00e4*/ 	.word	0x00019ed0


	//   ....[5]....
        /*00e8*/ 	.word	0x00019f20


	//   ....[6]....
        /*00ec*/ 	.word	0x00019f50


	//   ....[7]....
        /*00f0*/ 	.word	0x00019f90


	//   ....[8]....
        /*00f4*/ 	.word	0x00019fd0


	//   ....[9]....
        /*00f8*/ 	.word	0x0001a3e0


	//   ....[10]....
        /*00fc*/ 	.word	0x0001aab0


	//   ....[11]....
        /*0100*/ 	.word	0x0001b2e0


	//   ....[12]....
        /*0104*/ 	.word	0x0001b330


	//----- nvinfo : EIATTR_MAX_THREADS
	.align		4
.L_895:
        /*0108*/ 	.byte	0x04, 0x05
        /*010a*/ 	.short	(.L_897 - .L_896)
.L_896:
        /*010c*/ 	.word	0x00000080
        /*0110*/ 	.word	0x00000001
        /*0114*/ 	.word	0x00000001


	//----- nvinfo : EIATTR_CRS_STACK_SIZE
	.align		4
.L_897:
        /*0118*/ 	.byte	0x04, 0x1e
        /*011a*/ 	.short	(.L_899 - .L_898)
.L_898:
        /*011c*/ 	.word	0x00000000


	//----- nvinfo : EIATTR_CBANK_PARAM_SIZE
	.align		4
.L_899:
        /*0120*/ 	.byte	0x03, 0x19
        /*0122*/ 	.short	0x0410


	//----- nvinfo : EIATTR_PARAM_CBANK
	.align		4
        /*0124*/ 	.byte	0x04, 0x0a
        /*0126*/ 	.short	(.L_901 - .L_900)
	.align		4
.L_900:
        /*0128*/ 	.word	index@(.nv.constant0._ZN2at6native13reduce_kernelILi128ELi4ENS0_8ReduceOpIbNS0_14func_wrapper_tImZNS0_15xor_sum_functorIbvEclERNS_14TensorIteratorEEUlbbE_EEjmLi4ELi4EEEEEvT1_)
        /*012c*/ 	.short	0x0380
        /*012e*/ 	.short	0x0410


	//----- nvinfo : EIATTR_SW_WAR
	.align		4
.L_901:
        /*0130*/ 	.byte	0x04, 0x36
        /*0132*/ 	.short	(.L_903 - .L_902)
.L_902:
        /*0134*/ 	.word	0x00000008
.L_903:


//--------------------- .nv.info._ZN2at6native13reduce_kernelILi512ELi1ENS0_8ReduceOpIN3c108BFloat16ENS0_14func_wrapper_tIdZNS0_15xor_sum_functorIS4_vEclERNS_14TensorIteratorEEUlddE_EEjdLi4ELi4EEEEEvT1_ --------------------------
	.section	.nv.info._ZN2at6native13reduce_kernelILi512ELi1ENS0_8ReduceOpIN3c108BFloat16ENS0_14func_wrapper_tIdZNS0_15xor_sum_functorIS4_vEclERNS_14TensorIteratorEEUlddE_EEjdLi4ELi4EEEEEvT1_,"",@"SHT_CUDA_INFO"
	.sectionflags	@""
	.align	4


	//----- nvinfo : EIATTR_CUDA_API_VERSION
	.align		4
        /*0000*/ 	.byte	0x04, 0x37
        /*0002*/ 	.short	(.L_905 - .L_904)
.L_904:
        /*0004*/ 	.word	0x00000082


	//----- nvinfo : EIATTR_KPARAM_INFO
	.align		4
.L_905:
        /*0008*/ 	.byte	0x04, 0x17
        /*000a*/ 	.short	(.L_907 - .L_906)
.L_906:
        /*000c*/ 	.word	0x00000000
        /*0010*/ 	.short	0x0000
        /*0012*/ 	.short	0x0000
        /*0014*/ 	.byte	0x00, 0xf0, 0x81, 0x10


	//----- nvinfo : EIATTR_SPARSE_MMA_MASK
	.align		4
.L_907:
        /*0018*/ 	.byte	0x03, 0x50
        /*001a*/ 	.short	0x0000


	//----- nvinfo : EIATTR_MAXREG_COUNT
	.align		4
        /*001c*/ 	.byte	0x03, 0x1b
        /*001e*/ 	.short	0x0020


	//----- nvinfo : EIATTR_NUM_BARRIERS
	.align		4
        /*0020*/ 	.byte	0x02, 0x4c
        /*0022*/ 	.byte	0x01
	.zero		1


	//----- nvinfo : EIATTR_EXTERNS
	.align		4
        /*0024*/ 	.byte	0x04, 0x0f
        /*0026*/ 	.short	(.L_909 - .L_908)


	//   ....[0]....
	.align		4
.L_908:
        /*0028*/ 	.word	index@(__assertfail)


	//----- nvinfo : EIATTR_MERCURY_ISA_VERSION
	.align		4
.L_909:
        /*002c*/ 	.byte	0x03, 0x5f
        /*002e*/ 	.short	0x0101


	//----- nvinfo : EIATTR_INT_WARP_WIDE_INSTR_OFFSETS
	.align		4
        /*0030*/ 	.byte	0x04, 0x31
        /*0032*/ 	.short	(.L_911 - .L_910)


	//   ....[0]....
.L_910:
        /*0034*/ 	.word	0x0000e130


	//   ....[1]....
        /*0038*/ 	.word	0x0000e220


	//----- nvinfo : EIATTR_COOP_GROUP_MASK_REGIDS
	.align		4
.L_911:
        /*003c*/ 	.byte	0x04, 0x29
        /*003e*/ 	.short	(.L_913 - .L_912)


	//   ....[0]....
.L_912:
        /*0040*/ 	.word	0xffffffff


	//   ....[1]....
        /*0044*/ 	.word	0xffffffff


	//   ....[2]....
        /*0048*/ 	.word	0xffffffff


	//   ....[3]....
        /*004c*/ 	.word	0xffffffff


	//----- nvinfo : EIATTR_COOP_GROUP_INSTR_OFFSETS
	.align		4
.L_913:
        /*0050*/ 	.byte	0x04, 0x28
        /*0052*/ 	.short	(.L_915 - .L_914)


	//   ....[0]....
.L_914:
        /*0054*/ 	.word	0x0000ba20


	//   ....[1]....
        /*0058*/ 	.word	0x0000ba30


	//   ....[2]....
        /*005c*/ 	.word	0x0000ea20


	//   ....[3]....
        /*0060*/ 	.word	0x0000ea30


	//----- nvinfo : EIATTR_VRC_CTA_INIT_COUNT
	.align		4
.L_915:
        /*0064*/ 	.byte	0x02, 0x4a
	.zero		1
	.zero		1


	//----- nvinfo : EIATTR_SYSCALL_OFFSETS
	.align		4
        /*0068*/ 	.byte	0x04, 0x46
        /*006a*/ 	.short	(.L_917 - .L_916)


	//   ....[0]....
.L_916:
        /*006c*/ 	.word	0x0000ecc0


	//   ....[1]....
        /*0070*/ 	.word	0x0000eef0


	//   ....[2]....
        /*0074*/ 	.word	0x0000f250


	//   ....[3]....
        /*0078*/ 	.word	0x0000f4a0


	//----- nvinfo : EIATTR_EXIT_INSTR_OFFSETS
	.align		4
.L_917:
        /*007c*/ 	.byte	0x04, 0x1c
        /*007e*/ 	.short	(.L_919 - .L_918)


	//   ....[0]....
.L_918:
        /*0080*/ 	.word	0x0000e2c0


	//   ....[1]....
        /*0084*/ 	.word	0x0000ea90


	//   ....[2]....
        /*0088*/ 	.word	0x0000ed10


	//   ....[3]....
        /*008c*/ 	.word	0x0000ed30


	//   ....[4]....
        /*0090*/ 	.word	0x0000ef40


	//   ....[5]....
        /*0094*/ 	.word	0x0000ef60


	//   ....[6]....
        /*0098*/ 	.word	0x0000ef90


	//   ....[7]....
        /*009c*/ 	.word	0x0000efd0


	//   ....[8]....
        /*00a0*/ 	.word	0x0000f010


	//   ....[9]....
        /*00a4*/ 	.word	0x0000f2a0


	//   ....[10]....
        /*00a8*/ 	.word	0x0000f2c0


	//   ....[11]....
        /*00ac*/ 	.word	0x0000f4f0


	//   ....[12]....
        /*00b0*/ 	.word	0x0000f510


	//----- nvinfo : EIATTR_MAX_THREADS
	.align		4
.L_919:
        /*00b4*/ 	.byte	0x04, 0x05
        /*00b6*/ 	.short	(.L_921 - .L_920)
.L_920:
        /*00b8*/ 	.word	0x00000200
        /*00bc*/ 	.word	0x00000001
        /*00c0*/ 	.word	0x00000001


	//----- nvinfo : EIATTR_CRS_STACK_SIZE
	.align		4
.L_921:
        /*00c4*/ 	.byte	0x04, 0x1e
        /*00c6*/ 	.short	(.L_923 - .L_922)
.L_922:
        /*00c8*/ 	.word	0x00000000


	//----- nvinfo : EIATTR_CBANK_PARAM_SIZE
	.align		4
.L_923:
        /*00cc*/ 	.byte	0x03, 0x19
        /*00ce*/ 	.short	0x0420


	//----- nvinfo : EIATTR_PARAM_CBANK
	.align		4
        /*00d0*/ 	.byte	0x04, 0x0a
        /*00d2*/ 	.short	(.L_925 - .L_924)
	.align		4
.L_924:
        /*00d4*/ 	.word	index@(.nv.constant0._ZN2at6native13reduce_kernelILi512ELi1ENS0_8ReduceOpIN3c108BFloat16ENS0_14func_wrapper_tIdZNS0_15xor_sum_functorIS4_vEclERNS_14TensorIteratorEEUlddE_EEjdLi4ELi4EEEEEvT1_)
        /*00d8*/ 	.short	0x0380
        /*00da*/ 	.short	0x0420


	//----- nvinfo : EIATTR_SW_WAR
	.align		4
.L_925:
        /*00dc*/ 	.byte	0x04, 0x36
        /*00de*/ 	.short	(.L_927 - .L_926)
.L_926:
        /*00e0*/ 	.word	0x00000008
.L_927:


//--------------------- .nv.info._ZN2at6native13reduce_kernelILi256ELi2ENS0_8ReduceOpIN3c108BFloat16ENS0_14func_wrapper_tIdZNS0_15xor_sum_functorIS4_vEclERNS_14TensorIteratorEEUlddE_EEjdLi4ELi4EEEEEvT1_ --------------------------
	.section	.nv.info._ZN2at6native13reduce_kernelILi256ELi2ENS0_8ReduceOpIN3c108BFloat16ENS0_14func_wrapper_tIdZNS0_15xor_sum_functorIS4_vEclERNS_14TensorIteratorEEUlddE_EEjdLi4ELi4EEEEEvT1_,"",@"SHT_CUDA_INFO"
	.sectionflags	@""
	.align	4


	//----- nvinfo : EIATTR_CUDA_API_VERSION
	.align		4
        /*0000*/ 	.byte	0x04, 0x37
        /*0002*/ 	.short	(.L_929 - .L_928)
.L_928:
        /*0004*/ 	.word	0x00000082


	//----- nvinfo : EIATTR_KPARAM_INFO
	.align		4
.L_929:
        /*0008*/ 	.byte	0x04, 0x17
        /*000a*/ 	.short	(.L_931 - .L_930)
.L_930:
        /*000c*/ 	.word	0x00000000
        /*0010*/ 	.short	0x0000
        /*0012*/ 	.short	0x0000
        /*0014*/ 	.byte	0x00, 0xf0, 0x81, 0x10


	//----- nvinfo : EIATTR_SPARSE_MMA_MASK
	.align		4
.L_931:
        /*0018*/ 	.byte	0x03, 0x50
        /*001a*/ 	.short	0x0000


	//----- nvinfo : EIATTR_MAXREG_COUNT
	.align		4
        /*001c*/ 	.byte	0x03, 0x1b
        /*001e*/ 	.short	0x0040


	//----- nvinfo : EIATTR_NUM_BARRIERS
	.align		4
        /*0020*/ 	.byte	0x02, 0x4c
        /*0022*/ 	.byte	0x01
	.zero		1


	//----- nvinfo : EIATTR_EXTERNS
	.align		4
        /*0024*/ 	.byte	0x04, 0x0f
        /*0026*/ 	.short	(.L_933 - .L_932)


	//   ....[0]....
	.align		4
.L_932:
        /*0028*/ 	.word	index@(__assertfail)


	//----- nvinfo : EIATTR_MERCURY_ISA_VERSION
	.align		4
.L_933:
        /*002c*/ 	.byte	0x03, 0x5f
        /*002e*/ 	.short	0x0101


	//----- nvinfo : EIATTR_INT_WARP_WIDE_INSTR_OFFSETS
	.align		4
        /*0030*/ 	.byte	0x04, 0x31
        /*0032*/ 	.short	(.L_935 - .L_934)


	//   ....[0]....
.L_934:
        /*0034*/ 	.word	0x000117a0


	//   ....[1]....
        /*0038*/ 	.word	0x00011890


	//----- nvinfo : EIATTR_COOP_GROUP_MASK_REGIDS
	.align		4
.L_935:
        /*003c*/ 	.byte	0x04, 0x29
        /*003e*/ 	.short	(.L_937 - .L_936)


	//   ....[0]....
.L_936:
        /*0040*/ 	.word	0xffffffff


	//   ....[1]....
        /*0044*/ 	.word	0xffffffff


	//   ....[2]....
        /*0048*/ 	.word	0xffffffff


	//   ....[3]....
        /*004c*/ 	.word	0xffffffff


	//   ....[4]....
        /*0050*/ 	.word	0xffffffff


	//   ....[5]....
        /*0054*/ 	.word	0xffffffff


	//   ....[6]....
        /*0058*/ 	.word	0xffffffff


	//   ....[7]....
        /*005c*/ 	.word	0xffffffff


	//----- nvinfo : EIATTR_COOP_GROUP_INSTR_OFFSETS
	.align		4
.L_937:
        /*0060*/ 	.byte	0x04, 0x28
        /*0062*/ 	.short	(.L_939 - .L_938)


	//   ....[0]....
.L_938:
        /*0064*/ 	.word	0x0000ce00


	//   ....[1]....
        /*0068*/ 	.word	0x0000ce10


	//   ....[2]....
        /*006c*/ 	.word	0x0000ce20


	//   ....[3]....
        /*0070*/ 	.word	0x0000ce30


	//   ....[4]....
        /*0074*/ 	.word	0x00012390


	//   ....[5]....
        /*0078*/ 	.word	0x000123a0


	//   ....[6]....
        /*007c*/ 	.word	0x000123b0


	//   ....[7]....
        /*0080*/ 	.word	0x000123c0


	//----- nvinfo : EIATTR_VRC_CTA_INIT_COUNT
	.align		4
.L_939:
        /*0084*/ 	.byte	0x02, 0x4a
	.zero		1
	.zero		1


	//----- nvinfo : EIATTR_SYSCALL_OFFSETS
	.align		4
        /*0088*/ 	.byte	0x04, 0x46
        /*008a*/ 	.short	(.L_941 - .L_940)


	//   ....[0]....
.L_940:
        /*008c*/ 	.word	0x00001480


	//   ....[1]....
        /*0090*/ 	.word	0x000126f0


	//   ....[2]....
        /*0094*/ 	.word	0x00012820


	//   ....[3]....
        /*0098*/ 	.word	0x00012aa0


	//   ....[4]....
        /*009c*/ 	.word	0x00012bd0


	//   ....[5]....
        /*00a0*/ 	.word	0x00013000


	//   ....[6]....
        /*00a4*/ 	.word	0x00013130


	//   ....[7]....
        /*00a8*/ 	.word	0x000133d0


	//   ....[8]....
        /*00ac*/ 	.word	0x00013500


	//----- nvinfo : EIATTR_EXIT_INSTR_OFFSETS
	.align		4
.L_941:
        /*00b0*/ 	.byte	0x04, 0x1c
        /*00b2*/ 	.short	(.L_943 - .L_942)


	//   ....[0]....
.L_942:
        /*00b4*/ 	.word	0x00011950


	//   ....[1]....
        /*00b8*/ 	.word	0x00012440


	//   ....[2]....
        /*00bc*/ 	.word	0x000125c0


	//   ....[3]....
        /*00c0*/ 	.word	0x00012890


	//   ....[4]....
        /*00c4*/ 	.word	0x00012c70


	//   ....[5]....
        /*00c8*/ 	.word	0x00012ca0


	//   ....[6]....
        /*00cc*/ 	.word	0x00012cd0


	//   ....[7]....
        /*00d0*/ 	.word	0x00012d10


	//   ....[8]....
        /*00d4*/ 	.word	0x00012d50


	//   ....[9]....
        /*00d8*/ 	.word	0x00012ed0


	//   ....[10]....
        /*00dc*/ 	.word	0x000131a0


	//   ....[11]....
        /*00e0*/ 	.word	0x000135a0


	//   ....[12]....
        /*00e4*/ 	.word	0x000135d0


	//----- nvinfo : EIATTR_MAX_THREADS
	.align		4
.L_943:
        /*00e8*/ 	.byte	0x04, 0x05
        /*00ea*/ 	.short	(.L_945 - .L_944)
.L_944:
        /*00ec*/ 	.word	0x00000100
        /*00f0*/ 	.word	0x00000001
        /*00f4*/ 	.word	0x00000001


	//----- nvinfo : EIATTR_CRS_STACK_SIZE
	.align		4
.L_945:
        /*00f8*/ 	.byte	0x04, 0x1e
        /*00fa*/ 	.short	(.L_947 - .L_946)
.L_946:
        /*00fc*/ 	.word	0x00000000


	//----- nvinfo : EIATTR_CBANK_PARAM_SIZE
	.align		4
.L_947:
        /*0100*/ 	.byte	0x03, 0x19
        /*0102*/ 	.short	0x0420


	//----- nvinfo : EIATTR_PARAM_CBANK
	.align		4
        /*0104*/ 	.byte	0x04, 0x0a
        /*0106*/ 	.short	(.L_949 - .L_948)
	.align		4
.L_948:
        /*0108*/ 	.word	index@(.nv.constant0._ZN2at6native13reduce_kernelILi256ELi2ENS0_8ReduceOpIN3c108BFloat16ENS0_14func_wrapper_tIdZNS0_15xor_sum_functorIS4_vEclERNS_14TensorIteratorEEUlddE_EEjdLi4ELi4EEEEEvT1_)
        /*010c*/ 	.short	0x0380
        /*010e*/ 	.short	0x0420


	//----- nvinfo : EIATTR_SW_WAR
	.align		4
.L_949:
        /*0110*/ 	.byte	0x04, 0x36
        /*0112*/ 	.short	(.L_951 - .L_950)
.L_950:
        /*0114*/ 	.word	0x00000008
.L_951:


//--------------------- .nv.info._ZN2at6native13reduce_kernelILi128ELi4ENS0_8ReduceOpIN3c108BFloat16ENS0_14func_wrapper_tIdZNS0_15xor_sum_functorIS4_vEclERNS_14TensorIteratorEEUlddE_EEjdLi4ELi4EEEEEvT1_ --------------------------
	.section	.nv.info._ZN2at6native13reduce_kernelILi128ELi4ENS0_8ReduceOpIN3c108BFloat16ENS0_14func_wrapper_tIdZNS0_15xor_sum_functorIS4_vEclERNS_14TensorIteratorEEUlddE_EEjdLi4ELi4EEEEEvT1_,"",@"SHT_CUDA_INFO"
	.sectionflags	@""
	.align	4


	//----- nvinfo : EIATTR_CUDA_API_VERSION
	.align		4
        /*0000*/ 	.byte	0x04, 0x37
        /*0002*/ 	.short	(.L_953 - .L_952)
.L_952:
        /*0004*/ 	.word	0x00000082


	//----- nvinfo : EIATTR_KPARAM_INFO
	.align		4
.L_953:
        /*0008*/ 	.byte	0x04, 0x17
        /*000a*/ 	.short	(.L_955 - .L_954)
.L_954:
        /*000c*/ 	.word	0x00000000
        /*0010*/ 	.short	0x0000
        /*0012*/ 	.short	0x0000
        /*0014*/ 	.byte	0x00, 0xf0, 0x81, 0x10


	//----- nvinfo : EIATTR_SPARSE_MMA_MASK
	.align		4
.L_955:
        /*0018*/ 	.byte	0x03, 0x50
        /*001a*/ 	.short	0x0000


	//----- nvinfo : EIATTR_MAXREG_COUNT
	.align		4
        /*001c*/ 	.byte	0x03, 0x1b
        /*001e*/ 	.short	0x0080


	//----- nvinfo : EIATTR_NUM_BARRIERS
	.align		4
        /*0020*/ 	.byte	0x02, 0x4c
        /*0022*/ 	.byte	0x01
	.zero		1


	//----- nvinfo : EIATTR_EXTERNS
	.align		4
        /*0024*/ 	.byte	0x04, 0x0f
        /*0026*/ 	.short	(.L_957 - .L_956)


	//   ....[0]....
	.align		4
.L_956:
        /*0028*/ 	.word	index@(__assertfail)


	//----- nvinfo : EIATTR_MERCURY_ISA_VERSION
	.align		4
.L_957:
        /*002c*/ 	.byte	0x03, 0x5f
        /*002e*/ 	.short	0x0101


	//----- nvinfo : EIATTR_INT_WARP_WIDE_INSTR_OFFSETS
	.align		4
        /*0030*/ 	.byte	0x04, 0x31
        /*0032*/ 	.short	(.L_959 - .L_958)


	//   ....[0]....
.L_958:
        /*0034*/ 	.word	0x00017870


	//   ....[1]....
        /*0038*/ 	.word	0x00017960


	//----- nvinfo : EIATTR_COOP_GROUP_MASK_REGIDS
	.align		4
.L_959:
        /*003c*/ 	.byte	0x04, 0x29
        /*003e*/ 	.short	(.L_961 - .L_960)


	//   ....[0]....
.L_960:
        /*0040*/ 	.word	0xffffffff


	//   ....[1]....
        /*0044*/ 	.word	0xffffffff


	//   ....[2]....
        /*0048*/ 	.word	0xffffffff


	//   ....[3]....
        /*004c*/ 	.word	0xffffffff


	//   ....[4]....
        /*0050*/ 	.word	0xffffffff


	//   ....[5]....
        /*0054*/ 	.word	0xffffffff


	//   ....[6]....
        /*0058*/ 	.word	0xffffffff


	//   ....[7]....
        /*005c*/ 	.word	0xffffffff


	//   ....[8]....
        /*0060*/ 	.word	0xffffffff


	//   ....[9]....
        /*0064*/ 	.word	0xffffffff


	//   ....[10]....
        /*0068*/ 	.word	0xffffffff


	//   ....[11]....
        /*006c*/ 	.word	0xffffffff


	//   ....[12]....
        /*0070*/ 	.word	0xffffffff


	//   ....[13]....
        /*0074*/ 	.word	0xffffffff


	//   ....[14]....
        /*0078*/ 	.word	0xffffffff


	//   ....[15]....
        /*007c*/ 	.word	0xffffffff


	//----- nvinfo : EIATTR_COOP_GROUP_INSTR_OFFSETS
	.align		4
.L_961:
        /*0080*/ 	.byte	0x04, 0x28
        /*0082*/ 	.short	(.L_963 - .L_962)


	//   ....[0]....
.L_962:
        /*0084*/ 	.word	0x0000e920


	//   ....[1]....
        /*0088*/ 	.word	0x0000e930


	//   ....[2]....
        /*008c*/ 	.word	0x0000e940


	//   ....[3]....
        /*0090*/ 	.word	0x0000e950


	//   ....[4]....
        /*0094*/ 	.word	0x0000e960


	//   ....[5]....
        /*0098*/ 	.word	0x0000e970


	//   ....[6]....
        /*009c*/ 	.word	0x0000e980


	//   ....[7]....
        /*00a0*/ 	.word	0x0000e9a0


	//   ....[8]....
        /*00a4*/ 	.word	0x00018890


	//   ....[9]....
        /*00a8*/ 	.word	0x000188c0


	//   ....[10]....
        /*00ac*/ 	.word	0x000188d0


	//   ....[11]....
        /*00b0*/ 	.word	0x000188e0


	//   ....[12]....
        /*00b4*/ 	.word	0x000188f0


	//   ....[13]....
        /*00b8*/ 	.word	0x00018900


	//   ....[14]....
        /*00bc*/ 	.word	0x00018910


	//   ....[15]....
        /*00c0*/ 	.word	0x00018930


	//----- nvinfo : EIATTR_VRC_CTA_INIT_COUNT
	.align		4
.L_963:
        /*00c4*/ 	.byte	0x02, 0x4a
	.zero		1
	.zero		1


	//----- nvinfo : EIATTR_SYSCALL_OFFSETS
	.align		4
        /*00c8*/ 	.byte	0x04, 0x46
        /*00ca*/ 	.short	(.L_965 - .L_964)


	//   ....[0]....
.L_964:
        /*00cc*/ 	.word	0x00001480


	//   ....[1]....
        /*00d0*/ 	.word	0x00018d80


	//   ....[2]....
        /*00d4*/ 	.word	0x00018eb0


	//   ....[3]....
        /*00d8*/ 	.word	0x00019040


	//   ....[4]....
        /*00dc*/ 	.word	0x00019170


	//   ....[5]....
        /*00e0*/ 	.word	0x000194a0


	//   ....[6]....
        /*00e4*/ 	.word	0x000195d0


	//   ....[7]....
        /*00e8*/ 	.word	0x00019790


	//   ....[8]....
        /*00ec*/ 	.word	0x000198c0


	//   ....[9]....
        /*00f0*/ 	.word	0x00019da0


	//   ....[10]....
        /*00f4*/ 	.word	0x00019ed0


	//   ....[11]....
        /*00f8*/ 	.word	0x0001a060


	//   ....[12]....
        /*00fc*/ 	.word	0x0001a190


	//   ....[13]....
        /*0100*/ 	.word	0x0001a480


	//   ....[14]....
        /*0104*/ 	.word	0x0001a5b0


	//   ....[15]....
        /*0108*/ 	.word	0x0001a770


	//   ....[16]....
        /*010c*/ 	.word	0x0001a8a0


	//----- nvinfo : EIATTR_EXIT_INSTR_OFFSETS
	.align		4
.L_965:
        /*0110*/ 	.byte	0x04, 0x1c
        /*0112*/ 	.short	(.L_967 - .L_966)


	//   ....[0]....
.L_966:
        /*0114*/ 	.word	0x00017a20


	//   ....[1]....
        /*0118*/ 	.word	0x000189e0


	//   ....[2]....
        /*011c*/ 	.word	0x00018c50


	//   ....[3]....
        /*0120*/ 	.word	0x00019200


	//   ....[4]....
        /*0124*/ 	.word	0x00019950


	//   ....[5]....
        /*0128*/ 	.word	0x000199a0


	//   ....[6]....
        /*012c*/ 	.word	0x000199d0


	//   ....[7]....
        /*0130*/ 	.word	0x00019a10


	//   ....[8]....
        /*0134*/ 	.word	0x00019a50


	//   ....[9]....
        /*0138*/ 	.word	0x00019c70


	//   ....[10]....
        /*013c*/ 	.word	0x0001a220


	//   ....[11]....
        /*0140*/ 	.word	0x0001a930


	//   ....[12]....
        /*0144*/ 	.word	0x0001a980


	//----- nvinfo : EIATTR_MAX_THREADS
	.align		4
.L_967:
        /*0148*/ 	.byte	0x04, 0x05
        /*014a*/ 	.short	(.L_969 - .L_968)
.L_968:
        /*014c*/ 	.word	0x00000080
        /*0150*/ 	.word	0x00000001
        /*0154*/ 	.word	0x00000001


	//----- nvinfo : EIATTR_CRS_STACK_SIZE
	.align		4
.L_969:
        /*0158*/ 	.byte	0x04, 0x1e
        /*015a*/ 	.short	(.L_971 - .L_970)
.L_970:
        /*015c*/ 	.word	0x00000000


	//----- nvinfo : EIATTR_CBANK_PARAM_SIZE
	.align		4
.L_971:
        /*0160*/ 	.byte	0x03, 0x19
        /*0162*/ 	.short	0x0420


	//----- nvinfo : EIATTR_PARAM_CBANK
	.align		4
        /*0164*/ 	.byte	0x04, 0x0a
        /*0166*/ 	.short	(.L_973 - .L_972)
	.align		4
.L_972:
        /*0168*/ 	.word	index@(.nv.constant0._ZN2at6native13reduce_kernelILi128ELi4ENS0_8ReduceOpIN3c108BFloat16ENS0_14func_wrapper_tIdZNS0_15xor_sum_functorIS4_vEclERNS_14TensorIteratorEEUlddE_EEjdLi4ELi4EEEEEvT1_)
        /*016c*/ 	.short	0x0380
        /*016e*/ 	.short	0x0420


	//----- nvinfo : EIATTR_SW_WAR
	.align		4
.L_973:
        /*0170*/ 	.byte	0x04, 0x36
        /*0172*/ 	.short	(.L_975 - .L_974)
.L_974:
        /*0174*/ 	.word	0x00000008
.L_975:


//--------------------- .nv.info._ZN2at6native13reduce_kernelILi512ELi1ENS0_8ReduceOpIN3c104HalfENS0_14func_wrapper_tIdZNS0_15xor_sum_functorIS4_vEclERNS_14TensorIteratorEEUlddE_EEjdLi4ELi4EEEEEvT1_ --------------------------
	.section	.nv.info._ZN2at6native13reduce_kernelILi512ELi1ENS0_8ReduceOpIN3c104HalfENS0_14func_wrapper_tIdZNS0_15xor_sum_functorIS4_vEclERNS_14TensorIteratorEEUlddE_EEjdLi4ELi4EEEEEvT1_,"",@"SHT_CUDA_INFO"
	.sectionflags	@""
	.align	4


	//----- nvinfo : EIATTR_CUDA_API_VERSION
	.align		4
        /*0000*/ 	.byte	0x04, 0x37
        /*0002*/ 	.short	(.L_977 - .L_976)
.L_976:
        /*0004*/ 	.word	0x00000082


	//----- nvinfo : EIATTR_KPARAM_INFO
	.align		4
.L_977:
        /*0008*/ 	.byte	0x04, 0x17
        /*000a*/ 	.short	(.L_979 - .L_978)
.L_978:
        /*000c*/ 	.word	0x00000000
        /*0010*/ 	.short	0x0000
        /*0012*/ 	.short	0x0000
        /*0014*/ 	.byte	0x00, 0xf0, 0x81, 0x10


	//----- nvinfo : EIATTR_SPARSE_MMA_MASK
	.align		4
.L_979:
        /*0018*/ 	.byte	0x03, 0x50
        /*001a*/ 	.short	0x0000


	//----- nvinfo : EIATTR_MAXREG_COUNT
	.align		4
        /*001c*/ 	.byte	0x03, 0x1b
        /*001e*/ 	.short	0x0020


	//----- nvinfo : EIATTR_NUM_BARRIERS
	.align		4
        /*0020*/ 	.byte	0x02, 0x4c
        /*0022*/ 	.byte	0x01
	.zero		1


	//----- nvinfo : EIATTR_EXTERNS
	.align		4
        /*0024*/ 	.byte	0x04, 0x0f
        /*0026*/ 	.short	(.L_981 - .L_980)


	//   ....[0]....
	.align		4
.L_980:
        /*0028*/ 	.word	index@(__assertfail)


	//----- nvinfo : EIATTR_MERCURY_ISA_VERSION
	.align		4
.L_981:
        /*002c*/ 	.byte	0x03, 0x5f
        /*002e*/ 	.short	0x0101


	//----- nvinfo : EIATTR_INT_WARP_WIDE_INSTR_OFFSETS
	.align		4
        /*0030*/ 	.byte	0x04, 0x31
        /*0032*/ 	.short	(.L_983 - .L_982)


	//   ....[0]....
.L_982:
        /*0034*/ 	.word	0x0000e110


	//   ....[1]....
        /*0038*/ 	.word	0x0000e200


	//----- nvinfo : EIATTR_COOP_GROUP_MASK_REGIDS
	.align		4
.L_983:
        /*003c*/ 	.byte	0x04, 0x29
        /*003e*/ 	.short	(.L_985 - .L_984)


	//   ....[0]....
.L_984:
        /*0040*/ 	.word	0xffffffff


	//   ....[1]....
        /*0044*/ 	.word	0xffffffff


	//   ....[2]....
        /*0048*/ 	.word	0xffffffff


	//   ....[3]....
        /*004c*/ 	.word	0xffffffff


	//----- nvinfo : EIATTR_COOP_GROUP_INSTR_OFFSETS
	.align		4
.L_985:
        /*0050*/ 	.byte	0x04, 0x28
        /*0052*/ 	.short	(.L_987 - .L_986)


	//   ....[0]....
.L_986:
        /*0054*/ 	.word	0x0000ba00


	//   ....[1]....
        /*0058*/ 	.word	0x0000ba10


	//   ....[2]....
        /*005c*/ 	.word	0x0000ea00


	//   ....[3]....
        /*0060*/ 	.word	0x0000ea10


	//----- nvinfo : EIATTR_VRC_CTA_INIT_COUNT
	.align		4
.L_987:
        /*0064*/ 	.byte	0x02, 0x4a
	.zero		1
	.zero		1


	//----- nvinfo : EIATTR_SYSCALL_OFFSETS
	.align		4
        /*0068*/ 	.byte	0x04, 0x46
        /*006a*/ 	.short	(.L_989 - .L_988)


	//   ....[0]....
.L_988:
        /*006c*/ 	.word	0x0000eca0


	//   ....[1]....
        /*0070*/ 	.word	0x0000eed0


	//   ....[2]....
        /*0074*/ 	.word	0x0000f230


	//   ....[3]....
        /*0078*/ 	.word	0x0000f480


	//----- nvinfo : EIATTR_EXIT_INSTR_OFFSETS
	.align		4
.L_989:
        /*007c*/ 	.byte	0x04, 0x1c
        /*007e*/ 	.short	(.L_991 - .L_990)


	//   ....[0]....
.L_990:
        /*0080*/ 	.word	0x0000e2a0


	//   ....[1]....
        /*0084*/ 	.word	0x0000ea70


	//   ....[2]....
        /*0088*/ 	.word	0x0000ecf0


	//   ....[3]....
        /*008c*/ 	.word	0x0000ed10


	//   ....[4]....
        /*0090*/ 	.word	0x0000ef20


	//   ....[5]....
        /*0094*/ 	.word	0x0000ef40


	//   ....[6]....
        /*0098*/ 	.word	0x0000ef70


	//   ....[7]....
        /*009c*/ 	.word	0x0000efb0


	//   ....[8]....
        /*00a0*/ 	.word	0x0000eff0


	//   ....[9]....
        /*00a4*/ 	.word	0x0000f280


	//   ....[10]....
        /*00a8*/ 	.word	0x0000f2a0


	//   ....[11]....
        /*00ac*/ 	.word	0x0000f4d0


	//   ....[12]....
        /*00b0*/ 	.word	0x0000f4f0


	//----- nvinfo : EIATTR_MAX_THREADS
	.align		4
.L_991:
        /*00b4*/ 	.byte	0x04, 0x05
        /*00b6*/ 	.short	(.L_993 - .L_992)
.L_992:
        /*00b8*/ 	.word	0x00000200
        /*00bc*/ 	.word	0x00000001
        /*00c0*/ 	.word	0x00000001


	//----- nvinfo : EIATTR_CRS_STACK_SIZE
	.align		4
.L_993:
        /*00c4*/ 	.byte	0x04, 0x1e
        /*00c6*/ 	.short	(.L_995 - .L_994)
.L_994:
        /*00c8*/ 	.word	0x00000000


	//----- nvinfo : EIATTR_CBANK_PARAM_SIZE
	.align		4
.L_995:
        /*00cc*/ 	.byte	0x03, 0x19
        /*00ce*/ 	.short	0x0420


	//----- nvinfo : EIATTR_PARAM_CBANK
	.align		4
        /*00d0*/ 	.byte	0x04, 0x0a
        /*00d2*/ 	.short	(.L_997 - .L_996)
	.align		4
.L_996:
        /*00d4*/ 	.word	index@(.nv.constant0._ZN2at6native13reduce_kernelILi512ELi1ENS0_8ReduceOpIN3c104HalfENS0_14func_wrapper_tIdZNS0_15xor_sum_functorIS4_vEclERNS_14TensorIteratorEEUlddE_EEjdLi4ELi4EEEEEvT1_)
        /*00d8*/ 	.short	0x0380
        /*00da*/ 	.short	0x0420


	//----- nvinfo : EIATTR_SW_WAR
	.align		4
.L_997:
        /*00dc*/ 	.byte	0x04, 0x36
        /*00de*/ 	.short	(.L_999 - .L_998)
.L_998:
        /*00e0*/ 	.word	0x00000008
.L_999:


//--------------------- .nv.info._ZN2at6native13reduce_kernelILi256ELi2ENS0_8ReduceOpIN3c104HalfENS0_14func_wrapper_tIdZNS0_15xor_sum_functorIS4_vEclERNS_14TensorIteratorEEUlddE_EEjdLi4ELi4EEEEEvT1_ --------------------------
	.section	.nv.info._ZN2at6native13reduce_kernelILi256ELi2ENS0_8ReduceOpIN3c104HalfENS0_14func_wrapper_tIdZNS0_15xor_sum_functorIS4_vEclERNS_14TensorIteratorEEUlddE_EEjdLi4ELi4EEEEEvT1_,"",@"SHT_CUDA_INFO"
	.sectionflags	@""
	.align	4


	//----- nvinfo : EIATTR_CUDA_API_VERSION
	.align		4
        /*0000*/ 	.byte	0x04, 0x37
        /*0002*/ 	.short	(.L_1001 - .L_1000)
.L_1000:
        /*0004*/ 	.word	0x00000082


	//----- nvinfo : EIATTR_KPARAM_INFO
	.align		4
.L_1001:
        /*0008*/ 	.byte	0x04, 0x17
        /*000a*/ 	.short	(.L_1003 - .L_1002)
.L_1002:
        /*000c*/ 	.word	0x00000000
        /*0010*/ 	.short	0x0000
        /*0012*/ 	.short	0x0000
        /*0014*/ 	.byte	0x00, 0xf0, 0x81, 0x10


	//----- nvinfo : EIATTR_SPARSE_MMA_MASK
	.align		4
.L_1003:
        /*0018*/ 	.byte	0x03, 0x50
        /*001a*/ 	.short	0x0000


	//----- nvinfo : EIATTR_MAXREG_COUNT
	.align		4
        /*001c*/ 	.byte	0x03, 0x1b
        /*001e*/ 	.short	0x0040


	//----- nvinfo : EIATTR_NUM_BARRIERS
	.align		4
        /*0020*/ 	.byte	0x02, 0x4c
        /*0022*/ 	.byte	0x01
	.zero		1


	//----- nvinfo : EIATTR_EXTERNS
	.align		4
        /*0024*/ 	.byte	0x04, 0x0f
        /*0026*/ 	.short	(.L_1005 - .L_1004)


	//   ....[0]....
	.align		4
.L_1004:
        /*0028*/ 	.word	index@(__assertfail)


	//----- nvinfo : EIATTR_MERCURY_ISA_VERSION
	.align		4
.L_1005:
        /*002c*/ 	.byte	0x03, 0x5f
        /*002e*/ 	.short	0x0101


	//----- nvinfo : EIATTR_INT_WARP_WIDE_INSTR_OFFSETS
	.align		4
        /*0030*/ 	.byte	0x04, 0x31
        /*0032*/ 	.short	(.L_1007 - .L_1006)


	//   ....[0]....
.L_1006:
        /*0034*/ 	.word	0x000116d0


	//   ....[1]....
        /*0038*/ 	.word	0x000117c0


	//----- nvinfo : EIATTR_COOP_GROUP_MASK_REGIDS
	.align		4
.L_1007:
        /*003c*/ 	.byte	0x04, 0x29
        /*003e*/ 	.short	(.L_1009 - .L_1008)


	//   ....[0]....
.L_1008:
        /*0040*/ 	.word	0xffffffff


	//   ....[1]....
        /*0044*/ 	.word	0xffffffff


	//   ....[2]....
        /*0048*/ 	.word	0xffffffff


	//   ....[3]....
        /*004c*/ 	.word	0xffffffff


	//   ....[4]....
        /*0050*/ 	.word	0xffffffff


	//   ....[5]....
        /*0054*/ 	.word	0xffffffff


	//   ....[6]....
        /*0058*/ 	.word	0xffffffff


	//   ....[7]....
        /*005c*/ 	.word	0xffffffff


	//----- nvinfo : EIATTR_COOP_GROUP_INSTR_OFFSETS
	.align		4
.L_1009:
        /*0060*/ 	.byte	0x04, 0x28
        /*0062*/ 	.short	(.L_1011 - .L_1010)


	//   ....[0]....
.L_1010:
        /*0064*/ 	.word	0x0000cd40


	//   ....[1]....
        /*0068*/ 	.word	0x0000cd50


	//   ....[2]....
        /*006c*/ 	.word	0x0000cd60


	//   ....[3]....
        /*0070*/ 	.word	0x0000cd70


	//   ....[4]....
        /*0074*/ 	.word	0x000122c0


	//   ....[5]....
        /*0078*/ 	.word	0x000122d0


	//   ....[6]....
        /*007c*/ 	.word	0x000122e0


	//   ....[7]....
        /*0080*/ 	.word	0x000122f0


	//----- nvinfo : EIATTR_VRC_CTA_INIT_COUNT
	.align		4
.L_1011:
        /*0084*/ 	.byte	0x02, 0x4a
	.zero		1
	.zero		1


	//----- nvinfo : EIATTR_SYSCALL_OFFSETS
	.align		4
        /*0088*/ 	.byte	0x04, 0x46
        /*008a*/ 	.short	(.L_1013 - .L_1012)


	//   ....[0]....
.L_1012:
        /*008c*/ 	.word	0x00001480


	//   ....[1]....
        /*0090*/ 	.word	0x00012620


	//   ....[2]....
        /*0094*/ 	.word	0x00012750


	//   ....[3]....
        /*0098*/ 	.word	0x000129d0


	//   ....[4]....
        /*009c*/ 	.word	0x00012b00


	//   ....[5]....
        /*00a0*/ 	.word	0x00012f40


	//   ....[6]....
        /*00a4*/ 	.word	0x00013070


	//   ....[7]....
        /*00a8*/ 	.word	0x00013310


	//   ....[8]....
        /*00ac*/ 	.word	0x00013440


	//----- nvinfo : EIATTR_EXIT_INSTR_OFFSETS
	.align		4
.L_1013:
        /*00b0*/ 	.byte	0x04, 0x1c
        /*00b2*/ 	.short	(.L_1015 - .L_1014)


	//   ....[0]....
.L_1014:
        /*00b4*/ 	.word	0x00011880


	//   ....[1]....
        /*00b8*/ 	.word	0x00012370


	//   ....[2]....
        /*00bc*/ 	.word	0x000124f0


	//   ....[3]....
        /*00c0*/ 	.word	0x000127c0


	//   ....[4]....
        /*00c4*/ 	.word	0x00012ba0


	//   ....[5]....
        /*00c8*/ 	.word	0x00012bd0


	//   ....[6]....
        /*00cc*/ 	.word	0x00012c00


	//   ....[7]....
        /*00d0*/ 	.word	0x00012c40


	//   ....[8]....
        /*00d4*/ 	.word	0x00012c80


	//   ....[9]....
        /*00d8*/ 	.word	0x00012e10


	//   ....[10]....
        /*00dc*/ 	.word	0x000130e0


	//   ....[11]....
        /*00e0*/ 	.word	0x000134e0


	//   ....[12]....
        /*00e4*/ 	.word	0x00013510


	//----- nvinfo : EIATTR_MAX_THREADS
	.align		4
.L_1015:
        /*00e8*/ 	.byte	0x04, 0x05
        /*00ea*/ 	.short	(.L_1017 - .L_1016)
.L_1016:
        /*00ec*/ 	.word	0x00000100
        /*00f0*/ 	.word	0x00000001
        /*00f4*/ 	.word	0x00000001


	//----- nvinfo : EIATTR_CRS_STACK_SIZE
	.align		4
.L_1017:
        /*00f8*/ 	.byte	0x04, 0x1e
        /*00fa*/ 	.short	(.L_1019 - .L_1018)
.L_1018:
        /*00fc*/ 	.word	0x00000000


	//----- nvinfo : EIATTR_CBANK_PARAM_SIZE
	.align		4
.L_1019:
        /*0100*/ 	.byte	0x03, 0x19
        /*0102*/ 	.short	0x0420


	//----- nvinfo : EIATTR_PARAM_CBANK
	.align		4
        /*0104*/ 	.byte	0x04, 0x0a
        /*0106*/ 	.short	(.L_1021 - .L_1020)
	.align		4
.L_1020:
        /*0108*/ 	.word	index@(.nv.constant0._ZN2at6native13reduce_kernelILi256ELi2ENS0_8ReduceOpIN3c104HalfENS0_14func_wrapper_tIdZNS0_15xor_sum_functorIS4_vEclERNS_14TensorIteratorEEUlddE_EEjdLi4ELi4EEEEEvT1_)
        /*010c*/ 	.short	0x0380
        /*010e*/ 	.short	0x0420


	//----- nvinfo : EIATTR_SW_WAR
	.align		4
.L_1021:
        /*0110*/ 	.byte	0x04, 0x36
        /*0112*/ 	.short	(.L_1023 - .L_1022)
.L_1022:
        /*0114*/ 	.word	0x00000008
.L_1023:


//--------------------- .nv.info._ZN2at6native13reduce_kernelILi128ELi4ENS0_8ReduceOpIN3c104HalfENS0_14func_wrapper_tIdZNS0_15xor_sum_functorIS4_vEclERNS_14TensorIteratorEEUlddE_EEjdLi4ELi4EEEEEvT1_ --------------------------
	.section	.nv.info._ZN2at6native13reduce_kernelILi128ELi4ENS0_8ReduceOpIN3c104HalfENS0_14func_wrapper_tIdZNS0_15xor_sum_functorIS4_vEclERNS_14TensorIteratorEEUlddE_EEjdLi4ELi4EEEEEvT1_,"",@"SHT_CUDA_INFO"
	.sectionflags	@""
	.align	4


	//----- nvinfo : EIATTR_CUDA_API_VERSION
	.align		4
        /*0000*/ 	.byte	0x04, 0x37
        /*0002*/ 	.short	(.L_1025 - .L_1024)
.L_1024:
        /*0004*/ 	.word	0x00000082


	//----- nvinfo : EIATTR_KPARAM_INFO
	.align		4
.L_1025:
        /*0008*/ 	.byte	0x04, 0x17
        /*000a*/ 	.short	(.L_1027 - .L_1026)
.L_1026:
        /*000c*/ 	.word	0x00000000
        /*0010*/ 	.short	0x0000
        /*0012*/ 	.short	0x0000
        /*0014*/ 	.byte	0x00, 0xf0, 0x81, 0x10


	//----- nvinfo : EIATTR_SPARSE_MMA_MASK
	.align		4
.L_1027:
        /*0018*/ 	.byte	0x03, 0x50
        /*001a*/ 	.short	0x0000


	//----- nvinfo : EIATTR_MAXREG_COUNT
	.align		4
        /*001c*/ 	.byte	0x03, 0x1b
        /*001e*/ 	.short	0x0080


	//----- nvinfo : EIATTR_NUM_BARRIERS
	.align		4
        /*0020*/ 	.byte	0x02, 0x4c
        /*0022*/ 	.byte	0x01
	.zero		1


	//----- nvinfo : EIATTR_EXTERNS
	.align		4
        /*0024*/ 	.byte	0x04, 0x0f
        /*0026*/ 	.short	(.L_1029 - .L_1028)


	//   ....[0]....
	.align		4
.L_1028:
        /*0028*/ 	.word	index@(__assertfail)


	//----- nvinfo : EIATTR_MERCURY_ISA_VERSION
	.align		4
.L_1029:
        /*002c*/ 	.byte	0x03, 0x5f
        /*002e*/ 	.short	0x0101


	//----- nvinfo : EIATTR_INT_WARP_WIDE_INSTR_OFFSETS
	.align		4
        /*0030*/ 	.byte	0x04, 0x31
        /*0032*/ 	.short	(.L_1031 - .L_1030)


	//   ....[0]....
.L_1030:
        /*0034*/ 	.word	0x000176d0


	//   ....[1]....
        /*0038*/ 	.word	0x000177c0


	//----- nvinfo : EIATTR_COOP_GROUP_MASK_REGIDS
	.align		4
.L_1031:
        /*003c*/ 	.byte	0x04, 0x29
        /*003e*/ 	.short	(.L_1033 - .L_1032)


	//   ....[0]....
.L_1032:
        /*0040*/ 	.word	0xffffffff


	//   ....[1]....
        /*0044*/ 	.word	0xffffffff


	//   ....[2]....
        /*0048*/ 	.word	0xffffffff


	//   ....[3]....
        /*004c*/ 	.word	0xffffffff


	//   ....[4]....
        /*0050*/ 	.word	0xffffffff


	//   ....[5]....
        /*0054*/ 	.word	0xffffffff


	//   ....[6]....
        /*0058*/ 	.word	0xffffffff


	//   ....[7]....
        /*005c*/ 	.word	0xffffffff


	//   ....[8]....
        /*0060*/ 	.word	0xffffffff


	//   ....[9]....
        /*0064*/ 	.word	0xffffffff


	//   ....[10]....
        /*0068*/ 	.word	0xffffffff


	//   ....[11]....
        /*006c*/ 	.word	0xffffffff


	//   ....[12]....
        /*0070*/ 	.word	0xffffffff


	//   ....[13]....
        /*0074*/ 	.word	0xffffffff


	//   ....[14]....
        /*0078*/ 	.word	0xffffffff


	//   ....[15]....
        /*007c*/ 	.word	0xffffffff


	//----- nvinfo : EIATTR_COOP_GROUP_INSTR_OFFSETS
	.align		4
.L_1033:
        /*0080*/ 	.byte	0x04, 0x28
        /*0082*/ 	.short	(.L_1035 - .L_1034)


	//   ....[0]....
.L_1034:
        /*0084*/ 	.word	0x0000e750


	//   ....[1]....
        /*0088*/ 	.word	0x0000e770


	//   ....[2]....
        /*008c*/ 	.word	0x0000e780


	//   ....[3]....
        /*0090*/ 	.word	0x0000e790


	//   ....[4]....
        /*0094*/ 	.word	0x0000e7a0


	//   ....[5]....
        /*0098*/ 	.word	0x0000e7b0


	//   ....[6]....
        /*009c*/ 	.word	0x0000e7c0


	//   ....[7]....
        /*00a0*/ 	.word	0x0000e7e0


	//   ....[8]....
        /*00a4*/ 	.word	0x00018730


	//   ....[9]....
        /*00a8*/ 	.word	0x00018760


	//   ....[10]....
        /*00ac*/ 	.word	0x00018780


	//   ....[11]....
        /*00b0*/ 	.word	0x00018790


	//   ....[12]....
        /*00b4*/ 	.word	0x000187a0


	//   ....[13]....
        /*00b8*/ 	.word	0x000187b0


	//   ....[14]....
        /*00bc*/ 	.word	0x000187c0


	//   ....[15]....
        /*00c0*/ 	.word	0x000187e0


	//----- nvinfo : EIATTR_VRC_CTA_INIT_COUNT
	.align		4
.L_1035:
        /*00c4*/ 	.byte	0x02, 0x4a
	.zero		1
	.zero		1


	//----- nvinfo : EIATTR_SYSCALL_OFFSETS
	.align		4
        /*00c8*/ 	.byte	0x04, 0x46
        /*00ca*/ 	.short	(.L_1037 - .L_1036)


	//   ....[0]....
.L_1036:
        /*00cc*/ 	.word	0x00001480


	//   ....[1]....
        /*00d0*/ 	.word	0x00018c40


	//   ....[2]....
        /*00d4*/ 	.word	0x00018d70


	//   ....[3]....
        /*00d8*/ 	.word	0x00018f00


	//   ....[4]....
        /*00dc*/ 	.word	0x00019030


	//   ....[5]....
        /*00e0*/ 	.word	0x00019390


	//   ....[6]....
        /*00e4*/ 	.word	0x000194c0


	//   ....[7]....
        /*00e8*/ 	.word	0x00019680


	//   ....[8]....
        /*00ec*/ 	.word	0x000197b0


	//   ....[9]....
        /*00f0*/ 	.word	0x00019cb0


	//   ....[10]....
        /*00f4*/ 	.word	0x00019de0


	//   ....[11]....
        /*00f8*/ 	.word	0x00019f70


	//   ....[12]....
        /*00fc*/ 	.word	0x0001a0a0


	//   ....[13]....
        /*0100*/ 	.word	0x0001a3b0


	//   ....[14]....
        /*0104*/ 	.word	0x0001a4e0


	//   ....[15]....
        /*0108*/ 	.word	0x0001a6a0


	//   ....[16]....
        /*010c*/ 	.word	0x0001a7d0


	//----- nvinfo : EIATTR_EXIT_INSTR_OFFSETS
	.align		4
.L_1037:
        /*0110*/ 	.byte	0x04, 0x1c
        /*0112*/ 	.short	(.L_1039 - .L_1038)


	//   ....[0]....
.L_1038:
        /*0114*/ 	.word	0x00017880


	//   ....[1]....
        /*0118*/ 	.word	0x00018890


	//   ....[2]....
        /*011c*/ 	.word	0x00018b10


	//   ....[3]....
        /*0120*/ 	.word	0x000190c0


	//   ....[4]....
        /*0124*/ 	.word	0x00019840


	//   ....[5]....
        /*0128*/ 	.word	0x00019890


	//   ....[6]....
        /*012c*/ 	.word	0x000198c0


	//   ....[7]....
        /*0130*/ 	.word	0x00019900


	//   ....[8]....
        /*0134*/ 	.word	0x00019940


	//   ....[9]....
        /*0138*/ 	.word	0x00019b80


	//   ....[10]....
        /*013c*/ 	.word	0x0001a130


	//   ....[11]....
        /*0140*/ 	.word	0x0001a860


	//   ....[12]....
        /*0144*/ 	.word	0x0001a8b0


	//----- nvinfo : EIATTR_MAX_THREADS
	.align		4
.L_1039:
        /*0148*/ 	.byte	0x04, 0x05
        /*014a*/ 	.short	(.L_1041 - .L_1040)
.L_1040:
        /*014c*/ 	.word	0x00000080
        /*0150*/ 	.word	0x00000001
        /*0154*/ 	.word	0x00000001


	//----- nvinfo : EIATTR_CRS_STACK_SIZE
	.align		4
.L_1041:
        /*0158*/ 	.byte	0x04, 0x1e
        /*015a*/ 	.short	(.L_1043 - .L_1042)
.L_1042:
        /*015c*/ 	.word	0x00000000


	//----- nvinfo : EIATTR_CBANK_PARAM_SIZE
	.align		4
.L_1043:
        /*0160*/ 	.byte	0x03, 0x19
        /*0162*/ 	.short	0x0420


	//----- nvinfo : EIATTR_PARAM_CBANK
	.align		4
        /*0164*/ 	.byte	0x04, 0x0a
        /*0166*/ 	.short	(.L_1045 - .L_1044)
	.align		4
.L_1044:
        /*0168*/ 	.word	index@(.nv.constant0._ZN2at6native13reduce_kernelILi128ELi4ENS0_8ReduceOpIN3c104HalfENS0_14func_wrapper_tIdZNS0_15xor_sum_functorIS4_vEclERNS_14TensorIteratorEEUlddE_EEjdLi4ELi4EEEEEvT1_)
        /*016c*/ 	.short	0x0380
        /*016e*/ 	.short	0x0420


	//----- nvinfo : EIATTR_SW_WAR
	.align		4
.L_1045:
        /*0170*/ 	.byte	0x04, 0x36
        /*0172*/ 	.short	(.L_1047 - .L_1046)
.L_1046:
        /*0174*/ 	.word	0x00000008
.L_1047:


//--------------------- .nv.info._ZN2at6native13reduce_kernelILi512ELi1ENS0_8ReduceOpIfNS0_14func_wrapper_tIdZNS0_15xor_sum_functorIfvEclERNS_14TensorIteratorEEUlddE_EEjdLi4ELi4EEEEEvT1_ --------------------------
	.section	.nv.info._ZN2at6native13reduce_kernelILi512ELi1ENS0_8ReduceOpIfNS0_14func_wrapper_tIdZNS0_15xor_sum_functorIfvEclERNS_14TensorIteratorEEUlddE_EEjdLi4ELi4EEEEEvT1_,"",@"SHT_CUDA_INFO"
	.sectionflags	@""
	.align	4


	//----- nvinfo : EIATTR_CUDA_API_VERSION
	.align		4
        /*0000*/ 	.byte	0x04, 0x37
        /*0002*/ 	.short	(.L_1049 - .L_1048)
.L_1048:
        /*0004*/ 	.word	0x00000082


	//----- nvinfo : EIATTR_KPARAM_INFO
	.align		4
.L_1049:
        /*0008*/ 	.byte	0x04, 0x17
        /*000a*/ 	.short	(.L_1051 - .L_1050)
.L_1050:
        /*000c*/ 	.word	0x00000000
        /*0010*/ 	.short	0x0000
        /*0012*/ 	.short	0x0000
        /*0014*/ 	.byte	0x00, 0xf0, 0x81, 0x10


	//----- nvinfo : EIATTR_SPARSE_MMA_MASK
	.align		4
.L_1051:
        /*0018*/ 	.byte	0x03, 0x50
        /*001a*/ 	.short	0x0000


	//----- nvinfo : EIATTR_MAXREG_COUNT
	.align		4
        /*001c*/ 	.byte	0x03, 0x1b
        /*001e*/ 	.short	0x0020


	//----- nvinfo : EIATTR_NUM_BARRIERS
	.align		4
        /*0020*/ 	.byte	0x02, 0x4c
        /*0022*/ 	.byte	0x01
	.zero		1


	//----- nvinfo : EIATTR_EXTERNS
	.align		4
        /*0024*/ 	.byte	0x04, 0x0f
        /*0026*/ 	.short	(.L_1053 - .L_1052)


	//   ....[0]....
	.align		4
.L_1052:
        /*0028*/ 	.word	index@(__assertfail)


	//----- nvinfo : EIATTR_MERCURY_ISA_VERSION
	.align		4
.L_1053:
        /*002c*/ 	.byte	0x03, 0x5f
        /*002e*/ 	.short	0x0101


	//----- nvinfo : EIATTR_INT_WARP_WIDE_INSTR_OFFSETS
	.align		4
        /*0030*/ 	.byte	0x04, 0x31
        /*0032*/ 	.short	(.L_1055 - .L_1054)


	//   ....[0]....
.L_1054:
        /*0034*/ 	.word	0x0000df30


	//   ....[1]....
        /*0038*/ 	.word	0x0000e020


	//----- nvinfo : EIATTR_COOP_GROUP_MASK_REGIDS
	.align		4
.L_1055:
        /*003c*/ 	.byte	0x04, 0x29
        /*003e*/ 	.short	(.L_1057 - .L_1056)


	//   ....[0]....
.L_1056:
        /*0040*/ 	.word	0xffffffff


	//   ....[1]....
        /*0044*/ 	.word	0xffffffff


	//   ....[2]....
        /*0048*/ 	.word	0xffffffff


	//   ....[3]....
        /*004c*/ 	.word	0xffffffff


	//----- nvinfo : EIATTR_COOP_GROUP_INSTR_OFFSETS
	.align		4
.L_1057:
        /*0050*/ 	.byte	0x04, 0x28
        /*0052*/ 	.short	(.L_1059 - .L_1058)


	//   ....[0]....
.L_1058:
        /*0054*/ 	.word	0x0000b820


	//   ....[1]....
        /*0058*/ 	.word	0x0000b830


	//   ....[2]....
        /*005c*/ 	.word	0x0000e820


	//   ....[3]....
        /*0060*/ 	.word	0x0000e830


	//----- nvinfo : EIATTR_VRC_CTA_INIT_COUNT
	.align		4
.L_1059:
        /*0064*/ 	.byte	0x02, 0x4a
	.zero		1
	.zero		1


	//----- nvinfo : EIATTR_SYSCALL_OFFSETS
	.align		4
        /*0068*/ 	.byte	0x04, 0x46
        /*006a*/ 	.short	(.L_1061 - .L_1060)


	//   ....[0]....
.L_1060:
        /*006c*/ 	.word	0x0000eac0


	//   ....[1]....
        /*0070*/ 	.word	0x0000ecf0


	//   ....[2]....
        /*0074*/ 	.word	0x0000f050


	//   ....[3]....
        /*0078*/ 	.word	0x0000f2a0


	//----- nvinfo : EIATTR_EXIT_INSTR_OFFSETS
	.align		4
.L_1061:
        /*007c*/ 	.byte	0x04, 0x1c
        /*007e*/ 	.short	(.L_1063 - .L_1062)


	//   ....[0]....
.L_1062:
        /*0080*/ 	.word	0x0000e0c0


	//   ....[1]....
        /*0084*/ 	.word	0x0000e890


	//   ....[2]....
        /*0088*/ 	.word	0x0000eb10


	//   ....[3]....
        /*008c*/ 	.word	0x0000eb30


	//   ....[4]....
        /*0090*/ 	.word	0x0000ed40


	//   ....[5]....
        /*0094*/ 	.word	0x0000ed60


	//   ....[6]....
        /*0098*/ 	.word	0x0000ed90


	//   ....[7]....
        /*009c*/ 	.word	0x0000edd0


	//   ....[8]....
        /*00a0*/ 	.word	0x0000ee10


	//   ....[9]....
        /*00a4*/ 	.word	0x0000f0a0


	//   ....[10]....
        /*00a8*/ 	.word	0x0000f0c0


	//   ....[11]....
        /*00ac*/ 	.word	0x0000f2f0


	//   ....[12]....
        /*00b0*/ 	.word	0x0000f310


	//----- nvinfo : EIATTR_MAX_THREADS
	.align		4
.L_1063:
        /*00b4*/ 	.byte	0x04, 0x05
        /*00b6*/ 	.short	(.L_1065 - .L_1064)
.L_1064:
        /*00b8*/ 	.word	0x00000200
        /*00bc*/ 	.word	0x00000001
        /*00c0*/ 	.word	0x00000001


	//----- nvinfo : EIATTR_CRS_STACK_SIZE
	.align		4
.L_1065:
        /*00c4*/ 	.byte	0x04, 0x1e
        /*00c6*/ 	.short	(.L_1067 - .L_1066)
.L_1066:
        /*00c8*/ 	.word	0x00000000


	//----- nvinfo : EIATTR_CBANK_PARAM_SIZE
	.align		4
.L_1067:
        /*00cc*/ 	.byte	0x03, 0x19
        /*00ce*/ 	.short	0x0420


	//----- nvinfo : EIATTR_PARAM_CBANK
	.align		4
        /*00d0*/ 	.byte	0x04, 0x0a
        /*00d2*/ 	.short	(.L_1069 - .L_1068)
	.align		4
.L_1068:
        /*00d4*/ 	.word	index@(.nv.constant0._ZN2at6native13reduce_kernelILi512ELi1ENS0_8ReduceOpIfNS0_14func_wrapper_tIdZNS0_15xor_sum_functorIfvEclERNS_14TensorIteratorEEUlddE_EEjdLi4ELi4EEEEEvT1_)
        /*00d8*/ 	.short	0x0380
        /*00da*/ 	.short	0x0420


	//----- nvinfo : EIATTR_SW_WAR
	.align		4
.L_1069:
        /*00dc*/ 	.byte	0x04, 0x36
        /*00de*/ 	.short	(.L_1071 - .L_1070)
.L_1070:
        /*00e0*/ 	.word	0x00000008
.L_1071:


//--------------------- .nv.info._ZN2at6native13reduce_kernelILi256ELi2ENS0_8ReduceOpIfNS0_14func_wrapper_tIdZNS0_15xor_sum_functorIfvEclERNS_14TensorIteratorEEUlddE_EEjdLi4ELi4EEEEEvT1_ --------------------------
	.section	.nv.info._ZN2at6native13reduce_kernelILi256ELi2ENS0_8ReduceOpIfNS0_14func_wrapper_tIdZNS0_15xor_sum_functorIfvEclERNS_14TensorIteratorEEUlddE_EEjdLi4ELi4EEEEEvT1_,"",@"SHT_CUDA_INFO"
	.sectionflags	@""
	.align	4


	//----- nvinfo : EIATTR_CUDA_API_VERSION
	.align		4
        /*0000*/ 	.byte	0x04, 0x37
        /*0002*/ 	.short	(.L_1073 - .L_1072)
.L_1072:
        /*0004*/ 	.word	0x00000082


	//----- nvinfo : EIATTR_KPARAM_INFO
	.align		4
.L_1073:
        /*0008*/ 	.byte	0x04, 0x17
        /*000a*/ 	.short	(.L_1075 - .L_1074)
.L_1074:
        /*000c*/ 	.word	0x00000000
        /*0010*/ 	.short	0x0000
        /*0012*/ 	.short	0x0000
        /*0014*/ 	.byte	0x00, 0xf0, 0x81, 0x10


	//----- nvinfo : EIATTR_SPARSE_MMA_MASK
	.align		4
.L_1075:
        /*0018*/ 	.byte	0x03, 0x50
        /*001a*/ 	.short	0x0000


	//----- nvinfo : EIATTR_MAXREG_COUNT
	.align		4
        /*001c*/ 	.byte	0x03, 0x1b
        /*001e*/ 	.short	0x0040


	//----- nvinfo : EIATTR_NUM_BARRIERS
	.align		4
        /*0020*/ 	.byte	0x02, 0x4c
        /*0022*/ 	.byte	0x01
	.zero		1


	//----- nvinfo : EIATTR_EXTERNS
	.align		4
        /*0024*/ 	.byte	0x04, 0x0f
        /*0026*/ 	.short	(.L_1077 - .L_1076)


	//   ....[0]....
	.align		4
.L_1076:
        /*0028*/ 	.word	index@(__assertfail)


	//----- nvinfo : EIATTR_MERCURY_ISA_VERSION
	.align		4
.L_1077:
        /*002c*/ 	.byte	0x03, 0x5f
        /*002e*/ 	.short	0x0101


	//----- nvinfo : EIATTR_INT_WARP_WIDE_INSTR_OFFSETS
	.align		4
        /*0030*/ 	.byte	0x04, 0x31
        /*0032*/ 	.short	(.L_1079 - .L_1078)


	//   ....[0]....
.L_1078:
        /*0034*/ 	.word	0x00010f60


	//   ....[1]....
        /*0038*/ 	.word	0x00011050


	//----- nvinfo : EIATTR_COOP_GROUP_MASK_REGIDS
	.align		4
.L_1079:
        /*003c*/ 	.byte	0x04, 0x29
        /*003e*/ 	.short	(.L_1081 - .L_1080)


	//   ....[0]....
.L_1080:
        /*0040*/ 	.word	0xffffffff


	//   ....[1]....
        /*0044*/ 	.word	0xffffffff


	//   ....[2]....
        /*0048*/ 	.word	0xffffffff


	//   ....[3]....
        /*004c*/ 	.word	0xffffffff


	//   ....[4]....
        /*0050*/ 	.word	0xffffffff


	//   ....[5]....
        /*0054*/ 	.word	0xffffffff


	//   ....[6]....
        /*0058*/ 	.word	0xffffffff


	//   ....[7]....
        /*005c*/ 	.word	0xffffffff


	//----- nvinfo : EIATTR_COOP_GROUP_INSTR_OFFSETS
	.align		4
.L_1081:
        /*0060*/ 	.byte	0x04, 0x28
        /*0062*/ 	.short	(.L_1083 - .L_1082)


	//   ....[0]....
.L_1082:
        /*0064*/ 	.word	0x0000c5c0


	//   ....[1]....
        /*0068*/ 	.word	0x0000c5d0


	//   ....[2]....
        /*006c*/ 	.word	0x0000c5e0


	//   ....[3]....
        /*0070*/ 	.word	0x0000c5f0


	//   ....[4]....
        /*0074*/ 	.word	0x00011b50


	//   ....[5]....
        /*0078*/ 	.word	0x00011b60


	//   ....[6]....
        /*007c*/ 	.word	0x00011b70


	//   ....[7]....
        /*0080*/ 	.word	0x00011b80


	//----- nvinfo : EIATTR_VRC_CTA_INIT_COUNT
	.align		4
.L_1083:
        /*0084*/ 	.byte	0x02, 0x4a
	.zero		1
	.zero		1


	//----- nvinfo : EIATTR_SYSCALL_OFFSETS
	.align		4
        /*0088*/ 	.byte	0x04, 0x46
        /*008a*/ 	.short	(.L_1085 - .L_1084)


	//   ....[0]....
.L_1084:
        /*008c*/ 	.word	0x00001480


	//   ....[1]....
        /*0090*/ 	.word	0x00011eb0


	//   ....[2]....
        /*0094*/ 	.word	0x00011fe0


	//   ....[3]....
        /*0098*/ 	.word	0x00012260


	//   ....[4]....
        /*009c*/ 	.word	0x00012390


	//   ....[5]....
        /*00a0*/ 	.word	0x000127d0


	//   ....[6]....
        /*00a4*/ 	.word	0x00012900


	//   ....[7]....
        /*00a8*/ 	.word	0x00012ba0


	//   ....[8]....
        /*00ac*/ 	.word	0x00012cd0


	//----- nvinfo : EIATTR_EXIT_INSTR_OFFSETS
	.align		4
.L_1085:
        /*00b0*/ 	.byte	0x04, 0x1c
        /*00b2*/ 	.short	(.L_1087 - .L_1086)


	//   ....[0]....
.L_1086:
        /*00b4*/ 	.word	0x00011110


	//   ....[1]....
        /*00b8*/ 	.word	0x00011c00


	//   ....[2]....
        /*00bc*/ 	.word	0x00011d80


	//   ....[3]....
        /*00c0*/ 	.word	0x00012050


	//   ....[4]....
        /*00c4*/ 	.word	0x00012430


	//   ....[5]....
        /*00c8*/ 	.word	0x00012460


	//   ....[6]....
        /*00cc*/ 	.word	0x00012490


	//   ....[7]....
        /*00d0*/ 	.word	0x000124d0


	//   ....[8]....
        /*00d4*/ 	.word	0x00012510


	//   ....[9]....
        /*00d8*/ 	.word	0x000126a0


	//   ....[10]....
        /*00dc*/ 	.word	0x00012970


	//   ....[11]....
        /*00e0*/ 	.word	0x00012d70


	//   ....[12]....
        /*00e4*/ 	.word	0x00012da0


	//----- nvinfo : EIATTR_MAX_THREADS
	.align		4
.L_1087:
        /*00e8*/ 	.byte	0x04, 0x05
        /*00ea*/ 	.short	(.L_1089 - .L_1088)
.L_1088:
        /*00ec*/ 	.word	0x00000100
        /*00f0*/ 	.word	0x00000001
        /*00f4*/ 	.word	0x00000001


	//----- nvinfo : EIATTR_CRS_STACK_SIZE
	.align		4
.L_1089:
        /*00f8*/ 	.byte	0x04, 0x1e
        /*00fa*/ 	.short	(.L_1091 - .L_1090)
.L_1090:
        /*00fc*/ 	.word	0x00000000


	//----- nvinfo : EIATTR_CBANK_PARAM_SIZE
	.align		4
.L_1091:
        /*0100*/ 	.byte	0x03, 0x19
        /*0102*/ 	.short	0x0420


	//----- nvinfo : EIATTR_PARAM_CBANK
	.align		4
        /*0104*/ 	.byte	0x04, 0x0a
        /*0106*/ 	.short	(.L_1093 - .L_1092)
	.align		4
.L_1092:
        /*0108*/ 	.word	index@(.nv.constant0._ZN2at6native13reduce_kernelILi256ELi2ENS0_8ReduceOpIfNS0_14func_wrapper_tIdZNS0_15xor_sum_functorIfvEclERNS_14TensorIteratorEEUlddE_EEjdLi4ELi4EEEEEvT1_)
        /*010c*/ 	.short	0x0380
        /*010e*/ 	.short	0x0420


	//----- nvinfo : EIATTR_SW_WAR
	.align		4
.L_1093:
        /*0110*/ 	.byte	0x04, 0x36
        /*0112*/ 	.short	(.L_1095 - .L_1094)
.L_1094:
        /*0114*/ 	.word	0x00000008
.L_1095:


//--------------------- .nv.info._ZN2at6native13reduce_kernelILi128ELi4ENS0_8ReduceOpIfNS0_14func_wrapper_tIdZNS0_15xor_sum_functorIfvEclERNS_14TensorIteratorEEUlddE_EEjdLi4ELi4EEEEEvT1_ --------------------------
	.section	.nv.info._ZN2at6native13reduce_kernelILi128ELi4ENS0_8ReduceOpIfNS0_14func_wrapper_tIdZNS0_15xor_sum_functorIfvEclERNS_14TensorIteratorEEUlddE_EEjdLi4ELi4EEEEEvT1_,"",@"SHT_CUDA_INFO"
	.sectionflags	@""
	.align	4


	//----- nvinfo : EIATTR_CUDA_API_VERSION
	.align		4
        /*0000*/ 	.byte	0x04, 0x37
        /*0002*/ 	.short	(.L_1097 - .L_1096)
.L_1096:
        /*0004*/ 	.word	0x00000082


	//----- nvinfo : EIATTR_KPARAM_INFO
	.align		4
.L_1097:
        /*0008*/ 	.byte	0x04, 0x17
        /*000a*/ 	.short	(.L_1099 - .L_1098)
.L_1098:
        /*000c*/ 	.word	0x00000000
        /*0010*/ 	.short	0x0000
        /*0012*/ 	.short	0x0000
        /*0014*/ 	.byte	0x00, 0xf0, 0x81, 0x10


	//----- nvinfo : EIATTR_SPARSE_MMA_MASK
	.align		4
.L_1099:
        /*0018*/ 	.byte	0x03, 0x50
        /*001a*/ 	.short	0x0000


	//----- nvinfo : EIATTR_MAXREG_COUNT
	.align		4
        /*001c*/ 	.byte	0x03, 0x1b
        /*001e*/ 	.short	0x0080


	//----- nvinfo : EIATTR_NUM_BARRIERS
	.align		4
        /*0020*/ 	.byte	0x02, 0x4c
        /*0022*/ 	.byte	0x01
	.zero		1


	//----- nvinfo : EIATTR_EXTERNS
	.align		4
        /*0024*/ 	.byte	0x04, 0x0f
        /*0026*/ 	.short	(.L_1101 - .L_1100)


	//   ....[0]....
	.align		4
.L_1100:
        /*0028*/ 	.word	index@(__assertfail)


	//----- nvinfo : EIATTR_MERCURY_ISA_VERSION
	.align		4
.L_1101:
        /*002c*/ 	.byte	0x03, 0x5f
        /*002e*/ 	.short	0x0101


	//----- nvinfo : EIATTR_INT_WARP_WIDE_INSTR_OFFSETS
	.align		4
        /*0030*/ 	.byte	0x04, 0x31
        /*0032*/ 	.short	(.L_1103 - .L_1102)


	//   ....[0]....
.L_1102:
        /*0034*/ 	.word	0x00016c10


	//   ....[1]....
        /*0038*/ 	.word	0x00016d00


	//----- nvinfo : EIATTR_COOP_GROUP_MASK_REGIDS
	.align		4
.L_1103:
        /*003c*/ 	.byte	0x04, 0x29
        /*003e*/ 	.short	(.L_1105 - .L_1104)


	//   ....[0]....
.L_1104:
        /*0040*/ 	.word	0xffffffff


	//   ....[1]....
        /*0044*/ 	.word	0xffffffff


	//   ....[2]....
        /*0048*/ 	.word	0xffffffff


	//   ....[3]....
        /*004c*/ 	.word	0xffffffff


	//   ....[4]....
        /*0050*/ 	.word	0xffffffff


	//   ....[5]....
        /*0054*/ 	.word	0xffffffff


	//   ....[6]....
        /*0058*/ 	.word	0xffffffff


	//   ....[7]....
        /*005c*/ 	.word	0xffffffff


	//   ....[8]....
        /*0060*/ 	.word	0xffffffff


	//   ....[9]....
        /*0064*/ 	.word	0xffffffff


	//   ....[10]....
        /*0068*/ 	.word	0xffffffff


	//   ....[11]....
        /*006c*/ 	.word	0xffffffff


	//   ....[12]....
        /*0070*/ 	.word	0xffffffff


	//   ....[13]....
        /*0074*/ 	.word	0xffffffff


	//   ....[14]....
        /*0078*/ 	.word	0xffffffff


	//   ....[15]....
        /*007c*/ 	.word	0xffffffff


	//----- nvinfo : EIATTR_COOP_GROUP_INSTR_OFFSETS
	.align		4
.L_1105:
        /*0080*/ 	.byte	0x04, 0x28
        /*0082*/ 	.short	(.L_1107 - .L_1106)


	//   ....[0]....
.L_1106:
        /*0084*/ 	.word	0x0000dc90


	//   ....[1]....
        /*0088*/ 	.word	0x0000dcb0


	//   ....[2]....
        /*008c*/ 	.word	0x0000dcc0


	//   ....[3]....
        /*0090*/ 	.word	0x0000dcd0


	//   ....[4]....
        /*0094*/ 	.word	0x0000dce0


	//   ....[5]....
        /*0098*/ 	.word	0x0000dcf0


	//   ....[6]....
        /*009c*/ 	.word	0x0000dd00


	//   ....[7]....
        /*00a0*/ 	.word	0x0000dd20


	//   ....[8]....
        /*00a4*/ 	.word	0x00017c20


	//   ....[9]....
        /*00a8*/ 	.word	0x00017c50


	//   ....[10]....
        /*00ac*/ 	.word	0x00017c70


	//   ....[11]....
        /*00b0*/ 	.word	0x00017c80


	//   ....[12]....
        /*00b4*/ 	.word	0x00017c90


	//   ....[13]....
        /*00b8*/ 	.word	0x00017ca0


	//   ....[14]....
        /*00bc*/ 	.word	0x00017cb0


	//   ....[15]....
        /*00c0*/ 	.word	0x00017cd0


	//----- nvinfo : EIATTR_VRC_CTA_INIT_COUNT
	.align		4
.L_1107:
        /*00c4*/ 	.byte	0x02, 0x4a
	.zero		1
	.zero		1


	//----- nvinfo : EIATTR_SYSCALL_OFFSETS
	.align		4
        /*00c8*/ 	.byte	0x04, 0x46
        /*00ca*/ 	.short	(.L_1109 - .L_1108)


	//   ....[0]....
.L_1108:
        /*00cc*/ 	.word	0x00001480


	//   ....[1]....
        /*00d0*/ 	.word	0x00018120


	//   ....[2]....
        /*00d4*/ 	.word	0x00018250


	//   ....[3]....
        /*00d8*/ 	.word	0x000183e0


	//   ....[4]....
        /*00dc*/ 	.word	0x00018510


	//   ....[5]....
        /*00e0*/ 	.word	0x00018840


	//   ....[6]....
        /*00e4*/ 	.word	0x00018970


	//   ....[7]....
        /*00e8*/ 	.word	0x00018b30


	//   ....[8]....
        /*00ec*/ 	.word	0x00018c60


	//   ....[9]....
        /*00f0*/ 	.word	0x00019150


	//   ....[10]....
        /*00f4*/ 	.word	0x00019280


	//   ....[11]....
        /*00f8*/ 	.word	0x00019410


	//   ....[12]....
        /*00fc*/ 	.word	0x00019540


	//   ....[13]....
        /*0100*/ 	.word	0x00019840


	//   ....[14]....
        /*0104*/ 	.word	0x00019970


	//   ....[15]....
        /*0108*/ 	.word	0x00019b30


	//   ....[16]....
        /*010c*/ 	.word	0x00019c60


	//----- nvinfo : EIATTR_EXIT_INSTR_OFFSETS
	.align		4
.L_1109:
        /*0110*/ 	.byte	0x04, 0x1c
        /*0112*/ 	.short	(.L_1111 - .L_1110)


	//   ....[0]....
.L_1110:
        /*0114*/ 	.word	0x00016dc0


	//   ....[1]....
        /*0118*/ 	.word	0x00017d80


	//   ....[2]....
        /*011c*/ 	.word	0x00017ff0


	//   ....[3]....
        /*0120*/ 	.word	0x000185a0


	//   ....[4]....
        /*0124*/ 	.word	0x00018cf0


	//   ....[5]....
        /*0128*/ 	.word	0x00018d40


	//   ....[6]....
        /*012c*/ 	.word	0x00018d70


	//   ....[7]....
        /*0130*/ 	.word	0x00018db0


	//   ....[8]....
        /*0134*/ 	.word	0x00018df0


	//   ....[9]....
        /*0138*/ 	.word	0x00019020


	//   ....[10]....
        /*013c*/ 	.word	0x000195d0


	//   ....[11]....
        /*0140*/ 	.word	0x00019cf0


	//   ....[12]....
        /*0144*/ 	.word	0x00019d40


	//----- nvinfo : EIATTR_MAX_THREADS
	.align		4
.L_1111:
        /*0148*/ 	.byte	0x04, 0x05
        /*014a*/ 	.short	(.L_1113 - .L_1112)
.L_1112:
        /*014c*/ 	.word	0x00000080
        /*0150*/ 	.word	0x00000001
        /*0154*/ 	.word	0x00000001


	//----- nvinfo : EIATTR_CRS_STACK_SIZE
	.align		4
.L_1113:
        /*0158*/ 	.byte	0x04, 0x1e
        /*015a*/ 	.short	(.L_1115 - .L_1114)
.L_1114:
        /*015c*/ 	.word	0x00000000


	//----- nvinfo : EIATTR_CBANK_PARAM_SIZE
	.align		4
.L_1115:
        /*0160*/ 	.byte	0x03, 0x19
        /*0162*/ 	.short	0x0420


	//----- nvinfo : EIATTR_PARAM_CBANK
	.align		4
        /*0164*/ 	.byte	0x04, 0x0a
        /*0166*/ 	.short	(.L_1117 - .L_1116)
	.align		4
.L_1116:
        /*0168*/ 	.word	index@(.nv.constant0._ZN2at6native13reduce_kernelILi128ELi4ENS0_8ReduceOpIfNS0_14func_wrapper_tIdZNS0_15xor_sum_functorIfvEclERNS_14TensorIteratorEEUlddE_EEjdLi4ELi4EEEEEvT1_)
        /*016c*/ 	.short	0x0380
        /*016e*/ 	.short	0x0420


	//----- nvinfo : EIATTR_SW_WAR
	.align		4
.L_1117:
        /*0170*/ 	.byte	0x04, 0x36
        /*0172*/ 	.short	(.L_1119 - .L_1118)
.L_1118:
        /*0174*/ 	.word	0x00000008
.L_1119:


//--------------------- .nv.info._ZN2at6native13reduce_kernelILi512ELi1ENS0_8ReduceOpIdNS0_14func_wrapper_tIdZNS0_15xor_sum_functorIdvEclERNS_14TensorIteratorEEUlddE_EEjdLi4ELi4EEEEEvT1_ --------------------------
	.section	.nv.info._ZN2at6native13reduce_kernelILi512ELi1ENS0_8ReduceOpIdNS0_14func_wrapper_tIdZNS0_15xor_sum_functorIdvEclERNS_14TensorIteratorEEUlddE_EEjdLi4ELi4EEEEEvT1_,"",@"SHT_CUDA_INFO"
	.sectionflags	@""
	.align	4


	//----- nvinfo : EIATTR_CUDA_API_VERSION
	.align		4
        /*0000*/ 	.byte	0x04, 0x37
        /*0002*/ 	.short	(.L_1121 - .L_1120)
.L_1120:
        /*0004*/ 	.word	0x00000082


	//----- nvinfo : EIATTR_KPARAM_INFO
	.align		4
.L_1121:
        /*0008*/ 	.byte	0x04, 0x17
        /*000a*/ 	.short	(.L_1123 - .L_1122)
.L_1122:
        /*000c*/ 	.word	0x00000000
        /*0010*/ 	.short	0x0000
        /*0012*/ 	.short	0x0000
        /*0014*/ 	.byte	0x00, 0xf0, 0x81, 0x10


	//----- nvinfo : EIATTR_SPARSE_MMA_MASK
	.align		4
.L_1123:
        /*0018*/ 	.byte	0x03, 0x50
        /*001a*/ 	.short	0x0000


	//----- nvinfo : EIATTR_MAXREG_COUNT
	.align		4
        /*001c*/ 	.byte	0x03, 0x1b
        /*001e*/ 	.short	0x0020


	//----- nvinfo : EIATTR_NUM_BARRIERS
	.align		4
        /*0020*/ 	.byte	0x02, 0x4c
        /*0022*/ 	.byte	0x01
	.zero		1


	//----- nvinfo : EIATTR_EXTERNS
	.align		4
        /*0024*/ 	.byte	0x04, 0x0f
        /*0026*/ 	.short	(.L_1125 - .L_1124)


	//   ....[0]....
	.align		4
.L_1124:
        /*0028*/ 	.word	index@(__assertfail)


	//----- nvinfo : EIATTR_ANNOTATIONS
	.align		4
.L_1125:
        /*002c*/ 	.byte	0x04, 0x55
        /*002e*/ 	.short	(.L_1127 - .L_1126)


	//   ....[0]....
.L_1126:
        /*0030*/ 	.word	0x00000001
        /*0034*/ 	.byte	0x40, 0x01, 0x00, 0x00, 0x01, 0x00, 0x00, 0x00, 0xa0, 0x01, 0x00, 0x00, 0x01, 0x00, 0x00, 0x00
        /*0044*/ 	.byte	0x30, 0xb5, 0x00, 0x00, 0x01, 0x00, 0x00, 0x00, 0xe0, 0xe9, 0x00, 0x00


	//----- nvinfo : EIATTR_MERCURY_ISA_VERSION
	.align		4
.L_1127:
        /*0050*/ 	.byte	0x03, 0x5f
        /*0052*/ 	.short	0x0101


	//----- nvinfo : EIATTR_INT_WARP_WIDE_INSTR_OFFSETS
	.align		4
        /*0054*/ 	.byte	0x04, 0x31
        /*0056*/ 	.short	(.L_1129 - .L_1128)


	//   ....[0]....
.L_1128:
        /*0058*/ 	.word	0x0000dba0


	//   ....[1]....
        /*005c*/ 	.word	0x0000dc90


	//----- nvinfo : EIATTR_COOP_GROUP_MASK_REGIDS
	.align		4
.L_1129:
        /*0060*/ 	.byte	0x04, 0x29
        /*0062*/ 	.short	(.L_1131 - .L_1130)


	//   ....[0]....
.L_1130:
        /*0064*/ 	.word	0xffffffff


	//   ....[1]....
        /*0068*/ 	.word	0xffffffff


	//   ....[2]....
        /*006c*/ 	.word	0xffffffff


	//   ....[3]....
        /*0070*/ 	.word	0xffffffff


	//----- nvinfo : EIATTR_COOP_GROUP_INSTR_OFFSETS
	.align		4
.L_1131:
        /*0074*/ 	.byte	0x04, 0x28
        /*0076*/ 	.short	(.L_1133 - .L_1132)


	//   ....[0]....
.L_1132:
        /*0078*/ 	.word	0x0000b480


	//   ....[1]....
        /*007c*/ 	.word	0x0000b490


	//   ....[2]....
        /*0080*/ 	.word	0x0000e490


	//   ....[3]....
        /*0084*/ 	.word	0x0000e4a0


	//----- nvinfo : EIATTR_VRC_CTA_INIT_COUNT
	.align		4
.L_1133:
        /*0088*/ 	.byte	0x02, 0x4a
	.zero		1
	.zero		1


	//----- nvinfo : EIATTR_SYSCALL_OFFSETS
	.align		4
        /*008c*/ 	.byte	0x04, 0x46
        /*008e*/ 	.short	(.L_1135 - .L_1134)


	//   ....[0]....
.L_1134:
        /*0090*/ 	.word	0x0000e730


	//   ....[1]....
        /*0094*/ 	.word	0x0000e960


	//   ....[2]....
        /*0098*/ 	.word	0x0000ecb0


	//   ....[3]....
        /*009c*/ 	.word	0x0000eee0


	//----- nvinfo : EIATTR_EXIT_INSTR_OFFSETS
	.align		4
.L_1135:
        /*00a0*/ 	.byte	0x04, 0x1c
        /*00a2*/ 	.short	(.L_1137 - .L_1136)


	//   ....[0]....
.L_1136:
        /*00a4*/ 	.word	0x0000dd30


	//   ....[1]....
        /*00a8*/ 	.word	0x0000e500


	//   ....[2]....
        /*00ac*/ 	.word	0x0000e780


	//   ....[3]....
        /*00b0*/ 	.word	0x0000e7a0


	//   ....[4]....
        /*00b4*/ 	.word	0x0000e9b0


	//   ....[5]....
        /*00b8*/ 	.word	0x0000e9d0


	//   ....[6]....
        /*00bc*/ 	.word	0x0000ea10


	//   ....[7]....
        /*00c0*/ 	.word	0x0000ea50


	//   ....[8]....
        /*00c4*/ 	.word	0x0000ea90


	//   ....[9]....
        /*00c8*/ 	.word	0x0000ed00


	//   ....[10]....
        /*00cc*/ 	.word	0x0000ed20


	//   ....[11]....
        /*00d0*/ 	.word	0x0000ef30


	//   ....[12]....
        /*00d4*/ 	.word	0x0000ef50


	//----- nvinfo : EIATTR_MAX_THREADS
	.align		4
.L_1137:
        /*00d8*/ 	.byte	0x04, 0x05
        /*00da*/ 	.short	(.L_1139 - .L_1138)
.L_1138:
        /*00dc*/ 	.word	0x00000200
        /*00e0*/ 	.word	0x00000001
        /*00e4*/ 	.word	0x00000001


	//----- nvinfo : EIATTR_CRS_STACK_SIZE
	.align		4
.L_1139:
        /*00e8*/ 	.byte	0x04, 0x1e
        /*00ea*/ 	.short	(.L_1141 - .L_1140)
.L_1140:
        /*00ec*/ 	.word	0x00000000


	//----- nvinfo : EIATTR_CBANK_PARAM_SIZE
	.align		4
.L_1141:
        /*00f0*/ 	.byte	0x03, 0x19
        /*00f2*/ 	.short	0x0420


	//----- nvinfo : EIATTR_PARAM_CBANK
	.align		4
        /*00f4*/ 	.byte	0x04, 0x0a
        /*00f6*/ 	.short	(.L_1143 - .L_1142)
	.align		4
.L_1142:
        /*00f8*/ 	.word	index@(.nv.constant0._ZN2at6native13reduce_kernelILi512ELi1ENS0_8ReduceOpIdNS0_14func_wrapper_tIdZNS0_15xor_sum_functorIdvEclERNS_14TensorIteratorEEUlddE_EEjdLi4ELi4EEEEEvT1_)
        /*00fc*/ 	.short	0x0380
        /*00fe*/ 	.short	0x0420


	//----- nvinfo : EIATTR_SW_WAR
	.align		4
.L_1143:
        /*0100*/ 	.byte	0x04, 0x36
        /*0102*/ 	.short	(.L_1145 - .L_1144)
.L_1144:
        /*0104*/ 	.word	0x00000008
.L_1145:


//--------------------- .nv.info._ZN2at6native13reduce_kernelILi256ELi2ENS0_8ReduceOpIdNS0_14func_wrapper_tIdZNS0_15xor_sum_functorIdvEclERNS_14TensorIteratorEEUlddE_EEjdLi4ELi4EEEEEvT1_ --------------------------
	.section	.nv.info._ZN2at6native13reduce_kernelILi256ELi2ENS0_8ReduceOpIdNS0_14func_wrapper_tIdZNS0_15xor_sum_functorIdvEclERNS_14TensorIteratorEEUlddE_EEjdLi4ELi4EEEEEvT1_,"",@"SHT_CUDA_INFO"
	.sectionflags	@""
	.align	4


	//----- nvinfo : EIATTR_CUDA_API_VERSION
	.align		4
        /*0000*/ 	.byte	0x04, 0x37
        /*0002*/ 	.short	(.L_1147 - .L_1146)
.L_1146:
        /*0004*/ 	.word	0x00000082


	//----- nvinfo : EIATTR_KPARAM_INFO
	.align		4
.L_1147:
        /*0008*/ 	.byte	0x04, 0x17
        /*000a*/ 	.short	(.L_1149 - .L_1148)
.L_1148:
        /*000c*/ 	.word	0x00000000
        /*0010*/ 	.short	0x0000
        /*0012*/ 	.short	0x0000
        /*0014*/ 	.byte	0x00, 0xf0, 0x81, 0x10


	//----- nvinfo : EIATTR_SPARSE_MMA_MASK
	.align		4
.L_1149:
        /*0018*/ 	.byte	0x03, 0x50
        /*001a*/ 	.short	0x0000


	//----- nvinfo : EIATTR_MAXREG_COUNT
	.align		4
        /*001c*/ 	.byte	0x03, 0x1b
        /*001e*/ 	.short	0x0040


	//----- nvinfo : EIATTR_NUM_BARRIERS
	.align		4
        /*0020*/ 	.byte	0x02, 0x4c
        /*0022*/ 	.byte	0x01
	.zero		1


	//----- nvinfo : EIATTR_EXTERNS
	.align		4
        /*0024*/ 	.byte	0x04, 0x0f
        /*0026*/ 	.short	(.L_1151 - .L_1150)


	//   ....[0]....
	.align		4
.L_1150:
        /*0028*/ 	.word	index@(__assertfail)


	//----- nvinfo : EIATTR_MERCURY_ISA_VERSION
	.align		4
.L_1151:
        /*002c*/ 	.byte	0x03, 0x5f
        /*002e*/ 	.short	0x0101


	//----- nvinfo : EIATTR_INT_WARP_WIDE_INSTR_OFFSETS
	.align		4
        /*0030*/ 	.byte	0x04, 0x31
        /*0032*/ 	.short	(.L_1153 - .L_1152)


	//   ....[0]....
.L_1152:
        /*0034*/ 	.word	0x00010a50


	//   ....[1]....
        /*0038*/ 	.word	0x00010b40


	//----- nvinfo : EIATTR_COOP_GROUP_MASK_REGIDS
	.align		4
.L_1153:
        /*003c*/ 	.byte	0x04, 0x29
        /*003e*/ 	.short	(.L_1155 - .L_1154)


	//   ....[0]....
.L_1154:
        /*0040*/ 	.word	0xffffffff


	//   ....[1]....
        /*0044*/ 	.word	0xffffffff


	//   ....[2]....
        /*0048*/ 	.word	0xffffffff


	//   ....[3]....
        /*004c*/ 	.word	0xffffffff


	//   ....[4]....
        /*0050*/ 	.word	0xffffffff


	//   ....[5]....
        /*0054*/ 	.word	0xffffffff


	//   ....[6]....
        /*0058*/ 	.word	0xffffffff


	//   ....[7]....
        /*005c*/ 	.word	0xffffffff


	//----- nvinfo : EIATTR_COOP_GROUP_INSTR_OFFSETS
	.align		4
.L_1155:
        /*0060*/ 	.byte	0x04, 0x28
        /*0062*/ 	.short	(.L_1157 - .L_1156)


	//   ....[0]....
.L_1156:
        /*0064*/ 	.word	0x0000c0b0


	//   ....[1]....
        /*0068*/ 	.word	0x0000c0c0


	//   ....[2]....
        /*006c*/ 	.word	0x0000c0d0


	//   ....[3]....
        /*0070*/ 	.word	0x0000c0e0


	//   ....[4]....
        /*0074*/ 	.word	0x00011640


	//   ....[5]....
        /*0078*/ 	.word	0x00011650


	//   ....[6]....
        /*007c*/ 	.word	0x00011660


	//   ....[7]....
        /*0080*/ 	.word	0x00011670


	//----- nvinfo : EIATTR_VRC_CTA_INIT_COUNT
	.align		4
.L_1157:
        /*0084*/ 	.byte	0x02, 0x4a
	.zero		1
	.zero		1


	//----- nvinfo : EIATTR_SYSCALL_OFFSETS
	.align		4
        /*0088*/ 	.byte	0x04, 0x46
        /*008a*/ 	.short	(.L_1159 - .L_1158)


	//   ....[0]....
.L_1158:
        /*008c*/ 	.word	0x000014a0


	//   ....[1]....
        /*0090*/ 	.word	0x000119a0


	//   ....[2]....
        /*0094*/ 	.word	0x00011ad0


	//   ....[3]....
        /*0098*/ 	.word	0x00011d50


	//   ....[4]....
        /*009c*/ 	.word	0x00011e80


	//   ....[5]....
        /*00a0*/ 	.word	0x000122b0


	//   ....[6]....
        /*00a4*/ 	.word	0x000123e0


	//   ....[7]....
        /*00a8*/ 	.word	0x00012680


	//   ....[8]....
        /*00ac*/ 	.word	0x000127b0


	//----- nvinfo : EIATTR_EXIT_INSTR_OFFSETS
	.align		4
.L_1159:
        /*00b0*/ 	.byte	0x04, 0x1c
        /*00b2*/ 	.short	(.L_1161 - .L_1160)


	//   ....[0]....
.L_1160:
        /*00b4*/ 	.word	0x00010c00


	//   ....[1]....
        /*00b8*/ 	.word	0x000116f0


	//   ....[2]....
        /*00bc*/ 	.word	0x00011870


	//   ....[3]....
        /*00c0*/ 	.word	0x00011b40


	//   ....[4]....
        /*00c4*/ 	.word	0x00011f20


	//   ....[5]....
        /*00c8*/ 	.word	0x00011f50


	//   ....[6]....
        /*00cc*/ 	.word	0x00011f80


	//   ....[7]....
        /*00d0*/ 	.word	0x00011fc0


	//   ....[8]....
        /*00d4*/ 	.word	0x00012000


	//   ....[9]....
        /*00d8*/ 	.word	0x00012180


	//   ....[10]....
        /*00dc*/ 	.word	0x00012450


	//   ....[11]....
        /*00e0*/ 	.word	0x00012850


	//   ....[12]....
        /*00e4*/ 	.word	0x00012880


	//----- nvinfo : EIATTR_MAX_THREADS
	.align		4
.L_1161:
        /*00e8*/ 	.byte	0x04, 0x05
        /*00ea*/ 	.short	(.L_1163 - .L_1162)
.L_1162:
        /*00ec*/ 	.word	0x00000100
        /*00f0*/ 	.word	0x00000001
        /*00f4*/ 	.word	0x00000001


	//----- nvinfo : EIATTR_CRS_STACK_SIZE
	.align		4
.L_1163:
        /*00f8*/ 	.byte	0x04, 0x1e
        /*00fa*/ 	.short	(.L_1165 - .L_1164)
.L_1164:
        /*00fc*/ 	.word	0x00000000


	//----- nvinfo : EIATTR_CBANK_PARAM_SIZE
	.align		4
.L_1165:
        /*0100*/ 	.byte	0x03, 0x19
        /*0102*/ 	.short	0x0420


	//----- nvinfo : EIATTR_PARAM_CBANK
	.align		4
        /*0104*/ 	.byte	0x04, 0x0a
        /*0106*/ 	.short	(.L_1167 - .L_1166)
	.align		4
.L_1166:
        /*0108*/ 	.word	index@(.nv.constant0._ZN2at6native13reduce_kernelILi256ELi2ENS0_8ReduceOpIdNS0_14func_wrapper_tIdZNS0_15xor_sum_functorIdvEclERNS_14TensorIteratorEEUlddE_EEjdLi4ELi4EEEEEvT1_)
        /*010c*/ 	.short	0x0380
        /*010e*/ 	.short	0x0420


	//----- nvinfo : EIATTR_SW_WAR
	.align		4
.L_1167:
        /*0110*/ 	.byte	0x04, 0x36
        /*0112*/ 	.short	(.L_1169 - .L_1168)
.L_1168:
        /*0114*/ 	.word	0x00000008
.L_1169:


//--------------------- .nv.info._ZN2at6native13reduce_kernelILi128ELi4ENS0_8ReduceOpIdNS0_14func_wrapper_tIdZNS0_15xor_sum_functorIdvEclERNS_14TensorIteratorEEUlddE_EEjdLi4ELi4EEEEEvT1_ --------------------------
	.section	.nv.info._ZN2at6native13reduce_kernelILi128ELi4ENS0_8ReduceOpIdNS0_14func_wrapper_tIdZNS0_15xor_sum_functorIdvEclERNS_14TensorIteratorEEUlddE_EEjdLi4ELi4EEEEEvT1_,"",@"SHT_CUDA_INFO"
	.sectionflags	@""
	.align	4


	//----- nvinfo : EIATTR_CUDA_API_VERSION
	.align		4
        /*0000*/ 	.byte	0x04, 0x37
        /*0002*/ 	.short	(.L_1171 - .L_1170)
.L_1170:
        /*0004*/ 	.word	0x00000082


	//----- nvinfo : EIATTR_KPARAM_INFO
	.align		4
.L_1171:
        /*0008*/ 	.byte	0x04, 0x17
        /*000a*/ 	.short	(.L_1173 - .L_1172)
.L_1172:
        /*000c*/ 	.word	0x00000000
        /*0010*/ 	.short	0x0000
        /*0012*/ 	.short	0x0000
        /*0014*/ 	.byte	0x00, 0xf0, 0x81, 0x10


	//----- nvinfo : EIATTR_SPARSE_MMA_MASK
	.align		4
.L_1173:
        /*0018*/ 	.byte	0x03, 0x50
        /*001a*/ 	.short	0x0000


	//----- nvinfo : EIATTR_MAXREG_COUNT
	.align		4
        /*001c*/ 	.byte	0x03, 0x1b
        /*001e*/ 	.short	0x0080


	//----- nvinfo : EIATTR_NUM_BARRIERS
	.align		4
        /*0020*/ 	.byte	0x02, 0x4c
        /*0022*/ 	.byte	0x01
	.zero		1


	//----- nvinfo : EIATTR_EXTERNS
	.align		4
        /*0024*/ 	.byte	0x04, 0x0f
        /*0026*/ 	.short	(.L_1175 - .L_1174)


	//   ....[0]....
	.align		4
.L_1174:
        /*0028*/ 	.word	index@(__assertfail)


	//----- nvinfo : EIATTR_MERCURY_ISA_VERSION
	.align		4
.L_1175:
        /*002c*/ 	.byte	0x03, 0x5f
        /*002e*/ 	.short	0x0101


	//----- nvinfo : EIATTR_INT_WARP_WIDE_INSTR_OFFSETS
	.align		4
        /*0030*/ 	.byte	0x04, 0x31
        /*0032*/ 	.short	(.L_1177 - .L_1176)


	//   ....[0]....
.L_1176:
        /*0034*/ 	.word	0x00016060


	//   ....[1]....
        /*0038*/ 	.word	0x00016150


	//----- nvinfo : EIATTR_COOP_GROUP_MASK_REGIDS
	.align		4
.L_1177:
        /*003c*/ 	.byte	0x04, 0x29
        /*003e*/ 	.short	(.L_1179 - .L_1178)


	//   ....[0]....
.L_1178:
        /*0040*/ 	.word	0xffffffff


	//   ....[1]....
        /*0044*/ 	.word	0xffffffff


	//   ....[2]....
        /*0048*/ 	.word	0xffffffff


	//   ....[3]....
        /*004c*/ 	.word	0xffffffff


	//   ....[4]....
        /*0050*/ 	.word	0xffffffff


	//   ....[5]....
        /*0054*/ 	.word	0xffffffff


	//   ....[6]....
        /*0058*/ 	.word	0xffffffff


	//   ....[7]....
        /*005c*/ 	.word	0xffffffff


	//   ....[8]....
        /*0060*/ 	.word	0xffffffff


	//   ....[9]....
        /*0064*/ 	.word	0xffffffff


	//   ....[10]....
        /*0068*/ 	.word	0xffffffff


	//   ....[11]....
        /*006c*/ 	.word	0xffffffff


	//   ....[12]....
        /*0070*/ 	.word	0xffffffff


	//   ....[13]....
        /*0074*/ 	.word	0xffffffff


	//   ....[14]....
        /*0078*/ 	.word	0xffffffff


	//   ....[15]....
        /*007c*/ 	.word	0xffffffff


	//----- nvinfo : EIATTR_COOP_GROUP_INSTR_OFFSETS
	.align		4
.L_1179:
        /*0080*/ 	.byte	0x04, 0x28
        /*0082*/ 	.short	(.L_1181 - .L_1180)


	//   ....[0]....
.L_1180:
        /*0084*/ 	.word	0x0000d100


	//   ....[1]....
        /*0088*/ 	.word	0x0000d110


	//   ....[2]....
        /*008c*/ 	.word	0x0000d120


	//   ....[3]....
        /*0090*/ 	.word	0x0000d130


	//   ....[4]....
        /*0094*/ 	.word	0x0000d140


	//   ....[5]....
        /*0098*/ 	.word	0x0000d150


	//   ....[6]....
        /*009c*/ 	.word	0x0000d160


	//   ....[7]....
        /*00a0*/ 	.word	0x0000d180


	//   ....[8]....
        /*00a4*/ 	.word	0x00017090


	//   ....[9]....
        /*00a8*/ 	.word	0x000170b0


	//   ....[10]....
        /*00ac*/ 	.word	0x000170c0


	//   ....[11]....
        /*00b0*/ 	.word	0x000170d0


	//   ....[12]....
        /*00b4*/ 	.word	0x000170e0


	//   ....[13]....
        /*00b8*/ 	.word	0x000170f0


	//   ....[14]....
        /*00bc*/ 	.word	0x00017100


	//   ....[15]....
        /*00c0*/ 	.word	0x00017120


	//----- nvinfo : EIATTR_VRC_CTA_INIT_COUNT
	.align		4
.L_1181:
        /*00c4*/ 	.byte	0x02, 0x4a
	.zero		1
	.zero		1


	//----- nvinfo : EIATTR_SYSCALL_OFFSETS
	.align		4
        /*00c8*/ 	.byte	0x04, 0x46
        /*00ca*/ 	.short	(.L_1183 - .L_1182)


	//   ....[0]....
.L_1182:
        /*00cc*/ 	.word	0x00001480


	//   ....[1]....
        /*00d0*/ 	.word	0x00017570


	//   ....[2]....
        /*00d4*/ 	.word	0x000176a0


	//   ....[3]....
        /*00d8*/ 	.word	0x00017830


	//   ....[4]....
        /*00dc*/ 	.word	0x00017960


	//   ....[5]....
        /*00e0*/ 	.word	0x00017c90


	//   ....[6]....
        /*00e4*/ 	.word	0x00017dc0


	//   ....[7]....
        /*00e8*/ 	.word	0x00017f80


	//   ....[8]....
        /*00ec*/ 	.word	0x000180b0


	//   ....[9]....
        /*00f0*/ 	.word	0x000185e0


	//   ....[10]....
        /*00f4*/ 	.word	0x00018710


	//   ....[11]....
        /*00f8*/ 	.word	0x000188a0


	//   ....[12]....
        /*00fc*/ 	.word	0x000189d0


	//   ....[13]....
        /*0100*/ 	.word	0x00018d10


	//   ....[14]....
        /*0104*/ 	.word	0x00018e40


	//   ....[15]....
        /*0108*/ 	.word	0x00019000


	//   ....[16]....
        /*010c*/ 	.word	0x00019130


	//----- nvinfo : EIATTR_EXIT_INSTR_OFFSETS
	.align		4
.L_1183:
        /*0110*/ 	.byte	0x04, 0x1c
        /*0112*/ 	.short	(.L_1185 - .L_1184)


	//   ....[0]....
.L_1184:
        /*0114*/ 	.word	0x00016210


	//   ....[1]....
        /*0118*/ 	.word	0x000171d0


	//   ....[2]....
        /*011c*/ 	.word	0x00017440


	//   ....[3]....
        /*0120*/ 	.word	0x000179f0


	//   ....[4]....
        /*0124*/ 	.word	0x00018140


	//   ....[5]....
        /*0128*/ 	.word	0x00018190


	//   ....[6]....
        /*012c*/ 	.word	0x000181c0


	//   ....[7]....
        /*0130*/ 	.word	0x00018200


	//   ....[8]....
        /*0134*/ 	.word	0x00018240


	//   ....[9]....
        /*0138*/ 	.word	0x000184b0


	//   ....[10]....
        /*013c*/ 	.word	0x00018a60


	//   ....[11]....
        /*0140*/ 	.word	0x000191c0


	//   ....[12]....
        /*0144*/ 	.word	0x00019210


	//----- nvinfo : EIATTR_MAX_THREADS
	.align		4
.L_1185:
        /*0148*/ 	.byte	0x04, 0x05
        /*014a*/ 	.short	(.L_1187 - .L_1186)
.L_1186:
        /*014c*/ 	.word	0x00000080
        /*0150*/ 	.word	0x00000001
        /*0154*/ 	.word	0x00000001


	//----- nvinfo : EIATTR_CRS_STACK_SIZE
	.align		4
.L_1187:
        /*0158*/ 	.byte	0x04, 0x1e
        /*015a*/ 	.short	(.L_1189 - .L_1188)
.L_1188:
        /*015c*/ 	.word	0x00000000


	//----- nvinfo : EIATTR_CBANK_PARAM_SIZE
	.align		4
.L_1189:
        /*0160*/ 	.byte	0x03, 0x19
        /*0162*/ 	.short	0x0420


	//----- nvinfo : EIATTR_PARAM_CBANK
	.align		4
        /*0164*/ 	.byte	0x04, 0x0a
        /*0166*/ 	.short	(.L_1191 - .L_1190)
	.align		4
.L_1190:
        /*0168*/ 	.word	index@(.nv.constant0._ZN2at6native13reduce_kernelILi128ELi4ENS0_8ReduceOpIdNS0_14func_wrapper_tIdZNS0_15xor_sum_functorIdvEclERNS_14TensorIteratorEEUlddE_EEjdLi4ELi4EEEEEvT1_)
        /*016c*/ 	.short	0x0380
        /*016e*/ 	.short	0x0420


	//----- nvinfo : EIATTR_SW_WAR
	.align		4
.L_1191:
        /*0170*/ 	.byte	0x04, 0x36
        /*0172*/ 	.short	(.L_1193 - .L_1192)
.L_1192:
        /*0174*/ 	.word	0x00000008
.L_1193:


//--------------------- .nv.info._ZN2at6native13reduce_kernelILi512ELi1ENS0_8ReduceOpIsNS0_14func_wrapper_tImZNS0_15xor_sum_functorIsvEclERNS_14TensorIteratorEEUlmmE_EEjmLi4ELi4EEEEEvT1_ --------------------------
	.section	.nv.info._ZN2at6native13reduce_kernelILi512ELi1ENS0_8ReduceOpIsNS0_14func_wrapper_tImZNS0_15xor_sum_functorIsvEclERNS_14TensorIteratorEEUlmmE_EEjmLi4ELi4EEEEEvT1_,"",@"SHT_CUDA_INFO"
	.sectionflags	@""
	.align	4


	//----- nvinfo : EIATTR_CUDA_API_VERSION
	.align		4
        /*0000*/ 	.byte	0x04, 0x37
        /*0002*/ 	.short	(.L_1195 - .L_1194)
.L_1194:
        /*0004*/ 	.word	0x00000082


	//----- nvinfo : EIATTR_KPARAM_INFO
	.align		4
.L_1195:
        /*0008*/ 	.byte	0x04, 0x17
        /*000a*/ 	.short	(.L_1197 - .L_1196)
.L_1196:
        /*000c*/ 	.word	0x00000000
        /*0010*/ 	.short	0x0000
        /*0012*/ 	.short	0x0000
        /*0014*/ 	.byte	0x00, 0xf0, 0x81, 0x10


	//----- nvinfo : EIATTR_SPARSE_MMA_MASK
	.align		4
.L_1197:
        /*0018*/ 	.byte	0x03, 0x50
        /*001a*/ 	.short	0x0000


	//----- nvinfo : EIATTR_MAXREG_COUNT
	.align		4
        /*001c*/ 	.byte	0x03, 0x1b
        /*001e*/ 	.short	0x0020


	//----- nvinfo : EIATTR_NUM_BARRIERS
	.align		4
        /*0020*/ 	.byte	0x02, 0x4c
        /*0022*/ 	.byte	0x01
	.zero		1


	//----- nvinfo : EIATTR_EXTERNS
	.align		4
        /*0024*/ 	.byte	0x04, 0x0f
        /*0026*/ 	.short	(.L_1199 - .L_1198)


	//   ....[0]....
	.align		4
.L_1198:
        /*0028*/ 	.word	index@(__assertfail)


	//----- nvinfo : EIATTR_MERCURY_ISA_VERSION
	.align		4
.L_1199:
        /*002c*/ 	.byte	0x03, 0x5f
        /*002e*/ 	.short	0x0101


	//----- nvinfo : EIATTR_INT_WARP_WIDE_INSTR_OFFSETS
	.align		4
        /*0030*/ 	.byte	0x04, 0x31
        /*0032*/ 	.short	(.L_1201 - .L_1200)


	//   ....[0]....
.L_1200:
        /*0034*/ 	.word	0x0000deb0


	//   ....[1]....
        /*0038*/ 	.word	0x0000dfa0


	//----- nvinfo : EIATTR_COOP_GROUP_MASK_REGIDS
	.align		4
.L_1201:
        /*003c*/ 	.byte	0x04, 0x29
        /*003e*/ 	.short	(.L_1203 - .L_1202)


	//   ....[0]....
.L_1202:
        /*0040*/ 	.word	0xffffffff


	//   ....[1]....
        /*0044*/ 	.word	0xffffffff


	//   ....[2]....
        /*0048*/ 	.word	0xffffffff


	//   ....[3]....
        /*004c*/ 	.word	0xffffffff


	//----- nvinfo : EIATTR_COOP_GROUP_INSTR_OFFSETS
	.align		4
.L_1203:
        /*0050*/ 	.byte	0x04, 0x28
        /*0052*/ 	.short	(.L_1205 - .L_1204)


	//   ....[0]....
.L_1204:
        /*0054*/ 	.word	0x0000b7a0


	//   ....[1]....
        /*0058*/ 	.word	0x0000b7b0


	//   ....[2]....
        /*005c*/ 	.word	0x0000e720


	//   ....[3]....
        /*0060*/ 	.word	0x0000e730


	//----- nvinfo : EIATTR_VRC_CTA_INIT_COUNT
	.align		4
.L_1205:
        /*0064*/ 	.byte	0x02, 0x4a
	.zero		1
	.zero		1


	//----- nvinfo : EIATTR_SYSCALL_OFFSETS
	.align		4
        /*0068*/ 	.byte	0x04, 0x46
        /*006a*/ 	.short	(.L_1207 - .L_1206)


	//   ....[0]....
.L_1206:
        /*006c*/ 	.word	0x0000e9c0


	//   ....[1]....
        /*0070*/ 	.word	0x0000ebf0


	//   ....[2]....
        /*0074*/ 	.word	0x0000ef50


	//   ....[3]....
        /*0078*/ 	.word	0x0000f1a0


	//----- nvinfo : EIATTR_EXIT_INSTR_OFFSETS
	.align		4
.L_1207:
        /*007c*/ 	.byte	0x04, 0x1c
        /*007e*/ 	.short	(.L_1209 - .L_1208)


	//   ....[0]....
.L_1208:
        /*0080*/ 	.word	0x0000e040


	//   ....[1]....
        /*0084*/ 	.word	0x0000e790


	//   ....[2]....
        /*0088*/ 	.word	0x0000ea10


	//   ....[3]....
        /*008c*/ 	.word	0x0000ea30


	//   ....[4]....
        /*0090*/ 	.word	0x0000ec40


	//   ....[5]....
        /*0094*/ 	.word	0x0000ec60


	//   ....[6]....
        /*0098*/ 	.word	0x0000ec90


	//   ....[7]....
        /*009c*/ 	.word	0x0000ecd0


	//   ....[8]....
        /*00a0*/ 	.word	0x0000ed10


	//   ....[9]....
        /*00a4*/ 	.word	0x0000efa0


	//   ....[10]....
        /*00a8*/ 	.word	0x0000efc0


	//   ....[11]....
        /*00ac*/ 	.word	0x0000f1f0


	//   ....[12]....
        /*00b0*/ 	.word	0x0000f210


	//----- nvinfo : EIATTR_MAX_THREADS
	.align		4
.L_1209:
        /*00b4*/ 	.byte	0x04, 0x05
        /*00b6*/ 	.short	(.L_1211 - .L_1210)
.L_1210:
        /*00b8*/ 	.word	0x00000200
        /*00bc*/ 	.word	0x00000001
        /*00c0*/ 	.word	0x00000001


	//----- nvinfo : EIATTR_CRS_STACK_SIZE
	.align		4
.L_1211:
        /*00c4*/ 	.byte	0x04, 0x1e
        /*00c6*/ 	.short	(.L_1213 - .L_1212)
.L_1212:
        /*00c8*/ 	.word	0x00000000


	//----- nvinfo : EIATTR_CBANK_PARAM_SIZE
	.align		4
.L_1213:
        /*00cc*/ 	.byte	0x03, 0x19
        /*00ce*/ 	.short	0x0420


	//----- nvinfo : EIATTR_PARAM_CBANK
	.align		4
        /*00d0*/ 	.byte	0x04, 0x0a
        /*00d2*/ 	.short	(.L_1215 - .L_1214)
	.align		4
.L_1214:
        /*00d4*/ 	.word	index@(.nv.constant0._ZN2at6native13reduce_kernelILi512ELi1ENS0_8ReduceOpIsNS0_14func_wrapper_tImZNS0_15xor_sum_functorIsvEclERNS_14TensorIteratorEEUlmmE_EEjmLi4ELi4EEEEEvT1_)
        /*00d8*/ 	.short	0x0380
        /*00da*/ 	.short	0x0420


	//----- nvinfo : EIATTR_SW_WAR
	.align		4
.L_1215:
        /*00dc*/ 	.byte	0x04, 0x36
        /*00de*/ 	.short	(.L_1217 - .L_1216)
.L_1216:
        /*00e0*/ 	.word	0x00000008
.L_1217:


//--------------------- .nv.info._ZN2at6native13reduce_kernelILi256ELi2ENS0_8ReduceOpIsNS0_14func_wrapper_tImZNS0_15xor_sum_functorIsvEclERNS_14TensorIteratorEEUlmmE_EEjmLi4ELi4EEEEEvT1_ --------------------------
	.section	.nv.info._ZN2at6native13reduce_kernelILi256ELi2ENS0_8ReduceOpIsNS0_14func_wrapper_tImZNS0_15xor_sum_functorIsvEclERNS_14TensorIteratorEEUlmmE_EEjmLi4ELi4EEEEEvT1_,"",@"SHT_CUDA_INFO"
	.sectionflags	@""
	.align	4


	//----- nvinfo : EIATTR_CUDA_API_VERSION
	.align		4
        /*0000*/ 	.byte	0x04, 0x37
        /*0002*/ 	.short	(.L_1219 - .L_1218)
.L_1218:
        /*0004*/ 	.word	0x00000082


	//----- nvinfo : EIATTR_KPARAM_INFO
	.align		4
.L_1219:
        /*0008*/ 	.byte	0x04, 0x17
        /*000a*/ 	.short	(.L_1221 - .L_1220)
.L_1220:
        /*000c*/ 	.word	0x00000000
        /*0010*/ 	.short	0x0000
        /*0012*/ 	.short	0x0000
        /*0014*/ 	.byte	0x00, 0xf0, 0x81, 0x10


	//----- nvinfo : EIATTR_SPARSE_MMA_MASK
	.align		4
.L_1221:
        /*0018*/ 	.byte	0x03, 0x50
        /*001a*/ 	.short	0x0000


	//----- nvinfo : EIATTR_MAXREG_COUNT
	.align		4
        /*001c*/ 	.byte	0x03, 0x1b
        /*001e*/ 	.short	0x0040


	//----- nvinfo : EIATTR_NUM_BARRIERS
	.align		4
        /*0020*/ 	.byte	0x02, 0x4c
        /*0022*/ 	.byte	0x01
	.zero		1


	//----- nvinfo : EIATTR_EXTERNS
	.align		4
        /*0024*/ 	.byte	0x04, 0x0f
        /*0026*/ 	.short	(.L_1223 - .L_1222)


	//   ....[0]....
	.align		4
.L_1222:
        /*0028*/ 	.word	index@(__assertfail)


	//----- nvinfo : EIATTR_MERCURY_ISA_VERSION
	.align		4
.L_1223:
        /*002c*/ 	.byte	0x03, 0x5f
        /*002e*/ 	.short	0x0101


	//----- nvinfo : EIATTR_INT_WARP_WIDE_INSTR_OFFSETS
	.align		4
        /*0030*/ 	.byte	0x04, 0x31
        /*0032*/ 	.short	(.L_1225 - .L_1224)


	//   ....[0]....
.L_1224:
        /*0034*/ 	.word	0x00011400


	//   ....[1]....
        /*0038*/ 	.word	0x000114f0


	//----- nvinfo : EIATTR_COOP_GROUP_MASK_REGIDS
	.align		4
.L_1225:
        /*003c*/ 	.byte	0x04, 0x29
        /*003e*/ 	.short	(.L_1227 - .L_1226)


	//   ....[0]....
.L_1226:
        /*0040*/ 	.word	0xffffffff


	//   ....[1]....
        /*0044*/ 	.word	0xffffffff


	//   ....[2]....
        /*0048*/ 	.word	0xffffffff


	//   ....[3]....
        /*004c*/ 	.word	0xffffffff


	//   ....[4]....
        /*0050*/ 	.word	0xffffffff


	//   ....[5]....
        /*0054*/ 	.word	0xffffffff


	//   ....[6]....
        /*0058*/ 	.word	0xffffffff


	//   ....[7]....
        /*005c*/ 	.word	0xffffffff


	//----- nvinfo : EIATTR_COOP_GROUP_INSTR_OFFSETS
	.align		4
.L_1227:
        /*0060*/ 	.byte	0x04, 0x28
        /*0062*/ 	.short	(.L_1229 - .L_1228)


	//   ....[0]....
.L_1228:
        /*0064*/ 	.word	0x0000ca80


	//   ....[1]....
        /*0068*/ 	.word	0x0000ca90


	//   ....[2]....
        /*006c*/ 	.word	0x0000caa0


	//   ....[3]....
        /*0070*/ 	.word	0x0000cab0


	//   ....[4]....
        /*0074*/ 	.word	0x00011ec0


	//   ....[5]....
        /*0078*/ 	.word	0x00011ed0


	//   ....[6]....
        /*007c*/ 	.word	0x00011ee0


	//   ....[7]....
        /*0080*/ 	.word	0x00011ef0


	//----- nvinfo : EIATTR_VRC_CTA_INIT_COUNT
	.align		4
.L_1229:
        /*0084*/ 	.byte	0x02, 0x4a
	.zero		1
	.zero		1


	//----- nvinfo : EIATTR_SYSCALL_OFFSETS
	.align		4
        /*0088*/ 	.byte	0x04, 0x46
        /*008a*/ 	.short	(.L_1231 - .L_1230)


	//   ....[0]....
.L_1230:
        /*008c*/ 	.word	0x00001480


	//   ....[1]....
        /*0090*/ 	.word	0x00012220


	//   ....[2]....
        /*0094*/ 	.word	0x00012350


	//   ....[3]....
        /*0098*/ 	.word	0x000125d0


	//   ....[4]....
        /*009c*/ 	.word	0x00012700


	//   ....[5]....
        /*00a0*/ 	.word	0x00012b40


	//   ....[6]....
        /*00a4*/ 	.word	0x00012c70


	//   ....[7]....
        /*00a8*/ 	.word	0x00012f10


	//   ....[8]....
        /*00ac*/ 	.word	0x00013040


	//----- nvinfo : EIATTR_EXIT_INSTR_OFFSETS
	.align		4
.L_1231:
        /*00b0*/ 	.byte	0x04, 0x1c
        /*00b2*/ 	.short	(.L_1233 - .L_1232)


	//   ....[0]....
.L_1232:
        /*00b4*/ 	.word	0x000115b0


	//   ....[1]....
        /*00b8*/ 	.word	0x00011f70


	//   ....[2]....
        /*00bc*/ 	.word	0x000120f0


	//   ....[3]....
        /*00c0*/ 	.word	0x000123c0


	//   ....[4]....
        /*00c4*/ 	.word	0x000127a0


	//   ....[5]....
        /*00c8*/ 	.word	0x000127d0


	//   ....[6]....
        /*00cc*/ 	.word	0x00012800


	//   ....[7]....
        /*00d0*/ 	.word	0x00012840


	//   ....[8]....
        /*00d4*/ 	.word	0x00012880


	//   ....[9]....
        /*00d8*/ 	.word	0x00012a10


	//   ....[10]....
        /*00dc*/ 	.word	0x00012ce0


	//   ....[11]....
        /*00e0*/ 	.word	0x000130e0


	//   ....[12]....
        /*00e4*/ 	.word	0x00013110


	//----- nvinfo : EIATTR_MAX_THREADS
	.align		4
.L_1233:
        /*00e8*/ 	.byte	0x04, 0x05
        /*00ea*/ 	.short	(.L_1235 - .L_1234)
.L_1234:
        /*00ec*/ 	.word	0x00000100
        /*00f0*/ 	.word	0x00000001
        /*00f4*/ 	.word	0x00000001


	//----- nvinfo : EIATTR_CRS_STACK_SIZE
	.align		4
.L_1235:
        /*00f8*/ 	.byte	0x04, 0x1e
        /*00fa*/ 	.short	(.L_1237 - .L_1236)
.L_1236:
        /*00fc*/ 	.word	0x00000000


	//----- nvinfo : EIATTR_CBANK_PARAM_SIZE
	.align		4
.L_1237:
        /*0100*/ 	.byte	0x03, 0x19
        /*0102*/ 	.short	0x0420


	//----- nvinfo : EIATTR_PARAM_CBANK
	.align		4
        /*0104*/ 	.byte	0x04, 0x0a
        /*0106*/ 	.short	(.L_1239 - .L_1238)
	.align		4
.L_1238:
        /*0108*/ 	.word	index@(.nv.constant0._ZN2at6native13reduce_kernelILi256ELi2ENS0_8ReduceOpIsNS0_14func_wrapper_tImZNS0_15xor_sum_functorIsvEclERNS_14TensorIteratorEEUlmmE_EEjmLi4ELi4EEEEEvT1_)
        /*010c*/ 	.short	0x0380
        /*010e*/ 	.short	0x0420


	//----- nvinfo : EIATTR_SW_WAR
	.align		4
.L_1239:
        /*0110*/ 	.byte	0x04, 0x36
        /*0112*/ 	.short	(.L_1241 - .L_1240)
.L_1240:
        /*0114*/ 	.word	0x00000008
.L_1241:


//--------------------- .nv.info._ZN2at6native13reduce_kernelILi128ELi4ENS0_8ReduceOpIsNS0_14func_wrapper_tImZNS0_15xor_sum_functorIsvEclERNS_14TensorIteratorEEUlmmE_EEjmLi4ELi4EEEEEvT1_ --------------------------
	.section	.nv.info._ZN2at6native13reduce_kernelILi128ELi4ENS0_8ReduceOpIsNS0_14func_wrapper_tImZNS0_15xor_sum_functorIsvEclERNS_14TensorIteratorEEUlmmE_EEjmLi4ELi4EEEEEvT1_,"",@"SHT_CUDA_INFO"
	.sectionflags	@""
	.align	4


	//----- nvinfo : EIATTR_CUDA_API_VERSION
	.align		4
        /*0000*/ 	.byte	0x04, 0x37
        /*0002*/ 	.short	(.L_1243 - .L_1242)
.L_1242:
        /*0004*/ 	.word	0x00000082


	//----- nvinfo : EIATTR_KPARAM_INFO
	.align		4
.L_1243:
        /*0008*/ 	.byte	0x04, 0x17
        /*000a*/ 	.short	(.L_1245 - .L_1244)
.L_1244:
        /*000c*/ 	.word	0x00000000
        /*0010*/ 	.short	0x0000
        /*0012*/ 	.short	0x0000
        /*0014*/ 	.byte	0x00, 0xf0, 0x81, 0x10


	//----- nvinfo : EIATTR_SPARSE_MMA_MASK
	.align		4
.L_1245:
        /*0018*/ 	.byte	0x03, 0x50
        /*001a*/ 	.short	0x0000


	//----- nvinfo : EIATTR_MAXREG_COUNT
	.align		4
        /*001c*/ 	.byte	0x03, 0x1b
        /*001e*/ 	.short	0x0080


	//----- nvinfo : EIATTR_NUM_BARRIERS
	.align		4
        /*0020*/ 	.byte	0x02, 0x4c
        /*0022*/ 	.byte	0x01
	.zero		1


	//----- nvinfo : EIATTR_EXTERNS
	.align		4
        /*0024*/ 	.byte	0x04, 0x0f
        /*0026*/ 	.short	(.L_1247 - .L_1246)


	//   ....[0]....
	.align		4
.L_1246:
        /*0028*/ 	.word	index@(__assertfail)


	//----- nvinfo : EIATTR_MERCURY_ISA_VERSION
	.align		4
.L_1247:
        /*002c*/ 	.byte	0x03, 0x5f
        /*002e*/ 	.short	0x0101


	//----- nvinfo : EIATTR_INT_WARP_WIDE_INSTR_OFFSETS
	.align		4
        /*0030*/ 	.byte	0x04, 0x31
        /*0032*/ 	.short	(.L_1249 - .L_1248)


	//   ....[0]....
.L_1248:
        /*0034*/ 	.word	0x000170e0


	//   ....[1]....
        /*0038*/ 	.word	0x000171d0


	//----- nvinfo : EIATTR_COOP_GROUP_MASK_REGIDS
	.align		4
.L_1249:
        /*003c*/ 	.byte	0x04, 0x29
        /*003e*/ 	.short	(.L_1251 - .L_1250)


	//   ....[0]....
.L_1250:
        /*0040*/ 	.word	0xffffffff


	//   ....[1]....
        /*0044*/ 	.word	0xffffffff


	//   ....[2]....
        /*0048*/ 	.word	0xffffffff


	//   ....[3]....
        /*004c*/ 	.word	0xffffffff


	//   ....[4]....
        /*0050*/ 	.word	0xffffffff


	//   ....[5]....
        /*0054*/ 	.word	0xffffffff


	//   ....[6]....
        /*0058*/ 	.word	0xffffffff


	//   ....[7]....
        /*005c*/ 	.word	0xffffffff


	//   ....[8]....
        /*0060*/ 	.word	0xffffffff


	//   ....[9]....
        /*0064*/ 	.word	0xffffffff


	//   ....[10]....
        /*0068*/ 	.word	0xffffffff


	//   ....[11]....
        /*006c*/ 	.word	0xffffffff


	//   ....[12]....
        /*0070*/ 	.word	0xffffffff


	//   ....[13]....
        /*0074*/ 	.word	0xffffffff


	//   ....[14]....
        /*0078*/ 	.word	0xffffffff


	//   ....[15]....
        /*007c*/ 	.word	0xffffffff


	//----- nvinfo : EIATTR_COOP_GROUP_INSTR_OFFSETS
	.align		4
.L_1251:
        /*0080*/ 	.byte	0x04, 0x28
        /*0082*/ 	.short	(.L_1253 - .L_1252)


	//   ....[0]....
.L_1252:
        /*0084*/ 	.word	0x0000e180


	//   ....[1]....
        /*0088*/ 	.word	0x0000e190


	//   ....[2]....
        /*008c*/ 	.word	0x0000e1a0


	//   ....[3]....
        /*0090*/ 	.word	0x0000e1b0


	//   ....[4]....
        /*0094*/ 	.word	0x0000e1c0


	//   ....[5]....
        /*0098*/ 	.word	0x0000e1d0


	//   ....[6]....
        /*009c*/ 	.word	0x0000e1e0


	//   ....[7]....
        /*00a0*/ 	.word	0x0000e200


	//   ....[8]....
        /*00a4*/ 	.word	0x00017f90


	//   ....[9]....
        /*00a8*/ 	.word	0x00017fa0


	//   ....[10]....
        /*00ac*/ 	.word	0x00017fb0


	//   ....[11]....
        /*00b0*/ 	.word	0x00017fc0


	//   ....[12]....
        /*00b4*/ 	.word	0x00017fd0


	//   ....[13]....
        /*00b8*/ 	.word	0x00017fe0


	//   ....[14]....
        /*00bc*/ 	.word	0x00017ff0


	//   ....[15]....
        /*00c0*/ 	.word	0x00018010


	//----- nvinfo : EIATTR_VRC_CTA_INIT_COUNT
	.align		4
.L_1253:
        /*00c4*/ 	.byte	0x02, 0x4a
	.zero		1
	.zero		1


	//----- nvinfo : EIATTR_SYSCALL_OFFSETS
	.align		4
        /*00c8*/ 	.byte	0x04, 0x46
        /*00ca*/ 	.short	(.L_1255 - .L_1254)


	//   ....[0]....
.L_1254:
        /*00cc*/ 	.word	0x00001480


	//   ....[1]....
        /*00d0*/ 	.word	0x00018470


	//   ....[2]....
        /*00d4*/ 	.word	0x000185a0


	//   ....[3]....
        /*00d8*/ 	.word	0x00018730


	//   ....[4]....
        /*00dc*/ 	.word	0x00018860


	//   ....[5]....
        /*00e0*/ 	.word	0x00018ba0


	//   ....[6]....
        /*00e4*/ 	.word	0x00018cd0


	//   ....[7]....
        /*00e8*/ 	.word	0x00018e90


	//   ....[8]....
        /*00ec*/ 	.word	0x00018fc0


	//   ....[9]....
        /*00f0*/ 	.word	0x000194f0


	//   ....[10]....
        /*00f4*/ 	.word	0x00019620


	//   ....[11]....
        /*00f8*/ 	.word	0x000197b0


	//   ....[12]....
        /*00fc*/ 	.word	0x000198e0


	//   ....[13]....
        /*0100*/ 	.word	0x00019c20


	//   ....[14]....
        /*0104*/ 	.word	0x00019d50


	//   ....[15]....
        /*0108*/ 	.word	0x00019f10


	//   ....[16]....
        /*010c*/ 	.word	0x0001a040


	//----- nvinfo : EIATTR_EXIT_INSTR_OFFSETS
	.align		4
.L_1255:
        /*0110*/ 	.byte	0x04, 0x1c
        /*0112*/ 	.short	(.L_1257 - .L_1256)


	//   ....[0]....
.L_1256:
        /*0114*/ 	.word	0x00017290


	//   ....[1]....
        /*0118*/ 	.word	0x000180c0


	//   ....[2]....
        /*011c*/ 	.word	0x00018340


	//   ....[3]....
        /*0120*/ 	.word	0x000188f0


	//   ....[4]....
        /*0124*/ 	.word	0x00019050


	//   ....[5]....
        /*0128*/ 	.word	0x000190a0


	//   ....[6]....
        /*012c*/ 	.word	0x000190d0


	//   ....[7]....
        /*0130*/ 	.word	0x00019110


	//   ....[8]....
        /*0134*/ 	.word	0x00019150


	//   ....[9]....
        /*0138*/ 	.word	0x000193c0


	//   ....[10]....
        /*013c*/ 	.word	0x00019970


	//   ....[11]....
        /*0140*/ 	.word	0x0001a0d0


	//   ....[12]....
        /*0144*/ 	.word	0x0001a120


	//----- nvinfo : EIATTR_MAX_THREADS
	.align		4
.L_1257:
        /*0148*/ 	.byte	0x04, 0x05
        /*014a*/ 	.short	(.L_1259 - .L_1258)
.L_1258:
        /*014c*/ 	.word	0x00000080
        /*0150*/ 	.word	0x00000001
        /*0154*/ 	.word	0x00000001


	//----- nvinfo : EIATTR_CRS_STACK_SIZE
	.align		4
.L_1259:
        /*0158*/ 	.byte	0x04, 0x1e
        /*015a*/ 	.short	(.L_1261 - .L_1260)
.L_1260:
        /*015c*/ 	.word	0x00000000


	//----- nvinfo : EIATTR_CBANK_PARAM_SIZE
	.align		4
.L_1261:
        /*0160*/ 	.byte	0x03, 0x19
        /*0162*/ 	.short	0x0420


	//----- nvinfo : EIATTR_PARAM_CBANK
	.align		4
        /*0164*/ 	.byte	0x04, 0x0a
        /*0166*/ 	.short	(.L_1263 - .L_1262)
	.align		4
.L_1262:
        /*0168*/ 	.word	index@(.nv.constant0._ZN2at6native13reduce_kernelILi128ELi4ENS0_8ReduceOpIsNS0_14func_wrapper_tImZNS0_15xor_sum_functorIsvEclERNS_14TensorIteratorEEUlmmE_EEjmLi4ELi4EEEEEvT1_)
        /*016c*/ 	.short	0x0380
        /*016e*/ 	.short	0x0420


	//----- nvinfo : EIATTR_SW_WAR
	.align		4
.L_1263:
        /*0170*/ 	.byte	0x04, 0x36
        /*0172*/ 	.short	(.L_1265 - .L_1264)
.L_1264:
        /*0174*/ 	.word	0x00000008
.L_1265:


//--------------------- .nv.info._ZN2at6native13reduce_kernelILi512ELi1ENS0_8ReduceOpIlNS0_14func_wrapper_tImZNS0_15xor_sum_functorIlvEclERNS_14TensorIteratorEEUlmmE_EEjmLi4ELi4EEEEEvT1_ --------------------------
	.section	.nv.info._ZN2at6native13reduce_kernelILi512ELi1ENS0_8ReduceOpIlNS0_14func_wrapper_tImZNS0_15xor_sum_functorIlvEclERNS_14TensorIteratorEEUlmmE_EEjmLi4ELi4EEEEEvT1_,"",@"SHT_CUDA_INFO"
	.sectionflags	@""
	.align	4


	//----- nvinfo : EIATTR_CUDA_API_VERSION
	.align		4
        /*0000*/ 	.byte	0x04, 0x37
        /*0002*/ 	.short	(.L_1267 - .L_1266)
.L_1266:
        /*0004*/ 	.word	0x00000082


	//----- nvinfo : EIATTR_KPARAM_INFO
	.align		4
.L_1267:
        /*0008*/ 	.byte	0x04, 0x17
        /*000a*/ 	.short	(.L_1269 - .L_1268)
.L_1268:
        /*000c*/ 	.word	0x00000000
        /*0010*/ 	.short	0x0000
        /*0012*/ 	.short	0x0000
        /*0014*/ 	.byte	0x00, 0xf0, 0x81, 0x10


	//----- nvinfo : EIATTR_SPARSE_MMA_MASK
	.align		4
.L_1269:
        /*0018*/ 	.byte	0x03, 0x50
        /*001a*/ 	.short	0x0000


	//----- nvinfo : EIATTR_MAXREG_COUNT
	.align		4
        /*001c*/ 	.byte	0x03, 0x1b
        /*001e*/ 	.short	0x0020


	//----- nvinfo : EIATTR_NUM_BARRIERS
	.align		4
        /*0020*/ 	.byte	0x02, 0x4c
        /*0022*/ 	.byte	0x01
	.zero		1


	//----- nvinfo : EIATTR_EXTERNS
	.align		4
        /*0024*/ 	.byte	0x04, 0x0f
        /*0026*/ 	.short	(.L_1271 - .L_1270)


	//   ....[0]....
	.align		4
.L_1270:
        /*0028*/ 	.word	index@(__assertfail)


	//----- nvinfo : EIATTR_ANNOTATIONS
	.align		4
.L_1271:
        /*002c*/ 	.byte	0x04, 0x55
        /*002e*/ 	.short	(.L_1273 - .L_1272)


	//   ....[0]....
.L_1272:
        /*0030*/ 	.word	0x00000001
        /*0034*/ 	.byte	0x40, 0x01, 0x00, 0x00, 0x01, 0x00, 0x00, 0x00, 0xa0, 0x01, 0x00, 0x00, 0x01, 0x00, 0x00, 0x00
        /*0044*/ 	.byte	0x60, 0xb5, 0x00, 0x00, 0x01, 0x00, 0x00, 0x00, 0x90, 0xe9, 0x00, 0x00


	//----- nvinfo : EIATTR_MERCURY_ISA_VERSION
	.align		4
.L_1273:
        /*0050*/ 	.byte	0x03, 0x5f
        /*0052*/ 	.short	0x0101


	//----- nvinfo : EIATTR_INT_WARP_WIDE_INSTR_OFFSETS
	.align		4
        /*0054*/ 	.byte	0x04, 0x31
        /*0056*/ 	.short	(.L_1275 - .L_1274)


	//   ....[0]....
.L_1274:
        /*0058*/ 	.word	0x0000dbd0


	//   ....[1]....
        /*005c*/ 	.word	0x0000dcc0


	//----- nvinfo : EIATTR_COOP_GROUP_MASK_REGIDS
	.align		4
.L_1275:
        /*0060*/ 	.byte	0x04, 0x29
        /*0062*/ 	.short	(.L_1277 - .L_1276)


	//   ....[0]....
.L_1276:
        /*0064*/ 	.word	0xffffffff


	//   ....[1]....
        /*0068*/ 	.word	0xffffffff


	//   ....[2]....
        /*006c*/ 	.word	0xffffffff


	//   ....[3]....
        /*0070*/ 	.word	0xffffffff


	//----- nvinfo : EIATTR_COOP_GROUP_INSTR_OFFSETS
	.align		4
.L_1277:
        /*0074*/ 	.byte	0x04, 0x28
        /*0076*/ 	.short	(.L_1279 - .L_1278)


	//   ....[0]....
.L_1278:
        /*0078*/ 	.word	0x0000b4b0


	//   ....[1]....
        /*007c*/ 	.word	0x0000b4c0


	//   ....[2]....
        /*0080*/ 	.word	0x0000e440


	//   ....[3]....
        /*0084*/ 	.word	0x0000e450


	//----- nvinfo : EIATTR_VRC_CTA_INIT_COUNT
	.align		4
.L_1279:
        /*0088*/ 	.byte	0x02, 0x4a
	.zero		1
	.zero		1


	//----- nvinfo : EIATTR_SYSCALL_OFFSETS
	.align		4
        /*008c*/ 	.byte	0x04, 0x46
        /*008e*/ 	.short	(.L_1281 - .L_1280)


	//   ....[0]....
.L_1280:
        /*0090*/ 	.word	0x0000e6e0


	//   ....[1]....
        /*0094*/ 	.word	0x0000e910


	//   ....[2]....
        /*0098*/ 	.word	0x0000ec60


	//   ....[3]....
        /*009c*/ 	.word	0x0000ee90


	//----- nvinfo : EIATTR_EXIT_INSTR_OFFSETS
	.align		4
.L_1281:
        /*00a0*/ 	.byte	0x04, 0x1c
        /*00a2*/ 	.short	(.L_1283 - .L_1282)


	//   ....[0]....
.L_1282:
        /*00a4*/ 	.word	0x0000dd60


	//   ....[1]....
        /*00a8*/ 	.word	0x0000e4b0


	//   ....[2]....
        /*00ac*/ 	.word	0x0000e730


	//   ....[3]....
        /*00b0*/ 	.word	0x0000e750


	//   ....[4]....
        /*00b4*/ 	.word	0x0000e960


	//   ....[5]....
        /*00b8*/ 	.word	0x0000e980


	//   ....[6]....
        /*00bc*/ 	.word	0x0000e9c0


	//   ....[7]....
        /*00c0*/ 	.word	0x0000ea00


	//   ....[8]....
        /*00c4*/ 	.word	0x0000ea40


	//   ....[9]....
        /*00c8*/ 	.word	0x0000ecb0


	//   ....[10]....
        /*00cc*/ 	.word	0x0000ecd0


	//   ....[11]....
        /*00d0*/ 	.word	0x0000eee0


	//   ....[12]....
        /*00d4*/ 	.word	0x0000ef00


	//----- nvinfo : EIATTR_MAX_THREADS
	.align		4
.L_1283:
        /*00d8*/ 	.byte	0x04, 0x05
        /*00da*/ 	.short	(.L_1285 - .L_1284)
.L_1284:
        /*00dc*/ 	.word	0x00000200
        /*00e0*/ 	.word	0x00000001
        /*00e4*/ 	.word	0x00000001


	//----- nvinfo : EIATTR_CRS_STACK_SIZE
	.align		4
.L_1285:
        /*00e8*/ 	.byte	0x04, 0x1e
        /*00ea*/ 	.short	(.L_1287 - .L_1286)
.L_1286:
        /*00ec*/ 	.word	0x00000000


	//----- nvinfo : EIATTR_CBANK_PARAM_SIZE
	.align		4
.L_1287:
        /*00f0*/ 	.byte	0x03, 0x19
        /*00f2*/ 	.short	0x0420


	//----- nvinfo : EIATTR_PARAM_CBANK
	.align		4
        /*00f4*/ 	.byte	0x04, 0x0a
        /*00f6*/ 	.short	(.L_1289 - .L_1288)
	.align		4
.L_1288:
        /*00f8*/ 	.word	index@(.nv.constant0._ZN2at6native13reduce_kernelILi512ELi1ENS0_8ReduceOpIlNS0_14func_wrapper_tImZNS0_15xor_sum_functorIlvEclERNS_14TensorIteratorEEUlmmE_EEjmLi4ELi4EEEEEvT1_)
        /*00fc*/ 	.short	0x0380
        /*00fe*/ 	.short	0x0420


	//----- nvinfo : EIATTR_SW_WAR
	.align		4
.L_1289:
        /*0100*/ 	.byte	0x04, 0x36
        /*0102*/ 	.short	(.L_1291 - .L_1290)
.L_1290:
        /*0104*/ 	.word	0x00000008
.L_1291:


//--------------------- .nv.info._ZN2at6native13reduce_kernelILi256ELi2ENS0_8ReduceOpIlNS0_14func_wrapper_tImZNS0_15xor_sum_functorIlvEclERNS_14TensorIteratorEEUlmmE_EEjmLi4ELi4EEEEEvT1_ --------------------------
	.section	.nv.info._ZN2at6native13reduce_kernelILi256ELi2ENS0_8ReduceOpIlNS0_14func_wrapper_tImZNS0_15xor_sum_functorIlvEclERNS_14TensorIteratorEEUlmmE_EEjmLi4ELi4EEEEEvT1_,"",@"SHT_CUDA_INFO"
	.sectionflags	@""
	.align	4


	//----- nvinfo : EIATTR_CUDA_API_VERSION
	.align		4
        /*0000*/ 	.byte	0x04, 0x37
        /*0002*/ 	.short	(.L_1293 - .L_1292)
.L_1292:
        /*0004*/ 	.word	0x00000082


	//----- nvinfo : EIATTR_KPARAM_INFO
	.align		4
.L_1293:
        /*0008*/ 	.byte	0x04, 0x17
        /*000a*/ 	.short	(.L_1295 - .L_1294)
.L_1294:
        /*000c*/ 	.word	0x00000000
        /*0010*/ 	.short	0x0000
        /*0012*/ 	.short	0x0000
        /*0014*/ 	.byte	0x00, 0xf0, 0x81, 0x10


	//----- nvinfo : EIATTR_SPARSE_MMA_MASK
	.align		4
.L_1295:
        /*0018*/ 	.byte	0x03, 0x50
        /*001a*/ 	.short	0x0000


	//----- nvinfo : EIATTR_MAXREG_COUNT
	.align		4
        /*001c*/ 	.byte	0x03, 0x1b
        /*001e*/ 	.short	0x0040


	//----- nvinfo : EIATTR_NUM_BARRIERS
	.align		4
        /*0020*/ 	.byte	0x02, 0x4c
        /*0022*/ 	.byte	0x01
	.zero		1


	//----- nvinfo : EIATTR_EXTERNS
	.align		4
        /*0024*/ 	.byte	0x04, 0x0f
        /*0026*/ 	.short	(.L_1297 - .L_1296)


	//   ....[0]....
	.align		4
.L_1296:
        /*0028*/ 	.word	index@(__assertfail)


	//----- nvinfo : EIATTR_MERCURY_ISA_VERSION
	.align		4
.L_1297:
        /*002c*/ 	.byte	0x03, 0x5f
        /*002e*/ 	.short	0x0101


	//----- nvinfo : EIATTR_INT_WARP_WIDE_INSTR_OFFSETS
	.align		4
        /*0030*/ 	.byte	0x04, 0x31
        /*0032*/ 	.short	(.L_1299 - .L_1298)


	//   ....[0]....
.L_1298:
        /*0034*/ 	.word	0x000109a0


	//   ....[1]....
        /*0038*/ 	.word	0x00010a90


	//----- nvinfo : EIATTR_COOP_GROUP_MASK_REGIDS
	.align		4
.L_1299:
        /*003c*/ 	.byte	0x04, 0x29
        /*003e*/ 	.short	(.L_1301 - .L_1300)


	//   ....[0]....
.L_1300:
        /*0040*/ 	.word	0xffffffff


	//   ....[1]....
        /*0044*/ 	.word	0xffffffff


	//   ....[2]....
        /*0048*/ 	.word	0xffffffff


	//   ....[3]....
        /*004c*/ 	.word	0xffffffff


	//   ....[4]....
        /*0050*/ 	.word	0xffffffff


	//   ....[5]....
        /*0054*/ 	.word	0xffffffff


	//   ....[6]....
        /*0058*/ 	.word	0xffffffff


	//   ....[7]....
        /*005c*/ 	.word	0xffffffff


	//----- nvinfo : EIATTR_COOP_GROUP_INSTR_OFFSETS
	.align		4
.L_1301:
        /*0060*/ 	.byte	0x04, 0x28
        /*0062*/ 	.short	(.L_1303 - .L_1302)


	//   ....[0]....
.L_1302:
        /*0064*/ 	.word	0x0000c010


	//   ....[1]....
        /*0068*/ 	.word	0x0000c020


	//   ....[2]....
        /*006c*/ 	.word	0x0000c030


	//   ....[3]....
        /*0070*/ 	.word	0x0000c040


	//   ....[4]....
        /*0074*/ 	.word	0x000114a0


	//   ....[5]....
        /*0078*/ 	.word	0x000114b0


	//   ....[6]....
        /*007c*/ 	.word	0x000114c0


	//   ....[7]....
        /*0080*/ 	.word	0x000114d0


	//----- nvinfo : EIATTR_VRC_CTA_INIT_COUNT
	.align		4
.L_1303:
        /*0084*/ 	.byte	0x02, 0x4a
	.zero		1
	.zero		1


	//----- nvinfo : EIATTR_SYSCALL_OFFSETS
	.align		4
        /*0088*/ 	.byte	0x04, 0x46
        /*008a*/ 	.short	(.L_1305 - .L_1304)


	//   ....[0]....
.L_1304:
        /*008c*/ 	.word	0x00001480


	//   ....[1]....
        /*0090*/ 	.word	0x00011820


	//   ....[2]....
        /*0094*/ 	.word	0x00011950


	//   ....[3]....
        /*0098*/ 	.word	0x00011bf0


	//   ....[4]....
        /*009c*/ 	.word	0x00011d20


	//   ....[5]....
        /*00a0*/ 	.word	0x00012150


	//   ....[6]....
        /*00a4*/ 	.word	0x00012280


	//   ....[7]....
        /*00a8*/ 	.word	0x00012510


	//   ....[8]....
        /*00ac*/ 	.word	0x00012640


	//----- nvinfo : EIATTR_EXIT_INSTR_OFFSETS
	.align		4
.L_1305:
        /*00b0*/ 	.byte	0x04, 0x1c
        /*00b2*/ 	.short	(.L_1307 - .L_1306)


	//   ....[0]....
.L_1306:
        /*00b4*/ 	.word	0x00010b50


	//   ....[1]....
        /*00b8*/ 	.word	0x00011550


	//   ....[2]....
        /*00bc*/ 	.word	0x000116f0


	//   ....[3]....
        /*00c0*/ 	.word	0x000119c0


	//   ....[4]....
        /*00c4*/ 	.word	0x00011dc0


	//   ....[5]....
        /*00c8*/ 	.word	0x00011df0


	//   ....[6]....
        /*00cc*/ 	.word	0x00011e20


	//   ....[7]....
        /*00d0*/ 	.word	0x00011e60


	//   ....[8]....
        /*00d4*/ 	.word	0x00011ea0


	//   ....[9]....
        /*00d8*/ 	.word	0x00012020


	//   ....[10]....
        /*00dc*/ 	.word	0x000122f0


	//   ....[11]....
        /*00e0*/ 	.word	0x000126e0


	//   ....[12]....
        /*00e4*/ 	.word	0x00012710


	//----- nvinfo : EIATTR_MAX_THREADS
	.align		4
.L_1307:
        /*00e8*/ 	.byte	0x04, 0x05
        /*00ea*/ 	.short	(.L_1309 - .L_1308)
.L_1308:
        /*00ec*/ 	.word	0x00000100
        /*00f0*/ 	.word	0x00000001
        /*00f4*/ 	.word	0x00000001


	//----- nvinfo : EIATTR_CRS_STACK_SIZE
	.align		4
.L_1309:
        /*00f8*/ 	.byte	0x04, 0x1e
        /*00fa*/ 	.short	(.L_1311 - .L_1310)
.L_1310:
        /*00fc*/ 	.word	0x00000000


	//----- nvinfo : EIATTR_CBANK_PARAM_SIZE
	.align		4
.L_1311:
        /*0100*/ 	.byte	0x03, 0x19
        /*0102*/ 	.short	0x0420


	//----- nvinfo : EIATTR_PARAM_CBANK
	.align		4
        /*0104*/ 	.byte	0x04, 0x0a
        /*0106*/ 	.short	(.L_1313 - .L_1312)
	.align		4
.L_1312:
        /*0108*/ 	.word	index@(.nv.constant0._ZN2at6native13reduce_kernelILi256ELi2ENS0_8ReduceOpIlNS0_14func_wrapper_tImZNS0_15xor_sum_functorIlvEclERNS_14TensorIteratorEEUlmmE_EEjmLi4ELi4EEEEEvT1_)
        /*010c*/ 	.short	0x0380
        /*010e*/ 	.short	0x0420


	//----- nvinfo : EIATTR_SW_WAR
	.align		4
.L_1313:
        /*0110*/ 	.byte	0x04, 0x36
        /*0112*/ 	.short	(.L_1315 - .L_1314)
.L_1314:
        /*0114*/ 	.word	0x00000008
.L_1315:


//--------------------- .nv.info._ZN2at6native13reduce_kernelILi128ELi4ENS0_8ReduceOpIlNS0_14func_wrapper_tImZNS0_15xor_sum_functorIlvEclERNS_14TensorIteratorEEUlmmE_EEjmLi4ELi4EEEEEvT1_ --------------------------
	.section	.nv.info._ZN2at6native13reduce_kernelILi128ELi4ENS0_8ReduceOpIlNS0_14func_wrapper_tImZNS0_15xor_sum_functorIlvEclERNS_14TensorIteratorEEUlmmE_EEjmLi4ELi4EEEEEvT1_,"",@"SHT_CUDA_INFO"
	.sectionflags	@""
	.align	4


	//----- nvinfo : EIATTR_CUDA_API_VERSION
	.align		4
        /*0000*/ 	.byte	0x04, 0x37
        /*0002*/ 	.short	(.L_1317 - .L_1316)
.L_1316:
        /*0004*/ 	.word	0x00000082


	//----- nvinfo : EIATTR_KPARAM_INFO
	.align		4
.L_1317:
        /*0008*/ 	.byte	0x04, 0x17
        /*000a*/ 	.short	(.L_1319 - .L_1318)
.L_1318:
        /*000c*/ 	.word	0x00000000
        /*0010*/ 	.short	0x0000
        /*0012*/ 	.short	0x0000
        /*0014*/ 	.byte	0x00, 0xf0, 0x81, 0x10


	//----- nvinfo : EIATTR_SPARSE_MMA_MASK
	.align		4
.L_1319:
        /*0018*/ 	.byte	0x03, 0x50
        /*001a*/ 	.short	0x0000


	//----- nvinfo : EIATTR_MAXREG_COUNT
	.align		4
        /*001c*/ 	.byte	0x03, 0x1b
        /*001e*/ 	.short	0x0080


	//----- nvinfo : EIATTR_NUM_BARRIERS
	.align		4
        /*0020*/ 	.byte	0x02, 0x4c
        /*0022*/ 	.byte	0x01
	.zero		1


	//----- nvinfo : EIATTR_EXTERNS
	.align		4
        /*0024*/ 	.byte	0x04, 0x0f
        /*0026*/ 	.short	(.L_1321 - .L_1320)


	//   ....[0]....
	.align		4
.L_1320:
        /*0028*/ 	.word	index@(__assertfail)


	//----- nvinfo : EIATTR_MERCURY_ISA_VERSION
	.align		4
.L_1321:
        /*002c*/ 	.byte	0x03, 0x5f
        /*002e*/ 	.short	0x0101


	//----- nvinfo : EIATTR_INT_WARP_WIDE_INSTR_OFFSETS
	.align		4
        /*0030*/ 	.byte	0x04, 0x31
        /*0032*/ 	.short	(.L_1323 - .L_1322)


	//   ....[0]....
.L_1322:
        /*0034*/ 	.word	0x00016010


	//   ....[1]....
        /*0038*/ 	.word	0x00016100


	//----- nvinfo : EIATTR_COOP_GROUP_MASK_REGIDS
	.align		4
.L_1323:
        /*003c*/ 	.byte	0x04, 0x29
        /*003e*/ 	.short	(.L_1325 - .L_1324)


	//   ....[0]....
.L_1324:
        /*0040*/ 	.word	0xffffffff


	//   ....[1]....
        /*0044*/ 	.word	0xffffffff


	//   ....[2]....
        /*0048*/ 	.word	0xffffffff


	//   ....[3]....
        /*004c*/ 	.word	0xffffffff


	//   ....[4]....
        /*0050*/ 	.word	0xffffffff


	//   ....[5]....
        /*0054*/ 	.word	0xffffffff


	//   ....[6]....
        /*0058*/ 	.word	0xffffffff


	//   ....[7]....
        /*005c*/ 	.word	0xffffffff


	//   ....[8]....
        /*0060*/ 	.word	0xffffffff


	//   ....[9]....
        /*0064*/ 	.word	0xffffffff


	//   ....[10]....
        /*0068*/ 	.word	0xffffffff


	//   ....[11]....
        /*006c*/ 	.word	0xffffffff


	//   ....[12]....
        /*0070*/ 	.word	0xffffffff


	//   ....[13]....
        /*0074*/ 	.word	0xffffffff


	//   ....[14]....
        /*0078*/ 	.word	0xffffffff


	//   ....[15]....
        /*007c*/ 	.word	0xffffffff


	//----- nvinfo : EIATTR_COOP_GROUP_INSTR_OFFSETS
	.align		4
.L_1325:
        /*0080*/ 	.byte	0x04, 0x28
        /*0082*/ 	.short	(.L_1327 - .L_1326)


	//   ....[0]....
.L_1326:
        /*0084*/ 	.word	0x0000d090


	//   ....[1]....
        /*0088*/ 	.word	0x0000d0a0


	//   ....[2]....
        /*008c*/ 	.word	0x0000d0b0


	//   ....[3]....
        /*0090*/ 	.word	0x0000d0c0


	//   ....[4]....
        /*0094*/ 	.word	0x0000d0d0


	//   ....[5]....
        /*0098*/ 	.word	0x0000d0e0


	//   ....[6]....
        /*009c*/ 	.word	0x0000d0f0


	//   ....[7]....
        /*00a0*/ 	.word	0x0000d110


	//   ....[8]....
        /*00a4*/ 	.word	0x00016e40


	//   ....[9]....
        /*00a8*/ 	.word	0x00016e50


	//   ....[10]....
        /*00ac*/ 	.word	0x00016e60


	//   ....[11]....
        /*00b0*/ 	.word	0x00016e70


	//   ....[12]....
        /*00b4*/ 	.word	0x00016e80


	//   ....[13]....
        /*00b8*/ 	.word	0x00016e90


	//   ....[14]....
        /*00bc*/ 	.word	0x00016ea0


	//   ....[15]....
        /*00c0*/ 	.word	0x00016ec0


	//----- nvinfo : EIATTR_VRC_CTA_INIT_COUNT
	.align		4
.L_1327:
        /*00c4*/ 	.byte	0x02, 0x4a
	.zero		1
	.zero		1


	//----- nvinfo : EIATTR_SYSCALL_OFFSETS
	.align		4
        /*00c8*/ 	.byte	0x04, 0x46
        /*00ca*/ 	.short	(.L_1329 - .L_1328)


	//   ....[0]....
.L_1328:
        /*00cc*/ 	.word	0x00001480


	//   ....[1]....
        /*00d0*/ 	.word	0x00017320


	//   ....[2]....
        /*00d4*/ 	.word	0x00017450


	//   ....[3]....
        /*00d8*/ 	.word	0x000175e0


	//   ....[4]....
        /*00dc*/ 	.word	0x00017710


	//   ....[5]....
        /*00e0*/ 	.word	0x00017a50


	//   ....[6]....
        /*00e4*/ 	.word	0x00017b80


	//   ....[7]....
        /*00e8*/ 	.word	0x00017d40


	//   ....[8]....
        /*00ec*/ 	.word	0x00017e70


	//   ....[9]....
        /*00f0*/ 	.word	0x000183b0


	//   ....[10]....
        /*00f4*/ 	.word	0x000184e0


	//   ....[11]....
        /*00f8*/ 	.word	0x00018670


	//   ....[12]....
        /*00fc*/ 	.word	0x000187a0


	//   ....[13]....
        /*0100*/ 	.word	0x00018af0


	//   ....[14]....
        /*0104*/ 	.word	0x00018c20


	//   ....[15]....
        /*0108*/ 	.word	0x00018de0


	//   ....[16]....
        /*010c*/ 	.word	0x00018f10


	//----- nvinfo : EIATTR_EXIT_INSTR_OFFSETS
	.align		4
.L_1329:
        /*0110*/ 	.byte	0x04, 0x1c
        /*0112*/ 	.short	(.L_1331 - .L_1330)


	//   ....[0]....
.L_1330:
        /*0114*/ 	.word	0x000161c0


	//   ....[1]....
        /*0118*/ 	.word	0x00016f70


	//   ....[2]....
        /*011c*/ 	.word	0x000171f0


	//   ....[3]....
        /*0120*/ 	.word	0x000177a0


	//   ....[4]....
        /*0124*/ 	.word	0x00017f00


	//   ....[5]....
        /*0128*/ 	.word	0x00017f50


	//   ....[6]....
        /*012c*/ 	.word	0x00017f80


	//   ....[7]....
        /*0130*/ 	.word	0x00017fc0


	//   ....[8]....
        /*0134*/ 	.word	0x00018000


	//   ....[9]....
        /*0138*/ 	.word	0x00018280


	//   ....[10]....
        /*013c*/ 	.word	0x00018830


	//   ....[11]....
        /*0140*/ 	.word	0x00018fa0


	//   ....[12]....
        /*0144*/ 	.word	0x00018ff0


	//----- nvinfo : EIATTR_MAX_THREADS
	.align		4
.L_1331:
        /*0148*/ 	.byte	0x04, 0x05
        /*014a*/ 	.short	(.L_1333 - .L_1332)
.L_1332:
        /*014c*/ 	.word	0x00000080
        /*0150*/ 	.word	0x00000001
        /*0154*/ 	.word	0x00000001


	//----- nvinfo : EIATTR_CRS_STACK_SIZE
	.align		4
.L_1333:
        /*0158*/ 	.byte	0x04, 0x1e
        /*015a*/ 	.short	(.L_1335 - .L_1334)
.L_1334:
        /*015c*/ 	.word	0x00000000


	//----- nvinfo : EIATTR_CBANK_PARAM_SIZE
	.align		4
.L_1335:
        /*0160*/ 	.byte	0x03, 0x19
        /*0162*/ 	.short	0x0420


	//----- nvinfo : EIATTR_PARAM_CBANK
	.align		4
        /*0164*/ 	.byte	0x04, 0x0a
        /*0166*/ 	.short	(.L_1337 - .L_1336)
	.align		4
.L_1336:
        /*0168*/ 	.word	index@(.nv.constant0._ZN2at6native13reduce_kernelILi128ELi4ENS0_8ReduceOpIlNS0_14func_wrapper_tImZNS0_15xor_sum_functorIlvEclERNS_14TensorIteratorEEUlmmE_EEjmLi4ELi4EEEEEvT1_)
        /*016c*/ 	.short	0x0380
        /*016e*/ 	.short	0x0420


	//----- nvinfo : EIATTR_SW_WAR
	.align		4
.L_1337:
        /*0170*/ 	.byte	0x04, 0x36
        /*0172*/ 	.short	(.L_1339 - .L_1338)
.L_1338:
        /*0174*/ 	.word	0x00000008
.L_1339:


//--------------------- .nv.info._ZN2at6native13reduce_kernelILi512ELi1ENS0_8ReduceOpIiNS0_14func_wrapper_tImZNS0_15xor_sum_functorIivEclERNS_14TensorIteratorEEUlmmE_EEjmLi4ELi4EEEEEvT1_ --------------------------
	.section	.nv.info._ZN2at6native13reduce_kernelILi512ELi1ENS0_8ReduceOpIiNS0_14func_wrapper_tImZNS0_15xor_sum_functorIivEclERNS_14TensorIteratorEEUlmmE_EEjmLi4ELi4EEEEEvT1_,"",@"SHT_CUDA_INFO"
	.sectionflags	@""
	.align	4


	//----- nvinfo : EIATTR_CUDA_API_VERSION
	.align		4
        /*0000*/ 	.byte	0x04, 0x37
        /*0002*/ 	.short	(.L_1341 - .L_1340)
.L_1340:
        /*0004*/ 	.word	0x00000082


	//----- nvinfo : EIATTR_KPARAM_INFO
	.align		4
.L_1341:
        /*0008*/ 	.byte	0x04, 0x17
        /*000a*/ 	.short	(.L_1343 - .L_1342)
.L_1342:
        /*000c*/ 	.word	0x00000000
        /*0010*/ 	.short	0x0000
        /*0012*/ 	.short	0x0000
        /*0014*/ 	.byte	0x00, 0xf0, 0x81, 0x10


	//----- nvinfo : EIATTR_SPARSE_MMA_MASK
	.align		4
.L_1343:
        /*0018*/ 	.byte	0x03, 0x50
        /*001a*/ 	.short	0x0000


	//----- nvinfo : EIATTR_MAXREG_COUNT
	.align		4
        /*001c*/ 	.byte	0x03, 0x1b
        /*001e*/ 	.short	0x0020


	//----- nvinfo : EIATTR_NUM_BARRIERS
	.align		4
        /*0020*/ 	.byte	0x02, 0x4c
        /*0022*/ 	.byte	0x01
	.zero		1


	//----- nvinfo : EIATTR_EXTERNS
	.align		4
        /*0024*/ 	.byte	0x04, 0x0f
        /*0026*/ 	.short	(.L_1345 - .L_1344)


	//   ....[0]....
	.align		4
.L_1344:
        /*0028*/ 	.word	index@(__assertfail)


	//----- nvinfo : EIATTR_MERCURY_ISA_VERSION
	.align		4
.L_1345:
        /*002c*/ 	.byte	0x03, 0x5f
        /*002e*/ 	.short	0x0101


	//----- nvinfo : EIATTR_INT_WARP_WIDE_INSTR_OFFSETS
	.align		4
        /*0030*/ 	.byte	0x04, 0x31
        /*0032*/ 	.short	(.L_1347 - .L_1346)


	//   ....[0]....
.L_1346:
        /*0034*/ 	.word	0x0000dc30


	//   ....[1]....
        /*0038*/ 	.word	0x0000dd20


	//----- nvinfo : EIATTR_COOP_GROUP_MASK_REGIDS
	.align		4
.L_1347:
        /*003c*/ 	.byte	0x04, 0x29
        /*003e*/ 	.short	(.L_1349 - .L_1348)


	//   ....[0]....
.L_1348:
        /*0040*/ 	.word	0xffffffff


	//   ....[1]....
        /*0044*/ 	.word	0xffffffff


	//   ....[2]....
        /*0048*/ 	.word	0xffffffff


	//   ....[3]....
        /*004c*/ 	.word	0xffffffff


	//----- nvinfo : EIATTR_COOP_GROUP_INSTR_OFFSETS
	.align		4
.L_1349:
        /*0050*/ 	.byte	0x04, 0x28
        /*0052*/ 	.short	(.L_1351 - .L_1350)


	//   ....[0]....
.L_1350:
        /*0054*/ 	.word	0x0000b520


	//   ....[1]....
        /*0058*/ 	.word	0x0000b530


	//   ....[2]....
        /*005c*/ 	.word	0x0000e4a0


	//   ....[3]....
        /*0060*/ 	.word	0x0000e4b0


	//----- nvinfo : EIATTR_VRC_CTA_INIT_COUNT
	.align		4
.L_1351:
        /*0064*/ 	.byte	0x02, 0x4a
	.zero		1
	.zero		1


	//----- nvinfo : EIATTR_SYSCALL_OFFSETS
	.align		4
        /*0068*/ 	.byte	0x04, 0x46
        /*006a*/ 	.short	(.L_1353 - .L_1352)


	//   ....[0]....
.L_1352:
        /*006c*/ 	.word	0x0000e740


	//   ....[1]....
        /*0070*/ 	.word	0x0000e970


	//   ....[2]....
        /*0074*/ 	.word	0x0000ecd0


	//   ....[3]....
        /*0078*/ 	.word	0x0000ef20


	//----- nvinfo : EIATTR_EXIT_INSTR_OFFSETS
	.align		4
.L_1353:
        /*007c*/ 	.byte	0x04, 0x1c
        /*007e*/ 	.short	(.L_1355 - .L_1354)


	//   ....[0]....
.L_1354:
        /*0080*/ 	.word	0x0000ddc0


	//   ....[1]....
        /*0084*/ 	.word	0x0000e510


	//   ....[2]....
        /*0088*/ 	.word	0x0000e790


	//   ....[3]....
        /*008c*/ 	.word	0x0000e7b0


	//   ....[4]....
        /*0090*/ 	.word	0x0000e9c0


	//   ....[5]....
        /*0094*/ 	.word	0x0000e9e0


	//   ....[6]....
        /*0098*/ 	.word	0x0000ea10


	//   ....[7]....
        /*009c*/ 	.word	0x0000ea50


	//   ....[8]....
        /*00a0*/ 	.word	0x0000ea90


	//   ....[9]....
        /*00a4*/ 	.word	0x0000ed20


	//   ....[10]....
        /*00a8*/ 	.word	0x0000ed40


	//   ....[11]....
        /*00ac*/ 	.word	0x0000ef70


	//   ....[12]....
        /*00b0*/ 	.word	0x0000ef90


	//----- nvinfo : EIATTR_MAX_THREADS
	.align		4
.L_1355:
        /*00b4*/ 	.byte	0x04, 0x05
        /*00b6*/ 	.short	(.L_1357 - .L_1356)
.L_1356:
        /*00b8*/ 	.word	0x00000200
        /*00bc*/ 	.word	0x00000001
        /*00c0*/ 	.word	0x00000001


	//----- nvinfo : EIATTR_CRS_STACK_SIZE
	.align		4
.L_1357:
        /*00c4*/ 	.byte	0x04, 0x1e
        /*00c6*/ 	.short	(.L_1359 - .L_1358)
.L_1358:
        /*00c8*/ 	.word	0x00000000


	//----- nvinfo : EIATTR_CBANK_PARAM_SIZE
	.align		4
.L_1359:
        /*00cc*/ 	.byte	0x03, 0x19
        /*00ce*/ 	.short	0x0420


	//----- nvinfo : EIATTR_PARAM_CBANK
	.align		4
        /*00d0*/ 	.byte	0x04, 0x0a
        /*00d2*/ 	.short	(.L_1361 - .L_1360)
	.align		4
.L_1360:
        /*00d4*/ 	.word	index@(.nv.constant0._ZN2at6native13reduce_kernelILi512ELi1ENS0_8ReduceOpIiNS0_14func_wrapper_tImZNS0_15xor_sum_functorIivEclERNS_14TensorIteratorEEUlmmE_EEjmLi4ELi4EEEEEvT1_)
        /*00d8*/ 	.short	0x0380
        /*00da*/ 	.short	0x0420


	//----- nvinfo : EIATTR_SW_WAR
	.align		4
.L_1361:
        /*00dc*/ 	.byte	0x04, 0x36
        /*00de*/ 	.short	(.L_1363 - .L_1362)
.L_1362:
        /*00e0*/ 	.word	0x00000008
.L_1363:


//--------------------- .nv.info._ZN2at6native13reduce_kernelILi256ELi2ENS0_8ReduceOpIiNS0_14func_wrapper_tImZNS0_15xor_sum_functorIivEclERNS_14TensorIteratorEEUlmmE_EEjmLi4ELi4EEEEEvT1_ --------------------------
	.section	.nv.info._ZN2at6native13reduce_kernelILi256ELi2ENS0_8ReduceOpIiNS0_14func_wrapper_tImZNS0_15xor_sum_functorIivEclERNS_14TensorIteratorEEUlmmE_EEjmLi4ELi4EEEEEvT1_,"",@"SHT_CUDA_INFO"
	.sectionflags	@""
	.align	4


	//----- nvinfo : EIATTR_CUDA_API_VERSION
	.align		4
        /*0000*/ 	.byte	0x04, 0x37
        /*0002*/ 	.short	(.L_1365 - .L_1364)
.L_1364:
        /*0004*/ 	.word	0x00000082


	//----- nvinfo : EIATTR_KPARAM_INFO
	.align		4
.L_1365:
        /*0008*/ 	.byte	0x04, 0x17
        /*000a*/ 	.short	(.L_1367 - .L_1366)
.L_1366:
        /*000c*/ 	.word	0x00000000
        /*0010*/ 	.short	0x0000
        /*0012*/ 	.short	0x0000
        /*0014*/ 	.byte	0x00, 0xf0, 0x81, 0x10


	//----- nvinfo : EIATTR_SPARSE_MMA_MASK
	.align		4
.L_1367:
        /*0018*/ 	.byte	0x03, 0x50
        /*001a*/ 	.short	0x0000


	//----- nvinfo : EIATTR_MAXREG_COUNT
	.align		4
        /*001c*/ 	.byte	0x03, 0x1b
        /*001e*/ 	.short	0x0040


	//----- nvinfo : EIATTR_NUM_BARRIERS
	.align		4
        /*0020*/ 	.byte	0x02, 0x4c
        /*0022*/ 	.byte	0x01
	.zero		1


	//----- nvinfo : EIATTR_EXTERNS
	.align		4
        /*0024*/ 	.byte	0x04, 0x0f
        /*0026*/ 	.short	(.L_1369 - .L_1368)


	//   ....[0]....
	.align		4
.L_1368:
        /*0028*/ 	.word	index@(__assertfail)


	//----- nvinfo : EIATTR_MERCURY_ISA_VERSION
	.align		4
.L_1369:
        /*002c*/ 	.byte	0x03, 0x5f
        /*002e*/ 	.short	0x0101


	//----- nvinfo : EIATTR_INT_WARP_WIDE_INSTR_OFFSETS
	.align		4
        /*0030*/ 	.byte	0x04, 0x31
        /*0032*/ 	.short	(.L_1371 - .L_1370)


	//   ....[0]....
.L_1370:
        /*0034*/ 	.word	0x00010d50


	//   ....[1]....
        /*0038*/ 	.word	0x00010e40


	//----- nvinfo : EIATTR_COOP_GROUP_MASK_REGIDS
	.align		4
.L_1371:
        /*003c*/ 	.byte	0x04, 0x29
        /*003e*/ 	.short	(.L_1373 - .L_1372)


	//   ....[0]....
.L_1372:
        /*0040*/ 	.word	0xffffffff


	//   ....[1]....
        /*0044*/ 	.word	0xffffffff


	//   ....[2]....
        /*0048*/ 	.word	0xffffffff


	//   ....[3]....
        /*004c*/ 	.word	0xffffffff


	//   ....[4]....
        /*0050*/ 	.word	0xffffffff


	//   ....[5]....
        /*0054*/ 	.word	0xffffffff


	//   ....[6]....
        /*0058*/ 	.word	0xffffffff


	//   ....[7]....
        /*005c*/ 	.word	0xffffffff


	//----- nvinfo : EIATTR_COOP_GROUP_INSTR_OFFSETS
	.align		4
.L_1373:
        /*0060*/ 	.byte	0x04, 0x28
        /*0062*/ 	.short	(.L_1375 - .L_1374)


	//   ....[0]....
.L_1374:
        /*0064*/ 	.word	0x0000c3b0


	//   ....[1]....
        /*0068*/ 	.word	0x0000c3c0


	//   ....[2]....
        /*006c*/ 	.word	0x0000c3d0


	//   ....[3]....
        /*0070*/ 	.word	0x0000c3e0


	//   ....[4]....
        /*0074*/ 	.word	0x00011850


	//   ....[5]....
        /*0078*/ 	.word	0x00011860


	//   ....[6]....
        /*007c*/ 	.word	0x00011870


	//   ....[7]....
        /*0080*/ 	.word	0x00011880


	//----- nvinfo : EIATTR_VRC_CTA_INIT_COUNT
	.align		4
.L_1375:
        /*0084*/ 	.byte	0x02, 0x4a
	.zero		1
	.zero		1


	//----- nvinfo : EIATTR_SYSCALL_OFFSETS
	.align		4
        /*0088*/ 	.byte	0x04, 0x46
        /*008a*/ 	.short	(.L_1377 - .L_1376)


	//   ....[0]....
.L_1376:
        /*008c*/ 	.word	0x000014a0


	//   ....[1]....
        /*0090*/ 	.word	0x00011bc0


	//   ....[2]....
        /*0094*/ 	.word	0x00011cf0


	//   ....[3]....
        /*0098*/ 	.word	0x00011f80


	//   ....[4]....
        /*009c*/ 	.word	0x000120b0


	//   ....[5]....
        /*00a0*/ 	.word	0x000124e0


	//   ....[6]....
        /*00a4*/ 	.word	0x00012610


	//   ....[7]....
        /*00a8*/ 	.word	0x000128a0


	//   ....[8]....
        /*00ac*/ 	.word	0x000129d0


	//----- nvinfo : EIATTR_EXIT_INSTR_OFFSETS
	.align		4
.L_1377:
        /*00b0*/ 	.byte	0x04, 0x1c
        /*00b2*/ 	.short	(.L_1379 - .L_1378)


	//   ....[0]....
.L_1378:
        /*00b4*/ 	.word	0x00010f00


	//   ....[1]....
        /*00b8*/ 	.word	0x00011900


	//   ....[2]....
        /*00bc*/ 	.word	0x00011a90


	//   ....[3]....
        /*00c0*/ 	.word	0x00011d60


	//   ....[4]....
        /*00c4*/ 	.word	0x00012150


	//   ....[5]....
        /*00c8*/ 	.word	0x00012180


	//   ....[6]....
        /*00cc*/ 	.word	0x000121b0


	//   ....[7]....
        /*00d0*/ 	.word	0x000121f0


	//   ....[8]....
        /*00d4*/ 	.word	0x00012230


	//   ....[9]....
        /*00d8*/ 	.word	0x000123b0


	//   ....[10]....
        /*00dc*/ 	.word	0x00012680


	//   ....[11]....
        /*00e0*/ 	.word	0x00012a70


	//   ....[12]....
        /*00e4*/ 	.word	0x00012aa0


	//----- nvinfo : EIATTR_MAX_THREADS
	.align		4
.L_1379:
        /*00e8*/ 	.byte	0x04, 0x05
        /*00ea*/ 	.short	(.L_1381 - .L_1380)
.L_1380:
        /*00ec*/ 	.word	0x00000100
        /*00f0*/ 	.word	0x00000001
        /*00f4*/ 	.word	0x00000001


	//----- nvinfo : EIATTR_CRS_STACK_SIZE
	.align		4
.L_1381:
        /*00f8*/ 	.byte	0x04, 0x1e
        /*00fa*/ 	.short	(.L_1383 - .L_1382)
.L_1382:
        /*00fc*/ 	.word	0x00000000


	//----- nvinfo : EIATTR_CBANK_PARAM_SIZE
	.align		4
.L_1383:
        /*0100*/ 	.byte	0x03, 0x19
        /*0102*/ 	.short	0x0420


	//----- nvinfo : EIATTR_PARAM_CBANK
	.align		4
        /*0104*/ 	.byte	0x04, 0x0a
        /*0106*/ 	.short	(.L_1385 - .L_1384)
	.align		4
.L_1384:
        /*0108*/ 	.word	index@(.nv.constant0._ZN2at6native13reduce_kernelILi256ELi2ENS0_8ReduceOpIiNS0_14func_wrapper_tImZNS0_15xor_sum_functorIivEclERNS_14TensorIteratorEEUlmmE_EEjmLi4ELi4EEEEEvT1_)
        /*010c*/ 	.short	0x0380
        /*010e*/ 	.short	0x0420


	//----- nvinfo : EIATTR_SW_WAR
	.align		4
.L_1385:
        /*0110*/ 	.byte	0x04, 0x36
        /*0112*/ 	.short	(.L_1387 - .L_1386)
.L_1386:
        /*0114*/ 	.word	0x00000008
.L_1387:


//--------------------- .nv.info._ZN2at6native13reduce_kernelILi128ELi4ENS0_8ReduceOpIiNS0_14func_wrapper_tImZNS0_15xor_sum_functorIivEclERNS_14TensorIteratorEEUlmmE_EEjmLi4ELi4EEEEEvT1_ --------------------------
	.section	.nv.info._ZN2at6native13reduce_kernelILi128ELi4ENS0_8ReduceOpIiNS0_14func_wrapper_tImZNS0_15xor_sum_functorIivEclERNS_14TensorIteratorEEUlmmE_EEjmLi4ELi4EEEEEvT1_,"",@"SHT_CUDA_INFO"
	.sectionflags	@""
	.align	4


	//----- nvinfo : EIATTR_CUDA_API_VERSION
	.align		4
        /*0000*/ 	.byte	0x04, 0x37
        /*0002*/ 	.short	(.L_1389 - .L_1388)
.L_1388:
        /*0004*/ 	.word	0x00000082


	//----- nvinfo : EIATTR_KPARAM_INFO
	.align		4
.L_1389:
        /*0008*/ 	.byte	0x04, 0x17
        /*000a*/ 	.short	(.L_1391 - .L_1390)
.L_1390:
        /*000c*/ 	.word	0x00000000
        /*0010*/ 	.short	0x0000
        /*0012*/ 	.short	0x0000
        /*0014*/ 	.byte	0x00, 0xf0, 0x81, 0x10


	//----- nvinfo : EIATTR_SPARSE_MMA_MASK
	.align		4
.L_1391:
        /*0018*/ 	.byte	0x03, 0x50
        /*001a*/ 	.short	0x0000


	//----- nvinfo : EIATTR_MAXREG_COUNT
	.align		4
        /*001c*/ 	.byte	0x03, 0x1b
        /*001e*/ 	.short	0x0080


	//----- nvinfo : EIATTR_NUM_BARRIERS
	.align		4
        /*0020*/ 	.byte	0x02, 0x4c
        /*0022*/ 	.byte	0x01
	.zero		1


	//----- nvinfo : EIATTR_EXTERNS
	.align		4
        /*0024*/ 	.byte	0x04, 0x0f
        /*0026*/ 	.short	(.L_1393 - .L_1392)


	//   ....[0]....
	.align		4
.L_1392:
        /*0028*/ 	.word	index@(__assertfail)


	//----- nvinfo : EIATTR_MERCURY_ISA_VERSION
	.align		4
.L_1393:
        /*002c*/ 	.byte	0x03, 0x5f
        /*002e*/ 	.short	0x0101


	//----- nvinfo : EIATTR_INT_WARP_WIDE_INSTR_OFFSETS
	.align		4
        /*0030*/ 	.byte	0x04, 0x31
        /*0032*/ 	.short	(.L_1395 - .L_1394)


	//   ....[0]....
.L_1394:
        /*0034*/ 	.word	0x00016560


	//   ....[1]....
        /*0038*/ 	.word	0x00016650


	//----- nvinfo : EIATTR_COOP_GROUP_MASK_REGIDS
	.align		4
.L_1395:
        /*003c*/ 	.byte	0x04, 0x29
        /*003e*/ 	.short	(.L_1397 - .L_1396)


	//   ....[0]....
.L_1396:
        /*0040*/ 	.word	0xffffffff


	//   ....[1]....
        /*0044*/ 	.word	0xffffffff


	//   ....[2]....
        /*0048*/ 	.word	0xffffffff


	//   ....[3]....
        /*004c*/ 	.word	0xffffffff


	//   ....[4]....
        /*0050*/ 	.word	0xffffffff


	//   ....[5]....
        /*0054*/ 	.word	0xffffffff


	//   ....[6]....
        /*0058*/ 	.word	0xffffffff


	//   ....[7]....
        /*005c*/ 	.word	0xffffffff


	//   ....[8]....
        /*0060*/ 	.word	0xffffffff


	//   ....[9]....
        /*0064*/ 	.word	0xffffffff


	//   ....[10]....
        /*0068*/ 	.word	0xffffffff


	//   ....[11]....
        /*006c*/ 	.word	0xffffffff


	//   ....[12]....
        /*0070*/ 	.word	0xffffffff


	//   ....[13]....
        /*0074*/ 	.word	0xffffffff


	//   ....[14]....
        /*0078*/ 	.word	0xffffffff


	//   ....[15]....
        /*007c*/ 	.word	0xffffffff


	//----- nvinfo : EIATTR_COOP_GROUP_INSTR_OFFSETS
	.align		4
.L_1397:
        /*0080*/ 	.byte	0x04, 0x28
        /*0082*/ 	.short	(.L_1399 - .L_1398)


	//   ....[0]....
.L_1398:
        /*0084*/ 	.word	0x0000d5f0


	//   ....[1]....
        /*0088*/ 	.word	0x0000d600


	//   ....[2]....
        /*008c*/ 	.word	0x0000d610


	//   ....[3]....
        /*0090*/ 	.word	0x0000d620


	//   ....[4]....
        /*0094*/ 	.word	0x0000d630


	//   ....[5]....
        /*0098*/ 	.word	0x0000d640


	//   ....[6]....
        /*009c*/ 	.word	0x0000d650


	//   ....[7]....
        /*00a0*/ 	.word	0x0000d670


	//   ....[8]....
        /*00a4*/ 	.word	0x00017410


	//   ....[9]....
        /*00a8*/ 	.word	0x00017420


	//   ....[10]....
        /*00ac*/ 	.word	0x00017430


	//   ....[11]....
        /*00b0*/ 	.word	0x00017440


	//   ....[12]....
        /*00b4*/ 	.word	0x00017450


	//   ....[13]....
        /*00b8*/ 	.word	0x00017460


	//   ....[14]....
        /*00bc*/ 	.word	0x00017470


	//   ....[15]....
        /*00c0*/ 	.word	0x00017490


	//----- nvinfo : EIATTR_VRC_CTA_INIT_COUNT
	.align		4
.L_1399:
        /*00c4*/ 	.byte	0x02, 0x4a
	.zero		1
	.zero		1


	//----- nvinfo : EIATTR_SYSCALL_OFFSETS
	.align		4
        /*00c8*/ 	.byte	0x04, 0x46
        /*00ca*/ 	.short	(.L_1401 - .L_1400)


	//   ....[0]....
.L_1400:
        /*00cc*/ 	.word	0x000014a0


	//   ....[1]....
        /*00d0*/ 	.word	0x000178f0


	//   ....[2]....
        /*00d4*/ 	.word	0x00017a20


	//   ....[3]....
        /*00d8*/ 	.word	0x00017bb0


	//   ....[4]....
        /*00dc*/ 	.word	0x00017ce0


	//   ....[5]....
        /*00e0*/ 	.word	0x00018020


	//   ....[6]....
        /*00e4*/ 	.word	0x00018150


	//   ....[7]....
        /*00e8*/ 	.word	0x00018310


	//   ....[8]....
        /*00ec*/ 	.word	0x00018440


	//   ....[9]....
        /*00f0*/ 	.word	0x00018960


	//   ....[10]....
        /*00f4*/ 	.word	0x00018a90


	//   ....[11]....
        /*00f8*/ 	.word	0x00018c20


	//   ....[12]....
        /*00fc*/ 	.word	0x00018d50


	//   ....[13]....
        /*0100*/ 	.word	0x00019080


	//   ....[14]....
        /*0104*/ 	.word	0x000191b0


	//   ....[15]....
        /*0108*/ 	.word	0x00019370


	//   ....[16]....
        /*010c*/ 	.word	0x000194a0


	//----- nvinfo : EIATTR_EXIT_INSTR_OFFSETS
	.align		4
.L_1401:
        /*0110*/ 	.byte	0x04, 0x1c
        /*0112*/ 	.short	(.L_1403 - .L_1402)


	//   ....[0]....
.L_1402:
        /*0114*/ 	.word	0x00016710


	//   ....[1]....
        /*0118*/ 	.word	0x00017540


	//   ....[2]....
        /*011c*/ 	.word	0x000177c0


	//   ....[3]....
        /*0120*/ 	.word	0x00017d70


	//   ....[4]....
        /*0124*/ 	.word	0x000184d0


	//   ....[5]....
        /*0128*/ 	.word	0x00018520


	//   ....[6]....
        /*012c*/ 	.word	0x00018550


	//   ....[7]....
        /*0130*/ 	.word	0x00018590


	//   ....[8]....
        /*0134*/ 	.word	0x000185d0


	//   ....[9]....
        /*0138*/ 	.word	0x00018830


	//   ....[10]....
        /*013c*/ 	.word	0x00018de0


	//   ....[11]....
        /*0140*/ 	.word	0x00019530


	//   ....[12]....
        /*0144*/ 	.word	0x00019580


	//----- nvinfo : EIATTR_MAX_THREADS
	.align		4
.L_1403:
        /*0148*/ 	.byte	0x04, 0x05
        /*014a*/ 	.short	(.L_1405 - .L_1404)
.L_1404:
        /*014c*/ 	.word	0x00000080
        /*0150*/ 	.word	0x00000001
        /*0154*/ 	.word	0x00000001


	//----- nvinfo : EIATTR_CRS_STACK_SIZE
	.align		4
.L_1405:
        /*0158*/ 	.byte	0x04, 0x1e
        /*015a*/ 	.short	(.L_1407 - .L_1406)
.L_1406:
        /*015c*/ 	.word	0x00000000


	//----- nvinfo : EIATTR_CBANK_PARAM_SIZE
	.align		4
.L_1407:
        /*0160*/ 	.byte	0x03, 0x19
        /*0162*/ 	.short	0x0420


	//----- nvinfo : EIATTR_PARAM_CBANK
	.align		4
        /*0164*/ 	.byte	0x04, 0x0a
        /*0166*/ 	.short	(.L_1409 - .L_1408)
	.align		4
.L_1408:
        /*0168*/ 	.word	index@(.nv.constant0._ZN2at6native13reduce_kernelILi128ELi4ENS0_8ReduceOpIiNS0_14func_wrapper_tImZNS0_15xor_sum_functorIivEclERNS_14TensorIteratorEEUlmmE_EEjmLi4ELi4EEEEEvT1_)
        /*016c*/ 	.short	0x0380
        /*016e*/ 	.short	0x0420


	//----- nvinfo : EIATTR_SW_WAR
	.align		4
.L_1409:
        /*0170*/ 	.byte	0x04, 0x36
        /*0172*/ 	.short	(.L_1411 - .L_1410)
.L_1410:
        /*0174*/ 	.word	0x00000008
.L_1411:


//--------------------- .nv.info._ZN2at6native13reduce_kernelILi512ELi1ENS0_8ReduceOpIaNS0_14func_wrapper_tImZNS0_15xor_sum_functorIavEclERNS_14TensorIteratorEEUlmmE_EEjmLi4ELi4EEEEEvT1_ --------------------------
	.section	.nv.info._ZN2at6native13reduce_kernelILi512ELi1ENS0_8ReduceOpIaNS0_14func_wrapper_tImZNS0_15xor_sum_functorIavEclERNS_14TensorIteratorEEUlmmE_EEjmLi4ELi4EEEEEvT1_,"",@"SHT_CUDA_INFO"
	.sectionflags	@""
	.align	4


	//----- nvinfo : EIATTR_CUDA_API_VERSION
	.align		4
        /*0000*/ 	.byte	0x04, 0x37
        /*0002*/ 	.short	(.L_1413 - .L_1412)
.L_1412:
        /*0004*/ 	.word	0x00000082


	//----- nvinfo : EIATTR_KPARAM_INFO
	.align		4
.L_1413:
        /*0008*/ 	.byte	0x04, 0x17
        /*000a*/ 	.short	(.L_1415 - .L_1414)
.L_1414:
        /*000c*/ 	.word	0x00000000
        /*0010*/ 	.short	0x0000
        /*0012*/ 	.short	0x0000
        /*0014*/ 	.byte	0x00, 0xf0, 0x81, 0x10


	//----- nvinfo : EIATTR_SPARSE_MMA_MASK
	.align		4
.L_1415:
        /*0018*/ 	.byte	0x03, 0x50
        /*001a*/ 	.short	0x0000


	//----- nvinfo : EIATTR_MAXREG_COUNT
	.align		4
        /*001c*/ 	.byte	0x03, 0x1b
        /*001e*/ 	.short	0x0020


	//----- nvinfo : EIATTR_NUM_BARRIERS
	.align		4
        /*0020*/ 	.byte	0x02, 0x4c
        /*0022*/ 	.byte	0x01
	.zero		1


	//----- nvinfo : EIATTR_EXTERNS
	.align		4
        /*0024*/ 	.byte	0x04, 0x0f
        /*0026*/ 	.short	(.L_1417 - .L_1416)


	//   ....[0]....
	.align		4
.L_1416:
        /*0028*/ 	.word	index@(__assertfail)


	//----- nvinfo : EIATTR_MERCURY_ISA_VERSION
	.align		4
.L_1417:
        /*002c*/ 	.byte	0x03, 0x5f
        /*002e*/ 	.short	0x0101


	//----- nvinfo : EIATTR_INT_WARP_WIDE_INSTR_OFFSETS
	.align		4
        /*0030*/ 	.byte	0x04, 0x31
        /*0032*/ 	.short	(.L_1419 - .L_1418)


	//   ....[0]....
.L_1418:
        /*0034*/ 	.word	0x0000df80


	//   ....[1]....
        /*0038*/ 	.word	0x0000e070


	//----- nvinfo : EIATTR_COOP_GROUP_MASK_REGIDS
	.align		4
.L_1419:
        /*003c*/ 	.byte	0x04, 0x29
        /*003e*/ 	.short	(.L_1421 - .L_1420)


	//   ....[0]....
.L_1420:
        /*0040*/ 	.word	0xffffffff


	//   ....[1]....
        /*0044*/ 	.word	0xffffffff


	//   ....[2]....
        /*0048*/ 	.word	0xffffffff


	//   ....[3]....
        /*004c*/ 	.word	0xffffffff


	//----- nvinfo : EIATTR_COOP_GROUP_INSTR_OFFSETS
	.align		4
.L_1421:
        /*0050*/ 	.byte	0x04, 0x28
        /*0052*/ 	.short	(.L_1423 - .L_1422)


	//   ....[0]....
.L_1422:
        /*0054*/ 	.word	0x0000b870


	//   ....[1]....
        /*0058*/ 	.word	0x0000b880


	//   ....[2]....
        /*005c*/ 	.word	0x0000e7f0


	//   ....[3]....
        /*0060*/ 	.word	0x0000e800


	//----- nvinfo : EIATTR_VRC_CTA_INIT_COUNT
	.align		4
.L_1423:
        /*0064*/ 	.byte	0x02, 0x4a
	.zero		1
	.zero		1


	//----- nvinfo : EIATTR_SYSCALL_OFFSETS
	.align		4
        /*0068*/ 	.byte	0x04, 0x46
        /*006a*/ 	.short	(.L_1425 - .L_1424)


	//   ....[0]....
.L_1424:
        /*006c*/ 	.word	0x0000ea90


	//   ....[1]....
        /*0070*/ 	.word	0x0000ecc0


	//   ....[2]....
        /*0074*/ 	.word	0x0000f020


	//   ....[3]....
        /*0078*/ 	.word	0x0000f270


	//----- nvinfo : EIATTR_EXIT_INSTR_OFFSETS
	.align		4
.L_1425:
        /*007c*/ 	.byte	0x04, 0x1c
        /*007e*/ 	.short	(.L_1427 - .L_1426)


	//   ....[0]....
.L_1426:
        /*0080*/ 	.word	0x0000e110


	//   ....[1]....
        /*0084*/ 	.word	0x0000e860


	//   ....[2]....
        /*0088*/ 	.word	0x0000eae0


	//   ....[3]....
        /*008c*/ 	.word	0x0000eb00


	//   ....[4]....
        /*0090*/ 	.word	0x0000ed10


	//   ....[5]....
        /*0094*/ 	.word	0x0000ed30


	//   ....[6]....
        /*0098*/ 	.word	0x0000ed60


	//   ....[7]....
        /*009c*/ 	.word	0x0000eda0


	//   ....[8]....
        /*00a0*/ 	.word	0x0000ede0


	//   ....[9]....
        /*00a4*/ 	.word	0x0000f070


	//   ....[10]....
        /*00a8*/ 	.word	0x0000f090


	//   ....[11]....
        /*00ac*/ 	.word	0x0000f2c0


	//   ....[12]....
        /*00b0*/ 	.word	0x0000f2e0


	//----- nvinfo : EIATTR_MAX_THREADS
	.align		4
.L_1427:
        /*00b4*/ 	.byte	0x04, 0x05
        /*00b6*/ 	.short	(.L_1429 - .L_1428)
.L_1428:
        /*00b8*/ 	.word	0x00000200
        /*00bc*/ 	.word	0x00000001
        /*00c0*/ 	.word	0x00000001


	//----- nvinfo : EIATTR_CRS_STACK_SIZE
	.align		4
.L_1429:
        /*00c4*/ 	.byte	0x04, 0x1e
        /*00c6*/ 	.short	(.L_1431 - .L_1430)
.L_1430:
        /*00c8*/ 	.word	0x00000000


	//----- nvinfo : EIATTR_CBANK_PARAM_SIZE
	.align		4
.L_1431:
        /*00cc*/ 	.byte	0x03, 0x19
        /*00ce*/ 	.short	0x0420


	//----- nvinfo : EIATTR_PARAM_CBANK
	.align		4
        /*00d0*/ 	.byte	0x04, 0x0a
        /*00d2*/ 	.short	(.L_1433 - .L_1432)
	.align		4
.L_1432:
        /*00d4*/ 	.word	index@(.nv.constant0._ZN2at6native13reduce_kernelILi512ELi1ENS0_8ReduceOpIaNS0_14func_wrapper_tImZNS0_15xor_sum_functorIavEclERNS_14TensorIteratorEEUlmmE_EEjmLi4ELi4EEEEEvT1_)
        /*00d8*/ 	.short	0x0380
        /*00da*/ 	.short	0x0420


	//----- nvinfo : EIATTR_SW_WAR
	.align		4
.L_1433:
        /*00dc*/ 	.byte	0x04, 0x36
        /*00de*/ 	.short	(.L_1435 - .L_1434)
.L_1434:
        /*00e0*/ 	.word	0x00000008
.L_1435:


//--------------------- .nv.info._ZN2at6native13reduce_kernelILi256ELi2ENS0_8ReduceOpIaNS0_14func_wrapper_tImZNS0_15xor_sum_functorIavEclERNS_14TensorIteratorEEUlmmE_EEjmLi4ELi4EEEEEvT1_ --------------------------
	.section	.nv.info._ZN2at6native13reduce_kernelILi256ELi2ENS0_8ReduceOpIaNS0_14func_wrapper_tImZNS0_15xor_sum_functorIavEclERNS_14TensorIteratorEEUlmmE_EEjmLi4ELi4EEEEEvT1_,"",@"SHT_CUDA_INFO"
	.sectionflags	@""
	.align	4


	//----- nvinfo : EIATTR_CUDA_API_VERSION
	.align		4
        /*0000*/ 	.byte	0x04, 0x37
        /*0002*/ 	.short	(.L_1437 - .L_1436)
.L_1436:
        /*0004*/ 	.word	0x00000082


	//----- nvinfo : EIATTR_KPARAM_INFO
	.align		4
.L_1437:
        /*0008*/ 	.byte	0x04, 0x17
        /*000a*/ 	.short	(.L_1439 - .L_1438)
.L_1438:
        /*000c*/ 	.word	0x00000000
        /*0010*/ 	.short	0x0000
        /*0012*/ 	.short	0x0000
        /*0014*/ 	.byte	0x00, 0xf0, 0x81, 0x10


	//----- nvinfo : EIATTR_SPARSE_MMA_MASK
	.align		4
.L_1439:
        /*0018*/ 	.byte	0x03, 0x50
        /*001a*/ 	.short	0x0000


	//----- nvinfo : EIATTR_MAXREG_COUNT
	.align		4
        /*001c*/ 	.byte	0x03, 0x1b
        /*001e*/ 	.short	0x0040


	//----- nvinfo : EIATTR_NUM_BARRIERS
	.align		4
        /*0020*/ 	.byte	0x02, 0x4c
        /*0022*/ 	.byte	0x01
	.zero		1


	//----- nvinfo : EIATTR_EXTERNS
	.align		4
        /*0024*/ 	.byte	0x04, 0x0f
        /*0026*/ 	.short	(.L_1441 - .L_1440)


	//   ....[0]....
	.align		4
.L_1440:
        /*0028*/ 	.word	index@(__assertfail)


	//----- nvinfo : EIATTR_MERCURY_ISA_VERSION
	.align		4
.L_1441:
        /*002c*/ 	.byte	0x03, 0x5f
        /*002e*/ 	.short	0x0101


	//----- nvinfo : EIATTR_INT_WARP_WIDE_INSTR_OFFSETS
	.align		4
        /*0030*/ 	.byte	0x04, 0x31
        /*0032*/ 	.short	(.L_1443 - .L_1442)


	//   ....[0]....
.L_1442:
        /*0034*/ 	.word	0x000117e0


	//   ....[1]....
        /*0038*/ 	.word	0x000118d0


	//----- nvinfo : EIATTR_COOP_GROUP_MASK_REGIDS
	.align		4
.L_1443:
        /*003c*/ 	.byte	0x04, 0x29
        /*003e*/ 	.short	(.L_1445 - .L_1444)


	//   ....[0]....
.L_1444:
        /*0040*/ 	.word	0xffffffff


	//   ....[1]....
        /*0044*/ 	.word	0xffffffff


	//   ....[2]....
        /*0048*/ 	.word	0xffffffff


	//   ....[3]....
        /*004c*/ 	.word	0xffffffff


	//   ....[4]....
        /*0050*/ 	.word	0xffffffff


	//   ....[5]....
        /*0054*/ 	.word	0xffffffff


	//   ....[6]....
        /*0058*/ 	.word	0xffffffff


	//   ....[7]....
        /*005c*/ 	.word	0xffffffff


	//----- nvinfo : EIATTR_COOP_GROUP_INSTR_OFFSETS
	.align		4
.L_1445:
        /*0060*/ 	.byte	0x04, 0x28
        /*0062*/ 	.short	(.L_1447 - .L_1446)


	//   ....[0]....
.L_1446:
        /*0064*/ 	.word	0x0000ce60


	//   ....[1]....
        /*0068*/ 	.word	0x0000ce70


	//   ....[2]....
        /*006c*/ 	.word	0x0000ce80


	//   ....[3]....
        /*0070*/ 	.word	0x0000ce90


	//   ....[4]....
        /*0074*/ 	.word	0x000122a0


	//   ....[5]....
        /*0078*/ 	.word	0x000122b0


	//   ....[6]....
        /*007c*/ 	.word	0x000122c0


	//   ....[7]....
        /*0080*/ 	.word	0x000122d0


	//----- nvinfo : EIATTR_VRC_CTA_INIT_COUNT
	.align		4
.L_1447:
        /*0084*/ 	.byte	0x02, 0x4a
	.zero		1
	.zero		1


	//----- nvinfo : EIATTR_SYSCALL_OFFSETS
	.align		4
        /*0088*/ 	.byte	0x04, 0x46
        /*008a*/ 	.short	(.L_1449 - .L_1448)


	//   ....[0]....
.L_1448:
        /*008c*/ 	.word	0x000014a0


	//   ....[1]....
        /*0090*/ 	.word	0x00012600


	//   ....[2]....
        /*0094*/ 	.word	0x00012730


	//   ....[3]....
        /*0098*/ 	.word	0x000129b0


	//   ....[4]....
        /*009c*/ 	.word	0x00012ae0


	//   ....[5]....
        /*00a0*/ 	.word	0x00012f20


	//   ....[6]....
        /*00a4*/ 	.word	0x00013050


	//   ....[7]....
        /*00a8*/ 	.word	0x000132f0


	//   ....[8]....
        /*00ac*/ 	.word	0x00013420


	//----- nvinfo : EIATTR_EXIT_INSTR_OFFSETS
	.align		4
.L_1449:
        /*00b0*/ 	.byte	0x04, 0x1c
        /*00b2*/ 	.short	(.L_1451 - .L_1450)


	//   ....[0]....
.L_1450:
        /*00b4*/ 	.word	0x00011990


	//   ....[1]....
        /*00b8*/ 	.word	0x00012350


	//   ....[2]....
        /*00bc*/ 	.word	0x000124d0


	//   ....[3]....
        /*00c0*/ 	.word	0x000127a0


	//   ....[4]....
        /*00c4*/ 	.word	0x00012b80


	//   ....[5]....
        /*00c8*/ 	.word	0x00012bb0


	//   ....[6]....
        /*00cc*/ 	.word	0x00012be0


	//   ....[7]....
        /*00d0*/ 	.word	0x00012c20


	//   ....[8]....
        /*00d4*/ 	.word	0x00012c60


	//   ....[9]....
        /*00d8*/ 	.word	0x00012df0


	//   ....[10]....
        /*00dc*/ 	.word	0x000130c0


	//   ....[11]....
        /*00e0*/ 	.word	0x000134c0


	//   ....[12]....
        /*00e4*/ 	.word	0x000134f0


	//----- nvinfo : EIATTR_MAX_THREADS
	.align		4
.L_1451:
        /*00e8*/ 	.byte	0x04, 0x05
        /*00ea*/ 	.short	(.L_1453 - .L_1452)
.L_1452:
        /*00ec*/ 	.word	0x00000100
        /*00f0*/ 	.word	0x00000001
        /*00f4*/ 	.word	0x00000001


	//----- nvinfo : EIATTR_CRS_STACK_SIZE
	.align		4
.L_1453:
        /*00f8*/ 	.byte	0x04, 0x1e
        /*00fa*/ 	.short	(.L_1455 - .L_1454)
.L_1454:
        /*00fc*/ 	.word	0x00000000


	//----- nvinfo : EIATTR_CBANK_PARAM_SIZE
	.align		4
.L_1455:
        /*0100*/ 	.byte	0x03, 0x19
        /*0102*/ 	.short	0x0420


	//----- nvinfo : EIATTR_PARAM_CBANK
	.align		4
        /*0104*/ 	.byte	0x04, 0x0a
        /*0106*/ 	.short	(.L_1457 - .L_1456)
	.align		4
.L_1456:
        /*0108*/ 	.word	index@(.nv.constant0._ZN2at6native13reduce_kernelILi256ELi2ENS0_8ReduceOpIaNS0_14func_wrapper_tImZNS0_15xor_sum_functorIavEclERNS_14TensorIteratorEEUlmmE_EEjmLi4ELi4EEEEEvT1_)
        /*010c*/ 	.short	0x0380
        /*010e*/ 	.short	0x0420


	//----- nvinfo : EIATTR_SW_WAR
	.align		4
.L_1457:
        /*0110*/ 	.byte	0x04, 0x36
        /*0112*/ 	.short	(.L_1459 - .L_1458)
.L_1458:
        /*0114*/ 	.word	0x00000008
.L_1459:


//--------------------- .nv.info._ZN2at6native13reduce_kernelILi128ELi4ENS0_8ReduceOpIaNS0_14func_wrapper_tImZNS0_15xor_sum_functorIavEclERNS_14TensorIteratorEEUlmmE_EEjmLi4ELi4EEEEEvT1_ --------------------------
	.section	.nv.info._ZN2at6native13reduce_kernelILi128ELi4ENS0_8ReduceOpIaNS0_14func_wrapper_tImZNS0_15xor_sum_functorIavEclERNS_14TensorIteratorEEUlmmE_EEjmLi4ELi4EEEEEvT1_,"",@"SHT_CUDA_INFO"
	.sectionflags	@""
	.align	4


	//----- nvinfo : EIATTR_CUDA_API_VERSION
	.align		4
        /*0000*/ 	.byte	0x04, 0x37
        /*0002*/ 	.short	(.L_1461 - .L_1460)
.L_1460:
        /*0004*/ 	.word	0x00000082


	//----- nvinfo : EIATTR_KPARAM_INFO
	.align		4
.L_1461:
        /*0008*/ 	.byte	0x04, 0x17
        /*000a*/ 	.short	(.L_1463 - .L_1462)
.L_1462:
        /*000c*/ 	.word	0x00000000
        /*0010*/ 	.short	0x0000
        /*0012*/ 	.short	0x0000
        /*0014*/ 	.byte	0x00, 0xf0, 0x81, 0x10


	//----- nvinfo : EIATTR_SPARSE_MMA_MASK
	.align		4
.L_1463:
        /*0018*/ 	.byte	0x03, 0x50
        /*001a*/ 	.short	0x0000


	//----- nvinfo : EIATTR_MAXREG_COUNT
	.align		4
        /*001c*/ 	.byte	0x03, 0x1b
        /*001e*/ 	.short	0x0080


	//----- nvinfo : EIATTR_NUM_BARRIERS
	.align		4
        /*0020*/ 	.byte	0x02, 0x4c
        /*0022*/ 	.byte	0x01
	.zero		1


	//----- nvinfo : EIATTR_EXTERNS
	.align		4
        /*0024*/ 	.byte	0x04, 0x0f
        /*0026*/ 	.short	(.L_1465 - .L_1464)


	//   ....[0]....
	.align		4
.L_1464:
        /*0028*/ 	.word	index@(__assertfail)


	//----- nvinfo : EIATTR_MERCURY_ISA_VERSION
	.align		4
.L_1465:
        /*002c*/ 	.byte	0x03, 0x5f
        /*002e*/ 	.short	0x0101


	//----- nvinfo : EIATTR_INT_WARP_WIDE_INSTR_OFFSETS
	.align		4
        /*0030*/ 	.byte	0x04, 0x31
        /*0032*/ 	.short	(.L_1467 - .L_1466)


	//   ....[0]....
.L_1466:
        /*0034*/ 	.word	0x00017950


	//   ....[1]....
        /*0038*/ 	.word	0x00017a40


	//----- nvinfo : EIATTR_COOP_GROUP_MASK_REGIDS
	.align		4
.L_1467:
        /*003c*/ 	.byte	0x04, 0x29
        /*003e*/ 	.short	(.L_1469 - .L_1468)


	//   ....[0]....
.L_1468:
        /*0040*/ 	.word	0xffffffff


	//   ....[1]....
        /*0044*/ 	.word	0xffffffff


	//   ....[2]....
        /*0048*/ 	.word	0xffffffff


	//   ....[3]....
        /*004c*/ 	.word	0xffffffff


	//   ....[4]....
        /*0050*/ 	.word	0xffffffff


	//   ....[5]....
        /*0054*/ 	.word	0xffffffff


	//   ....[6]....
        /*0058*/ 	.word	0xffffffff


	//   ....[7]....
        /*005c*/ 	.word	0xffffffff


	//   ....[8]....
        /*0060*/ 	.word	0xffffffff


	//   ....[9]....
        /*0064*/ 	.word	0xffffffff


	//   ....[10]....
        /*0068*/ 	.word	0xffffffff


	//   ....[11]....
        /*006c*/ 	.word	0xffffffff


	//   ....[12]....
        /*0070*/ 	.word	0xffffffff


	//   ....[13]....
        /*0074*/ 	.word	0xffffffff


	//   ....[14]....
        /*0078*/ 	.word	0xffffffff


	//   ....[15]....
        /*007c*/ 	.word	0xffffffff


	//----- nvinfo : EIATTR_COOP_GROUP_INSTR_OFFSETS
	.align		4
.L_1469:
        /*0080*/ 	.byte	0x04, 0x28
        /*0082*/ 	.short	(.L_1471 - .L_1470)


	//   ....[0]....
.L_1470:
        /*0084*/ 	.word	0x0000e9e0


	//   ....[1]....
        /*0088*/ 	.word	0x0000e9f0


	//   ....[2]....
        /*008c*/ 	.word	0x0000ea00


	//   ....[3]....
        /*0090*/ 	.word	0x0000ea10


	//   ....[4]....
        /*0094*/ 	.word	0x0000ea20


	//   ....[5]....
        /*0098*/ 	.word	0x0000ea30


	//   ....[6]....
        /*009c*/ 	.word	0x0000ea40


	//   ....[7]....
        /*00a0*/ 	.word	0x0000ea60


	//   ....[8]....
        /*00a4*/ 	.word	0x00018800


	//   ....[9]....
        /*00a8*/ 	.word	0x00018810


	//   ....[10]....
        /*00ac*/ 	.word	0x00018820


	//   ....[11]....
        /*00b0*/ 	.word	0x00018830


	//   ....[12]....
        /*00b4*/ 	.word	0x00018840


	//   ....[13]....
        /*00b8*/ 	.word	0x00018850


	//   ....[14]....
        /*00bc*/ 	.word	0x00018860


	//   ....[15]....
        /*00c0*/ 	.word	0x00018880


	//----- nvinfo : EIATTR_VRC_CTA_INIT_COUNT
	.align		4
.L_1471:
        /*00c4*/ 	.byte	0x02, 0x4a
	.zero		1
	.zero		1


	//----- nvinfo : EIATTR_SYSCALL_OFFSETS
	.align		4
        /*00c8*/ 	.byte	0x04, 0x46
        /*00ca*/ 	.short	(.L_1473 - .L_1472)


	//   ....[0]....
.L_1472:
        /*00cc*/ 	.word	0x000014a0


	//   ....[1]....
        /*00d0*/ 	.word	0x00018ce0


	//   ....[2]....
        /*00d4*/ 	.word	0x00018e10


	//   ....[3]....
        /*00d8*/ 	.word	0x00018fa0


	//   ....[4]....
        /*00dc*/ 	.word	0x000190d0


	//   ....[5]....
        /*00e0*/ 	.word	0x00019410


	//   ....[6]....
        /*00e4*/ 	.word	0x00019540


	//   ....[7]....
        /*00e8*/ 	.word	0x00019700


	//   ....[8]....
        /*00ec*/ 	.word	0x00019830


	//   ....[9]....
        /*00f0*/ 	.word	0x00019d50


	//   ....[10]....
        /*00f4*/ 	.word	0x00019e80


	//   ....[11]....
        /*00f8*/ 	.word	0x0001a010


	//   ....[12]....
        /*00fc*/ 	.word	0x0001a140


	//   ....[13]....
        /*0100*/ 	.word	0x0001a470


	//   ....[14]....
        /*0104*/ 	.word	0x0001a5a0


	//   ....[15]....
        /*0108*/ 	.word	0x0001a760


	//   ....[16]....
        /*010c*/ 	.word	0x0001a890


	//----- nvinfo : EIATTR_EXIT_INSTR_OFFSETS
	.align		4
.L_1473:
        /*0110*/ 	.byte	0x04, 0x1c
        /*0112*/ 	.short	(.L_1475 - .L_1474)


	//   ....[0]....
.L_1474:
        /*0114*/ 	.word	0x00017b00


	//   ....[1]....
        /*0118*/ 	.word	0x00018930


	//   ....[2]....
        /*011c*/ 	.word	0x00018bb0


	//   ....[3]....
        /*0120*/ 	.word	0x00019160


	//   ....[4]....
        /*0124*/ 	.word	0x000198c0


	//   ....[5]....
        /*0128*/ 	.word	0x00019910


	//   ....[6]....
        /*012c*/ 	.word	0x00019940


	//   ....[7]....
        /*0130*/ 	.word	0x00019980


	//   ....[8]....
        /*0134*/ 	.word	0x000199c0


	//   ....[9]....
        /*0138*/ 	.word	0x00019c20


	//   ....[10]....
        /*013c*/ 	.word	0x0001a1d0


	//   ....[11]....
        /*0140*/ 	.word	0x0001a920


	//   ....[12]....
        /*0144*/ 	.word	0x0001a970


	//----- nvinfo : EIATTR_MAX_THREADS
	.align		4
.L_1475:
        /*0148*/ 	.byte	0x04, 0x05
        /*014a*/ 	.short	(.L_1477 - .L_1476)
.L_1476:
        /*014c*/ 	.word	0x00000080
        /*0150*/ 	.word	0x00000001
        /*0154*/ 	.word	0x00000001


	//----- nvinfo : EIATTR_CRS_STACK_SIZE
	.align		4
.L_1477:
        /*0158*/ 	.byte	0x04, 0x1e
        /*015a*/ 	.short	(.L_1479 - .L_1478)
.L_1478:
        /*015c*/ 	.word	0x00000000


	//----- nvinfo : EIATTR_CBANK_PARAM_SIZE
	.align		4
.L_1479:
        /*0160*/ 	.byte	0x03, 0x19
        /*0162*/ 	.short	0x0420


	//----- nvinfo : EIATTR_PARAM_CBANK
	.align		4
        /*0164*/ 	.byte	0x04, 0x0a
        /*0166*/ 	.short	(.L_1481 - .L_1480)
	.align		4
.L_1480:
        /*0168*/ 	.word	index@(.nv.constant0._ZN2at6native13reduce_kernelILi128ELi4ENS0_8ReduceOpIaNS0_14func_wrapper_tImZNS0_15xor_sum_functorIavEclERNS_14TensorIteratorEEUlmmE_EEjmLi4ELi4EEEEEvT1_)
        /*016c*/ 	.short	0x0380
        /*016e*/ 	.short	0x0420


	//----- nvinfo : EIATTR_SW_WAR
	.align		4
.L_1481:
        /*0170*/ 	.byte	0x04, 0x36
        /*0172*/ 	.short	(.L_1483 - .L_1482)
.L_1482:
        /*0174*/ 	.word	0x00000008
.L_1483:


//--------------------- .nv.info._ZN2at6native13reduce_kernelILi512ELi1ENS0_8ReduceOpIhNS0_14func_wrapper_tImZNS0_15xor_sum_functorIhvEclERNS_14TensorIteratorEEUlmmE_EEjmLi4ELi4EEEEEvT1_ --------------------------
	.section	.nv.info._ZN2at6native13reduce_kernelILi512ELi1ENS0_8ReduceOpIhNS0_14func_wrapper_tImZNS0_15xor_sum_functorIhvEclERNS_14TensorIteratorEEUlmmE_EEjmLi4ELi4EEEEEvT1_,"",@"SHT_CUDA_INFO"
	.sectionflags	@""
	.align	4


	//----- nvinfo : EIATTR_CUDA_API_VERSION
	.align		4
        /*0000*/ 	.byte	0x04, 0x37
        /*0002*/ 	.short	(.L_1485 - .L_1484)
.L_1484:
        /*0004*/ 	.word	0x00000082


	//----- nvinfo : EIATTR_KPARAM_INFO
	.align		4
.L_1485:
        /*0008*/ 	.byte	0x04, 0x17
        /*000a*/ 	.short	(.L_1487 - .L_1486)
.L_1486:
        /*000c*/ 	.word	0x00000000
        /*0010*/ 	.short	0x0000
        /*0012*/ 	.short	0x0000
        /*0014*/ 	.byte	0x00, 0xf0, 0x81, 0x10


	//----- nvinfo : EIATTR_SPARSE_MMA_MASK
	.align		4
.L_1487:
        /*0018*/ 	.byte	0x03, 0x50
        /*001a*/ 	.short	0x0000


	//----- nvinfo : EIATTR_MAXREG_COUNT
	.align		4
        /*001c*/ 	.byte	0x03, 0x1b
        /*001e*/ 	.short	0x0020


	//----- nvinfo : EIATTR_NUM_BARRIERS
	.align		4
        /*0020*/ 	.byte	0x02, 0x4c
        /*0022*/ 	.byte	0x01
	.zero		1


	//----- nvinfo : EIATTR_EXTERNS
	.align		4
        /*0024*/ 	.byte	0x04, 0x0f
        /*0026*/ 	.short	(.L_1489 - .L_1488)


	//   ....[0]....
	.align		4
.L_1488:
        /*0028*/ 	.word	index@(__assertfail)


	//----- nvinfo : EIATTR_MERCURY_ISA_VERSION
	.align		4
.L_1489:
        /*002c*/ 	.byte	0x03, 0x5f
        /*002e*/ 	.short	0x0101


	//----- nvinfo : EIATTR_INT_WARP_WIDE_INSTR_OFFSETS
	.align		4
        /*0030*/ 	.byte	0x04, 0x31
        /*0032*/ 	.short	(.L_1491 - .L_1490)


	//   ....[0]....
.L_1490:
        /*0034*/ 	.word	0x0000d890


	//   ....[1]....
        /*0038*/ 	.word	0x0000d980


	//----- nvinfo : EIATTR_COOP_GROUP_MASK_REGIDS
	.align		4
.L_1491:
        /*003c*/ 	.byte	0x04, 0x29
        /*003e*/ 	.short	(.L_1493 - .L_1492)


	//   ....[0]....
.L_1492:
        /*0040*/ 	.word	0xffffffff


	//   ....[1]....
        /*0044*/ 	.word	0xffffffff


	//   ....[2]....
        /*0048*/ 	.word	0xffffffff


	//   ....[3]....
        /*004c*/ 	.word	0xffffffff


	//----- nvinfo : EIATTR_COOP_GROUP_INSTR_OFFSETS
	.align		4
.L_1493:
        /*0050*/ 	.byte	0x04, 0x28
        /*0052*/ 	.short	(.L_1495 - .L_1494)


	//   ....[0]....
.L_1494:
        /*0054*/ 	.word	0x0000b180


	//   ....[1]....
        /*0058*/ 	.word	0x0000b190


	//   ....[2]....
        /*005c*/ 	.word	0x0000e100


	//   ....[3]....
        /*0060*/ 	.word	0x0000e110


	//----- nvinfo : EIATTR_VRC_CTA_INIT_COUNT
	.align		4
.L_1495:
        /*0064*/ 	.byte	0x02, 0x4a
	.zero		1
	.zero		1


	//----- nvinfo : EIATTR_SYSCALL_OFFSETS
	.align		4
        /*0068*/ 	.byte	0x04, 0x46
        /*006a*/ 	.short	(.L_1497 - .L_1496)


	//   ....[0]....
.L_1496:
        /*006c*/ 	.word	0x0000e3a0


	//   ....[1]....
        /*0070*/ 	.word	0x0000e5d0


	//   ....[2]....
        /*0074*/ 	.word	0x0000e930


	//   ....[3]....
        /*0078*/ 	.word	0x0000eb80


	//----- nvinfo : EIATTR_EXIT_INSTR_OFFSETS
	.align		4
.L_1497:
        /*007c*/ 	.byte	0x04, 0x1c
        /*007e*/ 	.short	(.L_1499 - .L_1498)


	//   ....[0]....
.L_1498:
        /*0080*/ 	.word	0x0000da20


	//   ....[1]....
        /*0084*/ 	.word	0x0000e170


	//   ....[2]....
        /*0088*/ 	.word	0x0000e3f0


	//   ....[3]....
        /*008c*/ 	.word	0x0000e410


	//   ....[4]....
        /*0090*/ 	.word	0x0000e620


	//   ....[5]....
        /*0094*/ 	.word	0x0000e640


	//   ....[6]....
        /*0098*/ 	.word	0x0000e670


	//   ....[7]....
        /*009c*/ 	.word	0x0000e6b0


	//   ....[8]....
        /*00a0*/ 	.word	0x0000e6f0


	//   ....[9]....
        /*00a4*/ 	.word	0x0000e980


	//   ....[10]....
        /*00a8*/ 	.word	0x0000e9a0


	//   ....[11]....
        /*00ac*/ 	.word	0x0000ebd0


	//   ....[12]....
        /*00b0*/ 	.word	0x0000ebf0


	//----- nvinfo : EIATTR_MAX_THREADS
	.align		4
.L_1499:
        /*00b4*/ 	.byte	0x04, 0x05
        /*00b6*/ 	.short	(.L_1501 - .L_1500)
.L_1500:
        /*00b8*/ 	.word	0x00000200
        /*00bc*/ 	.word	0x00000001
        /*00c0*/ 	.word	0x00000001


	//----- nvinfo : EIATTR_CRS_STACK_SIZE
	.align		4
.L_1501:
        /*00c4*/ 	.byte	0x04, 0x1e
        /*00c6*/ 	.short	(.L_1503 - .L_1502)
.L_1502:
        /*00c8*/ 	.word	0x00000000


	//----- nvinfo : EIATTR_CBANK_PARAM_SIZE
	.align		4
.L_1503:
        /*00cc*/ 	.byte	0x03, 0x19
        /*00ce*/ 	.short	0x0420


	//----- nvinfo : EIATTR_PARAM_CBANK
	.align		4
        /*00d0*/ 	.byte	0x04, 0x0a
        /*00d2*/ 	.short	(.L_1505 - .L_1504)
	.align		4
.L_1504:
        /*00d4*/ 	.word	index@(.nv.constant0._ZN2at6native13reduce_kernelILi512ELi1ENS0_8ReduceOpIhNS0_14func_wrapper_tImZNS0_15xor_sum_functorIhvEclERNS_14TensorIteratorEEUlmmE_EEjmLi4ELi4EEEEEvT1_)
        /*00d8*/ 	.short	0x0380
        /*00da*/ 	.short	0x0420


	//----- nvinfo : EIATTR_SW_WAR
	.align		4
.L_1505:
        /*00dc*/ 	.byte	0x04, 0x36
        /*00de*/ 	.short	(.L_1507 - .L_1506)
.L_1506:
        /*00e0*/ 	.word	0x00000008
.L_1507:


//--------------------- .nv.info._ZN2at6native13reduce_kernelILi256ELi2ENS0_8ReduceOpIhNS0_14func_wrapper_tImZNS0_15xor_sum_functorIhvEclERNS_14TensorIteratorEEUlmmE_EEjmLi4ELi4EEEEEvT1_ --------------------------
	.section	.nv.info._ZN2at6native13reduce_kernelILi256ELi2ENS0_8ReduceOpIhNS0_14func_wrapper_tImZNS0_15xor_sum_functorIhvEclERNS_14TensorIteratorEEUlmmE_EEjmLi4ELi4EEEEEvT1_,"",@"SHT_CUDA_INFO"
	.sectionflags	@""
	.align	4


	//----- nvinfo : EIATTR_CUDA_API_VERSION
	.align		4
        /*0000*/ 	.byte	0x04, 0x37
        /*0002*/ 	.short	(.L_1509 - .L_1508)
.L_1508:
        /*0004*/ 	.word	0x00000082


	//----- nvinfo : EIATTR_KPARAM_INFO
	.align		4
.L_1509:
        /*0008*/ 	.byte	0x04, 0x17
        /*000a*/ 	.short	(.L_1511 - .L_1510)
.L_1510:
        /*000c*/ 	.word	0x00000000
        /*0010*/ 	.short	0x0000
        /*0012*/ 	.short	0x0000
        /*0014*/ 	.byte	0x00, 0xf0, 0x81, 0x10


	//----- nvinfo : EIATTR_SPARSE_MMA_MASK
	.align		4
.L_1511:
        /*0018*/ 	.byte	0x03, 0x50
        /*001a*/ 	.short	0x0000


	//----- nvinfo : EIATTR_MAXREG_COUNT
	.align		4
        /*001c*/ 	.byte	0x03, 0x1b
        /*001e*/ 	.short	0x0040


	//----- nvinfo : EIATTR_NUM_BARRIERS
	.align		4
        /*0020*/ 	.byte	0x02, 0x4c
        /*0022*/ 	.byte	0x01
	.zero		1


	//----- nvinfo : EIATTR_EXTERNS
	.align		4
        /*0024*/ 	.byte	0x04, 0x0f
        /*0026*/ 	.short	(.L_1513 - .L_1512)


	//   ....[0]....
	.align		4
.L_1512:
        /*0028*/ 	.word	index@(__assertfail)


	//----- nvinfo : EIATTR_MERCURY_ISA_VERSION
	.align		4
.L_1513:
        /*002c*/ 	.byte	0x03, 0x5f
        /*002e*/ 	.short	0x0101


	//----- nvinfo : EIATTR_INT_WARP_WIDE_INSTR_OFFSETS
	.align		4
        /*0030*/ 	.byte	0x04, 0x31
        /*0032*/ 	.short	(.L_1515 - .L_1514)


	//   ....[0]....
.L_1514:
        /*0034*/ 	.word	0x00010ac0


	//   ....[1]....
        /*0038*/ 	.word	0x00010bb0


	//----- nvinfo : EIATTR_COOP_GROUP_MASK_REGIDS
	.align		4
.L_1515:
        /*003c*/ 	.byte	0x04, 0x29
        /*003e*/ 	.short	(.L_1517 - .L_1516)


	//   ....[0]....
.L_1516:
        /*0040*/ 	.word	0xffffffff


	//   ....[1]....
        /*0044*/ 	.word	0xffffffff


	//   ....[2]....
        /*0048*/ 	.word	0xffffffff


	//   ....[3]....
        /*004c*/ 	.word	0xffffffff


	//   ....[4]....
        /*0050*/ 	.word	0xffffffff


	//   ....[5]....
        /*0054*/ 	.word	0xffffffff


	//   ....[6]....
        /*0058*/ 	.word	0xffffffff


	//   ....[7]....
        /*005c*/ 	.word	0xffffffff


	//----- nvinfo : EIATTR_COOP_GROUP_INSTR_OFFSETS
	.align		4
.L_1517:
        /*0060*/ 	.byte	0x04, 0x28
        /*0062*/ 	.short	(.L_1519 - .L_1518)


	//   ....[0]....
.L_1518:
        /*0064*/ 	.word	0x0000c130


	//   ....[1]....
        /*0068*/ 	.word	0x0000c140


	//   ....[2]....
        /*006c*/ 	.word	0x0000c150


	//   ....[3]....
        /*0070*/ 	.word	0x0000c160


	//   ....[4]....
        /*0074*/ 	.word	0x00011580


	//   ....[5]....
        /*0078*/ 	.word	0x00011590


	//   ....[6]....
        /*007c*/ 	.word	0x000115a0


	//   ....[7]....
        /*0080*/ 	.word	0x000115b0


	//----- nvinfo : EIATTR_VRC_CTA_INIT_COUNT
	.align		4
.L_1519:
        /*0084*/ 	.byte	0x02, 0x4a
	.zero		1
	.zero		1


	//----- nvinfo : EIATTR_SYSCALL_OFFSETS
	.align		4
        /*0088*/ 	.byte	0x04, 0x46
        /*008a*/ 	.short	(.L_1521 - .L_1520)


	//   ....[0]....
.L_1520:
        /*008c*/ 	.word	0x000014a0


	//   ....[1]....
        /*0090*/ 	.word	0x000118e0


	//   ....[2]....
        /*0094*/ 	.word	0x00011a10


	//   ....[3]....
        /*0098*/ 	.word	0x00011c90


	//   ....[4]....
        /*009c*/ 	.word	0x00011dc0


	//   ....[5]....
        /*00a0*/ 	.word	0x00012200


	//   ....[6]....
        /*00a4*/ 	.word	0x00012330


	//   ....[7]....
        /*00a8*/ 	.word	0x000125d0


	//   ....[8]....
        /*00ac*/ 	.word	0x00012700


	//----- nvinfo : EIATTR_EXIT_INSTR_OFFSETS
	.align		4
.L_1521:
        /*00b0*/ 	.byte	0x04, 0x1c
        /*00b2*/ 	.short	(.L_1523 - .L_1522)


	//   ....[0]....
.L_1522:
        /*00b4*/ 	.word	0x00010c70


	//   ....[1]....
        /*00b8*/ 	.word	0x00011630


	//   ....[2]....
        /*00bc*/ 	.word	0x000117b0


	//   ....[3]....
        /*00c0*/ 	.word	0x00011a80


	//   ....[4]....
        /*00c4*/ 	.word	0x00011e60


	//   ....[5]....
        /*00c8*/ 	.word	0x00011e90


	//   ....[6]....
        /*00cc*/ 	.word	0x00011ec0


	//   ....[7]....
        /*00d0*/ 	.word	0x00011f00


	//   ....[8]....
        /*00d4*/ 	.word	0x00011f40


	//   ....[9]....
        /*00d8*/ 	.word	0x000120d0


	//   ....[10]....
        /*00dc*/ 	.word	0x000123a0


	//   ....[11]....
        /*00e0*/ 	.word	0x000127a0


	//   ....[12]....
        /*00e4*/ 	.word	0x000127d0


	//----- nvinfo : EIATTR_MAX_THREADS
	.align		4
.L_1523:
        /*00e8*/ 	.byte	0x04, 0x05
        /*00ea*/ 	.short	(.L_1525 - .L_1524)
.L_1524:
        /*00ec*/ 	.word	0x00000100
        /*00f0*/ 	.word	0x00000001
        /*00f4*/ 	.word	0x00000001


	//----- nvinfo : EIATTR_CRS_STACK_SIZE
	.align		4
.L_1525:
        /*00f8*/ 	.byte	0x04, 0x1e
        /*00fa*/ 	.short	(.L_1527 - .L_1526)
.L_1526:
        /*00fc*/ 	.word	0x00000000


	//----- nvinfo : EIATTR_CBANK_PARAM_SIZE
	.align		4
.L_1527:
        /*0100*/ 	.byte	0x03, 0x19
        /*0102*/ 	.short	0x0420


	//----- nvinfo : EIATTR_PARAM_CBANK
	.align		4
        /*0104*/ 	.byte	0x04, 0x0a
        /*0106*/ 	.short	(.L_1529 - .L_1528)
	.align		4
.L_1528:
        /*0108*/ 	.word	index@(.nv.constant0._ZN2at6native13reduce_kernelILi256ELi2ENS0_8ReduceOpIhNS0_14func_wrapper_tImZNS0_15xor_sum_functorIhvEclERNS_14TensorIteratorEEUlmmE_EEjmLi4ELi4EEEEEvT1_)
        /*010c*/ 	.short	0x0380
        /*010e*/ 	.short	0x0420


	//----- nvinfo : EIATTR_SW_WAR
	.align		4
.L_1529:
        /*0110*/ 	.byte	0x04, 0x36
        /*0112*/ 	.short	(.L_1531 - .L_1530)
.L_1530:
        /*0114*/ 	.word	0x00000008
.L_1531:


//--------------------- .nv.info._ZN2at6native13reduce_kernelILi128ELi4ENS0_8ReduceOpIhNS0_14func_wrapper_tImZNS0_15xor_sum_functorIhvEclERNS_14TensorIteratorEEUlmmE_EEjmLi4ELi4EEEEEvT1_ --------------------------
	.section	.nv.info._ZN2at6native13reduce_kernelILi128ELi4ENS0_8ReduceOpIhNS0_14func_wrapper_tImZNS0_15xor_sum_functorIhvEclERNS_14TensorIteratorEEUlmmE_EEjmLi4ELi4EEEEEvT1_,"",@"SHT_CUDA_INFO"
	.sectionflags	@""
	.align	4


	//----- nvinfo : EIATTR_CUDA_API_VERSION
	.align		4
        /*0000*/ 	.byte	0x04, 0x37
        /*0002*/ 	.short	(.L_1533 - .L_1532)
.L_1532:
        /*0004*/ 	.word	0x00000082


	//----- nvinfo : EIATTR_KPARAM_INFO
	.align		4
.L_1533:
        /*0008*/ 	.byte	0x04, 0x17
        /*000a*/ 	.short	(.L_1535 - .L_1534)
.L_1534:
        /*000c*/ 	.word	0x00000000
        /*0010*/ 	.short	0x0000
        /*0012*/ 	.short	0x0000
        /*0014*/ 	.byte	0x00, 0xf0, 0x81, 0x10


	//----- nvinfo : EIATTR_SPARSE_MMA_MASK
	.align		4
.L_1535:
        /*0018*/ 	.byte	0x03, 0x50
        /*001a*/ 	.short	0x0000


	//----- nvinfo : EIATTR_MAXREG_COUNT
	.align		4
        /*001c*/ 	.byte	0x03, 0x1b
        /*001e*/ 	.short	0x0080


	//----- nvinfo : EIATTR_NUM_BARRIERS
	.align		4
        /*0020*/ 	.byte	0x02, 0x4c
        /*0022*/ 	.byte	0x01
	.zero		1


	//----- nvinfo : EIATTR_EXTERNS
	.align		4
        /*0024*/ 	.byte	0x04, 0x0f
        /*0026*/ 	.short	(.L_1537 - .L_1536)


	//   ....[0]....
	.align		4
.L_1536:
        /*0028*/ 	.word	index@(__assertfail)


	//----- nvinfo : EIATTR_MERCURY_ISA_VERSION
	.align		4
.L_1537:
        /*002c*/ 	.byte	0x03, 0x5f
        /*002e*/ 	.short	0x0101


	//----- nvinfo : EIATTR_INT_WARP_WIDE_INSTR_OFFSETS
	.align		4
        /*0030*/ 	.byte	0x04, 0x31
        /*0032*/ 	.short	(.L_1539 - .L_1538)


	//   ....[0]....
.L_1538:
        /*0034*/ 	.word	0x00016170


	//   ....[1]....
        /*0038*/ 	.word	0x00016260


	//----- nvinfo : EIATTR_COOP_GROUP_MASK_REGIDS
	.align		4
.L_1539:
        /*003c*/ 	.byte	0x04, 0x29
        /*003e*/ 	.short	(.L_1541 - .L_1540)


	//   ....[0]....
.L_1540:
        /*0040*/ 	.word	0xffffffff


	//   ....[1]....
        /*0044*/ 	.word	0xffffffff


	//   ....[2]....
        /*0048*/ 	.word	0xffffffff


	//   ....[3]....
        /*004c*/ 	.word	0xffffffff


	//   ....[4]....
        /*0050*/ 	.word	0xffffffff


	//   ....[5]....
        /*0054*/ 	.word	0xffffffff


	//   ....[6]....
        /*0058*/ 	.word	0xffffffff


	//   ....[7]....
        /*005c*/ 	.word	0xffffffff


	//   ....[8]....
        /*0060*/ 	.word	0xffffffff


	//   ....[9]....
        /*0064*/ 	.word	0xffffffff


	//   ....[10]....
        /*0068*/ 	.word	0xffffffff


	//   ....[11]....
        /*006c*/ 	.word	0xffffffff


	//   ....[12]....
        /*0070*/ 	.word	0xffffffff


	//   ....[13]....
        /*0074*/ 	.word	0xffffffff


	//   ....[14]....
        /*0078*/ 	.word	0xffffffff


	//   ....[15]....
        /*007c*/ 	.word	0xffffffff


	//----- nvinfo : EIATTR_COOP_GROUP_INSTR_OFFSETS
	.align		4
.L_1541:
        /*0080*/ 	.byte	0x04, 0x28
        /*0082*/ 	.short	(.L_1543 - .L_1542)


	//   ....[0]....
.L_1542:
        /*0084*/ 	.word	0x0000d210


	//   ....[1]....
        /*0088*/ 	.word	0x0000d220


	//   ....[2]....
        /*008c*/ 	.word	0x0000d230


	//   ....[3]....
        /*0090*/ 	.word	0x0000d240


	//   ....[4]....
        /*0094*/ 	.word	0x0000d250


	//   ....[5]....
        /*0098*/ 	.word	0x0000d260


	//   ....[6]....
        /*009c*/ 	.word	0x0000d270


	//   ....[7]....
        /*00a0*/ 	.word	0x0000d290


	//   ....[8]....
        /*00a4*/ 	.word	0x00017020


	//   ....[9]....
        /*00a8*/ 	.word	0x00017030


	//   ....[10]....
        /*00ac*/ 	.word	0x00017040


	//   ....[11]....
        /*00b0*/ 	.word	0x00017050


	//   ....[12]....
        /*00b4*/ 	.word	0x00017060


	//   ....[13]....
        /*00b8*/ 	.word	0x00017070


	//   ....[14]....
        /*00bc*/ 	.word	0x00017080


	//   ....[15]....
        /*00c0*/ 	.word	0x000170a0


	//----- nvinfo : EIATTR_VRC_CTA_INIT_COUNT
	.align		4
.L_1543:
        /*00c4*/ 	.byte	0x02, 0x4a
	.zero		1
	.zero		1


	//----- nvinfo : EIATTR_SYSCALL_OFFSETS
	.align		4
        /*00c8*/ 	.byte	0x04, 0x46
        /*00ca*/ 	.short	(.L_1545 - .L_1544)


	//   ....[0]....
.L_1544:
        /*00cc*/ 	.word	0x000014a0


	//   ....[1]....
        /*00d0*/ 	.word	0x00017500


	//   ....[2]....
        /*00d4*/ 	.word	0x00017630


	//   ....[3]....
        /*00d8*/ 	.word	0x000177c0


	//   ....[4]....
        /*00dc*/ 	.word	0x000178f0


	//   ....[5]....
        /*00e0*/ 	.word	0x00017c30


	//   ....[6]....
        /*00e4*/ 	.word	0x00017d60


	//   ....[7]....
        /*00e8*/ 	.word	0x00017f20


	//   ....[8]....
        /*00ec*/ 	.word	0x00018050


	//   ....[9]....
        /*00f0*/ 	.word	0x000185a0


	//   ....[10]....
        /*00f4*/ 	.word	0x000186d0


	//   ....[11]....
        /*00f8*/ 	.word	0x00018860


	//   ....[12]....
        /*00fc*/ 	.word	0x00018990


	//   ....[13]....
        /*0100*/ 	.word	0x00018cf0


	//   ....[14]....
        /*0104*/ 	.word	0x00018e20


	//   ....[15]....
        /*0108*/ 	.word	0x00018fe0


	//   ....[16]....
        /*010c*/ 	.word	0x00019110


	//----- nvinfo : EIATTR_EXIT_INSTR_OFFSETS
	.align		4
.L_1545:
        /*0110*/ 	.byte	0x04, 0x1c
        /*0112*/ 	.short	(.L_1547 - .L_1546)


	//   ....[0]....
.L_1546:
        /*0114*/ 	.word	0x00016320


	//   ....[1]....
        /*0118*/ 	.word	0x00017150


	//   ....[2]....
        /*011c*/ 	.word	0x000173d0


	//   ....[3]....
        /*0120*/ 	.word	0x00017980


	//   ....[4]....
        /*0124*/ 	.word	0x000180e0


	//   ....[5]....
        /*0128*/ 	.word	0x00018130


	//   ....[6]....
        /*012c*/ 	.word	0x00018160


	//   ....[7]....
        /*0130*/ 	.word	0x000181a0


	//   ....[8]....
        /*0134*/ 	.word	0x000181e0


	//   ....[9]....
        /*0138*/ 	.word	0x00018470


	//   ....[10]....
        /*013c*/ 	.word	0x00018a20


	//   ....[11]....
        /*0140*/ 	.word	0x000191a0


	//   ....[12]....
        /*0144*/ 	.word	0x000191f0


	//----- nvinfo : EIATTR_MAX_THREADS
	.align		4
.L_1547:
        /*0148*/ 	.byte	0x04, 0x05
        /*014a*/ 	.short	(.L_1549 - .L_1548)
.L_1548:
        /*014c*/ 	.word	0x00000080
        /*0150*/ 	.word	0x00000001
        /*0154*/ 	.word	0x00000001


	//----- nvinfo : EIATTR_CRS_STACK_SIZE
	.align		4
.L_1549:
        /*0158*/ 	.byte	0x04, 0x1e
        /*015a*/ 	.short	(.L_1551 - .L_1550)
.L_1550:
        /*015c*/ 	.word	0x00000000


	//----- nvinfo : EIATTR_CBANK_PARAM_SIZE
	.align		4
.L_1551:
        /*0160*/ 	.byte	0x03, 0x19
        /*0162*/ 	.short	0x0420


	//----- nvinfo : EIATTR_PARAM_CBANK
	.align		4
        /*0164*/ 	.byte	0x04, 0x0a
        /*0166*/ 	.short	(.L_1553 - .L_1552)
	.align		4
.L_1552:
        /*0168*/ 	.word	index@(.nv.constant0._ZN2at6native13reduce_kernelILi128ELi4ENS0_8ReduceOpIhNS0_14func_wrapper_tImZNS0_15xor_sum_functorIhvEclERNS_14TensorIteratorEEUlmmE_EEjmLi4ELi4EEEEEvT1_)
        /*016c*/ 	.short	0x0380
        /*016e*/ 	.short	0x0420


	//----- nvinfo : EIATTR_SW_WAR
	.align		4
.L_1553:
        /*0170*/ 	.byte	0x04, 0x36
        /*0172*/ 	.short	(.L_1555 - .L_1554)
.L_1554:
        /*0174*/ 	.word	0x00000008
.L_1555:


//--------------------- .nv.info._ZN2at6native13reduce_kernelILi512ELi1ENS0_8ReduceOpIN3c108BFloat16ENS0_9NanSumOpsIffEEjfLi4ELi4EEEEEvT1_ --------------------------
	.section	.nv.info._ZN2at6native13reduce_kernelILi512ELi1ENS0_8ReduceOpIN3c108BFloat16ENS0_9NanSumOpsIffEEjfLi4ELi4EEEEEvT1_,"",@"SHT_CUDA_INFO"
	.sectionflags	@""
	.align	4


	//----- nvinfo : EIATTR_CUDA_API_VERSION
	.align		4
        /*0000*/ 	.byte	0x04, 0x37
        /*0002*/ 	.short	(.L_1557 - .L_1556)
.L_1556:
        /*0004*/ 	.word	0x00000082


	//----- nvinfo : EIATTR_KPARAM_INFO
	.align		4
.L_1557:
        /*0008*/ 	.byte	0x04, 0x17
        /*000a*/ 	.short	(.L_1559 - .L_1558)
.L_1558:
        /*000c*/ 	.word	0x00000000
        /*0010*/ 	.short	0x0000
        /*0012*/ 	.short	0x0000
        /*0014*/ 	.byte	0x00, 0xf0, 0x61, 0x10


	//----- nvinfo : EIATTR_SPARSE_MMA_MASK
	.align		4
.L_1559:
        /*0018*/ 	.byte	0x03, 0x50
        /*001a*/ 	.short	0x0000


	//----- nvinfo : EIATTR_MAXREG_COUNT
	.align		4
        /*001c*/ 	.byte	0x03, 0x1b
        /*001e*/ 	.short	0x0020


	//----- nvinfo : EIATTR_NUM_BARRIERS
	.align		4
        /*0020*/ 	.byte	0x02, 0x4c
        /*0022*/ 	.byte	0x01
	.zero		1


	//----- nvinfo : EIATTR_EXTERNS
	.align		4
        /*0024*/ 	.byte	0x04, 0x0f
        /*0026*/ 	.short	(.L_1561 - .L_1560)


	//   ....[0]....
	.align		4
.L_1560:
        /*0028*/ 	.word	index@(__assertfail)


	//----- nvinfo : EIATTR_MERCURY_ISA_VERSION
	.align		4
.L_1561:
        /*002c*/ 	.byte	0x03, 0x5f
        /*002e*/ 	.short	0x0101


	//----- nvinfo : EIATTR_INT_WARP_WIDE_INSTR_OFFSETS
	.align		4
        /*0030*/ 	.byte	0x04, 0x31
        /*0032*/ 	.short	(.L_1563 - .L_1562)


	//   ....[0]....
.L_1562:
        /*0034*/ 	.word	0x0000dca0


	//   ....[1]....
        /*0038*/ 	.word	0x0000dd90


	//----- nvinfo : EIATTR_COOP_GROUP_MASK_REGIDS
	.align		4
.L_1563:
        /*003c*/ 	.byte	0x04, 0x29
        /*003e*/ 	.short	(.L_1565 - .L_1564)


	//   ....[0]....
.L_1564:
        /*0040*/ 	.word	0xffffffff


	//   ....[1]....
        /*0044*/ 	.word	0xffffffff


	//----- nvinfo : EIATTR_COOP_GROUP_INSTR_OFFSETS
	.align		4
.L_1565:
        /*0048*/ 	.byte	0x04, 0x28
        /*004a*/ 	.short	(.L_1567 - .L_1566)


	//   ....[0]....
.L_1566:
        /*004c*/ 	.word	0x0000b5b0


	//   ....[1]....
        /*0050*/ 	.word	0x0000e4c0


	//----- nvinfo : EIATTR_VRC_CTA_INIT_COUNT
	.align		4
.L_1567:
        /*0054*/ 	.byte	0x02, 0x4a
	.zero		1
	.zero		1


	//----- nvinfo : EIATTR_SYSCALL_OFFSETS
	.align		4
        /*0058*/ 	.byte	0x04, 0x46
        /*005a*/ 	.short	(.L_1569 - .L_1568)


	//   ....[0]....
.L_1568:
        /*005c*/ 	.word	0x0000e730


	//   ....[1]....
        /*0060*/ 	.word	0x0000e950


	//   ....[2]....
        /*0064*/ 	.word	0x0000ec80


	//   ....[3]....
        /*0068*/ 	.word	0x0000eea0


	//----- nvinfo : EIATTR_EXIT_INSTR_OFFSETS
	.align		4
.L_1569:
        /*006c*/ 	.byte	0x04, 0x1c
        /*006e*/ 	.short	(.L_1571 - .L_1570)


	//   ....[0]....
.L_1570:
        /*0070*/ 	.word	0x0000de30


	//   ....[1]....
        /*0074*/ 	.word	0x0000e510


	//   ....[2]....
        /*0078*/ 	.word	0x0000e780


	//   ....[3]....
        /*007c*/ 	.word	0x0000e7a0


	//   ....[4]....
        /*0080*/ 	.word	0x0000e9a0


	//   ....[5]....
        /*0084*/ 	.word	0x0000e9c0


	//   ....[6]....
        /*0088*/ 	.word	0x0000e9f0


	//   ....[7]....
        /*008c*/ 	.word	0x0000ea30


	//   ....[8]....
        /*0090*/ 	.word	0x0000ea70


	//   ....[9]....
        /*0094*/ 	.word	0x0000ecd0


	//   ....[10]....
        /*0098*/ 	.word	0x0000ecf0


	//   ....[11]....
        /*009c*/ 	.word	0x0000eef0


	//   ....[12]....
        /*00a0*/ 	.word	0x0000ef10


	//----- nvinfo : EIATTR_MAX_THREADS
	.align		4
.L_1571:
        /*00a4*/ 	.byte	0x04, 0x05
        /*00a6*/ 	.short	(.L_1573 - .L_1572)
.L_1572:
        /*00a8*/ 	.word	0x00000200
        /*00ac*/ 	.word	0x00000001
        /*00b0*/ 	.word	0x00000001


	//----- nvinfo : EIATTR_CRS_STACK_SIZE
	.align		4
.L_1573:
        /*00b4*/ 	.byte	0x04, 0x1e
        /*00b6*/ 	.short	(.L_1575 - .L_1574)
.L_1574:
        /*00b8*/ 	.word	0x00000000


	//----- nvinfo : EIATTR_CBANK_PARAM_SIZE
	.align		4
.L_1575:
        /*00bc*/ 	.byte	0x03, 0x19
        /*00be*/ 	.short	0x0418


	//----- nvinfo : EIATTR_PARAM_CBANK
	.align		4
        /*00c0*/ 	.byte	0x04, 0x0a
        /*00c2*/ 	.short	(.L_1577 - .L_1576)
	.align		4
.L_1576:
        /*00c4*/ 	.word	index@(.nv.constant0._ZN2at6native13reduce_kernelILi512ELi1ENS0_8ReduceOpIN3c108BFloat16ENS0_9NanSumOpsIffEEjfLi4ELi4EEEEEvT1_)
        /*00c8*/ 	.short	0x0380
        /*00ca*/ 	.short	0x0418


	//----- nvinfo : EIATTR_SW_WAR
	.align		4
.L_1577:
        /*00cc*/ 	.byte	0x04, 0x36
        /*00ce*/ 	.short	(.L_1579 - .L_1578)
.L_1578:
        /*00d0*/ 	.word	0x00000008
.L_1579:


//--------------------- .nv.info._ZN2at6native13reduce_kernelILi256ELi2ENS0_8ReduceOpIN3c108BFloat16ENS0_9NanSumOpsIffEEjfLi4ELi4EEEEEvT1_ --------------------------
	.section	.nv.info._ZN2at6native13reduce_kernelILi256ELi2ENS0_8ReduceOpIN3c108BFloat16ENS0_9NanSumOpsIffEEjfLi4ELi4EEEEEvT1_,"",@"SHT_CUDA_INFO"
	.sectionflags	@""
	.align	4


	//----- nvinfo : EIATTR_CUDA_API_VERSION
	.align		4
        /*0000*/ 	.byte	0x04, 0x37
        /*0002*/ 	.short	(.L_1581 - .L_1580)
.L_1580:
        /*0004*/ 	.word	0x00000082


	//----- nvinfo : EIATTR_KPARAM_INFO
	.align		4
.L_1581:
        /*0008*/ 	.byte	0x04, 0x17
        /*000a*/ 	.short	(.L_1583 - .L_1582)
.L_1582:
        /*000c*/ 	.word	0x00000000
        /*0010*/ 	.short	0x0000
        /*0012*/ 	.short	0x0000
        /*0014*/ 	.byte	0x00, 0xf0, 0x61, 0x10


	//----- nvinfo : EIATTR_SPARSE_MMA_MASK
	.align		4
.L_1583:
        /*0018*/ 	.byte	0x03, 0x50
        /*001a*/ 	.short	0x0000


	//----- nvinfo : EIATTR_MAXREG_COUNT
	.align		4
        /*001c*/ 	.byte	0x03, 0x1b
        /*001e*/ 	.short	0x0040


	//----- nvinfo : EIATTR_NUM_BARRIERS
	.align		4
        /*0020*/ 	.byte	0x02, 0x4c
        /*0022*/ 	.byte	0x01
	.zero		1


	//----- nvinfo : EIATTR_EXTERNS
	.align		4
        /*0024*/ 	.byte	0x04, 0x0f
        /*0026*/ 	.short	(.L_1585 - .L_1584)


	//   ....[0]....
	.align		4
.L_1584:
        /*0028*/ 	.word	index@(__assertfail)


	//----- nvinfo : EIATTR_MERCURY_ISA_VERSION
	.align		4
.L_1585:
        /*002c*/ 	.byte	0x03, 0x5f
        /*002e*/ 	.short	0x0101


	//----- nvinfo : EIATTR_INT_WARP_WIDE_INSTR_OFFSETS
	.align		4
        /*0030*/ 	.byte	0x04, 0x31
        /*0032*/ 	.short	(.L_1587 - .L_1586)


	//   ....[0]....
.L_1586:
        /*0034*/ 	.word	0x00010bd0


	//   ....[1]....
        /*0038*/ 	.word	0x00010cc0


	//----- nvinfo : EIATTR_COOP_GROUP_MASK_REGIDS
	.align		4
.L_1587:
        /*003c*/ 	.byte	0x04, 0x29
        /*003e*/ 	.short	(.L_1589 - .L_1588)


	//   ....[0]....
.L_1588:
        /*0040*/ 	.word	0xffffffff


	//   ....[1]....
        /*0044*/ 	.word	0xffffffff


	//   ....[2]....
        /*0048*/ 	.word	0xffffffff


	//   ....[3]....
        /*004c*/ 	.word	0xffffffff


	//----- nvinfo : EIATTR_COOP_GROUP_INSTR_OFFSETS
	.align		4
.L_1589:
        /*0050*/ 	.byte	0x04, 0x28
        /*0052*/ 	.short	(.L_1591 - .L_1590)


	//   ....[0]....
.L_1590:
        /*0054*/ 	.word	0x0000c280


	//   ....[1]....
        /*0058*/ 	.word	0x0000c290


	//   ....[2]....
        /*005c*/ 	.word	0x000114a0


	//   ....[3]....
        /*0060*/ 	.word	0x000114b0


	//----- nvinfo : EIATTR_VRC_CTA_INIT_COUNT
	.align		4
.L_1591:
        /*0064*/ 	.byte	0x02, 0x4a
	.zero		1
	.zero		1


	//----- nvinfo : EIATTR_SYSCALL_OFFSETS
	.align		4
        /*0068*/ 	.byte	0x04, 0x46
        /*006a*/ 	.short	(.L_1593 - .L_1592)


	//   ....[0]....
.L_1592:
        /*006c*/ 	.word	0x00001470


	//   ....[1]....
        /*0070*/ 	.word	0x00011780


	//   ....[2]....
        /*0074*/ 	.word	0x000118b0


	//   ....[3]....
        /*0078*/ 	.word	0x00011af0


	//   ....[4]....
        /*007c*/ 	.word	0x00011c20


	//   ....[5]....
        /*0080*/ 	.word	0x00012000


	//   ....[6]....
        /*0084*/ 	.word	0x00012130


	//   ....[7]....
        /*0088*/ 	.word	0x00012370


	//   ....[8]....
        /*008c*/ 	.word	0x000124a0


	//----- nvinfo : EIATTR_EXIT_INSTR_OFFSETS
	.align		4
.L_1593:
        /*0090*/ 	.byte	0x04, 0x1c
        /*0092*/ 	.short	(.L_1595 - .L_1594)


	//   ....[0]....
.L_1594:
        /*0094*/ 	.word	0x00010d80


	//   ....[1]....
        /*0098*/ 	.word	0x00011510


	//   ....[2]....
        /*009c*/ 	.word	0x00011650


	//   ....[3]....
        /*00a0*/ 	.word	0x00011920


	//   ....[4]....
        /*00a4*/ 	.word	0x00011cc0


	//   ....[5]....
        /*00a8*/ 	.word	0x00011cf0


	//   ....[6]....
        /*00ac*/ 	.word	0x00011d20


	//   ....[7]....
        /*00b0*/ 	.word	0x00011d60


	//   ....[8]....
        /*00b4*/ 	.word	0x00011da0


	//   ....[9]....
        /*00b8*/ 	.word	0x00011ed0


	//   ....[10]....
        /*00bc*/ 	.word	0x000121a0


	//   ....[11]....
        /*00c0*/ 	.word	0x00012540


	//   ....[12]....
        /*00c4*/ 	.word	0x00012570


	//----- nvinfo : EIATTR_MAX_THREADS
	.align		4
.L_1595:
        /*00c8*/ 	.byte	0x04, 0x05
        /*00ca*/ 	.short	(.L_1597 - .L_1596)
.L_1596:
        /*00cc*/ 	.word	0x00000100
        /*00d0*/ 	.word	0x00000001
        /*00d4*/ 	.word	0x00000001


	//----- nvinfo : EIATTR_CRS_STACK_SIZE
	.align		4
.L_1597:
        /*00d8*/ 	.byte	0x04, 0x1e
        /*00da*/ 	.short	(.L_1599 - .L_1598)
.L_1598:
        /*00dc*/ 	.word	0x00000000


	//----- nvinfo : EIATTR_CBANK_PARAM_SIZE
	.align		4
.L_1599:
        /*00e0*/ 	.byte	0x03, 0x19
        /*00e2*/ 	.short	0x0418


	//----- nvinfo : EIATTR_PARAM_CBANK
	.align		4
        /*00e4*/ 	.byte	0x04, 0x0a
        /*00e6*/ 	.short	(.L_1601 - .L_1600)
	.align		4
.L_1600:
        /*00e8*/ 	.word	index@(.nv.constant0._ZN2at6native13reduce_kernelILi256ELi2ENS0_8ReduceOpIN3c108BFloat16ENS0_9NanSumOpsIffEEjfLi4ELi4EEEEEvT1_)
        /*00ec*/ 	.short	0x0380
        /*00ee*/ 	.short	0x0418


	//----- nvinfo : EIATTR_SW_WAR
	.align		4
.L_1601:
        /*00f0*/ 	.byte	0x04, 0x36
        /*00f2*/ 	.short	(.L_1603 - .L_1602)
.L_1602:
        /*00f4*/ 	.word	0x00000008
.L_1603:


//--------------------- .nv.info._ZN2at6native13reduce_kernelILi128ELi4ENS0_8ReduceOpIN3c108BFloat16ENS0_9NanSumOpsIffEEjfLi4ELi4EEEEEvT1_ --------------------------
	.section	.nv.info._ZN2at6native13reduce_kernelILi128ELi4ENS0_8ReduceOpIN3c108BFloat16ENS0_9NanSumOpsIffEEjfLi4ELi4EEEEEvT1_,"",@"SHT_CUDA_INFO"
	.sectionflags	@""
	.align	4


	//----- nvinfo : EIATTR_CUDA_API_VERSION
	.align		4
        /*0000*/ 	.byte	0x04, 0x37
        /*0002*/ 	.short	(.L_1605 - .L_1604)
.L_1604:
        /*0004*/ 	.word	0x00000082


	//----- nvinfo : EIATTR_KPARAM_INFO
	.align		4
.L_1605:
        /*0008*/ 	.byte	0x04, 0x17
        /*000a*/ 	.short	(.L_1607 - .L_1606)
.L_1606:
        /*000c*/ 	.word	0x00000000
        /*0010*/ 	.short	0x0000
        /*0012*/ 	.short	0x0000
        /*0014*/ 	.byte	0x00, 0xf0, 0x61, 0x10


	//----- nvinfo : EIATTR_SPARSE_MMA_MASK
	.align		4
.L_1607:
        /*0018*/ 	.byte	0x03, 0x50
        /*001a*/ 	.short	0x0000


	//----- nvinfo : EIATTR_MAXREG_COUNT
	.align		4
        /*001c*/ 	.byte	0x03, 0x1b
        /*001e*/ 	.short	0x0080


	//----- nvinfo : EIATTR_NUM_BARRIERS
	.align		4
        /*0020*/ 	.byte	0x02, 0x4c
        /*0022*/ 	.byte	0x01
	.zero		1


	//----- nvinfo : EIATTR_EXTERNS
	.align		4
        /*0024*/ 	.byte	0x04, 0x0f
        /*0026*/ 	.short	(.L_1609 - .L_1608)


	//   ....[0]....
	.align		4
.L_1608:
        /*0028*/ 	.word	index@(__assertfail)


	//----- nvinfo : EIATTR_MERCURY_ISA_VERSION
	.align		4
.L_1609:
        /*002c*/ 	.byte	0x03, 0x5f
        /*002e*/ 	.short	0x0101


	//----- nvinfo : EIATTR_INT_WARP_WIDE_INSTR_OFFSETS
	.align		4
        /*0030*/ 	.byte	0x04, 0x31
        /*0032*/ 	.short	(.L_1611 - .L_1610)


	//   ....[0]....
.L_1610:
        /*0034*/ 	.word	0x000166b0


	//   ....[1]....
        /*0038*/ 	.word	0x000167a0


	//----- nvinfo : EIATTR_COOP_GROUP_MASK_REGIDS
	.align		4
.L_1611:
        /*003c*/ 	.byte	0x04, 0x29
        /*003e*/ 	.short	(.L_1613 - .L_1612)


	//   ....[0]....
.L_1612:
        /*0040*/ 	.word	0xffffffff


	//   ....[1]....
        /*0044*/ 	.word	0xffffffff


	//   ....[2]....
        /*0048*/ 	.word	0xffffffff


	//   ....[3]....
        /*004c*/ 	.word	0xffffffff


	//   ....[4]....
        /*0050*/ 	.word	0xffffffff


	//   ....[5]....
        /*0054*/ 	.word	0xffffffff


	//   ....[6]....
        /*0058*/ 	.word	0xffffffff


	//   ....[7]....
        /*005c*/ 	.word	0xffffffff


	//----- nvinfo : EIATTR_COOP_GROUP_INSTR_OFFSETS
	.align		4
.L_1613:
        /*0060*/ 	.byte	0x04, 0x28
        /*0062*/ 	.short	(.L_1615 - .L_1614)


	//   ....[0]....
.L_1614:
        /*0064*/ 	.word	0x0000d810


	//   ....[1]....
        /*0068*/ 	.word	0x0000d820


	//   ....[2]....
        /*006c*/ 	.word	0x0000d830


	//   ....[3]....
        /*0070*/ 	.word	0x0000d840


	//   ....[4]....
        /*0074*/ 	.word	0x000170c0


	//   ....[5]....
        /*0078*/ 	.word	0x000170d0


	//   ....[6]....
        /*007c*/ 	.word	0x000170e0


	//   ....[7]....
        /*0080*/ 	.word	0x000170f0


	//----- nvinfo : EIATTR_VRC_CTA_INIT_COUNT
	.align		4
.L_1615:
        /*0084*/ 	.byte	0x02, 0x4a
	.zero		1
	.zero		1


	//----- nvinfo : EIATTR_SYSCALL_OFFSETS
	.align		4
        /*0088*/ 	.byte	0x04, 0x46
        /*008a*/ 	.short	(.L_1617 - .L_1616)


	//   ....[0]....
.L_1616:
        /*008c*/ 	.word	0x00001470


	//   ....[1]....
        /*0090*/ 	.word	0x00017480


	//   ....[2]....
        /*0094*/ 	.word	0x000175b0


	//   ....[3]....
        /*0098*/ 	.word	0x00017740


	//   ....[4]....
        /*009c*/ 	.word	0x00017870


	//   ....[5]....
        /*00a0*/ 	.word	0x00017b10


	//   ....[6]....
        /*00a4*/ 	.word	0x00017c40


	//   ....[7]....
        /*00a8*/ 	.word	0x00017e00


	//   ....[8]....
        /*00ac*/ 	.word	0x00017f30


	//   ....[9]....
        /*00b0*/ 	.word	0x000183c0


	//   ....[10]....
        /*00b4*/ 	.word	0x000184f0


	//   ....[11]....
        /*00b8*/ 	.word	0x00018680


	//   ....[12]....
        /*00bc*/ 	.word	0x000187b0


	//   ....[13]....
        /*00c0*/ 	.word	0x00018a50


	//   ....[14]....
        /*00c4*/ 	.word	0x00018b80


	//   ....[15]....
        /*00c8*/ 	.word	0x00018d40


	//   ....[16]....
        /*00cc*/ 	.word	0x00018e70


	//----- nvinfo : EIATTR_EXIT_INSTR_OFFSETS
	.align		4
.L_1617:
        /*00d0*/ 	.byte	0x04, 0x1c
        /*00d2*/ 	.short	(.L_1619 - .L_1618)


	//   ....[0]....
.L_1618:
        /*00d4*/ 	.word	0x00016860


	//   ....[1]....
        /*00d8*/ 	.word	0x00017170


	//   ....[2]....
        /*00dc*/ 	.word	0x00017350


	//   ....[3]....
        /*00e0*/ 	.word	0x00017900


	//   ....[4]....
        /*00e4*/ 	.word	0x00017fc0


	//   ....[5]....
        /*00e8*/ 	.word	0x00018010


	//   ....[6]....
        /*00ec*/ 	.word	0x00018040


	//   ....[7]....
        /*00f0*/ 	.word	0x00018080


	//   ....[8]....
        /*00f4*/ 	.word	0x000180c0


	//   ....[9]....
        /*00f8*/ 	.word	0x00018290


	//   ....[10]....
        /*00fc*/ 	.word	0x00018840


	//   ....[11]....
        /*0100*/ 	.word	0x00018f00


	//   ....[12]....
        /*0104*/ 	.word	0x00018f50


	//----- nvinfo : EIATTR_MAX_THREADS
	.align		4
.L_1619:
        /*0108*/ 	.byte	0x04, 0x05
        /*010a*/ 	.short	(.L_1621 - .L_1620)
.L_1620:
        /*010c*/ 	.word	0x00000080
        /*0110*/ 	.word	0x00000001
        /*0114*/ 	.word	0x00000001


	//----- nvinfo : EIATTR_CRS_STACK_SIZE
	.align		4
.L_1621:
        /*0118*/ 	.byte	0x04, 0x1e
        /*011a*/ 	.short	(.L_1623 - .L_1622)
.L_1622:
        /*011c*/ 	.word	0x00000000


	//----- nvinfo : EIATTR_CBANK_PARAM_SIZE
	.align		4
.L_1623:
        /*0120*/ 	.byte	0x03, 0x19
        /*0122*/ 	.short	0x0418


	//----- nvinfo : EIATTR_PARAM_CBANK
	.align		4
        /*0124*/ 	.byte	0x04, 0x0a
        /*0126*/ 	.short	(.L_1625 - .L_1624)
	.align		4
.L_1624:
        /*0128*/ 	.word	index@(.nv.constant0._ZN2at6native13reduce_kernelILi128ELi4ENS0_8ReduceOpIN3c108BFloat16ENS0_9NanSumOpsIffEEjfLi4ELi4EEEEEvT1_)
        /*012c*/ 	.short	0x0380
        /*012e*/ 	.short	0x0418


	//----- nvinfo : EIATTR_SW_WAR
	.align		4
.L_1625:
        /*0130*/ 	.byte	0x04, 0x36
        /*0132*/ 	.short	(.L_1627 - .L_1626)
.L_1626:
        /*0134*/ 	.word	0x00000008
.L_1627:


//--------------------- .nv.info._ZN2at6native13reduce_kernelILi512ELi1ENS0_8ReduceOpIN3c108BFloat16ENS0_9NanSumOpsIfS4_EEjS4_Li4ELi4EEEEEvT1_ --------------------------
	.section	.nv.info._ZN2at6native13reduce_kernelILi512ELi1ENS0_8ReduceOpIN3c108BFloat16ENS0_9NanSumOpsIfS4_EEjS4_Li4ELi4EEEEEvT1_,"",@"SHT_CUDA_INFO"
	.sectionflags	@""
	.align	4


	//----- nvinfo : EIATTR_CUDA_API_VERSION
	.align		4
        /*0000*/ 	.byte	0x04, 0x37
        /*0002*/ 	.short	(.L_1629 - .L_1628)
.L_1628:
        /*0004*/ 	.word	0x00000082


	//----- nvinfo : EIATTR_KPARAM_INFO
	.align		4
.L_1629:
        /*0008*/ 	.byte	0x04, 0x17
        /*000a*/ 	.short	(.L_1631 - .L_1630)
.L_1630:
        /*000c*/ 	.word	0x00000000
        /*0010*/ 	.short	0x0000
        /*0012*/ 	.short	0x0000
        /*0014*/ 	.byte	0x00, 0xf0, 0x61, 0x10


	//----- nvinfo : EIATTR_SPARSE_MMA_MASK
	.align		4
.L_1631:
        /*0018*/ 	.byte	0x03, 0x50
        /*001a*/ 	.short	0x0000


	//----- nvinfo : EIATTR_MAXREG_COUNT
	.align		4
        /*001c*/ 	.byte	0x03, 0x1b
        /*001e*/ 	.short	0x0020


	//----- nvinfo : EIATTR_NUM_BARRIERS
	.align		4
        /*0020*/ 	.byte	0x02, 0x4c
        /*0022*/ 	.byte	0x01
	.zero		1


	//----- nvinfo : EIATTR_EXTERNS
	.align		4
        /*0024*/ 	.byte	0x04, 0x0f
        /*0026*/ 	.short	(.L_1633 - .L_1632)


	//   ....[0]....
	.align		4
.L_1632:
        /*0028*/ 	.word	index@(__assertfail)


	//----- nvinfo : EIATTR_MERCURY_ISA_VERSION
	.align		4
.L_1633:
        /*002c*/ 	.byte	0x03, 0x5f
        /*002e*/ 	.short	0x0101


	//----- nvinfo : EIATTR_INT_WARP_WIDE_INSTR_OFFSETS
	.align		4
        /*0030*/ 	.byte	0x04, 0x31
        /*0032*/ 	.short	(.L_1635 - .L_1634)


	//   ....[0]....
.L_1634:
        /*0034*/ 	.word	0x0000e190


	//   ....[1]....
        /*0038*/ 	.word	0x0000e280


	//----- nvinfo : EIATTR_COOP_GROUP_MASK_REGIDS
	.align		4
.L_1635:
        /*003c*/ 	.byte	0x04, 0x29
        /*003e*/ 	.short	(.L_1637 - .L_1636)


	//   ....[0]....
.L_1636:
        /*0040*/ 	.word	0xffffffff


	//   ....[1]....
        /*0044*/ 	.word	0xffffffff


	//----- nvinfo : EIATTR_COOP_GROUP_INSTR_OFFSETS
	.align		4
.L_1637:
        /*0048*/ 	.byte	0x04, 0x28
        /*004a*/ 	.short	(.L_1639 - .L_1638)


	//   ....[0]....
.L_1638:
        /*004c*/ 	.word	0x0000b5b0


	//   ....[1]....
        /*0050*/ 	.word	0x0000e9a0


	//----- nvinfo : EIATTR_VRC_CTA_INIT_COUNT
	.align		4
.L_1639:
        /*0054*/ 	.byte	0x02, 0x4a
	.zero		1
	.zero		1


	//----- nvinfo : EIATTR_SYSCALL_OFFSETS
	.align		4
        /*0058*/ 	.byte	0x04, 0x46
        /*005a*/ 	.short	(.L_1641 - .L_1640)


	//   ....[0]....
.L_1640:
        /*005c*/ 	.word	0x0000ec00


	//   ....[1]....
        /*0060*/ 	.word	0x0000ee40


	//   ....[2]....
        /*0064*/ 	.word	0x0000f170


	//   ....[3]....
        /*0068*/ 	.word	0x0000f3b0


	//----- nvinfo : EIATTR_EXIT_INSTR_OFFSETS
	.align		4
.L_1641:
        /*006c*/ 	.byte	0x04, 0x1c
        /*006e*/ 	.short	(.L_1643 - .L_1642)


	//   ....[0]....
.L_1642:
        /*0070*/ 	.word	0x0000e320


	//   ....[1]....
        /*0074*/ 	.word	0x0000e9f0


	//   ....[2]....
        /*0078*/ 	.word	0x0000ec50


	//   ....[3]....
        /*007c*/ 	.word	0x0000ec80


	//   ....[4]....
        /*0080*/ 	.word	0x0000ee90


	//   ....[5]....
        /*0084*/ 	.word	0x0000eeb0


	//   ....[6]....
        /*0088*/ 	.word	0x0000eee0


	//   ....[7]....
        /*008c*/ 	.word	0x0000ef20


	//   ....[8]....
        /*0090*/ 	.word	0x0000ef60


	//   ....[9]....
        /*0094*/ 	.word	0x0000f1c0


	//   ....[10]....
        /*0098*/ 	.word	0x0000f1f0


	//   ....[11]....
        /*009c*/ 	.word	0x0000f400


	//   ....[12]....
        /*00a0*/ 	.word	0x0000f420


	//----- nvinfo : EIATTR_MAX_THREADS
	.align		4
.L_1643:
        /*00a4*/ 	.byte	0x04, 0x05
        /*00a6*/ 	.short	(.L_1645 - .L_1644)
.L_1644:
        /*00a8*/ 	.word	0x00000200
        /*00ac*/ 	.word	0x00000001
        /*00b0*/ 	.word	0x00000001


	//----- nvinfo : EIATTR_CRS_STACK_SIZE
	.align		4
.L_1645:
        /*00b4*/ 	.byte	0x04, 0x1e
        /*00b6*/ 	.short	(.L_1647 - .L_1646)
.L_1646:
        /*00b8*/ 	.word	0x00000000


	//----- nvinfo : EIATTR_CBANK_PARAM_SIZE
	.align		4
.L_1647:
        /*00bc*/ 	.byte	0x03, 0x19
        /*00be*/ 	.short	0x0418


	//----- nvinfo : EIATTR_PARAM_CBANK
	.align		4
        /*00c0*/ 	.byte	0x04, 0x0a
        /*00c2*/ 	.short	(.L_1649 - .L_1648)
	.align		4
.L_1648:
        /*00c4*/ 	.word	index@(.nv.constant0._ZN2at6native13reduce_kernelILi512ELi1ENS0_8ReduceOpIN3c108BFloat16ENS0_9NanSumOpsIfS4_EEjS4_Li4ELi4EEEEEvT1_)
        /*00c8*/ 	.short	0x0380
        /*00ca*/ 	.short	0x0418


	//----- nvinfo : EIATTR_SW_WAR
	.align		4
.L_1649:
        /*00cc*/ 	.byte	0x04, 0x36
        /*00ce*/ 	.short	(.L_1651 - .L_1650)
.L_1650:
        /*00d0*/ 	.word	0x00000008
.L_1651:


//--------------------- .nv.info._ZN2at6native13reduce_kernelILi256ELi2ENS0_8ReduceOpIN3c108BFloat16ENS0_9NanSumOpsIfS4_EEjS4_Li4ELi4EEEEEvT1_ --------------------------
	.section	.nv.info._ZN2at6native13reduce_kernelILi256ELi2ENS0_8ReduceOpIN3c108BFloat16ENS0_9NanSumOpsIfS4_EEjS4_Li4ELi4EEEEEvT1_,"",@"SHT_CUDA_INFO"
	.sectionflags	@""
	.align	4


	//----- nvinfo : EIATTR_CUDA_API_VERSION
	.align		4
        /*0000*/ 	.byte	0x04, 0x37
        /*0002*/ 	.short	(.L_1653 - .L_1652)
.L_1652:
        /*0004*/ 	.word	0x00000082


	//----- nvinfo : EIATTR_KPARAM_INFO
	.align		4
.L_1653:
        /*0008*/ 	.byte	0x04, 0x17
        /*000a*/ 	.short	(.L_1655 - .L_1654)
.L_1654:
        /*000c*/ 	.word	0x00000000
        /*0010*/ 	.short	0x0000
        /*0012*/ 	.short	0x0000
        /*0014*/ 	.byte	0x00, 0xf0, 0x61, 0x10


	//----- nvinfo : EIATTR_SPARSE_MMA_MASK
	.align		4
.L_1655:
        /*0018*/ 	.byte	0x03, 0x50
        /*001a*/ 	.short	0x0000


	//----- nvinfo : EIATTR_MAXREG_COUNT
	.align		4
        /*001c*/ 	.byte	0x03, 0x1b
        /*001e*/ 	.short	0x0040


	//----- nvinfo : EIATTR_NUM_BARRIERS
	.align		4
        /*0020*/ 	.byte	0x02, 0x4c
        /*0022*/ 	.byte	0x01
	.zero		1


	//----- nvinfo : EIATTR_EXTERNS
	.align		4
        /*0024*/ 	.byte	0x04, 0x0f
        /*0026*/ 	.short	(.L_1657 - .L_1656)


	//   ....[0]....
	.align		4
.L_1656:
        /*0028*/ 	.word	index@(__assertfail)


	//----- nvinfo : EIATTR_MERCURY_ISA_VERSION
	.align		4
.L_1657:
        /*002c*/ 	.byte	0x03, 0x5f
        /*002e*/ 	.short	0x0101


	//----- nvinfo : EIATTR_INT_WARP_WIDE_INSTR_OFFSETS
	.align		4
        /*0030*/ 	.byte	0x04, 0x31
        /*0032*/ 	.short	(.L_1659 - .L_1658)


	//   ....[0]....
.L_1658:
        /*0034*/ 	.word	0x000110c0


	//   ....[1]....
        /*0038*/ 	.word	0x000111b0


	//----- nvinfo : EIATTR_COOP_GROUP_MASK_REGIDS
	.align		4
.L_1659:
        /*003c*/ 	.byte	0x04, 0x29
        /*003e*/ 	.short	(.L_1661 - .L_1660)


	//   ....[0]....
.L_1660:
        /*0040*/ 	.word	0xffffffff


	//   ....[1]....
        /*0044*/ 	.word	0xffffffff


	//   ....[2]....
        /*0048*/ 	.word	0xffffffff


	//   ....[3]....
        /*004c*/ 	.word	0xffffffff


	//----- nvinfo : EIATTR_COOP_GROUP_INSTR_OFFSETS
	.align		4
.L_1661:
        /*0050*/ 	.byte	0x04, 0x28
        /*0052*/ 	.short	(.L_1663 - .L_1662)


	//   ....[0]....
.L_1662:
        /*0054*/ 	.word	0x0000c280


	//   ....[1]....
        /*0058*/ 	.word	0x0000c290


	//   ....[2]....
        /*005c*/ 	.word	0x00011990


	//   ....[3]....
        /*0060*/ 	.word	0x000119a0


	//----- nvinfo : EIATTR_VRC_CTA_INIT_COUNT
	.align		4
.L_1663:
        /*0064*/ 	.byte	0x02, 0x4a
	.zero		1
	.zero		1


	//----- nvinfo : EIATTR_SYSCALL_OFFSETS
	.align		4
        /*0068*/ 	.byte	0x04, 0x46
        /*006a*/ 	.short	(.L_1665 - .L_1664)


	//   ....[0]....
.L_1664:
        /*006c*/ 	.word	0x00001470


	//   ....[1]....
        /*0070*/ 	.word	0x00011c90


	//   ....[2]....
        /*0074*/ 	.word	0x00011e10


	//   ....[3]....
        /*0078*/ 	.word	0x00012040


	//   ....[4]....
        /*007c*/ 	.word	0x000121c0


	//   ....[5]....
        /*0080*/ 	.word	0x00012580


	//   ....[6]....
        /*0084*/ 	.word	0x00012700


	//   ....[7]....
        /*0088*/ 	.word	0x00012930


	//   ....[8]....
        /*008c*/ 	.word	0x00012ab0


	//----- nvinfo : EIATTR_EXIT_INSTR_OFFSETS
	.align		4
.L_1665:
        /*0090*/ 	.byte	0x04, 0x1c
        /*0092*/ 	.short	(.L_1667 - .L_1666)


	//   ....[0]....
.L_1666:
        /*0094*/ 	.word	0x00011270


	//   ....[1]....
        /*0098*/ 	.word	0x00011a00


	//   ....[2]....
        /*009c*/ 	.word	0x00011b50


	//   ....[3]....
        /*00a0*/ 	.word	0x00011e60


	//   ....[4]....
        /*00a4*/ 	.word	0x00012210


	//   ....[5]....
        /*00a8*/ 	.word	0x00012240


	//   ....[6]....
        /*00ac*/ 	.word	0x00012270


	//   ....[7]....
        /*00b0*/ 	.word	0x000122b0


	//   ....[8]....
        /*00b4*/ 	.word	0x000122f0


	//   ....[9]....
        /*00b8*/ 	.word	0x00012440


	//   ....[10]....
        /*00bc*/ 	.word	0x00012750


	//   ....[11]....
        /*00c0*/ 	.word	0x00012b00


	//   ....[12]....
        /*00c4*/ 	.word	0x00012b30


	//----- nvinfo : EIATTR_MAX_THREADS
	.align		4
.L_1667:
        /*00c8*/ 	.byte	0x04, 0x05
        /*00ca*/ 	.short	(.L_1669 - .L_1668)
.L_1668:
        /*00cc*/ 	.word	0x00000100
        /*00d0*/ 	.word	0x00000001
        /*00d4*/ 	.word	0x00000001


	//----- nvinfo : EIATTR_CRS_STACK_SIZE
	.align		4
.L_1669:
        /*00d8*/ 	.byte	0x04, 0x1e
        /*00da*/ 	.short	(.L_1671 - .L_1670)
.L_1670:
        /*00dc*/ 	.word	0x00000000


	//----- nvinfo : EIATTR_CBANK_PARAM_SIZE
	.align		4
.L_1671:
        /*00e0*/ 	.byte	0x03, 0x19
        /*00e2*/ 	.short	0x0418


	//----- nvinfo : EIATTR_PARAM_CBANK
	.align		4
        /*00e4*/ 	.byte	0x04, 0x0a
        /*00e6*/ 	.short	(.L_1673 - .L_1672)
	.align		4
.L_1672:
        /*00e8*/ 	.word	index@(.nv.constant0._ZN2at6native13reduce_kernelILi256ELi2ENS0_8ReduceOpIN3c108BFloat16ENS0_9NanSumOpsIfS4_EEjS4_Li4ELi4EEEEEvT1_)
        /*00ec*/ 	.short	0x0380
        /*00ee*/ 	.short	0x0418


	//----- nvinfo : EIATTR_SW_WAR
	.align		4
.L_1673:
        /*00f0*/ 	.byte	0x04, 0x36
        /*00f2*/ 	.short	(.L_1675 - .L_1674)
.L_1674:
        /*00f4*/ 	.word	0x00000008
.L_1675:


//--------------------- .nv.info._ZN2at6native13reduce_kernelILi128ELi4ENS0_8ReduceOpIN3c108BFloat16ENS0_9NanSumOpsIfS4_EEjS4_Li4ELi4EEEEEvT1_ --------------------------
	.section	.nv.info._ZN2at6native13reduce_kernelILi128ELi4ENS0_8ReduceOpIN3c108BFloat16ENS0_9NanSumOpsIfS4_EEjS4_Li4ELi4EEEEEvT1_,"",@"SHT_CUDA_INFO"
	.sectionflags	@""
	.align	4


	//----- nvinfo : EIATTR_CUDA_API_VERSION
	.align		4
        /*0000*/ 	.byte	0x04, 0x37
        /*0002*/ 	.short	(.L_1677 - .L_1676)
.L_1676:
        /*0004*/ 	.word	0x00000082


	//----- nvinfo : EIATTR_KPARAM_INFO
	.align		4
.L_1677:
        /*0008*/ 	.byte	0x04, 0x17
        /*000a*/ 	.short	(.L_1679 - .L_1678)
.L_1678:
        /*000c*/ 	.word	0x00000000
        /*0010*/ 	.short	0x0000
        /*0012*/ 	.short	0x0000
        /*0014*/ 	.byte	0x00, 0xf0, 0x61, 0x10


	//----- nvinfo : EIATTR_SPARSE_MMA_MASK
	.align		4
.L_1679:
        /*0018*/ 	.byte	0x03, 0x50
        /*001a*/ 	.short	0x0000


	//----- nvinfo : EIATTR_MAXREG_COUNT
	.align		4
        /*001c*/ 	.byte	0x03, 0x1b
        /*001e*/ 	.short	0x0080


	//----- nvinfo : EIATTR_NUM_BARRIERS
	.align		4
        /*0020*/ 	.byte	0x02, 0x4c
        /*0022*/ 	.byte	0x01
	.zero		1


	//----- nvinfo : EIATTR_EXTERNS
	.align		4
        /*0024*/ 	.byte	0x04, 0x0f
        /*0026*/ 	.short	(.L_1681 - .L_1680)


	//   ....[0]....
	.align		4
.L_1680:
        /*0028*/ 	.word	index@(__assertfail)


	//----- nvinfo : EIATTR_MERCURY_ISA_VERSION
	.align		4
.L_1681:
        /*002c*/ 	.byte	0x03, 0x5f
        /*002e*/ 	.short	0x0101


	//----- nvinfo : EIATTR_INT_WARP_WIDE_INSTR_OFFSETS
	.align		4
        /*0030*/ 	.byte	0x04, 0x31
        /*0032*/ 	.short	(.L_1683 - .L_1682)


	//   ....[0]....
.L_1682:
        /*0034*/ 	.word	0x00016ba0


	//   ....[1]....
        /*0038*/ 	.word	0x00016c90


	//----- nvinfo : EIATTR_COOP_GROUP_MASK_REGIDS
	.align		4
.L_1683:
        /*003c*/ 	.byte	0x04, 0x29
        /*003e*/ 	.short	(.L_1685 - .L_1684)


	//   ....[0]....
.L_1684:
        /*0040*/ 	.word	0xffffffff


	//   ....[1]....
        /*0044*/ 	.word	0xffffffff


	//   ....[2]....
        /*0048*/ 	.word	0xffffffff


	//   ....[3]....
        /*004c*/ 	.word	0xffffffff


	//   ....[4]....
        /*0050*/ 	.word	0xffffffff


	//   ....[5]....
        /*0054*/ 	.word	0xffffffff


	//   ....[6]....
        /*0058*/ 	.word	0xffffffff


	//   ....[7]....
        /*005c*/ 	.word	0xffffffff


	//----- nvinfo : EIATTR_COOP_GROUP_INSTR_OFFSETS
	.align		4
.L_1685:
        /*0060*/ 	.byte	0x04, 0x28
        /*0062*/ 	.short	(.L_1687 - .L_1686)


	//   ....[0]....
.L_1686:
        /*0064*/ 	.word	0x0000d810


	//   ....[1]....
        /*0068*/ 	.word	0x0000d820


	//   ....[2]....
        /*006c*/ 	.word	0x0000d830


	//   ....[3]....
        /*0070*/ 	.word	0x0000d840


	//   ....[4]....
        /*0074*/ 	.word	0x000175b0


	//   ....[5]....
        /*0078*/ 	.word	0x000175c0


	//   ....[6]....
        /*007c*/ 	.word	0x000175d0


	//   ....[7]....
        /*0080*/ 	.word	0x000175e0


	//----- nvinfo : EIATTR_VRC_CTA_INIT_COUNT
	.align		4
.L_1687:
        /*0084*/ 	.byte	0x02, 0x4a
	.zero		1
	.zero		1


	//----- nvinfo : EIATTR_SYSCALL_OFFSETS
	.align		4
        /*0088*/ 	.byte	0x04, 0x46
        /*008a*/ 	.short	(.L_1689 - .L_1688)


	//   ....[0]....
.L_1688:
        /*008c*/ 	.word	0x00001470


	//   ....[1]....
        /*0090*/ 	.word	0x000179e0


	//   ....[2]....
        /*0094*/ 	.word	0x00017b60


	//   ....[3]....
        /*0098*/ 	.word	0x00017ce0


	//   ....[4]....
        /*009c*/ 	.word	0x00017e60


	//   ....[5]....
        /*00a0*/ 	.word	0x000180d0


	//   ....[6]....
        /*00a4*/ 	.word	0x00018250


	//   ....[7]....
        /*00a8*/ 	.word	0x000183d0


	//   ....[8]....
        /*00ac*/ 	.word	0x00018550


	//   ....[9]....
        /*00b0*/ 	.word	0x00018a20


	//   ....[10]....
        /*00b4*/ 	.word	0x00018ba0


	//   ....[11]....
        /*00b8*/ 	.word	0x00018d20


	//   ....[12]....
        /*00bc*/ 	.word	0x00018ea0


	//   ....[13]....
        /*00c0*/ 	.word	0x00019110


	//   ....[14]....
        /*00c4*/ 	.word	0x00019290


	//   ....[15]....
        /*00c8*/ 	.word	0x00019410


	//   ....[16]....
        /*00cc*/ 	.word	0x00019590


	//----- nvinfo : EIATTR_EXIT_INSTR_OFFSETS
	.align		4
.L_1689:
        /*00d0*/ 	.byte	0x04, 0x1c
        /*00d2*/ 	.short	(.L_1691 - .L_1690)


	//   ....[0]....
.L_1690:
        /*00d4*/ 	.word	0x00016d50


	//   ....[1]....
        /*00d8*/ 	.word	0x00017660


	//   ....[2]....
        /*00dc*/ 	.word	0x000178a0


	//   ....[3]....
        /*00e0*/ 	.word	0x00017eb0


	//   ....[4]....
        /*00e4*/ 	.word	0x000185a0


	//   ....[5]....
        /*00e8*/ 	.word	0x000185f0


	//   ....[6]....
        /*00ec*/ 	.word	0x00018620


	//   ....[7]....
        /*00f0*/ 	.word	0x00018660


	//   ....[8]....
        /*00f4*/ 	.word	0x000186a0


	//   ....[9]....
        /*00f8*/ 	.word	0x000188e0


	//   ....[10]....
        /*00fc*/ 	.word	0x00018ef0


	//   ....[11]....
        /*0100*/ 	.word	0x000195e0


	//   ....[12]....
        /*0104*/ 	.word	0x00019630


	//----- nvinfo : EIATTR_MAX_THREADS
	.align		4
.L_1691:
        /*0108*/ 	.byte	0x04, 0x05
        /*010a*/ 	.short	(.L_1693 - .L_1692)
.L_1692:
        /*010c*/ 	.word	0x00000080
        /*0110*/ 	.word	0x00000001
        /*0114*/ 	.word	0x00000001


	//----- nvinfo : EIATTR_CRS_STACK_SIZE
	.align		4
.L_1693:
        /*0118*/ 	.byte	0x04, 0x1e
        /*011a*/ 	.short	(.L_1695 - .L_1694)
.L_1694:
        /*011c*/ 	.word	0x00000000


	//----- nvinfo : EIATTR_CBANK_PARAM_SIZE
	.align		4
.L_1695:
        /*0120*/ 	.byte	0x03, 0x19
        /*0122*/ 	.short	0x0418


	//----- nvinfo : EIATTR_PARAM_CBANK
	.align		4
        /*0124*/ 	.byte	0x04, 0x0a
        /*0126*/ 	.short	(.L_1697 - .L_1696)
	.align		4
.L_1696:
        /*0128*/ 	.word	index@(.nv.constant0._ZN2at6native13reduce_kernelILi128ELi4ENS0_8ReduceOpIN3c108BFloat16ENS0_9NanSumOpsIfS4_EEjS4_Li4ELi4EEEEEvT1_)
        /*012c*/ 	.short	0x0380
        /*012e*/ 	.short	0x0418


	//----- nvinfo : EIATTR_SW_WAR
	.align		4
.L_1697:
        /*0130*/ 	.byte	0x04, 0x36
        /*0132*/ 	.short	(.L_1699 - .L_1698)
.L_1698:
        /*0134*/ 	.word	0x00000008
.L_1699:


//--------------------- .nv.info._ZN2at6native13reduce_kernelILi512ELi1ENS0_8ReduceOpIN3c104HalfENS0_9NanSumOpsIffEEjfLi4ELi4EEEEEvT1_ --------------------------
	.section	.nv.info._ZN2at6native13reduce_kernelILi512ELi1ENS0_8ReduceOpIN3c104HalfENS0_9NanSumOpsIffEEjfLi4ELi4EEEEEvT1_,"",@"SHT_CUDA_INFO"
	.sectionflags	@""
	.align	4


	//----- nvinfo : EIATTR_CUDA_API_VERSION
	.align		4
        /*0000*/ 	.byte	0x04, 0x37
        /*0002*/ 	.short	(.L_1701 - .L_1700)
.L_1700:
        /*0004*/ 	.word	0x00000082


	//----- nvinfo : EIATTR_KPARAM_INFO
	.align		4
.L_1701:
        /*0008*/ 	.byte	0x04, 0x17
        /*000a*/ 	.short	(.L_1703 - .L_1702)
.L_1702:
        /*000c*/ 	.word	0x00000000
        /*0010*/ 	.short	0x0000
        /*0012*/ 	.short	0x0000
        /*0014*/ 	.byte	0x00, 0xf0, 0x61, 0x10


	//----- nvinfo : EIATTR_SPARSE_MMA_MASK
	.align		4
.L_1703:
        /*0018*/ 	.byte	0x03, 0x50
        /*001a*/ 	.short	0x0000


	//----- nvinfo : EIATTR_MAXREG_COUNT
	.align		4
        /*001c*/ 	.byte	0x03, 0x1b
        /*001e*/ 	.short	0x0020


	//----- nvinfo : EIATTR_NUM_BARRIERS
	.align		4
        /*0020*/ 	.byte	0x02, 0x4c
        /*0022*/ 	.byte	0x01
	.zero		1


	//----- nvinfo : EIATTR_EXTERNS
	.align		4
        /*0024*/ 	.byte	0x04, 0x0f
        /*0026*/ 	.short	(.L_1705 - .L_1704)


	//   ....[0]....
	.align		4
.L_1704:
        /*0028*/ 	.word	index@(__assertfail)


	//----- nvinfo : EIATTR_MERCURY_ISA_VERSION
	.align		4
.L_1705:
        /*002c*/ 	.byte	0x03, 0x5f
        /*002e*/ 	.short	0x0101


	//----- nvinfo : EIATTR_INT_WARP_WIDE_INSTR_OFFSETS
	.align		4
        /*0030*/ 	.byte	0x04, 0x31
        /*0032*/ 	.short	(.L_1707 - .L_1706)


	//   ....[0]....
.L_1706:
        /*0034*/ 	.word	0x0000dc80


	//   ....[1]....
        /*0038*/ 	.word	0x0000dd70


	//----- nvinfo : EIATTR_COOP_GROUP_MASK_REGIDS
	.align		4
.L_1707:
        /*003c*/ 	.byte	0x04, 0x29
        /*003e*/ 	.short	(.L_1709 - .L_1708)


	//   ....[0]....
.L_1708:
        /*0040*/ 	.word	0xffffffff


	//   ....[1]....
        /*0044*/ 	.word	0xffffffff


	//----- nvinfo : EIATTR_COOP_GROUP_INSTR_OFFSETS
	.align		4
.L_1709:
        /*0048*/ 	.byte	0x04, 0x28
        /*004a*/ 	.short	(.L_1711 - .L_1710)


	//   ....[0]....
.L_1710:
        /*004c*/ 	.word	0x0000b590


	//   ....[1]....
        /*0050*/ 	.word	0x0000e4a0


	//----- nvinfo : EIATTR_VRC_CTA_INIT_COUNT
	.align		4
.L_1711:
        /*0054*/ 	.byte	0x02, 0x4a
	.zero		1
	.zero		1


	//----- nvinfo : EIATTR_SYSCALL_OFFSETS
	.align		4
        /*0058*/ 	.byte	0x04, 0x46
        /*005a*/ 	.short	(.L_1713 - .L_1712)


	//   ....[0]....
.L_1712:
        /*005c*/ 	.word	0x0000e710


	//   ....[1]....
        /*0060*/ 	.word	0x0000e930


	//   ....[2]....
        /*0064*/ 	.word	0x0000ec60


	//   ....[3]....
        /*0068*/ 	.word	0x0000ee80


	//----- nvinfo : EIATTR_EXIT_INSTR_OFFSETS
	.align		4
.L_1713:
        /*006c*/ 	.byte	0x04, 0x1c
        /*006e*/ 	.short	(.L_1715 - .L_1714)


	//   ....[0]....
.L_1714:
        /*0070*/ 	.word	0x0000de10


	//   ....[1]....
        /*0074*/ 	.word	0x0000e4f0


	//   ....[2]....
        /*0078*/ 	.word	0x0000e760


	//   ....[3]....
        /*007c*/ 	.word	0x0000e780


	//   ....[4]....
        /*0080*/ 	.word	0x0000e980


	//   ....[5]....
        /*0084*/ 	.word	0x0000e9a0


	//   ....[6]....
        /*0088*/ 	.word	0x0000e9d0


	//   ....[7]....
        /*008c*/ 	.word	0x0000ea10


	//   ....[8]....
        /*0090*/ 	.word	0x0000ea50


	//   ....[9]....
        /*0094*/ 	.word	0x0000ecb0


	//   ....[10]....
        /*0098*/ 	.word	0x0000ecd0


	//   ....[11]....
        /*009c*/ 	.word	0x0000eed0


	//   ....[12]....
        /*00a0*/ 	.word	0x0000eef0


	//----- nvinfo : EIATTR_MAX_THREADS
	.align		4
.L_1715:
        /*00a4*/ 	.byte	0x04, 0x05
        /*00a6*/ 	.short	(.L_1717 - .L_1716)
.L_1716:
        /*00a8*/ 	.word	0x00000200
        /*00ac*/ 	.word	0x00000001
        /*00b0*/ 	.word	0x00000001


	//----- nvinfo : EIATTR_CRS_STACK_SIZE
	.align		4
.L_1717:
        /*00b4*/ 	.byte	0x04, 0x1e
        /*00b6*/ 	.short	(.L_1719 - .L_1718)
.L_1718:
        /*00b8*/ 	.word	0x00000000


	//----- nvinfo : EIATTR_CBANK_PARAM_SIZE
	.align		4
.L_1719:
        /*00bc*/ 	.byte	0x03, 0x19
        /*00be*/ 	.short	0x0418


	//----- nvinfo : EIATTR_PARAM_CBANK
	.align		4
        /*00c0*/ 	.byte	0x04, 0x0a
        /*00c2*/ 	.short	(.L_1721 - .L_1720)
	.align		4
.L_1720:
        /*00c4*/ 	.word	index@(.nv.constant0._ZN2at6native13reduce_kernelILi512ELi1ENS0_8ReduceOpIN3c104HalfENS0_9NanSumOpsIffEEjfLi4ELi4EEEEEvT1_)
        /*00c8*/ 	.short	0x0380
        /*00ca*/ 	.short	0x0418


	//----- nvinfo : EIATTR_SW_WAR
	.align		4
.L_1721:
        /*00cc*/ 	.byte	0x04, 0x36
        /*00ce*/ 	.short	(.L_1723 - .L_1722)
.L_1722:
        /*00d0*/ 	.word	0x00000008
.L_1723:


//--------------------- .nv.info._ZN2at6native13reduce_kernelILi256ELi2ENS0_8ReduceOpIN3c104HalfENS0_9NanSumOpsIffEEjfLi4ELi4EEEEEvT1_ --------------------------
	.section	.nv.info._ZN2at6native13reduce_kernelILi256ELi2ENS0_8ReduceOpIN3c104HalfENS0_9NanSumOpsIffEEjfLi4ELi4EEEEEvT1_,"",@"SHT_CUDA_INFO"
	.sectionflags	@""
	.align	4


	//----- nvinfo : EIATTR_CUDA_API_VERSION
	.align		4
        /*0000*/ 	.byte	0x04, 0x37
        /*0002*/ 	.short	(.L_1725 - .L_1724)
.L_1724:
        /*0004*/ 	.word	0x00000082


	//----- nvinfo : EIATTR_KPARAM_INFO
	.align		4
.L_1725:
        /*0008*/ 	.byte	0x04, 0x17
        /*000a*/ 	.short	(.L_1727 - .L_1726)
.L_1726:
        /*000c*/ 	.word	0x00000000
        /*0010*/ 	.short	0x0000
        /*0012*/ 	.short	0x0000
        /*0014*/ 	.byte	0x00, 0xf0, 0x61, 0x10


	//----- nvinfo : EIATTR_SPARSE_MMA_MASK
	.align		4
.L_1727:
        /*0018*/ 	.byte	0x03, 0x50
        /*001a*/ 	.short	0x0000


	//----- nvinfo : EIATTR_MAXREG_COUNT
	.align		4
        /*001c*/ 	.byte	0x03, 0x1b
        /*001e*/ 	.short	0x0040


	//----- nvinfo : EIATTR_NUM_BARRIERS
	.align		4
        /*0020*/ 	.byte	0x02, 0x4c
        /*0022*/ 	.byte	0x01
	.zero		1


	//----- nvinfo : EIATTR_EXTERNS
	.align		4
        /*0024*/ 	.byte	0x04, 0x0f
        /*0026*/ 	.short	(.L_1729 - .L_1728)


	//   ....[0]....
	.align		4
.L_1728:
        /*0028*/ 	.word	index@(__assertfail)


	//----- nvinfo : EIATTR_MERCURY_ISA_VERSION
	.align		4
.L_1729:
        /*002c*/ 	.byte	0x03, 0x5f
        /*002e*/ 	.short	0x0101


	//----- nvinfo : EIATTR_INT_WARP_WIDE_INSTR_OFFSETS
	.align		4
        /*0030*/ 	.byte	0x04, 0x31
        /*0032*/ 	.short	(.L_1731 - .L_1730)


	//   ....[0]....
.L_1730:
        /*0034*/ 	.word	0x00010cf0


	//   ....[1]....
        /*0038*/ 	.word	0x00010de0


	//----- nvinfo : EIATTR_COOP_GROUP_MASK_REGIDS
	.align		4
.L_1731:
        /*003c*/ 	.byte	0x04, 0x29
        /*003e*/ 	.short	(.L_1733 - .L_1732)


	//   ....[0]....
.L_1732:
        /*0040*/ 	.word	0xffffffff


	//   ....[1]....
        /*0044*/ 	.word	0xffffffff


	//   ....[2]....
        /*0048*/ 	.word	0xffffffff


	//   ....[3]....
        /*004c*/ 	.word	0xffffffff


	//----- nvinfo : EIATTR_COOP_GROUP_INSTR_OFFSETS
	.align		4
.L_1733:
        /*0050*/ 	.byte	0x04, 0x28
        /*0052*/ 	.short	(.L_1735 - .L_1734)


	//   ....[0]....
.L_1734:
        /*0054*/ 	.word	0x0000c3a0


	//   ....[1]....
        /*0058*/ 	.word	0x0000c3b0


	//   ....[2]....
        /*005c*/ 	.word	0x000115c0


	//   ....[3]....
        /*0060*/ 	.word	0x000115d0


	//----- nvinfo : EIATTR_VRC_CTA_INIT_COUNT
	.align		4
.L_1735:
        /*0064*/ 	.byte	0x02, 0x4a
	.zero		1
	.zero		1


	//----- nvinfo : EIATTR_SYSCALL_OFFSETS
	.align		4
        /*0068*/ 	.byte	0x04, 0x46
        /*006a*/ 	.short	(.L_1737 - .L_1736)


	//   ....[0]....
.L_1736:
        /*006c*/ 	.word	0x00001470


	//   ....[1]....
        /*0070*/ 	.word	0x000118a0


	//   ....[2]....
        /*0074*/ 	.word	0x000119d0


	//   ....[3]....
        /*0078*/ 	.word	0x00011c10


	//   ....[4]....
        /*007c*/ 	.word	0x00011d40


	//   ....[5]....
        /*0080*/ 	.word	0x00012120


	//   ....[6]....
        /*0084*/ 	.word	0x00012250


	//   ....[7]....
        /*0088*/ 	.word	0x00012490


	//   ....[8]....
        /*008c*/ 	.word	0x000125c0


	//----- nvinfo : EIATTR_EXIT_INSTR_OFFSETS
	.align		4
.L_1737:
        /*0090*/ 	.byte	0x04, 0x1c
        /*0092*/ 	.short	(.L_1739 - .L_1738)


	//   ....[0]....
.L_1738:
        /*0094*/ 	.word	0x00010ea0


	//   ....[1]....
        /*0098*/ 	.word	0x00011630


	//   ....[2]....
        /*009c*/ 	.word	0x00011770


	//   ....[3]....
        /*00a0*/ 	.word	0x00011a40


	//   ....[4]....
        /*00a4*/ 	.word	0x00011de0


	//   ....[5]....
        /*00a8*/ 	.word	0x00011e10


	//   ....[6]....
        /*00ac*/ 	.word	0x00011e40


	//   ....[7]....
        /*00b0*/ 	.word	0x00011e80


	//   ....[8]....
        /*00b4*/ 	.word	0x00011ec0


	//   ....[9]....
        /*00b8*/ 	.word	0x00011ff0


	//   ....[10]....
        /*00bc*/ 	.word	0x000122c0


	//   ....[11]....
        /*00c0*/ 	.word	0x00012660


	//   ....[12]....
        /*00c4*/ 	.word	0x00012690


	//----- nvinfo : EIATTR_MAX_THREADS
	.align		4
.L_1739:
        /*00c8*/ 	.byte	0x04, 0x05
        /*00ca*/ 	.short	(.L_1741 - .L_1740)
.L_1740:
        /*00cc*/ 	.word	0x00000100
        /*00d0*/ 	.word	0x00000001
        /*00d4*/ 	.word	0x00000001


	//----- nvinfo : EIATTR_CRS_STACK_SIZE
	.align		4
.L_1741:
        /*00d8*/ 	.byte	0x04, 0x1e
        /*00da*/ 	.short	(.L_1743 - .L_1742)
.L_1742:
        /*00dc*/ 	.word	0x00000000


	//----- nvinfo : EIATTR_CBANK_PARAM_SIZE
	.align		4
.L_1743:
        /*00e0*/ 	.byte	0x03, 0x19
        /*00e2*/ 	.short	0x0418


	//----- nvinfo : EIATTR_PARAM_CBANK
	.align		4
        /*00e4*/ 	.byte	0x04, 0x0a
        /*00e6*/ 	.short	(.L_1745 - .L_1744)
	.align		4
.L_1744:
        /*00e8*/ 	.word	index@(.nv.constant0._ZN2at6native13reduce_kernelILi256ELi2ENS0_8ReduceOpIN3c104HalfENS0_9NanSumOpsIffEEjfLi4ELi4EEEEEvT1_)
        /*00ec*/ 	.short	0x0380
        /*00ee*/ 	.short	0x0418


	//----- nvinfo : EIATTR_SW_WAR
	.align		4
.L_1745:
        /*00f0*/ 	.byte	0x04, 0x36
        /*00f2*/ 	.short	(.L_1747 - .L_1746)
.L_1746:
        /*00f4*/ 	.word	0x00000008
.L_1747:


//--------------------- .nv.info._ZN2at6native13reduce_kernelILi128ELi4ENS0_8ReduceOpIN3c104HalfENS0_9NanSumOpsIffEEjfLi4ELi4EEEEEvT1_ --------------------------
	.section	.nv.info._ZN2at6native13reduce_kernelILi128ELi4ENS0_8ReduceOpIN3c104HalfENS0_9NanSumOpsIffEEjfLi4ELi4EEEEEvT1_,"",@"SHT_CUDA_INFO"
	.sectionflags	@""
	.align	4


	//----- nvinfo : EIATTR_CUDA_API_VERSION
	.align		4
        /*0000*/ 	.byte	0x04, 0x37
        /*0002*/ 	.short	(.L_1749 - .L_1748)
.L_1748:
        /*0004*/ 	.word	0x00000082


	//----- nvinfo : EIATTR_KPARAM_INFO
	.align		4
.L_1749:
        /*0008*/ 	.byte	0x04, 0x17
        /*000a*/ 	.short	(.L_1751 - .L_1750)
.L_1750:
        /*000c*/ 	.word	0x00000000
        /*0010*/ 	.short	0x0000
        /*0012*/ 	.short	0x0000
        /*0014*/ 	.byte	0x00, 0xf0, 0x61, 0x10


	//----- nvinfo : EIATTR_SPARSE_MMA_MASK
	.align		4
.L_1751:
        /*0018*/ 	.byte	0x03, 0x50
        /*001a*/ 	.short	0x0000


	//----- nvinfo : EIATTR_MAXREG_COUNT
	.align		4
        /*001c*/ 	.byte	0x03, 0x1b
        /*001e*/ 	.short	0x0080


	//----- nvinfo : EIATTR_NUM_BARRIERS
	.align		4
        /*0020*/ 	.byte	0x02, 0x4c
        /*0022*/ 	.byte	0x01
	.zero		1


	//----- nvinfo : EIATTR_EXTERNS
	.align		4
        /*0024*/ 	.byte	0x04, 0x0f
        /*0026*/ 	.short	(.L_1753 - .L_1752)


	//   ....[0]....
	.align		4
.L_1752:
        /*0028*/ 	.word	index@(__assertfail)


	//----- nvinfo : EIATTR_MERCURY_ISA_VERSION
	.align		4
.L_1753:
        /*002c*/ 	.byte	0x03, 0x5f
        /*002e*/ 	.short	0x0101


	//----- nvinfo : EIATTR_INT_WARP_WIDE_INSTR_OFFSETS
	.align		4
        /*0030*/ 	.byte	0x04, 0x31
        /*0032*/ 	.short	(.L_1755 - .L_1754)


	//   ....[0]....
.L_1754:
        /*0034*/ 	.word	0x000162a0


	//   ....[1]....
        /*0038*/ 	.word	0x00016390


	//----- nvinfo : EIATTR_COOP_GROUP_MASK_REGIDS
	.align		4
.L_1755:
        /*003c*/ 	.byte	0x04, 0x29
        /*003e*/ 	.short	(.L_1757 - .L_1756)


	//   ....[0]....
.L_1756:
        /*0040*/ 	.word	0xffffffff


	//   ....[1]....
        /*0044*/ 	.word	0xffffffff


	//   ....[2]....
        /*0048*/ 	.word	0xffffffff


	//   ....[3]....
        /*004c*/ 	.word	0xffffffff


	//   ....[4]....
        /*0050*/ 	.word	0xffffffff


	//   ....[5]....
        /*0054*/ 	.word	0xffffffff


	//   ....[6]....
        /*0058*/ 	.word	0xffffffff


	//   ....[7]....
        /*005c*/ 	.word	0xffffffff


	//----- nvinfo : EIATTR_COOP_GROUP_INSTR_OFFSETS
	.align		4
.L_1757:
        /*0060*/ 	.byte	0x04, 0x28
        /*0062*/ 	.short	(.L_1759 - .L_1758)


	//   ....[0]....
.L_1758:
        /*0064*/ 	.word	0x0000d400


	//   ....[1]....
        /*0068*/ 	.word	0x0000d410


	//   ....[2]....
        /*006c*/ 	.word	0x0000d420


	//   ....[3]....
        /*0070*/ 	.word	0x0000d430


	//   ....[4]....
        /*0074*/ 	.word	0x00016cb0


	//   ....[5]....
        /*0078*/ 	.word	0x00016cc0


	//   ....[6]....
        /*007c*/ 	.word	0x00016cd0


	//   ....[7]....
        /*0080*/ 	.word	0x00016ce0


	//----- nvinfo : EIATTR_VRC_CTA_INIT_COUNT
	.align		4
.L_1759:
        /*0084*/ 	.byte	0x02, 0x4a
	.zero		1
	.zero		1


	//----- nvinfo : EIATTR_SYSCALL_OFFSETS
	.align		4
        /*0088*/ 	.byte	0x04, 0x46
        /*008a*/ 	.short	(.L_1761 - .L_1760)


	//   ....[0]....
.L_1760:
        /*008c*/ 	.word	0x00001490


	//   ....[1]....
        /*0090*/ 	.word	0x00017070


	//   ....[2]....
        /*0094*/ 	.word	0x000171a0


	//   ....[3]....
        /*0098*/ 	.word	0x00017330


	//   ....[4]....
        /*009c*/ 	.word	0x00017460


	//   ....[5]....
        /*00a0*/ 	.word	0x00017700


	//   ....[6]....
        /*00a4*/ 	.word	0x00017830


	//   ....[7]....
        /*00a8*/ 	.word	0x000179f0


	//   ....[8]....
        /*00ac*/ 	.word	0x00017b20


	//   ....[9]....
        /*00b0*/ 	.word	0x00017fb0


	//   ....[10]....
        /*00b4*/ 	.word	0x000180e0


	//   ....[11]....
        /*00b8*/ 	.word	0x00018270


	//   ....[12]....
        /*00bc*/ 	.word	0x000183a0


	//   ....[13]....
        /*00c0*/ 	.word	0x00018640


	//   ....[14]....
        /*00c4*/ 	.word	0x00018770


	//   ....[15]....
        /*00c8*/ 	.word	0x00018930


	//   ....[16]....
        /*00cc*/ 	.word	0x00018a60


	//----- nvinfo : EIATTR_EXIT_INSTR_OFFSETS
	.align		4
.L_1761:
        /*00d0*/ 	.byte	0x04, 0x1c
        /*00d2*/ 	.short	(.L_1763 - .L_1762)


	//   ....[0]....
.L_1762:
        /*00d4*/ 	.word	0x00016450


	//   ....[1]....
        /*00d8*/ 	.word	0x00016d60


	//   ....[2]....
        /*00dc*/ 	.word	0x00016f40


	//   ....[3]....
        /*00e0*/ 	.word	0x000174f0


	//   ....[4]....
        /*00e4*/ 	.word	0x00017bb0


	//   ....[5]....
        /*00e8*/ 	.word	0x00017c00


	//   ....[6]....
        /*00ec*/ 	.word	0x00017c30


	//   ....[7]....
        /*00f0*/ 	.word	0x00017c70


	//   ....[8]....
        /*00f4*/ 	.word	0x00017cb0


	//   ....[9]....
        /*00f8*/ 	.word	0x00017e80


	//   ....[10]....
        /*00fc*/ 	.word	0x00018430


	//   ....[11]....
        /*0100*/ 	.word	0x00018af0


	//   ....[12]....
        /*0104*/ 	.word	0x00018b40


	//----- nvinfo : EIATTR_MAX_THREADS
	.align		4
.L_1763:
        /*0108*/ 	.byte	0x04, 0x05
        /*010a*/ 	.short	(.L_1765 - .L_1764)
.L_1764:
        /*010c*/ 	.word	0x00000080
        /*0110*/ 	.word	0x00000001
        /*0114*/ 	.word	0x00000001


	//----- nvinfo : EIATTR_CRS_STACK_SIZE
	.align		4
.L_1765:
        /*0118*/ 	.byte	0x04, 0x1e
        /*011a*/ 	.short	(.L_1767 - .L_1766)
.L_1766:
        /*011c*/ 	.word	0x00000000


	//----- nvinfo : EIATTR_CBANK_PARAM_SIZE
	.align		4
.L_1767:
        /*0120*/ 	.byte	0x03, 0x19
        /*0122*/ 	.short	0x0418


	//----- nvinfo : EIATTR_PARAM_CBANK
	.align		4
        /*0124*/ 	.byte	0x04, 0x0a
        /*0126*/ 	.short	(.L_1769 - .L_1768)
	.align		4
.L_1768:
        /*0128*/ 	.word	index@(.nv.constant0._ZN2at6native13reduce_kernelILi128ELi4ENS0_8ReduceOpIN3c104HalfENS0_9NanSumOpsIffEEjfLi4ELi4EEEEEvT1_)
        /*012c*/ 	.short	0x0380
        /*012e*/ 	.short	0x0418


	//----- nvinfo : EIATTR_SW_WAR
	.align		4
.L_1769:
        /*0130*/ 	.byte	0x04, 0x36
        /*0132*/ 	.short	(.L_1771 - .L_1770)
.L_1770:
        /*0134*/ 	.word	0x00000008
.L_1771:


//--------------------- .nv.info._ZN2at6native13reduce_kernelILi512ELi1ENS0_8ReduceOpIN3c104HalfENS0_9NanSumOpsIfS4_EEjS4_Li4ELi4EEEEEvT1_ --------------------------
	.section	.nv.info._ZN2at6native13reduce_kernelILi512ELi1ENS0_8ReduceOpIN3c104HalfENS0_9NanSumOpsIfS4_EEjS4_Li4ELi4EEEEEvT1_,"",@"SHT_CUDA_INFO"
	.sectionflags	@""
	.align	4


	//----- nvinfo : EIATTR_CUDA_API_VERSION
	.align		4
        /*0000*/ 	.byte	0x04, 0x37
        /*0002*/ 	.short	(.L_1773 - .L_1772)
.L_1772:
        /*0004*/ 	.word	0x00000082


	//----- nvinfo : EIATTR_KPARAM_INFO
	.align		4
.L_1773:
        /*0008*/ 	.byte	0x04, 0x17
        /*000a*/ 	.short	(.L_1775 - .L_1774)
.L_1774:
        /*000c*/ 	.word	0x00000000
        /*0010*/ 	.short	0x0000
        /*0012*/ 	.short	0x0000
        /*0014*/ 	.byte	0x00, 0xf0, 0x61, 0x10


	//----- nvinfo : EIATTR_SPARSE_MMA_MASK
	.align		4
.L_1775:
        /*0018*/ 	.byte	0x03, 0x50
        /*001a*/ 	.short	0x0000


	//----- nvinfo : EIATTR_MAXREG_COUNT
	.align		4
        /*001c*/ 	.byte	0x03, 0x1b
        /*001e*/ 	.short	0x0020


	//----- nvinfo : EIATTR_NUM_BARRIERS
	.align		4
        /*0020*/ 	.byte	0x02, 0x4c
        /*0022*/ 	.byte	0x01
	.zero		1


	//----- nvinfo : EIATTR_EXTERNS
	.align		4
        /*0024*/ 	.byte	0x04, 0x0f
        /*0026*/ 	.short	(.L_1777 - .L_1776)


	//   ....[0]....
	.align		4
.L_1776:
        /*0028*/ 	.word	index@(__assertfail)


	//----- nvinfo : EIATTR_MERCURY_ISA_VERSION
	.align		4
.L_1777:
        /*002c*/ 	.byte	0x03, 0x5f
        /*002e*/ 	.short	0x0101


	//----- nvinfo : EIATTR_INT_WARP_WIDE_INSTR_OFFSETS
	.align		4
        /*0030*/ 	.byte	0x04, 0x31
        /*0032*/ 	.short	(.L_1779 - .L_1778)


	//   ....[0]....
.L_1778:
        /*0034*/ 	.word	0x0000e170


	//   ....[1]....
        /*0038*/ 	.word	0x0000e260


	//----- nvinfo : EIATTR_COOP_GROUP_MASK_REGIDS
	.align		4
.L_1779:
        /*003c*/ 	.byte	0x04, 0x29
        /*003e*/ 	.short	(.L_1781 - .L_1780)


	//   ....[0]....
.L_1780:
        /*0040*/ 	.word	0xffffffff


	//   ....[1]....
        /*0044*/ 	.word	0xffffffff


	//----- nvinfo : EIATTR_COOP_GROUP_INSTR_OFFSETS
	.align		4
.L_1781:
        /*0048*/ 	.byte	0x04, 0x28
        /*004a*/ 	.short	(.L_1783 - .L_1782)


	//   ....[0]....
.L_1782:
        /*004c*/ 	.word	0x0000b590


	//   ....[1]....
        /*0050*/ 	.word	0x0000e980


	//----- nvinfo : EIATTR_VRC_CTA_INIT_COUNT
	.align		4
.L_1783:
        /*0054*/ 	.byte	0x02, 0x4a
	.zero		1
	.zero		1


	//----- nvinfo : EIATTR_SYSCALL_OFFSETS
	.align		4
        /*0058*/ 	.byte	0x04, 0x46
        /*005a*/ 	.short	(.L_1785 - .L_1784)


	//   ....[0]....
.L_1784:
        /*005c*/ 	.word	0x0000ebe0


	//   ....[1]....
        /*0060*/ 	.word	0x0000ee20


	//   ....[2]....
        /*0064*/ 	.word	0x0000f150


	//   ....[3]....
        /*0068*/ 	.word	0x0000f390


	//----- nvinfo : EIATTR_EXIT_INSTR_OFFSETS
	.align		4
.L_1785:
        /*006c*/ 	.byte	0x04, 0x1c
        /*006e*/ 	.short	(.L_1787 - .L_1786)


	//   ....[0]....
.L_1786:
        /*0070*/ 	.word	0x0000e300


	//   ....[1]....
        /*0074*/ 	.word	0x0000e9d0


	//   ....[2]....
        /*0078*/ 	.word	0x0000ec30


	//   ....[3]....
        /*007c*/ 	.word	0x0000ec60


	//   ....[4]....
        /*0080*/ 	.word	0x0000ee70


	//   ....[5]....
        /*0084*/ 	.word	0x0000ee90


	//   ....[6]....
        /*0088*/ 	.word	0x0000eec0


	//   ....[7]....
        /*008c*/ 	.word	0x0000ef00


	//   ....[8]....
        /*0090*/ 	.word	0x0000ef40


	//   ....[9]....
        /*0094*/ 	.word	0x0000f1a0


	//   ....[10]....
        /*0098*/ 	.word	0x0000f1d0


	//   ....[11]....
        /*009c*/ 	.word	0x0000f3e0


	//   ....[12]....
        /*00a0*/ 	.word	0x0000f400


	//----- nvinfo : EIATTR_MAX_THREADS
	.align		4
.L_1787:
        /*00a4*/ 	.byte	0x04, 0x05
        /*00a6*/ 	.short	(.L_1789 - .L_1788)
.L_1788:
        /*00a8*/ 	.word	0x00000200
        /*00ac*/ 	.word	0x00000001
        /*00b0*/ 	.word	0x00000001


	//----- nvinfo : EIATTR_CRS_STACK_SIZE
	.align		4
.L_1789:
        /*00b4*/ 	.byte	0x04, 0x1e
        /*00b6*/ 	.short	(.L_1791 - .L_1790)
.L_1790:
        /*00b8*/ 	.word	0x00000000


	//----- nvinfo : EIATTR_CBANK_PARAM_SIZE
	.align		4
.L_1791:
        /*00bc*/ 	.byte	0x03, 0x19
        /*00be*/ 	.short	0x0418


	//----- nvinfo : EIATTR_PARAM_CBANK
	.align		4
        /*00c0*/ 	.byte	0x04, 0x0a
        /*00c2*/ 	.short	(.L_1793 - .L_1792)
	.align		4
.L_1792:
        /*00c4*/ 	.word	index@(.nv.constant0._ZN2at6native13reduce_kernelILi512ELi1ENS0_8ReduceOpIN3c104HalfENS0_9NanSumOpsIfS4_EEjS4_Li4ELi4EEEEEvT1_)
        /*00c8*/ 	.short	0x0380
        /*00ca*/ 	.short	0x0418


	//----- nvinfo : EIATTR_SW_WAR
	.align		4
.L_1793:
        /*00cc*/ 	.byte	0x04, 0x36
        /*00ce*/ 	.short	(.L_1795 - .L_1794)
.L_1794:
        /*00d0*/ 	.word	0x00000008
.L_1795:


//--------------------- .nv.info._ZN2at6native13reduce_kernelILi256ELi2ENS0_8ReduceOpIN3c104HalfENS0_9NanSumOpsIfS4_EEjS4_Li4ELi4EEEEEvT1_ --------------------------
	.section	.nv.info._ZN2at6native13reduce_kernelILi256ELi2ENS0_8ReduceOpIN3c104HalfENS0_9NanSumOpsIfS4_EEjS4_Li4ELi4EEEEEvT1_,"",@"SHT_CUDA_INFO"
	.sectionflags	@""
	.align	4


	//----- nvinfo : EIATTR_CUDA_API_VERSION
	.align		4
        /*0000*/ 	.byte	0x04, 0x37
        /*0002*/ 	.short	(.L_1797 - .L_1796)
.L_1796:
        /*0004*/ 	.word	0x00000082


	//----- nvinfo : EIATTR_KPARAM_INFO
	.align		4
.L_1797:
        /*0008*/ 	.byte	0x04, 0x17
        /*000a*/ 	.short	(.L_1799 - .L_1798)
.L_1798:
        /*000c*/ 	.word	0x00000000
        /*0010*/ 	.short	0x0000
        /*0012*/ 	.short	0x0000
        /*0014*/ 	.byte	0x00, 0xf0, 0x61, 0x10


	//----- nvinfo : EIATTR_SPARSE_MMA_MASK
	.align		4
.L_1799:
        /*0018*/ 	.byte	0x03, 0x50
        /*001a*/ 	.short	0x0000


	//----- nvinfo : EIATTR_MAXREG_COUNT
	.align		4
        /*001c*/ 	.byte	0x03, 0x1b
        /*001e*/ 	.short	0x0040


	//----- nvinfo : EIATTR_NUM_BARRIERS
	.align		4
        /*0020*/ 	.byte	0x02, 0x4c
        /*0022*/ 	.byte	0x01
	.zero		1


	//----- nvinfo : EIATTR_EXTERNS
	.align		4
        /*0024*/ 	.byte	0x04, 0x0f
        /*0026*/ 	.short	(.L_1801 - .L_1800)


	//   ....[0]....
	.align		4
.L_1800:
        /*0028*/ 	.word	index@(__assertfail)


	//----- nvinfo : EIATTR_MERCURY_ISA_VERSION
	.align		4
.L_1801:
        /*002c*/ 	.byte	0x03, 0x5f
        /*002e*/ 	.short	0x0101


	//----- nvinfo : EIATTR_INT_WARP_WIDE_INSTR_OFFSETS
	.align		4
        /*0030*/ 	.byte	0x04, 0x31
        /*0032*/ 	.short	(.L_1803 - .L_1802)


	//   ....[0]....
.L_1802:
        /*0034*/ 	.word	0x000111e0


	//   ....[1]....
        /*0038*/ 	.word	0x000112d0


	//----- nvinfo : EIATTR_COOP_GROUP_MASK_REGIDS
	.align		4
.L_1803:
        /*003c*/ 	.byte	0x04, 0x29
        /*003e*/ 	.short	(.L_1805 - .L_1804)


	//   ....[0]....
.L_1804:
        /*0040*/ 	.word	0xffffffff


	//   ....[1]....
        /*0044*/ 	.word	0xffffffff


	//   ....[2]....
        /*0048*/ 	.word	0xffffffff


	//   ....[3]....
        /*004c*/ 	.word	0xffffffff


	//----- nvinfo : EIATTR_COOP_GROUP_INSTR_OFFSETS
	.align		4
.L_1805:
        /*0050*/ 	.byte	0x04, 0x28
        /*0052*/ 	.short	(.L_1807 - .L_1806)


	//   ....[0]....
.L_1806:
        /*0054*/ 	.word	0x0000c3a0


	//   ....[1]....
        /*0058*/ 	.word	0x0000c3b0


	//   ....[2]....
        /*005c*/ 	.word	0x00011ab0


	//   ....[3]....
        /*0060*/ 	.word	0x00011ac0


	//----- nvinfo : EIATTR_VRC_CTA_INIT_COUNT
	.align		4
.L_1807:
        /*0064*/ 	.byte	0x02, 0x4a
	.zero		1
	.zero		1


	//----- nvinfo : EIATTR_SYSCALL_OFFSETS
	.align		4
        /*0068*/ 	.byte	0x04, 0x46
        /*006a*/ 	.short	(.L_1809 - .L_1808)


	//   ....[0]....
.L_1808:
        /*006c*/ 	.word	0x00001470


	//   ....[1]....
        /*0070*/ 	.word	0x00011db0


	//   ....[2]....
        /*0074*/ 	.word	0x00011f30


	//   ....[3]....
        /*0078*/ 	.word	0x00012160


	//   ....[4]....
        /*007c*/ 	.word	0x000122e0


	//   ....[5]....
        /*0080*/ 	.word	0x000126a0


	//   ....[6]....
        /*0084*/ 	.word	0x00012820


	//   ....[7]....
        /*0088*/ 	.word	0x00012a50


	//   ....[8]....
        /*008c*/ 	.word	0x00012bd0


	//----- nvinfo : EIATTR_EXIT_INSTR_OFFSETS
	.align		4
.L_1809:
        /*0090*/ 	.byte	0x04, 0x1c
        /*0092*/ 	.short	(.L_1811 - .L_1810)


	//   ....[0]....
.L_1810:
        /*0094*/ 	.word	0x00011390


	//   ....[1]....
        /*0098*/ 	.word	0x00011b20


	//   ....[2]....
        /*009c*/ 	.word	0x00011c70


	//   ....[3]....
        /*00a0*/ 	.word	0x00011f80


	//   ....[4]....
        /*00a4*/ 	.word	0x00012330


	//   ....[5]....
        /*00a8*/ 	.word	0x00012360


	//   ....[6]....
        /*00ac*/ 	.word	0x00012390


	//   ....[7]....
        /*00b0*/ 	.word	0x000123d0


	//   ....[8]....
        /*00b4*/ 	.word	0x00012410


	//   ....[9]....
        /*00b8*/ 	.word	0x00012560


	//   ....[10]....
        /*00bc*/ 	.word	0x00012870


	//   ....[11]....
        /*00c0*/ 	.word	0x00012c20


	//   ....[12]....
        /*00c4*/ 	.word	0x00012c50


	//----- nvinfo : EIATTR_MAX_THREADS
	.align		4
.L_1811:
        /*00c8*/ 	.byte	0x04, 0x05
        /*00ca*/ 	.short	(.L_1813 - .L_1812)
.L_1812:
        /*00cc*/ 	.word	0x00000100
        /*00d0*/ 	.word	0x00000001
        /*00d4*/ 	.word	0x00000001


	//----- nvinfo : EIATTR_CRS_STACK_SIZE
	.align		4
.L_1813:
        /*00d8*/ 	.byte	0x04, 0x1e
        /*00da*/ 	.short	(.L_1815 - .L_1814)
.L_1814:
        /*00dc*/ 	.word	0x00000000


	//----- nvinfo : EIATTR_CBANK_PARAM_SIZE
	.align		4
.L_1815:
        /*00e0*/ 	.byte	0x03, 0x19
        /*00e2*/ 	.short	0x0418


	//----- nvinfo : EIATTR_PARAM_CBANK
	.align		4
        /*00e4*/ 	.byte	0x04, 0x0a
        /*00e6*/ 	.short	(.L_1817 - .L_1816)
	.align		4
.L_1816:
        /*00e8*/ 	.word	index@(.nv.constant0._ZN2at6native13reduce_kernelILi256ELi2ENS0_8ReduceOpIN3c104HalfENS0_9NanSumOpsIfS4_EEjS4_Li4ELi4EEEEEvT1_)
        /*00ec*/ 	.short	0x0380
        /*00ee*/ 	.short	0x0418


	//----- nvinfo : EIATTR_SW_WAR
	.align		4
.L_1817:
        /*00f0*/ 	.byte	0x04, 0x36
        /*00f2*/ 	.short	(.L_1819 - .L_1818)
.L_1818:
        /*00f4*/ 	.word	0x00000008
.L_1819:


//--------------------- .nv.info._ZN2at6native13reduce_kernelILi128ELi4ENS0_8ReduceOpIN3c104HalfENS0_9NanSumOpsIfS4_EEjS4_Li4ELi4EEEEEvT1_ --------------------------
	.section	.nv.info._ZN2at6native13reduce_kernelILi128ELi4ENS0_8ReduceOpIN3c104HalfENS0_9NanSumOpsIfS4_EEjS4_Li4ELi4EEEEEvT1_,"",@"SHT_CUDA_INFO"
	.sectionflags	@""
	.align	4


	//----- nvinfo : EIATTR_CUDA_API_VERSION
	.align		4
        /*0000*/ 	.byte	0x04, 0x37
        /*0002*/ 	.short	(.L_1821 - .L_1820)
.L_1820:
        /*0004*/ 	.word	0x00000082


	//----- nvinfo : EIATTR_KPARAM_INFO
	.align		4
.L_1821:
        /*0008*/ 	.byte	0x04, 0x17
        /*000a*/ 	.short	(.L_1823 - .L_1822)
.L_1822:
        /*000c*/ 	.word	0x00000000
        /*0010*/ 	.short	0x0000
        /*0012*/ 	.short	0x0000
        /*0014*/ 	.byte	0x00, 0xf0, 0x61, 0x10


	//----- nvinfo : EIATTR_SPARSE_MMA_MASK
	.align		4
.L_1823:
        /*0018*/ 	.byte	0x03, 0x50
        /*001a*/ 	.short	0x0000


	//----- nvinfo : EIATTR_MAXREG_COUNT
	.align		4
        /*001c*/ 	.byte	0x03, 0x1b
        /*001e*/ 	.short	0x0080


	//----- nvinfo : EIATTR_NUM_BARRIERS
	.align		4
        /*0020*/ 	.byte	0x02, 0x4c
        /*0022*/ 	.byte	0x01
	.zero		1


	//----- nvinfo : EIATTR_EXTERNS
	.align		4
        /*0024*/ 	.byte	0x04, 0x0f
        /*0026*/ 	.short	(.L_1825 - .L_1824)


	//   ....[0]....
	.align		4
.L_1824:
        /*0028*/ 	.word	index@(__assertfail)


	//----- nvinfo : EIATTR_MERCURY_ISA_VERSION
	.align		4
.L_1825:
        /*002c*/ 	.byte	0x03, 0x5f
        /*002e*/ 	.short	0x0101


	//----- nvinfo : EIATTR_INT_WARP_WIDE_INSTR_OFFSETS
	.align		4
        /*0030*/ 	.byte	0x04, 0x31
        /*0032*/ 	.short	(.L_1827 - .L_1826)


	//   ....[0]....
.L_1826:
        /*0034*/ 	.word	0x00016790


	//   ....[1]....
        /*0038*/ 	.word	0x00016880


	//----- nvinfo : EIATTR_COOP_GROUP_MASK_REGIDS
	.align		4
.L_1827:
        /*003c*/ 	.byte	0x04, 0x29
        /*003e*/ 	.short	(.L_1829 - .L_1828)


	//   ....[0]....
.L_1828:
        /*0040*/ 	.word	0xffffffff


	//   ....[1]....
        /*0044*/ 	.word	0xffffffff


	//   ....[2]....
        /*0048*/ 	.word	0xffffffff


	//   ....[3]....
        /*004c*/ 	.word	0xffffffff


	//   ....[4]....
        /*0050*/ 	.word	0xffffffff


	//   ....[5]....
        /*0054*/ 	.word	0xffffffff


	//   ....[6]....
        /*0058*/ 	.word	0xffffffff


	//   ....[7]....
        /*005c*/ 	.word	0xffffffff


	//----- nvinfo : EIATTR_COOP_GROUP_INSTR_OFFSETS
	.align		4
.L_1829:
        /*0060*/ 	.byte	0x04, 0x28
        /*0062*/ 	.short	(.L_1831 - .L_1830)


	//   ....[0]....
.L_1830:
        /*0064*/ 	.word	0x0000d400


	//   ....[1]....
        /*0068*/ 	.word	0x0000d410


	//   ....[2]....
        /*006c*/ 	.word	0x0000d420


	//   ....[3]....
        /*0070*/ 	.word	0x0000d430


	//   ....[4]....
        /*0074*/ 	.word	0x000171a0


	//   ....[5]....
        /*0078*/ 	.word	0x000171b0


	//   ....[6]....
        /*007c*/ 	.word	0x000171c0


	//   ....[7]....
        /*0080*/ 	.word	0x000171d0


	//----- nvinfo : EIATTR_VRC_CTA_INIT_COUNT
	.align		4
.L_1831:
        /*0084*/ 	.byte	0x02, 0x4a
	.zero		1
	.zero		1


	//----- nvinfo : EIATTR_SYSCALL_OFFSETS
	.align		4
        /*0088*/ 	.byte	0x04, 0x46
        /*008a*/ 	.short	(.L_1833 - .L_1832)


	//   ....[0]....
.L_1832:
        /*008c*/ 	.word	0x00001490


	//   ....[1]....
        /*0090*/ 	.word	0x000175d0


	//   ....[2]....
        /*0094*/ 	.word	0x00017750


	//   ....[3]....
        /*0098*/ 	.word	0x000178d0


	//   ....[4]....
        /*009c*/ 	.word	0x00017a50


	//   ....[5]....
        /*00a0*/ 	.word	0x00017cc0


	//   ....[6]....
        /*00a4*/ 	.word	0x00017e40


	//   ....[7]....
        /*00a8*/ 	.word	0x00017fc0


	//   ....[8]....
        /*00ac*/ 	.word	0x00018140


	//   ....[9]....
        /*00b0*/ 	.word	0x00018610


	//   ....[10]....
        /*00b4*/ 	.word	0x00018790


	//   ....[11]....
        /*00b8*/ 	.word	0x00018910


	//   ....[12]....
        /*00bc*/ 	.word	0x00018a90


	//   ....[13]....
        /*00c0*/ 	.word	0x00018d00


	//   ....[14]....
        /*00c4*/ 	.word	0x00018e80


	//   ....[15]....
        /*00c8*/ 	.word	0x00019000


	//   ....[16]....
        /*00cc*/ 	.word	0x00019180


	//----- nvinfo : EIATTR_EXIT_INSTR_OFFSETS
	.align		4
.L_1833:
        /*00d0*/ 	.byte	0x04, 0x1c
        /*00d2*/ 	.short	(.L_1835 - .L_1834)


	//   ....[0]....
.L_1834:
        /*00d4*/ 	.word	0x00016940


	//   ....[1]....
        /*00d8*/ 	.word	0x00017250


	//   ....[2]....
        /*00dc*/ 	.word	0x00017490


	//   ....[3]....
        /*00e0*/ 	.word	0x00017aa0


	//   ....[4]....
        /*00e4*/ 	.word	0x00018190


	//   ....[5]....
        /*00e8*/ 	.word	0x000181e0


	//   ....[6]....
        /*00ec*/ 	.word	0x00018210


	//   ....[7]....
        /*00f0*/ 	.word	0x00018250


	//   ....[8]....
        /*00f4*/ 	.word	0x00018290


	//   ....[9]....
        /*00f8*/ 	.word	0x000184d0


	//   ....[10]....
        /*00fc*/ 	.word	0x00018ae0


	//   ....[11]....
        /*0100*/ 	.word	0x000191d0


	//   ....[12]....
        /*0104*/ 	.word	0x00019220


	//----- nvinfo : EIATTR_MAX_THREADS
	.align		4
.L_1835:
        /*0108*/ 	.byte	0x04, 0x05
        /*010a*/ 	.short	(.L_1837 - .L_1836)
.L_1836:
        /*010c*/ 	.word	0x00000080
        /*0110*/ 	.word	0x00000001
        /*0114*/ 	.word	0x00000001


	//----- nvinfo : EIATTR_CRS_STACK_SIZE
	.align		4
.L_1837:
        /*0118*/ 	.byte	0x04, 0x1e
        /*011a*/ 	.short	(.L_1839 - .L_1838)
.L_1838:
        /*011c*/ 	.word	0x00000000


	//----- nvinfo : EIATTR_CBANK_PARAM_SIZE
	.align		4
.L_1839:
        /*0120*/ 	.byte	0x03, 0x19
        /*0122*/ 	.short	0x0418


	//----- nvinfo : EIATTR_PARAM_CBANK
	.align		4
        /*0124*/ 	.byte	0x04, 0x0a
        /*0126*/ 	.short	(.L_1841 - .L_1840)
	.align		4
.L_1840:
        /*0128*/ 	.word	index@(.nv.constant0._ZN2at6native13reduce_kernelILi128ELi4ENS0_8ReduceOpIN3c104HalfENS0_9NanSumOpsIfS4_EEjS4_Li4ELi4EEEEEvT1_)
        /*012c*/ 	.short	0x0380
        /*012e*/ 	.short	0x0418


	//----- nvinfo : EIATTR_SW_WAR
	.align		4
.L_1841:
        /*0130*/ 	.byte	0x04, 0x36
        /*0132*/ 	.short	(.L_1843 - .L_1842)
.L_1842:
        /*0134*/ 	.word	0x00000008
.L_1843:


//--------------------- .nv.info._ZN2at6native13reduce_kernelILi512ELi1ENS0_8ReduceOpIfNS0_9NanSumOpsIffEEjfLi4ELi4EEEEEvT1_ --------------------------
	.section	.nv.info._ZN2at6native13reduce_kernelILi512ELi1ENS0_8ReduceOpIfNS0_9NanSumOpsIffEEjfLi4ELi4EEEEEvT1_,"",@"SHT_CUDA_INFO"
	.sectionflags	@""
	.align	4


	//----- nvinfo : EIATTR_CUDA_API_VERSION
	.align		4
        /*0000*/ 	.byte	0x04, 0x37
        /*0002*/ 	.short	(.L_1845 - .L_1844)
.L_1844:
        /*0004*/ 	.word	0x00000082


	//----- nvinfo : EIATTR_KPARAM_INFO
	.align		4
.L_1845:
        /*0008*/ 	.byte	0x04, 0x17
        /*000a*/ 	.short	(.L_1847 - .L_1846)
.L_1846:
        /*000c*/ 	.word	0x00000000
        /*0010*/ 	.short	0x0000
        /*0012*/ 	.short	0x0000
        /*0014*/ 	.byte	0x00, 0xf0, 0x61, 0x10


	//----- nvinfo : EIATTR_SPARSE_MMA_MASK
	.align		4
.L_1847:
        /*0018*/ 	.byte	0x03, 0x50
        /*001a*/ 	.short	0x0000


	//----- nvinfo : EIATTR_MAXREG_COUNT
	.align		4
        /*001c*/ 	.byte	0x03, 0x1b
        /*001e*/ 	.short	0x0020


	//----- nvinfo : EIATTR_NUM_BARRIERS
	.align		4
        /*0020*/ 	.byte	0x02, 0x4c
        /*0022*/ 	.byte	0x01
	.zero		1


	//----- nvinfo : EIATTR_EXTERNS
	.align		4
        /*0024*/ 	.byte	0x04, 0x0f
        /*0026*/ 	.short	(.L_1849 - .L_1848)


	//   ....[0]....
	.align		4
.L_1848:
        /*0028*/ 	.word	index@(__assertfail)


	//----- nvinfo : EIATTR_MERCURY_ISA_VERSION
	.align		4
.L_1849:
        /*002c*/ 	.byte	0x03, 0x5f
        /*002e*/ 	.short	0x0101


	//----- nvinfo : EIATTR_INT_WARP_WIDE_INSTR_OFFSETS
	.align		4
        /*0030*/ 	.byte	0x04, 0x31
        /*0032*/ 	.short	(.L_1851 - .L_1850)


	//   ....[0]....
.L_1850:
        /*0034*/ 	.word	0x0000da80


	//   ....[1]....
        /*0038*/ 	.word	0x0000db70


	//----- nvinfo : EIATTR_COOP_GROUP_MASK_REGIDS
	.align		4
.L_1851:
        /*003c*/ 	.byte	0x04, 0x29
        /*003e*/ 	.short	(.L_1853 - .L_1852)


	//   ....[0]....
.L_1852:
        /*0040*/ 	.word	0xffffffff


	//   ....[1]....
        /*0044*/ 	.word	0xffffffff


	//----- nvinfo : EIATTR_COOP_GROUP_INSTR_OFFSETS
	.align		4
.L_1853:
        /*0048*/ 	.byte	0x04, 0x28
        /*004a*/ 	.short	(.L_1855 - .L_1854)


	//   ....[0]....
.L_1854:
        /*004c*/ 	.word	0x0000b390


	//   ....[1]....
        /*0050*/ 	.word	0x0000e2a0


	//----- nvinfo : EIATTR_VRC_CTA_INIT_COUNT
	.align		4
.L_1855:
        /*0054*/ 	.byte	0x02, 0x4a
	.zero		1
	.zero		1


	//----- nvinfo : EIATTR_SYSCALL_OFFSETS
	.align		4
        /*0058*/ 	.byte	0x04, 0x46
        /*005a*/ 	.short	(.L_1857 - .L_1856)


	//   ....[0]....
.L_1856:
        /*005c*/ 	.word	0x0000e510


	//   ....[1]....
        /*0060*/ 	.word	0x0000e730


	//   ....[2]....
        /*0064*/ 	.word	0x0000ea60


	//   ....[3]....
        /*0068*/ 	.word	0x0000ec80


	//----- nvinfo : EIATTR_EXIT_INSTR_OFFSETS
	.align		4
.L_1857:
        /*006c*/ 	.byte	0x04, 0x1c
        /*006e*/ 	.short	(.L_1859 - .L_1858)


	//   ....[0]....
.L_1858:
        /*0070*/ 	.word	0x0000dc10


	//   ....[1]....
        /*0074*/ 	.word	0x0000e2f0


	//   ....[2]....
        /*0078*/ 	.word	0x0000e560


	//   ....[3]....
        /*007c*/ 	.word	0x0000e580


	//   ....[4]....
        /*0080*/ 	.word	0x0000e780


	//   ....[5]....
        /*0084*/ 	.word	0x0000e7a0


	//   ....[6]....
        /*0088*/ 	.word	0x0000e7d0


	//   ....[7]....
        /*008c*/ 	.word	0x0000e810


	//   ....[8]....
        /*0090*/ 	.word	0x0000e850


	//   ....[9]....
        /*0094*/ 	.word	0x0000eab0


	//   ....[10]....
        /*0098*/ 	.word	0x0000ead0


	//   ....[11]....
        /*009c*/ 	.word	0x0000ecd0


	//   ....[12]....
        /*00a0*/ 	.word	0x0000ecf0


	//----- nvinfo : EIATTR_MAX_THREADS
	.align		4
.L_1859:
        /*00a4*/ 	.byte	0x04, 0x05
        /*00a6*/ 	.short	(.L_1861 - .L_1860)
.L_1860:
        /*00a8*/ 	.word	0x00000200
        /*00ac*/ 	.word	0x00000001
        /*00b0*/ 	.word	0x00000001


	//----- nvinfo : EIATTR_CRS_STACK_SIZE
	.align		4
.L_1861:
        /*00b4*/ 	.byte	0x04, 0x1e
        /*00b6*/ 	.short	(.L_1863 - .L_1862)
.L_1862:
        /*00b8*/ 	.word	0x00000000


	//----- nvinfo : EIATTR_CBANK_PARAM_SIZE
	.align		4
.L_1863:
        /*00bc*/ 	.byte	0x03, 0x19
        /*00be*/ 	.short	0x0418


	//----- nvinfo : EIATTR_PARAM_CBANK
	.align		4
        /*00c0*/ 	.byte	0x04, 0x0a
        /*00c2*/ 	.short	(.L_1865 - .L_1864)
	.align		4
.L_1864:
        /*00c4*/ 	.word	index@(.nv.constant0._ZN2at6native13reduce_kernelILi512ELi1ENS0_8ReduceOpIfNS0_9NanSumOpsIffEEjfLi4ELi4EEEEEvT1_)
        /*00c8*/ 	.short	0x0380
        /*00ca*/ 	.short	0x0418


	//----- nvinfo : EIATTR_SW_WAR
	.align		4
.L_1865:
        /*00cc*/ 	.byte	0x04, 0x36
        /*00ce*/ 	.short	(.L_1867 - .L_1866)
.L_1866:
        /*00d0*/ 	.word	0x00000008
.L_1867:


//--------------------- .nv.info._ZN2at6native13reduce_kernelILi256ELi2ENS0_8ReduceOpIfNS0_9NanSumOpsIffEEjfLi4ELi4EEEEEvT1_ --------------------------
	.section	.nv.info._ZN2at6native13reduce_kernelILi256ELi2ENS0_8ReduceOpIfNS0_9NanSumOpsIffEEjfLi4ELi4EEEEEvT1_,"",@"SHT_CUDA_INFO"
	.sectionflags	@""
	.align	4


	//----- nvinfo : EIATTR_CUDA_API_VERSION
	.align		4
        /*0000*/ 	.byte	0x04, 0x37
        /*0002*/ 	.short	(.L_1869 - .L_1868)
.L_1868:
        /*0004*/ 	.word	0x00000082


	//----- nvinfo : EIATTR_KPARAM_INFO
	.align		4
.L_1869:
        /*0008*/ 	.byte	0x04, 0x17
        /*000a*/ 	.short	(.L_1871 - .L_1870)
.L_1870:
        /*000c*/ 	.word	0x00000000
        /*0010*/ 	.short	0x0000
        /*0012*/ 	.short	0x0000
        /*0014*/ 	.byte	0x00, 0xf0, 0x61, 0x10


	//----- nvinfo : EIATTR_SPARSE_MMA_MASK
	.align		4
.L_1871:
        /*0018*/ 	.byte	0x03, 0x50
        /*001a*/ 	.short	0x0000


	//----- nvinfo : EIATTR_MAXREG_COUNT
	.align		4
        /*001c*/ 	.byte	0x03, 0x1b
        /*001e*/ 	.short	0x0040


	//----- nvinfo : EIATTR_NUM_BARRIERS
	.align		4
        /*0020*/ 	.byte	0x02, 0x4c
        /*0022*/ 	.byte	0x01
	.zero		1


	//----- nvinfo : EIATTR_EXTERNS
	.align		4
        /*0024*/ 	.byte	0x04, 0x0f
        /*0026*/ 	.short	(.L_1873 - .L_1872)


	//   ....[0]....
	.align		4
.L_1872:
        /*0028*/ 	.word	index@(__assertfail)


	//----- nvinfo : EIATTR_MERCURY_ISA_VERSION
	.align		4
.L_1873:
        /*002c*/ 	.byte	0x03, 0x5f
        /*002e*/ 	.short	0x0101


	//----- nvinfo : EIATTR_INT_WARP_WIDE_INSTR_OFFSETS
	.align		4
        /*0030*/ 	.byte	0x04, 0x31
        /*0032*/ 	.short	(.L_1875 - .L_1874)


	//   ....[0]....
.L_1874:
        /*0034*/ 	.word	0x00010790


	//   ....[1]....
        /*0038*/ 	.word	0x00010880


	//----- nvinfo : EIATTR_COOP_GROUP_MASK_REGIDS
	.align		4
.L_1875:
        /*003c*/ 	.byte	0x04, 0x29
        /*003e*/ 	.short	(.L_1877 - .L_1876)


	//   ....[0]....
.L_1876:
        /*0040*/ 	.word	0xffffffff


	//   ....[1]....
        /*0044*/ 	.word	0xffffffff


	//   ....[2]....
        /*0048*/ 	.word	0xffffffff


	//   ....[3]....
        /*004c*/ 	.word	0xffffffff


	//----- nvinfo : EIATTR_COOP_GROUP_INSTR_OFFSETS
	.align		4
.L_1877:
        /*0050*/ 	.byte	0x04, 0x28
        /*0052*/ 	.short	(.L_1879 - .L_1878)


	//   ....[0]....
.L_1878:
        /*0054*/ 	.word	0x0000be40


	//   ....[1]....
        /*0058*/ 	.word	0x0000be50


	//   ....[2]....
        /*005c*/ 	.word	0x00011060


	//   ....[3]....
        /*0060*/ 	.word	0x00011070


	//----- nvinfo : EIATTR_VRC_CTA_INIT_COUNT
	.align		4
.L_1879:
        /*0064*/ 	.byte	0x02, 0x4a
	.zero		1
	.zero		1


	//----- nvinfo : EIATTR_SYSCALL_OFFSETS
	.align		4
        /*0068*/ 	.byte	0x04, 0x46
        /*006a*/ 	.short	(.L_1881 - .L_1880)


	//   ....[0]....
.L_1880:
        /*006c*/ 	.word	0x00001470


	//   ....[1]....
        /*0070*/ 	.word	0x00011340


	//   ....[2]....
        /*0074*/ 	.word	0x00011470


	//   ....[3]....
        /*0078*/ 	.word	0x000116b0


	//   ....[4]....
        /*007c*/ 	.word	0x000117e0


	//   ....[5]....
        /*0080*/ 	.word	0x00011bc0


	//   ....[6]....
        /*0084*/ 	.word	0x00011cf0


	//   ....[7]....
        /*0088*/ 	.word	0x00011f30


	//   ....[8]....
        /*008c*/ 	.word	0x00012060


	//----- nvinfo : EIATTR_EXIT_INSTR_OFFSETS
	.align		4
.L_1881:
        /*0090*/ 	.byte	0x04, 0x1c
        /*0092*/ 	.short	(.L_1883 - .L_1882)


	//   ....[0]....
.L_1882:
        /*0094*/ 	.word	0x00010940


	//   ....[1]....
        /*0098*/ 	.word	0x000110d0


	//   ....[2]....
        /*009c*/ 	.word	0x00011210


	//   ....[3]....
        /*00a0*/ 	.word	0x000114e0


	//   ....[4]....
        /*00a4*/ 	.word	0x00011880


	//   ....[5]....
        /*00a8*/ 	.word	0x000118b0


	//   ....[6]....
        /*00ac*/ 	.word	0x000118e0


	//   ....[7]....
        /*00b0*/ 	.word	0x00011920


	//   ....[8]....
        /*00b4*/ 	.word	0x00011960


	//   ....[9]....
        /*00b8*/ 	.word	0x00011a90


	//   ....[10]....
        /*00bc*/ 	.word	0x00011d60


	//   ....[11]....
        /*00c0*/ 	.word	0x00012100


	//   ....[12]....
        /*00c4*/ 	.word	0x00012130


	//----- nvinfo : EIATTR_MAX_THREADS
	.align		4
.L_1883:
        /*00c8*/ 	.byte	0x04, 0x05
        /*00ca*/ 	.short	(.L_1885 - .L_1884)
.L_1884:
        /*00cc*/ 	.word	0x00000100
        /*00d0*/ 	.word	0x00000001
        /*00d4*/ 	.word	0x00000001


	//----- nvinfo : EIATTR_CRS_STACK_SIZE
	.align		4
.L_1885:
        /*00d8*/ 	.byte	0x04, 0x1e
        /*00da*/ 	.short	(.L_1887 - .L_1886)
.L_1886:
        /*00dc*/ 	.word	0x00000000


	//----- nvinfo : EIATTR_CBANK_PARAM_SIZE
	.align		4
.L_1887:
        /*00e0*/ 	.byte	0x03, 0x19
        /*00e2*/ 	.short	0x0418


	//----- nvinfo : EIATTR_PARAM_CBANK
	.align		4
        /*00e4*/ 	.byte	0x04, 0x0a
        /*00e6*/ 	.short	(.L_1889 - .L_1888)
	.align		4
.L_1888:
        /*00e8*/ 	.word	index@(.nv.constant0._ZN2at6native13reduce_kernelILi256ELi2ENS0_8ReduceOpIfNS0_9NanSumOpsIffEEjfLi4ELi4EEEEEvT1_)
        /*00ec*/ 	.short	0x0380
        /*00ee*/ 	.short	0x0418


	//----- nvinfo : EIATTR_SW_WAR
	.align		4
.L_1889:
        /*00f0*/ 	.byte	0x04, 0x36
        /*00f2*/ 	.short	(.L_1891 - .L_1890)
.L_1890:
        /*00f4*/ 	.word	0x00000008
.L_1891:


//--------------------- .nv.info._ZN2at6native13reduce_kernelILi128ELi4ENS0_8ReduceOpIfNS0_9NanSumOpsIffEEjfLi4ELi4EEEEEvT1_ --------------------------
	.section	.nv.info._ZN2at6native13reduce_kernelILi128ELi4ENS0_8ReduceOpIfNS0_9NanSumOpsIffEEjfLi4ELi4EEEEEvT1_,"",@"SHT_CUDA_INFO"
	.sectionflags	@""
	.align	4


	//----- nvinfo : EIATTR_CUDA_API_VERSION
	.align		4
        /*0000*/ 	.byte	0x04, 0x37
        /*0002*/ 	.short	(.L_1893 - .L_1892)
.L_1892:
        /*0004*/ 	.word	0x00000082


	//----- nvinfo : EIATTR_KPARAM_INFO
	.align		4
.L_1893:
        /*0008*/ 	.byte	0x04, 0x17
        /*000a*/ 	.short	(.L_1895 - .L_1894)
.L_1894:
        /*000c*/ 	.word	0x00000000
        /*0010*/ 	.short	0x0000
        /*0012*/ 	.short	0x0000
        /*0014*/ 	.byte	0x00, 0xf0, 0x61, 0x10


	//----- nvinfo : EIATTR_SPARSE_MMA_MASK
	.align		4
.L_1895:
        /*0018*/ 	.byte	0x03, 0x50
        /*001a*/ 	.short	0x0000


	//----- nvinfo : EIATTR_MAXREG_COUNT
	.align		4
        /*001c*/ 	.byte	0x03, 0x1b
        /*001e*/ 	.short	0x0080


	//----- nvinfo : EIATTR_NUM_BARRIERS
	.align		4
        /*0020*/ 	.byte	0x02, 0x4c
        /*0022*/ 	.byte	0x01
	.zero		1


	//----- nvinfo : EIATTR_EXTERNS
	.align		4
        /*0024*/ 	.byte	0x04, 0x0f
        /*0026*/ 	.short	(.L_1897 - .L_1896)


	//   ....[0]....
	.align		4
.L_1896:
        /*0028*/ 	.word	index@(__assertfail)


	//----- nvinfo : EIATTR_MERCURY_ISA_VERSION
	.align		4
.L_1897:
        /*002c*/ 	.byte	0x03, 0x5f
        /*002e*/ 	.short	0x0101


	//----- nvinfo : EIATTR_INT_WARP_WIDE_INSTR_OFFSETS
	.align		4
        /*0030*/ 	.byte	0x04, 0x31
        /*0032*/ 	.short	(.L_1899 - .L_1898)


	//   ....[0]....
.L_1898:
        /*0034*/ 	.word	0x00015af0


	//   ....[1]....
        /*0038*/ 	.word	0x00015be0


	//----- nvinfo : EIATTR_COOP_GROUP_MASK_REGIDS
	.align		4
.L_1899:
        /*003c*/ 	.byte	0x04, 0x29
        /*003e*/ 	.short	(.L_1901 - .L_1900)


	//   ....[0]....
.L_1900:
        /*0040*/ 	.word	0xffffffff


	//   ....[1]....
        /*0044*/ 	.word	0xffffffff


	//   ....[2]....
        /*0048*/ 	.word	0xffffffff


	//   ....[3]....
        /*004c*/ 	.word	0xffffffff


	//   ....[4]....
        /*0050*/ 	.word	0xffffffff


	//   ....[5]....
        /*0054*/ 	.word	0xffffffff


	//   ....[6]....
        /*0058*/ 	.word	0xffffffff


	//   ....[7]....
        /*005c*/ 	.word	0xffffffff


	//----- nvinfo : EIATTR_COOP_GROUP_INSTR_OFFSETS
	.align		4
.L_1901:
        /*0060*/ 	.byte	0x04, 0x28
        /*0062*/ 	.short	(.L_1903 - .L_1902)


	//   ....[0]....
.L_1902:
        /*0064*/ 	.word	0x0000cc50


	//   ....[1]....
        /*0068*/ 	.word	0x0000cc60


	//   ....[2]....
        /*006c*/ 	.word	0x0000cc70


	//   ....[3]....
        /*0070*/ 	.word	0x0000cc80


	//   ....[4]....
        /*0074*/ 	.word	0x00016500


	//   ....[5]....
        /*0078*/ 	.word	0x00016510


	//   ....[6]....
        /*007c*/ 	.word	0x00016520


	//   ....[7]....
        /*0080*/ 	.word	0x00016530


	//----- nvinfo : EIATTR_VRC_CTA_INIT_COUNT
	.align		4
.L_1903:
        /*0084*/ 	.byte	0x02, 0x4a
	.zero		1
	.zero		1


	//----- nvinfo : EIATTR_SYSCALL_OFFSETS
	.align		4
        /*0088*/ 	.byte	0x04, 0x46
        /*008a*/ 	.short	(.L_1905 - .L_1904)


	//   ....[0]....
.L_1904:
        /*008c*/ 	.word	0x00001490


	//   ....[1]....
        /*0090*/ 	.word	0x000168c0


	//   ....[2]....
        /*0094*/ 	.word	0x000169f0


	//   ....[3]....
        /*0098*/ 	.word	0x00016b80


	//   ....[4]....
        /*009c*/ 	.word	0x00016cb0


	//   ....[5]....
        /*00a0*/ 	.word	0x00016f50


	//   ....[6]....
        /*00a4*/ 	.word	0x00017080


	//   ....[7]....
        /*00a8*/ 	.word	0x00017240


	//   ....[8]....
        /*00ac*/ 	.word	0x00017370


	//   ....[9]....
        /*00b0*/ 	.word	0x00017800


	//   ....[10]....
        /*00b4*/ 	.word	0x00017930


	//   ....[11]....
        /*00b8*/ 	.word	0x00017ac0


	//   ....[12]....
        /*00bc*/ 	.word	0x00017bf0


	//   ....[13]....
        /*00c0*/ 	.word	0x00017e90


	//   ....[14]....
        /*00c4*/ 	.word	0x00017fc0


	//   ....[15]....
        /*00c8*/ 	.word	0x00018180


	//   ....[16]....
        /*00cc*/ 	.word	0x000182b0


	//----- nvinfo : EIATTR_EXIT_INSTR_OFFSETS
	.align		4
.L_1905:
        /*00d0*/ 	.byte	0x04, 0x1c
        /*00d2*/ 	.short	(.L_1907 - .L_1906)


	//   ....[0]....
.L_1906:
        /*00d4*/ 	.word	0x00015ca0


	//   ....[1]....
        /*00d8*/ 	.word	0x000165b0


	//   ....[2]....
        /*00dc*/ 	.word	0x00016790


	//   ....[3]....
        /*00e0*/ 	.word	0x00016d40


	//   ....[4]....
        /*00e4*/ 	.word	0x00017400


	//   ....[5]....
        /*00e8*/ 	.word	0x00017450


	//   ....[6]....
        /*00ec*/ 	.word	0x00017480


	//   ....[7]....
        /*00f0*/ 	.word	0x000174c0


	//   ....[8]....
        /*00f4*/ 	.word	0x00017500


	//   ....[9]....
        /*00f8*/ 	.word	0x000176d0


	//   ....[10]....
        /*00fc*/ 	.word	0x00017c80


	//   ....[11]....
        /*0100*/ 	.word	0x00018340


	//   ....[12]....
        /*0104*/ 	.word	0x00018390


	//----- nvinfo : EIATTR_MAX_THREADS
	.align		4
.L_1907:
        /*0108*/ 	.byte	0x04, 0x05
        /*010a*/ 	.short	(.L_1909 - .L_1908)
.L_1908:
        /*010c*/ 	.word	0x00000080
        /*0110*/ 	.word	0x00000001
        /*0114*/ 	.word	0x00000001


	//----- nvinfo : EIATTR_CRS_STACK_SIZE
	.align		4
.L_1909:
        /*0118*/ 	.byte	0x04, 0x1e
        /*011a*/ 	.short	(.L_1911 - .L_1910)
.L_1910:
        /*011c*/ 	.word	0x00000000


	//----- nvinfo : EIATTR_CBANK_PARAM_SIZE
	.align		4
.L_1911:
        /*0120*/ 	.byte	0x03, 0x19
        /*0122*/ 	.short	0x0418


	//----- nvinfo : EIATTR_PARAM_CBANK
	.align		4
        /*0124*/ 	.byte	0x04, 0x0a
        /*0126*/ 	.short	(.L_1913 - .L_1912)
	.align		4
.L_1912:
        /*0128*/ 	.word	index@(.nv.constant0._ZN2at6native13reduce_kernelILi128ELi4ENS0_8ReduceOpIfNS0_9NanSumOpsIffEEjfLi4ELi4EEEEEvT1_)
        /*012c*/ 	.short	0x0380
        /*012e*/ 	.short	0x0418


	//----- nvinfo : EIATTR_SW_WAR
	.align		4
.L_1913:
        /*0130*/ 	.byte	0x04, 0x36
        /*0132*/ 	.short	(.L_1915 - .L_1914)
.L_1914:
        /*0134*/ 	.word	0x00000008
.L_1915:


//--------------------- .nv.info._ZN2at6native13reduce_kernelILi512ELi1ENS0_8ReduceOpIdNS0_9NanSumOpsIddEEjdLi4ELi4EEEEEvT1_ --------------------------
	.section	.nv.info._ZN2at6native13reduce_kernelILi512ELi1ENS0_8ReduceOpIdNS0_9NanSumOpsIddEEjdLi4ELi4EEEEEvT1_,"",@"SHT_CUDA_INFO"
	.sectionflags	@""
	.align	4


	//----- nvinfo : EIATTR_CUDA_API_VERSION
	.align		4
        /*0000*/ 	.byte	0x04, 0x37
        /*0002*/ 	.short	(.L_1917 - .L_1916)
.L_1916:
        /*0004*/ 	.word	0x00000082


	//----- nvinfo : EIATTR_KPARAM_INFO
	.align		4
.L_1917:
        /*0008*/ 	.byte	0x04, 0x17
        /*000a*/ 	.short	(.L_1919 - .L_1918)
.L_1918:
        /*000c*/ 	.word	0x00000000
        /*0010*/ 	.short	0x0000
        /*0012*/ 	.short	0x0000
        /*0014*/ 	.byte	0x00, 0xf0, 0x81, 0x10


	//----- nvinfo : EIATTR_SPARSE_MMA_MASK
	.align		4
.L_1919:
        /*0018*/ 	.byte	0x03, 0x50
        /*001a*/ 	.short	0x0000


	//----- nvinfo : EIATTR_MAXREG_COUNT
	.align		4
        /*001c*/ 	.byte	0x03, 0x1b
        /*001e*/ 	.short	0x0020


	//----- nvinfo : EIATTR_NUM_BARRIERS
	.align		4
        /*0020*/ 	.byte	0x02, 0x4c
        /*0022*/ 	.byte	0x01
	.zero		1


	//----- nvinfo : EIATTR_EXTERNS
	.align		4
        /*0024*/ 	.byte	0x04, 0x0f
        /*0026*/ 	.short	(.L_1921 - .L_1920)


	//   ....[0]....
	.align		4
.L_1920:
        /*0028*/ 	.word	index@(__assertfail)


	//----- nvinfo : EIATTR_MERCURY_ISA_VERSION
	.align		4
.L_1921:
        /*002c*/ 	.byte	0x03, 0x5f
        /*002e*/ 	.short	0x0101


	//----- nvinfo : EIATTR_INT_WARP_WIDE_INSTR_OFFSETS
	.align		4
        /*0030*/ 	.byte	0x04, 0x31
        /*0032*/ 	.short	(.L_1923 - .L_1922)


	//   ....[0]....
.L_1922:
        /*0034*/ 	.word	0x0000dde0


	//   ....[1]....
        /*0038*/ 	.word	0x0000ded0


	//----- nvinfo : EIATTR_COOP_GROUP_MASK_REGIDS
	.align		4
.L_1923:
        /*003c*/ 	.byte	0x04, 0x29
        /*003e*/ 	.short	(.L_1925 - .L_1924)


	//   ....[0]....
.L_1924:
        /*0040*/ 	.word	0xffffffff


	//   ....[1]....
        /*0044*/ 	.word	0xffffffff


	//   ....[2]....
        /*0048*/ 	.word	0xffffffff


	//   ....[3]....
        /*004c*/ 	.word	0xffffffff


	//----- nvinfo : EIATTR_COOP_GROUP_INSTR_OFFSETS
	.align		4
.L_1925:
        /*0050*/ 	.byte	0x04, 0x28
        /*0052*/ 	.short	(.L_1927 - .L_1926)


	//   ....[0]....
.L_1926:
        /*0054*/ 	.word	0x0000b6e0


	//   ....[1]....
        /*0058*/ 	.word	0x0000b6f0


	//   ....[2]....
        /*005c*/ 	.word	0x0000e610


	//   ....[3]....
        /*0060*/ 	.word	0x0000e620


	//----- nvinfo : EIATTR_VRC_CTA_INIT_COUNT
	.align		4
.L_1927:
        /*0064*/ 	.byte	0x02, 0x4a
	.zero		1
	.zero		1


	//----- nvinfo : EIATTR_SYSCALL_OFFSETS
	.align		4
        /*0068*/ 	.byte	0x04, 0x46
        /*006a*/ 	.short	(.L_1929 - .L_1928)


	//   ....[0]....
.L_1928:
        /*006c*/ 	.word	0x0000e890


	//   ....[1]....
        /*0070*/ 	.word	0x0000eab0


	//   ....[2]....
        /*0074*/ 	.word	0x0000ede0


	//   ....[3]....
        /*0078*/ 	.word	0x0000f000


	//----- nvinfo : EIATTR_EXIT_INSTR_OFFSETS
	.align		4
.L_1929:
        /*007c*/ 	.byte	0x04, 0x1c
        /*007e*/ 	.short	(.L_1931 - .L_1930)


	//   ....[0]....
.L_1930:
        /*0080*/ 	.word	0x0000df70


	//   ....[1]....
        /*0084*/ 	.word	0x0000e670


	//   ....[2]....
        /*0088*/ 	.word	0x0000e8e0


	//   ....[3]....
        /*008c*/ 	.word	0x0000e900


	//   ....[4]....
        /*0090*/ 	.word	0x0000eb00


	//   ....[5]....
        /*0094*/ 	.word	0x0000eb20


	//   ....[6]....
        /*0098*/ 	.word	0x0000eb50


	//   ....[7]....
        /*009c*/ 	.word	0x0000eb90


	//   ....[8]....
        /*00a0*/ 	.word	0x0000ebd0


	//   ....[9]....
        /*00a4*/ 	.word	0x0000ee30


	//   ....[10]....
        /*00a8*/ 	.word	0x0000ee50


	//   ....[11]....
        /*00ac*/ 	.word	0x0000f050


	//   ....[12]....
        /*00b0*/ 	.word	0x0000f070


	//----- nvinfo : EIATTR_MAX_THREADS
	.align		4
.L_1931:
        /*00b4*/ 	.byte	0x04, 0x05
        /*00b6*/ 	.short	(.L_1933 - .L_1932)
.L_1932:
        /*00b8*/ 	.word	0x00000200
        /*00bc*/ 	.word	0x00000001
        /*00c0*/ 	.word	0x00000001


	//----- nvinfo : EIATTR_CRS_STACK_SIZE
	.align		4
.L_1933:
        /*00c4*/ 	.byte	0x04, 0x1e
        /*00c6*/ 	.short	(.L_1935 - .L_1934)
.L_1934:
        /*00c8*/ 	.word	0x00000000


	//----- nvinfo : EIATTR_CBANK_PARAM_SIZE
	.align		4
.L_1935:
        /*00cc*/ 	.byte	0x03, 0x19
        /*00ce*/ 	.short	0x0420


	//----- nvinfo : EIATTR_PARAM_CBANK
	.align		4
        /*00d0*/ 	.byte	0x04, 0x0a
        /*00d2*/ 	.short	(.L_1937 - .L_1936)
	.align		4
.L_1936:
        /*00d4*/ 	.word	index@(.nv.constant0._ZN2at6native13reduce_kernelILi512ELi1ENS0_8ReduceOpIdNS0_9NanSumOpsIddEEjdLi4ELi4EEEEEvT1_)
        /*00d8*/ 	.short	0x0380
        /*00da*/ 	.short	0x0420


	//----- nvinfo : EIATTR_SW_WAR
	.align		4
.L_1937:
        /*00dc*/ 	.byte	0x04, 0x36
        /*00de*/ 	.short	(.L_1939 - .L_1938)
.L_1938:
        /*00e0*/ 	.word	0x00000008
.L_1939:


//--------------------- .nv.info._ZN2at6native13reduce_kernelILi256ELi2ENS0_8ReduceOpIdNS0_9NanSumOpsIddEEjdLi4ELi4EEEEEvT1_ --------------------------
	.section	.nv.info._ZN2at6native13reduce_kernelILi256ELi2ENS0_8ReduceOpIdNS0_9NanSumOpsIddEEjdLi4ELi4EEEEEvT1_,"",@"SHT_CUDA_INFO"
	.sectionflags	@""
	.align	4


	//----- nvinfo : EIATTR_CUDA_API_VERSION
	.align		4
        /*0000*/ 	.byte	0x04, 0x37
        /*0002*/ 	.short	(.L_1941 - .L_1940)
.L_1940:
        /*0004*/ 	.word	0x00000082


	//----- nvinfo : EIATTR_KPARAM_INFO
	.align		4
.L_1941:
        /*0008*/ 	.byte	0x04, 0x17
        /*000a*/ 	.short	(.L_1943 - .L_1942)
.L_1942:
        /*000c*/ 	.word	0x00000000
        /*0010*/ 	.short	0x0000
        /*0012*/ 	.short	0x0000
        /*0014*/ 	.byte	0x00, 0xf0, 0x81, 0x10


	//----- nvinfo : EIATTR_SPARSE_MMA_MASK
	.align		4
.L_1943:
        /*0018*/ 	.byte	0x03, 0x50
        /*001a*/ 	.short	0x0000


	//----- nvinfo : EIATTR_MAXREG_COUNT
	.align		4
        /*001c*/ 	.byte	0x03, 0x1b
        /*001e*/ 	.short	0x0040


	//----- nvinfo : EIATTR_NUM_BARRIERS
	.align		4
        /*0020*/ 	.byte	0x02, 0x4c
        /*0022*/ 	.byte	0x01
	.zero		1


	//----- nvinfo : EIATTR_EXTERNS
	.align		4
        /*0024*/ 	.byte	0x04, 0x0f
        /*0026*/ 	.short	(.L_1945 - .L_1944)


	//   ....[0]....
	.align		4
.L_1944:
        /*0028*/ 	.word	index@(__assertfail)


	//----- nvinfo : EIATTR_MERCURY_ISA_VERSION
	.align		4
.L_1945:
        /*002c*/ 	.byte	0x03, 0x5f
        /*002e*/ 	.short	0x0101


	//----- nvinfo : EIATTR_INT_WARP_WIDE_INSTR_OFFSETS
	.align		4
        /*0030*/ 	.byte	0x04, 0x31
        /*0032*/ 	.short	(.L_1947 - .L_1946)


	//   ....[0]....
.L_1946:
        /*0034*/ 	.word	0x00010ef0


	//   ....[1]....
        /*0038*/ 	.word	0x00010fe0


	//----- nvinfo : EIATTR_COOP_GROUP_MASK_REGIDS
	.align		4
.L_1947:
        /*003c*/ 	.byte	0x04, 0x29
        /*003e*/ 	.short	(.L_1949 - .L_1948)


	//   ....[0]....
.L_1948:
        /*0040*/ 	.word	0xffffffff


	//   ....[1]....
        /*0044*/ 	.word	0xffffffff


	//   ....[2]....
        /*0048*/ 	.word	0xffffffff


	//   ....[3]....
        /*004c*/ 	.word	0xffffffff


	//   ....[4]....
        /*0050*/ 	.word	0xffffffff


	//   ....[5]....
        /*0054*/ 	.word	0xffffffff


	//   ....[6]....
        /*0058*/ 	.word	0xffffffff


	//   ....[7]....
        /*005c*/ 	.word	0xffffffff


	//----- nvinfo : EIATTR_COOP_GROUP_INSTR_OFFSETS
	.align		4
.L_1949:
        /*0060*/ 	.byte	0x04, 0x28
        /*0062*/ 	.short	(.L_1951 - .L_1950)


	//   ....[0]....
.L_1950:
        /*0064*/ 	.word	0x0000c580


	//   ....[1]....
        /*0068*/ 	.word	0x0000c590


	//   ....[2]....
        /*006c*/ 	.word	0x0000c5a0


	//   ....[3]....
        /*0070*/ 	.word	0x0000c5b0


	//   ....[4]....
        /*0074*/ 	.word	0x00011810


	//   ....[5]....
        /*0078*/ 	.word	0x00011820


	//   ....[6]....
        /*007c*/ 	.word	0x00011830


	//   ....[7]....
        /*0080*/ 	.word	0x00011840


	//----- nvinfo : EIATTR_VRC_CTA_INIT_COUNT
	.align		4
.L_1951:
        /*0084*/ 	.byte	0x02, 0x4a
	.zero		1
	.zero		1


	//----- nvinfo : EIATTR_SYSCALL_OFFSETS
	.align		4
        /*0088*/ 	.byte	0x04, 0x46
        /*008a*/ 	.short	(.L_1953 - .L_1952)


	//   ....[0]....
.L_1952:
        /*008c*/ 	.word	0x00001480


	//   ....[1]....
        /*0090*/ 	.word	0x00011b10


	//   ....[2]....
        /*0094*/ 	.word	0x00011c40


	//   ....[3]....
        /*0098*/ 	.word	0x00011e80


	//   ....[4]....
        /*009c*/ 	.word	0x00011fb0


	//   ....[5]....
        /*00a0*/ 	.word	0x00012390


	//   ....[6]....
        /*00a4*/ 	.word	0x000124c0


	//   ....[7]....
        /*00a8*/ 	.word	0x00012700


	//   ....[8]....
        /*00ac*/ 	.word	0x00012830


	//----- nvinfo : EIATTR_EXIT_INSTR_OFFSETS
	.align		4
.L_1953:
        /*00b0*/ 	.byte	0x04, 0x1c
        /*00b2*/ 	.short	(.L_1955 - .L_1954)


	//   ....[0]....
.L_1954:
        /*00b4*/ 	.word	0x000110a0


	//   ....[1]....
        /*00b8*/ 	.word	0x000118a0


	//   ....[2]....
        /*00bc*/ 	.word	0x000119e0


	//   ....[3]....
        /*00c0*/ 	.word	0x00011cb0


	//   ....[4]....
        /*00c4*/ 	.word	0x00012050


	//   ....[5]....
        /*00c8*/ 	.word	0x00012080


	//   ....[6]....
        /*00cc*/ 	.word	0x000120b0


	//   ....[7]....
        /*00d0*/ 	.word	0x000120f0


	//   ....[8]....
        /*00d4*/ 	.word	0x00012130


	//   ....[9]....
        /*00d8*/ 	.word	0x00012260


	//   ....[10]....
        /*00dc*/ 	.word	0x00012530


	//   ....[11]....
        /*00e0*/ 	.word	0x000128d0


	//   ....[12]....
        /*00e4*/ 	.word	0x00012900


	//----- nvinfo : EIATTR_MAX_THREADS
	.align		4
.L_1955:
        /*00e8*/ 	.byte	0x04, 0x05
        /*00ea*/ 	.short	(.L_1957 - .L_1956)
.L_1956:
        /*00ec*/ 	.word	0x00000100
        /*00f0*/ 	.word	0x00000001
        /*00f4*/ 	.word	0x00000001


	//----- nvinfo : EIATTR_CRS_STACK_SIZE
	.align		4
.L_1957:
        /*00f8*/ 	.byte	0x04, 0x1e
        /*00fa*/ 	.short	(.L_1959 - .L_1958)
.L_1958:
        /*00fc*/ 	.word	0x00000000


	//----- nvinfo : EIATTR_CBANK_PARAM_SIZE
	.align		4
.L_1959:
        /*0100*/ 	.byte	0x03, 0x19
        /*0102*/ 	.short	0x0420


	//----- nvinfo : EIATTR_PARAM_CBANK
	.align		4
        /*0104*/ 	.byte	0x04, 0x0a
        /*0106*/ 	.short	(.L_1961 - .L_1960)
	.align		4
.L_1960:
        /*0108*/ 	.word	index@(.nv.constant0._ZN2at6native13reduce_kernelILi256ELi2ENS0_8ReduceOpIdNS0_9NanSumOpsIddEEjdLi4ELi4EEEEEvT1_)
        /*010c*/ 	.short	0x0380
        /*010e*/ 	.short	0x0420


	//----- nvinfo : EIATTR_SW_WAR
	.align		4
.L_1961:
        /*0110*/ 	.byte	0x04, 0x36
        /*0112*/ 	.short	(.L_1963 - .L_1962)
.L_1962:
        /*0114*/ 	.word	0x00000008
.L_1963:


//--------------------- .nv.info._ZN2at6native13reduce_kernelILi128ELi4ENS0_8ReduceOpIdNS0_9NanSumOpsIddEEjdLi4ELi4EEEEEvT1_ --------------------------
	.section	.nv.info._ZN2at6native13reduce_kernelILi128ELi4ENS0_8ReduceOpIdNS0_9NanSumOpsIddEEjdLi4ELi4EEEEEvT1_,"",@"SHT_CUDA_INFO"
	.sectionflags	@""
	.align	4


	//----- nvinfo : EIATTR_CUDA_API_VERSION
	.align		4
        /*0000*/ 	.byte	0x04, 0x37
        /*0002*/ 	.short	(.L_1965 - .L_1964)
.L_1964:
        /*0004*/ 	.word	0x00000082


	//----- nvinfo : EIATTR_KPARAM_INFO
	.align		4
.L_1965:
        /*0008*/ 	.byte	0x04, 0x17
        /*000a*/ 	.short	(.L_1967 - .L_1966)
.L_1966:
        /*000c*/ 	.word	0x00000000
        /*0010*/ 	.short	0x0000
        /*0012*/ 	.short	0x0000
        /*0014*/ 	.byte	0x00, 0xf0, 0x81, 0x10


	//----- nvinfo : EIATTR_SPARSE_MMA_MASK
	.align		4
.L_1967:
        /*0018*/ 	.byte	0x03, 0x50
        /*001a*/ 	.short	0x0000


	//----- nvinfo : EIATTR_MAXREG_COUNT
	.align		4
        /*001c*/ 	.byte	0x03, 0x1b
        /*001e*/ 	.short	0x0080


	//----- nvinfo : EIATTR_NUM_BARRIERS
	.align		4
        /*0020*/ 	.byte	0x02, 0x4c
        /*0022*/ 	.byte	0x01
	.zero		1


	//----- nvinfo : EIATTR_EXTERNS
	.align		4
        /*0024*/ 	.byte	0x04, 0x0f
        /*0026*/ 	.short	(.L_1969 - .L_1968)


	//   ....[0]....
	.align		4
.L_1968:
        /*0028*/ 	.word	index@(__assertfail)


	//----- nvinfo : EIATTR_MERCURY_ISA_VERSION
	.align		4
.L_1969:
        /*002c*/ 	.byte	0x03, 0x5f
        /*002e*/ 	.short	0x0101


	//----- nvinfo : EIATTR_INT_WARP_WIDE_INSTR_OFFSETS
	.align		4
        /*0030*/ 	.byte	0x04, 0x31
        /*0032*/ 	.short	(.L_1971 - .L_1970)


	//   ....[0]....
.L_1970:
        /*0034*/ 	.word	0x00016930


	//   ....[1]....
        /*0038*/ 	.word	0x00016a20


	//----- nvinfo : EIATTR_COOP_GROUP_MASK_REGIDS
	.align		4
.L_1971:
        /*003c*/ 	.byte	0x04, 0x29
        /*003e*/ 	.short	(.L_1973 - .L_1972)


	//   ....[0]....
.L_1972:
        /*0040*/ 	.word	0xffffffff


	//   ....[1]....
        /*0044*/ 	.word	0xffffffff


	//   ....[2]....
        /*0048*/ 	.word	0xffffffff


	//   ....[3]....
        /*004c*/ 	.word	0xffffffff


	//   ....[4]....
        /*0050*/ 	.word	0xffffffff


	//   ....[5]....
        /*0054*/ 	.word	0xffffffff


	//   ....[6]....
        /*0058*/ 	.word	0xffffffff


	//   ....[7]....
        /*005c*/ 	.word	0xffffffff


	//   ....[8]....
        /*0060*/ 	.word	0xffffffff


	//   ....[9]....
        /*0064*/ 	.word	0xffffffff


	//   ....[10]....
        /*0068*/ 	.word	0xffffffff


	//   ....[11]....
        /*006c*/ 	.word	0xffffffff


	//   ....[12]....
        /*0070*/ 	.word	0xffffffff


	//   ....[13]....
        /*0074*/ 	.word	0xffffffff


	//   ....[14]....
        /*0078*/ 	.word	0xffffffff


	//   ....[15]....
        /*007c*/ 	.word	0xffffffff


	//----- nvinfo : EIATTR_COOP_GROUP_INSTR_OFFSETS
	.align		4
.L_1973:
        /*0080*/ 	.byte	0x04, 0x28
        /*0082*/ 	.short	(.L_1975 - .L_1974)


	//   ....[0]....
.L_1974:
        /*0084*/ 	.word	0x0000da30


	//   ....[1]....
        /*0088*/ 	.word	0x0000da40


	//   ....[2]....
        /*008c*/ 	.word	0x0000da50


	//   ....[3]....
        /*0090*/ 	.word	0x0000da60


	//   ....[4]....
        /*0094*/ 	.word	0x0000da70


	//   ....[5]....
        /*0098*/ 	.word	0x0000da80


	//   ....[6]....
        /*009c*/ 	.word	0x0000da90


	//   ....[7]....
        /*00a0*/ 	.word	0x0000daa0


	//   ....[8]....
        /*00a4*/ 	.word	0x000174d0


	//   ....[9]....
        /*00a8*/ 	.word	0x000174e0


	//   ....[10]....
        /*00ac*/ 	.word	0x000174f0


	//   ....[11]....
        /*00b0*/ 	.word	0x00017500


	//   ....[12]....
        /*00b4*/ 	.word	0x00017510


	//   ....[13]....
        /*00b8*/ 	.word	0x00017520


	//   ....[14]....
        /*00bc*/ 	.word	0x00017530


	//   ....[15]....
        /*00c0*/ 	.word	0x00017540


	//----- nvinfo : EIATTR_VRC_CTA_INIT_COUNT
	.align		4
.L_1975:
        /*00c4*/ 	.byte	0x02, 0x4a
	.zero		1
	.zero		1


	//----- nvinfo : EIATTR_SYSCALL_OFFSETS
	.align		4
        /*00c8*/ 	.byte	0x04, 0x46
        /*00ca*/ 	.short	(.L_1977 - .L_1976)


	//   ....[0]....
.L_1976:
        /*00cc*/ 	.word	0x00001480


	//   ....[1]....
        /*00d0*/ 	.word	0x000178d0


	//   ....[2]....
        /*00d4*/ 	.word	0x00017a00


	//   ....[3]....
        /*00d8*/ 	.word	0x00017b90


	//   ....[4]....
        /*00dc*/ 	.word	0x00017cc0


	//   ....[5]....
        /*00e0*/ 	.word	0x00017f60


	//   ....[6]....
        /*00e4*/ 	.word	0x00018090


	//   ....[7]....
        /*00e8*/ 	.word	0x00018250


	//   ....[8]....
        /*00ec*/ 	.word	0x00018380


	//   ....[9]....
        /*00f0*/ 	.word	0x00018810


	//   ....[10]....
        /*00f4*/ 	.word	0x00018940


	//   ....[11]....
        /*00f8*/ 	.word	0x00018ad0


	//   ....[12]....
        /*00fc*/ 	.word	0x00018c00


	//   ....[13]....
        /*0100*/ 	.word	0x00018ea0


	//   ....[14]....
        /*0104*/ 	.word	0x00018fd0


	//   ....[15]....
        /*0108*/ 	.word	0x00019190


	//   ....[16]....
        /*010c*/ 	.word	0x000192c0


	//----- nvinfo : EIATTR_EXIT_INSTR_OFFSETS
	.align		4
.L_1977:
        /*0110*/ 	.byte	0x04, 0x1c
        /*0112*/ 	.short	(.L_1979 - .L_1978)


	//   ....[0]....
.L_1978:
        /*0114*/ 	.word	0x00016ae0


	//   ....[1]....
        /*0118*/ 	.word	0x000175c0


	//   ....[2]....
        /*011c*/ 	.word	0x000177a0


	//   ....[3]....
        /*0120*/ 	.word	0x00017d50


	//   ....[4]....
        /*0124*/ 	.word	0x00018410


	//   ....[5]....
        /*0128*/ 	.word	0x00018460


	//   ....[6]....
        /*012c*/ 	.word	0x00018490


	//   ....[7]....
        /*0130*/ 	.word	0x000184d0


	//   ....[8]....
        /*0134*/ 	.word	0x00018510


	//   ....[9]....
        /*0138*/ 	.word	0x000186e0


	//   ....[10]....
        /*013c*/ 	.word	0x00018c90


	//   ....[11]....
        /*0140*/ 	.word	0x00019350


	//   ....[12]....
        /*0144*/ 	.word	0x000193a0


	//----- nvinfo : EIATTR_MAX_THREADS
	.align		4
.L_1979:
        /*0148*/ 	.byte	0x04, 0x05
        /*014a*/ 	.short	(.L_1981 - .L_1980)
.L_1980:
        /*014c*/ 	.word	0x00000080
        /*0150*/ 	.word	0x00000001
        /*0154*/ 	.word	0x00000001


	//----- nvinfo : EIATTR_CRS_STACK_SIZE
	.align		4
.L_1981:
        /*0158*/ 	.byte	0x04, 0x1e
        /*015a*/ 	.short	(.L_1983 - .L_1982)
.L_1982:
        /*015c*/ 	.word	0x00000000


	//----- nvinfo : EIATTR_CBANK_PARAM_SIZE
	.align		4
.L_1983:
        /*0160*/ 	.byte	0x03, 0x19
        /*0162*/ 	.short	0x0420


	//----- nvinfo : EIATTR_PARAM_CBANK
	.align		4
        /*0164*/ 	.byte	0x04, 0x0a
        /*0166*/ 	.short	(.L_1985 - .L_1984)
	.align		4
.L_1984:
        /*0168*/ 	.word	index@(.nv.constant0._ZN2at6native13reduce_kernelILi128ELi4ENS0_8ReduceOpIdNS0_9NanSumOpsIddEEjdLi4ELi4EEEEEvT1_)
        /*016c*/ 	.short	0x0380
        /*016e*/ 	.short	0x0420


	//----- nvinfo : EIATTR_SW_WAR
	.align		4
.L_1985:
        /*0170*/ 	.byte	0x04, 0x36
        /*0172*/ 	.short	(.L_1987 - .L_1986)
.L_1986:
        /*0174*/ 	.word	0x00000008
.L_1987:


//--------------------- .nv.info._ZN2at6native13reduce_kernelILi512ELi1ENS0_8ReduceOpIN3c108BFloat16ENS0_14func_wrapper_tIfZNS0_11sum_functorIS4_ffEclERNS_14TensorIteratorEEUlffE_EEjfLi4ELi8EEEEEvT1_ --------------------------
	.section	.nv.info._ZN2at6native13reduce_kernelILi512ELi1ENS0_8ReduceOpIN3c108BFloat16ENS0_14func_wrapper_tIfZNS0_11sum_functorIS4_ffEclERNS_14TensorIteratorEEUlffE_EEjfLi4ELi8EEEEEvT1_,"",@"SHT_CUDA_INFO"
	.sectionflags	@""
	.align	4


	//----- nvinfo : EIATTR_CUDA_API_VERSION
	.align		4
        /*0000*/ 	.byte	0x04, 0x37
        /*0002*/ 	.short	(.L_1989 - .L_1988)
.L_1988:
        /*0004*/ 	.word	0x00000082


	//----- nvinfo : EIATTR_KPARAM_INFO
	.align		4
.L_1989:
        /*0008*/ 	.byte	0x04, 0x17
        /*000a*/ 	.short	(.L_1991 - .L_1990)
.L_1990:
        /*000c*/ 	.word	0x00000000
        /*0010*/ 	.short	0x0000
        /*0012*/ 	.short	0x0000
        /*0014*/ 	.byte	0x00, 0xf0, 0x61, 0x10


	//----- nvinfo : EIATTR_SPARSE_MMA_MASK
	.align		4
.L_1991:
        /*0018*/ 	.byte	0x03, 0x50
        /*001a*/ 	.short	0x0000


	//----- nvinfo : EIATTR_MAXREG_COUNT
	.align		4
        /*001c*/ 	.byte	0x03, 0x1b
        /*001e*/ 	.short	0x0020


	//----- nvinfo : EIATTR_NUM_BARRIERS
	.align		4
        /*0020*/ 	.byte	0x02, 0x4c
        /*0022*/ 	.byte	0x01
	.zero		1


	//----- nvinfo : EIATTR_EXTERNS
	.align		4
        /*0024*/ 	.byte	0x04, 0x0f
        /*0026*/ 	.short	(.L_1993 - .L_1992)


	//   ....[0]....
	.align		4
.L_1992:
        /*0028*/ 	.word	index@(__assertfail)


	//----- nvinfo : EIATTR_MERCURY_ISA_VERSION
	.align		4
.L_1993:
        /*002c*/ 	.byte	0x03, 0x5f
        /*002e*/ 	.short	0x0101


	//----- nvinfo : EIATTR_INT_WARP_WIDE_INSTR_OFFSETS
	.align		4
        /*0030*/ 	.byte	0x04, 0x31
        /*0032*/ 	.short	(.L_1995 - .L_1994)


	//   ....[0]....
.L_1994:
        /*0034*/ 	.word	0x0000da30


	//   ....[1]....
        /*0038*/ 	.word	0x0000db20


	//----- nvinfo : EIATTR_COOP_GROUP_MASK_REGIDS
	.align		4
.L_1995:
        /*003c*/ 	.byte	0x04, 0x29
        /*003e*/ 	.short	(.L_1997 - .L_1996)


	//   ....[0]....
.L_1996:
        /*0040*/ 	.word	0xffffffff


	//   ....[1]....
        /*0044*/ 	.word	0xffffffff


	//----- nvinfo : EIATTR_COOP_GROUP_INSTR_OFFSETS
	.align		4
.L_1997:
        /*0048*/ 	.byte	0x04, 0x28
        /*004a*/ 	.short	(.L_1999 - .L_1998)


	//   ....[0]....
.L_1998:
        /*004c*/ 	.word	0x0000b340


	//   ....[1]....
        /*0050*/ 	.word	0x0000e250


	//----- nvinfo : EIATTR_VRC_CTA_INIT_COUNT
	.align		4
.L_1999:
        /*0054*/ 	.byte	0x02, 0x4a
	.zero		1
	.zero		1


	//----- nvinfo : EIATTR_SYSCALL_OFFSETS
	.align		4
        /*0058*/ 	.byte	0x04, 0x46
        /*005a*/ 	.short	(.L_2001 - .L_2000)


	//   ....[0]....
.L_2000:
        /*005c*/ 	.word	0x0000e4c0


	//   ....[1]....
        /*0060*/ 	.word	0x0000e6e0


	//   ....[2]....
        /*0064*/ 	.word	0x0000ea10


	//   ....[3]....
        /*0068*/ 	.word	0x0000ec30


	//----- nvinfo : EIATTR_EXIT_INSTR_OFFSETS
	.align		4
.L_2001:
        /*006c*/ 	.byte	0x04, 0x1c
        /*006e*/ 	.short	(.L_2003 - .L_2002)


	//   ....[0]....
.L_2002:
        /*0070*/ 	.word	0x0000dbc0


	//   ....[1]....
        /*0074*/ 	.word	0x0000e2a0


	//   ....[2]....
        /*0078*/ 	.word	0x0000e510


	//   ....[3]....
        /*007c*/ 	.word	0x0000e530


	//   ....[4]....
        /*0080*/ 	.word	0x0000e730


	//   ....[5]....
        /*0084*/ 	.word	0x0000e750


	//   ....[6]....
        /*0088*/ 	.word	0x0000e780


	//   ....[7]....
        /*008c*/ 	.word	0x0000e7c0


	//   ....[8]....
        /*0090*/ 	.word	0x0000e800


	//   ....[9]....
        /*0094*/ 	.word	0x0000ea60


	//   ....[10]....
        /*0098*/ 	.word	0x0000ea80


	//   ....[11]....
        /*009c*/ 	.word	0x0000ec80


	//   ....[12]....
        /*00a0*/ 	.word	0x0000eca0


	//----- nvinfo : EIATTR_MAX_THREADS
	.align		4
.L_2003:
        /*00a4*/ 	.byte	0x04, 0x05
        /*00a6*/ 	.short	(.L_2005 - .L_2004)
.L_2004:
        /*00a8*/ 	.word	0x00000200
        /*00ac*/ 	.word	0x00000001
        /*00b0*/ 	.word	0x00000001


	//----- nvinfo : EIATTR_CRS_STACK_SIZE
	.align		4
.L_2005:
        /*00b4*/ 	.byte	0x04, 0x1e
        /*00b6*/ 	.short	(.L_2007 - .L_2006)
.L_2006:
        /*00b8*/ 	.word	0x00000000


	//----- nvinfo : EIATTR_CBANK_PARAM_SIZE
	.align		4
.L_2007:
        /*00bc*/ 	.byte	0x03, 0x19
        /*00be*/ 	.short	0x0418


	//----- nvinfo : EIATTR_PARAM_CBANK
	.align		4
        /*00c0*/ 	.byte	0x04, 0x0a
        /*00c2*/ 	.short	(.L_2009 - .L_2008)
	.align		4
.L_2008:
        /*00c4*/ 	.word	index@(.nv.constant0._ZN2at6native13reduce_kernelILi512ELi1ENS0_8ReduceOpIN3c108BFloat16ENS0_14func_wrapper_tIfZNS0_11sum_functorIS4_ffEclERNS_14TensorIteratorEEUlffE_EEjfLi4ELi8EEEEEvT1_)
        /*00c8*/ 	.short	0x0380
        /*00ca*/ 	.short	0x0418


	//----- nvinfo : EIATTR_SW_WAR
	.align		4
.L_2009:
        /*00cc*/ 	.byte	0x04, 0x36
        /*00ce*/ 	.short	(.L_2011 - .L_2010)
.L_2010:
        /*00d0*/ 	.word	0x00000008
.L_2011:


//--------------------- .nv.info._ZN2at6native13reduce_kernelILi256ELi2ENS0_8ReduceOpIN3c108BFloat16ENS0_14func_wrapper_tIfZNS0_11sum_functorIS4_ffEclERNS_14TensorIteratorEEUlffE_EEjfLi4ELi8EEEEEvT1_ --------------------------
	.section	.nv.info._ZN2at6native13reduce_kernelILi256ELi2ENS0_8ReduceOpIN3c108BFloat16ENS0_14func_wrapper_tIfZNS0_11sum_functorIS4_ffEclERNS_14TensorIteratorEEUlffE_EEjfLi4ELi8EEEEEvT1_,"",@"SHT_CUDA_INFO"
	.sectionflags	@""
	.align	4


	//----- nvinfo : EIATTR_CUDA_API_VERSION
	.align		4
        /*0000*/ 	.byte	0x04, 0x37
        /*0002*/ 	.short	(.L_2013 - .L_2012)
.L_2012:
        /*0004*/ 	.word	0x00000082


	//----- nvinfo : EIATTR_KPARAM_INFO
	.align		4
.L_2013:
        /*0008*/ 	.byte	0x04, 0x17
        /*000a*/ 	.short	(.L_2015 - .L_2014)
.L_2014:
        /*000c*/ 	.word	0x00000000
        /*0010*/ 	.short	0x0000
        /*0012*/ 	.short	0x0000
        /*0014*/ 	.byte	0x00, 0xf0, 0x61, 0x10


	//----- nvinfo : EIATTR_SPARSE_MMA_MASK
	.align		4
.L_2015:
        /*0018*/ 	.byte	0x03, 0x50
        /*001a*/ 	.short	0x0000


	//----- nvinfo : EIATTR_MAXREG_COUNT
	.align		4
        /*001c*/ 	.byte	0x03, 0x1b
        /*001e*/ 	.short	0x0040


	//----- nvinfo : EIATTR_NUM_BARRIERS
	.align		4
        /*0020*/ 	.byte	0x02, 0x4c
        /*0022*/ 	.byte	0x01
	.zero		1


	//----- nvinfo : EIATTR_EXTERNS
	.align		4
        /*0024*/ 	.byte	0x04, 0x0f
        /*0026*/ 	.short	(.L_2017 - .L_2016)


	//   ....[0]....
	.align		4
.L_2016:
        /*0028*/ 	.word	index@(__assertfail)


	//----- nvinfo : EIATTR_MERCURY_ISA_VERSION
	.align		4
.L_2017:
        /*002c*/ 	.byte	0x03, 0x5f
        /*002e*/ 	.short	0x0101


	//----- nvinfo : EIATTR_INT_WARP_WIDE_INSTR_OFFSETS
	.align		4
        /*0030*/ 	.byte	0x04, 0x31
        /*0032*/ 	.short	(.L_2019 - .L_2018)


	//   ....[0]....
.L_2018:
        /*0034*/ 	.word	0x00010660


	//   ....[1]....
        /*0038*/ 	.word	0x00010750


	//----- nvinfo : EIATTR_COOP_GROUP_MASK_REGIDS
	.align		4
.L_2019:
        /*003c*/ 	.byte	0x04, 0x29
        /*003e*/ 	.short	(.L_2021 - .L_2020)


	//   ....[0]....
.L_2020:
        /*0040*/ 	.word	0xffffffff


	//   ....[1]....
        /*0044*/ 	.word	0xffffffff


	//   ....[2]....
        /*0048*/ 	.word	0xffffffff


	//   ....[3]....
        /*004c*/ 	.word	0xffffffff


	//----- nvinfo : EIATTR_COOP_GROUP_INSTR_OFFSETS
	.align		4
.L_2021:
        /*0050*/ 	.byte	0x04, 0x28
        /*0052*/ 	.short	(.L_2023 - .L_2022)


	//   ....[0]....
.L_2022:
        /*0054*/ 	.word	0x0000bd10


	//   ....[1]....
        /*0058*/ 	.word	0x0000bd20


	//   ....[2]....
        /*005c*/ 	.word	0x00010f30


	//   ....[3]....
        /*0060*/ 	.word	0x00010f40


	//----- nvinfo : EIATTR_VRC_CTA_INIT_COUNT
	.align		4
.L_2023:
        /*0064*/ 	.byte	0x02, 0x4a
	.zero		1
	.zero		1


	//----- nvinfo : EIATTR_SYSCALL_OFFSETS
	.align		4
        /*0068*/ 	.byte	0x04, 0x46
        /*006a*/ 	.short	(.L_2025 - .L_2024)


	//   ....[0]....
.L_2024:
        /*006c*/ 	.word	0x00001470


	//   ....[1]....
        /*0070*/ 	.word	0x00011210


	//   ....[2]....
        /*0074*/ 	.word	0x00011340


	//   ....[3]....
        /*0078*/ 	.word	0x00011580


	//   ....[4]....
        /*007c*/ 	.word	0x000116b0


	//   ....[5]....
        /*0080*/ 	.word	0x00011a90


	//   ....[6]....
        /*0084*/ 	.word	0x00011bc0


	//   ....[7]....
        /*0088*/ 	.word	0x00011e00


	//   ....[8]....
        /*008c*/ 	.word	0x00011f30


	//----- nvinfo : EIATTR_EXIT_INSTR_OFFSETS
	.align		4
.L_2025:
        /*0090*/ 	.byte	0x04, 0x1c
        /*0092*/ 	.short	(.L_2027 - .L_2026)


	//   ....[0]....
.L_2026:
        /*0094*/ 	.word	0x00010810


	//   ....[1]....
        /*0098*/ 	.word	0x00010fa0


	//   ....[2]....
        /*009c*/ 	.word	0x000110e0


	//   ....[3]....
        /*00a0*/ 	.word	0x000113b0


	//   ....[4]....
        /*00a4*/ 	.word	0x00011750


	//   ....[5]....
        /*00a8*/ 	.word	0x00011780


	//   ....[6]....
        /*00ac*/ 	.word	0x000117b0


	//   ....[7]....
        /*00b0*/ 	.word	0x000117f0


	//   ....[8]....
        /*00b4*/ 	.word	0x00011830


	//   ....[9]....
        /*00b8*/ 	.word	0x00011960


	//   ....[10]....
        /*00bc*/ 	.word	0x00011c30


	//   ....[11]....
        /*00c0*/ 	.word	0x00011fd0


	//   ....[12]....
        /*00c4*/ 	.word	0x00012000


	//----- nvinfo : EIATTR_MAX_THREADS
	.align		4
.L_2027:
        /*00c8*/ 	.byte	0x04, 0x05
        /*00ca*/ 	.short	(.L_2029 - .L_2028)
.L_2028:
        /*00cc*/ 	.word	0x00000100
        /*00d0*/ 	.word	0x00000001
        /*00d4*/ 	.word	0x00000001


	//----- nvinfo : EIATTR_CRS_STACK_SIZE
	.align		4
.L_2029:
        /*00d8*/ 	.byte	0x04, 0x1e
        /*00da*/ 	.short	(.L_2031 - .L_2030)
.L_2030:
        /*00dc*/ 	.word	0x00000000


	//----- nvinfo : EIATTR_CBANK_PARAM_SIZE
	.align		4
.L_2031:
        /*00e0*/ 	.byte	0x03, 0x19
        /*00e2*/ 	.short	0x0418


	//----- nvinfo : EIATTR_PARAM_CBANK
	.align		4
        /*00e4*/ 	.byte	0x04, 0x0a
        /*00e6*/ 	.short	(.L_2033 - .L_2032)
	.align		4
.L_2032:
        /*00e8*/ 	.word	index@(.nv.constant0._ZN2at6native13reduce_kernelILi256ELi2ENS0_8ReduceOpIN3c108BFloat16ENS0_14func_wrapper_tIfZNS0_11sum_functorIS4_ffEclERNS_14TensorIteratorEEUlffE_EEjfLi4ELi8EEEEEvT1_)
        /*00ec*/ 	.short	0x0380
        /*00ee*/ 	.short	0x0418


	//----- nvinfo : EIATTR_SW_WAR
	.align		4
.L_2033:
        /*00f0*/ 	.byte	0x04, 0x36
        /*00f2*/ 	.short	(.L_2035 - .L_2034)
.L_2034:
        /*00f4*/ 	.word	0x00000008
.L_2035:


//--------------------- .nv.info._ZN2at6native13reduce_kernelILi128ELi4ENS0_8ReduceOpIN3c108BFloat16ENS0_14func_wrapper_tIfZNS0_11sum_functorIS4_ffEclERNS_14TensorIteratorEEUlffE_EEjfLi4ELi8EEEEEvT1_ --------------------------
	.section	.nv.info._ZN2at6native13reduce_kernelILi128ELi4ENS0_8ReduceOpIN3c108BFloat16ENS0_14func_wrapper_tIfZNS0_11sum_functorIS4_ffEclERNS_14TensorIteratorEEUlffE_EEjfLi4ELi8EEEEEvT1_,"",@"SHT_CUDA_INFO"
	.sectionflags	@""
	.align	4


	//----- nvinfo : EIATTR_CUDA_API_VERSION
	.align		4
        /*0000*/ 	.byte	0x04, 0x37
        /*0002*/ 	.short	(.L_2037 - .L_2036)
.L_2036:
        /*0004*/ 	.word	0x00000082


	//----- nvinfo : EIATTR_KPARAM_INFO
	.align		4
.L_2037:
        /*0008*/ 	.byte	0x04, 0x17
        /*000a*/ 	.short	(.L_2039 - .L_2038)
.L_2038:
        /*000c*/ 	.word	0x00000000
        /*0010*/ 	.short	0x0000
        /*0012*/ 	.short	0x0000
        /*0014*/ 	.byte	0x00, 0xf0, 0x61, 0x10


	//----- nvinfo : EIATTR_SPARSE_MMA_MASK
	.align		4
.L_2039:
        /*0018*/ 	.byte	0x03, 0x50
        /*001a*/ 	.short	0x0000


	//----- nvinfo : EIATTR_MAXREG_COUNT
	.align		4
        /*001c*/ 	.byte	0x03, 0x1b
        /*001e*/ 	.short	0x0080


	//----- nvinfo : EIATTR_NUM_BARRIERS
	.align		4
        /*0020*/ 	.byte	0x02, 0x4c
        /*0022*/ 	.byte	0x01
	.zero		1


	//----- nvinfo : EIATTR_EXTERNS
	.align		4
        /*0024*/ 	.byte	0x04, 0x0f
        /*0026*/ 	.short	(.L_2041 - .L_2040)


	//   ....[0]....
	.align		4
.L_2040:
        /*0028*/ 	.word	index@(__assertfail)


	//----- nvinfo : EIATTR_MERCURY_ISA_VERSION
	.align		4
.L_2041:
        /*002c*/ 	.byte	0x03, 0x5f
        /*002e*/ 	.short	0x0101


	//----- nvinfo : EIATTR_INT_WARP_WIDE_INSTR_OFFSETS
	.align		4
        /*0030*/ 	.byte	0x04, 0x31
        /*0032*/ 	.short	(.L_2043 - .L_2042)


	//   ....[0]....
.L_2042:
        /*0034*/ 	.word	0x00015b20


	//   ....[1]....
        /*0038*/ 	.word	0x00015c10


	//----- nvinfo : EIATTR_COOP_GROUP_MASK_REGIDS
	.align		4
.L_2043:
        /*003c*/ 	.byte	0x04, 0x29
        /*003e*/ 	.short	(.L_2045 - .L_2044)


	//   ....[0]....
.L_2044:
        /*0040*/ 	.word	0xffffffff


	//   ....[1]....
        /*0044*/ 	.word	0xffffffff


	//   ....[2]....
        /*0048*/ 	.word	0xffffffff


	//   ....[3]....
        /*004c*/ 	.word	0xffffffff


	//   ....[4]....
        /*0050*/ 	.word	0xffffffff


	//   ....[5]....
        /*0054*/ 	.word	0xffffffff


	//   ....[6]....
        /*0058*/ 	.word	0xffffffff


	//   ....[7]....
        /*005c*/ 	.word	0xffffffff


	//----- nvinfo : EIATTR_COOP_GROUP_INSTR_OFFSETS
	.align		4
.L_2045:
        /*0060*/ 	.byte	0x04, 0x28
        /*0062*/ 	.short	(.L_2047 - .L_2046)


	//   ....[0]....
.L_2046:
        /*0064*/ 	.word	0x0000cc80


	//   ....[1]....
        /*0068*/ 	.word	0x0000cc90


	//   ....[2]....
        /*006c*/ 	.word	0x0000cca0


	//   ....[3]....
        /*0070*/ 	.word	0x0000ccb0


	//   ....[4]....
        /*0074*/ 	.word	0x00016530


	//   ....[5]....
        /*0078*/ 	.word	0x00016540


	//   ....[6]....
        /*007c*/ 	.word	0x00016550


	//   ....[7]....
        /*0080*/ 	.word	0x00016560


	//----- nvinfo : EIATTR_VRC_CTA_INIT_COUNT
	.align		4
.L_2047:
        /*0084*/ 	.byte	0x02, 0x4a
	.zero		1
	.zero		1


	//----- nvinfo : EIATTR_SYSCALL_OFFSETS
	.align		4
        /*0088*/ 	.byte	0x04, 0x46
        /*008a*/ 	.short	(.L_2049 - .L_2048)


	//   ....[0]....
.L_2048:
        /*008c*/ 	.word	0x00001470


	//   ....[1]....
        /*0090*/ 	.word	0x000168f0


	//   ....[2]....
        /*0094*/ 	.word	0x00016a20


	//   ....[3]....
        /*0098*/ 	.word	0x00016bb0


	//   ....[4]....
        /*009c*/ 	.word	0x00016ce0


	//   ....[5]....
        /*00a0*/ 	.word	0x00016f80


	//   ....[6]....
        /*00a4*/ 	.word	0x000170b0


	//   ....[7]....
        /*00a8*/ 	.word	0x00017270


	//   ....[8]....
        /*00ac*/ 	.word	0x000173a0


	//   ....[9]....
        /*00b0*/ 	.word	0x00017830


	//   ....[10]....
        /*00b4*/ 	.word	0x00017960


	//   ....[11]....
        /*00b8*/ 	.word	0x00017af0


	//   ....[12]....
        /*00bc*/ 	.word	0x00017c20


	//   ....[13]....
        /*00c0*/ 	.word	0x00017ec0


	//   ....[14]....
        /*00c4*/ 	.word	0x00017ff0


	//   ....[15]....
        /*00c8*/ 	.word	0x000181b0


	//   ....[16]....
        /*00cc*/ 	.word	0x000182e0


	//----- nvinfo : EIATTR_EXIT_INSTR_OFFSETS
	.align		4
.L_2049:
        /*00d0*/ 	.byte	0x04, 0x1c
        /*00d2*/ 	.short	(.L_2051 - .L_2050)


	//   ....[0]....
.L_2050:
        /*00d4*/ 	.word	0x00015cd0


	//   ....[1]....
        /*00d8*/ 	.word	0x000165e0


	//   ....[2]....
        /*00dc*/ 	.word	0x000167c0


	//   ....[3]....
        /*00e0*/ 	.word	0x00016d70


	//   ....[4]....
        /*00e4*/ 	.word	0x00017430


	//   ....[5]....
        /*00e8*/ 	.word	0x00017480


	//   ....[6]....
        /*00ec*/ 	.word	0x000174b0


	//   ....[7]....
        /*00f0*/ 	.word	0x000174f0


	//   ....[8]....
        /*00f4*/ 	.word	0x00017530


	//   ....[9]....
        /*00f8*/ 	.word	0x00017700


	//   ....[10]....
        /*00fc*/ 	.word	0x00017cb0


	//   ....[11]....
        /*0100*/ 	.word	0x00018370


	//   ....[12]....
        /*0104*/ 	.word	0x000183c0


	//----- nvinfo : EIATTR_MAX_THREADS
	.align		4
.L_2051:
        /*0108*/ 	.byte	0x04, 0x05
        /*010a*/ 	.short	(.L_2053 - .L_2052)
.L_2052:
        /*010c*/ 	.word	0x00000080
        /*0110*/ 	.word	0x00000001
        /*0114*/ 	.word	0x00000001


	//----- nvinfo : EIATTR_CRS_STACK_SIZE
	.align		4
.L_2053:
        /*0118*/ 	.byte	0x04, 0x1e
        /*011a*/ 	.short	(.L_2055 - .L_2054)
.L_2054:
        /*011c*/ 	.word	0x00000000


	//----- nvinfo : EIATTR_CBANK_PARAM_SIZE
	.align		4
.L_2055:
        /*0120*/ 	.byte	0x03, 0x19
        /*0122*/ 	.short	0x0418


	//----- nvinfo : EIATTR_PARAM_CBANK
	.align		4
        /*0124*/ 	.byte	0x04, 0x0a
        /*0126*/ 	.short	(.L_2057 - .L_2056)
	.align		4
.L_2056:
        /*0128*/ 	.word	index@(.nv.constant0._ZN2at6native13reduce_kernelILi128ELi4ENS0_8ReduceOpIN3c108BFloat16ENS0_14func_wrapper_tIfZNS0_11sum_functorIS4_ffEclERNS_14TensorIteratorEEUlffE_EEjfLi4ELi8EEEEEvT1_)
        /*012c*/ 	.short	0x0380
        /*012e*/ 	.short	0x0418


	//----- nvinfo : EIATTR_SW_WAR
	.align		4
.L_2057:
        /*0130*/ 	.byte	0x04, 0x36
        /*0132*/ 	.short	(.L_2059 - .L_2058)
.L_2058:
        /*0134*/ 	.word	0x00000008
.L_2059:


//--------------------- .nv.info._ZN2at6native13reduce_kernelILi512ELi1ENS0_8ReduceOpIN3c108BFloat16ENS0_14func_wrapper_tIS4_ZNS0_11sum_functorIS4_fS4_EclERNS_14TensorIteratorEEUlffE_EEjS4_Li4ELi8EEEEEvT1_ --------------------------
	.section	.nv.info._ZN2at6native13reduce_kernelILi512ELi1ENS0_8ReduceOpIN3c108BFloat16ENS0_14func_wrapper_tIS4_ZNS0_11sum_functorIS4_fS4_EclERNS_14TensorIteratorEEUlffE_EEjS4_Li4ELi8EEEEEvT1_,"",@"SHT_CUDA_INFO"
	.sectionflags	@""
	.align	4


	//----- nvinfo : EIATTR_CUDA_API_VERSION
	.align		4
        /*0000*/ 	.byte	0x04, 0x37
        /*0002*/ 	.short	(.L_2061 - .L_2060)
.L_2060:
        /*0004*/ 	.word	0x00000082


	//----- nvinfo : EIATTR_KPARAM_INFO
	.align		4
.L_2061:
        /*0008*/ 	.byte	0x04, 0x17
        /*000a*/ 	.short	(.L_2063 - .L_2062)
.L_2062:
        /*000c*/ 	.word	0x00000000
        /*0010*/ 	.short	0x0000
        /*0012*/ 	.short	0x0000
        /*0014*/ 	.byte	0x00, 0xf0, 0x61, 0x10


	//----- nvinfo : EIATTR_SPARSE_MMA_MASK
	.align		4
.L_2063:
        /*0018*/ 	.byte	0x03, 0x50
        /*001a*/ 	.short	0x0000


	//----- nvinfo : EIATTR_MAXREG_COUNT
	.align		4
        /*001c*/ 	.byte	0x03, 0x1b
        /*001e*/ 	.short	0x0020


	//----- nvinfo : EIATTR_NUM_BARRIERS
	.align		4
        /*0020*/ 	.byte	0x02, 0x4c
        /*0022*/ 	.byte	0x01
	.zero		1


	//----- nvinfo : EIATTR_EXTERNS
	.align		4
        /*0024*/ 	.byte	0x04, 0x0f
        /*0026*/ 	.short	(.L_2065 - .L_2064)


	//   ....[0]....
	.align		4
.L_2064:
        /*0028*/ 	.word	index@(__assertfail)


	//----- nvinfo : EIATTR_MERCURY_ISA_VERSION
	.align		4
.L_2065:
        /*002c*/ 	.byte	0x03, 0x5f
        /*002e*/ 	.short	0x0101


	//----- nvinfo : EIATTR_INT_WARP_WIDE_INSTR_OFFSETS
	.align		4
        /*0030*/ 	.byte	0x04, 0x31
        /*0032*/ 	.short	(.L_2067 - .L_2066)


	//   ....[0]....
.L_2066:
        /*0034*/ 	.word	0x0000df10


	//   ....[1]....
        /*0038*/ 	.word	0x0000e000


	//----- nvinfo : EIATTR_COOP_GROUP_MASK_REGIDS
	.align		4
.L_2067:
        /*003c*/ 	.byte	0x04, 0x29
        /*003e*/ 	.short	(.L_2069 - .L_2068)


	//   ....[0]....
.L_2068:
        /*0040*/ 	.word	0xffffffff


	//   ....[1]....
        /*0044*/ 	.word	0xffffffff


	//----- nvinfo : EIATTR_COOP_GROUP_INSTR_OFFSETS
	.align		4
.L_2069:
        /*0048*/ 	.byte	0x04, 0x28
        /*004a*/ 	.short	(.L_2071 - .L_2070)


	//   ....[0]....
.L_2070:
        /*004c*/ 	.word	0x0000b330


	//   ....[1]....
        /*0050*/ 	.word	0x0000e720


	//----- nvinfo : EIATTR_VRC_CTA_INIT_COUNT
	.align		4
.L_2071:
        /*0054*/ 	.byte	0x02, 0x4a
	.zero		1
	.zero		1


	//----- nvinfo : EIATTR_SYSCALL_OFFSETS
	.align		4
        /*0058*/ 	.byte	0x04, 0x46
        /*005a*/ 	.short	(.L_2073 - .L_2072)


	//   ....[0]....
.L_2072:
        /*005c*/ 	.word	0x0000e980


	//   ....[1]....
        /*0060*/ 	.word	0x0000ebc0


	//   ....[2]....
        /*0064*/ 	.word	0x0000eef0


	//   ....[3]....
        /*0068*/ 	.word	0x0000f130


	//----- nvinfo : EIATTR_EXIT_INSTR_OFFSETS
	.align		4
.L_2073:
        /*006c*/ 	.byte	0x04, 0x1c
        /*006e*/ 	.short	(.L_2075 - .L_2074)


	//   ....[0]....
.L_2074:
        /*0070*/ 	.word	0x0000e0a0


	//   ....[1]....
        /*0074*/ 	.word	0x0000e770


	//   ....[2]....
        /*0078*/ 	.word	0x0000e9d0


	//   ....[3]....
        /*007c*/ 	.word	0x0000ea00


	//   ....[4]....
        /*0080*/ 	.word	0x0000ec10


	//   ....[5]....
        /*0084*/ 	.word	0x0000ec30


	//   ....[6]....
        /*0088*/ 	.word	0x0000ec60


	//   ....[7]....
        /*008c*/ 	.word	0x0000eca0


	//   ....[8]....
        /*0090*/ 	.word	0x0000ece0


	//   ....[9]....
        /*0094*/ 	.word	0x0000ef40


	//   ....[10]....
        /*0098*/ 	.word	0x0000ef70


	//   ....[11]....
        /*009c*/ 	.word	0x0000f180


	//   ....[12]....
        /*00a0*/ 	.word	0x0000f1a0


	//----- nvinfo : EIATTR_MAX_THREADS
	.align		4
.L_2075:
        /*00a4*/ 	.byte	0x04, 0x05
        /*00a6*/ 	.short	(.L_2077 - .L_2076)
.L_2076:
        /*00a8*/ 	.word	0x00000200
        /*00ac*/ 	.word	0x00000001
        /*00b0*/ 	.word	0x00000001


	//----- nvinfo : EIATTR_CRS_STACK_SIZE
	.align		4
.L_2077:
        /*00b4*/ 	.byte	0x04, 0x1e
        /*00b6*/ 	.short	(.L_2079 - .L_2078)
.L_2078:
        /*00b8*/ 	.word	0x00000000


	//----- nvinfo : EIATTR_CBANK_PARAM_SIZE
	.align		4
.L_2079:
        /*00bc*/ 	.byte	0x03, 0x19
        /*00be*/ 	.short	0x0418


	//----- nvinfo : EIATTR_PARAM_CBANK
	.align		4
        /*00c0*/ 	.byte	0x04, 0x0a
        /*00c2*/ 	.short	(.L_2081 - .L_2080)
	.align		4
.L_2080:
        /*00c4*/ 	.word	index@(.nv.constant0._ZN2at6native13reduce_kernelILi512ELi1ENS0_8ReduceOpIN3c108BFloat16ENS0_14func_wrapper_tIS4_ZNS0_11sum_functorIS4_fS4_EclERNS_14TensorIteratorEEUlffE_EEjS4_Li4ELi8EEEEEvT1_)
        /*00c8*/ 	.short	0x0380
        /*00ca*/ 	.short	0x0418


	//----- nvinfo : EIATTR_SW_WAR
	.align		4
.L_2081:
        /*00cc*/ 	.byte	0x04, 0x36
        /*00ce*/ 	.short	(.L_2083 - .L_2082)
.L_2082:
        /*00d0*/ 	.word	0x00000008
.L_2083:


//--------------------- .nv.info._ZN2at6native13reduce_kernelILi256ELi2ENS0_8ReduceOpIN3c108BFloat16ENS0_14func_wrapper_tIS4_ZNS0_11sum_functorIS4_fS4_EclERNS_14TensorIteratorEEUlffE_EEjS4_Li4ELi8EEEEEvT1_ --------------------------
	.section	.nv.info._ZN2at6native13reduce_kernelILi256ELi2ENS0_8ReduceOpIN3c108BFloat16ENS0_14func_wrapper_tIS4_ZNS0_11sum_functorIS4_fS4_EclERNS_14TensorIteratorEEUlffE_EEjS4_Li4ELi8EEEEEvT1_,"",@"SHT_CUDA_INFO"
	.sectionflags	@""
	.align	4


	//----- nvinfo : EIATTR_CUDA_API_VERSION
	.align		4
        /*0000*/ 	.byte	0x04, 0x37
        /*0002*/ 	.short	(.L_2085 - .L_2084)
.L_2084:
        /*0004*/ 	.word	0x00000082


	//----- nvinfo : EIATTR_KPARAM_INFO
	.align		4
.L_2085:
        /*0008*/ 	.byte	0x04, 0x17
        /*000a*/ 	.short	(.L_2087 - .L_2086)
.L_2086:
        /*000c*/ 	.word	0x00000000
        /*0010*/ 	.short	0x0000
        /*0012*/ 	.short	0x0000
        /*0014*/ 	.byte	0x00, 0xf0, 0x61, 0x10


	//----- nvinfo : EIATTR_SPARSE_MMA_MASK
	.align		4
.L_2087:
        /*0018*/ 	.byte	0x03, 0x50
        /*001a*/ 	.short	0x0000


	//----- nvinfo : EIATTR_MAXREG_COUNT
	.align		4
        /*001c*/ 	.byte	0x03, 0x1b
        /*001e*/ 	.short	0x0040


	//----- nvinfo : EIATTR_NUM_BARRIERS
	.align		4
        /*0020*/ 	.byte	0x02, 0x4c
        /*0022*/ 	.byte	0x01
	.zero		1


	//----- nvinfo : EIATTR_EXTERNS
	.align		4
        /*0024*/ 	.byte	0x04, 0x0f
        /*0026*/ 	.short	(.L_2089 - .L_2088)


	//   ....[0]....
	.align		4
.L_2088:
        /*0028*/ 	.word	index@(__assertfail)


	//----- nvinfo : EIATTR_MERCURY_ISA_VERSION
	.align		4
.L_2089:
        /*002c*/ 	.byte	0x03, 0x5f
        /*002e*/ 	.short	0x0101


	//----- nvinfo : EIATTR_INT_WARP_WIDE_INSTR_OFFSETS
	.align		4
        /*0030*/ 	.byte	0x04, 0x31
        /*0032*/ 	.short	(.L_2091 - .L_2090)


	//   ....[0]....
.L_2090:
        /*0034*/ 	.word	0x00010b50


	//   ....[1]....
        /*0038*/ 	.word	0x00010c40


	//----- nvinfo : EIATTR_COOP_GROUP_MASK_REGIDS
	.align		4
.L_2091:
        /*003c*/ 	.byte	0x04, 0x29
        /*003e*/ 	.short	(.L_2093 - .L_2092)


	//   ....[0]....
.L_2092:
        /*0040*/ 	.word	0xffffffff


	//   ....[1]....
        /*0044*/ 	.word	0xffffffff


	//   ....[2]....
        /*0048*/ 	.word	0xffffffff


	//   ....[3]....
        /*004c*/ 	.word	0xffffffff


	//----- nvinfo : EIATTR_COOP_GROUP_INSTR_OFFSETS
	.align		4
.L_2093:
        /*0050*/ 	.byte	0x04, 0x28
        /*0052*/ 	.short	(.L_2095 - .L_2094)


	//   ....[0]....
.L_2094:
        /*0054*/ 	.word	0x0000bd10


	//   ....[1]....
        /*0058*/ 	.word	0x0000bd20


	//   ....[2]....
        /*005c*/ 	.word	0x00011420


	//   ....[3]....
        /*0060*/ 	.word	0x00011430


	//----- nvinfo : EIATTR_VRC_CTA_INIT_COUNT
	.align		4
.L_2095:
        /*0064*/ 	.byte	0x02, 0x4a
	.zero		1
	.zero		1


	//----- nvinfo : EIATTR_SYSCALL_OFFSETS
	.align		4
        /*0068*/ 	.byte	0x04, 0x46
        /*006a*/ 	.short	(.L_2097 - .L_2096)


	//   ....[0]....
.L_2096:
        /*006c*/ 	.word	0x00001470


	//   ....[1]....
        /*0070*/ 	.word	0x00011720


	//   ....[2]....
        /*0074*/ 	.word	0x000118a0


	//   ....[3]....
        /*0078*/ 	.word	0x00011ad0


	//   ....[4]....
        /*007c*/ 	.word	0x00011c50


	//   ....[5]....
        /*0080*/ 	.word	0x00012010


	//   ....[6]....
        /*0084*/ 	.word	0x00012190


	//   ....[7]....
        /*0088*/ 	.word	0x000123c0


	//   ....[8]....
        /*008c*/ 	.word	0x00012540


	//----- nvinfo : EIATTR_EXIT_INSTR_OFFSETS
	.align		4
.L_2097:
        /*0090*/ 	.byte	0x04, 0x1c
        /*0092*/ 	.short	(.L_2099 - .L_2098)


	//   ....[0]....
.L_2098:
        /*0094*/ 	.word	0x00010d00


	//   ....[1]....
        /*0098*/ 	.word	0x00011490


	//   ....[2]....
        /*009c*/ 	.word	0x000115e0


	//   ....[3]....
        /*00a0*/ 	.word	0x000118f0


	//   ....[4]....
        /*00a4*/ 	.word	0x00011ca0


	//   ....[5]....
        /*00a8*/ 	.word	0x00011cd0


	//   ....[6]....
        /*00ac*/ 	.word	0x00011d00


	//   ....[7]....
        /*00b0*/ 	.word	0x00011d40


	//   ....[8]....
        /*00b4*/ 	.word	0x00011d80


	//   ....[9]....
        /*00b8*/ 	.word	0x00011ed0


	//   ....[10]....
        /*00bc*/ 	.word	0x000121e0


	//   ....[11]....
        /*00c0*/ 	.word	0x00012590


	//   ....[12]....
        /*00c4*/ 	.word	0x000125c0


	//----- nvinfo : EIATTR_MAX_THREADS
	.align		4
.L_2099:
        /*00c8*/ 	.byte	0x04, 0x05
        /*00ca*/ 	.short	(.L_2101 - .L_2100)
.L_2100:
        /*00cc*/ 	.word	0x00000100
        /*00d0*/ 	.word	0x00000001
        /*00d4*/ 	.word	0x00000001


	//----- nvinfo : EIATTR_CRS_STACK_SIZE
	.align		4
.L_2101:
        /*00d8*/ 	.byte	0x04, 0x1e
        /*00da*/ 	.short	(.L_2103 - .L_2102)
.L_2102:
        /*00dc*/ 	.word	0x00000000


	//----- nvinfo : EIATTR_CBANK_PARAM_SIZE
	.align		4
.L_2103:
        /*00e0*/ 	.byte	0x03, 0x19
        /*00e2*/ 	.short	0x0418


	//----- nvinfo : EIATTR_PARAM_CBANK
	.align		4
        /*00e4*/ 	.byte	0x04, 0x0a
        /*00e6*/ 	.short	(.L_2105 - .L_2104)
	.align		4
.L_2104:
        /*00e8*/ 	.word	index@(.nv.constant0._ZN2at6native13reduce_kernelILi256ELi2ENS0_8ReduceOpIN3c108BFloat16ENS0_14func_wrapper_tIS4_ZNS0_11sum_functorIS4_fS4_EclERNS_14TensorIteratorEEUlffE_EEjS4_Li4ELi8EEEEEvT1_)
        /*00ec*/ 	.short	0x0380
        /*00ee*/ 	.short	0x0418


	//----- nvinfo : EIATTR_SW_WAR
	.align		4
.L_2105:
        /*00f0*/ 	.byte	0x04, 0x36
        /*00f2*/ 	.short	(.L_2107 - .L_2106)
.L_2106:
        /*00f4*/ 	.word	0x00000008
.L_2107:


//--------------------- .nv.info._ZN2at6native13reduce_kernelILi128ELi4ENS0_8ReduceOpIN3c108BFloat16ENS0_14func_wrapper_tIS4_ZNS0_11sum_functorIS4_fS4_EclERNS_14TensorIteratorEEUlffE_EEjS4_Li4ELi8EEEEEvT1_ --------------------------
	.section	.nv.info._ZN2at6native13reduce_kernelILi128ELi4ENS0_8ReduceOpIN3c108BFloat16ENS0_14func_wrapper_tIS4_ZNS0_11sum_functorIS4_fS4_EclERNS_14TensorIteratorEEUlffE_EEjS4_Li4ELi8EEEEEvT1_,"",@"SHT_CUDA_INFO"
	.sectionflags	@""
	.align	4


	//----- nvinfo : EIATTR_CUDA_API_VERSION
	.align		4
        /*0000*/ 	.byte	0x04, 0x37
        /*0002*/ 	.short	(.L_2109 - .L_2108)
.L_2108:
        /*0004*/ 	.word	0x00000082


	//----- nvinfo : EIATTR_KPARAM_INFO
	.align		4
.L_2109:
        /*0008*/ 	.byte	0x04, 0x17
        /*000a*/ 	.short	(.L_2111 - .L_2110)
.L_2110:
        /*000c*/ 	.word	0x00000000
        /*0010*/ 	.short	0x0000
        /*0012*/ 	.short	0x0000
        /*0014*/ 	.byte	0x00, 0xf0, 0x61, 0x10


	//----- nvinfo : EIATTR_SPARSE_MMA_MASK
	.align		4
.L_2111:
        /*0018*/ 	.byte	0x03, 0x50
        /*001a*/ 	.short	0x0000


	//----- nvinfo : EIATTR_MAXREG_COUNT
	.align		4
        /*001c*/ 	.byte	0x03, 0x1b
        /*001e*/ 	.short	0x0080


	//----- nvinfo : EIATTR_NUM_BARRIERS
	.align		4
        /*0020*/ 	.byte	0x02, 0x4c
        /*0022*/ 	.byte	0x01
	.zero		1


	//----- nvinfo : EIATTR_EXTERNS
	.align		4
        /*0024*/ 	.byte	0x04, 0x0f
        /*0026*/ 	.short	(.L_2113 - .L_2112)


	//   ....[0]....
	.align		4
.L_2112:
        /*0028*/ 	.word	index@(__assertfail)


	//----- nvinfo : EIATTR_MERCURY_ISA_VERSION
	.align		4
.L_2113:
        /*002c*/ 	.byte	0x03, 0x5f
        /*002e*/ 	.short	0x0101


	//----- nvinfo : EIATTR_INT_WARP_WIDE_INSTR_OFFSETS
	.align		4
        /*0030*/ 	.byte	0x04, 0x31
        /*0032*/ 	.short	(.L_2115 - .L_2114)


	//   ....[0]....
.L_2114:
        /*0034*/ 	.word	0x00016010


	//   ....[1]....
        /*0038*/ 	.word	0x00016100


	//----- nvinfo : EIATTR_COOP_GROUP_MASK_REGIDS
	.align		4
.L_2115:
        /*003c*/ 	.byte	0x04, 0x29
        /*003e*/ 	.short	(.L_2117 - .L_2116)


	//   ....[0]....
.L_2116:
        /*0040*/ 	.word	0xffffffff


	//   ....[1]....
        /*0044*/ 	.word	0xffffffff


	//   ....[2]....
        /*0048*/ 	.word	0xffffffff


	//   ....[3]....
        /*004c*/ 	.word	0xffffffff


	//   ....[4]....
        /*0050*/ 	.word	0xffffffff


	//   ....[5]....
        /*0054*/ 	.word	0xffffffff


	//   ....[6]....
        /*0058*/ 	.word	0xffffffff


	//   ....[7]....
        /*005c*/ 	.word	0xffffffff


	//----- nvinfo : EIATTR_COOP_GROUP_INSTR_OFFSETS
	.align		4
.L_2117:
        /*0060*/ 	.byte	0x04, 0x28
        /*0062*/ 	.short	(.L_2119 - .L_2118)


	//   ....[0]....
.L_2118:
        /*0064*/ 	.word	0x0000cc80


	//   ....[1]....
        /*0068*/ 	.word	0x0000cc90


	//   ....[2]....
        /*006c*/ 	.word	0x0000cca0


	//   ....[3]....
        /*0070*/ 	.word	0x0000ccb0


	//   ....[4]....
        /*0074*/ 	.word	0x00016a20


	//   ....[5]....
        /*0078*/ 	.word	0x00016a30


	//   ....[6]....
        /*007c*/ 	.word	0x00016a40


	//   ....[7]....
        /*0080*/ 	.word	0x00016a50


	//----- nvinfo : EIATTR_VRC_CTA_INIT_COUNT
	.align		4
.L_2119:
        /*0084*/ 	.byte	0x02, 0x4a
	.zero		1
	.zero		1


	//----- nvinfo : EIATTR_SYSCALL_OFFSETS
	.align		4
        /*0088*/ 	.byte	0x04, 0x46
        /*008a*/ 	.short	(.L_2121 - .L_2120)


	//   ....[0]....
.L_2120:
        /*008c*/ 	.word	0x00001470


	//   ....[1]....
        /*0090*/ 	.word	0x00016e50


	//   ....[2]....
        /*0094*/ 	.word	0x00016fd0


	//   ....[3]....
        /*0098*/ 	.word	0x00017150


	//   ....[4]....
        /*009c*/ 	.word	0x000172d0


	//   ....[5]....
        /*00a0*/ 	.word	0x00017540


	//   ....[6]....
        /*00a4*/ 	.word	0x000176c0


	//   ....[7]....
        /*00a8*/ 	.word	0x00017840


	//   ....[8]....
        /*00ac*/ 	.word	0x000179c0


	//   ....[9]....
        /*00b0*/ 	.word	0x00017e90


	//   ....[10]....
        /*00b4*/ 	.word	0x00018010


	//   ....[11]....
        /*00b8*/ 	.word	0x00018190


	//   ....[12]....
        /*00bc*/ 	.word	0x00018310


	//   ....[13]....
        /*00c0*/ 	.word	0x00018580


	//   ....[14]....
        /*00c4*/ 	.word	0x00018700


	//   ....[15]....
        /*00c8*/ 	.word	0x00018880


	//   ....[16]....
        /*00cc*/ 	.word	0x00018a00


	//----- nvinfo : EIATTR_EXIT_INSTR_OFFSETS
	.align		4
.L_2121:
        /*00d0*/ 	.byte	0x04, 0x1c
        /*00d2*/ 	.short	(.L_2123 - .L_2122)


	//   ....[0]....
.L_2122:
        /*00d4*/ 	.word	0x000161c0


	//   ....[1]....
        /*00d8*/ 	.word	0x00016ad0


	//   ....[2]....
        /*00dc*/ 	.word	0x00016d10


	//   ....[3]....
        /*00e0*/ 	.word	0x00017320


	//   ....[4]....
        /*00e4*/ 	.word	0x00017a10


	//   ....[5]....
        /*00e8*/ 	.word	0x00017a60


	//   ....[6]....
        /*00ec*/ 	.word	0x00017a90


	//   ....[7]....
        /*00f0*/ 	.word	0x00017ad0


	//   ....[8]....
        /*00f4*/ 	.word	0x00017b10


	//   ....[9]....
        /*00f8*/ 	.word	0x00017d50


	//   ....[10]....
        /*00fc*/ 	.word	0x00018360


	//   ....[11]....
        /*0100*/ 	.word	0x00018a50


	//   ....[12]....
        /*0104*/ 	.word	0x00018aa0


	//----- nvinfo : EIATTR_MAX_THREADS
	.align		4
.L_2123:
        /*0108*/ 	.byte	0x04, 0x05
        /*010a*/ 	.short	(.L_2125 - .L_2124)
.L_2124:
        /*010c*/ 	.word	0x00000080
        /*0110*/ 	.word	0x00000001
        /*0114*/ 	.word	0x00000001


	//----- nvinfo : EIATTR_CRS_STACK_SIZE
	.align		4
.L_2125:
        /*0118*/ 	.byte	0x04, 0x1e
        /*011a*/ 	.short	(.L_2127 - .L_2126)
.L_2126:
        /*011c*/ 	.word	0x00000000


	//----- nvinfo : EIATTR_CBANK_PARAM_SIZE
	.align		4
.L_2127:
        /*0120*/ 	.byte	0x03, 0x19
        /*0122*/ 	.short	0x0418


	//----- nvinfo : EIATTR_PARAM_CBANK
	.align		4
        /*0124*/ 	.byte	0x04, 0x0a
        /*0126*/ 	.short	(.L_2129 - .L_2128)
	.align		4
.L_2128:
        /*0128*/ 	.word	index@(.nv.constant0._ZN2at6native13reduce_kernelILi128ELi4ENS0_8ReduceOpIN3c108BFloat16ENS0_14func_wrapper_tIS4_ZNS0_11sum_functorIS4_fS4_EclERNS_14TensorIteratorEEUlffE_EEjS4_Li4ELi8EEEEEvT1_)
        /*012c*/ 	.short	0x0380
        /*012e*/ 	.short	0x0418


	//----- nvinfo : EIATTR_SW_WAR
	.align		4
.L_2129:
        /*0130*/ 	.byte	0x04, 0x36
        /*0132*/ 	.short	(.L_2131 - .L_2130)
.L_2130:
        /*0134*/ 	.word	0x00000008
.L_2131:


//--------------------- .nv.info._ZN2at6native13reduce_kernelILi512ELi1ENS0_8ReduceOpIN3c104HalfENS0_14func_wrapper_tIfZNS0_11sum_functorIS4_ffEclERNS_14TensorIteratorEEUlffE_EEjfLi4ELi8EEEEEvT1_ --------------------------
	.section	.nv.info._ZN2at6native13reduce_kernelILi512ELi1ENS0_8ReduceOpIN3c104HalfENS0_14func_wrapper_tIfZNS0_11sum_functorIS4_ffEclERNS_14TensorIteratorEEUlffE_EEjfLi4ELi8EEEEEvT1_,"",@"SHT_CUDA_INFO"
	.sectionflags	@""
	.align	4


	//----- nvinfo : EIATTR_CUDA_API_VERSION
	.align		4
        /*0000*/ 	.byte	0x04, 0x37
        /*0002*/ 	.short	(.L_2133 - .L_2132)
.L_2132:
        /*0004*/ 	.word	0x00000082


	//----- nvinfo : EIATTR_KPARAM_INFO
	.align		4
.L_2133:
        /*0008*/ 	.byte	0x04, 0x17
        /*000a*/ 	.short	(.L_2135 - .L_2134)
.L_2134:
        /*000c*/ 	.word	0x00000000
        /*0010*/ 	.short	0x0000
        /*0012*/ 	.short	0x0000
        /*0014*/ 	.byte	0x00, 0xf0, 0x61, 0x10


	//----- nvinfo : EIATTR_SPARSE_MMA_MASK
	.align		4
.L_2135:
        /*0018*/ 	.byte	0x03, 0x50
        /*001a*/ 	.short	0x0000


	//----- nvinfo : EIATTR_MAXREG_COUNT
	.align		4
        /*001c*/ 	.byte	0x03, 0x1b
        /*001e*/ 	.short	0x0020


	//----- nvinfo : EIATTR_NUM_BARRIERS
	.align		4
        /*0020*/ 	.byte	0x02, 0x4c
        /*0022*/ 	.byte	0x01
	.zero		1


	//----- nvinfo : EIATTR_EXTERNS
	.align		4
        /*0024*/ 	.byte	0x04, 0x0f
        /*0026*/ 	.short	(.L_2137 - .L_2136)


	//   ....[0]....
	.align		4
.L_2136:
        /*0028*/ 	.word	index@(__assertfail)


	//----- nvinfo : EIATTR_MERCURY_ISA_VERSION
	.align		4
.L_2137:
        /*002c*/ 	.byte	0x03, 0x5f
        /*002e*/ 	.short	0x0101


	//----- nvinfo : EIATTR_INT_WARP_WIDE_INSTR_OFFSETS
	.align		4
        /*0030*/ 	.byte	0x04, 0x31
        /*0032*/ 	.short	(.L_2139 - .L_2138)


	//   ....[0]....
.L_2138:
        /*0034*/ 	.word	0x0000d9f0


	//   ....[1]....
        /*0038*/ 	.word	0x0000dae0


	//----- nvinfo : EIATTR_COOP_GROUP_MASK_REGIDS
	.align		4
.L_2139:
        /*003c*/ 	.byte	0x04, 0x29
        /*003e*/ 	.short	(.L_2141 - .L_2140)


	//   ....[0]....
.L_2140:
        /*0040*/ 	.word	0xffffffff


	//   ....[1]....
        /*0044*/ 	.word	0xffffffff


	//----- nvinfo : EIATTR_COOP_GROUP_INSTR_OFFSETS
	.align		4
.L_2141:
        /*0048*/ 	.byte	0x04, 0x28
        /*004a*/ 	.short	(.L_2143 - .L_2142)


	//   ....[0]....
.L_2142:
        /*004c*/ 	.word	0x0000b300


	//   ....[1]....
        /*0050*/ 	.word	0x0000e210


	//----- nvinfo : EIATTR_VRC_CTA_INIT_COUNT
	.align		4
.L_2143:
        /*0054*/ 	.byte	0x02, 0x4a
	.zero		1
	.zero		1


	//----- nvinfo : EIATTR_SYSCALL_OFFSETS
	.align		4
        /*0058*/ 	.byte	0x04, 0x46
        /*005a*/ 	.short	(.L_2145 - .L_2144)


	//   ....[0]....
.L_2144:
        /*005c*/ 	.word	0x0000e480


	//   ....[1]....
        /*0060*/ 	.word	0x0000e6a0


	//   ....[2]....
        /*0064*/ 	.word	0x0000e9d0


	//   ....[3]....
        /*0068*/ 	.word	0x0000ebf0


	//----- nvinfo : EIATTR_EXIT_INSTR_OFFSETS
	.align		4
.L_2145:
        /*006c*/ 	.byte	0x04, 0x1c
        /*006e*/ 	.short	(.L_2147 - .L_2146)


	//   ....[0]....
.L_2146:
        /*0070*/ 	.word	0x0000db80


	//   ....[1]....
        /*0074*/ 	.word	0x0000e260


	//   ....[2]....
        /*0078*/ 	.word	0x0000e4d0


	//   ....[3]....
        /*007c*/ 	.word	0x0000e4f0


	//   ....[4]....
        /*0080*/ 	.word	0x0000e6f0


	//   ....[5]....
        /*0084*/ 	.word	0x0000e710


	//   ....[6]....
        /*0088*/ 	.word	0x0000e740


	//   ....[7]....
        /*008c*/ 	.word	0x0000e780


	//   ....[8]....
        /*0090*/ 	.word	0x0000e7c0


	//   ....[9]....
        /*0094*/ 	.word	0x0000ea20


	//   ....[10]....
        /*0098*/ 	.word	0x0000ea40


	//   ....[11]....
        /*009c*/ 	.word	0x0000ec40


	//   ....[12]....
        /*00a0*/ 	.word	0x0000ec60


	//----- nvinfo : EIATTR_MAX_THREADS
	.align		4
.L_2147:
        /*00a4*/ 	.byte	0x04, 0x05
        /*00a6*/ 	.short	(.L_2149 - .L_2148)
.L_2148:
        /*00a8*/ 	.word	0x00000200
        /*00ac*/ 	.word	0x00000001
        /*00b0*/ 	.word	0x00000001


	//----- nvinfo : EIATTR_CRS_STACK_SIZE
	.align		4
.L_2149:
        /*00b4*/ 	.byte	0x04, 0x1e
        /*00b6*/ 	.short	(.L_2151 - .L_2150)
.L_2150:
        /*00b8*/ 	.word	0x00000000


	//----- nvinfo : EIATTR_CBANK_PARAM_SIZE
	.align		4
.L_2151:
        /*00bc*/ 	.byte	0x03, 0x19
        /*00be*/ 	.short	0x0418


	//----- nvinfo : EIATTR_PARAM_CBANK
	.align		4
        /*00c0*/ 	.byte	0x04, 0x0a
        /*00c2*/ 	.short	(.L_2153 - .L_2152)
	.align		4
.L_2152:
        /*00c4*/ 	.word	index@(.nv.constant0._ZN2at6native13reduce_kernelILi512ELi1ENS0_8ReduceOpIN3c104HalfENS0_14func_wrapper_tIfZNS0_11sum_functorIS4_ffEclERNS_14TensorIteratorEEUlffE_EEjfLi4ELi8EEEEEvT1_)
        /*00c8*/ 	.short	0x0380
        /*00ca*/ 	.short	0x0418


	//----- nvinfo : EIATTR_SW_WAR
	.align		4
.L_2153:
        /*00cc*/ 	.byte	0x04, 0x36
        /*00ce*/ 	.short	(.L_2155 - .L_2154)
.L_2154:
        /*00d0*/ 	.word	0x00000008
.L_2155:


//--------------------- .nv.info._ZN2at6native13reduce_kernelILi256ELi2ENS0_8ReduceOpIN3c104HalfENS0_14func_wrapper_tIfZNS0_11sum_functorIS4_ffEclERNS_14TensorIteratorEEUlffE_EEjfLi4ELi8EEEEEvT1_ --------------------------
	.section	.nv.info._ZN2at6native13reduce_kernelILi256ELi2ENS0_8ReduceOpIN3c104HalfENS0_14func_wrapper_tIfZNS0_11sum_functorIS4_ffEclERNS_14TensorIteratorEEUlffE_EEjfLi4ELi8EEEEEvT1_,"",@"SHT_CUDA_INFO"
	.sectionflags	@""
	.align	4


	//----- nvinfo : EIATTR_CUDA_API_VERSION
	.align		4
        /*0000*/ 	.byte	0x04, 0x37
        /*0002*/ 	.short	(.L_2157 - .L_2156)
.L_2156:
        /*0004*/ 	.word	0x00000082


	//----- nvinfo : EIATTR_KPARAM_INFO
	.align		4
.L_2157:
        /*0008*/ 	.byte	0x04, 0x17
        /*000a*/ 	.short	(.L_2159 - .L_2158)
.L_2158:
        /*000c*/ 	.word	0x00000000
        /*0010*/ 	.short	0x0000
        /*0012*/ 	.short	0x0000
        /*0014*/ 	.byte	0x00, 0xf0, 0x61, 0x10


	//----- nvinfo : EIATTR_SPARSE_MMA_MASK
	.align		4
.L_2159:
        /*0018*/ 	.byte	0x03, 0x50
        /*001a*/ 	.short	0x0000


	//----- nvinfo : EIATTR_MAXREG_COUNT
	.align		4
        /*001c*/ 	.byte	0x03, 0x1b
        /*001e*/ 	.short	0x0040


	//----- nvinfo : EIATTR_NUM_BARRIERS
	.align		4
        /*0020*/ 	.byte	0x02, 0x4c
        /*0022*/ 	.byte	0x01
	.zero		1


	//----- nvinfo : EIATTR_EXTERNS
	.align		4
        /*0024*/ 	.byte	0x04, 0x0f
        /*0026*/ 	.short	(.L_2161 - .L_2160)


	//   ....[0]....
	.align		4
.L_2160:
        /*0028*/ 	.word	index@(__assertfail)


	//----- nvinfo : EIATTR_MERCURY_ISA_VERSION
	.align		4
.L_2161:
        /*002c*/ 	.byte	0x03, 0x5f
        /*002e*/ 	.short	0x0101


	//----- nvinfo : EIATTR_INT_WARP_WIDE_INSTR_OFFSETS
	.align		4
        /*0030*/ 	.byte	0x04, 0x31
        /*0032*/ 	.short	(.L_2163 - .L_2162)


	//   ....[0]....
.L_2162:
        /*0034*/ 	.word	0x00010770


	//   ....[1]....
        /*0038*/ 	.word	0x00010860


	//----- nvinfo : EIATTR_COOP_GROUP_MASK_REGIDS
	.align		4
.L_2163:
        /*003c*/ 	.byte	0x04, 0x29
        /*003e*/ 	.short	(.L_2165 - .L_2164)


	//   ....[0]....
.L_2164:
        /*0040*/ 	.word	0xffffffff


	//   ....[1]....
        /*0044*/ 	.word	0xffffffff


	//   ....[2]....
        /*0048*/ 	.word	0xffffffff


	//   ....[3]....
        /*004c*/ 	.word	0xffffffff


	//----- nvinfo : EIATTR_COOP_GROUP_INSTR_OFFSETS
	.align		4
.L_2165:
        /*0050*/ 	.byte	0x04, 0x28
        /*0052*/ 	.short	(.L_2167 - .L_2166)


	//   ....[0]....
.L_2166:
        /*0054*/ 	.word	0x0000be20


	//   ....[1]....
        /*0058*/ 	.word	0x0000be30


	//   ....[2]....
        /*005c*/ 	.word	0x00011040


	//   ....[3]....
        /*0060*/ 	.word	0x00011050


	//----- nvinfo : EIATTR_VRC_CTA_INIT_COUNT
	.align		4
.L_2167:
        /*0064*/ 	.byte	0x02, 0x4a
	.zero		1
	.zero		1


	//----- nvinfo : EIATTR_SYSCALL_OFFSETS
	.align		4
        /*0068*/ 	.byte	0x04, 0x46
        /*006a*/ 	.short	(.L_2169 - .L_2168)


	//   ....[0]....
.L_2168:
        /*006c*/ 	.word	0x00001470


	//   ....[1]....
        /*0070*/ 	.word	0x00011320


	//   ....[2]....
        /*0074*/ 	.word	0x00011450


	//   ....[3]....
        /*0078*/ 	.word	0x00011690


	//   ....[4]....
        /*007c*/ 	.word	0x000117c0


	//   ....[5]....
        /*0080*/ 	.word	0x00011ba0


	//   ....[6]....
        /*0084*/ 	.word	0x00011cd0


	//   ....[7]....
        /*0088*/ 	.word	0x00011f10


	//   ....[8]....
        /*008c*/ 	.word	0x00012040


	//----- nvinfo : EIATTR_EXIT_INSTR_OFFSETS
	.align		4
.L_2169:
        /*0090*/ 	.byte	0x04, 0x1c
        /*0092*/ 	.short	(.L_2171 - .L_2170)


	//   ....[0]....
.L_2170:
        /*0094*/ 	.word	0x00010920


	//   ....[1]....
        /*0098*/ 	.word	0x000110b0


	//   ....[2]....
        /*009c*/ 	.word	0x000111f0


	//   ....[3]....
        /*00a0*/ 	.word	0x000114c0


	//   ....[4]....
        /*00a4*/ 	.word	0x00011860


	//   ....[5]....
        /*00a8*/ 	.word	0x00011890


	//   ....[6]....
        /*00ac*/ 	.word	0x000118c0


	//   ....[7]....
        /*00b0*/ 	.word	0x00011900


	//   ....[8]....
        /*00b4*/ 	.word	0x00011940


	//   ....[9]....
        /*00b8*/ 	.word	0x00011a70


	//   ....[10]....
        /*00bc*/ 	.word	0x00011d40


	//   ....[11]....
        /*00c0*/ 	.word	0x000120e0


	//   ....[12]....
        /*00c4*/ 	.word	0x00012110


	//----- nvinfo : EIATTR_MAX_THREADS
	.align		4
.L_2171:
        /*00c8*/ 	.byte	0x04, 0x05
        /*00ca*/ 	.short	(.L_2173 - .L_2172)
.L_2172:
        /*00cc*/ 	.word	0x00000100
        /*00d0*/ 	.word	0x00000001
        /*00d4*/ 	.word	0x00000001


	//----- nvinfo : EIATTR_CRS_STACK_SIZE
	.align		4
.L_2173:
        /*00d8*/ 	.byte	0x04, 0x1e
        /*00da*/ 	.short	(.L_2175 - .L_2174)
.L_2174:
        /*00dc*/ 	.word	0x00000000


	//----- nvinfo : EIATTR_CBANK_PARAM_SIZE
	.align		4
.L_2175:
        /*00e0*/ 	.byte	0x03, 0x19
        /*00e2*/ 	.short	0x0418


	//----- nvinfo : EIATTR_PARAM_CBANK
	.align		4
        /*00e4*/ 	.byte	0x04, 0x0a
        /*00e6*/ 	.short	(.L_2177 - .L_2176)
	.align		4
.L_2176:
        /*00e8*/ 	.word	index@(.nv.constant0._ZN2at6native13reduce_kernelILi256ELi2ENS0_8ReduceOpIN3c104HalfENS0_14func_wrapper_tIfZNS0_11sum_functorIS4_ffEclERNS_14TensorIteratorEEUlffE_EEjfLi4ELi8EEEEEvT1_)
        /*00ec*/ 	.short	0x0380
        /*00ee*/ 	.short	0x0418


	//----- nvinfo : EIATTR_SW_WAR
	.align		4
.L_2177:
        /*00f0*/ 	.byte	0x04, 0x36
        /*00f2*/ 	.short	(.L_2179 - .L_2178)
.L_2178:
        /*00f4*/ 	.word	0x00000008
.L_2179:


//--------------------- .nv.info._ZN2at6native13reduce_kernelILi128ELi4ENS0_8ReduceOpIN3c104HalfENS0_14func_wrapper_tIfZNS0_11sum_functorIS4_ffEclERNS_14TensorIteratorEEUlffE_EEjfLi4ELi8EEEEEvT1_ --------------------------
	.section	.nv.info._ZN2at6native13reduce_kernelILi128ELi4ENS0_8ReduceOpIN3c104HalfENS0_14func_wrapper_tIfZNS0_11sum_functorIS4_ffEclERNS_14TensorIteratorEEUlffE_EEjfLi4ELi8EEEEEvT1_,"",@"SHT_CUDA_INFO"
	.sectionflags	@""
	.align	4


	//----- nvinfo : EIATTR_CUDA_API_VERSION
	.align		4
        /*0000*/ 	.byte	0x04, 0x37
        /*0002*/ 	.short	(.L_2181 - .L_2180)
.L_2180:
        /*0004*/ 	.word	0x00000082


	//----- nvinfo : EIATTR_KPARAM_INFO
	.align		4
.L_2181:
        /*0008*/ 	.byte	0x04, 0x17
        /*000a*/ 	.short	(.L_2183 - .L_2182)
.L_2182:
        /*000c*/ 	.word	0x00000000
        /*0010*/ 	.short	0x0000
        /*0012*/ 	.short	0x0000
        /*0014*/ 	.byte	0x00, 0xf0, 0x61, 0x10


	//----- nvinfo : EIATTR_SPARSE_MMA_MASK
	.align		4
.L_2183:
        /*0018*/ 	.byte	0x03, 0x50
        /*001a*/ 	.short	0x0000


	//----- nvinfo : EIATTR_MAXREG_COUNT
	.align		4
        /*001c*/ 	.byte	0x03, 0x1b
        /*001e*/ 	.short	0x0080


	//----- nvinfo : EIATTR_NUM_BARRIERS
	.align		4
        /*0020*/ 	.byte	0x02, 0x4c
        /*0022*/ 	.byte	0x01
	.zero		1


	//----- nvinfo : EIATTR_EXTERNS
	.align		4
        /*0024*/ 	.byte	0x04, 0x0f
        /*0026*/ 	.short	(.L_2185 - .L_2184)


	//   ....[0]....
	.align		4
.L_2184:
        /*0028*/ 	.word	index@(__assertfail)


	//----- nvinfo : EIATTR_MERCURY_ISA_VERSION
	.align		4
.L_2185:
        /*002c*/ 	.byte	0x03, 0x5f
        /*002e*/ 	.short	0x0101


	//----- nvinfo : EIATTR_INT_WARP_WIDE_INSTR_OFFSETS
	.align		4
        /*0030*/ 	.byte	0x04, 0x31
        /*0032*/ 	.short	(.L_2187 - .L_2186)


	//   ....[0]....
.L_2186:
        /*0034*/ 	.word	0x00015670


	//   ....[1]....
        /*0038*/ 	.word	0x00015760


	//----- nvinfo : EIATTR_COOP_GROUP_MASK_REGIDS
	.align		4
.L_2187:
        /*003c*/ 	.byte	0x04, 0x29
        /*003e*/ 	.short	(.L_2189 - .L_2188)


	//   ....[0]....
.L_2188:
        /*0040*/ 	.word	0xffffffff


	//   ....[1]....
        /*0044*/ 	.word	0xffffffff


	//   ....[2]....
        /*0048*/ 	.word	0xffffffff


	//   ....[3]....
        /*004c*/ 	.word	0xffffffff


	//   ....[4]....
        /*0050*/ 	.word	0xffffffff


	//   ....[5]....
        /*0054*/ 	.word	0xffffffff


	//   ....[6]....
        /*0058*/ 	.word	0xffffffff


	//   ....[7]....
        /*005c*/ 	.word	0xffffffff


	//----- nvinfo : EIATTR_COOP_GROUP_INSTR_OFFSETS
	.align		4
.L_2189:
        /*0060*/ 	.byte	0x04, 0x28
        /*0062*/ 	.short	(.L_2191 - .L_2190)


	//   ....[0]....
.L_2190:
        /*0064*/ 	.word	0x0000c7d0


	//   ....[1]....
        /*0068*/ 	.word	0x0000c7e0


	//   ....[2]....
        /*006c*/ 	.word	0x0000c7f0


	//   ....[3]....
        /*0070*/ 	.word	0x0000c800


	//   ....[4]....
        /*0074*/ 	.word	0x00016080


	//   ....[5]....
        /*0078*/ 	.word	0x00016090


	//   ....[6]....
        /*007c*/ 	.word	0x000160a0


	//   ....[7]....
        /*0080*/ 	.word	0x000160b0


	//----- nvinfo : EIATTR_VRC_CTA_INIT_COUNT
	.align		4
.L_2191:
        /*0084*/ 	.byte	0x02, 0x4a
	.zero		1
	.zero		1


	//----- nvinfo : EIATTR_SYSCALL_OFFSETS
	.align		4
        /*0088*/ 	.byte	0x04, 0x46
        /*008a*/ 	.short	(.L_2193 - .L_2192)


	//   ....[0]....
.L_2192:
        /*008c*/ 	.word	0x00001490


	//   ....[1]....
        /*0090*/ 	.word	0x00016440


	//   ....[2]....
        /*0094*/ 	.word	0x00016570


	//   ....[3]....
        /*0098*/ 	.word	0x00016700


	//   ....[4]....
        /*009c*/ 	.word	0x00016830


	//   ....[5]....
        /*00a0*/ 	.word	0x00016ad0


	//   ....[6]....
        /*00a4*/ 	.word	0x00016c00


	//   ....[7]....
        /*00a8*/ 	.word	0x00016dc0


	//   ....[8]....
        /*00ac*/ 	.word	0x00016ef0


	//   ....[9]....
        /*00b0*/ 	.word	0x00017380


	//   ....[10]....
        /*00b4*/ 	.word	0x000174b0


	//   ....[11]....
        /*00b8*/ 	.word	0x00017640


	//   ....[12]....
        /*00bc*/ 	.word	0x00017770


	//   ....[13]....
        /*00c0*/ 	.word	0x00017a10


	//   ....[14]....
        /*00c4*/ 	.word	0x00017b40


	//   ....[15]....
        /*00c8*/ 	.word	0x00017d00


	//   ....[16]....
        /*00cc*/ 	.word	0x00017e30


	//----- nvinfo : EIATTR_EXIT_INSTR_OFFSETS
	.align		4
.L_2193:
        /*00d0*/ 	.byte	0x04, 0x1c
        /*00d2*/ 	.short	(.L_2195 - .L_2194)


	//   ....[0]....
.L_2194:
        /*00d4*/ 	.word	0x00015820


	//   ....[1]....
        /*00d8*/ 	.word	0x00016130


	//   ....[2]....
        /*00dc*/ 	.word	0x00016310


	//   ....[3]....
        /*00e0*/ 	.word	0x000168c0


	//   ....[4]....
        /*00e4*/ 	.word	0x00016f80


	//   ....[5]....
        /*00e8*/ 	.word	0x00016fd0


	//   ....[6]....
        /*00ec*/ 	.word	0x00017000


	//   ....[7]....
        /*00f0*/ 	.word	0x00017040


	//   ....[8]....
        /*00f4*/ 	.word	0x00017080


	//   ....[9]....
        /*00f8*/ 	.word	0x00017250


	//   ....[10]....
        /*00fc*/ 	.word	0x00017800


	//   ....[11]....
        /*0100*/ 	.word	0x00017ec0


	//   ....[12]....
        /*0104*/ 	.word	0x00017f10


	//----- nvinfo : EIATTR_MAX_THREADS
	.align		4
.L_2195:
        /*0108*/ 	.byte	0x04, 0x05
        /*010a*/ 	.short	(.L_2197 - .L_2196)
.L_2196:
        /*010c*/ 	.word	0x00000080
        /*0110*/ 	.word	0x00000001
        /*0114*/ 	.word	0x00000001


	//----- nvinfo : EIATTR_CRS_STACK_SIZE
	.align		4
.L_2197:
        /*0118*/ 	.byte	0x04, 0x1e
        /*011a*/ 	.short	(.L_2199 - .L_2198)
.L_2198:
        /*011c*/ 	.word	0x00000000


	//----- nvinfo : EIATTR_CBANK_PARAM_SIZE
	.align		4
.L_2199:
        /*0120*/ 	.byte	0x03, 0x19
        /*0122*/ 	.short	0x0418


	//----- nvinfo : EIATTR_PARAM_CBANK
	.align		4
        /*0124*/ 	.byte	0x04, 0x0a
        /*0126*/ 	.short	(.L_2201 - .L_2200)
	.align		4
.L_2200:
        /*0128*/ 	.word	index@(.nv.constant0._ZN2at6native13reduce_kernelILi128ELi4ENS0_8ReduceOpIN3c104HalfENS0_14func_wrapper_tIfZNS0_11sum_functorIS4_ffEclERNS_14TensorIteratorEEUlffE_EEjfLi4ELi8EEEEEvT1_)
        /*012c*/ 	.short	0x0380
        /*012e*/ 	.short	0x0418


	//----- nvinfo : EIATTR_SW_WAR
	.align		4
.L_2201:
        /*0130*/ 	.byte	0x04, 0x36
        /*0132*/ 	.short	(.L_2203 - .L_2202)
.L_2202:
        /*0134*/ 	.word	0x00000008
.L_2203:


//--------------------- .nv.info._ZN2at6native13reduce_kernelILi512ELi1ENS0_8ReduceOpIN3c104HalfENS0_14func_wrapper_tIS4_ZNS0_11sum_functorIS4_fS4_EclERNS_14TensorIteratorEEUlffE_EEjS4_Li4ELi8EEEEEvT1_ --------------------------
	.section	.nv.info._ZN2at6native13reduce_kernelILi512ELi1ENS0_8ReduceOpIN3c104HalfENS0_14func_wrapper_tIS4_ZNS0_11sum_functorIS4_fS4_EclERNS_14TensorIteratorEEUlffE_EEjS4_Li4ELi8EEEEEvT1_,"",@"SHT_CUDA_INFO"
	.sectionflags	@""
	.align	4


	//----- nvinfo : EIATTR_CUDA_API_VERSION
	.align		4
        /*0000*/ 	.byte	0x04, 0x37
        /*0002*/ 	.short	(.L_2205 - .L_2204)
.L_2204:
        /*0004*/ 	.word	0x00000082


	//----- nvinfo : EIATTR_KPARAM_INFO
	.align		4
.L_2205:
        /*0008*/ 	.byte	0x04, 0x17
        /*000a*/ 	.short	(.L_2207 - .L_2206)
.L_2206:
        /*000c*/ 	.word	0x00000000
        /*0010*/ 	.short	0x0000
        /*0012*/ 	.short	0x0000
        /*0014*/ 	.byte	0x00, 0xf0, 0x61, 0x10


	//----- nvinfo : EIATTR_SPARSE_MMA_MASK
	.align		4
.L_2207:
        /*0018*/ 	.byte	0x03, 0x50
        /*001a*/ 	.short	0x0000


	//----- nvinfo : EIATTR_MAXREG_COUNT
	.align		4
        /*001c*/ 	.byte	0x03, 0x1b
        /*001e*/ 	.short	0x0020


	//----- nvinfo : EIATTR_NUM_BARRIERS
	.align		4
        /*0020*/ 	.byte	0x02, 0x4c
        /*0022*/ 	.byte	0x01
	.zero		1


	//----- nvinfo : EIATTR_EXTERNS
	.align		4
        /*0024*/ 	.byte	0x04, 0x0f
        /*0026*/ 	.short	(.L_2209 - .L_2208)


	//   ....[0]....
	.align		4
.L_2208:
        /*0028*/ 	.word	index@(__assertfail)


	//----- nvinfo : EIATTR_MERCURY_ISA_VERSION
	.align		4
.L_2209:
        /*002c*/ 	.byte	0x03, 0x5f
        /*002e*/ 	.short	0x0101


	//----- nvinfo : EIATTR_INT_WARP_WIDE_INSTR_OFFSETS
	.align		4
        /*0030*/ 	.byte	0x04, 0x31
        /*0032*/ 	.short	(.L_2211 - .L_2210)


	//   ....[0]....
.L_2210:
        /*0034*/ 	.word	0x0000ded0


	//   ....[1]....
        /*0038*/ 	.word	0x0000dfc0


	//----- nvinfo : EIATTR_COOP_GROUP_MASK_REGIDS
	.align		4
.L_2211:
        /*003c*/ 	.byte	0x04, 0x29
        /*003e*/ 	.short	(.L_2213 - .L_2212)


	//   ....[0]....
.L_2212:
        /*0040*/ 	.word	0xffffffff


	//   ....[1]....
        /*0044*/ 	.word	0xffffffff


	//----- nvinfo : EIATTR_COOP_GROUP_INSTR_OFFSETS
	.align		4
.L_2213:
        /*0048*/ 	.byte	0x04, 0x28
        /*004a*/ 	.short	(.L_2215 - .L_2214)


	//   ....[0]....
.L_2214:
        /*004c*/ 	.word	0x0000b2f0


	//   ....[1]....
        /*0050*/ 	.word	0x0000e6e0


	//----- nvinfo : EIATTR_VRC_CTA_INIT_COUNT
	.align		4
.L_2215:
        /*0054*/ 	.byte	0x02, 0x4a
	.zero		1
	.zero		1


	//----- nvinfo : EIATTR_SYSCALL_OFFSETS
	.align		4
        /*0058*/ 	.byte	0x04, 0x46
        /*005a*/ 	.short	(.L_2217 - .L_2216)


	//   ....[0]....
.L_2216:
        /*005c*/ 	.word	0x0000e940


	//   ....[1]....
        /*0060*/ 	.word	0x0000eb80


	//   ....[2]....
        /*0064*/ 	.word	0x0000eeb0


	//   ....[3]....
        /*0068*/ 	.word	0x0000f0f0


	//----- nvinfo : EIATTR_EXIT_INSTR_OFFSETS
	.align		4
.L_2217:
        /*006c*/ 	.byte	0x04, 0x1c
        /*006e*/ 	.short	(.L_2219 - .L_2218)


	//   ....[0]....
.L_2218:
        /*0070*/ 	.word	0x0000e060


	//   ....[1]....
        /*0074*/ 	.word	0x0000e730


	//   ....[2]....
        /*0078*/ 	.word	0x0000e990


	//   ....[3]....
        /*007c*/ 	.word	0x0000e9c0


	//   ....[4]....
        /*0080*/ 	.word	0x0000ebd0


	//   ....[5]....
        /*0084*/ 	.word	0x0000ebf0


	//   ....[6]....
        /*0088*/ 	.word	0x0000ec20


	//   ....[7]....
        /*008c*/ 	.word	0x0000ec60


	//   ....[8]....
        /*0090*/ 	.word	0x0000eca0


	//   ....[9]....
        /*0094*/ 	.word	0x0000ef00


	//   ....[10]....
        /*0098*/ 	.word	0x0000ef30


	//   ....[11]....
        /*009c*/ 	.word	0x0000f140


	//   ....[12]....
        /*00a0*/ 	.word	0x0000f160


	//----- nvinfo : EIATTR_MAX_THREADS
	.align		4
.L_2219:
        /*00a4*/ 	.byte	0x04, 0x05
        /*00a6*/ 	.short	(.L_2221 - .L_2220)
.L_2220:
        /*00a8*/ 	.word	0x00000200
        /*00ac*/ 	.word	0x00000001
        /*00b0*/ 	.word	0x00000001


	//----- nvinfo : EIATTR_CRS_STACK_SIZE
	.align		4
.L_2221:
        /*00b4*/ 	.byte	0x04, 0x1e
        /*00b6*/ 	.short	(.L_2223 - .L_2222)
.L_2222:
        /*00b8*/ 	.word	0x00000000


	//----- nvinfo : EIATTR_CBANK_PARAM_SIZE
	.align		4
.L_2223:
        /*00bc*/ 	.byte	0x03, 0x19
        /*00be*/ 	.short	0x0418


	//----- nvinfo : EIATTR_PARAM_CBANK
	.align		4
        /*00c0*/ 	.byte	0x04, 0x0a
        /*00c2*/ 	.short	(.L_2225 - .L_2224)
	.align		4
.L_2224:
        /*00c4*/ 	.word	index@(.nv.constant0._ZN2at6native13reduce_kernelILi512ELi1ENS0_8ReduceOpIN3c104HalfENS0_14func_wrapper_tIS4_ZNS0_11sum_functorIS4_fS4_EclERNS_14TensorIteratorEEUlffE_EEjS4_Li4ELi8EEEEEvT1_)
        /*00c8*/ 	.short	0x0380
        /*00ca*/ 	.short	0x0418


	//----- nvinfo : EIATTR_SW_WAR
	.align		4
.L_2225:
        /*00cc*/ 	.byte	0x04, 0x36
        /*00ce*/ 	.short	(.L_2227 - .L_2226)
.L_2226:
        /*00d0*/ 	.word	0x00000008
.L_2227:


//--------------------- .nv.info._ZN2at6native13reduce_kernelILi256ELi2ENS0_8ReduceOpIN3c104HalfENS0_14func_wrapper_tIS4_ZNS0_11sum_functorIS4_fS4_EclERNS_14TensorIteratorEEUlffE_EEjS4_Li4ELi8EEEEEvT1_ --------------------------
	.section	.nv.info._ZN2at6native13reduce_kernelILi256ELi2ENS0_8ReduceOpIN3c104HalfENS0_14func_wrapper_tIS4_ZNS0_11sum_functorIS4_fS4_EclERNS_14TensorIteratorEEUlffE_EEjS4_Li4ELi8EEEEEvT1_,"",@"SHT_CUDA_INFO"
	.sectionflags	@""
	.align	4


	//----- nvinfo : EIATTR_CUDA_API_VERSION
	.align		4
        /*0000*/ 	.byte	0x04, 0x37
        /*0002*/ 	.short	(.L_2229 - .L_2228)
.L_2228:
        /*0004*/ 	.word	0x00000082


	//----- nvinfo : EIATTR_KPARAM_INFO
	.align		4
.L_2229:
        /*0008*/ 	.byte	0x04, 0x17
        /*000a*/ 	.short	(.L_2231 - .L_2230)
.L_2230:
        /*000c*/ 	.word	0x00000000
        /*0010*/ 	.short	0x0000
        /*0012*/ 	.short	0x0000
        /*0014*/ 	.byte	0x00, 0xf0, 0x61, 0x10


	//----- nvinfo : EIATTR_SPARSE_MMA_MASK
	.align		4
.L_2231:
        /*0018*/ 	.byte	0x03, 0x50
        /*001a*/ 	.short	0x0000


	//----- nvinfo : EIATTR_MAXREG_COUNT
	.align		4
        /*001c*/ 	.byte	0x03, 0x1b
        /*001e*/ 	.short	0x0040


	//----- nvinfo : EIATTR_NUM_BARRIERS
	.align		4
        /*0020*/ 	.byte	0x02, 0x4c
        /*0022*/ 	.byte	0x01
	.zero		1


	//----- nvinfo : EIATTR_EXTERNS
	.align		4
        /*0024*/ 	.byte	0x04, 0x0f
        /*0026*/ 	.short	(.L_2233 - .L_2232)


	//   ....[0]....
	.align		4
.L_2232:
        /*0028*/ 	.word	index@(__assertfail)


	//----- nvinfo : EIATTR_MERCURY_ISA_VERSION
	.align		4
.L_2233:
        /*002c*/ 	.byte	0x03, 0x5f
        /*002e*/ 	.short	0x0101


	//----- nvinfo : EIATTR_INT_WARP_WIDE_INSTR_OFFSETS
	.align		4
        /*0030*/ 	.byte	0x04, 0x31
        /*0032*/ 	.short	(.L_2235 - .L_2234)


	//   ....[0]....
.L_2234:
        /*0034*/ 	.word	0x00010c60


	//   ....[1]....
        /*0038*/ 	.word	0x00010d50


	//----- nvinfo : EIATTR_COOP_GROUP_MASK_REGIDS
	.align		4
.L_2235:
        /*003c*/ 	.byte	0x04, 0x29
        /*003e*/ 	.short	(.L_2237 - .L_2236)


	//   ....[0]....
.L_2236:
        /*0040*/ 	.word	0xffffffff


	//   ....[1]....
        /*0044*/ 	.word	0xffffffff


	//   ....[2]....
        /*0048*/ 	.word	0xffffffff


	//   ....[3]....
        /*004c*/ 	.word	0xffffffff


	//----- nvinfo : EIATTR_COOP_GROUP_INSTR_OFFSETS
	.align		4
.L_2237:
        /*0050*/ 	.byte	0x04, 0x28
        /*0052*/ 	.short	(.L_2239 - .L_2238)


	//   ....[0]....
.L_2238:
        /*0054*/ 	.word	0x0000be20


	//   ....[1]....
        /*0058*/ 	.word	0x0000be30


	//   ....[2]....
        /*005c*/ 	.word	0x00011530


	//   ....[3]....
        /*0060*/ 	.word	0x00011540


	//----- nvinfo : EIATTR_VRC_CTA_INIT_COUNT
	.align		4
.L_2239:
        /*0064*/ 	.byte	0x02, 0x4a
	.zero		1
	.zero		1


	//----- nvinfo : EIATTR_SYSCALL_OFFSETS
	.align		4
        /*0068*/ 	.byte	0x04, 0x46
        /*006a*/ 	.short	(.L_2241 - .L_2240)


	//   ....[0]....
.L_2240:
        /*006c*/ 	.word	0x00001470


	//   ....[1]....
        /*0070*/ 	.word	0x00011830


	//   ....[2]....
        /*0074*/ 	.word	0x000119b0


	//   ....[3]....
        /*0078*/ 	.word	0x00011be0


	//   ....[4]....
        /*007c*/ 	.word	0x00011d60


	//   ....[5]....
        /*0080*/ 	.word	0x00012120


	//   ....[6]....
        /*0084*/ 	.word	0x000122a0


	//   ....[7]....
        /*0088*/ 	.word	0x000124d0


	//   ....[8]....
        /*008c*/ 	.word	0x00012650


	//----- nvinfo : EIATTR_EXIT_INSTR_OFFSETS
	.align		4
.L_2241:
        /*0090*/ 	.byte	0x04, 0x1c
        /*0092*/ 	.short	(.L_2243 - .L_2242)


	//   ....[0]....
.L_2242:
        /*0094*/ 	.word	0x00010e10


	//   ....[1]....
        /*0098*/ 	.word	0x000115a0


	//   ....[2]....
        /*009c*/ 	.word	0x000116f0


	//   ....[3]....
        /*00a0*/ 	.word	0x00011a00


	//   ....[4]....
        /*00a4*/ 	.word	0x00011db0


	//   ....[5]....
        /*00a8*/ 	.word	0x00011de0


	//   ....[6]....
        /*00ac*/ 	.word	0x00011e10


	//   ....[7]....
        /*00b0*/ 	.word	0x00011e50


	//   ....[8]....
        /*00b4*/ 	.word	0x00011e90


	//   ....[9]....
        /*00b8*/ 	.word	0x00011fe0


	//   ....[10]....
        /*00bc*/ 	.word	0x000122f0


	//   ....[11]....
        /*00c0*/ 	.word	0x000126a0


	//   ....[12]....
        /*00c4*/ 	.word	0x000126d0


	//----- nvinfo : EIATTR_MAX_THREADS
	.align		4
.L_2243:
        /*00c8*/ 	.byte	0x04, 0x05
        /*00ca*/ 	.short	(.L_2245 - .L_2244)
.L_2244:
        /*00cc*/ 	.word	0x00000100
        /*00d0*/ 	.word	0x00000001
        /*00d4*/ 	.word	0x00000001


	//----- nvinfo : EIATTR_CRS_STACK_SIZE
	.align		4
.L_2245:
        /*00d8*/ 	.byte	0x04, 0x1e
        /*00da*/ 	.short	(.L_2247 - .L_2246)
.L_2246:
        /*00dc*/ 	.word	0x00000000


	//----- nvinfo : EIATTR_CBANK_PARAM_SIZE
	.align		4
.L_2247:
        /*00e0*/ 	.byte	0x03, 0x19
        /*00e2*/ 	.short	0x0418


	//----- nvinfo : EIATTR_PARAM_CBANK
	.align		4
        /*00e4*/ 	.byte	0x04, 0x0a
        /*00e6*/ 	.short	(.L_2249 - .L_2248)
	.align		4
.L_2248:
        /*00e8*/ 	.word	index@(.nv.constant0._ZN2at6native13reduce_kernelILi256ELi2ENS0_8ReduceOpIN3c104HalfENS0_14func_wrapper_tIS4_ZNS0_11sum_functorIS4_fS4_EclERNS_14TensorIteratorEEUlffE_EEjS4_Li4ELi8EEEEEvT1_)
        /*00ec*/ 	.short	0x0380
        /*00ee*/ 	.short	0x0418


	//----- nvinfo : EIATTR_SW_WAR
	.align		4
.L_2249:
        /*00f0*/ 	.byte	0x04, 0x36
        /*00f2*/ 	.short	(.L_2251 - .L_2250)
.L_2250:
        /*00f4*/ 	.word	0x00000008
.L_2251:


//--------------------- .nv.info._ZN2at6native13reduce_kernelILi128ELi4ENS0_8ReduceOpIN3c104HalfENS0_14func_wrapper_tIS4_ZNS0_11sum_functorIS4_fS4_EclERNS_14TensorIteratorEEUlffE_EEjS4_Li4ELi8EEEEEvT1_ --------------------------
	.section	.nv.info._ZN2at6native13reduce_kernelILi128ELi4ENS0_8ReduceOpIN3c104HalfENS0_14func_wrapper_tIS4_ZNS0_11sum_functorIS4_fS4_EclERNS_14TensorIteratorEEUlffE_EEjS4_Li4ELi8EEEEEvT1_,"",@"SHT_CUDA_INFO"
	.sectionflags	@""
	.align	4


	//----- nvinfo : EIATTR_CUDA_API_VERSION
	.align		4
        /*0000*/ 	.byte	0x04, 0x37
        /*0002*/ 	.short	(.L_2253 - .L_2252)
.L_2252:
        /*0004*/ 	.word	0x00000082


	//----- nvinfo : EIATTR_KPARAM_INFO
	.align		4
.L_2253:
        /*0008*/ 	.byte	0x04, 0x17
        /*000a*/ 	.short	(.L_2255 - .L_2254)
.L_2254:
        /*000c*/ 	.word	0x00000000
        /*0010*/ 	.short	0x0000
        /*0012*/ 	.short	0x0000
        /*0014*/ 	.byte	0x00, 0xf0, 0x61, 0x10


	//----- nvinfo : EIATTR_SPARSE_MMA_MASK
	.align		4
.L_2255:
        /*0018*/ 	.byte	0x03, 0x50
        /*001a*/ 	.short	0x0000


	//----- nvinfo : EIATTR_MAXREG_COUNT
	.align		4
        /*001c*/ 	.byte	0x03, 0x1b
        /*001e*/ 	.short	0x0080


	//----- nvinfo : EIATTR_NUM_BARRIERS
	.align		4
        /*0020*/ 	.byte	0x02, 0x4c
        /*0022*/ 	.byte	0x01
	.zero		1


	//----- nvinfo : EIATTR_EXTERNS
	.align		4
        /*0024*/ 	.byte	0x04, 0x0f
        /*0026*/ 	.short	(.L_2257 - .L_2256)


	//   ....[0]....
	.align		4
.L_2256:
        /*0028*/ 	.word	index@(__assertfail)


	//----- nvinfo : EIATTR_MERCURY_ISA_VERSION
	.align		4
.L_2257:
        /*002c*/ 	.byte	0x03, 0x5f
        /*002e*/ 	.short	0x0101


	//----- nvinfo : EIATTR_INT_WARP_WIDE_INSTR_OFFSETS
	.align		4
        /*0030*/ 	.byte	0x04, 0x31
        /*0032*/ 	.short	(.L_2259 - .L_2258)


	//   ....[0]....
.L_2258:
        /*0034*/ 	.word	0x00015b60


	//   ....[1]....
        /*0038*/ 	.word	0x00015c50


	//----- nvinfo : EIATTR_COOP_GROUP_MASK_REGIDS
	.align		4
.L_2259:
        /*003c*/ 	.byte	0x04, 0x29
        /*003e*/ 	.short	(.L_2261 - .L_2260)


	//   ....[0]....
.L_2260:
        /*0040*/ 	.word	0xffffffff


	//   ....[1]....
        /*0044*/ 	.word	0xffffffff


	//   ....[2]....
        /*0048*/ 	.word	0xffffffff


	//   ....[3]....
        /*004c*/ 	.word	0xffffffff


	//   ....[4]....
        /*0050*/ 	.word	0xffffffff


	//   ....[5]....
        /*0054*/ 	.word	0xffffffff


	//   ....[6]....
        /*0058*/ 	.word	0xffffffff


	//   ....[7]....
        /*005c*/ 	.word	0xffffffff


	//----- nvinfo : EIATTR_COOP_GROUP_INSTR_OFFSETS
	.align		4
.L_2261:
        /*0060*/ 	.byte	0x04, 0x28
        /*0062*/ 	.short	(.L_2263 - .L_2262)


	//   ....[0]....
.L_2262:
        /*0064*/ 	.word	0x0000c7d0


	//   ....[1]....
        /*0068*/ 	.word	0x0000c7e0


	//   ....[2]....
        /*006c*/ 	.word	0x0000c7f0


	//   ....[3]....
        /*0070*/ 	.word	0x0000c800


	//   ....[4]....
        /*0074*/ 	.word	0x00016570


	//   ....[5]....
        /*0078*/ 	.word	0x00016580


	//   ....[6]....
        /*007c*/ 	.word	0x00016590


	//   ....[7]....
        /*0080*/ 	.word	0x000165a0


	//----- nvinfo : EIATTR_VRC_CTA_INIT_COUNT
	.align		4
.L_2263:
        /*0084*/ 	.byte	0x02, 0x4a
	.zero		1
	.zero		1


	//----- nvinfo : EIATTR_SYSCALL_OFFSETS
	.align		4
        /*0088*/ 	.byte	0x04, 0x46
        /*008a*/ 	.short	(.L_2265 - .L_2264)


	//   ....[0]....
.L_2264:
        /*008c*/ 	.word	0x00001490


	//   ....[1]....
        /*0090*/ 	.word	0x000169a0


	//   ....[2]....
        /*0094*/ 	.word	0x00016b20


	//   ....[3]....
        /*0098*/ 	.word	0x00016ca0


	//   ....[4]....
        /*009c*/ 	.word	0x00016e20


	//   ....[5]....
        /*00a0*/ 	.word	0x00017090


	//   ....[6]....
        /*00a4*/ 	.word	0x00017210


	//   ....[7]....
        /*00a8*/ 	.word	0x00017390


	//   ....[8]....
        /*00ac*/ 	.word	0x00017510


	//   ....[9]....
        /*00b0*/ 	.word	0x000179e0


	//   ....[10]....
        /*00b4*/ 	.word	0x00017b60


	//   ....[11]....
        /*00b8*/ 	.word	0x00017ce0


	//   ....[12]....
        /*00bc*/ 	.word	0x00017e60


	//   ....[13]....
        /*00c0*/ 	.word	0x000180d0


	//   ....[14]....
        /*00c4*/ 	.word	0x00018250


	//   ....[15]....
        /*00c8*/ 	.word	0x000183d0


	//   ....[16]....
        /*00cc*/ 	.word	0x00018550


	//----- nvinfo : EIATTR_EXIT_INSTR_OFFSETS
	.align		4
.L_2265:
        /*00d0*/ 	.byte	0x04, 0x1c
        /*00d2*/ 	.short	(.L_2267 - .L_2266)


	//   ....[0]....
.L_2266:
        /*00d4*/ 	.word	0x00015d10


	//   ....[1]....
        /*00d8*/ 	.word	0x00016620


	//   ....[2]....
        /*00dc*/ 	.word	0x00016860


	//   ....[3]....
        /*00e0*/ 	.word	0x00016e70


	//   ....[4]....
        /*00e4*/ 	.word	0x00017560


	//   ....[5]....
        /*00e8*/ 	.word	0x000175b0


	//   ....[6]....
        /*00ec*/ 	.word	0x000175e0


	//   ....[7]....
        /*00f0*/ 	.word	0x00017620


	//   ....[8]....
        /*00f4*/ 	.word	0x00017660


	//   ....[9]....
        /*00f8*/ 	.word	0x000178a0


	//   ....[10]....
        /*00fc*/ 	.word	0x00017eb0


	//   ....[11]....
        /*0100*/ 	.word	0x000185a0


	//   ....[12]....
        /*0104*/ 	.word	0x000185f0


	//----- nvinfo : EIATTR_MAX_THREADS
	.align		4
.L_2267:
        /*0108*/ 	.byte	0x04, 0x05
        /*010a*/ 	.short	(.L_2269 - .L_2268)
.L_2268:
        /*010c*/ 	.word	0x00000080
        /*0110*/ 	.word	0x00000001
        /*0114*/ 	.word	0x00000001


	//----- nvinfo : EIATTR_CRS_STACK_SIZE
	.align		4
.L_2269:
        /*0118*/ 	.byte	0x04, 0x1e
        /*011a*/ 	.short	(.L_2271 - .L_2270)
.L_2270:
        /*011c*/ 	.word	0x00000000


	//----- nvinfo : EIATTR_CBANK_PARAM_SIZE
	.align		4
.L_2271:
        /*0120*/ 	.byte	0x03, 0x19
        /*0122*/ 	.short	0x0418


	//----- nvinfo : EIATTR_PARAM_CBANK
	.align		4
        /*0124*/ 	.byte	0x04, 0x0a
        /*0126*/ 	.short	(.L_2273 - .L_2272)
	.align		4
.L_2272:
        /*0128*/ 	.word	index@(.nv.constant0._ZN2at6native13reduce_kernelILi128ELi4ENS0_8ReduceOpIN3c104HalfENS0_14func_wrapper_tIS4_ZNS0_11sum_functorIS4_fS4_EclERNS_14TensorIteratorEEUlffE_EEjS4_Li4ELi8EEEEEvT1_)
        /*012c*/ 	.short	0x0380
        /*012e*/ 	.short	0x0418


	//----- nvinfo : EIATTR_SW_WAR
	.align		4
.L_2273:
        /*0130*/ 	.byte	0x04, 0x36
        /*0132*/ 	.short	(.L_2275 - .L_2274)
.L_2274:
        /*0134*/ 	.word	0x00000008
.L_2275:


//--------------------- .nv.info._ZN2at6native13reduce_kernelILi512ELi1ENS0_8ReduceOpIbNS0_14func_wrapper_tIbZNS0_11sum_functorIbbbEclERNS_14TensorIteratorEEUlbbE_EEjbLi4ELi4EEEEEvT1_ --------------------------
	.section	.nv.info._ZN2at6native13reduce_kernelILi512ELi1ENS0_8ReduceOpIbNS0_14func_wrapper_tIbZNS0_11sum_functorIbbbEclERNS_14TensorIteratorEEUlbbE_EEjbLi4ELi4EEEEEvT1_,"",@"SHT_CUDA_INFO"
	.sectionflags	@""
	.align	4


	//----- nvinfo : EIATTR_CUDA_API_VERSION
	.align		4
        /*0000*/ 	.byte	0x04, 0x37
        /*0002*/ 	.short	(.L_2277 - .L_2276)
.L_2276:
        /*0004*/ 	.word	0x00000082


	//----- nvinfo : EIATTR_KPARAM_INFO
	.align		4
.L_2277:
        /*0008*/ 	.byte	0x04, 0x17
        /*000a*/ 	.short	(.L_2279 - .L_2278)
.L_2278:
        /*000c*/ 	.word	0x00000000
        /*0010*/ 	.short	0x0000
        /*0012*/ 	.short	0x0000
        /*0014*/ 	.byte	0x00, 0xf0, 0x41, 0x10


	//----- nvinfo : EIATTR_SPARSE_MMA_MASK
	.align		4
.L_2279:
        /*0018*/ 	.byte	0x03, 0x50
        /*001a*/ 	.short	0x0000


	//----- nvinfo : EIATTR_MAXREG_COUNT
	.align		4
        /*001c*/ 	.byte	0x03, 0x1b
        /*001e*/ 	.short	0x0020


	//----- nvinfo : EIATTR_NUM_BARRIERS
	.align		4
        /*0020*/ 	.byte	0x02, 0x4c
        /*0022*/ 	.byte	0x01
	.zero		1


	//----- nvinfo : EIATTR_EXTERNS
	.align		4
        /*0024*/ 	.byte	0x04, 0x0f
        /*0026*/ 	.short	(.L_2281 - .L_2280)


	//   ....[0]....
	.align		4
.L_2280:
        /*0028*/ 	.word	index@(__assertfail)


	//----- nvinfo : EIATTR_MERCURY_ISA_VERSION
	.align		4
.L_2281:
        /*002c*/ 	.byte	0x03, 0x5f
        /*002e*/ 	.short	0x0101


	//----- nvinfo : EIATTR_INT_WARP_WIDE_INSTR_OFFSETS
	.align		4
        /*0030*/ 	.byte	0x04, 0x31
        /*0032*/ 	.short	(.L_2283 - .L_2282)


	//   ....[0]....
.L_2282:
        /*0034*/ 	.word	0x0000e910


	//   ....[1]....
        /*0038*/ 	.word	0x0000ea00


	//----- nvinfo : EIATTR_COOP_GROUP_MASK_REGIDS
	.align		4
.L_2283:
        /*003c*/ 	.byte	0x04, 0x29
        /*003e*/ 	.short	(.L_2285 - .L_2284)


	//   ....[0]....
.L_2284:
        /*0040*/ 	.word	0xffffffff


	//   ....[1]....
        /*0044*/ 	.word	0xffffffff


	//----- nvinfo : EIATTR_COOP_GROUP_INSTR_OFFSETS
	.align		4
.L_2285:
        /*0048*/ 	.byte	0x04, 0x28
        /*004a*/ 	.short	(.L_2287 - .L_2286)


	//   ....[0]....
.L_2286:
        /*004c*/ 	.word	0x0000c1d0


	//   ....[1]....
        /*0050*/ 	.word	0x0000f2b0


	//----- nvinfo : EIATTR_VRC_CTA_INIT_COUNT
	.align		4
.L_2287:
        /*0054*/ 	.byte	0x02, 0x4a
	.zero		1
	.zero		1


	//----- nvinfo : EIATTR_SYSCALL_OFFSETS
	.align		4
        /*0058*/ 	.byte	0x04, 0x46
        /*005a*/ 	.short	(.L_2289 - .L_2288)


	//   ....[0]....
.L_2288:
        /*005c*/ 	.word	0x0000f5a0


	//   ....[1]....
        /*0060*/ 	.word	0x0000f840


	//   ....[2]....
        /*0064*/ 	.word	0x0000fbd0


	//   ....[3]....
        /*0068*/ 	.word	0x0000fe70


	//----- nvinfo : EIATTR_EXIT_INSTR_OFFSETS
	.align		4
.L_2289:
        /*006c*/ 	.byte	0x04, 0x1c
        /*006e*/ 	.short	(.L_2291 - .L_2290)


	//   ....[0]....
.L_2290:
        /*0070*/ 	.word	0x0000eaa0


	//   ....[1]....
        /*0074*/ 	.word	0x0000f340


	//   ....[2]....
        /*0078*/ 	.word	0x0000f610


	//   ....[3]....
        /*007c*/ 	.word	0x0000f650


	//   ....[4]....
        /*0080*/ 	.word	0x0000f8b0


	//   ....[5]....
        /*0084*/ 	.word	0x0000f8d0


	//   ....[6]....
        /*0088*/ 	.word	0x0000f900


	//   ....[7]....
        /*008c*/ 	.word	0x0000f940


	//   ....[8]....
        /*0090*/ 	.word	0x0000f980


	//   ....[9]....
        /*0094*/ 	.word	0x0000fc40


	//   ....[10]....
        /*0098*/ 	.word	0x0000fc80


	//   ....[11]....
        /*009c*/ 	.word	0x0000fee0


	//   ....[12]....
        /*00a0*/ 	.word	0x0000ff00


	//----- nvinfo : EIATTR_MAX_THREADS
	.align		4
.L_2291:
        /*00a4*/ 	.byte	0x04, 0x05
        /*00a6*/ 	.short	(.L_2293 - .L_2292)
.L_2292:
        /*00a8*/ 	.word	0x00000200
        /*00ac*/ 	.word	0x00000001
        /*00b0*/ 	.word	0x00000001


	//----- nvinfo : EIATTR_CRS_STACK_SIZE
	.align		4
.L_2293:
        /*00b4*/ 	.byte	0x04, 0x1e
        /*00b6*/ 	.short	(.L_2295 - .L_2294)
.L_2294:
        /*00b8*/ 	.word	0x00000000


	//----- nvinfo : EIATTR_CBANK_PARAM_SIZE
	.align		4
.L_2295:
        /*00bc*/ 	.byte	0x03, 0x19
        /*00be*/ 	.short	0x0410


	//----- nvinfo : EIATTR_PARAM_CBANK
	.align		4
        /*00c0*/ 	.byte	0x04, 0x0a
        /*00c2*/ 	.short	(.L_2297 - .L_2296)
	.align		4
.L_2296:
        /*00c4*/ 	.word	index@(.nv.constant0._ZN2at6native13reduce_kernelILi512ELi1ENS0_8ReduceOpIbNS0_14func_wrapper_tIbZNS0_11sum_functorIbbbEclERNS_14TensorIteratorEEUlbbE_EEjbLi4ELi4EEEEEvT1_)
        /*00c8*/ 	.short	0x0380
        /*00ca*/ 	.short	0x0410


	//----- nvinfo : EIATTR_SW_WAR
	.align		4
.L_2297:
        /*00cc*/ 	.byte	0x04, 0x36
        /*00ce*/ 	.short	(.L_2299 - .L_2298)
.L_2298:
        /*00d0*/ 	.word	0x00000008
.L_2299:


//--------------------- .nv.info._ZN2at6native13reduce_kernelILi256ELi2ENS0_8ReduceOpIbNS0_14func_wrapper_tIbZNS0_11sum_functorIbbbEclERNS_14TensorIteratorEEUlbbE_EEjbLi4ELi4EEEEEvT1_ --------------------------
	.section	.nv.info._ZN2at6native13reduce_kernelILi256ELi2ENS0_8ReduceOpIbNS0_14func_wrapper_tIbZNS0_11sum_functorIbbbEclERNS_14TensorIteratorEEUlbbE_EEjbLi4ELi4EEEEEvT1_,"",@"SHT_CUDA_INFO"
	.sectionflags	@""
	.align	4


	//----- nvinfo : EIATTR_CUDA_API_VERSION
	.align		4
        /*0000*/ 	.byte	0x04, 0x37
        /*0002*/ 	.short	(.L_2301 - .L_2300)
.L_2300:
        /*0004*/ 	.word	0x00000082


	//----- nvinfo : EIATTR_KPARAM_INFO
	.align		4
.L_2301:
        /*0008*/ 	.byte	0x04, 0x17
        /*000a*/ 	.short	(.L_2303 - .L_2302)
.L_2302:
        /*000c*/ 	.word	0x00000000
        /*0010*/ 	.short	0x0000
        /*0012*/ 	.short	0x0000
        /*0014*/ 	.byte	0x00, 0xf0, 0x41, 0x10


	//----- nvinfo : EIATTR_SPARSE_MMA_MASK
	.align		4
.L_2303:
        /*0018*/ 	.byte	0x03, 0x50
        /*001a*/ 	.short	0x0000


	//----- nvinfo : EIATTR_MAXREG_COUNT
	.align		4
        /*001c*/ 	.byte	0x03, 0x1b
        /*001e*/ 	.short	0x0040


	//----- nvinfo : EIATTR_NUM_BARRIERS
	.align		4
        /*0020*/ 	.byte	0x02, 0x4c
        /*0022*/ 	.byte	0x01
	.zero		1


	//----- nvinfo : EIATTR_EXTERNS
	.align		4
        /*0024*/ 	.byte	0x04, 0x0f
        /*0026*/ 	.short	(.L_2305 - .L_2304)


	//   ....[0]....
	.align		4
.L_2304:
        /*0028*/ 	.word	index@(__assertfail)


	//----- nvinfo : EIATTR_MERCURY_ISA_VERSION
	.align		4
.L_2305:
        /*002c*/ 	.byte	0x03, 0x5f
        /*002e*/ 	.short	0x0101


	//----- nvinfo : EIATTR_INT_WARP_WIDE_INSTR_OFFSETS
	.align		4
        /*0030*/ 	.byte	0x04, 0x31
        /*0032*/ 	.short	(.L_2307 - .L_2306)


	//   ....[0]....
.L_2306:
        /*0034*/ 	.word	0x000126c0


	//   ....[1]....
        /*0038*/ 	.word	0x000127b0


	//----- nvinfo : EIATTR_COOP_GROUP_MASK_REGIDS
	.align		4
.L_2307:
        /*003c*/ 	.byte	0x04, 0x29
        /*003e*/ 	.short	(.L_2309 - .L_2308)


	//   ....[0]....
.L_2308:
        /*0040*/ 	.word	0xffffffff


	//   ....[1]....
        /*0044*/ 	.word	0xffffffff


	//   ....[2]....
        /*0048*/ 	.word	0xffffffff


	//   ....[3]....
        /*004c*/ 	.word	0xffffffff


	//----- nvinfo : EIATTR_COOP_GROUP_INSTR_OFFSETS
	.align		4
.L_2309:
        /*0050*/ 	.byte	0x04, 0x28
        /*0052*/ 	.short	(.L_2311 - .L_2310)


	//   ....[0]....
.L_2310:
        /*0054*/ 	.word	0x0000dcd0


	//   ....[1]....
        /*0058*/ 	.word	0x0000dcf0


	//   ....[2]....
        /*005c*/ 	.word	0x000132e0


	//   ....[3]....
        /*0060*/ 	.word	0x00013300


	//----- nvinfo : EIATTR_VRC_CTA_INIT_COUNT
	.align		4
.L_2311:
        /*0064*/ 	.byte	0x02, 0x4a
	.zero		1
	.zero		1


	//----- nvinfo : EIATTR_SYSCALL_OFFSETS
	.align		4
        /*0068*/ 	.byte	0x04, 0x46
        /*006a*/ 	.short	(.L_2313 - .L_2312)


	//   ....[0]....
.L_2312:
        /*006c*/ 	.word	0x00001460


	//   ....[1]....
        /*0070*/ 	.word	0x00013740


	//   ....[2]....
        /*0074*/ 	.word	0x000138d0


	//   ....[3]....
        /*0078*/ 	.word	0x00013b90


	//   ....[4]....
        /*007c*/ 	.word	0x00013d20


	//   ....[5]....
        /*0080*/ 	.word	0x000141c0


	//   ....[6]....
        /*0084*/ 	.word	0x00014350


	//   ....[7]....
        /*0088*/ 	.word	0x00014610


	//   ....[8]....
        /*008c*/ 	.word	0x000147a0


	//----- nvinfo : EIATTR_EXIT_INSTR_OFFSETS
	.align		4
.L_2313:
        /*0090*/ 	.byte	0x04, 0x1c
        /*0092*/ 	.short	(.L_2315 - .L_2314)


	//   ....[0]....
.L_2314:
        /*0094*/ 	.word	0x00012870


	//   ....[1]....
        /*0098*/ 	.word	0x000133e0


	//   ....[2]....
        /*009c*/ 	.word	0x00013610


	//   ....[3]....
        /*00a0*/ 	.word	0x00013940


	//   ....[4]....
        /*00a4*/ 	.word	0x00013d90


	//   ....[5]....
        /*00a8*/ 	.word	0x00013dc0


	//   ....[6]....
        /*00ac*/ 	.word	0x00013df0


	//   ....[7]....
        /*00b0*/ 	.word	0x00013e30


	//   ....[8]....
        /*00b4*/ 	.word	0x00013e70


	//   ....[9]....
        /*00b8*/ 	.word	0x00014090


	//   ....[10]....
        /*00bc*/ 	.word	0x000143c0


	//   ....[11]....
        /*00c0*/ 	.word	0x00014810


	//   ....[12]....
        /*00c4*/ 	.word	0x00014840


	//----- nvinfo : EIATTR_MAX_THREADS
	.align		4
.L_2315:
        /*00c8*/ 	.byte	0x04, 0x05
        /*00ca*/ 	.short	(.L_2317 - .L_2316)
.L_2316:
        /*00cc*/ 	.word	0x00000100
        /*00d0*/ 	.word	0x00000001
        /*00d4*/ 	.word	0x00000001


	//----- nvinfo : EIATTR_CRS_STACK_SIZE
	.align		4
.L_2317:
        /*00d8*/ 	.byte	0x04, 0x1e
        /*00da*/ 	.short	(.L_2319 - .L_2318)
.L_2318:
        /*00dc*/ 	.word	0x00000000


	//----- nvinfo : EIATTR_CBANK_PARAM_SIZE
	.align		4
.L_2319:
        /*00e0*/ 	.byte	0x03, 0x19
        /*00e2*/ 	.short	0x0410


	//----- nvinfo : EIATTR_PARAM_CBANK
	.align		4
        /*00e4*/ 	.byte	0x04, 0x0a
        /*00e6*/ 	.short	(.L_2321 - .L_2320)
	.align		4
.L_2320:
        /*00e8*/ 	.word	index@(.nv.constant0._ZN2at6native13reduce_kernelILi256ELi2ENS0_8ReduceOpIbNS0_14func_wrapper_tIbZNS0_11sum_functorIbbbEclERNS_14TensorIteratorEEUlbbE_EEjbLi4ELi4EEEEEvT1_)
        /*00ec*/ 	.short	0x0380
        /*00ee*/ 	.short	0x0410


	//----- nvinfo : EIATTR_SW_WAR
	.align		4
.L_2321:
        /*00f0*/ 	.byte	0x04, 0x36
        /*00f2*/ 	.short	(.L_2323 - .L_2322)
.L_2322:
        /*00f4*/ 	.word	0x00000008
.L_2323:


//--------------------- .nv.info._ZN2at6native13reduce_kernelILi128ELi4ENS0_8ReduceOpIbNS0_14func_wrapper_tIbZNS0_11sum_functorIbbbEclERNS_14TensorIteratorEEUlbbE_EEjbLi4ELi4EEEEEvT1_ --------------------------
	.section	.nv.info._ZN2at6native13reduce_kernelILi128ELi4ENS0_8ReduceOpIbNS0_14func_wrapper_tIbZNS0_11sum_functorIbbbEclERNS_14TensorIteratorEEUlbbE_EEjbLi4ELi4EEEEEvT1_,"",@"SHT_CUDA_INFO"
	.sectionflags	@""
	.align	4


	//----- nvinfo : EIATTR_CUDA_API_VERSION
	.align		4
        /*0000*/ 	.byte	0x04, 0x37
        /*0002*/ 	.short	(.L_2325 - .L_2324)
.L_2324:
        /*0004*/ 	.word	0x00000082


	//----- nvinfo : EIATTR_KPARAM_INFO
	.align		4
.L_2325:
        /*0008*/ 	.byte	0x04, 0x17
        /*000a*/ 	.short	(.L_2327 - .L_2326)
.L_2326:
        /*000c*/ 	.word	0x00000000
        /*0010*/ 	.short	0x0000
        /*0012*/ 	.short	0x0000
        /*0014*/ 	.byte	0x00, 0xf0, 0x41, 0x10


	//----- nvinfo : EIATTR_SPARSE_MMA_MASK
	.align		4
.L_2327:
        /*0018*/ 	.byte	0x03, 0x50
        /*001a*/ 	.short	0x0000


	//----- nvinfo : EIATTR_MAXREG_COUNT
	.align		4
        /*001c*/ 	.byte	0x03, 0x1b
        /*001e*/ 	.short	0x0080


	//----- nvinfo : EIATTR_NUM_BARRIERS
	.align		4
        /*0020*/ 	.byte	0x02, 0x4c
        /*0022*/ 	.byte	0x01
	.zero		1


	//----- nvinfo : EIATTR_EXTERNS
	.align		4
        /*0024*/ 	.byte	0x04, 0x0f
        /*0026*/ 	.short	(.L_2329 - .L_2328)


	//   ....[0]....
	.align		4
.L_2328:
        /*0028*/ 	.word	index@(__assertfail)


	//----- nvinfo : EIATTR_MERCURY_ISA_VERSION
	.align		4
.L_2329:
        /*002c*/ 	.byte	0x03, 0x5f
        /*002e*/ 	.short	0x0101


	//----- nvinfo : EIATTR_INT_WARP_WIDE_INSTR_OFFSETS
	.align		4
        /*0030*/ 	.byte	0x04, 0x31
        /*0032*/ 	.short	(.L_2331 - .L_2330)


	//   ....[0]....
.L_2330:
        /*0034*/ 	.word	0x00019c30


	//   ....[1]....
        /*0038*/ 	.word	0x00019d20


	//----- nvinfo : EIATTR_COOP_GROUP_MASK_REGIDS
	.align		4
.L_2331:
        /*003c*/ 	.byte	0x04, 0x29
        /*003e*/ 	.short	(.L_2333 - .L_2332)


	//   ....[0]....
.L_2332:
        /*0040*/ 	.word	0xffffffff


	//   ....[1]....
        /*0044*/ 	.word	0xffffffff


	//   ....[2]....
        /*0048*/ 	.word	0xffffffff


	//   ....[3]....
        /*004c*/ 	.word	0xffffffff


	//   ....[4]....
        /*0050*/ 	.word	0xffffffff


	//   ....[5]....
        /*0054*/ 	.word	0xffffffff


	//   ....[6]....
        /*0058*/ 	.word	0xffffffff


	//   ....[7]....
        /*005c*/ 	.word	0xffffffff


	//----- nvinfo : EIATTR_COOP_GROUP_INSTR_OFFSETS
	.align		4
.L_2333:
        /*0060*/ 	.byte	0x04, 0x28
        /*0062*/ 	.short	(.L_2335 - .L_2334)


	//   ....[0]....
.L_2334:
        /*0064*/ 	.word	0x00010c00


	//   ....[1]....
        /*0068*/ 	.word	0x00010c50


	//   ....[2]....
        /*006c*/ 	.word	0x00010c80


	//   ....[3]....
        /*0070*/ 	.word	0x00010ca0


	//   ....[4]....
        /*0074*/ 	.word	0x0001add0


	//   ....[5]....
        /*0078*/ 	.word	0x0001ae30


	//   ....[6]....
        /*007c*/ 	.word	0x0001ae60


	//   ....[7]....
        /*0080*/ 	.word	0x0001ae70


	//----- nvinfo : EIATTR_VRC_CTA_INIT_COUNT
	.align		4
.L_2335:
        /*0084*/ 	.byte	0x02, 0x4a
	.zero		1
	.zero		1


	//----- nvinfo : EIATTR_SYSCALL_OFFSETS
	.align		4
        /*0088*/ 	.byte	0x04, 0x46
        /*008a*/ 	.short	(.L_2337 - .L_2336)


	//   ....[0]....
.L_2336:
        /*008c*/ 	.word	0x00001460


	//   ....[1]....
        /*0090*/ 	.word	0x0001b4a0


	//   ....[2]....
        /*0094*/ 	.word	0x0001b630


	//   ....[3]....
        /*0098*/ 	.word	0x0001b7c0


	//   ....[4]....
        /*009c*/ 	.word	0x0001b950


	//   ....[5]....
        /*00a0*/ 	.word	0x0001bcd0


	//   ....[6]....
        /*00a4*/ 	.word	0x0001be60


	//   ....[7]....
        /*00a8*/ 	.word	0x0001bff0


	//   ....[8]....
        /*00ac*/ 	.word	0x0001c180


	//   ....[9]....
        /*00b0*/ 	.word	0x0001c790


	//   ....[10]....
        /*00b4*/ 	.word	0x0001c920


	//   ....[11]....
        /*00b8*/ 	.word	0x0001cab0


	//   ....[12]....
        /*00bc*/ 	.word	0x0001cc40


	//   ....[13]....
        /*00c0*/ 	.word	0x0001cfc0


	//   ....[14]....
        /*00c4*/ 	.word	0x0001d150


	//   ....[15]....
        /*00c8*/ 	.word	0x0001d2e0


	//   ....[16]....
        /*00cc*/ 	.word	0x0001d470


	//----- nvinfo : EIATTR_EXIT_INSTR_OFFSETS
	.align		4
.L_2337:
        /*00d0*/ 	.byte	0x04, 0x1c
        /*00d2*/ 	.short	(.L_2339 - .L_2338)


	//   ....[0]....
.L_2338:
        /*00d4*/ 	.word	0x00019de0


	//   ....[1]....
        /*00d8*/ 	.word	0x0001aff0


	//   ....[2]....
        /*00dc*/ 	.word	0x0001b370


	//   ....[3]....
        /*00e0*/ 	.word	0x0001b9c0


	//   ....[4]....
        /*00e4*/ 	.word	0x0001c1f0


	//   ....[5]....
        /*00e8*/ 	.word	0x0001c240


	//   ....[6]....
        /*00ec*/ 	.word	0x0001c270


	//   ....[7]....
        /*00f0*/ 	.word	0x0001c2b0


	//   ....[8]....
        /*00f4*/ 	.word	0x0001c2f0


	//   ....[9]....
        /*00f8*/ 	.word	0x0001c660


	//   ....[10]....
        /*00fc*/ 	.word	0x0001ccb0


	//   ....[11]....
        /*0100*/ 	.word	0x0001d4e0


	//   ....[12]....
        /*0104*/ 	.word	0x0001d530


	//----- nvinfo : EIATTR_MAX_THREADS
	.align		4
.L_2339:
        /*0108*/ 	.byte	0x04, 0x05
        /*010a*/ 	.short	(.L_2341 - .L_2340)
.L_2340:
        /*010c*/ 	.word	0x00000080
        /*0110*/ 	.word	0x00000001
        /*0114*/ 	.word	0x00000001


	//----- nvinfo : EIATTR_CRS_STACK_SIZE
	.align		4
.L_2341:
        /*0118*/ 	.byte	0x04, 0x1e
        /*011a*/ 	.short	(.L_2343 - .L_2342)
.L_2342:
        /*011c*/ 	.word	0x00000000


	//----- nvinfo : EIATTR_CBANK_PARAM_SIZE
	.align		4
.L_2343:
        /*0120*/ 	.byte	0x03, 0x19
        /*0122*/ 	.short	0x0410


	//----- nvinfo : EIATTR_PARAM_CBANK
	.align		4
        /*0124*/ 	.byte	0x04, 0x0a
        /*0126*/ 	.short	(.L_2345 - .L_2344)
	.align		4
.L_2344:
        /*0128*/ 	.word	index@(.nv.constant0._ZN2at6native13reduce_kernelILi128ELi4ENS0_8ReduceOpIbNS0_14func_wrapper_tIbZNS0_11sum_functorIbbbEclERNS_14TensorIteratorEEUlbbE_EEjbLi4ELi4EEEEEvT1_)
        /*012c*/ 	.short	0x0380
        /*012e*/ 	.short	0x0410


	//----- nvinfo : EIATTR_SW_WAR
	.align		4
.L_2345:
        /*0130*/ 	.byte	0x04, 0x36
        /*0132*/ 	.short	(.L_2347 - .L_2346)
.L_2346:
        /*0134*/ 	.word	0x00000008
.L_2347:


//--------------------- .nv.info._ZN2at6native13reduce_kernelILi512ELi1ENS0_8ReduceOpIN3c107complexIfEENS0_14func_wrapper_tIS5_ZNS0_11sum_functorIS5_S5_S5_EclERNS_14TensorIteratorEEUlS5_S5_E_EEjS5_Li4ELi4EEEEEvT1_ --------------------------
	.section	.nv.info._ZN2at6native13reduce_kernelILi512ELi1ENS0_8ReduceOpIN3c107complexIfEENS0_14func_wrapper_tIS5_ZNS0_11sum_functorIS5_S5_S5_EclERNS_14TensorIteratorEEUlS5_S5_E_EEjS5_Li4ELi4EEEEEvT1_,"",@"SHT_CUDA_INFO"
	.sectionflags	@""
	.align	4


	//----- nvinfo : EIATTR_CUDA_API_VERSION
	.align		4
        /*0000*/ 	.byte	0x04, 0x37
        /*0002*/ 	.short	(.L_2349 - .L_2348)
.L_2348:
        /*0004*/ 	.word	0x00000082


	//----- nvinfo : EIATTR_KPARAM_INFO
	.align		4
.L_2349:
        /*0008*/ 	.byte	0x04, 0x17
        /*000a*/ 	.short	(.L_2351 - .L_2350)
.L_2350:
        /*000c*/ 	.word	0x00000000
        /*0010*/ 	.short	0x0000
        /*0012*/ 	.short	0x0000
        /*0014*/ 	.byte	0x00, 0xf0, 0x81, 0x10


	//----- nvinfo : EIATTR_SPARSE_MMA_MASK
	.align		4
.L_2351:
        /*0018*/ 	.byte	0x03, 0x50
        /*001a*/ 	.short	0x0000


	//----- nvinfo : EIATTR_MAXREG_COUNT
	.align		4
        /*001c*/ 	.byte	0x03, 0x1b
        /*001e*/ 	.short	0x0020


	//----- nvinfo : EIATTR_NUM_BARRIERS
	.align		4
        /*0020*/ 	.byte	0x02, 0x4c
        /*0022*/ 	.byte	0x01
	.zero		1


	//----- nvinfo : EIATTR_EXTERNS
	.align		4
        /*0024*/ 	.byte	0x04, 0x0f
        /*0026*/ 	.short	(.L_2353 - .L_2352)


	//   ....[0]....
	.align		4
.L_2352:
        /*0028*/ 	.word	index@(__assertfail)


	//----- nvinfo : EIATTR_ANNOTATIONS
	.align		4
.L_2353:
        /*002c*/ 	.byte	0x04, 0x55
        /*002e*/ 	.short	(.L_2355 - .L_2354)


	//   ....[0]....
.L_2354:
        /*0030*/ 	.word	0x00000001
        /*0034*/ 	.byte	0x50, 0x01, 0x00, 0x00, 0x01, 0x00, 0x00, 0x00, 0xa0, 0x01, 0x00, 0x00, 0x01, 0x00, 0x00, 0x00
        /*0044*/ 	.byte	0x80, 0xb6, 0x00, 0x00, 0x01, 0x00, 0x00, 0x00, 0xb0, 0xea, 0x00, 0x00


	//----- nvinfo : EIATTR_MERCURY_ISA_VERSION
	.align		4
.L_2355:
        /*0050*/ 	.byte	0x03, 0x5f
        /*0052*/ 	.short	0x0101


	//----- nvinfo : EIATTR_INT_WARP_WIDE_INSTR_OFFSETS
	.align		4
        /*0054*/ 	.byte	0x04, 0x31
        /*0056*/ 	.short	(.L_2357 - .L_2356)


	//   ....[0]....
.L_2356:
        /*0058*/ 	.word	0x0000dcf0


	//   ....[1]....
        /*005c*/ 	.word	0x0000dde0


	//----- nvinfo : EIATTR_COOP_GROUP_MASK_REGIDS
	.align		4
.L_2357:
        /*0060*/ 	.byte	0x04, 0x29
        /*0062*/ 	.short	(.L_2359 - .L_2358)


	//   ....[0]....
.L_2358:
        /*0064*/ 	.word	0xffffffff


	//   ....[1]....
        /*0068*/ 	.word	0xffffffff


	//   ....[2]....
        /*006c*/ 	.word	0xffffffff


	//   ....[3]....
        /*0070*/ 	.word	0xffffffff


	//----- nvinfo : EIATTR_COOP_GROUP_INSTR_OFFSETS
	.align		4
.L_2359:
        /*0074*/ 	.byte	0x04, 0x28
        /*0076*/ 	.short	(.L_2361 - .L_2360)


	//   ....[0]....
.L_2360:
        /*0078*/ 	.word	0x0000b5d0


	//   ....[1]....
        /*007c*/ 	.word	0x0000b5e0


	//   ....[2]....
        /*0080*/ 	.word	0x0000e560


	//   ....[3]....
        /*0084*/ 	.word	0x0000e570


	//----- nvinfo : EIATTR_VRC_CTA_INIT_COUNT
	.align		4
.L_2361:
        /*0088*/ 	.byte	0x02, 0x4a
	.zero		1
	.zero		1


	//----- nvinfo : EIATTR_SYSCALL_OFFSETS
	.align		4
        /*008c*/ 	.byte	0x04, 0x46
        /*008e*/ 	.short	(.L_2363 - .L_2362)


	//   ....[0]....
.L_2362:
        /*0090*/ 	.word	0x0000e800


	//   ....[1]....
        /*0094*/ 	.word	0x0000ea30


	//   ....[2]....
        /*0098*/ 	.word	0x0000ed80


	//   ....[3]....
        /*009c*/ 	.word	0x0000efb0


	//----- nvinfo : EIATTR_EXIT_INSTR_OFFSETS
	.align		4
.L_2363:
        /*00a0*/ 	.byte	0x04, 0x1c
        /*00a2*/ 	.short	(.L_2365 - .L_2364)


	//   ....[0]....
.L_2364:
        /*00a4*/ 	.word	0x0000de80


	//   ....[1]....
        /*00a8*/ 	.word	0x0000e5d0


	//   ....[2]....
        /*00ac*/ 	.word	0x0000e850


	//   ....[3]....
        /*00b0*/ 	.word	0x0000e870


	//   ....[4]....
        /*00b4*/ 	.word	0x0000ea80


	//   ....[5]....
        /*00b8*/ 	.word	0x0000eaa0


	//   ....[6]....
        /*00bc*/ 	.word	0x0000eae0


	//   ....[7]....
        /*00c0*/ 	.word	0x0000eb20


	//   ....[8]....
        /*00c4*/ 	.word	0x0000eb60


	//   ....[9]....
        /*00c8*/ 	.word	0x0000edd0


	//   ....[10]....
        /*00cc*/ 	.word	0x0000edf0


	//   ....[11]....
        /*00d0*/ 	.word	0x0000f000


	//   ....[12]....
        /*00d4*/ 	.word	0x0000f020


	//----- nvinfo : EIATTR_MAX_THREADS
	.align		4
.L_2365:
        /*00d8*/ 	.byte	0x04, 0x05
        /*00da*/ 	.short	(.L_2367 - .L_2366)
.L_2366:
        /*00dc*/ 	.word	0x00000200
        /*00e0*/ 	.word	0x00000001
        /*00e4*/ 	.word	0x00000001


	//----- nvinfo : EIATTR_CRS_STACK_SIZE
	.align		4
.L_2367:
        /*00e8*/ 	.byte	0x04, 0x1e
        /*00ea*/ 	.short	(.L_2369 - .L_2368)
.L_2368:
        /*00ec*/ 	.word	0x00000000


	//----- nvinfo : EIATTR_CBANK_PARAM_SIZE
	.align		4
.L_2369:
        /*00f0*/ 	.byte	0x03, 0x19
        /*00f2*/ 	.short	0x0420


	//----- nvinfo : EIATTR_PARAM_CBANK
	.align		4
        /*00f4*/ 	.byte	0x04, 0x0a
        /*00f6*/ 	.short	(.L_2371 - .L_2370)
	.align		4
.L_2370:
        /*00f8*/ 	.word	index@(.nv.constant0._ZN2at6native13reduce_kernelILi512ELi1ENS0_8ReduceOpIN3c107complexIfEENS0_14func_wrapper_tIS5_ZNS0_11sum_functorIS5_S5_S5_EclERNS_14TensorIteratorEEUlS5_S5_E_EEjS5_Li4ELi4EEEEEvT1_)
        /*00fc*/ 	.short	0x0380
        /*00fe*/ 	.short	0x0420


	//----- nvinfo : EIATTR_SW_WAR
	.align		4
.L_2371:
        /*0100*/ 	.byte	0x04, 0x36
        /*0102*/ 	.short	(.L_2373 - .L_2372)
.L_2372:
        /*0104*/ 	.word	0x00000008
.L_2373:


//--------------------- .nv.info._ZN2at6native13reduce_kernelILi256ELi2ENS0_8ReduceOpIN3c107complexIfEENS0_14func_wrapper_tIS5_ZNS0_11sum_functorIS5_S5_S5_EclERNS_14TensorIteratorEEUlS5_S5_E_EEjS5_Li4ELi4EEEEEvT1_ --------------------------
	.section	.nv.info._ZN2at6native13reduce_kernelILi256ELi2ENS0_8ReduceOpIN3c107complexIfEENS0_14func_wrapper_tIS5_ZNS0_11sum_functorIS5_S5_S5_EclERNS_14TensorIteratorEEUlS5_S5_E_EEjS5_Li4ELi4EEEEEvT1_,"",@"SHT_CUDA_INFO"
	.sectionflags	@""
	.align	4


	//----- nvinfo : EIATTR_CUDA_API_VERSION
	.align		4
        /*0000*/ 	.byte	0x04, 0x37
        /*0002*/ 	.short	(.L_2375 - .L_2374)
.L_2374:
        /*0004*/ 	.word	0x00000082


	//----- nvinfo : EIATTR_KPARAM_INFO
	.align		4
.L_2375:
        /*0008*/ 	.byte	0x04, 0x17
        /*000a*/ 	.short	(.L_2377 - .L_2376)
.L_2376:
        /*000c*/ 	.word	0x00000000
        /*0010*/ 	.short	0x0000
        /*0012*/ 	.short	0x0000
        /*0014*/ 	.byte	0x00, 0xf0, 0x81, 0x10


	//----- nvinfo : EIATTR_SPARSE_MMA_MASK
	.align		4
.L_2377:
        /*0018*/ 	.byte	0x03, 0x50
        /*001a*/ 	.short	0x0000


	//----- nvinfo : EIATTR_MAXREG_COUNT
	.align		4
        /*001c*/ 	.byte	0x03, 0x1b
        /*001e*/ 	.short	0x0040


	//----- nvinfo : EIATTR_NUM_BARRIERS
	.align		4
        /*0020*/ 	.byte	0x02, 0x4c
        /*0022*/ 	.byte	0x01
	.zero		1


	//----- nvinfo : EIATTR_EXTERNS
	.align		4
        /*0024*/ 	.byte	0x04, 0x0f
        /*0026*/ 	.short	(.L_2379 - .L_2378)


	//   ....[0]....
	.align		4
.L_2378:
        /*0028*/ 	.word	index@(__assertfail)


	//----- nvinfo : EIATTR_MERCURY_ISA_VERSION
	.align		4
.L_2379:
        /*002c*/ 	.byte	0x03, 0x5f
        /*002e*/ 	.short	0x0101


	//----- nvinfo : EIATTR_INT_WARP_WIDE_INSTR_OFFSETS
	.align		4
        /*0030*/ 	.byte	0x04, 0x31
        /*0032*/ 	.short	(.L_2381 - .L_2380)


	//   ....[0]....
.L_2380:
        /*0034*/ 	.word	0x00010b60


	//   ....[1]....
        /*0038*/ 	.word	0x00010c50


	//----- nvinfo : EIATTR_COOP_GROUP_MASK_REGIDS
	.align		4
.L_2381:
        /*003c*/ 	.byte	0x04, 0x29
        /*003e*/ 	.short	(.L_2383 - .L_2382)


	//   ....[0]....
.L_2382:
        /*0040*/ 	.word	0xffffffff


	//   ....[1]....
        /*0044*/ 	.word	0xffffffff


	//   ....[2]....
        /*0048*/ 	.word	0xffffffff


	//   ....[3]....
        /*004c*/ 	.word	0xffffffff


	//   ....[4]....
        /*0050*/ 	.word	0xffffffff


	//   ....[5]....
        /*0054*/ 	.word	0xffffffff


	//   ....[6]....
        /*0058*/ 	.word	0xffffffff


	//   ....[7]....
        /*005c*/ 	.word	0xffffffff


	//----- nvinfo : EIATTR_COOP_GROUP_INSTR_OFFSETS
	.align		4
.L_2383:
        /*0060*/ 	.byte	0x04, 0x28
        /*0062*/ 	.short	(.L_2385 - .L_2384)


	//   ....[0]....
.L_2384:
        /*0064*/ 	.word	0x0000c1d0


	//   ....[1]....
        /*0068*/ 	.word	0x0000c1e0


	//   ....[2]....
        /*006c*/ 	.word	0x0000c1f0


	//   ....[3]....
        /*0070*/ 	.word	0x0000c200


	//   ....[4]....
        /*0074*/ 	.word	0x00011500


	//   ....[5]....
        /*0078*/ 	.word	0x00011510


	//   ....[6]....
        /*007c*/ 	.word	0x00011520


	//   ....[7]....
        /*0080*/ 	.word	0x00011530


	//----- nvinfo : EIATTR_VRC_CTA_INIT_COUNT
	.align		4
.L_2385:
        /*0084*/ 	.byte	0x02, 0x4a
	.zero		1
	.zero		1


	//----- nvinfo : EIATTR_SYSCALL_OFFSETS
	.align		4
        /*0088*/ 	.byte	0x04, 0x46
        /*008a*/ 	.short	(.L_2387 - .L_2386)


	//   ....[0]....
.L_2386:
        /*008c*/ 	.word	0x000014c0


	//   ....[1]....
        /*0090*/ 	.word	0x00011840


	//   ....[2]....
        /*0094*/ 	.word	0x00011970


	//   ....[3]....
        /*0098*/ 	.word	0x00011bd0


	//   ....[4]....
        /*009c*/ 	.word	0x00011d00


	//   ....[5]....
        /*00a0*/ 	.word	0x00012100


	//   ....[6]....
        /*00a4*/ 	.word	0x00012230


	//   ....[7]....
        /*00a8*/ 	.word	0x00012490


	//   ....[8]....
        /*00ac*/ 	.word	0x000125c0


	//----- nvinfo : EIATTR_EXIT_INSTR_OFFSETS
	.align		4
.L_2387:
        /*00b0*/ 	.byte	0x04, 0x1c
        /*00b2*/ 	.short	(.L_2389 - .L_2388)


	//   ....[0]....
.L_2388:
        /*00b4*/ 	.word	0x00010d10


	//   ....[1]....
        /*00b8*/ 	.word	0x000115b0


	//   ....[2]....
        /*00bc*/ 	.word	0x00011710


	//   ....[3]....
        /*00c0*/ 	.word	0x000119e0


	//   ....[4]....
        /*00c4*/ 	.word	0x00011da0


	//   ....[5]....
        /*00c8*/ 	.word	0x00011dd0


	//   ....[6]....
        /*00cc*/ 	.word	0x00011e00


	//   ....[7]....
        /*00d0*/ 	.word	0x00011e40


	//   ....[8]....
        /*00d4*/ 	.word	0x00011e80


	//   ....[9]....
        /*00d8*/ 	.word	0x00011fd0


	//   ....[10]....
        /*00dc*/ 	.word	0x000122a0


	//   ....[11]....
        /*00e0*/ 	.word	0x00012660


	//   ....[12]....
        /*00e4*/ 	.word	0x00012690


	//----- nvinfo : EIATTR_MAX_THREADS
	.align		4
.L_2389:
        /*00e8*/ 	.byte	0x04, 0x05
        /*00ea*/ 	.short	(.L_2391 - .L_2390)
.L_2390:
        /*00ec*/ 	.word	0x00000100
        /*00f0*/ 	.word	0x00000001
        /*00f4*/ 	.word	0x00000001


	//----- nvinfo : EIATTR_CRS_STACK_SIZE
	.align		4
.L_2391:
        /*00f8*/ 	.byte	0x04, 0x1e
        /*00fa*/ 	.short	(.L_2393 - .L_2392)
.L_2392:
        /*00fc*/ 	.word	0x00000000


	//----- nvinfo : EIATTR_CBANK_PARAM_SIZE
	.align		4
.L_2393:
        /*0100*/ 	.byte	0x03, 0x19
        /*0102*/ 	.short	0x0420


	//----- nvinfo : EIATTR_PARAM_CBANK
	.align		4
        /*0104*/ 	.byte	0x04, 0x0a
        /*0106*/ 	.short	(.L_2395 - .L_2394)
	.align		4
.L_2394:
        /*0108*/ 	.word	index@(.nv.constant0._ZN2at6native13reduce_kernelILi256ELi2ENS0_8ReduceOpIN3c107complexIfEENS0_14func_wrapper_tIS5_ZNS0_11sum_functorIS5_S5_S5_EclERNS_14TensorIteratorEEUlS5_S5_E_EEjS5_Li4ELi4EEEEEvT1_)
        /*010c*/ 	.short	0x0380
        /*010e*/ 	.short	0x0420


	//----- nvinfo : EIATTR_SW_WAR
	.align		4
.L_2395:
        /*0110*/ 	.byte	0x04, 0x36
        /*0112*/ 	.short	(.L_2397 - .L_2396)
.L_2396:
        /*0114*/ 	.word	0x00000008
.L_2397:


//--------------------- .nv.info._ZN2at6native13reduce_kernelILi128ELi4ENS0_8ReduceOpIN3c107complexIfEENS0_14func_wrapper_tIS5_ZNS0_11sum_functorIS5_S5_S5_EclERNS_14TensorIteratorEEUlS5_S5_E_EEjS5_Li4ELi4EEEEEvT1_ --------------------------
	.section	.nv.info._ZN2at6native13reduce_kernelILi128ELi4ENS0_8ReduceOpIN3c107complexIfEENS0_14func_wrapper_tIS5_ZNS0_11sum_functorIS5_S5_S5_EclERNS_14TensorIteratorEEUlS5_S5_E_EEjS5_Li4ELi4EEEEEvT1_,"",@"SHT_CUDA_INFO"
	.sectionflags	@""
	.align	4


	//----- nvinfo : EIATTR_CUDA_API_VERSION
	.align		4
        /*0000*/ 	.byte	0x04, 0x37
        /*0002*/ 	.short	(.L_2399 - .L_2398)
.L_2398:
        /*0004*/ 	.word	0x00000082


	//----- nvinfo : EIATTR_KPARAM_INFO
	.align		4
.L_2399:
        /*0008*/ 	.byte	0x04, 0x17
        /*000a*/ 	.short	(.L_2401 - .L_2400)
.L_2400:
        /*000c*/ 	.word	0x00000000
        /*0010*/ 	.short	0x0000
        /*0012*/ 	.short	0x0000
        /*0014*/ 	.byte	0x00, 0xf0, 0x81, 0x10


	//----- nvinfo : EIATTR_SPARSE_MMA_MASK
	.align		4
.L_2401:
        /*0018*/ 	.byte	0x03, 0x50
        /*001a*/ 	.short	0x0000


	//----- nvinfo : EIATTR_MAXREG_COUNT
	.align		4
        /*001c*/ 	.byte	0x03, 0x1b
        /*001e*/ 	.short	0x0080


	//----- nvinfo : EIATTR_NUM_BARRIERS
	.align		4
        /*0020*/ 	.byte	0x02, 0x4c
        /*0022*/ 	.byte	0x01
	.zero		1


	//----- nvinfo : EIATTR_EXTERNS
	.align		4
        /*0024*/ 	.byte	0x04, 0x0f
        /*0026*/ 	.short	(.L_2403 - .L_2402)


	//   ....[0]....
	.align		4
.L_2402:
        /*0028*/ 	.word	index@(__assertfail)


	//----- nvinfo : EIATTR_MERCURY_ISA_VERSION
	.align		4
.L_2403:
        /*002c*/ 	.byte	0x03, 0x5f
        /*002e*/ 	.short	0x0101


	//----- nvinfo : EIATTR_INT_WARP_WIDE_INSTR_OFFSETS
	.align		4
        /*0030*/ 	.byte	0x04, 0x31
        /*0032*/ 	.short	(.L_2405 - .L_2404)


	//   ....[0]....
.L_2404:
        /*0034*/ 	.word	0x00016290


	//   ....[1]....
        /*0038*/ 	.word	0x00016380


	//----- nvinfo : EIATTR_COOP_GROUP_MASK_REGIDS
	.align		4
.L_2405:
        /*003c*/ 	.byte	0x04, 0x29
        /*003e*/ 	.short	(.L_2407 - .L_2406)


	//   ....[0]....
.L_2406:
        /*0040*/ 	.word	0xffffffff


	//   ....[1]....
        /*0044*/ 	.word	0xffffffff


	//   ....[2]....
        /*0048*/ 	.word	0xffffffff


	//   ....[3]....
        /*004c*/ 	.word	0xffffffff


	//   ....[4]....
        /*0050*/ 	.word	0xffffffff


	//   ....[5]....
        /*0054*/ 	.word	0xffffffff


	//   ....[6]....
        /*0058*/ 	.word	0xffffffff


	//   ....[7]....
        /*005c*/ 	.word	0xffffffff


	//   ....[8]....
        /*0060*/ 	.word	0xffffffff


	//   ....[9]....
        /*0064*/ 	.word	0xffffffff


	//   ....[10]....
        /*0068*/ 	.word	0xffffffff


	//   ....[11]....
        /*006c*/ 	.word	0xffffffff


	//   ....[12]....
        /*0070*/ 	.word	0xffffffff


	//   ....[13]....
        /*0074*/ 	.word	0xffffffff


	//   ....[14]....
        /*0078*/ 	.word	0xffffffff


	//   ....[15]....
        /*007c*/ 	.word	0xffffffff


	//----- nvinfo : EIATTR_COOP_GROUP_INSTR_OFFSETS
	.align		4
.L_2407:
        /*0080*/ 	.byte	0x04, 0x28
        /*0082*/ 	.short	(.L_2409 - .L_2408)


	//   ....[0]....
.L_2408:
        /*0084*/ 	.word	0x0000d350


	//   ....[1]....
        /*0088*/ 	.word	0x0000d360


	//   ....[2]....
        /*008c*/ 	.word	0x0000d370


	//   ....[3]....
        /*0090*/ 	.word	0x0000d380


	//   ....[4]....
        /*0094*/ 	.word	0x0000d390


	//   ....[5]....
        /*0098*/ 	.word	0x0000d3a0


	//   ....[6]....
        /*009c*/ 	.word	0x0000d3b0


	//   ....[7]....
        /*00a0*/ 	.word	0x0000d3d0


	//   ....[8]....
        /*00a4*/ 	.word	0x00016f30


	//   ....[9]....
        /*00a8*/ 	.word	0x00016f40


	//   ....[10]....
        /*00ac*/ 	.word	0x00016f50


	//   ....[11]....
        /*00b0*/ 	.word	0x00016f60


	//   ....[12]....
        /*00b4*/ 	.word	0x00016f70


	//   ....[13]....
        /*00b8*/ 	.word	0x00016f80


	//   ....[14]....
        /*00bc*/ 	.word	0x00016f90


	//   ....[15]....
        /*00c0*/ 	.word	0x00016fb0


	//----- nvinfo : EIATTR_VRC_CTA_INIT_COUNT
	.align		4
.L_2409:
        /*00c4*/ 	.byte	0x02, 0x4a
	.zero		1
	.zero		1


	//----- nvinfo : EIATTR_SYSCALL_OFFSETS
	.align		4
        /*00c8*/ 	.byte	0x04, 0x46
        /*00ca*/ 	.short	(.L_2411 - .L_2410)


	//   ....[0]....
.L_2410:
        /*00cc*/ 	.word	0x000014e0


	//   ....[1]....
        /*00d0*/ 	.word	0x000173b0


	//   ....[2]....
        /*00d4*/ 	.word	0x000174e0


	//   ....[3]....
        /*00d8*/ 	.word	0x00017670


	//   ....[4]....
        /*00dc*/ 	.word	0x000177a0


	//   ....[5]....
        /*00e0*/ 	.word	0x00017a80


	//   ....[6]....
        /*00e4*/ 	.word	0x00017bb0


	//   ....[7]....
        /*00e8*/ 	.word	0x00017d70


	//   ....[8]....
        /*00ec*/ 	.word	0x00017ea0


	//   ....[9]....
        /*00f0*/ 	.word	0x00018370


	//   ....[10]....
        /*00f4*/ 	.word	0x000184a0


	//   ....[11]....
        /*00f8*/ 	.word	0x00018630


	//   ....[12]....
        /*00fc*/ 	.word	0x00018760


	//   ....[13]....
        /*0100*/ 	.word	0x00018a40


	//   ....[14]....
        /*0104*/ 	.word	0x00018b70


	//   ....[15]....
        /*0108*/ 	.word	0x00018d30


	//   ....[16]....
        /*010c*/ 	.word	0x00018e60


	//----- nvinfo : EIATTR_EXIT_INSTR_OFFSETS
	.align		4
.L_2411:
        /*0110*/ 	.byte	0x04, 0x1c
        /*0112*/ 	.short	(.L_2413 - .L_2412)


	//   ....[0]....
.L_2412:
        /*0114*/ 	.word	0x00016440


	//   ....[1]....
        /*0118*/ 	.word	0x00017060


	//   ....[2]....
        /*011c*/ 	.word	0x00017280


	//   ....[3]....
        /*0120*/ 	.word	0x00017830


	//   ....[4]....
        /*0124*/ 	.word	0x00017f30


	//   ....[5]....
        /*0128*/ 	.word	0x00017f80


	//   ....[6]....
        /*012c*/ 	.word	0x00017fb0


	//   ....[7]....
        /*0130*/ 	.word	0x00017ff0


	//   ....[8]....
        /*0134*/ 	.word	0x00018030


	//   ....[9]....
        /*0138*/ 	.word	0x00018240


	//   ....[10]....
        /*013c*/ 	.word	0x000187f0


	//   ....[11]....
        /*0140*/ 	.word	0x00018ef0


	//   ....[12]....
        /*0144*/ 	.word	0x00018f40


	//----- nvinfo : EIATTR_MAX_THREADS
	.align		4
.L_2413:
        /*0148*/ 	.byte	0x04, 0x05
        /*014a*/ 	.short	(.L_2415 - .L_2414)
.L_2414:
        /*014c*/ 	.word	0x00000080
        /*0150*/ 	.word	0x00000001
        /*0154*/ 	.word	0x00000001


	//----- nvinfo : EIATTR_CRS_STACK_SIZE
	.align		4
.L_2415:
        /*0158*/ 	.byte	0x04, 0x1e
        /*015a*/ 	.short	(.L_2417 - .L_2416)
.L_2416:
        /*015c*/ 	.word	0x00000000


	//----- nvinfo : EIATTR_CBANK_PARAM_SIZE
	.align		4
.L_2417:
        /*0160*/ 	.byte	0x03, 0x19
        /*0162*/ 	.short	0x0420


	//----- nvinfo : EIATTR_PARAM_CBANK
	.align		4
        /*0164*/ 	.byte	0x04, 0x0a
        /*0166*/ 	.short	(.L_2419 - .L_2418)
	.align		4
.L_2418:
        /*0168*/ 	.word	index@(.nv.constant0._ZN2at6native13reduce_kernelILi128ELi4ENS0_8ReduceOpIN3c107complexIfEENS0_14func_wrapper_tIS5_ZNS0_11sum_functorIS5_S5_S5_EclERNS_14TensorIteratorEEUlS5_S5_E_EEjS5_Li4ELi4EEEEEvT1_)
        /*016c*/ 	.short	0x0380
        /*016e*/ 	.short	0x0420


	//----- nvinfo : EIATTR_SW_WAR
	.align		4
.L_2419:
        /*0170*/ 	.byte	0x04, 0x36
        /*0172*/ 	.short	(.L_2421 - .L_2420)
.L_2420:
        /*0174*/ 	.word	0x00000008
.L_2421:


//--------------------- .nv.info._ZN2at6native13reduce_kernelILi256ELi1ENS0_8ReduceOpIN3c107complexIdEENS0_14func_wrapper_tIS5_ZNS0_11sum_functorIS5_S5_S5_EclERNS_14TensorIteratorEEUlS5_S5_E_EEjS5_Li4ELi4EEEEEvT1_ --------------------------
	.section	.nv.info._ZN2at6native13reduce_kernelILi256ELi1ENS0_8ReduceOpIN3c107complexIdEENS0_14func_wrapper_tIS5_ZNS0_11sum_functorIS5_S5_S5_EclERNS_14TensorIteratorEEUlS5_S5_E_EEjS5_Li4ELi4EEEEEvT1_,"",@"SHT_CUDA_INFO"
	.sectionflags	@""
	.align	4


	//----- nvinfo : EIATTR_CUDA_API_VERSION
	.align		4
        /*0000*/ 	.byte	0x04, 0x37
        /*0002*/ 	.short	(.L_2423 - .L_2422)
.L_2422:
        /*0004*/ 	.word	0x00000082


	//----- nvinfo : EIATTR_KPARAM_INFO
	.align		4
.L_2423:
        /*0008*/ 	.byte	0x04, 0x17
        /*000a*/ 	.short	(.L_2425 - .L_2424)
.L_2424:
        /*000c*/ 	.word	0x00000000
        /*0010*/ 	.short	0x0000
        /*0012*/ 	.short	0x0000
        /*0014*/ 	.byte	0x00, 0xf0, 0xc1, 0x10


	//----- nvinfo : EIATTR_SPARSE_MMA_MASK
	.align		4
.L_2425:
        /*0018*/ 	.byte	0x03, 0x50
        /*001a*/ 	.short	0x0000


	//----- nvinfo : EIATTR_MAXREG_COUNT
	.align		4
        /*001c*/ 	.byte	0x03, 0x1b
        /*001e*/ 	.short	0x0040


	//----- nvinfo : EIATTR_NUM_BARRIERS
	.align		4
        /*0020*/ 	.byte	0x02, 0x4c
        /*0022*/ 	.byte	0x01
	.zero		1


	//----- nvinfo : EIATTR_EXTERNS
	.align		4
        /*0024*/ 	.byte	0x04, 0x0f
        /*0026*/ 	.short	(.L_2427 - .L_2426)


	//   ....[0]....
	.align		4
.L_2426:
        /*0028*/ 	.word	index@(__assertfail)


	//----- nvinfo : EIATTR_MERCURY_ISA_VERSION
	.align		4
.L_2427:
        /*002c*/ 	.byte	0x03, 0x5f
        /*002e*/ 	.short	0x0101


	//----- nvinfo : EIATTR_INT_WARP_WIDE_INSTR_OFFSETS
	.align		4
        /*0030*/ 	.byte	0x04, 0x31
        /*0032*/ 	.short	(.L_2429 - .L_2428)


	//   ....[0]....
.L_2428:
        /*0034*/ 	.word	0x0000e1e0


	//   ....[1]....
        /*0038*/ 	.word	0x0000e2d0


	//----- nvinfo : EIATTR_COOP_GROUP_MASK_REGIDS
	.align		4
.L_2429:
        /*003c*/ 	.byte	0x04, 0x29
        /*003e*/ 	.short	(.L_2431 - .L_2430)


	//   ....[0]....
.L_2430:
        /*0040*/ 	.word	0xffffffff


	//   ....[1]....
        /*0044*/ 	.word	0xffffffff


	//   ....[2]....
        /*0048*/ 	.word	0xffffffff


	//   ....[3]....
        /*004c*/ 	.word	0xffffffff


	//   ....[4]....
        /*0050*/ 	.word	0xffffffff


	//   ....[5]....
        /*0054*/ 	.word	0xffffffff


	//   ....[6]....
        /*0058*/ 	.word	0xffffffff


	//   ....[7]....
        /*005c*/ 	.word	0xffffffff


	//----- nvinfo : EIATTR_COOP_GROUP_INSTR_OFFSETS
	.align		4
.L_2431:
        /*0060*/ 	.byte	0x04, 0x28
        /*0062*/ 	.short	(.L_2433 - .L_2432)


	//   ....[0]....
.L_2432:
        /*0064*/ 	.word	0x0000bad0


	//   ....[1]....
        /*0068*/ 	.word	0x0000bae0


	//   ....[2]....
        /*006c*/ 	.word	0x0000baf0


	//   ....[3]....
        /*0070*/ 	.word	0x0000bb00


	//   ....[4]....
        /*0074*/ 	.word	0x0000ea80


	//   ....[5]....
        /*0078*/ 	.word	0x0000ea90


	//   ....[6]....
        /*007c*/ 	.word	0x0000eaa0


	//   ....[7]....
        /*0080*/ 	.word	0x0000eab0


	//----- nvinfo : EIATTR_VRC_CTA_INIT_COUNT
	.align		4
.L_2433:
        /*0084*/ 	.byte	0x02, 0x4a
	.zero		1
	.zero		1


	//----- nvinfo : EIATTR_SYSCALL_OFFSETS
	.align		4
        /*0088*/ 	.byte	0x04, 0x46
        /*008a*/ 	.short	(.L_2435 - .L_2434)


	//   ....[0]....
.L_2434:
        /*008c*/ 	.word	0x0000ed40


	//   ....[1]....
        /*0090*/ 	.word	0x0000ef70


	//   ....[2]....
        /*0094*/ 	.word	0x0000f2b0


	//   ....[3]....
        /*0098*/ 	.word	0x0000f4e0


	//----- nvinfo : EIATTR_EXIT_INSTR_OFFSETS
	.align		4
.L_2435:
        /*009c*/ 	.byte	0x04, 0x1c
        /*009e*/ 	.short	(.L_2437 - .L_2436)


	//   ....[0]....
.L_2436:
        /*00a0*/ 	.word	0x0000e370


	//   ....[1]....
        /*00a4*/ 	.word	0x0000eb10


	//   ....[2]....
        /*00a8*/ 	.word	0x0000ed90


	//   ....[3]....
        /*00ac*/ 	.word	0x0000edb0


	//   ....[4]....
        /*00b0*/ 	.word	0x0000efc0


	//   ....[5]....
        /*00b4*/ 	.word	0x0000efe0


	//   ....[6]....
        /*00b8*/ 	.word	0x0000f010


	//   ....[7]....
        /*00bc*/ 	.word	0x0000f050


	//   ....[8]....
        /*00c0*/ 	.word	0x0000f090


	//   ....[9]....
        /*00c4*/ 	.word	0x0000f300


	//   ....[10]....
        /*00c8*/ 	.word	0x0000f320


	//   ....[11]....
        /*00cc*/ 	.word	0x0000f530


	//   ....[12]....
        /*00d0*/ 	.word	0x0000f550


	//----- nvinfo : EIATTR_MAX_THREADS
	.align		4
.L_2437:
        /*00d4*/ 	.byte	0x04, 0x05
        /*00d6*/ 	.short	(.L_2439 - .L_2438)
.L_2438:
        /*00d8*/ 	.word	0x00000100
        /*00dc*/ 	.word	0x00000001
        /*00e0*/ 	.word	0x00000001


	//----- nvinfo : EIATTR_CRS_STACK_SIZE
	.align		4
.L_2439:
        /*00e4*/ 	.byte	0x04, 0x1e
        /*00e6*/ 	.short	(.L_2441 - .L_2440)
.L_2440:
        /*00e8*/ 	.word	0x00000000


	//----- nvinfo : EIATTR_CBANK_PARAM_SIZE
	.align		4
.L_2441:
        /*00ec*/ 	.byte	0x03, 0x19
        /*00ee*/ 	.short	0x0430


	//----- nvinfo : EIATTR_PARAM_CBANK
	.align		4
        /*00f0*/ 	.byte	0x04, 0x0a
        /*00f2*/ 	.short	(.L_2443 - .L_2442)
	.align		4
.L_2442:
        /*00f4*/ 	.word	index@(.nv.constant0._ZN2at6native13reduce_kernelILi256ELi1ENS0_8ReduceOpIN3c107complexIdEENS0_14func_wrapper_tIS5_ZNS0_11sum_functorIS5_S5_S5_EclERNS_14TensorIteratorEEUlS5_S5_E_EEjS5_Li4ELi4EEEEEvT1_)
        /*00f8*/ 	.short	0x0380
        /*00fa*/ 	.short	0x0430


	//----- nvinfo : EIATTR_SW_WAR
	.align		4
.L_2443:
        /*00fc*/ 	.byte	0x04, 0x36
        /*00fe*/ 	.short	(.L_2445 - .L_2444)
.L_2444:
        /*0100*/ 	.word	0x00000008
.L_2445:


//--------------------- .nv.info._ZN2at6native13reduce_kernelILi128ELi2ENS0_8ReduceOpIN3c107complexIdEENS0_14func_wrapper_tIS5_ZNS0_11sum_functorIS5_S5_S5_EclERNS_14TensorIteratorEEUlS5_S5_E_EEjS5_Li4ELi4EEEEEvT1_ --------------------------
	.section	.nv.info._ZN2at6native13reduce_kernelILi128ELi2ENS0_8ReduceOpIN3c107complexIdEENS0_14func_wrapper_tIS5_ZNS0_11sum_functorIS5_S5_S5_EclERNS_14TensorIteratorEEUlS5_S5_E_EEjS5_Li4ELi4EEEEEvT1_,"",@"SHT_CUDA_INFO"
	.sectionflags	@""
	.align	4


	//----- nvinfo : EIATTR_CUDA_API_VERSION
	.align		4
        /*0000*/ 	.byte	0x04, 0x37
        /*0002*/ 	.short	(.L_2447 - .L_2446)
.L_2446:
        /*0004*/ 	.word	0x00000082


	//----- nvinfo : EIATTR_KPARAM_INFO
	.align		4
.L_2447:
        /*0008*/ 	.byte	0x04, 0x17
        /*000a*/ 	.short	(.L_2449 - .L_2448)
.L_2448:
        /*000c*/ 	.word	0x00000000
        /*0010*/ 	.short	0x0000
        /*0012*/ 	.short	0x0000
        /*0014*/ 	.byte	0x00, 0xf0, 0xc1, 0x10


	//----- nvinfo : EIATTR_SPARSE_MMA_MASK
	.align		4
.L_2449:
        /*0018*/ 	.byte	0x03, 0x50
        /*001a*/ 	.short	0x0000


	//----- nvinfo : EIATTR_MAXREG_COUNT
	.align		4
        /*001c*/ 	.byte	0x03, 0x1b
        /*001e*/ 	.short	0x0080


	//----- nvinfo : EIATTR_NUM_BARRIERS
	.align		4
        /*0020*/ 	.byte	0x02, 0x4c
        /*0022*/ 	.byte	0x01
	.zero		1


	//----- nvinfo : EIATTR_EXTERNS
	.align		4
        /*0024*/ 	.byte	0x04, 0x0f
        /*0026*/ 	.short	(.L_2451 - .L_2450)


	//   ....[0]....
	.align		4
.L_2450:
        /*0028*/ 	.word	index@(__assertfail)


	//----- nvinfo : EIATTR_MERCURY_ISA_VERSION
	.align		4
.L_2451:
        /*002c*/ 	.byte	0x03, 0x5f
        /*002e*/ 	.short	0x0101


	//----- nvinfo : EIATTR_INT_WARP_WIDE_INSTR_OFFSETS
	.align		4
        /*0030*/ 	.byte	0x04, 0x31
        /*0032*/ 	.short	(.L_2453 - .L_2452)


	//   ....[0]....
.L_2452:
        /*0034*/ 	.word	0x000114e0


	//   ....[1]....
        /*0038*/ 	.word	0x000115d0


	//----- nvinfo : EIATTR_COOP_GROUP_MASK_REGIDS
	.align		4
.L_2453:
        /*003c*/ 	.byte	0x04, 0x29
        /*003e*/ 	.short	(.L_2455 - .L_2454)


	//   ....[0]....
.L_2454:
        /*0040*/ 	.word	0xffffffff


	//   ....[1]....
        /*0044*/ 	.word	0xffffffff


	//   ....[2]....
        /*0048*/ 	.word	0xffffffff


	//   ....[3]....
        /*004c*/ 	.word	0xffffffff


	//   ....[4]....
        /*0050*/ 	.word	0xffffffff


	//   ....[5]....
        /*0054*/ 	.word	0xffffffff


	//   ....[6]....
        /*0058*/ 	.word	0xffffffff


	//   ....[7]....
        /*005c*/ 	.word	0xffffffff


	//   ....[8]....
        /*0060*/ 	.word	0xffffffff


	//   ....[9]....
        /*0064*/ 	.word	0xffffffff


	//   ....[10]....
        /*0068*/ 	.word	0xffffffff


	//   ....[11]....
        /*006c*/ 	.word	0xffffffff


	//   ....[12]....
        /*0070*/ 	.word	0xffffffff


	//   ....[13]....
        /*0074*/ 	.word	0xffffffff


	//   ....[14]....
        /*0078*/ 	.word	0xffffffff


	//   ....[15]....
        /*007c*/ 	.word	0xffffffff


	//----- nvinfo : EIATTR_COOP_GROUP_INSTR_OFFSETS
	.align		4
.L_2455:
        /*0080*/ 	.byte	0x04, 0x28
        /*0082*/ 	.short	(.L_2457 - .L_2456)


	//   ....[0]....
.L_2456:
        /*0084*/ 	.word	0x0000cb00


	//   ....[1]....
        /*0088*/ 	.word	0x0000cb10


	//   ....[2]....
        /*008c*/ 	.word	0x0000cb20


	//   ....[3]....
        /*0090*/ 	.word	0x0000cb30


	//   ....[4]....
        /*0094*/ 	.word	0x0000cb40


	//   ....[5]....
        /*0098*/ 	.word	0x0000cb50


	//   ....[6]....
        /*009c*/ 	.word	0x0000cb60


	//   ....[7]....
        /*00a0*/ 	.word	0x0000cb70


	//   ....[8]....
        /*00a4*/ 	.word	0x00011ff0


	//   ....[9]....
        /*00a8*/ 	.word	0x00012000


	//   ....[10]....
        /*00ac*/ 	.word	0x00012010


	//   ....[11]....
        /*00b0*/ 	.word	0x00012020


	//   ....[12]....
        /*00b4*/ 	.word	0x00012030


	//   ....[13]....
        /*00b8*/ 	.word	0x00012040


	//   ....[14]....
        /*00bc*/ 	.word	0x00012050


	//   ....[15]....
        /*00c0*/ 	.word	0x00012060


	//----- nvinfo : EIATTR_VRC_CTA_INIT_COUNT
	.align		4
.L_2457:
        /*00c4*/ 	.byte	0x02, 0x4a
	.zero		1
	.zero		1


	//----- nvinfo : EIATTR_SYSCALL_OFFSETS
	.align		4
        /*00c8*/ 	.byte	0x04, 0x46
        /*00ca*/ 	.short	(.L_2459 - .L_2458)


	//   ....[0]....
.L_2458:
        /*00cc*/ 	.word	0x000014c0


	//   ....[1]....
        /*00d0*/ 	.word	0x00012370


	//   ....[2]....
        /*00d4*/ 	.word	0x000124a0


	//   ....[3]....
        /*00d8*/ 	.word	0x00012700


	//   ....[4]....
        /*00dc*/ 	.word	0x00012830


	//   ....[5]....
        /*00e0*/ 	.word	0x00012c30


	//   ....[6]....
        /*00e4*/ 	.word	0x00012d60


	//   ....[7]....
        /*00e8*/ 	.word	0x00012fc0


	//   ....[8]....
        /*00ec*/ 	.word	0x000130f0


	//----- nvinfo : EIATTR_EXIT_INSTR_OFFSETS
	.align		4
.L_2459:
        /*00f0*/ 	.byte	0x04, 0x1c
        /*00f2*/ 	.short	(.L_2461 - .L_2460)


	//   ....[0]....
.L_2460:
        /*00f4*/ 	.word	0x00011690


	//   ....[1]....
        /*00f8*/ 	.word	0x000120e0


	//   ....[2]....
        /*00fc*/ 	.word	0x00012240


	//   ....[3]....
        /*0100*/ 	.word	0x00012510


	//   ....[4]....
        /*0104*/ 	.word	0x000128d0


	//   ....[5]....
        /*0108*/ 	.word	0x00012900


	//   ....[6]....
        /*010c*/ 	.word	0x00012930


	//   ....[7]....
        /*0110*/ 	.word	0x00012970


	//   ....[8]....
        /*0114*/ 	.word	0x000129b0


	//   ....[9]....
        /*0118*/ 	.word	0x00012b00


	//   ....[10]....
        /*011c*/ 	.word	0x00012dd0


	//   ....[11]....
        /*0120*/ 	.word	0x00013190


	//   ....[12]....
        /*0124*/ 	.word	0x000131c0


	//----- nvinfo : EIATTR_MAX_THREADS
	.align		4
.L_2461:
        /*0128*/ 	.byte	0x04, 0x05
        /*012a*/ 	.short	(.L_2463 - .L_2462)
.L_2462:
        /*012c*/ 	.word	0x00000080
        /*0130*/ 	.word	0x00000001
        /*0134*/ 	.word	0x00000001


	//----- nvinfo : EIATTR_CRS_STACK_SIZE
	.align		4
.L_2463:
        /*0138*/ 	.byte	0x04, 0x1e
        /*013a*/ 	.short	(.L_2465 - .L_2464)
.L_2464:
        /*013c*/ 	.word	0x00000000


	//----- nvinfo : EIATTR_CBANK_PARAM_SIZE
	.align		4
.L_2465:
        /*0140*/ 	.byte	0x03, 0x19
        /*0142*/ 	.short	0x0430


	//----- nvinfo : EIATTR_PARAM_CBANK
	.align		4
        /*0144*/ 	.byte	0x04, 0x0a
        /*0146*/ 	.short	(.L_2467 - .L_2466)
	.align		4
.L_2466:
        /*0148*/ 	.word	index@(.nv.constant0._ZN2at6native13reduce_kernelILi128ELi2ENS0_8ReduceOpIN3c107complexIdEENS0_14func_wrapper_tIS5_ZNS0_11sum_functorIS5_S5_S5_EclERNS_14TensorIteratorEEUlS5_S5_E_EEjS5_Li4ELi4EEEEEvT1_)
        /*014c*/ 	.short	0x0380
        /*014e*/ 	.short	0x0430


	//----- nvinfo : EIATTR_SW_WAR
	.align		4
.L_2467:
        /*0150*/ 	.byte	0x04, 0x36
        /*0152*/ 	.short	(.L_2469 - .L_2468)
.L_2468:
        /*0154*/ 	.word	0x00000008
.L_2469:


//--------------------- .nv.info._ZN2at6native13reduce_kernelILi64ELi4ENS0_8ReduceOpIN3c107complexIdEENS0_14func_wrapper_tIS5_ZNS0_11sum_functorIS5_S5_S5_EclERNS_14TensorIteratorEEUlS5_S5_E_EEjS5_Li4ELi4EEEEEvT1_ --------------------------
	.section	.nv.info._ZN2at6native13reduce_kernelILi64ELi4ENS0_8ReduceOpIN3c107complexIdEENS0_14func_wrapper_tIS5_ZNS0_11sum_functorIS5_S5_S5_EclERNS_14TensorIteratorEEUlS5_S5_E_EEjS5_Li4ELi4EEEEEvT1_,"",@"SHT_CUDA_INFO"
	.sectionflags	@""
	.align	4


	//----- nvinfo : EIATTR_CUDA_API_VERSION
	.align		4
        /*0000*/ 	.byte	0x04, 0x37
        /*0002*/ 	.short	(.L_2471 - .L_2470)
.L_2470:
        /*0004*/ 	.word	0x00000082


	//----- nvinfo : EIATTR_KPARAM_INFO
	.align		4
.L_2471:
        /*0008*/ 	.byte	0x04, 0x17
        /*000a*/ 	.short	(.L_2473 - .L_2472)
.L_2472:
        /*000c*/ 	.word	0x00000000
        /*0010*/ 	.short	0x0000
        /*0012*/ 	.short	0x0000
        /*0014*/ 	.byte	0x00, 0xf0, 0xc1, 0x10


	//----- nvinfo : EIATTR_SPARSE_MMA_MASK
	.align		4
.L_2473:
        /*0018*/ 	.byte	0x03, 0x50
        /*001a*/ 	.short	0x0000


	//----- nvinfo : EIATTR_MAXREG_COUNT
	.align		4
        /*001c*/ 	.byte	0x03, 0x1b
        /*001e*/ 	.short	0x00ff


	//----- nvinfo : EIATTR_NUM_BARRIERS
	.align		4
        /*0020*/ 	.byte	0x02, 0x4c
        /*0022*/ 	.byte	0x01
	.zero		1


	//----- nvinfo : EIATTR_EXTERNS
	.align		4
        /*0024*/ 	.byte	0x04, 0x0f
        /*0026*/ 	.short	(.L_2475 - .L_2474)


	//   ....[0]....
	.align		4
.L_2474:
        /*0028*/ 	.word	index@(__assertfail)


	//----- nvinfo : EIATTR_MERCURY_ISA_VERSION
	.align		4
.L_2475:
        /*002c*/ 	.byte	0x03, 0x5f
        /*002e*/ 	.short	0x0101


	//----- nvinfo : EIATTR_INT_WARP_WIDE_INSTR_OFFSETS
	.align		4
        /*0030*/ 	.byte	0x04, 0x31
        /*0032*/ 	.short	(.L_2477 - .L_2476)


	//   ....[0]....
.L_2476:
        /*0034*/ 	.word	0x00017300


	//   ....[1]....
        /*0038*/ 	.word	0x000173f0


	//----- nvinfo : EIATTR_COOP_GROUP_MASK_REGIDS
	.align		4
.L_2477:
        /*003c*/ 	.byte	0x04, 0x29
        /*003e*/ 	.short	(.L_2479 - .L_2478)


	//   ....[0]....
.L_2478:
        /*0040*/ 	.word	0xffffffff


	//   ....[1]....
        /*0044*/ 	.word	0xffffffff


	//   ....[2]....
        /*0048*/ 	.word	0xffffffff


	//   ....[3]....
        /*004c*/ 	.word	0xffffffff


	//   ....[4]....
        /*0050*/ 	.word	0xffffffff


	//   ....[5]....
        /*0054*/ 	.word	0xffffffff


	//   ....[6]....
        /*0058*/ 	.word	0xffffffff


	//   ....[7]....
        /*005c*/ 	.word	0xffffffff


	//   ....[8]....
        /*0060*/ 	.word	0xffffffff


	//   ....[9]....
        /*0064*/ 	.word	0xffffffff


	//   ....[10]....
        /*0068*/ 	.word	0xffffffff


	//   ....[11]....
        /*006c*/ 	.word	0xffffffff


	//   ....[12]....
        /*0070*/ 	.word	0xffffffff


	//   ....[13]....
        /*0074*/ 	.word	0xffffffff


	//   ....[14]....
        /*0078*/ 	.word	0xffffffff


	//   ....[15]....
        /*007c*/ 	.word	0xffffffff


	//   ....[16]....
        /*0080*/ 	.word	0xffffffff


	//   ....[17]....
        /*0084*/ 	.word	0xffffffff


	//   ....[18]....
        /*0088*/ 	.word	0xffffffff


	//   ....[19]....
        /*008c*/ 	.word	0xffffffff


	//   ....[20]....
        /*0090*/ 	.word	0xffffffff


	//   ....[21]....
        /*0094*/ 	.word	0xffffffff


	//   ....[22]....
        /*0098*/ 	.word	0xffffffff


	//   ....[23]....
        /*009c*/ 	.word	0xffffffff


	//   ....[24]....
        /*00a0*/ 	.word	0xffffffff


	//   ....[25]....
        /*00a4*/ 	.word	0xffffffff


	//   ....[26]....
        /*00a8*/ 	.word	0xffffffff


	//   ....[27]....
        /*00ac*/ 	.word	0xffffffff


	//   ....[28]....
        /*00b0*/ 	.word	0xffffffff


	//   ....[29]....
        /*00b4*/ 	.word	0xffffffff


	//   ....[30]....
        /*00b8*/ 	.word	0xffffffff


	//   ....[31]....
        /*00bc*/ 	.word	0xffffffff


	//----- nvinfo : EIATTR_COOP_GROUP_INSTR_OFFSETS
	.align		4
.L_2479:
        /*00c0*/ 	.byte	0x04, 0x28
        /*00c2*/ 	.short	(.L_2481 - .L_2480)


	//   ....[0]....
.L_2480:
        /*00c4*/ 	.word	0x0000e340


	//   ....[1]....
        /*00c8*/ 	.word	0x0000e350


	//   ....[2]....
        /*00cc*/ 	.word	0x0000e360


	//   ....[3]....
        /*00d0*/ 	.word	0x0000e370


	//   ....[4]....
        /*00d4*/ 	.word	0x0000e380


	//   ....[5]....
        /*00d8*/ 	.word	0x0000e390


	//   ....[6]....
        /*00dc*/ 	.word	0x0000e3a0


	//   ....[7]....
        /*00e0*/ 	.word	0x0000e3b0


	//   ....[8]....
        /*00e4*/ 	.word	0x0000e3d0


	//   ....[9]....
        /*00e8*/ 	.word	0x0000e3e0


	//   ....[10]....
        /*00ec*/ 	.word	0x0000e400


	//   ....[11]....
        /*00f0*/ 	.word	0x0000e410


	//   ....[12]....
        /*00f4*/ 	.word	0x0000e430


	//   ....[13]....
        /*00f8*/ 	.word	0x0000e440


	//   ....[14]....
        /*00fc*/ 	.word	0x0000e460


	//   ....[15]....
        /*0100*/ 	.word	0x0000e470


	//   ....[16]....
        /*0104*/ 	.word	0x00018210


	//   ....[17]....
        /*0108*/ 	.word	0x00018220


	//   ....[18]....
        /*010c*/ 	.word	0x00018230


	//   ....[19]....
        /*0110*/ 	.word	0x00018240


	//   ....[20]....
        /*0114*/ 	.word	0x00018250


	//   ....[21]....
        /*0118*/ 	.word	0x00018260


	//   ....[22]....
        /*011c*/ 	.word	0x00018270


	//   ....[23]....
        /*0120*/ 	.word	0x00018280


	//   ....[24]....
        /*0124*/ 	.word	0x000182a0


	//   ....[25]....
        /*0128*/ 	.word	0x000182b0


	//   ....[26]....
        /*012c*/ 	.word	0x000182d0


	//   ....[27]....
        /*0130*/ 	.word	0x000182e0


	//   ....[28]....
        /*0134*/ 	.word	0x00018300


	//   ....[29]....
        /*0138*/ 	.word	0x00018310


	//   ....[30]....
        /*013c*/ 	.word	0x00018330


	//   ....[31]....
        /*0140*/ 	.word	0x00018340


	//----- nvinfo : EIATTR_VRC_CTA_INIT_COUNT
	.align		4
.L_2481:
        /*0144*/ 	.byte	0x02, 0x4a
	.zero		1
	.zero		1


	//----- nvinfo : EIATTR_SYSCALL_OFFSETS
	.align		4
        /*0148*/ 	.byte	0x04, 0x46
        /*014a*/ 	.short	(.L_2483 - .L_2482)


	//   ....[0]....
.L_2482:
        /*014c*/ 	.word	0x00001500


	//   ....[1]....
        /*0150*/ 	.word	0x00018710


	//   ....[2]....
        /*0154*/ 	.word	0x00018840


	//   ....[3]....
        /*0158*/ 	.word	0x000189d0


	//   ....[4]....
        /*015c*/ 	.word	0x00018b00


	//   ....[5]....
        /*0160*/ 	.word	0x00018de0


	//   ....[6]....
        /*0164*/ 	.word	0x00018f10


	//   ....[7]....
        /*0168*/ 	.word	0x000190d0


	//   ....[8]....
        /*016c*/ 	.word	0x00019200


	//   ....[9]....
        /*0170*/ 	.word	0x000196d0


	//   ....[10]....
        /*0174*/ 	.word	0x00019800


	//   ....[11]....
        /*0178*/ 	.word	0x00019990


	//   ....[12]....
        /*017c*/ 	.word	0x00019ac0


	//   ....[13]....
        /*0180*/ 	.word	0x00019da0


	//   ....[14]....
        /*0184*/ 	.word	0x00019ed0


	//   ....[15]....
        /*0188*/ 	.word	0x0001a090


	//   ....[16]....
        /*018c*/ 	.word	0x0001a1c0


	//----- nvinfo : EIATTR_EXIT_INSTR_OFFSETS
	.align		4
.L_2483:
        /*0190*/ 	.byte	0x04, 0x1c
        /*0192*/ 	.short	(.L_2485 - .L_2484)


	//   ....[0]....
.L_2484:
        /*0194*/ 	.word	0x000174b0


	//   ....[1]....
        /*0198*/ 	.word	0x000183c0


	//   ....[2]....
        /*019c*/ 	.word	0x000185e0


	//   ....[3]....
        /*01a0*/ 	.word	0x00018b90


	//   ....[4]....
        /*01a4*/ 	.word	0x00019290


	//   ....[5]....
        /*01a8*/ 	.word	0x000192e0


	//   ....[6]....
        /*01ac*/ 	.word	0x00019310


	//   ....[7]....
        /*01b0*/ 	.word	0x00019350


	//   ....[8]....
        /*01b4*/ 	.word	0x00019390


	//   ....[9]....
        /*01b8*/ 	.word	0x000195a0


	//   ....[10]....
        /*01bc*/ 	.word	0x00019b50


	//   ....[11]....
        /*01c0*/ 	.word	0x0001a250


	//   ....[12]....
        /*01c4*/ 	.word	0x0001a2a0


	//----- nvinfo : EIATTR_MAX_THREADS
	.align		4
.L_2485:
        /*01c8*/ 	.byte	0x04, 0x05
        /*01ca*/ 	.short	(.L_2487 - .L_2486)
.L_2486:
        /*01cc*/ 	.word	0x00000040
        /*01d0*/ 	.word	0x00000001
        /*01d4*/ 	.word	0x00000001


	//----- nvinfo : EIATTR_CRS_STACK_SIZE
	.align		4
.L_2487:
        /*01d8*/ 	.byte	0x04, 0x1e
        /*01da*/ 	.short	(.L_2489 - .L_2488)
.L_2488:
        /*01dc*/ 	.word	0x00000000


	//----- nvinfo : EIATTR_CBANK_PARAM_SIZE
	.align		4
.L_2489:
        /*01e0*/ 	.byte	0x03, 0x19
        /*01e2*/ 	.short	0x0430


	//----- nvinfo : EIATTR_PARAM_CBANK
	.align		4
        /*01e4*/ 	.byte	0x04, 0x0a
        /*01e6*/ 	.short	(.L_2491 - .L_2490)
	.align		4
.L_2490:
        /*01e8*/ 	.word	index@(.nv.constant0._ZN2at6native13reduce_kernelILi64ELi4ENS0_8ReduceOpIN3c107complexIdEENS0_14func_wrapper_tIS5_ZNS0_11sum_functorIS5_S5_S5_EclERNS_14TensorIteratorEEUlS5_S5_E_EEjS5_Li4ELi4EEEEEvT1_)
        /*01ec*/ 	.short	0x0380
        /*01ee*/ 	.short	0x0430


	//----- nvinfo : EIATTR_SW_WAR
	.align		4
.L_2491:
        /*01f0*/ 	.byte	0x04, 0x36
        /*01f2*/ 	.short	(.L_2493 - .L_2492)
.L_2492:
        /*01f4*/ 	.word	0x00000008
.L_2493:


//--------------------- .nv.info._ZN2at6native13reduce_kernelILi512ELi1ENS0_8ReduceOpIfNS0_14func_wrapper_tIfZNS0_11sum_functorIfffEclERNS_14TensorIteratorEEUlffE_EEjfLi4ELi4EEEEEvT1_ --------------------------
	.section	.nv.info._ZN2at6native13reduce_kernelILi512ELi1ENS0_8ReduceOpIfNS0_14func_wrapper_tIfZNS0_11sum_functorIfffEclERNS_14TensorIteratorEEUlffE_EEjfLi4ELi4EEEEEvT1_,"",@"SHT_CUDA_INFO"
	.sectionflags	@""
	.align	4


	//----- nvinfo : EIATTR_CUDA_API_VERSION
	.align		4
        /*0000*/ 	.byte	0x04, 0x37
        /*0002*/ 	.short	(.L_2495 - .L_2494)
.L_2494:
        /*0004*/ 	.word	0x00000082


	//----- nvinfo : EIATTR_KPARAM_INFO
	.align		4
.L_2495:
        /*0008*/ 	.byte	0x04, 0x17
        /*000a*/ 	.short	(.L_2497 - .L_2496)
.L_2496:
        /*000c*/ 	.word	0x00000000
        /*0010*/ 	.short	0x0000
        /*0012*/ 	.short	0x0000
        /*0014*/ 	.byte	0x00, 0xf0, 0x61, 0x10


	//----- nvinfo : EIATTR_SPARSE_MMA_MASK
	.align		4
.L_2497:
        /*0018*/ 	.byte	0x03, 0x50
        /*001a*/ 	.short	0x0000


	//----- nvinfo : EIATTR_MAXREG_COUNT
	.align		4
        /*001c*/ 	.byte	0x03, 0x1b
        /*001e*/ 	.short	0x0020


	//----- nvinfo : EIATTR_NUM_BARRIERS
	.align		4
        /*0020*/ 	.byte	0x02, 0x4c
        /*0022*/ 	.byte	0x01
	.zero		1


	//----- nvinfo : EIATTR_EXTERNS
	.align		4
        /*0024*/ 	.byte	0x04, 0x0f
        /*0026*/ 	.short	(.L_2499 - .L_2498)


	//   ....[0]....
	.align		4
.L_2498:
        /*0028*/ 	.word	index@(__assertfail)


	//----- nvinfo : EIATTR_MERCURY_ISA_VERSION
	.align		4
.L_2499:
        /*002c*/ 	.byte	0x03, 0x5f
        /*002e*/ 	.short	0x0101


	//----- nvinfo : EIATTR_INT_WARP_WIDE_INSTR_OFFSETS
	.align		4
        /*0030*/ 	.byte	0x04, 0x31
        /*0032*/ 	.short	(.L_2501 - .L_2500)


	//   ....[0]....
.L_2500:
        /*0034*/ 	.word	0x0000d690


	//   ....[1]....
        /*0038*/ 	.word	0x0000d780


	//----- nvinfo : EIATTR_COOP_GROUP_MASK_REGIDS
	.align		4
.L_2501:
        /*003c*/ 	.byte	0x04, 0x29
        /*003e*/ 	.short	(.L_2503 - .L_2502)


	//   ....[0]....
.L_2502:
        /*0040*/ 	.word	0xffffffff


	//   ....[1]....
        /*0044*/ 	.word	0xffffffff


	//----- nvinfo : EIATTR_COOP_GROUP_INSTR_OFFSETS
	.align		4
.L_2503:
        /*0048*/ 	.byte	0x04, 0x28
        /*004a*/ 	.short	(.L_2505 - .L_2504)


	//   ....[0]....
.L_2504:
        /*004c*/ 	.word	0x0000afa0


	//   ....[1]....
        /*0050*/ 	.word	0x0000deb0


	//----- nvinfo : EIATTR_VRC_CTA_INIT_COUNT
	.align		4
.L_2505:
        /*0054*/ 	.byte	0x02, 0x4a
	.zero		1
	.zero		1


	//----- nvinfo : EIATTR_SYSCALL_OFFSETS
	.align		4
        /*0058*/ 	.byte	0x04, 0x46
        /*005a*/ 	.short	(.L_2507 - .L_2506)


	//   ....[0]....
.L_2506:
        /*005c*/ 	.word	0x0000e120


	//   ....[1]....
        /*0060*/ 	.word	0x0000e340


	//   ....[2]....
        /*0064*/ 	.word	0x0000e670


	//   ....[3]....
        /*0068*/ 	.word	0x0000e890


	//----- nvinfo : EIATTR_EXIT_INSTR_OFFSETS
	.align		4
.L_2507:
        /*006c*/ 	.byte	0x04, 0x1c
        /*006e*/ 	.short	(.L_2509 - .L_2508)


	//   ....[0]....
.L_2508:
        /*0070*/ 	.word	0x0000d820


	//   ....[1]....
        /*0074*/ 	.word	0x0000df00


	//   ....[2]....
        /*0078*/ 	.word	0x0000e170


	//   ....[3]....
        /*007c*/ 	.word	0x0000e190


	//   ....[4]....
        /*0080*/ 	.word	0x0000e390


	//   ....[5]....
        /*0084*/ 	.word	0x0000e3b0


	//   ....[6]....
        /*0088*/ 	.word	0x0000e3e0


	//   ....[7]....
        /*008c*/ 	.word	0x0000e420


	//   ....[8]....
        /*0090*/ 	.word	0x0000e460


	//   ....[9]....
        /*0094*/ 	.word	0x0000e6c0


	//   ....[10]....
        /*0098*/ 	.word	0x0000e6e0


	//   ....[11]....
        /*009c*/ 	.word	0x0000e8e0


	//   ....[12]....
        /*00a0*/ 	.word	0x0000e900


	//----- nvinfo : EIATTR_MAX_THREADS
	.align		4
.L_2509:
        /*00a4*/ 	.byte	0x04, 0x05
        /*00a6*/ 	.short	(.L_2511 - .L_2510)
.L_2510:
        /*00a8*/ 	.word	0x00000200
        /*00ac*/ 	.word	0x00000001
        /*00b0*/ 	.word	0x00000001


	//----- nvinfo : EIATTR_CRS_STACK_SIZE
	.align		4
.L_2511:
        /*00b4*/ 	.byte	0x04, 0x1e
        /*00b6*/ 	.short	(.L_2513 - .L_2512)
.L_2512:
        /*00b8*/ 	.word	0x00000000


	//----- nvinfo : EIATTR_CBANK_PARAM_SIZE
	.align		4
.L_2513:
        /*00bc*/ 	.byte	0x03, 0x19
        /*00be*/ 	.short	0x0418


	//----- nvinfo : EIATTR_PARAM_CBANK
	.align		4
        /*00c0*/ 	.byte	0x04, 0x0a
        /*00c2*/ 	.short	(.L_2515 - .L_2514)
	.align		4
.L_2514:
        /*00c4*/ 	.word	index@(.nv.constant0._ZN2at6native13reduce_kernelILi512ELi1ENS0_8ReduceOpIfNS0_14func_wrapper_tIfZNS0_11sum_functorIfffEclERNS_14TensorIteratorEEUlffE_EEjfLi4ELi4EEEEEvT1_)
        /*00c8*/ 	.short	0x0380
        /*00ca*/ 	.short	0x0418


	//----- nvinfo : EIATTR_SW_WAR
	.align		4
.L_2515:
        /*00cc*/ 	.byte	0x04, 0x36
        /*00ce*/ 	.short	(.L_2517 - .L_2516)
.L_2516:
        /*00d0*/ 	.word	0x00000008
.L_2517:


//--------------------- .nv.info._ZN2at6native13reduce_kernelILi256ELi2ENS0_8ReduceOpIfNS0_14func_wrapper_tIfZNS0_11sum_functorIfffEclERNS_14TensorIteratorEEUlffE_EEjfLi4ELi4EEEEEvT1_ --------------------------
	.section	.nv.info._ZN2at6native13reduce_kernelILi256ELi2ENS0_8ReduceOpIfNS0_14func_wrapper_tIfZNS0_11sum_functorIfffEclERNS_14TensorIteratorEEUlffE_EEjfLi4ELi4EEEEEvT1_,"",@"SHT_CUDA_INFO"
	.sectionflags	@""
	.align	4


	//----- nvinfo : EIATTR_CUDA_API_VERSION
	.align		4
        /*0000*/ 	.byte	0x04, 0x37
        /*0002*/ 	.short	(.L_2519 - .L_2518)
.L_2518:
        /*0004*/ 	.word	0x00000082


	//----- nvinfo : EIATTR_KPARAM_INFO
	.align		4
.L_2519:
        /*0008*/ 	.byte	0x04, 0x17
        /*000a*/ 	.short	(.L_2521 - .L_2520)
.L_2520:
        /*000c*/ 	.word	0x00000000
        /*0010*/ 	.short	0x0000
        /*0012*/ 	.short	0x0000
        /*0014*/ 	.byte	0x00, 0xf0, 0x61, 0x10


	//----- nvinfo : EIATTR_SPARSE_MMA_MASK
	.align		4
.L_2521:
        /*0018*/ 	.byte	0x03, 0x50
        /*001a*/ 	.short	0x0000


	//----- nvinfo : EIATTR_MAXREG_COUNT
	.align		4
        /*001c*/ 	.byte	0x03, 0x1b
        /*001e*/ 	.short	0x0040


	//----- nvinfo : EIATTR_NUM_BARRIERS
	.align		4
        /*0020*/ 	.byte	0x02, 0x4c
        /*0022*/ 	.byte	0x01
	.zero		1


	//----- nvinfo : EIATTR_EXTERNS
	.align		4
        /*0024*/ 	.byte	0x04, 0x0f
        /*0026*/ 	.short	(.L_2523 - .L_2522)


	//   ....[0]....
	.align		4
.L_2522:
        /*0028*/ 	.word	index@(__assertfail)


	//----- nvinfo : EIATTR_MERCURY_ISA_VERSION
	.align		4
.L_2523:
        /*002c*/ 	.byte	0x03, 0x5f
        /*002e*/ 	.short	0x0101


	//----- nvinfo : EIATTR_INT_WARP_WIDE_INSTR_OFFSETS
	.align		4
        /*0030*/ 	.byte	0x04, 0x31
        /*0032*/ 	.short	(.L_2525 - .L_2524)


	//   ....[0]....
.L_2524:
        /*0034*/ 	.word	0x000100d0


	//   ....[1]....
        /*0038*/ 	.word	0x000101c0


	//----- nvinfo : EIATTR_COOP_GROUP_MASK_REGIDS
	.align		4
.L_2525:
        /*003c*/ 	.byte	0x04, 0x29
        /*003e*/ 	.short	(.L_2527 - .L_2526)


	//   ....[0]....
.L_2526:
        /*0040*/ 	.word	0xffffffff


	//   ....[1]....
        /*0044*/ 	.word	0xffffffff


	//   ....[2]....
        /*0048*/ 	.word	0xffffffff


	//   ....[3]....
        /*004c*/ 	.word	0xffffffff


	//----- nvinfo : EIATTR_COOP_GROUP_INSTR_OFFSETS
	.align		4
.L_2527:
        /*0050*/ 	.byte	0x04, 0x28
        /*0052*/ 	.short	(.L_2529 - .L_2528)


	//   ....[0]....
.L_2528:
        /*0054*/ 	.word	0x0000b780


	//   ....[1]....
        /*0058*/ 	.word	0x0000b790


	//   ....[2]....
        /*005c*/ 	.word	0x000109a0


	//   ....[3]....
        /*0060*/ 	.word	0x000109b0


	//----- nvinfo : EIATTR_VRC_CTA_INIT_COUNT
	.align		4
.L_2529:
        /*0064*/ 	.byte	0x02, 0x4a
	.zero		1
	.zero		1


	//----- nvinfo : EIATTR_SYSCALL_OFFSETS
	.align		4
        /*0068*/ 	.byte	0x04, 0x46
        /*006a*/ 	.short	(.L_2531 - .L_2530)


	//   ....[0]....
.L_2530:
        /*006c*/ 	.word	0x00001470


	//   ....[1]....
        /*0070*/ 	.word	0x00010c80


	//   ....[2]....
        /*0074*/ 	.word	0x00010db0


	//   ....[3]....
        /*0078*/ 	.word	0x00010ff0


	//   ....[4]....
        /*007c*/ 	.word	0x00011120


	//   ....[5]....
        /*0080*/ 	.word	0x00011500


	//   ....[6]....
        /*0084*/ 	.word	0x00011630


	//   ....[7]....
        /*0088*/ 	.word	0x00011870


	//   ....[8]....
        /*008c*/ 	.word	0x000119a0


	//----- nvinfo : EIATTR_EXIT_INSTR_OFFSETS
	.align		4
.L_2531:
        /*0090*/ 	.byte	0x04, 0x1c
        /*0092*/ 	.short	(.L_2533 - .L_2532)


	//   ....[0]....
.L_2532:
        /*0094*/ 	.word	0x00010280


	//   ....[1]....
        /*0098*/ 	.word	0x00010a10


	//   ....[2]....
        /*009c*/ 	.word	0x00010b50


	//   ....[3]....
        /*00a0*/ 	.word	0x00010e20


	//   ....[4]....
        /*00a4*/ 	.word	0x000111c0


	//   ....[5]....
        /*00a8*/ 	.word	0x000111f0


	//   ....[6]....
        /*00ac*/ 	.word	0x00011220


	//   ....[7]....
        /*00b0*/ 	.word	0x00011260


	//   ....[8]....
        /*00b4*/ 	.word	0x000112a0


	//   ....[9]....
        /*00b8*/ 	.word	0x000113d0


	//   ....[10]....
        /*00bc*/ 	.word	0x000116a0


	//   ....[11]....
        /*00c0*/ 	.word	0x00011a40


	//   ....[12]....
        /*00c4*/ 	.word	0x00011a70


	//----- nvinfo : EIATTR_MAX_THREADS
	.align		4
.L_2533:
        /*00c8*/ 	.byte	0x04, 0x05
        /*00ca*/ 	.short	(.L_2535 - .L_2534)
.L_2534:
        /*00cc*/ 	.word	0x00000100
        /*00d0*/ 	.word	0x00000001
        /*00d4*/ 	.word	0x00000001


	//----- nvinfo : EIATTR_CRS_STACK_SIZE
	.align		4
.L_2535:
        /*00d8*/ 	.byte	0x04, 0x1e
        /*00da*/ 	.short	(.L_2537 - .L_2536)
.L_2536:
        /*00dc*/ 	.word	0x00000000


	//----- nvinfo : EIATTR_CBANK_PARAM_SIZE
	.align		4
.L_2537:
        /*00e0*/ 	.byte	0x03, 0x19
        /*00e2*/ 	.short	0x0418


	//----- nvinfo : EIATTR_PARAM_CBANK
	.align		4
        /*00e4*/ 	.byte	0x04, 0x0a
        /*00e6*/ 	.short	(.L_2539 - .L_2538)
	.align		4
.L_2538:
        /*00e8*/ 	.word	index@(.nv.constant0._ZN2at6native13reduce_kernelILi256ELi2ENS0_8ReduceOpIfNS0_14func_wrapper_tIfZNS0_11sum_functorIfffEclERNS_14TensorIteratorEEUlffE_EEjfLi4ELi4EEEEEvT1_)
        /*00ec*/ 	.short	0x0380
        /*00ee*/ 	.short	0x0418


	//----- nvinfo : EIATTR_SW_WAR
	.align		4
.L_2539:
        /*00f0*/ 	.byte	0x04, 0x36
        /*00f2*/ 	.short	(.L_2541 - .L_2540)
.L_2540:
        /*00f4*/ 	.word	0x00000008
.L_2541:


//--------------------- .nv.info._ZN2at6native13reduce_kernelILi128ELi4ENS0_8ReduceOpIfNS0_14func_wrapper_tIfZNS0_11sum_functorIfffEclERNS_14TensorIteratorEEUlffE_EEjfLi4ELi4EEEEEvT1_ --------------------------
	.section	.nv.info._ZN2at6native13reduce_kernelILi128ELi4ENS0_8ReduceOpIfNS0_14func_wrapper_tIfZNS0_11sum_functorIfffEclERNS_14TensorIteratorEEUlffE_EEjfLi4ELi4EEEEEvT1_,"",@"SHT_CUDA_INFO"
	.sectionflags	@""
	.align	4


	//----- nvinfo : EIATTR_CUDA_API_VERSION
	.align		4
        /*0000*/ 	.byte	0x04, 0x37
        /*0002*/ 	.short	(.L_2543 - .L_2542)
.L_2542:
        /*0004*/ 	.word	0x00000082


	//----- nvinfo : EIATTR_KPARAM_INFO
	.align		4
.L_2543:
        /*0008*/ 	.byte	0x04, 0x17
        /*000a*/ 	.short	(.L_2545 - .L_2544)
.L_2544:
        /*000c*/ 	.word	0x00000000
        /*0010*/ 	.short	0x0000
        /*0012*/ 	.short	0x0000
        /*0014*/ 	.byte	0x00, 0xf0, 0x61, 0x10


	//----- nvinfo : EIATTR_SPARSE_MMA_MASK
	.align		4
.L_2545:
        /*0018*/ 	.byte	0x03, 0x50
        /*001a*/ 	.short	0x0000


	//----- nvinfo : EIATTR_MAXREG_COUNT
	.align		4
        /*001c*/ 	.byte	0x03, 0x1b
        /*001e*/ 	.short	0x0080


	//----- nvinfo : EIATTR_NUM_BARRIERS
	.align		4
        /*0020*/ 	.byte	0x02, 0x4c
        /*0022*/ 	.byte	0x01
	.zero		1


	//----- nvinfo : EIATTR_EXTERNS
	.align		4
        /*0024*/ 	.byte	0x04, 0x0f
        /*0026*/ 	.short	(.L_2547 - .L_2546)


	//   ....[0]....
	.align		4
.L_2546:
        /*0028*/ 	.word	index@(__assertfail)


	//----- nvinfo : EIATTR_MERCURY_ISA_VERSION
	.align		4
.L_2547:
        /*002c*/ 	.byte	0x03, 0x5f
        /*002e*/ 	.short	0x0101


	//----- nvinfo : EIATTR_INT_WARP_WIDE_INSTR_OFFSETS
	.align		4
        /*0030*/ 	.byte	0x04, 0x31
        /*0032*/ 	.short	(.L_2549 - .L_2548)


	//   ....[0]....
.L_2548:
        /*0034*/ 	.word	0x00014d30


	//   ....[1]....
        /*0038*/ 	.word	0x00014e20


	//----- nvinfo : EIATTR_COOP_GROUP_MASK_REGIDS
	.align		4
.L_2549:
        /*003c*/ 	.byte	0x04, 0x29
        /*003e*/ 	.short	(.L_2551 - .L_2550)


	//   ....[0]....
.L_2550:
        /*0040*/ 	.word	0xffffffff


	//   ....[1]....
        /*0044*/ 	.word	0xffffffff


	//   ....[2]....
        /*0048*/ 	.word	0xffffffff


	//   ....[3]....
        /*004c*/ 	.word	0xffffffff


	//   ....[4]....
        /*0050*/ 	.word	0xffffffff


	//   ....[5]....
        /*0054*/ 	.word	0xffffffff


	//   ....[6]....
        /*0058*/ 	.word	0xffffffff


	//   ....[7]....
        /*005c*/ 	.word	0xffffffff


	//----- nvinfo : EIATTR_COOP_GROUP_INSTR_OFFSETS
	.align		4
.L_2551:
        /*0060*/ 	.byte	0x04, 0x28
        /*0062*/ 	.short	(.L_2553 - .L_2552)


	//   ....[0]....
.L_2552:
        /*0064*/ 	.word	0x0000be90


	//   ....[1]....
        /*0068*/ 	.word	0x0000bea0


	//   ....[2]....
        /*006c*/ 	.word	0x0000beb0


	//   ....[3]....
        /*0070*/ 	.word	0x0000bec0


	//   ....[4]....
        /*0074*/ 	.word	0x00015740


	//   ....[5]....
        /*0078*/ 	.word	0x00015750


	//   ....[6]....
        /*007c*/ 	.word	0x00015760


	//   ....[7]....
        /*0080*/ 	.word	0x00015770


	//----- nvinfo : EIATTR_VRC_CTA_INIT_COUNT
	.align		4
.L_2553:
        /*0084*/ 	.byte	0x02, 0x4a
	.zero		1
	.zero		1


	//----- nvinfo : EIATTR_SYSCALL_OFFSETS
	.align		4
        /*0088*/ 	.byte	0x04, 0x46
        /*008a*/ 	.short	(.L_2555 - .L_2554)


	//   ....[0]....
.L_2554:
        /*008c*/ 	.word	0x00001490


	//   ....[1]....
        /*0090*/ 	.word	0x00015b00


	//   ....[2]....
        /*0094*/ 	.word	0x00015c30


	//   ....[3]....
        /*0098*/ 	.word	0x00015dc0


	//   ....[4]....
        /*009c*/ 	.word	0x00015ef0


	//   ....[5]....
        /*00a0*/ 	.word	0x00016190


	//   ....[6]....
        /*00a4*/ 	.word	0x000162c0


	//   ....[7]....
        /*00a8*/ 	.word	0x00016480


	//   ....[8]....
        /*00ac*/ 	.word	0x000165b0


	//   ....[9]....
        /*00b0*/ 	.word	0x00016a40


	//   ....[10]....
        /*00b4*/ 	.word	0x00016b70


	//   ....[11]....
        /*00b8*/ 	.word	0x00016d00


	//   ....[12]....
        /*00bc*/ 	.word	0x00016e30


	//   ....[13]....
        /*00c0*/ 	.word	0x000170d0


	//   ....[14]....
        /*00c4*/ 	.word	0x00017200


	//   ....[15]....
        /*00c8*/ 	.word	0x000173c0


	//   ....[16]....
        /*00cc*/ 	.word	0x000174f0


	//----- nvinfo : EIATTR_EXIT_INSTR_OFFSETS
	.align		4
.L_2555:
        /*00d0*/ 	.byte	0x04, 0x1c
        /*00d2*/ 	.short	(.L_2557 - .L_2556)


	//   ....[0]....
.L_2556:
        /*00d4*/ 	.word	0x00014ee0


	//   ....[1]....
        /*00d8*/ 	.word	0x000157f0


	//   ....[2]....
        /*00dc*/ 	.word	0x000159d0


	//   ....[3]....
        /*00e0*/ 	.word	0x00015f80


	//   ....[4]....
        /*00e4*/ 	.word	0x00016640


	//   ....[5]....
        /*00e8*/ 	.word	0x00016690


	//   ....[6]....
        /*00ec*/ 	.word	0x000166c0


	//   ....[7]....
        /*00f0*/ 	.word	0x00016700


	//   ....[8]....
        /*00f4*/ 	.word	0x00016740


	//   ....[9]....
        /*00f8*/ 	.word	0x00016910


	//   ....[10]....
        /*00fc*/ 	.word	0x00016ec0


	//   ....[11]....
        /*0100*/ 	.word	0x00017580


	//   ....[12]....
        /*0104*/ 	.word	0x000175d0


	//----- nvinfo : EIATTR_MAX_THREADS
	.align		4
.L_2557:
        /*0108*/ 	.byte	0x04, 0x05
        /*010a*/ 	.short	(.L_2559 - .L_2558)
.L_2558:
        /*010c*/ 	.word	0x00000080
        /*0110*/ 	.word	0x00000001
        /*0114*/ 	.word	0x00000001


	//----- nvinfo : EIATTR_CRS_STACK_SIZE
	.align		4
.L_2559:
        /*0118*/ 	.byte	0x04, 0x1e
        /*011a*/ 	.short	(.L_2561 - .L_2560)
.L_2560:
        /*011c*/ 	.word	0x00000000


	//----- nvinfo : EIATTR_CBANK_PARAM_SIZE
	.align		4
.L_2561:
        /*0120*/ 	.byte	0x03, 0x19
        /*0122*/ 	.short	0x0418


	//----- nvinfo : EIATTR_PARAM_CBANK
	.align		4
        /*0124*/ 	.byte	0x04, 0x0a
        /*0126*/ 	.short	(.L_2563 - .L_2562)
	.align		4
.L_2562:
        /*0128*/ 	.word	index@(.nv.constant0._ZN2at6native13reduce_kernelILi128ELi4ENS0_8ReduceOpIfNS0_14func_wrapper_tIfZNS0_11sum_functorIfffEclERNS_14TensorIteratorEEUlffE_EEjfLi4ELi4EEEEEvT1_)
        /*012c*/ 	.short	0x0380
        /*012e*/ 	.short	0x0418


	//----- nvinfo : EIATTR_SW_WAR
	.align		4
.L_2563:
        /*0130*/ 	.byte	0x04, 0x36
        /*0132*/ 	.short	(.L_2565 - .L_2564)
.L_2564:
        /*0134*/ 	.word	0x00000008
.L_2565:


//--------------------- .nv.info._ZN2at6native13reduce_kernelILi512ELi1ENS0_8ReduceOpIdNS0_14func_wrapper_tIdZNS0_11sum_functorIdddEclERNS_14TensorIteratorEEUlddE_EEjdLi4ELi4EEEEEvT1_ --------------------------
	.section	.nv.info._ZN2at6native13reduce_kernelILi512ELi1ENS0_8ReduceOpIdNS0_14func_wrapper_tIdZNS0_11sum_functorIdddEclERNS_14TensorIteratorEEUlddE_EEjdLi4ELi4EEEEEvT1_,"",@"SHT_CUDA_INFO"
	.sectionflags	@""
	.align	4


	//----- nvinfo : EIATTR_CUDA_API_VERSION
	.align		4
        /*0000*/ 	.byte	0x04, 0x37
        /*0002*/ 	.short	(.L_2567 - .L_2566)
.L_2566:
        /*0004*/ 	.word	0x00000082


	//----- nvinfo : EIATTR_KPARAM_INFO
	.align		4
.L_2567:
        /*0008*/ 	.byte	0x04, 0x17
        /*000a*/ 	.short	(.L_2569 - .L_2568)
.L_2568:
        /*000c*/ 	.word	0x00000000
        /*0010*/ 	.short	0x0000
        /*0012*/ 	.short	0x0000
        /*0014*/ 	.byte	0x00, 0xf0, 0x81, 0x10


	//----- nvinfo : EIATTR_SPARSE_MMA_MASK
	.align		4
.L_2569:
        /*0018*/ 	.byte	0x03, 0x50
        /*001a*/ 	.short	0x0000


	//----- nvinfo : EIATTR_MAXREG_COUNT
	.align		4
        /*001c*/ 	.byte	0x03, 0x1b
        /*001e*/ 	.short	0x0020


	//----- nvinfo : EIATTR_NUM_BARRIERS
	.align		4
        /*0020*/ 	.byte	0x02, 0x4c
        /*0022*/ 	.byte	0x01
	.zero		1


	//----- nvinfo : EIATTR_EXTERNS
	.align		4
        /*0024*/ 	.byte	0x04, 0x0f
        /*0026*/ 	.short	(.L_2571 - .L_2570)


	//   ....[0]....
	.align		4
.L_2570:
        /*0028*/ 	.word	index@(__assertfail)


	//----- nvinfo : EIATTR_ANNOTATIONS
	.align		4
.L_2571:
        /*002c*/ 	.byte	0x04, 0x55
        /*002e*/ 	.short	(.L_2573 - .L_2572)


	//   ....[0]....
.L_2572:
        /*0030*/ 	.word	0x00000001
        /*0034*/ 	.byte	0xf0, 0x63, 0x00, 0x00, 0x01, 0x00, 0x00, 0x00, 0xa0, 0xab, 0x00, 0x00, 0x01, 0x00, 0x00, 0x00
        /*0044*/ 	.byte	0x30, 0xac, 0x00, 0x00


	//----- nvinfo : EIATTR_MERCURY_ISA_VERSION
	.align		4
.L_2573:
        /*0048*/ 	.byte	0x03, 0x5f
        /*004a*/ 	.short	0x0101


	//----- nvinfo : EIATTR_INT_WARP_WIDE_INSTR_OFFSETS
	.align		4
        /*004c*/ 	.byte	0x04, 0x31
        /*004e*/ 	.short	(.L_2575 - .L_2574)


	//   ....[0]....
.L_2574:
        /*0050*/ 	.word	0x0000d840


	//   ....[1]....
        /*0054*/ 	.word	0x0000d930


	//----- nvinfo : EIATTR_COOP_GROUP_MASK_REGIDS
	.align		4
.L_2575:
        /*0058*/ 	.byte	0x04, 0x29
        /*005a*/ 	.short	(.L_2577 - .L_2576)


	//   ....[0]....
.L_2576:
        /*005c*/ 	.word	0xffffffff


	//   ....[1]....
        /*0060*/ 	.word	0xffffffff


	//   ....[2]....
        /*0064*/ 	.word	0xffffffff


	//   ....[3]....
        /*0068*/ 	.word	0xffffffff


	//----- nvinfo : EIATTR_COOP_GROUP_INSTR_OFFSETS
	.align		4
.L_2577:
        /*006c*/ 	.byte	0x04, 0x28
        /*006e*/ 	.short	(.L_2579 - .L_2578)


	//   ....[0]....
.L_2578:
        /*0070*/ 	.word	0x0000b140


	//   ....[1]....
        /*0074*/ 	.word	0x0000b150


	//   ....[2]....
        /*0078*/ 	.word	0x0000e070


	//   ....[3]....
        /*007c*/ 	.word	0x0000e080


	//----- nvinfo : EIATTR_VRC_CTA_INIT_COUNT
	.align		4
.L_2579:
        /*0080*/ 	.byte	0x02, 0x4a
	.zero		1
	.zero		1


	//----- nvinfo : EIATTR_SYSCALL_OFFSETS
	.align		4
        /*0084*/ 	.byte	0x04, 0x46
        /*0086*/ 	.short	(.L_2581 - .L_2580)


	//   ....[0]....
.L_2580:
        /*0088*/ 	.word	0x0000e2f0


	//   ....[1]....
        /*008c*/ 	.word	0x0000e510


	//   ....[2]....
        /*0090*/ 	.word	0x0000e840


	//   ....[3]....
        /*0094*/ 	.word	0x0000ea60


	//----- nvinfo : EIATTR_EXIT_INSTR_OFFSETS
	.align		4
.L_2581:
        /*0098*/ 	.byte	0x04, 0x1c
        /*009a*/ 	.short	(.L_2583 - .L_2582)


	//   ....[0]....
.L_2582:
        /*009c*/ 	.word	0x0000d9d0


	//   ....[1]....
        /*00a0*/ 	.word	0x0000e0d0


	//   ....[2]....
        /*00a4*/ 	.word	0x0000e340


	//   ....[3]....
        /*00a8*/ 	.word	0x0000e360


	//   ....[4]....
        /*00ac*/ 	.word	0x0000e560


	//   ....[5]....
        /*00b0*/ 	.word	0x0000e580


	//   ....[6]....
        /*00b4*/ 	.word	0x0000e5b0


	//   ....[7]....
        /*00b8*/ 	.word	0x0000e5f0


	//   ....[8]....
        /*00bc*/ 	.word	0x0000e630


	//   ....[9]....
        /*00c0*/ 	.word	0x0000e890


	//   ....[10]....
        /*00c4*/ 	.word	0x0000e8b0


	//   ....[11]....
        /*00c8*/ 	.word	0x0000eab0


	//   ....[12]....
        /*00cc*/ 	.word	0x0000ead0


	//----- nvinfo : EIATTR_MAX_THREADS
	.align		4
.L_2583:
        /*00d0*/ 	.byte	0x04, 0x05
        /*00d2*/ 	.short	(.L_2585 - .L_2584)
.L_2584:
        /*00d4*/ 	.word	0x00000200
        /*00d8*/ 	.word	0x00000001
        /*00dc*/ 	.word	0x00000001


	//----- nvinfo : EIATTR_CRS_STACK_SIZE
	.align		4
.L_2585:
        /*00e0*/ 	.byte	0x04, 0x1e
        /*00e2*/ 	.short	(.L_2587 - .L_2586)
.L_2586:
        /*00e4*/ 	.word	0x00000000


	//----- nvinfo : EIATTR_CBANK_PARAM_SIZE
	.align		4
.L_2587:
        /*00e8*/ 	.byte	0x03, 0x19
        /*00ea*/ 	.short	0x0420


	//----- nvinfo : EIATTR_PARAM_CBANK
	.align		4
        /*00ec*/ 	.byte	0x04, 0x0a
        /*00ee*/ 	.short	(.L_2589 - .L_2588)
	.align		4
.L_2588:
        /*00f0*/ 	.word	index@(.nv.constant0._ZN2at6native13reduce_kernelILi512ELi1ENS0_8ReduceOpIdNS0_14func_wrapper_tIdZNS0_11sum_functorIdddEclERNS_14TensorIteratorEEUlddE_EEjdLi4ELi4EEEEEvT1_)
        /*00f4*/ 	.short	0x0380
        /*00f6*/ 	.short	0x0420


	//----- nvinfo : EIATTR_SW_WAR
	.align		4
.L_2589:
        /*00f8*/ 	.byte	0x04, 0x36
        /*00fa*/ 	.short	(.L_2591 - .L_2590)
.L_2590:
        /*00fc*/ 	.word	0x00000008
.L_2591:


//--------------------- .nv.info._ZN2at6native13reduce_kernelILi256ELi2ENS0_8ReduceOpIdNS0_14func_wrapper_tIdZNS0_11sum_functorIdddEclERNS_14TensorIteratorEEUlddE_EEjdLi4ELi4EEEEEvT1_ --------------------------
	.section	.nv.info._ZN2at6native13reduce_kernelILi256ELi2ENS0_8ReduceOpIdNS0_14func_wrapper_tIdZNS0_11sum_functorIdddEclERNS_14TensorIteratorEEUlddE_EEjdLi4ELi4EEEEEvT1_,"",@"SHT_CUDA_INFO"
	.sectionflags	@""
	.align	4


	//----- nvinfo : EIATTR_CUDA_API_VERSION
	.align		4
        /*0000*/ 	.byte	0x04, 0x37
        /*0002*/ 	.short	(.L_2593 - .L_2592)
.L_2592:
        /*0004*/ 	.word	0x00000082


	//----- nvinfo : EIATTR_KPARAM_INFO
	.align		4
.L_2593:
        /*0008*/ 	.byte	0x04, 0x17
        /*000a*/ 	.short	(.L_2595 - .L_2594)
.L_2594:
        /*000c*/ 	.word	0x00000000
        /*0010*/ 	.short	0x0000
        /*0012*/ 	.short	0x0000
        /*0014*/ 	.byte	0x00, 0xf0, 0x81, 0x10


	//----- nvinfo : EIATTR_SPARSE_MMA_MASK
	.align		4
.L_2595:
        /*0018*/ 	.byte	0x03, 0x50
        /*001a*/ 	.short	0x0000


	//----- nvinfo : EIATTR_MAXREG_COUNT
	.align		4
        /*001c*/ 	.byte	0x03, 0x1b
        /*001e*/ 	.short	0x0040


	//----- nvinfo : EIATTR_NUM_BARRIERS
	.align		4
        /*0020*/ 	.byte	0x02, 0x4c
        /*0022*/ 	.byte	0x01
	.zero		1


	//----- nvinfo : EIATTR_EXTERNS
	.align		4
        /*0024*/ 	.byte	0x04, 0x0f
        /*0026*/ 	.short	(.L_2597 - .L_2596)


	//   ....[0]....
	.align		4
.L_2596:
        /*0028*/ 	.word	index@(__assertfail)


	//----- nvinfo : EIATTR_MERCURY_ISA_VERSION
	.align		4
.L_2597:
        /*002c*/ 	.byte	0x03, 0x5f
        /*002e*/ 	.short	0x0101


	//----- nvinfo : EIATTR_INT_WARP_WIDE_INSTR_OFFSETS
	.align		4
        /*0030*/ 	.byte	0x04, 0x31
        /*0032*/ 	.short	(.L_2599 - .L_2598)


	//   ....[0]....
.L_2598:
        /*0034*/ 	.word	0x00010440


	//   ....[1]....
        /*0038*/ 	.word	0x00010530


	//----- nvinfo : EIATTR_COOP_GROUP_MASK_REGIDS
	.align		4
.L_2599:
        /*003c*/ 	.byte	0x04, 0x29
        /*003e*/ 	.short	(.L_2601 - .L_2600)


	//   ....[0]....
.L_2600:
        /*0040*/ 	.word	0xffffffff


	//   ....[1]....
        /*0044*/ 	.word	0xffffffff


	//   ....[2]....
        /*0048*/ 	.word	0xffffffff


	//   ....[3]....
        /*004c*/ 	.word	0xffffffff


	//   ....[4]....
        /*0050*/ 	.word	0xffffffff


	//   ....[5]....
        /*0054*/ 	.word	0xffffffff


	//   ....[6]....
        /*0058*/ 	.word	0xffffffff


	//   ....[7]....
        /*005c*/ 	.word	0xffffffff


	//----- nvinfo : EIATTR_COOP_GROUP_INSTR_OFFSETS
	.align		4
.L_2601:
        /*0060*/ 	.byte	0x04, 0x28
        /*0062*/ 	.short	(.L_2603 - .L_2602)


	//   ....[0]....
.L_2602:
        /*0064*/ 	.word	0x0000bad0


	//   ....[1]....
        /*0068*/ 	.word	0x0000bae0


	//   ....[2]....
        /*006c*/ 	.word	0x0000baf0


	//   ....[3]....
        /*0070*/ 	.word	0x0000bb00


	//   ....[4]....
        /*0074*/ 	.word	0x00010d60


	//   ....[5]....
        /*0078*/ 	.word	0x00010d70


	//   ....[6]....
        /*007c*/ 	.word	0x00010d80


	//   ....[7]....
        /*0080*/ 	.word	0x00010d90


	//----- nvinfo : EIATTR_VRC_CTA_INIT_COUNT
	.align		4
.L_2603:
        /*0084*/ 	.byte	0x02, 0x4a
	.zero		1
	.zero		1


	//----- nvinfo : EIATTR_SYSCALL_OFFSETS
	.align		4
        /*0088*/ 	.byte	0x04, 0x46
        /*008a*/ 	.short	(.L_2605 - .L_2604)


	//   ....[0]....
.L_2604:
        /*008c*/ 	.word	0x00001480


	//   ....[1]....
        /*0090*/ 	.word	0x00011060


	//   ....[2]....
        /*0094*/ 	.word	0x00011190


	//   ....[3]....
        /*0098*/ 	.word	0x000113d0


	//   ....[4]....
        /*009c*/ 	.word	0x00011500


	//   ....[5]....
        /*00a0*/ 	.word	0x000118e0


	//   ....[6]....
        /*00a4*/ 	.word	0x00011a10


	//   ....[7]....
        /*00a8*/ 	.word	0x00011c50


	//   ....[8]....
        /*00ac*/ 	.word	0x00011d80


	//----- nvinfo : EIATTR_EXIT_INSTR_OFFSETS
	.align		4
.L_2605:
        /*00b0*/ 	.byte	0x04, 0x1c
        /*00b2*/ 	.short	(.L_2607 - .L_2606)


	//   ....[0]....
.L_2606:
        /*00b4*/ 	.word	0x000105f0


	//   ....[1]....
        /*00b8*/ 	.word	0x00010df0


	//   ....[2]....
        /*00bc*/ 	.word	0x00010f30


	//   ....[3]....
        /*00c0*/ 	.word	0x00011200


	//   ....[4]....
        /*00c4*/ 	.word	0x000115a0


	//   ....[5]....
        /*00c8*/ 	.word	0x000115d0


	//   ....[6]....
        /*00cc*/ 	.word	0x00011600


	//   ....[7]....
        /*00d0*/ 	.word	0x00011640


	//   ....[8]....
        /*00d4*/ 	.word	0x00011680


	//   ....[9]....
        /*00d8*/ 	.word	0x000117b0


	//   ....[10]....
        /*00dc*/ 	.word	0x00011a80


	//   ....[11]....
        /*00e0*/ 	.word	0x00011e20


	//   ....[12]....
        /*00e4*/ 	.word	0x00011e50


	//----- nvinfo : EIATTR_MAX_THREADS
	.align		4
.L_2607:
        /*00e8*/ 	.byte	0x04, 0x05
        /*00ea*/ 	.short	(.L_2609 - .L_2608)
.L_2608:
        /*00ec*/ 	.word	0x00000100
        /*00f0*/ 	.word	0x00000001
        /*00f4*/ 	.word	0x00000001


	//----- nvinfo : EIATTR_CRS_STACK_SIZE
	.align		4
.L_2609:
        /*00f8*/ 	.byte	0x04, 0x1e
        /*00fa*/ 	.short	(.L_2611 - .L_2610)
.L_2610:
        /*00fc*/ 	.word	0x00000000


	//----- nvinfo : EIATTR_CBANK_PARAM_SIZE
	.align		4
.L_2611:
        /*0100*/ 	.byte	0x03, 0x19
        /*0102*/ 	.short	0x0420


	//----- nvinfo : EIATTR_PARAM_CBANK
	.align		4
        /*0104*/ 	.byte	0x04, 0x0a
        /*0106*/ 	.short	(.L_2613 - .L_2612)
	.align		4
.L_2612:
        /*0108*/ 	.word	index@(.nv.constant0._ZN2at6native13reduce_kernelILi256ELi2ENS0_8ReduceOpIdNS0_14func_wrapper_tIdZNS0_11sum_functorIdddEclERNS_14TensorIteratorEEUlddE_EEjdLi4ELi4EEEEEvT1_)
        /*010c*/ 	.short	0x0380
        /*010e*/ 	.short	0x0420


	//----- nvinfo : EIATTR_SW_WAR
	.align		4
.L_2613:
        /*0110*/ 	.byte	0x04, 0x36
        /*0112*/ 	.short	(.L_2615 - .L_2614)
.L_2614:
        /*0114*/ 	.word	0x00000008
.L_2615:


//--------------------- .nv.info._ZN2at6native13reduce_kernelILi128ELi4ENS0_8ReduceOpIdNS0_14func_wrapper_tIdZNS0_11sum_functorIdddEclERNS_14TensorIteratorEEUlddE_EEjdLi4ELi4EEEEEvT1_ --------------------------
	.section	.nv.info._ZN2at6native13reduce_kernelILi128ELi4ENS0_8ReduceOpIdNS0_14func_wrapper_tIdZNS0_11sum_functorIdddEclERNS_14TensorIteratorEEUlddE_EEjdLi4ELi4EEEEEvT1_,"",@"SHT_CUDA_INFO"
	.sectionflags	@""
	.align	4


	//----- nvinfo : EIATTR_CUDA_API_VERSION
	.align		4
        /*0000*/ 	.byte	0x04, 0x37
        /*0002*/ 	.short	(.L_2617 - .L_2616)
.L_2616:
        /*0004*/ 	.word	0x00000082


	//----- nvinfo : EIATTR_KPARAM_INFO
	.align		4
.L_2617:
        /*0008*/ 	.byte	0x04, 0x17
        /*000a*/ 	.short	(.L_2619 - .L_2618)
.L_2618:
        /*000c*/ 	.word	0x00000000
        /*0010*/ 	.short	0x0000
        /*0012*/ 	.short	0x0000
        /*0014*/ 	.byte	0x00, 0xf0, 0x81, 0x10


	//----- nvinfo : EIATTR_SPARSE_MMA_MASK
	.align		4
.L_2619:
        /*0018*/ 	.byte	0x03, 0x50
        /*001a*/ 	.short	0x0000


	//----- nvinfo : EIATTR_MAXREG_COUNT
	.align		4
        /*001c*/ 	.byte	0x03, 0x1b
        /*001e*/ 	.short	0x0080


	//----- nvinfo : EIATTR_NUM_BARRIERS
	.align		4
        /*0020*/ 	.byte	0x02, 0x4c
        /*0022*/ 	.byte	0x01
	.zero		1


	//----- nvinfo : EIATTR_EXTERNS
	.align		4
        /*0024*/ 	.byte	0x04, 0x0f
        /*0026*/ 	.short	(.L_2621 - .L_2620)


	//   ....[0]....
	.align		4
.L_2620:
        /*0028*/ 	.word	index@(__assertfail)


	//----- nvinfo : EIATTR_MERCURY_ISA_VERSION
	.align		4
.L_2621:
        /*002c*/ 	.byte	0x03, 0x5f
        /*002e*/ 	.short	0x0101


	//----- nvinfo : EIATTR_INT_WARP_WIDE_INSTR_OFFSETS
	.align		4
        /*0030*/ 	.byte	0x04, 0x31
        /*0032*/ 	.short	(.L_2623 - .L_2622)


	//   ....[0]....
.L_2622:
        /*0034*/ 	.word	0x000155e0


	//   ....[1]....
        /*0038*/ 	.word	0x000156d0


	//----- nvinfo : EIATTR_COOP_GROUP_MASK_REGIDS
	.align		4
.L_2623:
        /*003c*/ 	.byte	0x04, 0x29
        /*003e*/ 	.short	(.L_2625 - .L_2624)


	//   ....[0]....
.L_2624:
        /*0040*/ 	.word	0xffffffff


	//   ....[1]....
        /*0044*/ 	.word	0xffffffff


	//   ....[2]....
        /*0048*/ 	.word	0xffffffff


	//   ....[3]....
        /*004c*/ 	.word	0xffffffff


	//   ....[4]....
        /*0050*/ 	.word	0xffffffff


	//   ....[5]....
        /*0054*/ 	.word	0xffffffff


	//   ....[6]....
        /*0058*/ 	.word	0xffffffff


	//   ....[7]....
        /*005c*/ 	.word	0xffffffff


	//   ....[8]....
        /*0060*/ 	.word	0xffffffff


	//   ....[9]....
        /*0064*/ 	.word	0xffffffff


	//   ....[10]....
        /*0068*/ 	.word	0xffffffff


	//   ....[11]....
        /*006c*/ 	.word	0xffffffff


	//   ....[12]....
        /*0070*/ 	.word	0xffffffff


	//   ....[13]....
        /*0074*/ 	.word	0xffffffff


	//   ....[14]....
        /*0078*/ 	.word	0xffffffff


	//   ....[15]....
        /*007c*/ 	.word	0xffffffff


	//----- nvinfo : EIATTR_COOP_GROUP_INSTR_OFFSETS
	.align		4
.L_2625:
        /*0080*/ 	.byte	0x04, 0x28
        /*0082*/ 	.short	(.L_2627 - .L_2626)


	//   ....[0]....
.L_2626:
        /*0084*/ 	.word	0x0000c6e0


	//   ....[1]....
        /*0088*/ 	.word	0x0000c6f0


	//   ....[2]....
        /*008c*/ 	.word	0x0000c700


	//   ....[3]....
        /*0090*/ 	.word	0x0000c710


	//   ....[4]....
        /*0094*/ 	.word	0x0000c720


	//   ....[5]....
        /*0098*/ 	.word	0x0000c730


	//   ....[6]....
        /*009c*/ 	.word	0x0000c740


	//   ....[7]....
        /*00a0*/ 	.word	0x0000c750


	//   ....[8]....
        /*00a4*/ 	.word	0x00016180


	//   ....[9]....
        /*00a8*/ 	.word	0x00016190


	//   ....[10]....
        /*00ac*/ 	.word	0x000161a0


	//   ....[11]....
        /*00b0*/ 	.word	0x000161b0


	//   ....[12]....
        /*00b4*/ 	.word	0x000161c0


	//   ....[13]....
        /*00b8*/ 	.word	0x000161d0


	//   ....[14]....
        /*00bc*/ 	.word	0x000161e0


	//   ....[15]....
        /*00c0*/ 	.word	0x000161f0


	//----- nvinfo : EIATTR_VRC_CTA_INIT_COUNT
	.align		4
.L_2627:
        /*00c4*/ 	.byte	0x02, 0x4a
	.zero		1
	.zero		1


	//----- nvinfo : EIATTR_SYSCALL_OFFSETS
	.align		4
        /*00c8*/ 	.byte	0x04, 0x46
        /*00ca*/ 	.short	(.L_2629 - .L_2628)


	//   ....[0]....
.L_2628:
        /*00cc*/ 	.word	0x00001480


	//   ....[1]....
        /*00d0*/ 	.word	0x00016580


	//   ....[2]....
        /*00d4*/ 	.word	0x000166b0


	//   ....[3]....
        /*00d8*/ 	.word	0x00016840


	//   ....[4]....
        /*00dc*/ 	.word	0x00016970


	//   ....[5]....
        /*00e0*/ 	.word	0x00016c10


	//   ....[6]....
        /*00e4*/ 	.word	0x00016d40


	//   ....[7]....
        /*00e8*/ 	.word	0x00016f00


	//   ....[8]....
        /*00ec*/ 	.word	0x00017030


	//   ....[9]....
        /*00f0*/ 	.word	0x000174c0


	//   ....[10]....
        /*00f4*/ 	.word	0x000175f0


	//   ....[11]....
        /*00f8*/ 	.word	0x00017780


	//   ....[12]....
        /*00fc*/ 	.word	0x000178b0


	//   ....[13]....
        /*0100*/ 	.word	0x00017b50


	//   ....[14]....
        /*0104*/ 	.word	0x00017c80


	//   ....[15]....
        /*0108*/ 	.word	0x00017e40


	//   ....[16]....
        /*010c*/ 	.word	0x00017f70


	//----- nvinfo : EIATTR_EXIT_INSTR_OFFSETS
	.align		4
.L_2629:
        /*0110*/ 	.byte	0x04, 0x1c
        /*0112*/ 	.short	(.L_2631 - .L_2630)


	//   ....[0]....
.L_2630:
        /*0114*/ 	.word	0x00015790


	//   ....[1]....
        /*0118*/ 	.word	0x00016270


	//   ....[2]....
        /*011c*/ 	.word	0x00016450


	//   ....[3]....
        /*0120*/ 	.word	0x00016a00


	//   ....[4]....
        /*0124*/ 	.word	0x000170c0


	//   ....[5]....
        /*0128*/ 	.word	0x00017110


	//   ....[6]....
        /*012c*/ 	.word	0x00017140


	//   ....[7]....
        /*0130*/ 	.word	0x00017180


	//   ....[8]....
        /*0134*/ 	.word	0x000171c0


	//   ....[9]....
        /*0138*/ 	.word	0x00017390


	//   ....[10]....
        /*013c*/ 	.word	0x00017940


	//   ....[11]....
        /*0140*/ 	.word	0x00018000


	//   ....[12]....
        /*0144*/ 	.word	0x00018050


	//----- nvinfo : EIATTR_MAX_THREADS
	.align		4
.L_2631:
        /*0148*/ 	.byte	0x04, 0x05
        /*014a*/ 	.short	(.L_2633 - .L_2632)
.L_2632:
        /*014c*/ 	.word	0x00000080
        /*0150*/ 	.word	0x00000001
        /*0154*/ 	.word	0x00000001


	//----- nvinfo : EIATTR_CRS_STACK_SIZE
	.align		4
.L_2633:
        /*0158*/ 	.byte	0x04, 0x1e
        /*015a*/ 	.short	(.L_2635 - .L_2634)
.L_2634:
        /*015c*/ 	.word	0x00000000


	//----- nvinfo : EIATTR_CBANK_PARAM_SIZE
	.align		4
.L_2635:
        /*0160*/ 	.byte	0x03, 0x19
        /*0162*/ 	.short	0x0420


	//----- nvinfo : EIATTR_PARAM_CBANK
	.align		4
        /*0164*/ 	.byte	0x04, 0x0a
        /*0166*/ 	.short	(.L_2637 - .L_2636)
	.align		4
.L_2636:
        /*0168*/ 	.word	index@(.nv.constant0._ZN2at6native13reduce_kernelILi128ELi4ENS0_8ReduceOpIdNS0_14func_wrapper_tIdZNS0_11sum_functorIdddEclERNS_14TensorIteratorEEUlddE_EEjdLi4ELi4EEEEEvT1_)
        /*016c*/ 	.short	0x0380
        /*016e*/ 	.short	0x0420


	//----- nvinfo : EIATTR_SW_WAR
	.align		4
.L_2637:
        /*0170*/ 	.byte	0x04, 0x36
        /*0172*/ 	.short	(.L_2639 - .L_2638)
.L_2638:
        /*0174*/ 	.word	0x00000008
.L_2639:


//--------------------- .nv.info._ZN2at6native13reduce_kernelILi512ELi1ENS0_8ReduceOpIsNS0_14func_wrapper_tIsZNS0_11sum_functorIsssEclERNS_14TensorIteratorEEUlssE_EEjsLi4ELi8EEEEEvT1_ --------------------------
	.section	.nv.info._ZN2at6native13reduce_kernelILi512ELi1ENS0_8ReduceOpIsNS0_14func_wrapper_tIsZNS0_11sum_functorIsssEclERNS_14TensorIteratorEEUlssE_EEjsLi4ELi8EEEEEvT1_,"",@"SHT_CUDA_INFO"
	.sectionflags	@""
	.align	4


	//----- nvinfo : EIATTR_CUDA_API_VERSION
	.align		4
        /*0000*/ 	.byte	0x04, 0x37
        /*0002*/ 	.short	(.L_2641 - .L_2640)
.L_2640:
        /*0004*/ 	.word	0x00000082


	//----- nvinfo : EIATTR_KPARAM_INFO
	.align		4
.L_2641:
        /*0008*/ 	.byte	0x04, 0x17
        /*000a*/ 	.short	(.L_2643 - .L_2642)
.L_2642:
        /*000c*/ 	.word	0x00000000
        /*0010*/ 	.short	0x0000
        /*0012*/ 	.short	0x0000
        /*0014*/ 	.byte	0x00, 0xf0, 0x41, 0x10


	//----- nvinfo : EIATTR_SPARSE_MMA_MASK
	.align		4
.L_2643:
        /*0018*/ 	.byte	0x03, 0x50
        /*001a*/ 	.short	0x0000


	//----- nvinfo : EIATTR_MAXREG_COUNT
	.align		4
        /*001c*/ 	.byte	0x03, 0x1b
        /*001e*/ 	.short	0x0020


	//----- nvinfo : EIATTR_NUM_BARRIERS
	.align		4
        /*0020*/ 	.byte	0x02, 0x4c
        /*0022*/ 	.byte	0x01
	.zero		1


	//----- nvinfo : EIATTR_EXTERNS
	.align		4
        /*0024*/ 	.byte	0x04, 0x0f
        /*0026*/ 	.short	(.L_2645 - .L_2644)


	//   ....[0]....
	.align		4
.L_2644:
        /*0028*/ 	.word	index@(__assertfail)


	//----- nvinfo : EIATTR_MERCURY_ISA_VERSION
	.align		4
.L_2645:
        /*002c*/ 	.byte	0x03, 0x5f
        /*002e*/ 	.short	0x0101


	//----- nvinfo : EIATTR_INT_WARP_WIDE_INSTR_OFFSETS
	.align		4
        /*0030*/ 	.byte	0x04, 0x31
        /*0032*/ 	.short	(.L_2647 - .L_2646)


	//   ....[0]....
.L_2646:
        /*0034*/ 	.word	0x0000b250


	//   ....[1]....
        /*0038*/ 	.word	0x0000da30


	//   ....[2]....
        /*003c*/ 	.word	0x0000db20


	//   ....[3]....
        /*0040*/ 	.word	0x0000e1b0


	//----- nvinfo : EIATTR_COOP_GROUP_MASK_REGIDS
	.align		4
.L_2647:
        /*0044*/ 	.byte	0x04, 0x29
        /*0046*/ 	.short	(.L_2649 - .L_2648)


	//   ....[0]....
.L_2648:
        /*0048*/ 	.word	0xffffffff


	//   ....[1]....
        /*004c*/ 	.word	0xffffffff


	//----- nvinfo : EIATTR_COOP_GROUP_INSTR_OFFSETS
	.align		4
.L_2649:
        /*0050*/ 	.byte	0x04, 0x28
        /*0052*/ 	.short	(.L_2651 - .L_2650)


	//   ....[0]....
.L_2650:
        /*0054*/ 	.word	0x0000b330


	//   ....[1]....
        /*0058*/ 	.word	0x0000e290


	//----- nvinfo : EIATTR_VRC_CTA_INIT_COUNT
	.align		4
.L_2651:
        /*005c*/ 	.byte	0x02, 0x4a
	.zero		1
	.zero		1


	//----- nvinfo : EIATTR_SYSCALL_OFFSETS
	.align		4
        /*0060*/ 	.byte	0x04, 0x46
        /*0062*/ 	.short	(.L_2653 - .L_2652)


	//   ....[0]....
.L_2652:
        /*0064*/ 	.word	0x0000e520


	//   ....[1]....
        /*0068*/ 	.word	0x0000e750


	//   ....[2]....
        /*006c*/ 	.word	0x0000ea90


	//   ....[3]....
        /*0070*/ 	.word	0x0000ecc0


	//----- nvinfo : EIATTR_EXIT_INSTR_OFFSETS
	.align		4
.L_2653:
        /*0074*/ 	.byte	0x04, 0x1c
        /*0076*/ 	.short	(.L_2655 - .L_2654)


	//   ....[0]....
.L_2654:
        /*0078*/ 	.word	0x0000dbc0


	//   ....[1]....
        /*007c*/ 	.word	0x0000e2f0


	//   ....[2]....
        /*0080*/ 	.word	0x0000e570


	//   ....[3]....
        /*0084*/ 	.word	0x0000e590


	//   ....[4]....
        /*0088*/ 	.word	0x0000e7a0


	//   ....[5]....
        /*008c*/ 	.word	0x0000e7c0


	//   ....[6]....
        /*0090*/ 	.word	0x0000e7f0


	//   ....[7]....
        /*0094*/ 	.word	0x0000e830


	//   ....[8]....
        /*0098*/ 	.word	0x0000e870


	//   ....[9]....
        /*009c*/ 	.word	0x0000eae0


	//   ....[10]....
        /*00a0*/ 	.word	0x0000eb00


	//   ....[11]....
        /*00a4*/ 	.word	0x0000ed10


	//   ....[12]....
        /*00a8*/ 	.word	0x0000ed30


	//----- nvinfo : EIATTR_MAX_THREADS
	.align		4
.L_2655:
        /*00ac*/ 	.byte	0x04, 0x05
        /*00ae*/ 	.short	(.L_2657 - .L_2656)
.L_2656:
        /*00b0*/ 	.word	0x00000200
        /*00b4*/ 	.word	0x00000001
        /*00b8*/ 	.word	0x00000001


	//----- nvinfo : EIATTR_CRS_STACK_SIZE
	.align		4
.L_2657:
        /*00bc*/ 	.byte	0x04, 0x1e
        /*00be*/ 	.short	(.L_2659 - .L_2658)
.L_2658:
        /*00c0*/ 	.word	0x00000000


	//----- nvinfo : EIATTR_CBANK_PARAM_SIZE
	.align		4
.L_2659:
        /*00c4*/ 	.byte	0x03, 0x19
        /*00c6*/ 	.short	0x0410


	//----- nvinfo : EIATTR_PARAM_CBANK
	.align		4
        /*00c8*/ 	.byte	0x04, 0x0a
        /*00ca*/ 	.short	(.L_2661 - .L_2660)
	.align		4
.L_2660:
        /*00cc*/ 	.word	index@(.nv.constant0._ZN2at6native13reduce_kernelILi512ELi1ENS0_8ReduceOpIsNS0_14func_wrapper_tIsZNS0_11sum_functorIsssEclERNS_14TensorIteratorEEUlssE_EEjsLi4ELi8EEEEEvT1_)
        /*00d0*/ 	.short	0x0380
        /*00d2*/ 	.short	0x0410


	//----- nvinfo : EIATTR_SW_WAR
	.align		4
.L_2661:
        /*00d4*/ 	.byte	0x04, 0x36
        /*00d6*/ 	.short	(.L_2663 - .L_2662)
.L_2662:
        /*00d8*/ 	.word	0x00000008
.L_2663:


//--------------------- .nv.info._ZN2at6native13reduce_kernelILi256ELi2ENS0_8ReduceOpIsNS0_14func_wrapper_tIsZNS0_11sum_functorIsssEclERNS_14TensorIteratorEEUlssE_EEjsLi4ELi8EEEEEvT1_ --------------------------
	.section	.nv.info._ZN2at6native13reduce_kernelILi256ELi2ENS0_8ReduceOpIsNS0_14func_wrapper_tIsZNS0_11sum_functorIsssEclERNS_14TensorIteratorEEUlssE_EEjsLi4ELi8EEEEEvT1_,"",@"SHT_CUDA_INFO"
	.sectionflags	@""
	.align	4


	//----- nvinfo : EIATTR_CUDA_API_VERSION
	.align		4
        /*0000*/ 	.byte	0x04, 0x37
        /*0002*/ 	.short	(.L_2665 - .L_2664)
.L_2664:
        /*0004*/ 	.word	0x00000082


	//----- nvinfo : EIATTR_KPARAM_INFO
	.align		4
.L_2665:
        /*0008*/ 	.byte	0x04, 0x17
        /*000a*/ 	.short	(.L_2667 - .L_2666)
.L_2666:
        /*000c*/ 	.word	0x00000000
        /*0010*/ 	.short	0x0000
        /*0012*/ 	.short	0x0000
        /*0014*/ 	.byte	0x00, 0xf0, 0x41, 0x10


	//----- nvinfo : EIATTR_SPARSE_MMA_MASK
	.align		4
.L_2667:
        /*0018*/ 	.byte	0x03, 0x50
        /*001a*/ 	.short	0x0000


	//----- nvinfo : EIATTR_MAXREG_COUNT
	.align		4
        /*001c*/ 	.byte	0x03, 0x1b
        /*001e*/ 	.short	0x0040


	//----- nvinfo : EIATTR_NUM_BARRIERS
	.align		4
        /*0020*/ 	.byte	0x02, 0x4c
        /*0022*/ 	.byte	0x01
	.zero		1


	//----- nvinfo : EIATTR_EXTERNS
	.align		4
        /*0024*/ 	.byte	0x04, 0x0f
        /*0026*/ 	.short	(.L_2669 - .L_2668)


	//   ....[0]....
	.align		4
.L_2668:
        /*0028*/ 	.word	index@(__assertfail)


	//----- nvinfo : EIATTR_MERCURY_ISA_VERSION
	.align		4
.L_2669:
        /*002c*/ 	.byte	0x03, 0x5f
        /*002e*/ 	.short	0x0101


	//----- nvinfo : EIATTR_INT_WARP_WIDE_INSTR_OFFSETS
	.align		4
        /*0030*/ 	.byte	0x04, 0x31
        /*0032*/ 	.short	(.L_2671 - .L_2670)


	//   ....[0]....
.L_2670:
        /*0034*/ 	.word	0x00010510


	//   ....[1]....
        /*0038*/ 	.word	0x00010600


	//----- nvinfo : EIATTR_COOP_GROUP_MASK_REGIDS
	.align		4
.L_2671:
        /*003c*/ 	.byte	0x04, 0x29
        /*003e*/ 	.short	(.L_2673 - .L_2672)


	//   ....[0]....
.L_2672:
        /*0040*/ 	.word	0xffffffff


	//   ....[1]....
        /*0044*/ 	.word	0xffffffff


	//   ....[2]....
        /*0048*/ 	.word	0xffffffff


	//   ....[3]....
        /*004c*/ 	.word	0xffffffff


	//----- nvinfo : EIATTR_COOP_GROUP_INSTR_OFFSETS
	.align		4
.L_2673:
        /*0050*/ 	.byte	0x04, 0x28
        /*0052*/ 	.short	(.L_2675 - .L_2674)


	//   ....[0]....
.L_2674:
        /*0054*/ 	.word	0x0000bbc0


	//   ....[1]....
        /*0058*/ 	.word	0x0000bbd0


	//   ....[2]....
        /*005c*/ 	.word	0x00010ec0


	//   ....[3]....
        /*0060*/ 	.word	0x00010ed0


	//----- nvinfo : EIATTR_VRC_CTA_INIT_COUNT
	.align		4
.L_2675:
        /*0064*/ 	.byte	0x02, 0x4a
	.zero		1
	.zero		1


	//----- nvinfo : EIATTR_SYSCALL_OFFSETS
	.align		4
        /*0068*/ 	.byte	0x04, 0x46
        /*006a*/ 	.short	(.L_2677 - .L_2676)


	//   ....[0]....
.L_2676:
        /*006c*/ 	.word	0x00001440


	//   ....[1]....
        /*0070*/ 	.word	0x000111d0


	//   ....[2]....
        /*0074*/ 	.word	0x00011300


	//   ....[3]....
        /*0078*/ 	.word	0x00011550


	//   ....[4]....
        /*007c*/ 	.word	0x00011680


	//   ....[5]....
        /*0080*/ 	.word	0x00011a80


	//   ....[6]....
        /*0084*/ 	.word	0x00011bb0


	//   ....[7]....
        /*0088*/ 	.word	0x00011e10


	//   ....[8]....
        /*008c*/ 	.word	0x00011f40


	//----- nvinfo : EIATTR_EXIT_INSTR_OFFSETS
	.align		4
.L_2677:
        /*0090*/ 	.byte	0x04, 0x1c
        /*0092*/ 	.short	(.L_2679 - .L_2678)


	//   ....[0]....
.L_2678:
        /*0094*/ 	.word	0x000106c0


	//   ....[1]....
        /*0098*/ 	.word	0x00010f40


	//   ....[2]....
        /*009c*/ 	.word	0x000110a0


	//   ....[3]....
        /*00a0*/ 	.word	0x00011370


	//   ....[4]....
        /*00a4*/ 	.word	0x00011720


	//   ....[5]....
        /*00a8*/ 	.word	0x00011750


	//   ....[6]....
        /*00ac*/ 	.word	0x00011780


	//   ....[7]....
        /*00b0*/ 	.word	0x000117c0


	//   ....[8]....
        /*00b4*/ 	.word	0x00011800


	//   ....[9]....
        /*00b8*/ 	.word	0x00011950


	//   ....[10]....
        /*00bc*/ 	.word	0x00011c20


	//   ....[11]....
        /*00c0*/ 	.word	0x00011fe0


	//   ....[12]....
        /*00c4*/ 	.word	0x00012010


	//----- nvinfo : EIATTR_MAX_THREADS
	.align		4
.L_2679:
        /*00c8*/ 	.byte	0x04, 0x05
        /*00ca*/ 	.short	(.L_2681 - .L_2680)
.L_2680:
        /*00cc*/ 	.word	0x00000100
        /*00d0*/ 	.word	0x00000001
        /*00d4*/ 	.word	0x00000001


	//----- nvinfo : EIATTR_CRS_STACK_SIZE
	.align		4
.L_2681:
        /*00d8*/ 	.byte	0x04, 0x1e
        /*00da*/ 	.short	(.L_2683 - .L_2682)
.L_2682:
        /*00dc*/ 	.word	0x00000000


	//----- nvinfo : EIATTR_CBANK_PARAM_SIZE
	.align		4
.L_2683:
        /*00e0*/ 	.byte	0x03, 0x19
        /*00e2*/ 	.short	0x0410


	//----- nvinfo : EIATTR_PARAM_CBANK
	.align		4
        /*00e4*/ 	.byte	0x04, 0x0a
        /*00e6*/ 	.short	(.L_2685 - .L_2684)
	.align		4
.L_2684:
        /*00e8*/ 	.word	index@(.nv.constant0._ZN2at6native13reduce_kernelILi256ELi2ENS0_8ReduceOpIsNS0_14func_wrapper_tIsZNS0_11sum_functorIsssEclERNS_14TensorIteratorEEUlssE_EEjsLi4ELi8EEEEEvT1_)
        /*00ec*/ 	.short	0x0380
        /*00ee*/ 	.short	0x0410


	//----- nvinfo : EIATTR_SW_WAR
	.align		4
.L_2685:
        /*00f0*/ 	.byte	0x04, 0x36
        /*00f2*/ 	.short	(.L_2687 - .L_2686)
.L_2686:
        /*00f4*/ 	.word	0x00000008
.L_2687:


//--------------------- .nv.info._ZN2at6native13reduce_kernelILi128ELi4ENS0_8ReduceOpIsNS0_14func_wrapper_tIsZNS0_11sum_functorIsssEclERNS_14TensorIteratorEEUlssE_EEjsLi4ELi8EEEEEvT1_ --------------------------
	.section	.nv.info._ZN2at6native13reduce_kernelILi128ELi4ENS0_8ReduceOpIsNS0_14func_wrapper_tIsZNS0_11sum_functorIsssEclERNS_14TensorIteratorEEUlssE_EEjsLi4ELi8EEEEEvT1_,"",@"SHT_CUDA_INFO"
	.sectionflags	@""
	.align	4


	//----- nvinfo : EIATTR_CUDA_API_VERSION
	.align		4
        /*0000*/ 	.byte	0x04, 0x37
        /*0002*/ 	.short	(.L_2689 - .L_2688)
.L_2688:
        /*0004*/ 	.word	0x00000082


	//----- nvinfo : EIATTR_KPARAM_INFO
	.align		4
.L_2689:
        /*0008*/ 	.byte	0x04, 0x17
        /*000a*/ 	.short	(.L_2691 - .L_2690)
.L_2690:
        /*000c*/ 	.word	0x00000000
        /*0010*/ 	.short	0x0000
        /*0012*/ 	.short	0x0000
        /*0014*/ 	.byte	0x00, 0xf0, 0x41, 0x10


	//----- nvinfo : EIATTR_SPARSE_MMA_MASK
	.align		4
.L_2691:
        /*0018*/ 	.byte	0x03, 0x50
        /*001a*/ 	.short	0x0000


	//----- nvinfo : EIATTR_MAXREG_COUNT
	.align		4
        /*001c*/ 	.byte	0x03, 0x1b
        /*001e*/ 	.short	0x0080


	//----- nvinfo : EIATTR_NUM_BARRIERS
	.align		4
        /*0020*/ 	.byte	0x02, 0x4c
        /*0022*/ 	.byte	0x01
	.zero		1


	//----- nvinfo : EIATTR_EXTERNS
	.align		4
        /*0024*/ 	.byte	0x04, 0x0f
        /*0026*/ 	.short	(.L_2693 - .L_2692)


	//   ....[0]....
	.align		4
.L_2692:
        /*0028*/ 	.word	index@(__assertfail)


	//----- nvinfo : EIATTR_MERCURY_ISA_VERSION
	.align		4
.L_2693:
        /*002c*/ 	.byte	0x03, 0x5f
        /*002e*/ 	.short	0x0101


	//----- nvinfo : EIATTR_INT_WARP_WIDE_INSTR_OFFSETS
	.align		4
        /*0030*/ 	.byte	0x04, 0x31
        /*0032*/ 	.short	(.L_2695 - .L_2694)


	//   ....[0]....
.L_2694:
        /*0034*/ 	.word	0x00015820


	//   ....[1]....
        /*0038*/ 	.word	0x00015910


	//----- nvinfo : EIATTR_COOP_GROUP_MASK_REGIDS
	.align		4
.L_2695:
        /*003c*/ 	.byte	0x04, 0x29
        /*003e*/ 	.short	(.L_2697 - .L_2696)


	//   ....[0]....
.L_2696:
        /*0040*/ 	.word	0xffffffff


	//   ....[1]....
        /*0044*/ 	.word	0xffffffff


	//   ....[2]....
        /*0048*/ 	.word	0xffffffff


	//   ....[3]....
        /*004c*/ 	.word	0xffffffff


	//   ....[4]....
        /*0050*/ 	.word	0xffffffff


	//   ....[5]....
        /*0054*/ 	.word	0xffffffff


	//   ....[6]....
        /*0058*/ 	.word	0xffffffff


	//   ....[7]....
        /*005c*/ 	.word	0xffffffff


	//----- nvinfo : EIATTR_COOP_GROUP_INSTR_OFFSETS
	.align		4
.L_2697:
        /*0060*/ 	.byte	0x04, 0x28
        /*0062*/ 	.short	(.L_2699 - .L_2698)


	//   ....[0]....
.L_2698:
        /*0064*/ 	.word	0x0000c950


	//   ....[1]....
        /*0068*/ 	.word	0x0000c970


	//   ....[2]....
        /*006c*/ 	.word	0x0000c980


	//   ....[3]....
        /*0070*/ 	.word	0x0000c990


	//   ....[4]....
        /*0074*/ 	.word	0x00016400


	//   ....[5]....
        /*0078*/ 	.word	0x00016420


	//   ....[6]....
        /*007c*/ 	.word	0x00016430


	//   ....[7]....
        /*0080*/ 	.word	0x00016440


	//----- nvinfo : EIATTR_VRC_CTA_INIT_COUNT
	.align		4
.L_2699:
        /*0084*/ 	.byte	0x02, 0x4a
	.zero		1
	.zero		1


	//----- nvinfo : EIATTR_SYSCALL_OFFSETS
	.align		4
        /*0088*/ 	.byte	0x04, 0x46
        /*008a*/ 	.short	(.L_2701 - .L_2700)


	//   ....[0]....
.L_2700:
        /*008c*/ 	.word	0x00001440


	//   ....[1]....
        /*0090*/ 	.word	0x00016830


	//   ....[2]....
        /*0094*/ 	.word	0x00016960


	//   ....[3]....
        /*0098*/ 	.word	0x00016af0


	//   ....[4]....
        /*009c*/ 	.word	0x00016c20


	//   ....[5]....
        /*00a0*/ 	.word	0x00016f00


	//   ....[6]....
        /*00a4*/ 	.word	0x00017030


	//   ....[7]....
        /*00a8*/ 	.word	0x000171f0


	//   ....[8]....
        /*00ac*/ 	.word	0x00017320


	//   ....[9]....
        /*00b0*/ 	.word	0x000177f0


	//   ....[10]....
        /*00b4*/ 	.word	0x00017920


	//   ....[11]....
        /*00b8*/ 	.word	0x00017ab0


	//   ....[12]....
        /*00bc*/ 	.word	0x00017be0


	//   ....[13]....
        /*00c0*/ 	.word	0x00017ec0


	//   ....[14]....
        /*00c4*/ 	.word	0x00017ff0


	//   ....[15]....
        /*00c8*/ 	.word	0x000181b0


	//   ....[16]....
        /*00cc*/ 	.word	0x000182e0


	//----- nvinfo : EIATTR_EXIT_INSTR_OFFSETS
	.align		4
.L_2701:
        /*00d0*/ 	.byte	0x04, 0x1c
        /*00d2*/ 	.short	(.L_2703 - .L_2702)


	//   ....[0]....
.L_2702:
        /*00d4*/ 	.word	0x000159d0


	//   ....[1]....
        /*00d8*/ 	.word	0x000164e0


	//   ....[2]....
        /*00dc*/ 	.word	0x00016700


	//   ....[3]....
        /*00e0*/ 	.word	0x00016cb0


	//   ....[4]....
        /*00e4*/ 	.word	0x000173b0


	//   ....[5]....
        /*00e8*/ 	.word	0x00017400


	//   ....[6]....
        /*00ec*/ 	.word	0x00017430


	//   ....[7]....
        /*00f0*/ 	.word	0x00017470


	//   ....[8]....
        /*00f4*/ 	.word	0x000174b0


	//   ....[9]....
        /*00f8*/ 	.word	0x000176c0


	//   ....[10]....
        /*00fc*/ 	.word	0x00017c70


	//   ....[11]....
        /*0100*/ 	.word	0x00018370


	//   ....[12]....
        /*0104*/ 	.word	0x000183c0


	//----- nvinfo : EIATTR_MAX_THREADS
	.align		4
.L_2703:
        /*0108*/ 	.byte	0x04, 0x05
        /*010a*/ 	.short	(.L_2705 - .L_2704)
.L_2704:
        /*010c*/ 	.word	0x00000080
        /*0110*/ 	.word	0x00000001
        /*0114*/ 	.word	0x00000001


	//----- nvinfo : EIATTR_CRS_STACK_SIZE
	.align		4
.L_2705:
        /*0118*/ 	.byte	0x04, 0x1e
        /*011a*/ 	.short	(.L_2707 - .L_2706)
.L_2706:
        /*011c*/ 	.word	0x00000000


	//----- nvinfo : EIATTR_CBANK_PARAM_SIZE
	.align		4
.L_2707:
        /*0120*/ 	.byte	0x03, 0x19
        /*0122*/ 	.short	0x0410


	//----- nvinfo : EIATTR_PARAM_CBANK
	.align		4
        /*0124*/ 	.byte	0x04, 0x0a
        /*0126*/ 	.short	(.L_2709 - .L_2708)
	.align		4
.L_2708:
        /*0128*/ 	.word	index@(.nv.constant0._ZN2at6native13reduce_kernelILi128ELi4ENS0_8ReduceOpIsNS0_14func_wrapper_tIsZNS0_11sum_functorIsssEclERNS_14TensorIteratorEEUlssE_EEjsLi4ELi8EEEEEvT1_)
        /*012c*/ 	.short	0x0380
        /*012e*/ 	.short	0x0410


	//----- nvinfo : EIATTR_SW_WAR
	.align		4
.L_2709:
        /*0130*/ 	.byte	0x04, 0x36
        /*0132*/ 	.short	(.L_2711 - .L_2710)
.L_2710:
        /*0134*/ 	.word	0x00000008
.L_2711:


//--------------------- .nv.info._ZN2at6native13reduce_kernelILi512ELi1ENS0_8ReduceOpIlNS0_14func_wrapper_tIlZNS0_11sum_functorIlllEclERNS_14TensorIteratorEEUlllE_EEjlLi4ELi4EEEEEvT1_ --------------------------
	.section	.nv.info._ZN2at6native13reduce_kernelILi512ELi1ENS0_8ReduceOpIlNS0_14func_wrapper_tIlZNS0_11sum_functorIlllEclERNS_14TensorIteratorEEUlllE_EEjlLi4ELi4EEEEEvT1_,"",@"SHT_CUDA_INFO"
	.sectionflags	@""
	.align	4


	//----- nvinfo : EIATTR_CUDA_API_VERSION
	.align		4
        /*0000*/ 	.byte	0x04, 0x37
        /*0002*/ 	.short	(.L_2713 - .L_2712)
.L_2712:
        /*0004*/ 	.word	0x00000082


	//----- nvinfo : EIATTR_KPARAM_INFO
	.align		4
.L_2713:
        /*0008*/ 	.byte	0x04, 0x17
        /*000a*/ 	.short	(.L_2715 - .L_2714)
.L_2714:
        /*000c*/ 	.word	0x00000000
        /*0010*/ 	.short	0x0000
        /*0012*/ 	.short	0x0000
        /*0014*/ 	.byte	0x00, 0xf0, 0x81, 0x10


	//----- nvinfo : EIATTR_SPARSE_MMA_MASK
	.align		4
.L_2715:
        /*0018*/ 	.byte	0x03, 0x50
        /*001a*/ 	.short	0x0000


	//----- nvinfo : EIATTR_MAXREG_COUNT
	.align		4
        /*001c*/ 	.byte	0x03, 0x1b
        /*001e*/ 	.short	0x0020


	//----- nvinfo : EIATTR_NUM_BARRIERS
	.align		4
        /*0020*/ 	.byte	0x02, 0x4c
        /*0022*/ 	.byte	0x01
	.zero		1


	//----- nvinfo : EIATTR_EXTERNS
	.align		4
        /*0024*/ 	.byte	0x04, 0x0f
        /*0026*/ 	.short	(.L_2717 - .L_2716)


	//   ....[0]....
	.align		4
.L_2716:
        /*0028*/ 	.word	index@(__assertfail)


	//----- nvinfo : EIATTR_ANNOTATIONS
	.align		4
.L_2717:
        /*002c*/ 	.byte	0x04, 0x55
        /*002e*/ 	.short	(.L_2719 - .L_2718)


	//   ....[0]....
.L_2718:
        /*0030*/ 	.word	0x00000001
        /*0034*/ 	.byte	0x40, 0x01, 0x00, 0x00, 0x01, 0x00, 0x00, 0x00, 0xa0, 0x01, 0x00, 0x00, 0x01, 0x00, 0x00, 0x00
        /*0044*/ 	.byte	0x60, 0xb5, 0x00, 0x00, 0x01, 0x00, 0x00, 0x00, 0x90, 0xe9, 0x00, 0x00


	//----- nvinfo : EIATTR_MERCURY_ISA_VERSION
	.align		4
.L_2719:
        /*0050*/ 	.byte	0x03, 0x5f
        /*0052*/ 	.short	0x0101


	//----- nvinfo : EIATTR_INT_WARP_WIDE_INSTR_OFFSETS
	.align		4
        /*0054*/ 	.byte	0x04, 0x31
        /*0056*/ 	.short	(.L_2721 - .L_2720)


	//   ....[0]....
.L_2720:
        /*0058*/ 	.word	0x0000dbd0


	//   ....[1]....
        /*005c*/ 	.word	0x0000dcc0


	//----- nvinfo : EIATTR_COOP_GROUP_MASK_REGIDS
	.align		4
.L_2721:
        /*0060*/ 	.byte	0x04, 0x29
        /*0062*/ 	.short	(.L_2723 - .L_2722)


	//   ....[0]....
.L_2722:
        /*0064*/ 	.word	0xffffffff


	//   ....[1]....
        /*0068*/ 	.word	0xffffffff


	//   ....[2]....
        /*006c*/ 	.word	0xffffffff


	//   ....[3]....
        /*0070*/ 	.word	0xffffffff


	//----- nvinfo : EIATTR_COOP_GROUP_INSTR_OFFSETS
	.align		4
.L_2723:
        /*0074*/ 	.byte	0x04, 0x28
        /*0076*/ 	.short	(.L_2725 - .L_2724)


	//   ....[0]....
.L_2724:
        /*0078*/ 	.word	0x0000b4b0


	//   ....[1]....
        /*007c*/ 	.word	0x0000b4c0


	//   ....[2]....
        /*0080*/ 	.word	0x0000e440


	//   ....[3]....
        /*0084*/ 	.word	0x0000e450


	//----- nvinfo : EIATTR_VRC_CTA_INIT_COUNT
	.align		4
.L_2725:
        /*0088*/ 	.byte	0x02, 0x4a
	.zero		1
	.zero		1


	//----- nvinfo : EIATTR_SYSCALL_OFFSETS
	.align		4
        /*008c*/ 	.byte	0x04, 0x46
        /*008e*/ 	.short	(.L_2727 - .L_2726)


	//   ....[0]....
.L_2726:
        /*0090*/ 	.word	0x0000e6e0


	//   ....[1]....
        /*0094*/ 	.word	0x0000e910


	//   ....[2]....
        /*0098*/ 	.word	0x0000ec60


	//   ....[3]....
        /*009c*/ 	.word	0x0000ee90


	//----- nvinfo : EIATTR_EXIT_INSTR_OFFSETS
	.align		4
.L_2727:
        /*00a0*/ 	.byte	0x04, 0x1c
        /*00a2*/ 	.short	(.L_2729 - .L_2728)


	//   ....[0]....
.L_2728:
        /*00a4*/ 	.word	0x0000dd60


	//   ....[1]....
        /*00a8*/ 	.word	0x0000e4b0


	//   ....[2]....
        /*00ac*/ 	.word	0x0000e730


	//   ....[3]....
        /*00b0*/ 	.word	0x0000e750


	//   ....[4]....
        /*00b4*/ 	.word	0x0000e960


	//   ....[5]....
        /*00b8*/ 	.word	0x0000e980


	//   ....[6]....
        /*00bc*/ 	.word	0x0000e9c0


	//   ....[7]....
        /*00c0*/ 	.word	0x0000ea00


	//   ....[8]....
        /*00c4*/ 	.word	0x0000ea40


	//   ....[9]....
        /*00c8*/ 	.word	0x0000ecb0


	//   ....[10]....
        /*00cc*/ 	.word	0x0000ecd0


	//   ....[11]....
        /*00d0*/ 	.word	0x0000eee0


	//   ....[12]....
        /*00d4*/ 	.word	0x0000ef00


	//----- nvinfo : EIATTR_MAX_THREADS
	.align		4
.L_2729:
        /*00d8*/ 	.byte	0x04, 0x05
        /*00da*/ 	.short	(.L_2731 - .L_2730)
.L_2730:
        /*00dc*/ 	.word	0x00000200
        /*00e0*/ 	.word	0x00000001
        /*00e4*/ 	.word	0x00000001


	//----- nvinfo : EIATTR_CRS_STACK_SIZE
	.align		4
.L_2731:
        /*00e8*/ 	.byte	0x04, 0x1e
        /*00ea*/ 	.short	(.L_2733 - .L_2732)
.L_2732:
        /*00ec*/ 	.word	0x00000000


	//----- nvinfo : EIATTR_CBANK_PARAM_SIZE
	.align		4
.L_2733:
        /*00f0*/ 	.byte	0x03, 0x19
        /*00f2*/ 	.short	0x0420


	//----- nvinfo : EIATTR_PARAM_CBANK
	.align		4
        /*00f4*/ 	.byte	0x04, 0x0a
        /*00f6*/ 	.short	(.L_2735 - .L_2734)
	.align		4
.L_2734:
        /*00f8*/ 	.word	index@(.nv.constant0._ZN2at6native13reduce_kernelILi512ELi1ENS0_8ReduceOpIlNS0_14func_wrapper_tIlZNS0_11sum_functorIlllEclERNS_14TensorIteratorEEUlllE_EEjlLi4ELi4EEEEEvT1_)
        /*00fc*/ 	.short	0x0380
        /*00fe*/ 	.short	0x0420


	//----- nvinfo : EIATTR_SW_WAR
	.align		4
.L_2735:
        /*0100*/ 	.byte	0x04, 0x36
        /*0102*/ 	.short	(.L_2737 - .L_2736)
.L_2736:
        /*0104*/ 	.word	0x00000008
.L_2737:


//--------------------- .nv.info._ZN2at6native13reduce_kernelILi256ELi2ENS0_8ReduceOpIlNS0_14func_wrapper_tIlZNS0_11sum_functorIlllEclERNS_14TensorIteratorEEUlllE_EEjlLi4ELi4EEEEEvT1_ --------------------------
	.section	.nv.info._ZN2at6native13reduce_kernelILi256ELi2ENS0_8ReduceOpIlNS0_14func_wrapper_tIlZNS0_11sum_functorIlllEclERNS_14TensorIteratorEEUlllE_EEjlLi4ELi4EEEEEvT1_,"",@"SHT_CUDA_INFO"
	.sectionflags	@""
	.align	4


	//----- nvinfo : EIATTR_CUDA_API_VERSION
	.align		4
        /*0000*/ 	.byte	0x04, 0x37
        /*0002*/ 	.short	(.L_2739 - .L_2738)
.L_2738:
        /*0004*/ 	.word	0x00000082


	//----- nvinfo : EIATTR_KPARAM_INFO
	.align		4
.L_2739:
        /*0008*/ 	.byte	0x04, 0x17
        /*000a*/ 	.short	(.L_2741 - .L_2740)
.L_2740:
        /*000c*/ 	.word	0x00000000
        /*0010*/ 	.short	0x0000
        /*0012*/ 	.short	0x0000
        /*0014*/ 	.byte	0x00, 0xf0, 0x81, 0x10


	//----- nvinfo : EIATTR_SPARSE_MMA_MASK
	.align		4
.L_2741:
        /*0018*/ 	.byte	0x03, 0x50
        /*001a*/ 	.short	0x0000


	//----- nvinfo : EIATTR_MAXREG_COUNT
	.align		4
        /*001c*/ 	.byte	0x03, 0x1b
        /*001e*/ 	.short	0x0040


	//----- nvinfo : EIATTR_NUM_BARRIERS
	.align		4
        /*0020*/ 	.byte	0x02, 0x4c
        /*0022*/ 	.byte	0x01
	.zero		1


	//----- nvinfo : EIATTR_EXTERNS
	.align		4
        /*0024*/ 	.byte	0x04, 0x0f
        /*0026*/ 	.short	(.L_2743 - .L_2742)


	//   ....[0]....
	.align		4
.L_2742:
        /*0028*/ 	.word	index@(__assertfail)


	//----- nvinfo : EIATTR_MERCURY_ISA_VERSION
	.align		4
.L_2743:
        /*002c*/ 	.byte	0x03, 0x5f
        /*002e*/ 	.short	0x0101


	//----- nvinfo : EIATTR_INT_WARP_WIDE_INSTR_OFFSETS
	.align		4
        /*0030*/ 	.byte	0x04, 0x31
        /*0032*/ 	.short	(.L_2745 - .L_2744)


	//   ....[0]....
.L_2744:
        /*0034*/ 	.word	0x000109a0


	//   ....[1]....
        /*0038*/ 	.word	0x00010a90


	//----- nvinfo : EIATTR_COOP_GROUP_MASK_REGIDS
	.align		4
.L_2745:
        /*003c*/ 	.byte	0x04, 0x29
        /*003e*/ 	.short	(.L_2747 - .L_2746)


	//   ....[0]....
.L_2746:
        /*0040*/ 	.word	0xffffffff


	//   ....[1]....
        /*0044*/ 	.word	0xffffffff


	//   ....[2]....
        /*0048*/ 	.word	0xffffffff


	//   ....[3]....
        /*004c*/ 	.word	0xffffffff


	//   ....[4]....
        /*0050*/ 	.word	0xffffffff


	//   ....[5]....
        /*0054*/ 	.word	0xffffffff


	//   ....[6]....
        /*0058*/ 	.word	0xffffffff


	//   ....[7]....
        /*005c*/ 	.word	0xffffffff


	//----- nvinfo : EIATTR_COOP_GROUP_INSTR_OFFSETS
	.align		4
.L_2747:
        /*0060*/ 	.byte	0x04, 0x28
        /*0062*/ 	.short	(.L_2749 - .L_2748)


	//   ....[0]....
.L_2748:
        /*0064*/ 	.word	0x0000c010


	//   ....[1]....
        /*0068*/ 	.word	0x0000c020


	//   ....[2]....
        /*006c*/ 	.word	0x0000c030


	//   ....[3]....
        /*0070*/ 	.word	0x0000c040


	//   ....[4]....
        /*0074*/ 	.word	0x000114a0


	//   ....[5]....
        /*0078*/ 	.word	0x000114b0


	//   ....[6]....
        /*007c*/ 	.word	0x000114c0


	//   ....[7]....
        /*0080*/ 	.word	0x000114d0


	//----- nvinfo : EIATTR_VRC_CTA_INIT_COUNT
	.align		4
.L_2749:
        /*0084*/ 	.byte	0x02, 0x4a
	.zero		1
	.zero		1


	//----- nvinfo : EIATTR_SYSCALL_OFFSETS
	.align		4
        /*0088*/ 	.byte	0x04, 0x46
        /*008a*/ 	.short	(.L_2751 - .L_2750)


	//   ....[0]....
.L_2750:
        /*008c*/ 	.word	0x00001480


	//   ....[1]....
        /*0090*/ 	.word	0x00011820


	//   ....[2]....
        /*0094*/ 	.word	0x00011950


	//   ....[3]....
        /*0098*/ 	.word	0x00011bf0


	//   ....[4]....
        /*009c*/ 	.word	0x00011d20


	//   ....[5]....
        /*00a0*/ 	.word	0x00012150


	//   ....[6]....
        /*00a4*/ 	.word	0x00012280


	//   ....[7]....
        /*00a8*/ 	.word	0x00012510


	//   ....[8]....
        /*00ac*/ 	.word	0x00012640


	//----- nvinfo : EIATTR_EXIT_INSTR_OFFSETS
	.align		4
.L_2751:
        /*00b0*/ 	.byte	0x04, 0x1c
        /*00b2*/ 	.short	(.L_2753 - .L_2752)


	//   ....[0]....
.L_2752:
        /*00b4*/ 	.word	0x00010b50


	//   ....[1]....
        /*00b8*/ 	.word	0x00011550


	//   ....[2]....
        /*00bc*/ 	.word	0x000116f0


	//   ....[3]....
        /*00c0*/ 	.word	0x000119c0


	//   ....[4]....
        /*00c4*/ 	.word	0x00011dc0


	//   ....[5]....
        /*00c8*/ 	.word	0x00011df0


	//   ....[6]....
        /*00cc*/ 	.word	0x00011e20


	//   ....[7]....
        /*00d0*/ 	.word	0x00011e60


	//   ....[8]....
        /*00d4*/ 	.word	0x00011ea0


	//   ....[9]....
        /*00d8*/ 	.word	0x00012020


	//   ....[10]....
        /*00dc*/ 	.word	0x000122f0


	//   ....[11]....
        /*00e0*/ 	.word	0x000126e0


	//   ....[12]....
        /*00e4*/ 	.word	0x00012710


	//----- nvinfo : EIATTR_MAX_THREADS
	.align		4
.L_2753:
        /*00e8*/ 	.byte	0x04, 0x05
        /*00ea*/ 	.short	(.L_2755 - .L_2754)
.L_2754:
        /*00ec*/ 	.word	0x00000100
        /*00f0*/ 	.word	0x00000001
        /*00f4*/ 	.word	0x00000001


	//----- nvinfo : EIATTR_CRS_STACK_SIZE
	.align		4
.L_2755:
        /*00f8*/ 	.byte	0x04, 0x1e
        /*00fa*/ 	.short	(.L_2757 - .L_2756)
.L_2756:
        /*00fc*/ 	.word	0x00000000


	//----- nvinfo : EIATTR_CBANK_PARAM_SIZE
	.align		4
.L_2757:
        /*0100*/ 	.byte	0x03, 0x19
        /*0102*/ 	.short	0x0420


	//----- nvinfo : EIATTR_PARAM_CBANK
	.align		4
        /*0104*/ 	.byte	0x04, 0x0a
        /*0106*/ 	.short	(.L_2759 - .L_2758)
	.align		4
.L_2758:
        /*0108*/ 	.word	index@(.nv.constant0._ZN2at6native13reduce_kernelILi256ELi2ENS0_8ReduceOpIlNS0_14func_wrapper_tIlZNS0_11sum_functorIlllEclERNS_14TensorIteratorEEUlllE_EEjlLi4ELi4EEEEEvT1_)
        /*010c*/ 	.short	0x0380
        /*010e*/ 	.short	0x0420


	//----- nvinfo : EIATTR_SW_WAR
	.align		4
.L_2759:
        /*0110*/ 	.byte	0x04, 0x36
        /*0112*/ 	.short	(.L_2761 - .L_2760)
.L_2760:
        /*0114*/ 	.word	0x00000008
.L_2761:


//--------------------- .nv.info._ZN2at6native13reduce_kernelILi128ELi4ENS0_8ReduceOpIlNS0_14func_wrapper_tIlZNS0_11sum_functorIlllEclERNS_14TensorIteratorEEUlllE_EEjlLi4ELi4EEEEEvT1_ --------------------------
	.section	.nv.info._ZN2at6native13reduce_kernelILi128ELi4ENS0_8ReduceOpIlNS0_14func_wrapper_tIlZNS0_11sum_functorIlllEclERNS_14TensorIteratorEEUlllE_EEjlLi4ELi4EEEEEvT1_,"",@"SHT_CUDA_INFO"
	.sectionflags	@""
	.align	4


	//----- nvinfo : EIATTR_CUDA_API_VERSION
	.align		4
        /*0000*/ 	.byte	0x04, 0x37
        /*0002*/ 	.short	(.L_2763 - .L_2762)
.L_2762:
        /*0004*/ 	.word	0x00000082


	//----- nvinfo : EIATTR_KPARAM_INFO
	.align		4
.L_2763:
        /*0008*/ 	.byte	0x04, 0x17
        /*000a*/ 	.short	(.L_2765 - .L_2764)
.L_2764:
        /*000c*/ 	.word	0x00000000
        /*0010*/ 	.short	0x0000
        /*0012*/ 	.short	0x0000
        /*0014*/ 	.byte	0x00, 0xf0, 0x81, 0x10


	//----- nvinfo : EIATTR_SPARSE_MMA_MASK
	.align		4
.L_2765:
        /*0018*/ 	.byte	0x03, 0x50
        /*001a*/ 	.short	0x0000


	//----- nvinfo : EIATTR_MAXREG_COUNT
	.align		4
        /*001c*/ 	.byte	0x03, 0x1b
        /*001e*/ 	.short	0x0080


	//----- nvinfo : EIATTR_NUM_BARRIERS
	.align		4
        /*0020*/ 	.byte	0x02, 0x4c
        /*0022*/ 	.byte	0x01
	.zero		1


	//----- nvinfo : EIATTR_EXTERNS
	.align		4
        /*0024*/ 	.byte	0x04, 0x0f
        /*0026*/ 	.short	(.L_2767 - .L_2766)


	//   ....[0]....
	.align		4
.L_2766:
        /*0028*/ 	.word	index@(__assertfail)


	//----- nvinfo : EIATTR_MERCURY_ISA_VERSION
	.align		4
.L_2767:
        /*002c*/ 	.byte	0x03, 0x5f
        /*002e*/ 	.short	0x0101


	//----- nvinfo : EIATTR_INT_WARP_WIDE_INSTR_OFFSETS
	.align		4
        /*0030*/ 	.byte	0x04, 0x31
        /*0032*/ 	.short	(.L_2769 - .L_2768)


	//   ....[0]....
.L_2768:
        /*0034*/ 	.word	0x00015fd0


	//   ....[1]....
        /*0038*/ 	.word	0x000160c0


	//----- nvinfo : EIATTR_COOP_GROUP_MASK_REGIDS
	.align		4
.L_2769:
        /*003c*/ 	.byte	0x04, 0x29
        /*003e*/ 	.short	(.L_2771 - .L_2770)


	//   ....[0]....
.L_2770:
        /*0040*/ 	.word	0xffffffff


	//   ....[1]....
        /*0044*/ 	.word	0xffffffff


	//   ....[2]....
        /*0048*/ 	.word	0xffffffff


	//   ....[3]....
        /*004c*/ 	.word	0xffffffff


	//   ....[4]....
        /*0050*/ 	.word	0xffffffff


	//   ....[5]....
        /*0054*/ 	.word	0xffffffff


	//   ....[6]....
        /*0058*/ 	.word	0xffffffff


	//   ....[7]....
        /*005c*/ 	.word	0xffffffff


	//   ....[8]....
        /*0060*/ 	.word	0xffffffff


	//   ....[9]....
        /*0064*/ 	.word	0xffffffff


	//   ....[10]....
        /*0068*/ 	.word	0xffffffff


	//   ....[11]....
        /*006c*/ 	.word	0xffffffff


	//   ....[12]....
        /*0070*/ 	.word	0xffffffff


	//   ....[13]....
        /*0074*/ 	.word	0xffffffff


	//   ....[14]....
        /*0078*/ 	.word	0xffffffff


	//   ....[15]....
        /*007c*/ 	.word	0xffffffff


	//----- nvinfo : EIATTR_COOP_GROUP_INSTR_OFFSETS
	.align		4
.L_2771:
        /*0080*/ 	.byte	0x04, 0x28
        /*0082*/ 	.short	(.L_2773 - .L_2772)


	//   ....[0]....
.L_2772:
        /*0084*/ 	.word	0x0000d080


	//   ....[1]....
        /*0088*/ 	.word	0x0000d090


	//   ....[2]....
        /*008c*/ 	.word	0x0000d0a0


	//   ....[3]....
        /*0090*/ 	.word	0x0000d0b0


	//   ....[4]....
        /*0094*/ 	.word	0x0000d0c0


	//   ....[5]....
        /*0098*/ 	.word	0x0000d0d0


	//   ....[6]....
        /*009c*/ 	.word	0x0000d0e0


	//   ....[7]....
        /*00a0*/ 	.word	0x0000d100


	//   ....[8]....
        /*00a4*/ 	.word	0x00016e00


	//   ....[9]....
        /*00a8*/ 	.word	0x00016e10


	//   ....[10]....
        /*00ac*/ 	.word	0x00016e20


	//   ....[11]....
        /*00b0*/ 	.word	0x00016e30


	//   ....[12]....
        /*00b4*/ 	.word	0x00016e40


	//   ....[13]....
        /*00b8*/ 	.word	0x00016e50


	//   ....[14]....
        /*00bc*/ 	.word	0x00016e60


	//   ....[15]....
        /*00c0*/ 	.word	0x00016e80


	//----- nvinfo : EIATTR_VRC_CTA_INIT_COUNT
	.align		4
.L_2773:
        /*00c4*/ 	.byte	0x02, 0x4a
	.zero		1
	.zero		1


	//----- nvinfo : EIATTR_SYSCALL_OFFSETS
	.align		4
        /*00c8*/ 	.byte	0x04, 0x46
        /*00ca*/ 	.short	(.L_2775 - .L_2774)


	//   ....[0]....
.L_2774:
        /*00cc*/ 	.word	0x00001480


	//   ....[1]....
        /*00d0*/ 	.word	0x000172e0


	//   ....[2]....
        /*00d4*/ 	.word	0x00017410


	//   ....[3]....
        /*00d8*/ 	.word	0x000175a0


	//   ....[4]....
        /*00dc*/ 	.word	0x000176d0


	//   ....[5]....
        /*00e0*/ 	.word	0x00017a10


	//   ....[6]....
        /*00e4*/ 	.word	0x00017b40


	//   ....[7]....
        /*00e8*/ 	.word	0x00017d00


	//   ....[8]....
        /*00ec*/ 	.word	0x00017e30


	//   ....[9]....
        /*00f0*/ 	.word	0x00018370


	//   ....[10]....
        /*00f4*/ 	.word	0x000184a0


	//   ....[11]....
        /*00f8*/ 	.word	0x00018630


	//   ....[12]....
        /*00fc*/ 	.word	0x00018760


	//   ....[13]....
        /*0100*/ 	.word	0x00018ab0


	//   ....[14]....
        /*0104*/ 	.word	0x00018be0


	//   ....[15]....
        /*0108*/ 	.word	0x00018da0


	//   ....[16]....
        /*010c*/ 	.word	0x00018ed0


	//----- nvinfo : EIATTR_EXIT_INSTR_OFFSETS
	.align		4
.L_2775:
        /*0110*/ 	.byte	0x04, 0x1c
        /*0112*/ 	.short	(.L_2777 - .L_2776)


	//   ....[0]....
.L_2776:
        /*0114*/ 	.word	0x00016180


	//   ....[1]....
        /*0118*/ 	.word	0x00016f30


	//   ....[2]....
        /*011c*/ 	.word	0x000171b0


	//   ....[3]....
        /*0120*/ 	.word	0x00017760


	//   ....[4]....
        /*0124*/ 	.word	0x00017ec0


	//   ....[5]....
        /*0128*/ 	.word	0x00017f10


	//   ....[6]....
        /*012c*/ 	.word	0x00017f40


	//   ....[7]....
        /*0130*/ 	.word	0x00017f80


	//   ....[8]....
        /*0134*/ 	.word	0x00017fc0


	//   ....[9]....
        /*0138*/ 	.word	0x00018240


	//   ....[10]....
        /*013c*/ 	.word	0x000187f0


	//   ....[11]....
        /*0140*/ 	.word	0x00018f60


	//   ....[12]....
        /*0144*/ 	.word	0x00018fb0


	//----- nvinfo : EIATTR_MAX_THREADS
	.align		4
.L_2777:
        /*0148*/ 	.byte	0x04, 0x05
        /*014a*/ 	.short	(.L_2779 - .L_2778)
.L_2778:
        /*014c*/ 	.word	0x00000080
        /*0150*/ 	.word	0x00000001
        /*0154*/ 	.word	0x00000001


	//----- nvinfo : EIATTR_CRS_STACK_SIZE
	.align		4
.L_2779:
        /*0158*/ 	.byte	0x04, 0x1e
        /*015a*/ 	.short	(.L_2781 - .L_2780)
.L_2780:
        /*015c*/ 	.word	0x00000000


	//----- nvinfo : EIATTR_CBANK_PARAM_SIZE
	.align		4
.L_2781:
        /*0160*/ 	.byte	0x03, 0x19
        /*0162*/ 	.short	0x0420


	//----- nvinfo : EIATTR_PARAM_CBANK
	.align		4
        /*0164*/ 	.byte	0x04, 0x0a
        /*0166*/ 	.short	(.L_2783 - .L_2782)
	.align		4
.L_2782:
        /*0168*/ 	.word	index@(.nv.constant0._ZN2at6native13reduce_kernelILi128ELi4ENS0_8ReduceOpIlNS0_14func_wrapper_tIlZNS0_11sum_functorIlllEclERNS_14TensorIteratorEEUlllE_EEjlLi4ELi4EEEEEvT1_)
        /*016c*/ 	.short	0x0380
        /*016e*/ 	.short	0x0420


	//----- nvinfo : EIATTR_SW_WAR
	.align		4
.L_2783:
        /*0170*/ 	.byte	0x04, 0x36
        /*0172*/ 	.short	(.L_2785 - .L_2784)
.L_2784:
        /*0174*/ 	.word	0x00000008
.L_2785:


//--------------------- .nv.info._ZN2at6native13reduce_kernelILi512ELi1ENS0_8ReduceOpIiNS0_14func_wrapper_tIiZNS0_11sum_functorIiiiEclERNS_14TensorIteratorEEUliiE_EEjiLi4ELi4EEEEEvT1_ --------------------------
	.section	.nv.info._ZN2at6native13reduce_kernelILi512ELi1ENS0_8ReduceOpIiNS0_14func_wrapper_tIiZNS0_11sum_functorIiiiEclERNS_14TensorIteratorEEUliiE_EEjiLi4ELi4EEEEEvT1_,"",@"SHT_CUDA_INFO"
	.sectionflags	@""
	.align	4


	//----- nvinfo : EIATTR_CUDA_API_VERSION
	.align		4
        /*0000*/ 	.byte	0x04, 0x37
        /*0002*/ 	.short	(.L_2787 - .L_2786)
.L_2786:
        /*0004*/ 	.word	0x00000082


	//----- nvinfo : EIATTR_KPARAM_INFO
	.align		4
.L_2787:
        /*0008*/ 	.byte	0x04, 0x17
        /*000a*/ 	.short	(.L_2789 - .L_2788)
.L_2788:
        /*000c*/ 	.word	0x00000000
        /*0010*/ 	.short	0x0000
        /*0012*/ 	.short	0x0000
        /*0014*/ 	.byte	0x00, 0xf0, 0x61, 0x10


	//----- nvinfo : EIATTR_SPARSE_MMA_MASK
	.align		4
.L_2789:
        /*0018*/ 	.byte	0x03, 0x50
        /*001a*/ 	.short	0x0000


	//----- nvinfo : EIATTR_MAXREG_COUNT
	.align		4
        /*001c*/ 	.byte	0x03, 0x1b
        /*001e*/ 	.short	0x0020


	//----- nvinfo : EIATTR_NUM_BARRIERS
	.align		4
        /*0020*/ 	.byte	0x02, 0x4c
        /*0022*/ 	.byte	0x01
	.zero		1


	//----- nvinfo : EIATTR_EXTERNS
	.align		4
        /*0024*/ 	.byte	0x04, 0x0f
        /*0026*/ 	.short	(.L_2791 - .L_2790)


	//   ....[0]....
	.align		4
.L_2790:
        /*0028*/ 	.word	index@(__assertfail)


	//----- nvinfo : EIATTR_MERCURY_ISA_VERSION
	.align		4
.L_2791:
        /*002c*/ 	.byte	0x03, 0x5f
        /*002e*/ 	.short	0x0101


	//----- nvinfo : EIATTR_INT_WARP_WIDE_INSTR_OFFSETS
	.align		4
        /*0030*/ 	.byte	0x04, 0x31
        /*0032*/ 	.short	(.L_2793 - .L_2792)


	//   ....[0]....
.L_2792:
        /*0034*/ 	.word	0x0000d690


	//   ....[1]....
        /*0038*/ 	.word	0x0000d780


	//----- nvinfo : EIATTR_COOP_GROUP_MASK_REGIDS
	.align		4
.L_2793:
        /*003c*/ 	.byte	0x04, 0x29
        /*003e*/ 	.short	(.L_2795 - .L_2794)


	//   ....[0]....
.L_2794:
        /*0040*/ 	.word	0xffffffff


	//   ....[1]....
        /*0044*/ 	.word	0xffffffff


	//----- nvinfo : EIATTR_COOP_GROUP_INSTR_OFFSETS
	.align		4
.L_2795:
        /*0048*/ 	.byte	0x04, 0x28
        /*004a*/ 	.short	(.L_2797 - .L_2796)


	//   ....[0]....
.L_2796:
        /*004c*/ 	.word	0x0000afa0


	//   ....[1]....
        /*0050*/ 	.word	0x0000deb0


	//----- nvinfo : EIATTR_VRC_CTA_INIT_COUNT
	.align		4
.L_2797:
        /*0054*/ 	.byte	0x02, 0x4a
	.zero		1
	.zero		1


	//----- nvinfo : EIATTR_SYSCALL_OFFSETS
	.align		4
        /*0058*/ 	.byte	0x04, 0x46
        /*005a*/ 	.short	(.L_2799 - .L_2798)


	//   ....[0]....
.L_2798:
        /*005c*/ 	.word	0x0000e120


	//   ....[1]....
        /*0060*/ 	.word	0x0000e340


	//   ....[2]....
        /*0064*/ 	.word	0x0000e670


	//   ....[3]....
        /*0068*/ 	.word	0x0000e890


	//----- nvinfo : EIATTR_EXIT_INSTR_OFFSETS
	.align		4
.L_2799:
        /*006c*/ 	.byte	0x04, 0x1c
        /*006e*/ 	.short	(.L_2801 - .L_2800)


	//   ....[0]....
.L_2800:
        /*0070*/ 	.word	0x0000d820


	//   ....[1]....
        /*0074*/ 	.word	0x0000df00


	//   ....[2]....
        /*0078*/ 	.word	0x0000e170


	//   ....[3]....
        /*007c*/ 	.word	0x0000e190


	//   ....[4]....
        /*0080*/ 	.word	0x0000e390


	//   ....[5]....
        /*0084*/ 	.word	0x0000e3b0


	//   ....[6]....
        /*0088*/ 	.word	0x0000e3e0


	//   ....[7]....
        /*008c*/ 	.word	0x0000e420


	//   ....[8]....
        /*0090*/ 	.word	0x0000e460


	//   ....[9]....
        /*0094*/ 	.word	0x0000e6c0


	//   ....[10]....
        /*0098*/ 	.word	0x0000e6e0


	//   ....[11]....
        /*009c*/ 	.word	0x0000e8e0


	//   ....[12]....
        /*00a0*/ 	.word	0x0000e900


	//----- nvinfo : EIATTR_MAX_THREADS
	.align		4
.L_2801:
        /*00a4*/ 	.byte	0x04, 0x05
        /*00a6*/ 	.short	(.L_2803 - .L_2802)
.L_2802:
        /*00a8*/ 	.word	0x00000200
        /*00ac*/ 	.word	0x00000001
        /*00b0*/ 	.word	0x00000001


	//----- nvinfo : EIATTR_CRS_STACK_SIZE
	.align		4
.L_2803:
        /*00b4*/ 	.byte	0x04, 0x1e
        /*00b6*/ 	.short	(.L_2805 - .L_2804)
.L_2804:
        /*00b8*/ 	.word	0x00000000


	//----- nvinfo : EIATTR_CBANK_PARAM_SIZE
	.align		4
.L_2805:
        /*00bc*/ 	.byte	0x03, 0x19
        /*00be*/ 	.short	0x0418


	//----- nvinfo : EIATTR_PARAM_CBANK
	.align		4
        /*00c0*/ 	.byte	0x04, 0x0a
        /*00c2*/ 	.short	(.L_2807 - .L_2806)
	.align		4
.L_2806:
        /*00c4*/ 	.word	index@(.nv.constant0._ZN2at6native13reduce_kernelILi512ELi1ENS0_8ReduceOpIiNS0_14func_wrapper_tIiZNS0_11sum_functorIiiiEclERNS_14TensorIteratorEEUliiE_EEjiLi4ELi4EEEEEvT1_)
        /*00c8*/ 	.short	0x0380
        /*00ca*/ 	.short	0x0418


	//----- nvinfo : EIATTR_SW_WAR
	.align		4
.L_2807:
        /*00cc*/ 	.byte	0x04, 0x36
        /*00ce*/ 	.short	(.L_2809 - .L_2808)
.L_2808:
        /*00d0*/ 	.word	0x00000008
.L_2809:


//--------------------- .nv.info._ZN2at6native13reduce_kernelILi256ELi2ENS0_8ReduceOpIiNS0_14func_wrapper_tIiZNS0_11sum_functorIiiiEclERNS_14TensorIteratorEEUliiE_EEjiLi4ELi4EEEEEvT1_ --------------------------
	.section	.nv.info._ZN2at6native13reduce_kernelILi256ELi2ENS0_8ReduceOpIiNS0_14func_wrapper_tIiZNS0_11sum_functorIiiiEclERNS_14TensorIteratorEEUliiE_EEjiLi4ELi4EEEEEvT1_,"",@"SHT_CUDA_INFO"
	.sectionflags	@""
	.align	4


	//----- nvinfo : EIATTR_CUDA_API_VERSION
	.align		4
        /*0000*/ 	.byte	0x04, 0x37
        /*0002*/ 	.short	(.L_2811 - .L_2810)
.L_2810:
        /*0004*/ 	.word	0x00000082


	//----- nvinfo : EIATTR_KPARAM_INFO
	.align		4
.L_2811:
        /*0008*/ 	.byte	0x04, 0x17
        /*000a*/ 	.short	(.L_2813 - .L_2812)
.L_2812:
        /*000c*/ 	.word	0x00000000
        /*0010*/ 	.short	0x0000
        /*0012*/ 	.short	0x0000
        /*0014*/ 	.byte	0x00, 0xf0, 0x61, 0x10


	//----- nvinfo : EIATTR_SPARSE_MMA_MASK
	.align		4
.L_2813:
        /*0018*/ 	.byte	0x03, 0x50
        /*001a*/ 	.short	0x0000


	//----- nvinfo : EIATTR_MAXREG_COUNT
	.align		4
        /*001c*/ 	.byte	0x03, 0x1b
        /*001e*/ 	.short	0x0040


	//----- nvinfo : EIATTR_NUM_BARRIERS
	.align		4
        /*0020*/ 	.byte	0x02, 0x4c
        /*0022*/ 	.byte	0x01
	.zero		1


	//----- nvinfo : EIATTR_EXTERNS
	.align		4
        /*0024*/ 	.byte	0x04, 0x0f
        /*0026*/ 	.short	(.L_2815 - .L_2814)


	//   ....[0]....
	.align		4
.L_2814:
        /*0028*/ 	.word	index@(__assertfail)


	//----- nvinfo : EIATTR_MERCURY_ISA_VERSION
	.align		4
.L_2815:
        /*002c*/ 	.byte	0x03, 0x5f
        /*002e*/ 	.short	0x0101


	//----- nvinfo : EIATTR_INT_WARP_WIDE_INSTR_OFFSETS
	.align		4
        /*0030*/ 	.byte	0x04, 0x31
        /*0032*/ 	.short	(.L_2817 - .L_2816)


	//   ....[0]....
.L_2816:
        /*0034*/ 	.word	0x00010060


	//   ....[1]....
        /*0038*/ 	.word	0x00010150


	//----- nvinfo : EIATTR_COOP_GROUP_MASK_REGIDS
	.align		4
.L_2817:
        /*003c*/ 	.byte	0x04, 0x29
        /*003e*/ 	.short	(.L_2819 - .L_2818)


	//   ....[0]....
.L_2818:
        /*0040*/ 	.word	0xffffffff


	//   ....[1]....
        /*0044*/ 	.word	0xffffffff


	//   ....[2]....
        /*0048*/ 	.word	0xffffffff


	//   ....[3]....
        /*004c*/ 	.word	0xffffffff


	//----- nvinfo : EIATTR_COOP_GROUP_INSTR_OFFSETS
	.align		4
.L_2819:
        /*0050*/ 	.byte	0x04, 0x28
        /*0052*/ 	.short	(.L_2821 - .L_2820)


	//   ....[0]....
.L_2820:
        /*0054*/ 	.word	0x0000b710


	//   ....[1]....
        /*0058*/ 	.word	0x0000b720


	//   ....[2]....
        /*005c*/ 	.word	0x00010930


	//   ....[3]....
        /*0060*/ 	.word	0x00010940


	//----- nvinfo : EIATTR_VRC_CTA_INIT_COUNT
	.align		4
.L_2821:
        /*0064*/ 	.byte	0x02, 0x4a
	.zero		1
	.zero		1


	//----- nvinfo : EIATTR_SYSCALL_OFFSETS
	.align		4
        /*0068*/ 	.byte	0x04, 0x46
        /*006a*/ 	.short	(.L_2823 - .L_2822)


	//   ....[0]....
.L_2822:
        /*006c*/ 	.word	0x00001470


	//   ....[1]....
        /*0070*/ 	.word	0x00010c10


	//   ....[2]....
        /*0074*/ 	.word	0x00010d40


	//   ....[3]....
        /*0078*/ 	.word	0x00010f80


	//   ....[4]....
        /*007c*/ 	.word	0x000110b0


	//   ....[5]....
        /*0080*/ 	.word	0x00011490


	//   ....[6]....
        /*0084*/ 	.word	0x000115c0


	//   ....[7]....
        /*0088*/ 	.word	0x00011800


	//   ....[8]....
        /*008c*/ 	.word	0x00011930


	//----- nvinfo : EIATTR_EXIT_INSTR_OFFSETS
	.align		4
.L_2823:
        /*0090*/ 	.byte	0x04, 0x1c
        /*0092*/ 	.short	(.L_2825 - .L_2824)


	//   ....[0]....
.L_2824:
        /*0094*/ 	.word	0x00010210


	//   ....[1]....
        /*0098*/ 	.word	0x000109a0


	//   ....[2]....
        /*009c*/ 	.word	0x00010ae0


	//   ....[3]....
        /*00a0*/ 	.word	0x00010db0


	//   ....[4]....
        /*00a4*/ 	.word	0x00011150


	//   ....[5]....
        /*00a8*/ 	.word	0x00011180


	//   ....[6]....
        /*00ac*/ 	.word	0x000111b0


	//   ....[7]....
        /*00b0*/ 	.word	0x000111f0


	//   ....[8]....
        /*00b4*/ 	.word	0x00011230


	//   ....[9]....
        /*00b8*/ 	.word	0x00011360


	//   ....[10]....
        /*00bc*/ 	.word	0x00011630


	//   ....[11]....
        /*00c0*/ 	.word	0x000119d0


	//   ....[12]....
        /*00c4*/ 	.word	0x00011a00


	//----- nvinfo : EIATTR_MAX_THREADS
	.align		4
.L_2825:
        /*00c8*/ 	.byte	0x04, 0x05
        /*00ca*/ 	.short	(.L_2827 - .L_2826)
.L_2826:
        /*00cc*/ 	.word	0x00000100
        /*00d0*/ 	.word	0x00000001
        /*00d4*/ 	.word	0x00000001


	//----- nvinfo : EIATTR_CRS_STACK_SIZE
	.align		4
.L_2827:
        /*00d8*/ 	.byte	0x04, 0x1e
        /*00da*/ 	.short	(.L_2829 - .L_2828)
.L_2828:
        /*00dc*/ 	.word	0x00000000


	//----- nvinfo : EIATTR_CBANK_PARAM_SIZE
	.align		4
.L_2829:
        /*00e0*/ 	.byte	0x03, 0x19
        /*00e2*/ 	.short	0x0418


	//----- nvinfo : EIATTR_PARAM_CBANK
	.align		4
        /*00e4*/ 	.byte	0x04, 0x0a
        /*00e6*/ 	.short	(.L_2831 - .L_2830)
	.align		4
.L_2830:
        /*00e8*/ 	.word	index@(.nv.constant0._ZN2at6native13reduce_kernelILi256ELi2ENS0_8ReduceOpIiNS0_14func_wrapper_tIiZNS0_11sum_functorIiiiEclERNS_14TensorIteratorEEUliiE_EEjiLi4ELi4EEEEEvT1_)
        /*00ec*/ 	.short	0x0380
        /*00ee*/ 	.short	0x0418


	//----- nvinfo : EIATTR_SW_WAR
	.align		4
.L_2831:
        /*00f0*/ 	.byte	0x04, 0x36
        /*00f2*/ 	.short	(.L_2833 - .L_2832)
.L_2832:
        /*00f4*/ 	.word	0x00000008
.L_2833:


//--------------------- .nv.info._ZN2at6native13reduce_kernelILi128ELi4ENS0_8ReduceOpIiNS0_14func_wrapper_tIiZNS0_11sum_functorIiiiEclERNS_14TensorIteratorEEUliiE_EEjiLi4ELi4EEEEEvT1_ --------------------------
	.section	.nv.info._ZN2at6native13reduce_kernelILi128ELi4ENS0_8ReduceOpIiNS0_14func_wrapper_tIiZNS0_11sum_functorIiiiEclERNS_14TensorIteratorEEUliiE_EEjiLi4ELi4EEEEEvT1_,"",@"SHT_CUDA_INFO"
	.sectionflags	@""
	.align	4


	//----- nvinfo : EIATTR_CUDA_API_VERSION
	.align		4
        /*0000*/ 	.byte	0x04, 0x37
        /*0002*/ 	.short	(.L_2835 - .L_2834)
.L_2834:
        /*0004*/ 	.word	0x00000082


	//----- nvinfo : EIATTR_KPARAM_INFO
	.align		4
.L_2835:
        /*0008*/ 	.byte	0x04, 0x17
        /*000a*/ 	.short	(.L_2837 - .L_2836)
.L_2836:
        /*000c*/ 	.word	0x00000000
        /*0010*/ 	.short	0x0000
        /*0012*/ 	.short	0x0000
        /*0014*/ 	.byte	0x00, 0xf0, 0x61, 0x10


	//----- nvinfo : EIATTR_SPARSE_MMA_MASK
	.align		4
.L_2837:
        /*0018*/ 	.byte	0x03, 0x50
        /*001a*/ 	.short	0x0000


	//----- nvinfo : EIATTR_MAXREG_COUNT
	.align		4
        /*001c*/ 	.byte	0x03, 0x1b
        /*001e*/ 	.short	0x0080


	//----- nvinfo : EIATTR_NUM_BARRIERS
	.align		4
        /*0020*/ 	.byte	0x02, 0x4c
        /*0022*/ 	.byte	0x01
	.zero		1


	//----- nvinfo : EIATTR_EXTERNS
	.align		4
        /*0024*/ 	.byte	0x04, 0x0f
        /*0026*/ 	.short	(.L_2839 - .L_2838)


	//   ....[0]....
	.align		4
.L_2838:
        /*0028*/ 	.word	index@(__assertfail)


	//----- nvinfo : EIATTR_MERCURY_ISA_VERSION
	.align		4
.L_2839:
        /*002c*/ 	.byte	0x03, 0x5f
        /*002e*/ 	.short	0x0101


	//----- nvinfo : EIATTR_INT_WARP_WIDE_INSTR_OFFSETS
	.align		4
        /*0030*/ 	.byte	0x04, 0x31
        /*0032*/ 	.short	(.L_2841 - .L_2840)


	//   ....[0]....
.L_2840:
        /*0034*/ 	.word	0x00014c60


	//   ....[1]....
        /*0038*/ 	.word	0x00014d50


	//----- nvinfo : EIATTR_COOP_GROUP_MASK_REGIDS
	.align		4
.L_2841:
        /*003c*/ 	.byte	0x04, 0x29
        /*003e*/ 	.short	(.L_2843 - .L_2842)


	//   ....[0]....
.L_2842:
        /*0040*/ 	.word	0xffffffff


	//   ....[1]....
        /*0044*/ 	.word	0xffffffff


	//   ....[2]....
        /*0048*/ 	.word	0xffffffff


	//   ....[3]....
        /*004c*/ 	.word	0xffffffff


	//   ....[4]....
        /*0050*/ 	.word	0xffffffff


	//   ....[5]....
        /*0054*/ 	.word	0xffffffff


	//   ....[6]....
        /*0058*/ 	.word	0xffffffff


	//   ....[7]....
        /*005c*/ 	.word	0xffffffff


	//----- nvinfo : EIATTR_COOP_GROUP_INSTR_OFFSETS
	.align		4
.L_2843:
        /*0060*/ 	.byte	0x04, 0x28
        /*0062*/ 	.short	(.L_2845 - .L_2844)


	//   ....[0]....
.L_2844:
        /*0064*/ 	.word	0x0000bdc0


	//   ....[1]....
        /*0068*/ 	.word	0x0000bdd0


	//   ....[2]....
        /*006c*/ 	.word	0x0000bde0


	//   ....[3]....
        /*0070*/ 	.word	0x0000bdf0


	//   ....[4]....
        /*0074*/ 	.word	0x00015670


	//   ....[5]....
        /*0078*/ 	.word	0x00015680


	//   ....[6]....
        /*007c*/ 	.word	0x00015690


	//   ....[7]....
        /*0080*/ 	.word	0x000156a0


	//----- nvinfo : EIATTR_VRC_CTA_INIT_COUNT
	.align		4
.L_2845:
        /*0084*/ 	.byte	0x02, 0x4a
	.zero		1
	.zero		1


	//----- nvinfo : EIATTR_SYSCALL_OFFSETS
	.align		4
        /*0088*/ 	.byte	0x04, 0x46
        /*008a*/ 	.short	(.L_2847 - .L_2846)


	//   ....[0]....
.L_2846:
        /*008c*/ 	.word	0x00001490


	//   ....[1]....
        /*0090*/ 	.word	0x00015a30


	//   ....[2]....
        /*0094*/ 	.word	0x00015b60


	//   ....[3]....
        /*0098*/ 	.word	0x00015cf0


	//   ....[4]....
        /*009c*/ 	.word	0x00015e20


	//   ....[5]....
        /*00a0*/ 	.word	0x000160c0


	//   ....[6]....
        /*00a4*/ 	.word	0x000161f0


	//   ....[7]....
        /*00a8*/ 	.word	0x000163b0


	//   ....[8]....
        /*00ac*/ 	.word	0x000164e0


	//   ....[9]....
        /*00b0*/ 	.word	0x00016970


	//   ....[10]....
        /*00b4*/ 	.word	0x00016aa0


	//   ....[11]....
        /*00b8*/ 	.word	0x00016c30


	//   ....[12]....
        /*00bc*/ 	.word	0x00016d60


	//   ....[13]....
        /*00c0*/ 	.word	0x00017000


	//   ....[14]....
        /*00c4*/ 	.word	0x00017130


	//   ....[15]....
        /*00c8*/ 	.word	0x000172f0


	//   ....[16]....
        /*00cc*/ 	.word	0x00017420


	//----- nvinfo : EIATTR_EXIT_INSTR_OFFSETS
	.align		4
.L_2847:
        /*00d0*/ 	.byte	0x04, 0x1c
        /*00d2*/ 	.short	(.L_2849 - .L_2848)


	//   ....[0]....
.L_2848:
        /*00d4*/ 	.word	0x00014e10


	//   ....[1]....
        /*00d8*/ 	.word	0x00015720


	//   ....[2]....
        /*00dc*/ 	.word	0x00015900


	//   ....[3]....
        /*00e0*/ 	.word	0x00015eb0


	//   ....[4]....
        /*00e4*/ 	.word	0x00016570


	//   ....[5]....
        /*00e8*/ 	.word	0x000165c0


	//   ....[6]....
        /*00ec*/ 	.word	0x000165f0


	//   ....[7]....
        /*00f0*/ 	.word	0x00016630


	//   ....[8]....
        /*00f4*/ 	.word	0x00016670


	//   ....[9]....
        /*00f8*/ 	.word	0x00016840


	//   ....[10]....
        /*00fc*/ 	.word	0x00016df0


	//   ....[11]....
        /*0100*/ 	.word	0x000174b0


	//   ....[12]....
        /*0104*/ 	.word	0x00017500


	//----- nvinfo : EIATTR_MAX_THREADS
	.align		4
.L_2849:
        /*0108*/ 	.byte	0x04, 0x05
        /*010a*/ 	.short	(.L_2851 - .L_2850)
.L_2850:
        /*010c*/ 	.word	0x00000080
        /*0110*/ 	.word	0x00000001
        /*0114*/ 	.word	0x00000001


	//----- nvinfo : EIATTR_CRS_STACK_SIZE
	.align		4
.L_2851:
        /*0118*/ 	.byte	0x04, 0x1e
        /*011a*/ 	.short	(.L_2853 - .L_2852)
.L_2852:
        /*011c*/ 	.word	0x00000000


	//----- nvinfo : EIATTR_CBANK_PARAM_SIZE
	.align		4
.L_2853:
        /*0120*/ 	.byte	0x03, 0x19
        /*0122*/ 	.short	0x0418


	//----- nvinfo : EIATTR_PARAM_CBANK
	.align		4
        /*0124*/ 	.byte	0x04, 0x0a
        /*0126*/ 	.short	(.L_2855 - .L_2854)
	.align		4
.L_2854:
        /*0128*/ 	.word	index@(.nv.constant0._ZN2at6native13reduce_kernelILi128ELi4ENS0_8ReduceOpIiNS0_14func_wrapper_tIiZNS0_11sum_functorIiiiEclERNS_14TensorIteratorEEUliiE_EEjiLi4ELi4EEEEEvT1_)
        /*012c*/ 	.short	0x0380
        /*012e*/ 	.short	0x0418


	//----- nvinfo : EIATTR_SW_WAR
	.align		4
.L_2855:
        /*0130*/ 	.byte	0x04, 0x36
        /*0132*/ 	.short	(.L_2857 - .L_2856)
.L_2856:
        /*0134*/ 	.word	0x00000008
.L_2857:


//--------------------- .nv.info._ZN2at6native13reduce_kernelILi512ELi1ENS0_8ReduceOpIaNS0_14func_wrapper_tIaZNS0_11sum_functorIaaaEclERNS_14TensorIteratorEEUlaaE_EEjaLi4ELi4EEEEEvT1_ --------------------------
	.section	.nv.info._ZN2at6native13reduce_kernelILi512ELi1ENS0_8ReduceOpIaNS0_14func_wrapper_tIaZNS0_11sum_functorIaaaEclERNS_14TensorIteratorEEUlaaE_EEjaLi4ELi4EEEEEvT1_,"",@"SHT_CUDA_INFO"
	.sectionflags	@""
	.align	4


	//----- nvinfo : EIATTR_CUDA_API_VERSION
	.align		4
        /*0000*/ 	.byte	0x04, 0x37
        /*0002*/ 	.short	(.L_2859 - .L_2858)
.L_2858:
        /*0004*/ 	.word	0x00000082


	//----- nvinfo : EIATTR_KPARAM_INFO
	.align		4
.L_2859:
        /*0008*/ 	.byte	0x04, 0x17
        /*000a*/ 	.short	(.L_2861 - .L_2860)
.L_2860:
        /*000c*/ 	.word	0x00000000
        /*0010*/ 	.short	0x0000
        /*0012*/ 	.short	0x0000
        /*0014*/ 	.byte	0x00, 0xf0, 0x41, 0x10


	//----- nvinfo : EIATTR_SPARSE_MMA_MASK
	.align		4
.L_2861:
        /*0018*/ 	.byte	0x03, 0x50
        /*001a*/ 	.short	0x0000


	//----- nvinfo : EIATTR_MAXREG_COUNT
	.align		4
        /*001c*/ 	.byte	0x03, 0x1b
        /*001e*/ 	.short	0x0020


	//----- nvinfo : EIATTR_NUM_BARRIERS
	.align		4
        /*0020*/ 	.byte	0x02, 0x4c
        /*0022*/ 	.byte	0x01
	.zero		1


	//----- nvinfo : EIATTR_EXTERNS
	.align		4
        /*0024*/ 	.byte	0x04, 0x0f
        /*0026*/ 	.short	(.L_2863 - .L_2862)


	//   ....[0]....
	.align		4
.L_2862:
        /*0028*/ 	.word	index@(__assertfail)


	//----- nvinfo : EIATTR_MERCURY_ISA_VERSION
	.align		4
.L_2863:
        /*002c*/ 	.byte	0x03, 0x5f
        /*002e*/ 	.short	0x0101


	//----- nvinfo : EIATTR_INT_WARP_WIDE_INSTR_OFFSETS
	.align		4
        /*0030*/ 	.byte	0x04, 0x31
        /*0032*/ 	.short	(.L_2865 - .L_2864)


	//   ....[0]....
.L_2864:
        /*0034*/ 	.word	0x0000d670


	//   ....[1]....
        /*0038*/ 	.word	0x0000d760


	//----- nvinfo : EIATTR_COOP_GROUP_MASK_REGIDS
	.align		4
.L_2865:
        /*003c*/ 	.byte	0x04, 0x29
        /*003e*/ 	.short	(.L_2867 - .L_2866)


	//   ....[0]....
.L_2866:
        /*0040*/ 	.word	0xffffffff


	//   ....[1]....
        /*0044*/ 	.word	0xffffffff


	//----- nvinfo : EIATTR_COOP_GROUP_INSTR_OFFSETS
	.align		4
.L_2867:
        /*0048*/ 	.byte	0x04, 0x28
        /*004a*/ 	.short	(.L_2869 - .L_2868)


	//   ....[0]....
.L_2868:
        /*004c*/ 	.word	0x0000af60


	//   ....[1]....
        /*0050*/ 	.word	0x0000ded0


	//----- nvinfo : EIATTR_VRC_CTA_INIT_COUNT
	.align		4
.L_2869:
        /*0054*/ 	.byte	0x02, 0x4a
	.zero		1
	.zero		1


	//----- nvinfo : EIATTR_SYSCALL_OFFSETS
	.align		4
        /*0058*/ 	.byte	0x04, 0x46
        /*005a*/ 	.short	(.L_2871 - .L_2870)


	//   ....[0]....
.L_2870:
        /*005c*/ 	.word	0x0000e160


	//   ....[1]....
        /*0060*/ 	.word	0x0000e390


	//   ....[2]....
        /*0064*/ 	.word	0x0000e6d0


	//   ....[3]....
        /*0068*/ 	.word	0x0000e900


	//----- nvinfo : EIATTR_EXIT_INSTR_OFFSETS
	.align		4
.L_2871:
        /*006c*/ 	.byte	0x04, 0x1c
        /*006e*/ 	.short	(.L_2873 - .L_2872)


	//   ....[0]....
.L_2872:
        /*0070*/ 	.word	0x0000d800


	//   ....[1]....
        /*0074*/ 	.word	0x0000df30


	//   ....[2]....
        /*0078*/ 	.word	0x0000e1b0


	//   ....[3]....
        /*007c*/ 	.word	0x0000e1d0


	//   ....[4]....
        /*0080*/ 	.word	0x0000e3e0


	//   ....[5]....
        /*0084*/ 	.word	0x0000e400


	//   ....[6]....
        /*0088*/ 	.word	0x0000e430


	//   ....[7]....
        /*008c*/ 	.word	0x0000e470


	//   ....[8]....
        /*0090*/ 	.word	0x0000e4b0


	//   ....[9]....
        /*0094*/ 	.word	0x0000e720


	//   ....[10]....
        /*0098*/ 	.word	0x0000e740


	//   ....[11]....
        /*009c*/ 	.word	0x0000e950


	//   ....[12]....
        /*00a0*/ 	.word	0x0000e970


	//----- nvinfo : EIATTR_MAX_THREADS
	.align		4
.L_2873:
        /*00a4*/ 	.byte	0x04, 0x05
        /*00a6*/ 	.short	(.L_2875 - .L_2874)
.L_2874:
        /*00a8*/ 	.word	0x00000200
        /*00ac*/ 	.word	0x00000001
        /*00b0*/ 	.word	0x00000001


	//----- nvinfo : EIATTR_CRS_STACK_SIZE
	.align		4
.L_2875:
        /*00b4*/ 	.byte	0x04, 0x1e
        /*00b6*/ 	.short	(.L_2877 - .L_2876)
.L_2876:
        /*00b8*/ 	.word	0x00000000


	//----- nvinfo : EIATTR_CBANK_PARAM_SIZE
	.align		4
.L_2877:
        /*00bc*/ 	.byte	0x03, 0x19
        /*00be*/ 	.short	0x0410


	//----- nvinfo : EIATTR_PARAM_CBANK
	.align		4
        /*00c0*/ 	.byte	0x04, 0x0a
        /*00c2*/ 	.short	(.L_2879 - .L_2878)
	.align		4
.L_2878:
        /*00c4*/ 	.word	index@(.nv.constant0._ZN2at6native13reduce_kernelILi512ELi1ENS0_8ReduceOpIaNS0_14func_wrapper_tIaZNS0_11sum_functorIaaaEclERNS_14TensorIteratorEEUlaaE_EEjaLi4ELi4EEEEEvT1_)
        /*00c8*/ 	.short	0x0380
        /*00ca*/ 	.short	0x0410


	//----- nvinfo : EIATTR_SW_WAR
	.align		4
.L_2879:
        /*00cc*/ 	.byte	0x04, 0x36
        /*00ce*/ 	.short	(.L_2881 - .L_2880)
.L_2880:
        /*00d0*/ 	.word	0x00000008
.L_2881:


//--------------------- .nv.info._ZN2at6native13reduce_kernelILi256ELi2ENS0_8ReduceOpIaNS0_14func_wrapper_tIaZNS0_11sum_functorIaaaEclERNS_14TensorIteratorEEUlaaE_EEjaLi4ELi4EEEEEvT1_ --------------------------
	.section	.nv.info._ZN2at6native13reduce_kernelILi256ELi2ENS0_8ReduceOpIaNS0_14func_wrapper_tIaZNS0_11sum_functorIaaaEclERNS_14TensorIteratorEEUlaaE_EEjaLi4ELi4EEEEEvT1_,"",@"SHT_CUDA_INFO"
	.sectionflags	@""
	.align	4


	//----- nvinfo : EIATTR_CUDA_API_VERSION
	.align		4
        /*0000*/ 	.byte	0x04, 0x37
        /*0002*/ 	.short	(.L_2883 - .L_2882)
.L_2882:
        /*0004*/ 	.word	0x00000082


	//----- nvinfo : EIATTR_KPARAM_INFO
	.align		4
.L_2883:
        /*0008*/ 	.byte	0x04, 0x17
        /*000a*/ 	.short	(.L_2885 - .L_2884)
.L_2884:
        /*000c*/ 	.word	0x00000000
        /*0010*/ 	.short	0x0000
        /*0012*/ 	.short	0x0000
        /*0014*/ 	.byte	0x00, 0xf0, 0x41, 0x10


	//----- nvinfo : EIATTR_SPARSE_MMA_MASK
	.align		4
.L_2885:
        /*0018*/ 	.byte	0x03, 0x50
        /*001a*/ 	.short	0x0000


	//----- nvinfo : EIATTR_MAXREG_COUNT
	.align		4
        /*001c*/ 	.byte	0x03, 0x1b
        /*001e*/ 	.short	0x0040


	//----- nvinfo : EIATTR_NUM_BARRIERS
	.align		4
        /*0020*/ 	.byte	0x02, 0x4c
        /*0022*/ 	.byte	0x01
	.zero		1


	//----- nvinfo : EIATTR_EXTERNS
	.align		4
        /*0024*/ 	.byte	0x04, 0x0f
        /*0026*/ 	.short	(.L_2887 - .L_2886)


	//   ....[0]....
	.align		4
.L_2886:
        /*0028*/ 	.word	index@(__assertfail)


	//----- nvinfo : EIATTR_MERCURY_ISA_VERSION
	.align		4
.L_2887:
        /*002c*/ 	.byte	0x03, 0x5f
        /*002e*/ 	.short	0x0101


	//----- nvinfo : EIATTR_INT_WARP_WIDE_INSTR_OFFSETS
	.align		4
        /*0030*/ 	.byte	0x04, 0x31
        /*0032*/ 	.short	(.L_2889 - .L_2888)


	//   ....[0]....
.L_2888:
        /*0034*/ 	.word	0x00010810


	//   ....[1]....
        /*0038*/ 	.word	0x00010900


	//----- nvinfo : EIATTR_COOP_GROUP_MASK_REGIDS
	.align		4
.L_2889:
        /*003c*/ 	.byte	0x04, 0x29
        /*003e*/ 	.short	(.L_2891 - .L_2890)


	//   ....[0]....
.L_2890:
        /*0040*/ 	.word	0xffffffff


	//   ....[1]....
        /*0044*/ 	.word	0xffffffff


	//   ....[2]....
        /*0048*/ 	.word	0xffffffff


	//   ....[3]....
        /*004c*/ 	.word	0xffffffff


	//----- nvinfo : EIATTR_COOP_GROUP_INSTR_OFFSETS
	.align		4
.L_2891:
        /*0050*/ 	.byte	0x04, 0x28
        /*0052*/ 	.short	(.L_2893 - .L_2892)


	//   ....[0]....
.L_2892:
        /*0054*/ 	.word	0x0000bec0


	//   ....[1]....
        /*0058*/ 	.word	0x0000bed0


	//   ....[2]....
        /*005c*/ 	.word	0x00011220


	//   ....[3]....
        /*0060*/ 	.word	0x00011230


	//----- nvinfo : EIATTR_VRC_CTA_INIT_COUNT
	.align		4
.L_2893:
        /*0064*/ 	.byte	0x02, 0x4a
	.zero		1
	.zero		1


	//----- nvinfo : EIATTR_SYSCALL_OFFSETS
	.align		4
        /*0068*/ 	.byte	0x04, 0x46
        /*006a*/ 	.short	(.L_2895 - .L_2894)


	//   ....[0]....
.L_2894:
        /*006c*/ 	.word	0x00001460


	//   ....[1]....
        /*0070*/ 	.word	0x00011530


	//   ....[2]....
        /*0074*/ 	.word	0x00011660


	//   ....[3]....
        /*0078*/ 	.word	0x000118b0


	//   ....[4]....
        /*007c*/ 	.word	0x000119e0


	//   ....[5]....
        /*0080*/ 	.word	0x00011de0


	//   ....[6]....
        /*0084*/ 	.word	0x00011f10


	//   ....[7]....
        /*0088*/ 	.word	0x00012170


	//   ....[8]....
        /*008c*/ 	.word	0x000122a0


	//----- nvinfo : EIATTR_EXIT_INSTR_OFFSETS
	.align		4
.L_2895:
        /*0090*/ 	.byte	0x04, 0x1c
        /*0092*/ 	.short	(.L_2897 - .L_2896)


	//   ....[0]....
.L_2896:
        /*0094*/ 	.word	0x000109c0


	//   ....[1]....
        /*0098*/ 	.word	0x000112a0


	//   ....[2]....
        /*009c*/ 	.word	0x00011400


	//   ....[3]....
        /*00a0*/ 	.word	0x000116d0


	//   ....[4]....
        /*00a4*/ 	.word	0x00011a80


	//   ....[5]....
        /*00a8*/ 	.word	0x00011ab0


	//   ....[6]....
        /*00ac*/ 	.word	0x00011ae0


	//   ....[7]....
        /*00b0*/ 	.word	0x00011b20


	//   ....[8]....
        /*00b4*/ 	.word	0x00011b60


	//   ....[9]....
        /*00b8*/ 	.word	0x00011cb0


	//   ....[10]....
        /*00bc*/ 	.word	0x00011f80


	//   ....[11]....
        /*00c0*/ 	.word	0x00012340


	//   ....[12]....
        /*00c4*/ 	.word	0x00012370


	//----- nvinfo : EIATTR_MAX_THREADS
	.align		4
.L_2897:
        /*00c8*/ 	.byte	0x04, 0x05
        /*00ca*/ 	.short	(.L_2899 - .L_2898)
.L_2898:
        /*00cc*/ 	.word	0x00000100
        /*00d0*/ 	.word	0x00000001
        /*00d4*/ 	.word	0x00000001


	//----- nvinfo : EIATTR_CRS_STACK_SIZE
	.align		4
.L_2899:
        /*00d8*/ 	.byte	0x04, 0x1e
        /*00da*/ 	.short	(.L_2901 - .L_2900)
.L_2900:
        /*00dc*/ 	.word	0x00000000


	//----- nvinfo : EIATTR_CBANK_PARAM_SIZE
	.align		4
.L_2901:
        /*00e0*/ 	.byte	0x03, 0x19
        /*00e2*/ 	.short	0x0410


	//----- nvinfo : EIATTR_PARAM_CBANK
	.align		4
        /*00e4*/ 	.byte	0x04, 0x0a
        /*00e6*/ 	.short	(.L_2903 - .L_2902)
	.align		4
.L_2902:
        /*00e8*/ 	.word	index@(.nv.constant0._ZN2at6native13reduce_kernelILi256ELi2ENS0_8ReduceOpIaNS0_14func_wrapper_tIaZNS0_11sum_functorIaaaEclERNS_14TensorIteratorEEUlaaE_EEjaLi4ELi4EEEEEvT1_)
        /*00ec*/ 	.short	0x0380
        /*00ee*/ 	.short	0x0410


	//----- nvinfo : EIATTR_SW_WAR
	.align		4
.L_2903:
        /*00f0*/ 	.byte	0x04, 0x36
        /*00f2*/ 	.short	(.L_2905 - .L_2904)
.L_2904:
        /*00f4*/ 	.word	0x00000008
.L_2905:


//--------------------- .nv.info._ZN2at6native13reduce_kernelILi128ELi4ENS0_8ReduceOpIaNS0_14func_wrapper_tIaZNS0_11sum_functorIaaaEclERNS_14TensorIteratorEEUlaaE_EEjaLi4ELi4EEEEEvT1_ --------------------------
	.section	.nv.info._ZN2at6native13reduce_kernelILi128ELi4ENS0_8ReduceOpIaNS0_14func_wrapper_tIaZNS0_11sum_functorIaaaEclERNS_14TensorIteratorEEUlaaE_EEjaLi4ELi4EEEEEvT1_,"",@"SHT_CUDA_INFO"
	.sectionflags	@""
	.align	4


	//----- nvinfo : EIATTR_CUDA_API_VERSION
	.align		4
        /*0000*/ 	.byte	0x04, 0x37
        /*0002*/ 	.short	(.L_2907 - .L_2906)
.L_2906:
        /*0004*/ 	.word	0x00000082


	//----- nvinfo : EIATTR_KPARAM_INFO
	.align		4
.L_2907:
        /*0008*/ 	.byte	0x04, 0x17
        /*000a*/ 	.short	(.L_2909 - .L_2908)
.L_2908:
        /*000c*/ 	.word	0x00000000
        /*0010*/ 	.short	0x0000
        /*0012*/ 	.short	0x0000
        /*0014*/ 	.byte	0x00, 0xf0, 0x41, 0x10


	//----- nvinfo : EIATTR_SPARSE_MMA_MASK
	.align		4
.L_2909:
        /*0018*/ 	.byte	0x03, 0x50
        /*001a*/ 	.short	0x0000


	//----- nvinfo : EIATTR_MAXREG_COUNT
	.align		4
        /*001c*/ 	.byte	0x03, 0x1b
        /*001e*/ 	.short	0x0080


	//----- nvinfo : EIATTR_NUM_BARRIERS
	.align		4
        /*0020*/ 	.byte	0x02, 0x4c
        /*0022*/ 	.byte	0x01
	.zero		1


	//----- nvinfo : EIATTR_EXTERNS
	.align		4
        /*0024*/ 	.byte	0x04, 0x0f
        /*0026*/ 	.short	(.L_2911 - .L_2910)


	//   ....[0]....
	.align		4
.L_2910:
        /*0028*/ 	.word	index@(__assertfail)


	//----- nvinfo : EIATTR_MERCURY_ISA_VERSION
	.align		4
.L_2911:
        /*002c*/ 	.byte	0x03, 0x5f
        /*002e*/ 	.short	0x0101


	//----- nvinfo : EIATTR_INT_WARP_WIDE_INSTR_OFFSETS
	.align		4
        /*0030*/ 	.byte	0x04, 0x31
        /*0032*/ 	.short	(.L_2913 - .L_2912)


	//   ....[0]....
.L_2912:
        /*0034*/ 	.word	0x00015bb0


	//   ....[1]....
        /*0038*/ 	.word	0x00015ca0


	//----- nvinfo : EIATTR_COOP_GROUP_MASK_REGIDS
	.align		4
.L_2913:
        /*003c*/ 	.byte	0x04, 0x29
        /*003e*/ 	.short	(.L_2915 - .L_2914)


	//   ....[0]....
.L_2914:
        /*0040*/ 	.word	0xffffffff


	//   ....[1]....
        /*0044*/ 	.word	0xffffffff


	//   ....[2]....
        /*0048*/ 	.word	0xffffffff


	//   ....[3]....
        /*004c*/ 	.word	0xffffffff


	//   ....[4]....
        /*0050*/ 	.word	0xffffffff


	//   ....[5]....
        /*0054*/ 	.word	0xffffffff


	//   ....[6]....
        /*0058*/ 	.word	0xffffffff


	//   ....[7]....
        /*005c*/ 	.word	0xffffffff


	//----- nvinfo : EIATTR_COOP_GROUP_INSTR_OFFSETS
	.align		4
.L_2915:
        /*0060*/ 	.byte	0x04, 0x28
        /*0062*/ 	.short	(.L_2917 - .L_2916)


	//   ....[0]....
.L_2916:
        /*0064*/ 	.word	0x0000cce0


	//   ....[1]....
        /*0068*/ 	.word	0x0000ccf0


	//   ....[2]....
        /*006c*/ 	.word	0x0000cd00


	//   ....[3]....
        /*0070*/ 	.word	0x0000cd10


	//   ....[4]....
        /*0074*/ 	.word	0x000169b0


	//   ....[5]....
        /*0078*/ 	.word	0x000169c0


	//   ....[6]....
        /*007c*/ 	.word	0x000169d0


	//   ....[7]....
        /*0080*/ 	.word	0x000169e0


	//----- nvinfo : EIATTR_VRC_CTA_INIT_COUNT
	.align		4
.L_2917:
        /*0084*/ 	.byte	0x02, 0x4a
	.zero		1
	.zero		1


	//----- nvinfo : EIATTR_SYSCALL_OFFSETS
	.align		4
        /*0088*/ 	.byte	0x04, 0x46
        /*008a*/ 	.short	(.L_2919 - .L_2918)


	//   ....[0]....
.L_2918:
        /*008c*/ 	.word	0x00001460


	//   ....[1]....
        /*0090*/ 	.word	0x00016dc0


	//   ....[2]....
        /*0094*/ 	.word	0x00016ef0


	//   ....[3]....
        /*0098*/ 	.word	0x00017080


	//   ....[4]....
        /*009c*/ 	.word	0x000171b0


	//   ....[5]....
        /*00a0*/ 	.word	0x00017480


	//   ....[6]....
        /*00a4*/ 	.word	0x000175b0


	//   ....[7]....
        /*00a8*/ 	.word	0x00017770


	//   ....[8]....
        /*00ac*/ 	.word	0x000178a0


	//   ....[9]....
        /*00b0*/ 	.word	0x00017d70


	//   ....[10]....
        /*00b4*/ 	.word	0x00017ea0


	//   ....[11]....
        /*00b8*/ 	.word	0x00018030


	//   ....[12]....
        /*00bc*/ 	.word	0x00018160


	//   ....[13]....
        /*00c0*/ 	.word	0x00018440


	//   ....[14]....
        /*00c4*/ 	.word	0x00018570


	//   ....[15]....
        /*00c8*/ 	.word	0x00018730


	//   ....[16]....
        /*00cc*/ 	.word	0x00018860


	//----- nvinfo : EIATTR_EXIT_INSTR_OFFSETS
	.align		4
.L_2919:
        /*00d0*/ 	.byte	0x04, 0x1c
        /*00d2*/ 	.short	(.L_2921 - .L_2920)


	//   ....[0]....
.L_2920:
        /*00d4*/ 	.word	0x00015d60


	//   ....[1]....
        /*00d8*/ 	.word	0x00016a70


	//   ....[2]....
        /*00dc*/ 	.word	0x00016c90


	//   ....[3]....
        /*00e0*/ 	.word	0x00017240


	//   ....[4]....
        /*00e4*/ 	.word	0x00017930


	//   ....[5]....
        /*00e8*/ 	.word	0x00017980


	//   ....[6]....
        /*00ec*/ 	.word	0x000179b0


	//   ....[7]....
        /*00f0*/ 	.word	0x000179f0


	//   ....[8]....
        /*00f4*/ 	.word	0x00017a30


	//   ....[9]....
        /*00f8*/ 	.word	0x00017c40


	//   ....[10]....
        /*00fc*/ 	.word	0x000181f0


	//   ....[11]....
        /*0100*/ 	.word	0x000188f0


	//   ....[12]....
        /*0104*/ 	.word	0x00018940


	//----- nvinfo : EIATTR_MAX_THREADS
	.align		4
.L_2921:
        /*0108*/ 	.byte	0x04, 0x05
        /*010a*/ 	.short	(.L_2923 - .L_2922)
.L_2922:
        /*010c*/ 	.word	0x00000080
        /*0110*/ 	.word	0x00000001
        /*0114*/ 	.word	0x00000001


	//----- nvinfo : EIATTR_CRS_STACK_SIZE
	.align		4
.L_2923:
        /*0118*/ 	.byte	0x04, 0x1e
        /*011a*/ 	.short	(.L_2925 - .L_2924)
.L_2924:
        /*011c*/ 	.word	0x00000000


	//----- nvinfo : EIATTR_CBANK_PARAM_SIZE
	.align		4
.L_2925:
        /*0120*/ 	.byte	0x03, 0x19
        /*0122*/ 	.short	0x0410


	//----- nvinfo : EIATTR_PARAM_CBANK
	.align		4
        /*0124*/ 	.byte	0x04, 0x0a
        /*0126*/ 	.short	(.L_2927 - .L_2926)
	.align		4
.L_2926:
        /*0128*/ 	.word	index@(.nv.constant0._ZN2at6native13reduce_kernelILi128ELi4ENS0_8ReduceOpIaNS0_14func_wrapper_tIaZNS0_11sum_functorIaaaEclERNS_14TensorIteratorEEUlaaE_EEjaLi4ELi4EEEEEvT1_)
        /*012c*/ 	.short	0x0380
        /*012e*/ 	.short	0x0410


	//----- nvinfo : EIATTR_SW_WAR
	.align		4
.L_2927:
        /*0130*/ 	.byte	0x04, 0x36
        /*0132*/ 	.short	(.L_2929 - .L_2928)
.L_2928:
        /*0134*/ 	.word	0x00000008
.L_2929:


//--------------------- .nv.info._ZN2at6native13reduce_kernelILi512ELi1ENS0_8ReduceOpIhNS0_14func_wrapper_tIhZNS0_11sum_functorIhhhEclERNS_14TensorIteratorEEUlhhE_EEjhLi4ELi4EEEEEvT1_ --------------------------
	.section	.nv.info._ZN2at6native13reduce_kernelILi512ELi1ENS0_8ReduceOpIhNS0_14func_wrapper_tIhZNS0_11sum_functorIhhhEclERNS_14TensorIteratorEEUlhhE_EEjhLi4ELi4EEEEEvT1_,"",@"SHT_CUDA_INFO"
	.sectionflags	@""
	.align	4


	//----- nvinfo : EIATTR_CUDA_API_VERSION
	.align		4
        /*0000*/ 	.byte	0x04, 0x37
        /*0002*/ 	.short	(.L_2931 - .L_2930)
.L_2930:
        /*0004*/ 	.word	0x00000082


	//----- nvinfo : EIATTR_KPARAM_INFO
	.align		4
.L_2931:
        /*0008*/ 	.byte	0x04, 0x17
        /*000a*/ 	.short	(.L_2933 - .L_2932)
.L_2932:
        /*000c*/ 	.word	0x00000000
        /*0010*/ 	.short	0x0000
        /*0012*/ 	.short	0x0000
        /*0014*/ 	.byte	0x00, 0xf0, 0x41, 0x10


	//----- nvinfo : EIATTR_SPARSE_MMA_MASK
	.align		4
.L_2933:
        /*0018*/ 	.byte	0x03, 0x50
        /*001a*/ 	.short	0x0000


	//----- nvinfo : EIATTR_MAXREG_COUNT
	.align		4
        /*001c*/ 	.byte	0x03, 0x1b
        /*001e*/ 	.short	0x0020


	//----- nvinfo : EIATTR_NUM_BARRIERS
	.align		4
        /*0020*/ 	.byte	0x02, 0x4c
        /*0022*/ 	.byte	0x01
	.zero		1


	//----- nvinfo : EIATTR_EXTERNS
	.align		4
        /*0024*/ 	.byte	0x04, 0x0f
        /*0026*/ 	.short	(.L_2935 - .L_2934)


	//   ....[0]....
	.align		4
.L_2934:
        /*0028*/ 	.word	index@(__assertfail)


	//----- nvinfo : EIATTR_MERCURY_ISA_VERSION
	.align		4
.L_2935:
        /*002c*/ 	.byte	0x03, 0x5f
        /*002e*/ 	.short	0x0101


	//----- nvinfo : EIATTR_INT_WARP_WIDE_INSTR_OFFSETS
	.align		4
        /*0030*/ 	.byte	0x04, 0x31
        /*0032*/ 	.short	(.L_2937 - .L_2936)


	//   ....[0]....
.L_2936:
        /*0034*/ 	.word	0x0000d660


	//   ....[1]....
        /*0038*/ 	.word	0x0000d750


	//----- nvinfo : EIATTR_COOP_GROUP_MASK_REGIDS
	.align		4
.L_2937:
        /*003c*/ 	.byte	0x04, 0x29
        /*003e*/ 	.short	(.L_2939 - .L_2938)


	//   ....[0]....
.L_2938:
        /*0040*/ 	.word	0xffffffff


	//   ....[1]....
        /*0044*/ 	.word	0xffffffff


	//----- nvinfo : EIATTR_COOP_GROUP_INSTR_OFFSETS
	.align		4
.L_2939:
        /*0048*/ 	.byte	0x04, 0x28
        /*004a*/ 	.short	(.L_2941 - .L_2940)


	//   ....[0]....
.L_2940:
        /*004c*/ 	.word	0x0000af50


	//   ....[1]....
        /*0050*/ 	.word	0x0000deb0


	//----- nvinfo : EIATTR_VRC_CTA_INIT_COUNT
	.align		4
.L_2941:
        /*0054*/ 	.byte	0x02, 0x4a
	.zero		1
	.zero		1


	//----- nvinfo : EIATTR_SYSCALL_OFFSETS
	.align		4
        /*0058*/ 	.byte	0x04, 0x46
        /*005a*/ 	.short	(.L_2943 - .L_2942)


	//   ....[0]....
.L_2942:
        /*005c*/ 	.word	0x0000e140


	//   ....[1]....
        /*0060*/ 	.word	0x0000e370


	//   ....[2]....
        /*0064*/ 	.word	0x0000e6b0


	//   ....[3]....
        /*0068*/ 	.word	0x0000e8e0


	//----- nvinfo : EIATTR_EXIT_INSTR_OFFSETS
	.align		4
.L_2943:
        /*006c*/ 	.byte	0x04, 0x1c
        /*006e*/ 	.short	(.L_2945 - .L_2944)


	//   ....[0]....
.L_2944:
        /*0070*/ 	.word	0x0000d7f0


	//   ....[1]....
        /*0074*/ 	.word	0x0000df10


	//   ....[2]....
        /*0078*/ 	.word	0x0000e190


	//   ....[3]....
        /*007c*/ 	.word	0x0000e1b0


	//   ....[4]....
        /*0080*/ 	.word	0x0000e3c0


	//   ....[5]....
        /*0084*/ 	.word	0x0000e3e0


	//   ....[6]....
        /*0088*/ 	.word	0x0000e410


	//   ....[7]....
        /*008c*/ 	.word	0x0000e450


	//   ....[8]....
        /*0090*/ 	.word	0x0000e490


	//   ....[9]....
        /*0094*/ 	.word	0x0000e700


	//   ....[10]....
        /*0098*/ 	.word	0x0000e720


	//   ....[11]....
        /*009c*/ 	.word	0x0000e930


	//   ....[12]....
        /*00a0*/ 	.word	0x0000e950


	//----- nvinfo : EIATTR_MAX_THREADS
	.align		4
.L_2945:
        /*00a4*/ 	.byte	0x04, 0x05
        /*00a6*/ 	.short	(.L_2947 - .L_2946)
.L_2946:
        /*00a8*/ 	.word	0x00000200
        /*00ac*/ 	.word	0x00000001
        /*00b0*/ 	.word	0x00000001


	//----- nvinfo : EIATTR_CRS_STACK_SIZE
	.align		4
.L_2947:
        /*00b4*/ 	.byte	0x04, 0x1e
        /*00b6*/ 	.short	(.L_2949 - .L_2948)
.L_2948:
        /*00b8*/ 	.word	0x00000000


	//----- nvinfo : EIATTR_CBANK_PARAM_SIZE
	.align		4
.L_2949:
        /*00bc*/ 	.byte	0x03, 0x19
        /*00be*/ 	.short	0x0410


	//----- nvinfo : EIATTR_PARAM_CBANK
	.align		4
        /*00c0*/ 	.byte	0x04, 0x0a
        /*00c2*/ 	.short	(.L_2951 - .L_2950)
	.align		4
.L_2950:
        /*00c4*/ 	.word	index@(.nv.constant0._ZN2at6native13reduce_kernelILi512ELi1ENS0_8ReduceOpIhNS0_14func_wrapper_tIhZNS0_11sum_functorIhhhEclERNS_14TensorIteratorEEUlhhE_EEjhLi4ELi4EEEEEvT1_)
        /*00c8*/ 	.short	0x0380
        /*00ca*/ 	.short	0x0410


	//----- nvinfo : EIATTR_SW_WAR
	.align		4
.L_2951:
        /*00cc*/ 	.byte	0x04, 0x36
        /*00ce*/ 	.short	(.L_2953 - .L_2952)
.L_2952:
        /*00d0*/ 	.word	0x00000008
.L_2953:


//--------------------- .nv.info._ZN2at6native13reduce_kernelILi256ELi2ENS0_8ReduceOpIhNS0_14func_wrapper_tIhZNS0_11sum_functorIhhhEclERNS_14TensorIteratorEEUlhhE_EEjhLi4ELi4EEEEEvT1_ --------------------------
	.section	.nv.info._ZN2at6native13reduce_kernelILi256ELi2ENS0_8ReduceOpIhNS0_14func_wrapper_tIhZNS0_11sum_functorIhhhEclERNS_14TensorIteratorEEUlhhE_EEjhLi4ELi4EEEEEvT1_,"",@"SHT_CUDA_INFO"
	.sectionflags	@""
	.align	4


	//----- nvinfo : EIATTR_CUDA_API_VERSION
	.align		4
        /*0000*/ 	.byte	0x04, 0x37
        /*0002*/ 	.short	(.L_2955 - .L_2954)
.L_2954:
        /*0004*/ 	.word	0x00000082


	//----- nvinfo : EIATTR_KPARAM_INFO
	.align		4
.L_2955:
        /*0008*/ 	.byte	0x04, 0x17
        /*000a*/ 	.short	(.L_2957 - .L_2956)
.L_2956:
        /*000c*/ 	.word	0x00000000
        /*0010*/ 	.short	0x0000
        /*0012*/ 	.short	0x0000
        /*0014*/ 	.byte	0x00, 0xf0, 0x41, 0x10


	//----- nvinfo : EIATTR_SPARSE_MMA_MASK
	.align		4
.L_2957:
        /*0018*/ 	.byte	0x03, 0x50
        /*001a*/ 	.short	0x0000


	//----- nvinfo : EIATTR_MAXREG_COUNT
	.align		4
        /*001c*/ 	.byte	0x03, 0x1b
        /*001e*/ 	.short	0x0040


	//----- nvinfo : EIATTR_NUM_BARRIERS
	.align		4
        /*0020*/ 	.byte	0x02, 0x4c
        /*0022*/ 	.byte	0x01
	.zero		1


	//----- nvinfo : EIATTR_EXTERNS
	.align		4
        /*0024*/ 	.byte	0x04, 0x0f
        /*0026*/ 	.short	(.L_2959 - .L_2958)


	//   ....[0]....
	.align		4
.L_2958:
        /*0028*/ 	.word	index@(__assertfail)


	//----- nvinfo : EIATTR_MERCURY_ISA_VERSION
	.align		4
.L_2959:
        /*002c*/ 	.byte	0x03, 0x5f
        /*002e*/ 	.short	0x0101


	//----- nvinfo : EIATTR_INT_WARP_WIDE_INSTR_OFFSETS
	.align		4
        /*0030*/ 	.byte	0x04, 0x31
        /*0032*/ 	.short	(.L_2961 - .L_2960)


	//   ....[0]....
.L_2960:
        /*0034*/ 	.word	0x000107f0


	//   ....[1]....
        /*0038*/ 	.word	0x000108e0


	//----- nvinfo : EIATTR_COOP_GROUP_MASK_REGIDS
	.align		4
.L_2961:
        /*003c*/ 	.byte	0x04, 0x29
        /*003e*/ 	.short	(.L_2963 - .L_2962)


	//   ....[0]....
.L_2962:
        /*0040*/ 	.word	0xffffffff


	//   ....[1]....
        /*0044*/ 	.word	0xffffffff


	//   ....[2]....
        /*0048*/ 	.word	0xffffffff


	//   ....[3]....
        /*004c*/ 	.word	0xffffffff


	//----- nvinfo : EIATTR_COOP_GROUP_INSTR_OFFSETS
	.align		4
.L_2963:
        /*0050*/ 	.byte	0x04, 0x28
        /*0052*/ 	.short	(.L_2965 - .L_2964)


	//   ....[0]....
.L_2964:
        /*0054*/ 	.word	0x0000bea0


	//   ....[1]....
        /*0058*/ 	.word	0x0000beb0


	//   ....[2]....
        /*005c*/ 	.word	0x000111e0


	//   ....[3]....
        /*0060*/ 	.word	0x000111f0


	//----- nvinfo : EIATTR_VRC_CTA_INIT_COUNT
	.align		4
.L_2965:
        /*0064*/ 	.byte	0x02, 0x4a
	.zero		1
	.zero		1


	//----- nvinfo : EIATTR_SYSCALL_OFFSETS
	.align		4
        /*0068*/ 	.byte	0x04, 0x46
        /*006a*/ 	.short	(.L_2967 - .L_2966)


	//   ....[0]....
.L_2966:
        /*006c*/ 	.word	0x00001460


	//   ....[1]....
        /*0070*/ 	.word	0x000114f0


	//   ....[2]....
        /*0074*/ 	.word	0x00011620


	//   ....[3]....
        /*0078*/ 	.word	0x00011870


	//   ....[4]....
        /*007c*/ 	.word	0x000119a0


	//   ....[5]....
        /*0080*/ 	.word	0x00011da0


	//   ....[6]....
        /*0084*/ 	.word	0x00011ed0


	//   ....[7]....
        /*0088*/ 	.word	0x00012130


	//   ....[8]....
        /*008c*/ 	.word	0x00012260


	//----- nvinfo : EIATTR_EXIT_INSTR_OFFSETS
	.align		4
.L_2967:
        /*0090*/ 	.byte	0x04, 0x1c
        /*0092*/ 	.short	(.L_2969 - .L_2968)


	//   ....[0]....
.L_2968:
        /*0094*/ 	.word	0x000109a0


	//   ....[1]....
        /*0098*/ 	.word	0x00011260


	//   ....[2]....
        /*009c*/ 	.word	0x000113c0


	//   ....[3]....
        /*00a0*/ 	.word	0x00011690


	//   ....[4]....
        /*00a4*/ 	.word	0x00011a40


	//   ....[5]....
        /*00a8*/ 	.word	0x00011a70


	//   ....[6]....
        /*00ac*/ 	.word	0x00011aa0


	//   ....[7]....
        /*00b0*/ 	.word	0x00011ae0


	//   ....[8]....
        /*00b4*/ 	.word	0x00011b20


	//   ....[9]....
        /*00b8*/ 	.word	0x00011c70


	//   ....[10]....
        /*00bc*/ 	.word	0x00011f40


	//   ....[11]....
        /*00c0*/ 	.word	0x00012300


	//   ....[12]....
        /*00c4*/ 	.word	0x00012330


	//----- nvinfo : EIATTR_MAX_THREADS
	.align		4
.L_2969:
        /*00c8*/ 	.byte	0x04, 0x05
        /*00ca*/ 	.short	(.L_2971 - .L_2970)
.L_2970:
        /*00cc*/ 	.word	0x00000100
        /*00d0*/ 	.word	0x00000001
        /*00d4*/ 	.word	0x00000001


	//----- nvinfo : EIATTR_CRS_STACK_SIZE
	.align		4
.L_2971:
        /*00d8*/ 	.byte	0x04, 0x1e
        /*00da*/ 	.short	(.L_2973 - .L_2972)
.L_2972:
        /*00dc*/ 	.word	0x00000000


	//----- nvinfo : EIATTR_CBANK_PARAM_SIZE
	.align		4
.L_2973:
        /*00e0*/ 	.byte	0x03, 0x19
        /*00e2*/ 	.short	0x0410


	//----- nvinfo : EIATTR_PARAM_CBANK
	.align		4
        /*00e4*/ 	.byte	0x04, 0x0a
        /*00e6*/ 	.short	(.L_2975 - .L_2974)
	.align		4
.L_2974:
        /*00e8*/ 	.word	index@(.nv.constant0._ZN2at6native13reduce_kernelILi256ELi2ENS0_8ReduceOpIhNS0_14func_wrapper_tIhZNS0_11sum_functorIhhhEclERNS_14TensorIteratorEEUlhhE_EEjhLi4ELi4EEEEEvT1_)
        /*00ec*/ 	.short	0x0380
        /*00ee*/ 	.short	0x0410


	//----- nvinfo : EIATTR_SW_WAR
	.align		4
.L_2975:
        /*00f0*/ 	.byte	0x04, 0x36
        /*00f2*/ 	.short	(.L_2977 - .L_2976)
.L_2976:
        /*00f4*/ 	.word	0x00000008
.L_2977:


//--------------------- .nv.info._ZN2at6native13reduce_kernelILi128ELi4ENS0_8ReduceOpIhNS0_14func_wrapper_tIhZNS0_11sum_functorIhhhEclERNS_14TensorIteratorEEUlhhE_EEjhLi4ELi4EEEEEvT1_ --------------------------
	.section	.nv.info._ZN2at6native13reduce_kernelILi128ELi4ENS0_8ReduceOpIhNS0_14func_wrapper_tIhZNS0_11sum_functorIhhhEclERNS_14TensorIteratorEEUlhhE_EEjhLi4ELi4EEEEEvT1_,"",@"SHT_CUDA_INFO"
	.sectionflags	@""
	.align	4


	//----- nvinfo : EIATTR_CUDA_API_VERSION
	.align		4
        /*0000*/ 	.byte	0x04, 0x37
        /*0002*/ 	.short	(.L_2979 - .L_2978)
.L_2978:
        /*0004*/ 	.word	0x00000082


	//----- nvinfo : EIATTR_KPARAM_INFO
	.align		4
.L_2979:
        /*0008*/ 	.byte	0x04, 0x17
        /*000a*/ 	.short	(.L_2981 - .L_2980)
.L_2980:
        /*000c*/ 	.word	0x00000000
        /*0010*/ 	.short	0x0000
        /*0012*/ 	.short	0x0000
        /*0014*/ 	.byte	0x00, 0xf0, 0x41, 0x10


	//----- nvinfo : EIATTR_SPARSE_MMA_MASK
	.align		4
.L_2981:
        /*0018*/ 	.byte	0x03, 0x50
        /*001a*/ 	.short	0x0000


	//----- nvinfo : EIATTR_MAXREG_COUNT
	.align		4
        /*001c*/ 	.byte	0x03, 0x1b
        /*001e*/ 	.short	0x0080


	//----- nvinfo : EIATTR_NUM_BARRIERS
	.align		4
        /*0020*/ 	.byte	0x02, 0x4c
        /*0022*/ 	.byte	0x01
	.zero		1


	//----- nvinfo : EIATTR_EXTERNS
	.align		4
        /*0024*/ 	.byte	0x04, 0x0f
        /*0026*/ 	.short	(.L_2983 - .L_2982)


	//   ....[0]....
	.align		4
.L_2982:
        /*0028*/ 	.word	index@(__assertfail)


	//----- nvinfo : EIATTR_MERCURY_ISA_VERSION
	.align		4
.L_2983:
        /*002c*/ 	.byte	0x03, 0x5f
        /*002e*/ 	.short	0x0101


	//----- nvinfo : EIATTR_INT_WARP_WIDE_INSTR_OFFSETS
	.align		4
        /*0030*/ 	.byte	0x04, 0x31
        /*0032*/ 	.short	(.L_2985 - .L_2984)


	//   ....[0]....
.L_2984:
        /*0034*/ 	.word	0x00015b60


	//   ....[1]....
        /*0038*/ 	.word	0x00015c50


	//----- nvinfo : EIATTR_COOP_GROUP_MASK_REGIDS
	.align		4
.L_2985:
        /*003c*/ 	.byte	0x04, 0x29
        /*003e*/ 	.short	(.L_2987 - .L_2986)


	//   ....[0]....
.L_2986:
        /*0040*/ 	.word	0xffffffff


	//   ....[1]....
        /*0044*/ 	.word	0xffffffff


	//   ....[2]....
        /*0048*/ 	.word	0xffffffff


	//   ....[3]....
        /*004c*/ 	.word	0xffffffff


	//   ....[4]....
        /*0050*/ 	.word	0xffffffff


	//   ....[5]....
        /*0054*/ 	.word	0xffffffff


	//   ....[6]....
        /*0058*/ 	.word	0xffffffff


	//   ....[7]....
        /*005c*/ 	.word	0xffffffff


	//----- nvinfo : EIATTR_COOP_GROUP_INSTR_OFFSETS
	.align		4
.L_2987:
        /*0060*/ 	.byte	0x04, 0x28
        /*0062*/ 	.short	(.L_2989 - .L_2988)


	//   ....[0]....
.L_2988:
        /*0064*/ 	.word	0x0000cc80


	//   ....[1]....
        /*0068*/ 	.word	0x0000cca0


	//   ....[2]....
        /*006c*/ 	.word	0x0000ccb0


	//   ....[3]....
        /*0070*/ 	.word	0x0000ccc0


	//   ....[4]....
        /*0074*/ 	.word	0x00016900


	//   ....[5]....
        /*0078*/ 	.word	0x00016920


	//   ....[6]....
        /*007c*/ 	.word	0x00016930


	//   ....[7]....
        /*0080*/ 	.word	0x00016940


	//----- nvinfo : EIATTR_VRC_CTA_INIT_COUNT
	.align		4
.L_2989:
        /*0084*/ 	.byte	0x02, 0x4a
	.zero		1
	.zero		1


	//----- nvinfo : EIATTR_SYSCALL_OFFSETS
	.align		4
        /*0088*/ 	.byte	0x04, 0x46
        /*008a*/ 	.short	(.L_2991 - .L_2990)


	//   ....[0]....
.L_2990:
        /*008c*/ 	.word	0x00001460


	//   ....[1]....
        /*0090*/ 	.word	0x00016d20


	//   ....[2]....
        /*0094*/ 	.word	0x00016e50


	//   ....[3]....
        /*0098*/ 	.word	0x00016fe0


	//   ....[4]....
        /*009c*/ 	.word	0x00017110


	//   ....[5]....
        /*00a0*/ 	.word	0x000173e0


	//   ....[6]....
        /*00a4*/ 	.word	0x00017510


	//   ....[7]....
        /*00a8*/ 	.word	0x000176d0


	//   ....[8]....
        /*00ac*/ 	.word	0x00017800


	//   ....[9]....
        /*00b0*/ 	.word	0x00017cd0


	//   ....[10]....
        /*00b4*/ 	.word	0x00017e00


	//   ....[11]....
        /*00b8*/ 	.word	0x00017f90


	//   ....[12]....
        /*00bc*/ 	.word	0x000180c0


	//   ....[13]....
        /*00c0*/ 	.word	0x000183a0


	//   ....[14]....
        /*00c4*/ 	.word	0x000184d0


	//   ....[15]....
        /*00c8*/ 	.word	0x00018690


	//   ....[16]....
        /*00cc*/ 	.word	0x000187c0


	//----- nvinfo : EIATTR_EXIT_INSTR_OFFSETS
	.align		4
.L_2991:
        /*00d0*/ 	.byte	0x04, 0x1c
        /*00d2*/ 	.short	(.L_2993 - .L_2992)


	//   ....[0]....
.L_2992:
        /*00d4*/ 	.word	0x00015d10


	//   ....[1]....
        /*00d8*/ 	.word	0x000169d0


	//   ....[2]....
        /*00dc*/ 	.word	0x00016bf0


	//   ....[3]....
        /*00e0*/ 	.word	0x000171a0


	//   ....[4]....
        /*00e4*/ 	.word	0x00017890


	//   ....[5]....
        /*00e8*/ 	.word	0x000178e0


	//   ....[6]....
        /*00ec*/ 	.word	0x00017910


	//   ....[7]....
        /*00f0*/ 	.word	0x00017950


	//   ....[8]....
        /*00f4*/ 	.word	0x00017990


	//   ....[9]....
        /*00f8*/ 	.word	0x00017ba0


	//   ....[10]....
        /*00fc*/ 	.word	0x00018150


	//   ....[11]....
        /*0100*/ 	.word	0x00018850


	//   ....[12]....
        /*0104*/ 	.word	0x000188a0


	//----- nvinfo : EIATTR_MAX_THREADS
	.align		4
.L_2993:
        /*0108*/ 	.byte	0x04, 0x05
        /*010a*/ 	.short	(.L_2995 - .L_2994)
.L_2994:
        /*010c*/ 	.word	0x00000080
        /*0110*/ 	.word	0x00000001
        /*0114*/ 	.word	0x00000001


	//----- nvinfo : EIATTR_CRS_STACK_SIZE
	.align		4
.L_2995:
        /*0118*/ 	.byte	0x04, 0x1e
        /*011a*/ 	.short	(.L_2997 - .L_2996)
.L_2996:
        /*011c*/ 	.word	0x00000000


	//----- nvinfo : EIATTR_CBANK_PARAM_SIZE
	.align		4
.L_2997:
        /*0120*/ 	.byte	0x03, 0x19
        /*0122*/ 	.short	0x0410


	//----- nvinfo : EIATTR_PARAM_CBANK
	.align		4
        /*0124*/ 	.byte	0x04, 0x0a
        /*0126*/ 	.short	(.L_2999 - .L_2998)
	.align		4
.L_2998:
        /*0128*/ 	.word	index@(.nv.constant0._ZN2at6native13reduce_kernelILi128ELi4ENS0_8ReduceOpIhNS0_14func_wrapper_tIhZNS0_11sum_functorIhhhEclERNS_14TensorIteratorEEUlhhE_EEjhLi4ELi4EEEEEvT1_)
        /*012c*/ 	.short	0x0380
        /*012e*/ 	.short	0x0410


	//----- nvinfo : EIATTR_SW_WAR
	.align		4
.L_2999:
        /*0130*/ 	.byte	0x04, 0x36
        /*0132*/ 	.short	(.L_3001 - .L_3000)
.L_3000:
        /*0134*/ 	.word	0x00000008
.L_3001:


//--------------------- .nv.info._ZN2at6native13reduce_kernelILi512ELi1ENS0_8ReduceOpIbNS0_14func_wrapper_tIbZNS0_12prod_functorIbbbEclERNS_14TensorIteratorEEUlbbE_EEjbLi4ELi4EEEEEvT1_ --------------------------
	.section	.nv.info._ZN2at6native13reduce_kernelILi512ELi1ENS0_8ReduceOpIbNS0_14func_wrapper_tIbZNS0_12prod_functorIbbbEclERNS_14TensorIteratorEEUlbbE_EEjbLi4ELi4EEEEEvT1_,"",@"SHT_CUDA_INFO"
	.sectionflags	@""
	.align	4


	//----- nvinfo : EIATTR_CUDA_API_VERSION
	.align		4
        /*0000*/ 	.byte	0x04, 0x37
        /*0002*/ 	.short	(.L_3003 - .L_3002)
.L_3002:
        /*0004*/ 	.word	0x00000082


	//----- nvinfo : EIATTR_KPARAM_INFO
	.align		4
.L_3003:
        /*0008*/ 	.byte	0x04, 0x17
        /*000a*/ 	.short	(.L_3005 - .L_3004)
.L_3004:
        /*000c*/ 	.word	0x00000000
        /*0010*/ 	.short	0x0000
        /*0012*/ 	.short	0x0000
        /*0014*/ 	.byte	0x00, 0xf0, 0x41, 0x10


	//----- nvinfo : EIATTR_SPARSE_MMA_MASK
	.align		4
.L_3005:
        /*0018*/ 	.byte	0x03, 0x50
        /*001a*/ 	.short	0x0000


	//----- nvinfo : EIATTR_MAXREG_COUNT
	.align		4
        /*001c*/ 	.byte	0x03, 0x1b
        /*001e*/ 	.short	0x0020


	//----- nvinfo : EIATTR_NUM_BARRIERS
	.align		4
        /*0020*/ 	.byte	0x02, 0x4c
        /*0022*/ 	.byte	0x01
	.zero		1


	//----- nvinfo : EIATTR_EXTERNS
	.align		4
        /*0024*/ 	.byte	0x04, 0x0f
        /*0026*/ 	.short	(.L_3007 - .L_3006)


	//   ....[0]....
	.align		4
.L_3006:
        /*0028*/ 	.word	index@(__assertfail)


	//----- nvinfo : EIATTR_MERCURY_ISA_VERSION
	.align		4
.L_3007:
        /*002c*/ 	.byte	0x03, 0x5f
        /*002e*/ 	.short	0x0101


	//----- nvinfo : EIATTR_INT_WARP_WIDE_INSTR_OFFSETS
	.align		4
        /*0030*/ 	.byte	0x04, 0x31
        /*0032*/ 	.short	(.L_3009 - .L_3008)


	//   ....[0]....
.L_3008:
        /*0034*/ 	.word	0x0000dfd0


	//   ....[1]....
        /*0038*/ 	.word	0x0000e0c0


	//----- nvinfo : EIATTR_COOP_GROUP_MASK_REGIDS
	.align		4
.L_3009:
        /*003c*/ 	.byte	0x04, 0x29
        /*003e*/ 	.short	(.L_3011 - .L_3010)


	//   ....[0]....
.L_3010:
        /*0040*/ 	.word	0xffffffff


	//   ....[1]....
        /*0044*/ 	.word	0xffffffff


	//----- nvinfo : EIATTR_COOP_GROUP_INSTR_OFFSETS
	.align		4
.L_3011:
        /*0048*/ 	.byte	0x04, 0x28
        /*004a*/ 	.short	(.L_3013 - .L_3012)


	//   ....[0]....
.L_3012:
        /*004c*/ 	.word	0x0000b8c0


	//   ....[1]....
        /*0050*/ 	.word	0x0000e900


	//----- nvinfo : EIATTR_VRC_CTA_INIT_COUNT
	.align		4
.L_3013:
        /*0054*/ 	.byte	0x02, 0x4a
	.zero		1
	.zero		1


	//----- nvinfo : EIATTR_SYSCALL_OFFSETS
	.align		4
        /*0058*/ 	.byte	0x04, 0x46
        /*005a*/ 	.short	(.L_3015 - .L_3014)


	//   ....[0]....
.L_3014:
        /*005c*/ 	.word	0x0000eba0


	//   ....[1]....
        /*0060*/ 	.word	0x0000ee20


	//   ....[2]....
        /*0064*/ 	.word	0x0000f190


	//   ....[3]....
        /*0068*/ 	.word	0x0000f410


	//----- nvinfo : EIATTR_EXIT_INSTR_OFFSETS
	.align		4
.L_3015:
        /*006c*/ 	.byte	0x04, 0x1c
        /*006e*/ 	.short	(.L_3017 - .L_3016)


	//   ....[0]....
.L_3016:
        /*0070*/ 	.word	0x0000e160


	//   ....[1]....
        /*0074*/ 	.word	0x0000e960


	//   ....[2]....
        /*0078*/ 	.word	0x0000ec10


	//   ....[3]....
        /*007c*/ 	.word	0x0000ec50


	//   ....[4]....
        /*0080*/ 	.word	0x0000ee90


	//   ....[5]....
        /*0084*/ 	.word	0x0000eeb0


	//   ....[6]....
        /*0088*/ 	.word	0x0000eee0


	//   ....[7]....
        /*008c*/ 	.word	0x0000ef20


	//   ....[8]....
        /*0090*/ 	.word	0x0000ef60


	//   ....[9]....
        /*0094*/ 	.word	0x0000f200


	//   ....[10]....
        /*0098*/ 	.word	0x0000f240


	//   ....[11]....
        /*009c*/ 	.word	0x0000f480


	//   ....[12]....
        /*00a0*/ 	.word	0x0000f4a0


	//----- nvinfo : EIATTR_MAX_THREADS
	.align		4
.L_3017:
        /*00a4*/ 	.byte	0x04, 0x05
        /*00a6*/ 	.short	(.L_3019 - .L_3018)
.L_3018:
        /*00a8*/ 	.word	0x00000200
        /*00ac*/ 	.word	0x00000001
        /*00b0*/ 	.word	0x00000001


	//----- nvinfo : EIATTR_CRS_STACK_SIZE
	.align		4
.L_3019:
        /*00b4*/ 	.byte	0x04, 0x1e
        /*00b6*/ 	.short	(.L_3021 - .L_3020)
.L_3020:
        /*00b8*/ 	.word	0x00000000


	//----- nvinfo : EIATTR_CBANK_PARAM_SIZE
	.align		4
.L_3021:
        /*00bc*/ 	.byte	0x03, 0x19
        /*00be*/ 	.short	0x0410


	//----- nvinfo : EIATTR_PARAM_CBANK
	.align		4
        /*00c0*/ 	.byte	0x04, 0x0a
        /*00c2*/ 	.short	(.L_3023 - .L_3022)
	.align		4
.L_3022:
        /*00c4*/ 	.word	index@(.nv.constant0._ZN2at6native13reduce_kernelILi512ELi1ENS0_8ReduceOpIbNS0_14func_wrapper_tIbZNS0_12prod_functorIbbbEclERNS_14TensorIteratorEEUlbbE_EEjbLi4ELi4EEEEEvT1_)
        /*00c8*/ 	.short	0x0380
        /*00ca*/ 	.short	0x0410


	//----- nvinfo : EIATTR_SW_WAR
	.align		4
.L_3023:
        /*00cc*/ 	.byte	0x04, 0x36
        /*00ce*/ 	.short	(.L_3025 - .L_3024)
.L_3024:
        /*00d0*/ 	.word	0x00000008
.L_3025:


//--------------------- .nv.info._ZN2at6native13reduce_kernelILi256ELi2ENS0_8ReduceOpIbNS0_14func_wrapper_tIbZNS0_12prod_functorIbbbEclERNS_14TensorIteratorEEUlbbE_EEjbLi4ELi4EEEEEvT1_ --------------------------
	.section	.nv.info._ZN2at6native13reduce_kernelILi256ELi2ENS0_8ReduceOpIbNS0_14func_wrapper_tIbZNS0_12prod_functorIbbbEclERNS_14TensorIteratorEEUlbbE_EEjbLi4ELi4EEEEEvT1_,"",@"SHT_CUDA_INFO"
	.sectionflags	@""
	.align	4


	//----- nvinfo : EIATTR_CUDA_API_VERSION
	.align		4
        /*0000*/ 	.byte	0x04, 0x37
        /*0002*/ 	.short	(.L_3027 - .L_3026)
.L_3026:
        /*0004*/ 	.word	0x00000082


	//----- nvinfo : EIATTR_KPARAM_INFO
	.align		4
.L_3027:
        /*0008*/ 	.byte	0x04, 0x17
        /*000a*/ 	.short	(.L_3029 - .L_3028)
.L_3028:
        /*000c*/ 	.word	0x00000000
        /*0010*/ 	.short	0x0000
        /*0012*/ 	.short	0x0000
        /*0014*/ 	.byte	0x00, 0xf0, 0x41, 0x10


	//----- nvinfo : EIATTR_SPARSE_MMA_MASK
	.align		4
.L_3029:
        /*0018*/ 	.byte	0x03, 0x50
        /*001a*/ 	.short	0x0000


	//----- nvinfo : EIATTR_MAXREG_COUNT
	.align		4
        /*001c*/ 	.byte	0x03, 0x1b
        /*001e*/ 	.short	0x0040


	//----- nvinfo : EIATTR_NUM_BARRIERS
	.align		4
        /*0020*/ 	.byte	0x02, 0x4c
        /*0022*/ 	.byte	0x01
	.zero		1


	//----- nvinfo : EIATTR_EXTERNS
	.align		4
        /*0024*/ 	.byte	0x04, 0x0f
        /*0026*/ 	.short	(.L_3031 - .L_3030)


	//   ....[0]....
	.align		4
.L_3030:
        /*0028*/ 	.word	index@(__assertfail)


	//----- nvinfo : EIATTR_MERCURY_ISA_VERSION
	.align		4
.L_3031:
        /*002c*/ 	.byte	0x03, 0x5f
        /*002e*/ 	.short	0x0101


	//----- nvinfo : EIATTR_INT_WARP_WIDE_INSTR_OFFSETS
	.align		4
        /*0030*/ 	.byte	0x04, 0x31
        /*0032*/ 	.short	(.L_3033 - .L_3032)


	//   ....[0]....
.L_3032:
        /*0034*/ 	.word	0x00011830


	//   ....[1]....
        /*0038*/ 	.word	0x00011920


	//----- nvinfo : EIATTR_COOP_GROUP_MASK_REGIDS
	.align		4
.L_3033:
        /*003c*/ 	.byte	0x04, 0x29
        /*003e*/ 	.short	(.L_3035 - .L_3034)


	//   ....[0]....
.L_3034:
        /*0040*/ 	.word	0xffffffff


	//   ....[1]....
        /*0044*/ 	.word	0xffffffff


	//   ....[2]....
        /*0048*/ 	.word	0xffffffff


	//   ....[3]....
        /*004c*/ 	.word	0xffffffff


	//----- nvinfo : EIATTR_COOP_GROUP_INSTR_OFFSETS
	.align		4
.L_3035:
        /*0050*/ 	.byte	0x04, 0x28
        /*0052*/ 	.short	(.L_3037 - .L_3036)


	//   ....[0]....
.L_3036:
        /*0054*/ 	.word	0x0000cea0


	//   ....[1]....
        /*0058*/ 	.word	0x0000cec0


	//   ....[2]....
        /*005c*/ 	.word	0x00012380


	//   ....[3]....
        /*0060*/ 	.word	0x00012390


	//----- nvinfo : EIATTR_VRC_CTA_INIT_COUNT
	.align		4
.L_3037:
        /*0064*/ 	.byte	0x02, 0x4a
	.zero		1
	.zero		1


	//----- nvinfo : EIATTR_SYSCALL_OFFSETS
	.align		4
        /*0068*/ 	.byte	0x04, 0x46
        /*006a*/ 	.short	(.L_3039 - .L_3038)


	//   ....[0]....
.L_3038:
        /*006c*/ 	.word	0x00001460


	//   ....[1]....
        /*0070*/ 	.word	0x00012730


	//   ....[2]....
        /*0074*/ 	.word	0x000128c0


	//   ....[3]....
        /*0078*/ 	.word	0x00012b40


	//   ....[4]....
        /*007c*/ 	.word	0x00012cd0


	//   ....[5]....
        /*0080*/ 	.word	0x00013130


	//   ....[6]....
        /*0084*/ 	.word	0x000132c0


	//   ....[7]....
        /*0088*/ 	.word	0x00013540


	//   ....[8]....
        /*008c*/ 	.word	0x000136d0


	//----- nvinfo : EIATTR_EXIT_INSTR_OFFSETS
	.align		4
.L_3039:
        /*0090*/ 	.byte	0x04, 0x1c
        /*0092*/ 	.short	(.L_3041 - .L_3040)


	//   ....[0]....
.L_3040:
        /*0094*/ 	.word	0x000119e0


	//   ....[1]....
        /*0098*/ 	.word	0x00012410


	//   ....[2]....
        /*009c*/ 	.word	0x00012600


	//   ....[3]....
        /*00a0*/ 	.word	0x00012930


	//   ....[4]....
        /*00a4*/ 	.word	0x00012d40


	//   ....[5]....
        /*00a8*/ 	.word	0x00012d70


	//   ....[6]....
        /*00ac*/ 	.word	0x00012da0


	//   ....[7]....
        /*00b0*/ 	.word	0x00012de0


	//   ....[8]....
        /*00b4*/ 	.word	0x00012e20


	//   ....[9]....
        /*00b8*/ 	.word	0x00013000


	//   ....[10]....
        /*00bc*/ 	.word	0x00013330


	//   ....[11]....
        /*00c0*/ 	.word	0x00013740


	//   ....[12]....
        /*00c4*/ 	.word	0x00013770


	//----- nvinfo : EIATTR_MAX_THREADS
	.align		4
.L_3041:
        /*00c8*/ 	.byte	0x04, 0x05
        /*00ca*/ 	.short	(.L_3043 - .L_3042)
.L_3042:
        /*00cc*/ 	.word	0x00000100
        /*00d0*/ 	.word	0x00000001
        /*00d4*/ 	.word	0x00000001


	//----- nvinfo : EIATTR_CRS_STACK_SIZE
	.align		4
.L_3043:
        /*00d8*/ 	.byte	0x04, 0x1e
        /*00da*/ 	.short	(.L_3045 - .L_3044)
.L_3044:
        /*00dc*/ 	.word	0x00000000


	//----- nvinfo : EIATTR_CBANK_PARAM_SIZE
	.align		4
.L_3045:
        /*00e0*/ 	.byte	0x03, 0x19
        /*00e2*/ 	.short	0x0410


	//----- nvinfo : EIATTR_PARAM_CBANK
	.align		4
        /*00e4*/ 	.byte	0x04, 0x0a
        /*00e6*/ 	.short	(.L_3047 - .L_3046)
	.align		4
.L_3046:
        /*00e8*/ 	.word	index@(.nv.constant0._ZN2at6native13reduce_kernelILi256ELi2ENS0_8ReduceOpIbNS0_14func_wrapper_tIbZNS0_12prod_functorIbbbEclERNS_14TensorIteratorEEUlbbE_EEjbLi4ELi4EEEEEvT1_)
        /*00ec*/ 	.short	0x0380
        /*00ee*/ 	.short	0x0410


	//----- nvinfo : EIATTR_SW_WAR
	.align		4
.L_3047:
        /*00f0*/ 	.byte	0x04, 0x36
        /*00f2*/ 	.short	(.L_3049 - .L_3048)
.L_3048:
        /*00f4*/ 	.word	0x00000008
.L_3049:


//--------------------- .nv.info._ZN2at6native13reduce_kernelILi128ELi4ENS0_8ReduceOpIbNS0_14func_wrapper_tIbZNS0_12prod_functorIbbbEclERNS_14TensorIteratorEEUlbbE_EEjbLi4ELi4EEEEEvT1_ --------------------------
	.section	.nv.info._ZN2at6native13reduce_kernelILi128ELi4ENS0_8ReduceOpIbNS0_14func_wrapper_tIbZNS0_12prod_functorIbbbEclERNS_14TensorIteratorEEUlbbE_EEjbLi4ELi4EEEEEvT1_,"",@"SHT_CUDA_INFO"
	.sectionflags	@""
	.align	4


	//----- nvinfo : EIATTR_CUDA_API_VERSION
	.align		4
        /*0000*/ 	.byte	0x04, 0x37
        /*0002*/ 	.short	(.L_3051 - .L_3050)
.L_3050:
        /*0004*/ 	.word	0x00000082


	//----- nvinfo : EIATTR_KPARAM_INFO
	.align		4
.L_3051:
        /*0008*/ 	.byte	0x04, 0x17
        /*000a*/ 	.short	(.L_3053 - .L_3052)
.L_3052:
        /*000c*/ 	.word	0x00000000
        /*0010*/ 	.short	0x0000
        /*0012*/ 	.short	0x0000
        /*0014*/ 	.byte	0x00, 0xf0, 0x41, 0x10


	//----- nvinfo : EIATTR_SPARSE_MMA_MASK
	.align		4
.L_3053:
        /*0018*/ 	.byte	0x03, 0x50
        /*001a*/ 	.short	0x0000


	//----- nvinfo : EIATTR_MAXREG_COUNT
	.align		4
        /*001c*/ 	.byte	0x03, 0x1b
        /*001e*/ 	.short	0x0080


	//----- nvinfo : EIATTR_NUM_BARRIERS
	.align		4
        /*0020*/ 	.byte	0x02, 0x4c
        /*0022*/ 	.byte	0x01
	.zero		1


	//----- nvinfo : EIATTR_EXTERNS
	.align		4
        /*0024*/ 	.byte	0x04, 0x0f
        /*0026*/ 	.short	(.L_3055 - .L_3054)


	//   ....[0]....
	.align		4
.L_3054:
        /*0028*/ 	.word	index@(__assertfail)


	//----- nvinfo : EIATTR_MERCURY_ISA_VERSION
	.align		4
.L_3055:
        /*002c*/ 	.byte	0x03, 0x5f
        /*002e*/ 	.short	0x0101


	//----- nvinfo : EIATTR_INT_WARP_WIDE_INSTR_OFFSETS
	.align		4
        /*0030*/ 	.byte	0x04, 0x31
        /*0032*/ 	.short	(.L_3057 - .L_3056)


	//   ....[0]....
.L_3056:
        /*0034*/ 	.word	0x000183b0


	//   ....[1]....
        /*0038*/ 	.word	0x000184a0


	//----- nvinfo : EIATTR_COOP_GROUP_MASK_REGIDS
	.align		4
.L_3057:
        /*003c*/ 	.byte	0x04, 0x29
        /*003e*/ 	.short	(.L_3059 - .L_3058)


	//   ....[0]....
.L_3058:
        /*0040*/ 	.word	0xffffffff


	//   ....[1]....
        /*0044*/ 	.word	0xffffffff


	//   ....[2]....
        /*0048*/ 	.word	0xffffffff


	//   ....[3]....
        /*004c*/ 	.word	0xffffffff


	//   ....[4]....
        /*0050*/ 	.word	0xffffffff


	//   ....[5]....
        /*0054*/ 	.word	0xffffffff


	//   ....[6]....
        /*0058*/ 	.word	0xffffffff


	//   ....[7]....
        /*005c*/ 	.word	0xffffffff


	//----- nvinfo : EIATTR_COOP_GROUP_INSTR_OFFSETS
	.align		4
.L_3059:
        /*0060*/ 	.byte	0x04, 0x28
        /*0062*/ 	.short	(.L_3061 - .L_3060)


	//   ....[0]....
.L_3060:
        /*0064*/ 	.word	0x0000f470


	//   ....[1]....
        /*0068*/ 	.word	0x0000f4a0


	//   ....[2]....
        /*006c*/ 	.word	0x0000f4d0


	//   ....[3]....
        /*0070*/ 	.word	0x0000f4e0


	//   ....[4]....
        /*0074*/ 	.word	0x00019280


	//   ....[5]....
        /*0078*/ 	.word	0x000192b0


	//   ....[6]....
        /*007c*/ 	.word	0x000192d0


	//   ....[7]....
        /*0080*/ 	.word	0x000192e0


	//----- nvinfo : EIATTR_VRC_CTA_INIT_COUNT
	.align		4
.L_3061:
        /*0084*/ 	.byte	0x02, 0x4a
	.zero		1
	.zero		1


	//----- nvinfo : EIATTR_SYSCALL_OFFSETS
	.align		4
        /*0088*/ 	.byte	0x04, 0x46
        /*008a*/ 	.short	(.L_3063 - .L_3062)


	//   ....[0]....
.L_3062:
        /*008c*/ 	.word	0x00001460


	//   ....[1]....
        /*0090*/ 	.word	0x00019800


	//   ....[2]....
        /*0094*/ 	.word	0x00019990


	//   ....[3]....
        /*0098*/ 	.word	0x00019b20


	//   ....[4]....
        /*009c*/ 	.word	0x00019cb0


	//   ....[5]....
        /*00a0*/ 	.word	0x00019fb0


	//   ....[6]....
        /*00a4*/ 	.word	0x0001a140


	//   ....[7]....
        /*00a8*/ 	.word	0x0001a2d0


	//   ....[8]....
        /*00ac*/ 	.word	0x0001a460


	//   ....[9]....
        /*00b0*/ 	.word	0x0001aa20


	//   ....[10]....
        /*00b4*/ 	.word	0x0001abb0


	//   ....[11]....
        /*00b8*/ 	.word	0x0001ad40


	//   ....[12]....
        /*00bc*/ 	.word	0x0001aed0


	//   ....[13]....
        /*00c0*/ 	.word	0x0001b1d0


	//   ....[14]....
        /*00c4*/ 	.word	0x0001b360


	//   ....[15]....
        /*00c8*/ 	.word	0x0001b4f0


	//   ....[16]....
        /*00cc*/ 	.word	0x0001b680


	//----- nvinfo : EIATTR_EXIT_INSTR_OFFSETS
	.align		4
.L_3063:
        /*00d0*/ 	.byte	0x04, 0x1c
        /*00d2*/ 	.short	(.L_3065 - .L_3064)


	//   ....[0]....
.L_3064:
        /*00d4*/ 	.word	0x00018560


	//   ....[1]....
        /*00d8*/ 	.word	0x000193a0


	//   ....[2]....
        /*00dc*/ 	.word	0x000196d0


	//   ....[3]....
        /*00e0*/ 	.word	0x00019d20


	//   ....[4]....
        /*00e4*/ 	.word	0x0001a4d0


	//   ....[5]....
        /*00e8*/ 	.word	0x0001a520


	//   ....[6]....
        /*00ec*/ 	.word	0x0001a550


	//   ....[7]....
        /*00f0*/ 	.word	0x0001a590


	//   ....[8]....
        /*00f4*/ 	.word	0x0001a5d0


	//   ....[9]....
        /*00f8*/ 	.word	0x0001a8f0


	//   ....[10]....
        /*00fc*/ 	.word	0x0001af40


	//   ....[11]....
        /*0100*/ 	.word	0x0001b6f0


	//   ....[12]....
        /*0104*/ 	.word	0x0001b740


	//----- nvinfo : EIATTR_MAX_THREADS
	.align		4
.L_3065:
        /*0108*/ 	.byte	0x04, 0x05
        /*010a*/ 	.short	(.L_3067 - .L_3066)
.L_3066:
        /*010c*/ 	.word	0x00000080
        /*0110*/ 	.word	0x00000001
        /*0114*/ 	.word	0x00000001


	//----- nvinfo : EIATTR_CRS_STACK_SIZE
	.align		4
.L_3067:
        /*0118*/ 	.byte	0x04, 0x1e
        /*011a*/ 	.short	(.L_3069 - .L_3068)
.L_3068:
        /*011c*/ 	.word	0x00000000


	//----- nvinfo : EIATTR_CBANK_PARAM_SIZE
	.align		4
.L_3069:
        /*0120*/ 	.byte	0x03, 0x19
        /*0122*/ 	.short	0x0410


	//----- nvinfo : EIATTR_PARAM_CBANK
	.align		4
        /*0124*/ 	.byte	0x04, 0x0a
        /*0126*/ 	.short	(.L_3071 - .L_3070)
	.align		4
.L_3070:
        /*0128*/ 	.word	index@(.nv.constant0._ZN2at6native13reduce_kernelILi128ELi4ENS0_8ReduceOpIbNS0_14func_wrapper_tIbZNS0_12prod_functorIbbbEclERNS_14TensorIteratorEEUlbbE_EEjbLi4ELi4EEEEEvT1_)
        /*012c*/ 	.short	0x0380
        /*012e*/ 	.short	0x0410


	//----- nvinfo : EIATTR_SW_WAR
	.align		4
.L_3071:
        /*0130*/ 	.byte	0x04, 0x36
        /*0132*/ 	.short	(.L_3073 - .L_3072)
.L_3072:
        /*0134*/ 	.word	0x00000008
.L_3073:


//--------------------- .nv.callgraph             --------------------------
	.section	.nv.callgraph,"",@"SHT_CUDA_CALLGRAPH"
	.align	4
	.sectionentsize	8
	.align		4
        /*0000*/ 	.word	0x00000000
	.align		4
        /*0004*/ 	.word	0xffffffff
	.align		4
        /*0008*/ 	.word	index@(_ZN2at6native13reduce_kernelILi512ELi1ENS0_8ReduceOpIbNS0_14func_wrapper_tImZNS0_15xor_sum_functorIbvEclERNS_14TensorIteratorEEUlbbE_EEjmLi4ELi4EEEEEvT1_)
	.align		4
        /*000c*/ 	.word	index@(__assertfail)
	.align		4
        /*0010*/ 	.word	index@(_ZN2at6native13reduce_kernelILi256ELi2ENS0_8ReduceOpIbNS0_14func_wrapper_tImZNS0_15xor_sum_functorIbvEclERNS_14TensorIteratorEEUlbbE_EEjmLi4ELi4EEEEEvT1_)
	.align		4
        /*0014*/ 	.word	index@(__assertfail)
	.align		4
        /*0018*/ 	.word	index@(_ZN2at6native13reduce_kernelILi128ELi4ENS0_8ReduceOpIbNS0_14func_wrapper_tImZNS0_15xor_sum_functorIbvEclERNS_14TensorIteratorEEUlbbE_EEjmLi4ELi4EEEEEvT1_)
	.align		4
        /*001c*/ 	.word	index@(__assertfail)
	.align		4
        /*0020*/ 	.word	index@(_ZN2at6native13reduce_kernelILi512ELi1ENS0_8ReduceOpIN3c108BFloat16ENS0_14func_wrapper_tIdZNS0_15xor_sum_functorIS4_vEclERNS_14TensorIteratorEEUlddE_EEjdLi4ELi4EEEEEvT1_)
	.align		4
        /*0024*/ 	.word	index@(__assertfail)
	.align		4
        /*0028*/ 	.word	index@(_ZN2at6native13reduce_kernelILi256ELi2ENS0_8ReduceOpIN3c108BFloat16ENS0_14func_wrapper_tIdZNS0_15xor_sum_functorIS4_vEclERNS_14TensorIteratorEEUlddE_EEjdLi4ELi4EEEEEvT1_)
	.align		4
        /*002c*/ 	.word	index@(__assertfail)
	.align		4
        /*0030*/ 	.word	index@(_ZN2at6native13reduce_kernelILi128ELi4ENS0_8ReduceOpIN3c108BFloat16ENS0_14func_wrapper_tIdZNS0_15xor_sum_functorIS4_vEclERNS_14TensorIteratorEEUlddE_EEjdLi4ELi4EEEEEvT1_)
	.align		4
        /*0034*/ 	.word	index@(__assertfail)
	.align		4
        /*0038*/ 	.word	index@(_ZN2at6native13reduce_kernelILi512ELi1ENS0_8ReduceOpIN3c104HalfENS0_14func_wrapper_tIdZNS0_15xor_sum_functorIS4_vEclERNS_14TensorIteratorEEUlddE_EEjdLi4ELi4EEEEEvT1_)
	.align		4
        /*003c*/ 	.word	index@(__assertfail)
	.align		4
        /*0040*/ 	.word	index@(_ZN2at6native13reduce_kernelILi256ELi2ENS0_8ReduceOpIN3c104HalfENS0_14func_wrapper_tIdZNS0_15xor_sum_functorIS4_vEclERNS_14TensorIteratorEEUlddE_EEjdLi4ELi4EEEEEvT1_)
	.align		4
        /*0044*/ 	.word	index@(__assertfail)
	.align		4
        /*0048*/ 	.word	index@(_ZN2at6native13reduce_kernelILi128ELi4ENS0_8ReduceOpIN3c104HalfENS0_14func_wrapper_tIdZNS0_15xor_sum_functorIS4_vEclERNS_14TensorIteratorEEUlddE_EEjdLi4ELi4EEEEEvT1_)
	.align		4
        /*004c*/ 	.word	index@(__assertfail)
	.align		4
        /*0050*/ 	.word	index@(_ZN2at6native13reduce_kernelILi512ELi1ENS0_8ReduceOpIfNS0_14func_wrapper_tIdZNS0_15xor_sum_functorIfvEclERNS_14TensorIteratorEEUlddE_EEjdLi4ELi4EEEEEvT1_)
	.align		4
        /*0054*/ 	.word	index@(__assertfail)
	.align		4
        /*0058*/ 	.word	index@(_ZN2at6native13reduce_kernelILi256ELi2ENS0_8ReduceOpIfNS0_14func_wrapper_tIdZNS0_15xor_sum_functorIfvEclERNS_14TensorIteratorEEUlddE_EEjdLi4ELi4EEEEEvT1_)
	.align		4
        /*005c*/ 	.word	index@(__assertfail)
	.align		4
        /*0060*/ 	.word	index@(_ZN2at6native13reduce_kernelILi128ELi4ENS0_8ReduceOpIfNS0_14func_wrapper_tIdZNS0_15xor_sum_functorIfvEclERNS_14TensorIteratorEEUlddE_EEjdLi4ELi4EEEEEvT1_)
	.align		4
        /*0064*/ 	.word	index@(__assertfail)
	.align		4
        /*0068*/ 	.word	index@(_ZN2at6native13reduce_kernelILi512ELi1ENS0_8ReduceOpIdNS0_14func_wrapper_tIdZNS0_15xor_sum_functorIdvEclERNS_14TensorIteratorEEUlddE_EEjdLi4ELi4EEEEEvT1_)
	.align		4
        /*006c*/ 	.word	index@(__assertfail)
	.align		4
        /*0070*/ 	.word	index@(_ZN2at6native13reduce_kernelILi256ELi2ENS0_8ReduceOpIdNS0_14func_wrapper_tIdZNS0_15xor_sum_functorIdvEclERNS_14TensorIteratorEEUlddE_EEjdLi4ELi4EEEEEvT1_)
	.align		4
        /*0074*/ 	.word	index@(__assertfail)
	.align		4
        /*0078*/ 	.word	index@(_ZN2at6native13reduce_kernelILi128ELi4ENS0_8ReduceOpIdNS0_14func_wrapper_tIdZNS0_15xor_sum_functorIdvEclERNS_14TensorIteratorEEUlddE_EEjdLi4ELi4EEEEEvT1_)
	.align		4
        /*007c*/ 	.word	index@(__assertfail)
	.align		4
        /*0080*/ 	.word	index@(_ZN2at6native13reduce_kernelILi512ELi1ENS0_8ReduceOpIsNS0_14func_wrapper_tImZNS0_15xor_sum_functorIsvEclERNS_14TensorIteratorEEUlmmE_EEjmLi4ELi4EEEEEvT1_)
	.align		4
        /*0084*/ 	.word	index@(__assertfail)
	.align		4
        /*0088*/ 	.word	index@(_ZN2at6native13reduce_kernelILi256ELi2ENS0_8ReduceOpIsNS0_14func_wrapper_tImZNS0_15xor_sum_functorIsvEclERNS_14TensorIteratorEEUlmmE_EEjmLi4ELi4EEEEEvT1_)
	.align		4
        /*008c*/ 	.word	index@(__assertfail)
	.align		4
        /*0090*/ 	.word	index@(_ZN2at6native13reduce_kernelILi128ELi4ENS0_8ReduceOpIsNS0_14func_wrapper_tImZNS0_15xor_sum_functorIsvEclERNS_14TensorIteratorEEUlmmE_EEjmLi4ELi4EEEEEvT1_)
	.align		4
        /*0094*/ 	.word	index@(__assertfail)
	.align		4
        /*0098*/ 	.word	index@(_ZN2at6native13reduce_kernelILi512ELi1ENS0_8ReduceOpIlNS0_14func_wrapper_tImZNS0_15xor_sum_functorIlvEclERNS_14TensorIteratorEEUlmmE_EEjmLi4ELi4EEEEEvT1_)
	.align		4
        /*009c*/ 	.word	index@(__assertfail)
	.align		4
        /*00a0*/ 	.word	index@(_ZN2at6native13reduce_kernelILi256ELi2ENS0_8ReduceOpIlNS0_14func_wrapper_tImZNS0_15xor_sum_functorIlvEclERNS_14TensorIteratorEEUlmmE_EEjmLi4ELi4EEEEEvT1_)
	.align		4
        /*00a4*/ 	.word	index@(__assertfail)
	.align		4
        /*00a8*/ 	.word	index@(_ZN2at6native13reduce_kernelILi128ELi4ENS0_8ReduceOpIlNS0_14func_wrapper_tImZNS0_15xor_sum_functorIlvEclERNS_14TensorIteratorEEUlmmE_EEjmLi4ELi4EEEEEvT1_)
	.align		4
        /*00ac*/ 	.word	index@(__assertfail)
	.align		4
        /*00b0*/ 	.word	index@(_ZN2at6native13reduce_kernelILi512ELi1ENS0_8ReduceOpIiNS0_14func_wrapper_tImZNS0_15xor_sum_functorIivEclERNS_14TensorIteratorEEUlmmE_EEjmLi4ELi4EEEEEvT1_)
	.align		4
        /*00b4*/ 	.word	index@(__assertfail)
	.align		4
        /*00b8*/ 	.word	index@(_ZN2at6native13reduce_kernelILi256ELi2ENS0_8ReduceOpIiNS0_14func_wrapper_tImZNS0_15xor_sum_functorIivEclERNS_14TensorIteratorEEUlmmE_EEjmLi4ELi4EEEEEvT1_)
	.align		4
        /*00bc*/ 	.word	index@(__assertfail)
	.align		4
        /*00c0*/ 	.word	index@(_ZN2at6native13reduce_kernelILi128ELi4ENS0_8ReduceOpIiNS0_14func_wrapper_tImZNS0_15xor_sum_functorIivEclERNS_14TensorIteratorEEUlmmE_EEjmLi4ELi4EEEEEvT1_)
	.align		4
        /*00c4*/ 	.word	index@(__assertfail)
	.align		4
        /*00c8*/ 	.word	index@(_ZN2at6native13reduce_kernelILi512ELi1ENS0_8ReduceOpIaNS0_14func_wrapper_tImZNS0_15xor_sum_functorIavEclERNS_14TensorIteratorEEUlmmE_EEjmLi4ELi4EEEEEvT1_)
	.align		4
        /*00cc*/ 	.word	index@(__assertfail)
	.align		4
        /*00d0*/ 	.word	index@(_ZN2at6native13reduce_kernelILi256ELi2ENS0_8ReduceOpIaNS0_14func_wrapper_tImZNS0_15xor_sum_functorIavEclERNS_14TensorIteratorEEUlmmE_EEjmLi4ELi4EEEEEvT1_)
	.align		4
        /*00d4*/ 	.word	index@(__assertfail)
	.align		4
        /*00d8*/ 	.word	index@(_ZN2at6native13reduce_kernelILi128ELi4ENS0_8ReduceOpIaNS0_14func_wrapper_tImZNS0_15xor_sum_functorIavEclERNS_14TensorIteratorEEUlmmE_EEjmLi4ELi4EEEEEvT1_)
	.align		4
        /*00dc*/ 	.word	index@(__assertfail)
	.align		4
        /*00e0*/ 	.word	index@(_ZN2at6native13reduce_kernelILi512ELi1ENS0_8ReduceOpIhNS0_14func_wrapper_tImZNS0_15xor_sum_functorIhvEclERNS_14TensorIteratorEEUlmmE_EEjmLi4ELi4EEEEEvT1_)
	.align		4
        /*00e4*/ 	.word	index@(__assertfail)
	.align		4
        /*00e8*/ 	.word	index@(_ZN2at6native13reduce_kernelILi256ELi2ENS0_8ReduceOpIhNS0_14func_wrapper_tImZNS0_15xor_sum_functorIhvEclERNS_14TensorIteratorEEUlmmE_EEjmLi4ELi4EEEEEvT1_)
	.align		4
        /*00ec*/ 	.word	index@(__assertfail)
	.align		4
        /*00f0*/ 	.word	index@(_ZN2at6native13reduce_kernelILi128ELi4ENS0_8ReduceOpIhNS0_14func_wrapper_tImZNS0_15xor_sum_functorIhvEclERNS_14TensorIteratorEEUlmmE_EEjmLi4ELi4EEEEEvT1_)
	.align		4
        /*00f4*/ 	.word	index@(__assertfail)
	.align		4
        /*00f8*/ 	.word	index@(_ZN2at6native13reduce_kernelILi512ELi1ENS0_8ReduceOpIN3c108BFloat16ENS0_9NanSumOpsIffEEjfLi4ELi4EEEEEvT1_)
	.align		4
        /*00fc*/ 	.word	index@(__assertfail)
	.align		4
        /*0100*/ 	.word	index@(_ZN2at6native13reduce_kernelILi256ELi2ENS0_8ReduceOpIN3c108BFloat16ENS0_9NanSumOpsIffEEjfLi4ELi4EEEEEvT1_)
	.align		4
        /*0104*/ 	.word	index@(__assertfail)
	.align		4
        /*0108*/ 	.word	index@(_ZN2at6native13reduce_kernelILi128ELi4ENS0_8ReduceOpIN3c108BFloat16ENS0_9NanSumOpsIffEEjfLi4ELi4EEEEEvT1_)
	.align		4
        /*010c*/ 	.word	index@(__assertfail)
	.align		4
        /*0110*/ 	.word	index@(_ZN2at6native13reduce_kernelILi512ELi1ENS0_8ReduceOpIN3c108BFloat16ENS0_9NanSumOpsIfS4_EEjS4_Li4ELi4EEEEEvT1_)
	.align		4
        /*0114*/ 	.word	index@(__assertfail)
	.align		4
        /*0118*/ 	.word	index@(_ZN2at6native13reduce_kernelILi256ELi2ENS0_8ReduceOpIN3c108BFloat16ENS0_9NanSumOpsIfS4_EEjS4_Li4ELi4EEEEEvT1_)
	.align		4
        /*011c*/ 	.word	index@(__assertfail)
	.align		4
        /*0120*/ 	.word	index@(_ZN2at6native13reduce_kernelILi128ELi4ENS0_8ReduceOpIN3c108BFloat16ENS0_9NanSumOpsIfS4_EEjS4_Li4ELi4EEEEEvT1_)
	.align		4
        /*0124*/ 	.word	index@(__assertfail)
	.align		4
        /*0128*/ 	.word	index@(_ZN2at6native13reduce_kernelILi512ELi1ENS0_8ReduceOpIN3c104HalfENS0_9NanSumOpsIffEEjfLi4ELi4EEEEEvT1_)
	.align		4
        /*012c*/ 	.word	index@(__assertfail)
	.align		4
        /*0130*/ 	.word	index@(_ZN2at6native13reduce_kernelILi256ELi2ENS0_8ReduceOpIN3c104HalfENS0_9NanSumOpsIffEEjfLi4ELi4EEEEEvT1_)
	.align		4
        /*0134*/ 	.word	index@(__assertfail)
	.align		4
        /*0138*/ 	.word	index@(_ZN2at6native13reduce_kernelILi128ELi4ENS0_8ReduceOpIN3c104HalfENS0_9NanSumOpsIffEEjfLi4ELi4EEEEEvT1_)
	.align		4
        /*013c*/ 	.word	index@(__assertfail)
	.align		4
        /*0140*/ 	.word	index@(_ZN2at6native13reduce_kernelILi512ELi1ENS0_8ReduceOpIN3c104HalfENS0_9NanSumOpsIfS4_EEjS4_Li4ELi4EEEEEvT1_)
	.align		4
        /*0144*/ 	.word	index@(__assertfail)
	.align		4
        /*0148*/ 	.word	index@(_ZN2at6native13reduce_kernelILi256ELi2ENS0_8ReduceOpIN3c104HalfENS0_9NanSumOpsIfS4_EEjS4_Li4ELi4EEEEEvT1_)
	.align		4
        /*014c*/ 	.word	index@(__assertfail)
	.align		4
        /*0150*/ 	.word	index@(_ZN2at6native13reduce_kernelILi128ELi4ENS0_8ReduceOpIN3c104HalfENS0_9NanSumOpsIfS4_EEjS4_Li4ELi4EEEEEvT1_)
	.align		4
        /*0154*/ 	.word	index@(__assertfail)
	.align		4
        /*0158*/ 	.word	index@(_ZN2at6native13reduce_kernelILi512ELi1ENS0_8ReduceOpIfNS0_9NanSumOpsIffEEjfLi4ELi4EEEEEvT1_)
	.align		4
        /*015c*/ 	.word	index@(__assertfail)
	.align		4
        /*0160*/ 	.word	index@(_ZN2at6native13reduce_kernelILi256ELi2ENS0_8ReduceOpIfNS0_9NanSumOpsIffEEjfLi4ELi4EEEEEvT1_)
	.align		4
        /*0164*/ 	.word	index@(__assertfail)
	.align		4
        /*0168*/ 	.word	index@(_ZN2at6native13reduce_kernelILi128ELi4ENS0_8ReduceOpIfNS0_9NanSumOpsIffEEjfLi4ELi4EEEEEvT1_)
	.align		4
        /*016c*/ 	.word	index@(__assertfail)
	.align		4
        /*0170*/ 	.word	index@(_ZN2at6native13reduce_kernelILi512ELi1ENS0_8ReduceOpIdNS0_9NanSumOpsIddEEjdLi4ELi4EEEEEvT1_)
	.align		4
        /*0174*/ 	.word	index@(__assertfail)
	.align		4
        /*0178*/ 	.word	index@(_ZN2at6native13reduce_kernelILi256ELi2ENS0_8ReduceOpIdNS0_9NanSumOpsIddEEjdLi4ELi4EEEEEvT1_)
	.align		4
        /*017c*/ 	.word	index@(__assertfail)
	.align		4
        /*0180*/ 	.word	index@(_ZN2at6native13reduce_kernelILi128ELi4ENS0_8ReduceOpIdNS0_9NanSumOpsIddEEjdLi4ELi4EEEEEvT1_)
	.align		4
        /*0184*/ 	.word	index@(__assertfail)
	.align		4
        /*0188*/ 	.word	index@(_ZN2at6native13reduce_kernelILi512ELi1ENS0_8ReduceOpIN3c108BFloat16ENS0_14func_wrapper_tIfZNS0_11sum_functorIS4_ffEclERNS_14TensorIteratorEEUlffE_EEjfLi4ELi8EEEEEvT1_)
	.align		4
        /*018c*/ 	.word	index@(__assertfail)
	.align		4
        /*0190*/ 	.word	index@(_ZN2at6native13reduce_kernelILi256ELi2ENS0_8ReduceOpIN3c108BFloat16ENS0_14func_wrapper_tIfZNS0_11sum_functorIS4_ffEclERNS_14TensorIteratorEEUlffE_EEjfLi4ELi8EEEEEvT1_)
	.align		4
        /*0194*/ 	.word	index@(__assertfail)
	.align		4
        /*0198*/ 	.word	index@(_ZN2at6native13reduce_kernelILi128ELi4ENS0_8ReduceOpIN3c108BFloat16ENS0_14func_wrapper_tIfZNS0_11sum_functorIS4_ffEclERNS_14TensorIteratorEEUlffE_EEjfLi4ELi8EEEEEvT1_)
	.align		4
        /*019c*/ 	.word	index@(__assertfail)
	.align		4
        /*01a0*/ 	.word	index@(_ZN2at6native13reduce_kernelILi512ELi1ENS0_8ReduceOpIN3c108BFloat16ENS0_14func_wrapper_tIS4_ZNS0_11sum_functorIS4_fS4_EclERNS_14TensorIteratorEEUlffE_EEjS4_Li4ELi8EEEEEvT1_)
	.align		4
        /*01a4*/ 	.word	index@(__assertfail)
	.align		4
        /*01a8*/ 	.word	index@(_ZN2at6native13reduce_kernelILi256ELi2ENS0_8ReduceOpIN3c108BFloat16ENS0_14func_wrapper_tIS4_ZNS0_11sum_functorIS4_fS4_EclERNS_14TensorIteratorEEUlffE_EEjS4_Li4ELi8EEEEEvT1_)
	.align		4
        /*01ac*/ 	.word	index@(__assertfail)
	.align		4
        /*01b0*/ 	.word	index@(_ZN2at6native13reduce_kernelILi128ELi4ENS0_8ReduceOpIN3c108BFloat16ENS0_14func_wrapper_tIS4_ZNS0_11sum_functorIS4_fS4_EclERNS_14TensorIteratorEEUlffE_EEjS4_Li4ELi8EEEEEvT1_)
	.align		4
        /*01b4*/ 	.word	index@(__assertfail)
	.align		4
        /*01b8*/ 	.word	index@(_ZN2at6native13reduce_kernelILi512ELi1ENS0_8ReduceOpIN3c104HalfENS0_14func_wrapper_tIfZNS0_11sum_functorIS4_ffEclERNS_14TensorIteratorEEUlffE_EEjfLi4ELi8EEEEEvT1_)
	.align		4
        /*01bc*/ 	.word	index@(__assertfail)
	.align		4
        /*01c0*/ 	.word	index@(_ZN2at6native13reduce_kernelILi256ELi2ENS0_8ReduceOpIN3c104HalfENS0_14func_wrapper_tIfZNS0_11sum_functorIS4_ffEclERNS_14TensorIteratorEEUlffE_EEjfLi4ELi8EEEEEvT1_)
	.align		4
        /*01c4*/ 	.word	index@(__assertfail)
	.align		4
        /*01c8*/ 	.word	index@(_ZN2at6native13reduce_kernelILi128ELi4ENS0_8ReduceOpIN3c104HalfENS0_14func_wrapper_tIfZNS0_11sum_functorIS4_ffEclERNS_14TensorIteratorEEUlffE_EEjfLi4ELi8EEEEEvT1_)
	.align		4
        /*01cc*/ 	.word	index@(__assertfail)
	.align		4
        /*01d0*/ 	.word	index@(_ZN2at6native13reduce_kernelILi512ELi1ENS0_8ReduceOpIN3c104HalfENS0_14func_wrapper_tIS4_ZNS0_11sum_functorIS4_fS4_EclERNS_14TensorIteratorEEUlffE_EEjS4_Li4ELi8EEEEEvT1_)
	.align		4
        /*01d4*/ 	.word	index@(__assertfail)
	.align		4
        /*01d8*/ 	.word	index@(_ZN2at6native13reduce_kernelILi256ELi2ENS0_8ReduceOpIN3c104HalfENS0_14func_wrapper_tIS4_ZNS0_11sum_functorIS4_fS4_EclERNS_14TensorIteratorEEUlffE_EEjS4_Li4ELi8EEEEEvT1_)
	.align		4
        /*01dc*/ 	.word	index@(__assertfail)
	.align		4
        /*01e0*/ 	.word	index@(_ZN2at6native13reduce_kernelILi128ELi4ENS0_8ReduceOpIN3c104HalfENS0_14func_wrapper_tIS4_ZNS0_11sum_functorIS4_fS4_EclERNS_14TensorIteratorEEUlffE_EEjS4_Li4ELi8EEEEEvT1_)
	.align		4
        /*01e4*/ 	.word	index@(__assertfail)
	.align		4
        /*01e8*/ 	.word	index@(_ZN2at6native13reduce_kernelILi512ELi1ENS0_8ReduceOpIbNS0_14func_wrapper_tIbZNS0_11sum_functorIbbbEclERNS_14TensorIteratorEEUlbbE_EEjbLi4ELi4EEEEEvT1_)
	.align		4
        /*01ec*/ 	.word	index@(__assertfail)
	.align		4
        /*01f0*/ 	.word	index@(_ZN2at6native13reduce_kernelILi256ELi2ENS0_8ReduceOpIbNS0_14func_wrapper_tIbZNS0_11sum_functorIbbbEclERNS_14TensorIteratorEEUlbbE_EEjbLi4ELi4EEEEEvT1_)
	.align		4
        /*01f4*/ 	.word	index@(__assertfail)
	.align		4
        /*01f8*/ 	.word	index@(_ZN2at6native13reduce_kernelILi128ELi4ENS0_8ReduceOpIbNS0_14func_wrapper_tIbZNS0_11sum_functorIbbbEclERNS_14TensorIteratorEEUlbbE_EEjbLi4ELi4EEEEEvT1_)
	.align		4
        /*01fc*/ 	.word	index@(__assertfail)
	.align		4
        /*0200*/ 	.word	index@(_ZN2at6native13reduce_kernelILi512ELi1ENS0_8ReduceOpIN3c107complexIfEENS0_14func_wrapper_tIS5_ZNS0_11sum_functorIS5_S5_S5_EclERNS_14TensorIteratorEEUlS5_S5_E_EEjS5_Li4ELi4EEEEEvT1_)
	.align		4
        /*0204*/ 	.word	index@(__assertfail)
	.align		4
        /*0208*/ 	.word	index@(_ZN2at6native13reduce_kernelILi256ELi2ENS0_8ReduceOpIN3c107complexIfEENS0_14func_wrapper_tIS5_ZNS0_11sum_functorIS5_S5_S5_EclERNS_14TensorIteratorEEUlS5_S5_E_EEjS5_Li4ELi4EEEEEvT1_)
	.align		4
        /*020c*/ 	.word	index@(__assertfail)
	.align		4
        /*0210*/ 	.word	index@(_ZN2at6native13reduce_kernelILi128ELi4ENS0_8ReduceOpIN3c107complexIfEENS0_14func_wrapper_tIS5_ZNS0_11sum_functorIS5_S5_S5_EclERNS_14TensorIteratorEEUlS5_S5_E_EEjS5_Li4ELi4EEEEEvT1_)
	.align		4
        /*0214*/ 	.word	index@(__assertfail)
	.align		4
        /*0218*/ 	.word	index@(_ZN2at6native13reduce_kernelILi256ELi1ENS0_8ReduceOpIN3c107complexIdEENS0_14func_wrapper_tIS5_ZNS0_11sum_functorIS5_S5_S5_EclERNS_14TensorIteratorEEUlS5_S5_E_EEjS5_Li4ELi4EEEEEvT1_)
	.align		4
        /*021c*/ 	.word	index@(__assertfail)
	.align		4
        /*0220*/ 	.word	index@(_ZN2at6native13reduce_kernelILi128ELi2ENS0_8ReduceOpIN3c107complexIdEENS0_14func_wrapper_tIS5_ZNS0_11sum_functorIS5_S5_S5_EclERNS_14TensorIteratorEEUlS5_S5_E_EEjS5_Li4ELi4EEEEEvT1_)
	.align		4
        /*0224*/ 	.word	index@(__assertfail)
	.align		4
        /*0228*/ 	.word	index@(_ZN2at6native13reduce_kernelILi64ELi4ENS0_8ReduceOpIN3c107complexIdEENS0_14func_wrapper_tIS5_ZNS0_11sum_functorIS5_S5_S5_EclERNS_14TensorIteratorEEUlS5_S5_E_EEjS5_Li4ELi4EEEEEvT1_)
	.align		4
        /*022c*/ 	.word	index@(__assertfail)
	.align		4
        /*0230*/ 	.word	index@(_ZN2at6native13reduce_kernelILi512ELi1ENS0_8ReduceOpIfNS0_14func_wrapper_tIfZNS0_11sum_functorIfffEclERNS_14TensorIteratorEEUlffE_EEjfLi4ELi4EEEEEvT1_)
	.align		4
        /*0234*/ 	.word	index@(__assertfail)
	.align		4
        /*0238*/ 	.word	index@(_ZN2at6native13reduce_kernelILi256ELi2ENS0_8ReduceOpIfNS0_14func_wrapper_tIfZNS0_11sum_functorIfffEclERNS_14TensorIteratorEEUlffE_EEjfLi4ELi4EEEEEvT1_)
	.align		4
        /*023c*/ 	.word	index@(__assertfail)
	.align		4
        /*0240*/ 	.word	index@(_ZN2at6native13reduce_kernelILi128ELi4ENS0_8ReduceOpIfNS0_14func_wrapper_tIfZNS0_11sum_functorIfffEclERNS_14TensorIteratorEEUlffE_EEjfLi4ELi4EEEEEvT1_)
	.align		4
        /*0244*/ 	.word	index@(__assertfail)
	.align		4
        /*0248*/ 	.word	index@(_ZN2at6native13reduce_kernelILi512ELi1ENS0_8ReduceOpIdNS0_14func_wrapper_tIdZNS0_11sum_functorIdddEclERNS_14TensorIteratorEEUlddE_EEjdLi4ELi4EEEEEvT1_)
	.align		4
        /*024c*/ 	.word	index@(__assertfail)
	.align		4
        /*0250*/ 	.word	index@(_ZN2at6native13reduce_kernelILi256ELi2ENS0_8ReduceOpIdNS0_14func_wrapper_tIdZNS0_11sum_functorIdddEclERNS_14TensorIteratorEEUlddE_EEjdLi4ELi4EEEEEvT1_)
	.align		4
        /*0254*/ 	.word	index@(__assertfail)
	.align		4
        /*0258*/ 	.word	index@(_ZN2at6native13reduce_kernelILi128ELi4ENS0_8ReduceOpIdNS0_14func_wrapper_tIdZNS0_11sum_functorIdddEclERNS_14TensorIteratorEEUlddE_EEjdLi4ELi4EEEEEvT1_)
	.align		4
        /*025c*/ 	.word	index@(__assertfail)
	.align		4
        /*0260*/ 	.word	index@(_ZN2at6native13reduce_kernelILi512ELi1ENS0_8ReduceOpIsNS0_14func_wrapper_tIsZNS0_11sum_functorIsssEclERNS_14TensorIteratorEEUlssE_EEjsLi4ELi8EEEEEvT1_)
	.align		4
        /*0264*/ 	.word	index@(__assertfail)
	.align		4
        /*0268*/ 	.word	index@(_ZN2at6native13reduce_kernelILi256ELi2ENS0_8ReduceOpIsNS0_14func_wrapper_tIsZNS0_11sum_functorIsssEclERNS_14TensorIteratorEEUlssE_EEjsLi4ELi8EEEEEvT1_)
	.align		4
        /*026c*/ 	.word	index@(__assertfail)
	.align		4
        /*0270*/ 	.word	index@(_ZN2at6native13reduce_kernelILi128ELi4ENS0_8ReduceOpIsNS0_14func_wrapper_tIsZNS0_11sum_functorIsssEclERNS_14TensorIteratorEEUlssE_EEjsLi4ELi8EEEEEvT1_)
	.align		4
        /*0274*/ 	.word	index@(__assertfail)
	.align		4
        /*0278*/ 	.word	index@(_ZN2at6native13reduce_kernelILi512ELi1ENS0_8ReduceOpIlNS0_14func_wrapper_tIlZNS0_11sum_functorIlllEclERNS_14TensorIteratorEEUlllE_EEjlLi4ELi4EEEEEvT1_)
	.align		4
        /*027c*/ 	.word	index@(__assertfail)
	.align		4
        /*0280*/ 	.word	index@(_ZN2at6native13reduce_kernelILi256ELi2ENS0_8ReduceOpIlNS0_14func_wrapper_tIlZNS0_11sum_functorIlllEclERNS_14TensorIteratorEEUlllE_EEjlLi4ELi4EEEEEvT1_)
	.align		4
        /*0284*/ 	.word	index@(__assertfail)
	.align		4
        /*0288*/ 	.word	index@(_ZN2at6native13reduce_kernelILi128ELi4ENS0_8ReduceOpIlNS0_14func_wrapper_tIlZNS0_11sum_functorIlllEclERNS_14TensorIteratorEEUlllE_EEjlLi4ELi4EEEEEvT1_)
	.align		4
        /*028c*/ 	.word	index@(__assertfail)
	.align		4
        /*0290*/ 	.word	index@(_ZN2at6native13reduce_kernelILi512ELi1ENS0_8ReduceOpIiNS0_14func_wrapper_tIiZNS0_11sum_functorIiiiEclERNS_14TensorIteratorEEUliiE_EEjiLi4ELi4EEEEEvT1_)
	.align		4
        /*0294*/ 	.word	index@(__assertfail)
	.align		4
        /*0298*/ 	.word	index@(_ZN2at6native13reduce_kernelILi256ELi2ENS0_8ReduceOpIiNS0_14func_wrapper_tIiZNS0_11sum_functorIiiiEclERNS_14TensorIteratorEEUliiE_EEjiLi4ELi4EEEEEvT1_)
	.align		4
        /*029c*/ 	.word	index@(__assertfail)
	.align		4
        /*02a0*/ 	.word	index@(_ZN2at6native13reduce_kernelILi128ELi4ENS0_8ReduceOpIiNS0_14func_wrapper_tIiZNS0_11sum_functorIiiiEclERNS_14TensorIteratorEEUliiE_EEjiLi4ELi4EEEEEvT1_)
	.align		4
        /*02a4*/ 	.word	index@(__assertfail)
	.align		4
        /*02a8*/ 	.word	index@(_ZN2at6native13reduce_kernelILi512ELi1ENS0_8ReduceOpIaNS0_14func_wrapper_tIaZNS0_11sum_functorIaaaEclERNS_14TensorIteratorEEUlaaE_EEjaLi4ELi4EEEEEvT1_)
	.align		4
        /*02ac*/ 	.word	index@(__assertfail)
	.align		4
        /*02b0*/ 	.word	index@(_ZN2at6native13reduce_kernelILi256ELi2ENS0_8ReduceOpIaNS0_14func_wrapper_tIaZNS0_11sum_functorIaaaEclERNS_14TensorIteratorEEUlaaE_EEjaLi4ELi4EEEEEvT1_)
	.align		4
        /*02b4*/ 	.word	index@(__assertfail)
	.align		4
        /*02b8*/ 	.word	index@(_ZN2at6native13reduce_kernelILi128ELi4ENS0_8ReduceOpIaNS0_14func_wrapper_tIaZNS0_11sum_functorIaaaEclERNS_14TensorIteratorEEUlaaE_EEjaLi4ELi4EEEEEvT1_)
	.align		4
        /*02bc*/ 	.word	index@(__assertfail)
	.align		4
        /*02c0*/ 	.word	index@(_ZN2at6native13reduce_kernelILi512ELi1ENS0_8ReduceOpIhNS0_14func_wrapper_tIhZNS0_11sum_functorIhhhEclERNS_14TensorIteratorEEUlhhE_EEjhLi4ELi4EEEEEvT1_)
	.align		4
        /*02c4*/ 	.word	index@(__assertfail)
	.align		4
        /*02c8*/ 	.word	index@(_ZN2at6native13reduce_kernelILi256ELi2ENS0_8ReduceOpIhNS0_14func_wrapper_tIhZNS0_11sum_functorIhhhEclERNS_14TensorIteratorEEUlhhE_EEjhLi4ELi4EEEEEvT1_)
	.align		4
        /*02cc*/ 	.word	index@(__assertfail)
	.align		4
        /*02d0*/ 	.word	index@(_ZN2at6native13reduce_kernelILi128ELi4ENS0_8ReduceOpIhNS0_14func_wrapper_tIhZNS0_11sum_functorIhhhEclERNS_14TensorIteratorEEUlhhE_EEjhLi4ELi4EEEEEvT1_)
	.align		4
        /*02d4*/ 	.word	index@(__assertfail)
	.align		4
        /*02d8*/ 	.word	index@(_ZN2at6native13reduce_kernelILi512ELi1ENS0_8ReduceOpIbNS0_14func_wrapper_tIbZNS0_12prod_functorIbbbEclERNS_14TensorIteratorEEUlbbE_EEjbLi4ELi4EEEEEvT1_)
	.align		4
        /*02dc*/ 	.word	index@(__assertfail)
	.align		4
        /*02e0*/ 	.word	index@(_ZN2at6native13reduce_kernelILi256ELi2ENS0_8ReduceOpIbNS0_14func_wrapper_tIbZNS0_12prod_functorIbbbEclERNS_14TensorIteratorEEUlbbE_EEjbLi4ELi4EEEEEvT1_)
	.align		4
        /*02e4*/ 	.word	index@(__assertfail)
	.align		4
        /*02e8*/ 	.word	index@(_ZN2at6native13reduce_kernelILi128ELi4ENS0_8ReduceOpIbNS0_14func_wrapper_tIbZNS0_12prod_functorIbbbEclERNS_14TensorIteratorEEUlbbE_EEjbLi4ELi4EEEEEvT1_)
	.align		4
        /*02ec*/ 	.word	index@(__assertfail)
	.align		4
        /*02f0*/ 	.word	0x00000000
	.align		4
        /*02f4*/ 	.word	0xfffffffe
	.align		4
        /*02f8*/ 	.word	0x00000000
	.align		4
        /*02fc*/ 	.word	0xfffffffd
	.align		4
        /*0300*/ 	.word	0x00000000
	.align		4
        /*0304*/ 	.word	0xfffffffc


//--------------------- .nv.constant4             --------------------------
	.section	.nv.constant4,"a",@progbits
	.align	8
	.align		8
.nv.constant4:
        /*0000*/ 	.dword	__assertfail
	.align		8
        /*0008*/ 	.dword	__unnamed_1
	.align		8
        /*0010*/ 	.dword	__unnamed_2
	.align		8
        /*0018*/ 	.dword	__unnamed_3
	.align		8
        /*0020*/ 	.dword	__unnamed_4
	.align		8
        /*0028*/ 	.dword	__unnamed_5
	.align		8
        /*0030*/ 	.dword	__unnamed_6
	.align		8
        /*0038*/ 	.dword	__unnamed_7
	.align		8
        /*0040*/ 	.dword	__unnamed_8
	.align		8
        /*0048*/ 	.dword	__unnamed_9
	.align		8
        /*0050*/ 	.dword	__unnamed_10
	.align		8
        /*0058*/ 	.dword	__unnamed_11
	.align		8
        /*0060*/ 	.dword	__unnamed_12
	.align		8
        /*0068*/ 	.dword	__unnamed_13
	.align		8
        /*0070*/ 	.dword	__unnamed_14
	.align		8
        /*0078*/ 	.dword	__unnamed_15
	.align		8
        /*0080*/ 	.dword	__unnamed_16
	.align		8
        /*0088*/ 	.dword	__unnamed_17
	.align		8
        /*0090*/ 	.dword	__unnamed_18
	.align		8
        /*0098*/ 	.dword	__unnamed_19
	.align		8
        /*00a0*/ 	.dword	__unnamed_20
	.align		8
        /*00a8*/ 	.dword	__unnamed_21
	.align		8
        /*00b0*/ 	.dword	__unnamed_22
	.align		8
        /*00b8*/ 	.dword	__unnamed_23
	.align		8
        /*00c0*/ 	.dword	__unnamed_24
	.align		8
        /*00c8*/ 	.dword	__unnamed_25
	.align		8
        /*00d0*/ 	.dword	__unnamed_26
	.align		8
        /*00d8*/ 	.dword	__unnamed_27
	.align		8
        /*00e0*/ 	.dword	__unnamed_28
	.align		8
        /*00e8*/ 	.dword	__unnamed_29
	.align		8
        /*00f0*/ 	.dword	__unnamed_30
	.align		8
        /*00f8*/ 	.dword	__unnamed_31
	.align		8
        /*0100*/ 	.dword	__unnamed_32
	.align		8
        /*0108*/ 	.dword	__unnamed_33
	.align		8
        /*0110*/ 	.dword	__unnamed_34
	.align		8
        /*0118*/ 	.dword	__unnamed_35
	.align		8
        /*0120*/ 	.dword	__unnamed_36
	.align		8
        /*0128*/ 	.dword	__unnamed_37
	.align		8
        /*0130*/ 	.dword	__unnamed_38
	.align		8
        /*0138*/ 	.dword	__unnamed_39
	.align		8
        /*0140*/ 	.dword	__unnamed_40
	.align		8
        /*0148*/ 	.dword	__unnamed_41
	.align		8
        /*0150*/ 	.dword	__unnamed_42
	.align		8
        /*0158*/ 	.dword	__unnamed_43
	.align		8
        /*0160*/ 	.dword	__unnamed_44
	.align		8
        /*0168*/ 	.dword	__unnamed_45
	.align		8
        /*0170*/ 	.dword	__unnamed_46
	.align		8
        /*0178*/ 	.dword	__unnamed_47
	.align		8
        /*0180*/ 	.dword	__unnamed_48
	.align		8
        /*0188*/ 	.dword	__unnamed_49
	.align		8
        /*0190*/ 	.dword	__unnamed_50
	.align		8
        /*0198*/ 	.dword	__unnamed_51
	.align		8
        /*01a0*/ 	.dword	__unnamed_52
	.align		8
        /*01a8*/ 	.dword	__unnamed_53
	.align		8
        /*01b0*/ 	.dword	__unnamed_54
	.align		8
        /*01b8*/ 	.dword	__unnamed_55
	.align		8
        /*01c0*/ 	.dword	__unnamed_56
	.align		8
        /*01c8*/ 	.dword	__unnamed_57
	.align		8
        /*01d0*/ 	.dword	__unnamed_58
	.align		8
        /*01d8*/ 	.dword	__unnamed_59
	.align		8
        /*01e0*/ 	.dword	__unnamed_60
	.align		8
        /*01e8*/ 	.dword	__unnamed_61
	.align		8
        /*01f0*/ 	.dword	__unnamed_62
	.align		8
        /*01f8*/ 	.dword	__unnamed_63
	.align		8
        /*0200*/ 	.dword	__unnamed_64
	.align		8
        /*0208*/ 	.dword	__unnamed_65
	.align		8
        /*0210*/ 	.dword	__unnamed_66
	.align		8
        /*0218*/ 	.dword	__unnamed_67
	.align		8
        /*0220*/ 	.dword	__unnamed_68
	.align		8
        /*0228*/ 	.dword	__unnamed_69
	.align		8
        /*0230*/ 	.dword	__unnamed_70
	.align		8
        /*0238*/ 	.dword	__unnamed_71
	.align		8
        /*0240*/ 	.dword	__unnamed_72
	.align		8
        /*0248*/ 	.dword	__unnamed_73
	.align		8
        /*0250*/ 	.dword	__unnamed_74
	.align		8
        /*0258*/ 	.dword	__unnamed_75
	.align		8
        /*0260*/ 	.dword	__unnamed_76
	.align		8
        /*0268*/ 	.dword	__unnamed_77
	.align		8
        /*0270*/ 	.dword	__unnamed_78
	.align		8
        /*0278*/ 	.dword	__unnamed_79
	.align		8
        /*0280*/ 	.dword	__unnamed_80
	.align		8
        /*0288*/ 	.dword	__unnamed_81
	.align		8
        /*0290*/ 	.dword	__unnamed_82
	.align		8
        /*0298*/ 	.dword	__unnamed_83
	.align		8
        /*02a0*/ 	.dword	__unnamed_84
	.align		8
        /*02a8*/ 	.dword	__unnamed_85
	.align		8
        /*02b0*/ 	.dword	__unnamed_86
	.align		8
        /*02b8*/ 	.dword	__unnamed_87
	.align		8
        /*02c0*/ 	.dword	__unnamed_88
	.align		8
        /*02c8*/ 	.dword	__unnamed_89
	.align		8
        /*02d0*/ 	.dword	__unnamed_90
	.align		8
        /*02d8*/ 	.dword	__unnamed_91
	.align		8
        /*02e0*/ 	.dword	__unnamed_92
	.align		8
        /*02e8*/ 	.dword	__unnamed_93
	.align		8
        /*02f0*/ 	.dword	__unnamed_94
	.align		8
        /*02f8*/ 	.dword	__unnamed_95
	.align		8
        /*0300*/ 	.dword	__unnamed_96
	.align		8
        /*0308*/ 	.dword	__unnamed_97
	.align		8
        /*0310*/ 	.dword	__unnamed_98
	.align		8
        /*0318*/ 	.dword	__unnamed_99
	.align		8
        /*0320*/ 	.dword	__unnamed_100
	.align		8
        /*0328*/ 	.dword	__unnamed_101
	.align		8
        /*0330*/ 	.dword	__unnamed_102
	.align		8
        /*0338*/ 	.dword	__unnamed_103
	.align		8
        /*0340*/ 	.dword	__unnamed_104
	.align		8
        /*0348*/ 	.dword	__unnamed_105
	.align		8
        /*0350*/ 	.dword	__unnamed_106
	.align		8
        /*0358*/ 	.dword	__unnamed_107
	.align		8
        /*0360*/ 	.dword	__unnamed_108
	.align		8
        /*0368*/ 	.dword	__unnamed_109
	.align		8
        /*0370*/ 	.dword	__unnamed_110
	.align		8
        /*0378*/ 	.dword	__unnamed_111
	.align		8
        /*0380*/ 	.dword	__unnamed_112
	.align		8
        /*0388*/ 	.dword	__unnamed_113
	.align		8
        /*0390*/ 	.dword	__unnamed_114
	.align		8
        /*0398*/ 	.dword	__unnamed_115
	.align		8
        /*03a0*/ 	.dword	__unnamed_116
	.align		8
        /*03a8*/ 	.dword	__unnamed_117
	.align		8
        /*03b0*/ 	.dword	__unnamed_118
	.align		8
        /*03b8*/ 	.dword	__unnamed_119
	.align		8
        /*03c0*/ 	.dword	__unnamed_120
	.align		8
        /*03c8*/ 	.dword	__unnamed_121
	.align		8
        /*03d0*/ 	.dword	__unnamed_122
	.align		8
        /*03d8*/ 	.dword	__unnamed_123
	.align		8
        /*03e0*/ 	.dword	__unnamed_124
	.align		8
        /*03e8*/ 	.dword	__unnamed_125
	.align		8
        /*03f0*/ 	.dword	__unnamed_126
	.align		8
        /*03f8*/ 	.dword	__unnamed_127
	.align		8
        /*0400*/ 	.dword	__unnamed_128
	.align		8
        /*0408*/ 	.dword	__unnamed_129
	.align		8
        /*0410*/ 	.dword	__unnamed_130
	.align		8
        /*0418*/ 	.dword	__unnamed_131
	.align		8
        /*0420*/ 	.dword	__unnamed_132
	.align		8
        /*0428*/ 	.dword	__unnamed_133
	.align		8
        /*0430*/ 	.dword	__unnamed_134
	.align		8
        /*0438*/ 	.dword	__unnamed_135
	.align		8
        /*0440*/ 	.dword	__unnamed_136
	.align		8
        /*0448*/ 	.dword	__unnamed_137
	.align		8
        /*0450*/ 	.dword	__unnamed_138
	.align		8
        /*0458*/ 	.dword	__unnamed_139
	.align		8
        /*0460*/ 	.dword	__unnamed_140
	.align		8
        /*0468*/ 	.dword	__unnamed_141
	.align		8
        /*0470*/ 	.dword	__unnamed_142
	.align		8
        /*0478*/ 	.dword	__unnamed_143
	.align		8
        /*0480*/ 	.dword	__unnamed_144
	.align		8
        /*0488*/ 	.dword	__unnamed_145
	.align		8
        /*0490*/ 	.dword	__unnamed_146
	.align		8
        /*0498*/ 	.dword	__unnamed_147
	.align		8
        /*04a0*/ 	.dword	__unnamed_148
	.align		8
        /*04a8*/ 	.dword	__unnamed_149
	.align		8
        /*04b0*/ 	.dword	__unnamed_150
	.align		8
        /*04b8*/ 	.dword	__unnamed_151
	.align		8
        /*04c0*/ 	.dword	__unnamed_152
	.align		8
        /*04c8*/ 	.dword	__unnamed_153
	.align		8
        /*04d0*/ 	.dword	__unnamed_154
	.align		8
        /*04d8*/ 	.dword	__unnamed_155
	.align		8
        /*04e0*/ 	.dword	__unnamed_156
	.align		8
        /*04e8*/ 	.dword	__unnamed_157
	.align		8
        /*04f0*/ 	.dword	__unnamed_158
	.align		8
        /*04f8*/ 	.dword	__unnamed_159
	.align		8
        /*0500*/ 	.dword	__unnamed_160
	.align		8
        /*0508*/ 	.dword	__unnamed_161
	.align		8
        /*0510*/ 	.dword	__unnamed_162
	.align		8
        /*0518*/ 	.dword	__unnamed_163
	.align		8
        /*0520*/ 	.dword	__unnamed_164
	.align		8
        /*0528*/ 	.dword	__unnamed_165
	.align		8
        /*0530*/ 	.dword	__unnamed_166
	.align		8
        /*0538*/ 	.dword	__unnamed_167
	.align		8
        /*0540*/ 	.dword	__unnamed_168
	.align		8
        /*0548*/ 	.dword	__unnamed_169
	.align		8
        /*0550*/ 	.dword	__unnamed_170
	.align		8
        /*0558*/ 	.dword	__unnamed_171
	.align		8
        /*0560*/ 	.dword	__unnamed_172
	.align		8
        /*0568*/ 	.dword	__unnamed_173
	.align		8
        /*0570*/ 	.dword	__unnamed_174
	.align		8
        /*0578*/ 	.dword	__unnamed_175
	.align		8
        /*0580*/ 	.dword	__unnamed_176
	.align		8
        /*0588*/ 	.dword	__unnamed_177
	.align		8
        /*0590*/ 	.dword	__unnamed_178
	.align		8
        /*0598*/ 	.dword	__unnamed_179
	.align		8
        /*05a0*/ 	.dword	__unnamed_180
	.align		8
        /*05a8*/ 	.dword	__unnamed_181
	.align		8
        /*05b0*/ 	.dword	__unnamed_182
	.align		8
        /*05b8*/ 	.dword	__unnamed_183
	.align		8
        /*05c0*/ 	.dword	__unnamed_184
	.align		8
        /*05c8*/ 	.dword	__unnamed_185
	.align		8
        /*05d0*/ 	.dword	__unnamed_186
	.align		8
        /*05d8*/ 	.dword	__unnamed_187
	.align		8
        /*05e0*/ 	.dword	__unnamed_188
	.align		8
        /*05e8*/ 	.dword	__unnamed_189
	.align		8
        /*05f0*/ 	.dword	__unnamed_190
	.align		8
        /*05f8*/ 	.dword	__unnamed_191
	.align		8
        /*0600*/ 	.dword	__unnamed_192
	.align		8
        /*0608*/ 	.dword	__unnamed_193
	.align		8
        /*0610*/ 	.dword	__unnamed_194
	.align		8
        /*0618*/ 	.dword	__unnamed_195
	.align		8
        /*0620*/ 	.dword	__unnamed_196
	.align		8
        /*0628*/ 	.dword	__unnamed_197
	.align		8
        /*0630*/ 	.dword	__unnamed_198
	.align		8
        /*0638*/ 	.dword	__unnamed_199
	.align		8
        /*0640*/ 	.dword	__unnamed_200
	.align		8
        /*0648*/ 	.dword	__unnamed_201
	.align		8
        /*0650*/ 	.dword	__unnamed_202
	.align		8
        /*0658*/ 	.dword	__unnamed_203
	.align		8
        /*0660*/ 	.dword	__unnamed_204
	.align		8
        /*0668*/ 	.dword	__unnamed_205
	.align		8
        /*0670*/ 	.dword	__unnamed_206
	.align		8
        /*0678*/ 	.dword	__unnamed_207
	.align		8
        /*0680*/ 	.dword	__unnamed_208
	.align		8
        /*0688*/ 	.dword	__unnamed_209
	.align		8
        /*0690*/ 	.dword	__unnamed_210
	.align		8
        /*0698*/ 	.dword	__unnamed_211
	.align		8
        /*06a0*/ 	.dword	__unnamed_212
	.align		8
        /*06a8*/ 	.dword	__unnamed_213
	.align		8
        /*06b0*/ 	.dword	__unnamed_214
	.align		8
        /*06b8*/ 	.dword	__unnamed_215
	.align		8
        /*06c0*/ 	.dword	__unnamed_216
	.align		8
        /*06c8*/ 	.dword	__unnamed_217
	.align		8
        /*06d0*/ 	.dword	_ZN58_INTERNAL_1d2fb0ed_22_ReduceSumProdKernel_cu_7dd49032_32164cuda3std3__45__cpo5beginE
	.align		8
        /*06d8*/ 	.dword	_ZN58_INTERNAL_1d2fb0ed_22_ReduceSumProdKernel_cu_7dd49032_32164cuda3std3__45__cpo3endE
	.align		8
        /*06e0*/ 	.dword	_ZN58_INTERNAL_1d2fb0ed_22_ReduceSumProdKernel_cu_7dd49032_32164cuda3std3__45__cpo6cbeginE
	.align		8
        /*06e8*/ 	.dword	_ZN58_INTERNAL_1d2fb0ed_22_ReduceSumProdKernel_cu_7dd49032_32164cuda3std3__45__cpo4cendE
	.align		8
        /*06f0*/ 	.dword	_ZN58_INTERNAL_1d2fb0ed_22_ReduceSumProdKernel_cu_7dd49032_32164cuda3std3__45__cpo6rbeginE
	.align		8
        /*06f8*/ 	.dword	_ZN58_INTERNAL_1d2fb0ed_22_ReduceSumProdKernel_cu_7dd49032_32164cuda3std3__45__cpo4rendE
	.align		8
        /*0700*/ 	.dword	_ZN58_INTERNAL_1d2fb0ed_22_ReduceSumProdKernel_cu_7dd49032_32164cuda3std3__45__cpo7crbeginE
	.align		8
        /*0708*/ 	.dword	_ZN58_INTERNAL_1d2fb0ed_22_ReduceSumProdKernel_cu_7dd49032_32164cuda3std3__45__cpo5crendE
	.align		8
        /*0710*/ 	.dword	_ZN58_INTERNAL_1d2fb0ed_22_ReduceSumProdKernel_cu_7dd49032_32164cuda3std3__460_GLOBAL__N__1d2fb0ed_22_ReduceSumProdKernel_cu_7dd49032_32166ignoreE
	.align		8
        /*0718*/ 	.dword	_ZN58_INTERNAL_1d2fb0ed_22_ReduceSumProdKernel_cu_7dd49032_32164cuda3std3__419piecewise_constructE
	.align		8
        /*0720*/ 	.dword	_ZN58_INTERNAL_1d2fb0ed_22_ReduceSumProdKernel_cu_7dd49032_32164cuda3std3__48in_placeE
	.align		8
        /*0728*/ 	.dword	_ZN58_INTERNAL_1d2fb0ed_22_ReduceSumProdKernel_cu_7dd49032_32164cuda3std3__420unreachable_sentinelE
	.align		8
        /*0730*/ 	.dword	_ZN58_INTERNAL_1d2fb0ed_22_ReduceSumProdKernel_cu_7dd49032_32164cuda3std6ranges3__45__cpo4swapE
	.align		8
        /*0738*/ 	.dword	_ZN58_INTERNAL_1d2fb0ed_22_ReduceSumProdKernel_cu_7dd49032_32164cuda3std6ranges3__45__cpo9iter_moveE
	.align		8
        /*0740*/ 	.dword	_ZN58_INTERNAL_1d2fb0ed_22_ReduceSumProdKernel_cu_7dd49032_32164cuda3std6ranges3__45__cpo5beginE
	.align		8
        /*0748*/ 	.dword	_ZN58_INTERNAL_1d2fb0ed_22_ReduceSumProdKernel_cu_7dd49032_32164cuda3std6ranges3__45__cpo3endE
	.align		8
        /*0750*/ 	.dword	_ZN58_INTERNAL_1d2fb0ed_22_ReduceSumProdKernel_cu_7dd49032_32164cuda3std6ranges3__45__cpo6cbeginE
	.align		8
        /*0758*/ 	.dword	_ZN58_INTERNAL_1d2fb0ed_22_ReduceSumProdKernel_cu_7dd49032_32164cuda3std6ranges3__45__cpo4cendE
	.align		8
        /*0760*/ 	.dword	_ZN58_INTERNAL_1d2fb0ed_22_ReduceSumProdKernel_cu_7dd49032_32164cuda3std6ranges3__45__cpo7advanceE
	.align		8
        /*0768*/ 	.dword	_ZN58_INTERNAL_1d2fb0ed_22_ReduceSumProdKernel_cu_7dd49032_32164cuda3std6ranges3__45__cpo9iter_swapE
	.align		8
        /*0770*/ 	.dword	_ZN58_INTERNAL_1d2fb0ed_22_ReduceSumProdKernel_cu_7dd49032_32164cuda3std6ranges3__45__cpo4nextE
	.align		8
        /*0778*/ 	.dword	_ZN58_INTERNAL_1d2fb0ed_22_ReduceSumProdKernel_cu_7dd49032_32164cuda3std6ranges3__45__cpo4prevE
	.align		8
        /*0780*/ 	.dword	_ZN58_INTERNAL_1d2fb0ed_22_ReduceSumProdKernel_cu_7dd49032_32164cuda3std6ranges3__45__cpo4dataE
	.align		8
        /*0788*/ 	.dword	_ZN58_INTERNAL_1d2fb0ed_22_ReduceSumProdKernel_cu_7dd49032_32164cuda3std6ranges3__45__cpo5cdataE
	.align		8
        /*0790*/ 	.dword	_ZN58_INTERNAL_1d2fb0ed_22_ReduceSumProdKernel_cu_7dd49032_32164cuda3std6ranges3__45__cpo4sizeE
	.align		8
        /*0798*/ 	.dword	_ZN58_INTERNAL_1d2fb0ed_22_ReduceSumProdKernel_cu_7dd49032_32164cuda3std6ranges3__45__cpo5ssizeE
	.align		8
        /*07a0*/ 	.dword	_ZN58_INTERNAL_1d2fb0ed_22_ReduceSumProdKernel_cu_7dd49032_32164cuda3std6ranges3__45__cpo8distanceE
	.align		8
        /*07a8*/ 	.dword	_ZN58_INTERNAL_1d2fb0ed_22_ReduceSumProdKernel_cu_7dd49032_32166thrust24THRUST_300001_SM_1000_NS6system6detail10sequential3seqE
	.align		8
        /*07b0*/ 	.dword	$str$8
	.align		8
        /*07b8*/ 	.dword	$str$9
	.align		8
        /*07c0*/ 	.dword	$str$10
	.align		8
        /*07c8*/ 	.dword	$str$11
	.align		8
        /*07d0*/ 	.dword	$str$12


//--------------------- .text._ZN2at6native13reduce_kernelILi512ELi1ENS0_8ReduceOpIbNS0_14func_wrapper_tImZNS0_15xor_sum_functorIbvEclERNS_14TensorIteratorEEUlbbE_EEjmLi4ELi4EEEEEvT1_ --------------------------
	.section	.text._ZN2at6native13reduce_kernelILi512ELi1ENS0_8ReduceOpIbNS0_14func_wrapper_tImZNS0_15xor_sum_functorIbvEclERNS_14TensorIteratorEEUlbbE_EEjmLi4ELi4EEEEEvT1_,"ax",@progbits
	.align	128
        .global         _ZN2at6native13reduce_kernelILi512ELi1ENS0_8ReduceOpIbNS0_14func_wrapper_tImZNS0_15xor_sum_functorIbvEclERNS_14TensorIteratorEEUlbbE_EEjmLi4ELi4EEEEEvT1_
        .type           _ZN2at6native13reduce_kernelILi512ELi1ENS0_8ReduceOpIbNS0_14func_wrapper_tImZNS0_15xor_sum_functorIbvEclERNS_14TensorIteratorEEUlbbE_EEjmLi4ELi4EEEEEvT1_,@function
        .size           _ZN2at6native13reduce_kernelILi512ELi1ENS0_8ReduceOpIbNS0_14func_wrapper_tImZNS0_15xor_sum_functorIbvEclERNS_14TensorIteratorEEUlbbE_EEjmLi4ELi4EEEEEvT1_,(.L_x_9954 - _ZN2at6native13reduce_kernelILi512ELi1ENS0_8ReduceOpIbNS0_14func_wrapper_tImZNS0_15xor_sum_functorIbvEclERNS_14TensorIteratorEEUlbbE_EEjmLi4ELi4EEEEEvT1_)
        .other          _ZN2at6native13reduce_kernelILi512ELi1ENS0_8ReduceOpIbNS0_14func_wrapper_tImZNS0_15xor_sum_functorIbvEclERNS_14TensorIteratorEEUlbbE_EEjmLi4ELi4EEEEEvT1_,@"STO_CUDA_ENTRY STV_DEFAULT"
_ZN2at6native13reduce_kernelILi512ELi1ENS0_8ReduceOpIbNS0_14func_wrapper_tImZNS0_15xor_sum_functorIbvEclERNS_14TensorIteratorEEUlbbE_EEjmLi4ELi4EEEEEvT1_:
.text._ZN2at6native13reduce_kernelILi512ELi1ENS0_8ReduceOpIbNS0_14func_wrapper_tImZNS0_15xor_sum_functorIbvEclERNS_14TensorIteratorEEUlbbE_EEjmLi4ELi4EEEEEvT1_:
[----:B------:R-:W0:Y:S01]  /*0000*/  LDC R1, c[0x0][0x37c] ;  /* 0x0000df00ff017b82 */ /* 0x000e220000000800 */
[----:B------:R-:W1:Y:S01]  /*0010*/  S2R R24, SR_TID.X ;  /* 0x0000000000187919 */ /* 0x000e620000002100 */
[----:B------:R-:W2:Y:S06]  /*0020*/  LDCU UR4, c[0x0][0x558] ;  /* 0x0000ab00ff0477ac */ /* 0x000eac0008000800 */
[----:B------:R-:W3:Y:S01]  /*0030*/  S2UR UR5, SR_CTAID.X ;  /* 0x00000000000579c3 */ /* 0x000ee20000002500 */
[----:B------:R-:W-:Y:S01]  /*0040*/  IMAD.MOV.U32 R14, RZ, RZ, RZ ;  /* 0x000000ffff0e7224 */ /* 0x000fe200078e00ff */
[----:B------:R-:W4:Y:S01]  /*0050*/  S2R R21, SR_TID.Y ;  /* 0x0000000000157919 */ /* 0x000f220000002200 */
[----:B------:R-:W1:Y:S01]  /*0060*/  LDCU.128 UR20, c[0x0][0x3a0] ;  /* 0x00007400ff1477ac */ /* 0x000e620008000c00 */
[----:B------:R-:W5:Y:S01]  /*0070*/  S2R R0, SR_CTAID.Y ;  /* 0x0000000000007919 */ /* 0x000f620000002600 */
[----:B------:R-:W3:Y:S03]  /*0080*/  LDCU UR6, c[0x0][0x39c] ;  /* 0x00007380ff0677ac */ /* 0x000ee60008000800 */
[----:B------:R-:W5:Y:S01]  /*0090*/  LDC R3, c[0x0][0x394] ;  /* 0x0000e500ff037b82 */ /* 0x000f620000000800 */
[----:B--2---:R-:W-:Y:S01]  /*00a0*/  UISETP.NE.AND UP0, UPT, UR4, URZ, UPT ;  /* 0x000000ff0400728c */ /* 0x004fe2000bf05270 */
[----:B-1----:R-:W-:-:S02]  /*00b0*/  IMAD R2, R24, UR22, RZ ;  /* 0x0000001618027c24 */ /* 0x002fc4000f8e02ff */
[----:B---3--:R-:W-:Y:S02]  /*00c0*/  IMAD R4, R24, UR6, RZ ;  /* 0x0000000618047c24 */ /* 0x008fe4000f8e02ff */
[C---:B----4-:R-:W-:Y:S02]  /*00d0*/  IMAD R2, R21.reuse, UR23, R2 ;  /* 0x0000001715027c24 */ /* 0x050fe4000f8e0202 */
[----:B------:R-:W-:Y:S02]  /*00e0*/  IMAD R19, R21, UR20, R4 ;  /* 0x0000001415137c24 */ /* 0x000fe4000f8e0204 */
[----:B-----5:R-:W-:Y:S02]  /*00f0*/  IMAD R3, R3, UR5, R2 ;  /* 0x0000000503037c24 */ /* 0x020fe4000f8e0202 */
[----:B------:R-:W-:Y:S01]  /*0100*/  IMAD R19, R0, UR21, R19 ;  /* 0x0000001500137c24 */ /* 0x000fe2000f8e0213 */
[----:B0-----:R-:W-:Y:S06]  /*0110*/  BRA.U !UP0, `(.L_x_0) ;  /* 0x0000001108547547 */ /* 0x001fec000b800000 */
[----:B------:R-:W0:Y:S01]  /*0120*/  LDCU.64 UR6, c[0x0][0x560] ;  /* 0x0000ac00ff0677ac */ /* 0x000e220008000a00 */
[----:B------:R-:W-:Y:S01]  /*0130*/  IMAD.MOV.U32 R2, RZ, RZ, RZ ;  /* 0x000000ffff027224 */ /* 0x000fe200078e00ff */
[----:B------:R-:W1:Y:S01]  /*0140*/  LDCU UR5, c[0x0][0x55c] ;  /* 0x0000ab80ff0577ac */ /* 0x000e620008000800 */
[----:B------:R-:W2:Y:S01]  /*0150*/  LDCU UR8, c[0x0][0x68c] ;  /* 0x0000d180ff0877ac */ /* 0x000ea20008000800 */
[----:B------:R-:W-:-:S04]  /*0160*/  UIADD3 UR4, UPT, UPT, UR4, -0x1, URZ ;  /* 0xffffffff04047890 */ /* 0x000fc8000fffe0ff */
[----:B------:R-:W-:Y:S01]  /*0170*/  UISETP.NE.AND UP0, UPT, UR4, URZ, UPT ;  /* 0x000000ff0400728c */ /* 0x000fe2000bf05270 */
[----:B0-----:R-:W-:-:S05]  /*0180*/  IMAD.HI.U32 R4, R3, UR6, R2 ;  /* 0x0000000603047c27 */ /* 0x001fca000f8e0002 */
[----:B------:R-:W-:-:S04]  /*0190*/  SHF.R.U32.HI R5, RZ, UR7, R4 ;  /* 0x00000007ff057c19 */ /* 0x000fc80008011604 */
[----:B------:R-:W-:-:S05]  /*01a0*/  IADD3 R7, PT, PT, -R5, RZ, RZ ;  /* 0x000000ff05077210 */ /* 0x000fca0007ffe1ff */
[----:B-1----:R-:W-:-:S04]  /*01b0*/  IMAD R14, R7, UR5, R3 ;  /* 0x00000005070e7c24 */ /* 0x002fc8000f8e0203 */
[----:B--2---:R-:W-:Y:S01]  /*01c0*/  IMAD R14, R14, UR8, RZ ;  /* 0x000000080e0e7c24 */ /* 0x004fe2000f8e02ff */
[----:B------:R-:W-:Y:S06]  /*01d0*/  BRA.U !UP0, `(.L_x_0) ;  /* 0x0000001108247547 */ /* 0x000fec000b800000 */
[----:B------:R-:W0:Y:S01]  /*01e0*/  LDCU.64 UR6, c[0x0][0x568] ;  /* 0x0000ad00ff0677ac */ /* 0x000e220008000a00 */
[----:B------:R-:W-:Y:S01]  /*01f0*/  IMAD.MOV.U32 R4, RZ, RZ, RZ ;  /* 0x000000ffff047224 */ /* 0x000fe200078e00ff */
[----:B------:R-:W1:Y:S01]  /*0200*/  LDCU UR5, c[0x0][0x570] ;  /* 0x0000ae00ff0577ac */ /* 0x000e620008000800 */
[----:B------:R-:W-:-:S04]  /*0210*/  UISETP.LT.U32.AND UP0, UPT, UR4, 0x18, UPT ;  /* 0x000000180400788c */ /* 0x000fc8000bf01070 */
[----:B------:R-:W-:-:S04]  /*0220*/  USEL UR4, UR4, 0x18, UP0 ;  /* 0x0000001804047887 */ /* 0x000fc80008000000 */
[----:B------:R-:W-:Y:S01]  /*0230*/  UIADD3 UR4, UPT, UPT, UR4, 0x1, URZ ;  /* 0x0000000104047890 */ /* 0x000fe2000fffe0ff */
[----:B0-----:R-:W-:Y:S01]  /*0240*/  IMAD.HI.U32 R6, R5, UR7, R4 ;  /* 0x0000000705067c27 */ /* 0x001fe2000f8e0004 */
[----:B------:R-:W0:Y:S04]  /*0250*/  LDCU UR7, c[0x0][0x694] ;  /* 0x0000d280ff0777ac */ /* 0x000e280008000800 */
[----:B-1----:R-:W-:Y:S01]  /*0260*/  SHF.R.U32.HI R7, RZ, UR5, R6 ;  /* 0x00000005ff077c19 */ /* 0x002fe20008011606 */
[----:B------:R-:W-:-:S04]  /*0270*/  UISETP.NE.AND UP0, UPT, UR4, 0x2, UPT ;  /* 0x000000020400788c */ /* 0x000fc8000bf05270 */
[----:B------:R-:W-:-:S04]  /*0280*/  IMAD.MOV R4, RZ, RZ, -R7 ;  /* 0x000000ffff047224 */ /* 0x000fc800078e0a07 */
[----:B------:R-:W-:-:S04]  /*0290*/  IMAD R5, R4, UR6, R5 ;  /* 0x0000000604057c24 */ /* 0x000fc8000f8e0205 */
[----:B0-----:R-:W-:Y:S01]  /*02a0*/  IMAD R14, R5, UR7, R14 ;  /* 0x00000007050e7c24 */ /* 0x001fe2000f8e020e */
[----:B------:R-:W-:Y:S06]  /*02b0*/  BRA.U !UP0, `(.L_x_0) ;  /* 0x0000000d08ec7547 */ /* 0x000fec000b800000 */
[----:B------:R-:W0:Y:S01]  /*02c0*/  LDCU.64 UR6, c[0x0][0x578] ;  /* 0x0000af00ff0677ac */ /* 0x000e220008000a00 */
[----:B------:R-:W-:Y:S01]  /*02d0*/  HFMA2 R6, -RZ, RZ, 0, 0 ;  /* 0x00000000ff067431 */ /* 0x000fe200000001ff */
[----:B------:R-:W1:Y:S01]  /*02e0*/  LDCU UR5, c[0x0][0x574] ;  /* 0x0000ae80ff0577ac */ /* 0x000e620008000800 */
[----:B------:R-:W2:Y:S01]  /*02f0*/  LDCU UR8, c[0x0][0x69c] ;  /* 0x0000d380ff0877ac */ /* 0x000ea20008000800 */
[----:B------:R-:W-:Y:S02]  /*0300*/  UISETP.NE.AND UP0, UPT, UR4, 0x3, UPT ;  /* 0x000000030400788c */ /* 0x000fe4000bf05270 */
[----:B0-----:R-:W-:-:S05]  /*0310*/  IMAD.HI.U32 R4, R7, UR6, R6 ;  /* 0x0000000607047c27 */ /* 0x001fca000f8e0006 */
[----:B------:R-:W-:-:S05]  /*0320*/  SHF.R.U32.HI R5, RZ, UR7, R4 ;  /* 0x00000007ff057c19 */ /* 0x000fca0008011604 */
[----:B------:R-:W-:-:S04]  /*0330*/  IMAD.MOV R6, RZ, RZ, -R5 ;  /* 0x000000ffff067224 */ /* 0x000fc800078e0a05 */
[----:B-1----:R-:W-:-:S04]  /*0340*/  IMAD R7, R6, UR5, R7 ;  /* 0x0000000506077c24 */ /* 0x002fc8000f8e0207 */
[----:B--2---:R-:W-:Y:S01]  /*0350*/  IMAD R14, R7, UR8, R14 ;  /* 0x00000008070e7c24 */ /* 0x004fe2000f8e020e */
[----:B------:R-:W-:Y:S06]  /*0360*/  BRA.U !UP0, `(.L_x_0) ;  /* 0x0000000d08c07547 */ /* 0x000fec000b800000 */
[----:B------:R-:W0:Y:S01]  /*0370*/  LDCU.64 UR6, c[0x0][0x580] ;  /* 0x0000b000ff0677ac */ /* 0x000e220008000a00 */
[----:B------:R-:W-:Y:S01]  /*0380*/  IMAD.MOV.U32 R4, RZ, RZ, RZ ;  /* 0x000000ffff047224 */ /* 0x000fe200078e00ff */
[----:B------:R-:W1:Y:S01]  /*0390*/  LDCU UR5, c[0x0][0x588] ;  /* 0x0000b100ff0577ac */ /* 0x000e620008000800 */
[----:B------:R-:W2:Y:S01]  /*03a0*/  LDCU UR8, c[0x0][0x6a4] ;  /* 0x0000d480ff0877ac */ /* 0x000ea20008000800 */
[----:B------:R-:W-:Y:S01]  /*03b0*/  UISETP.NE.AND UP0, UPT, UR4, 0x4, UPT ;  /* 0x000000040400788c */ /* 0x000fe2000bf05270 */
[----:B0-----:R-:W-:-:S05]  /*03c0*/  IMAD.HI.U32 R6, R5, UR7, R4 ;  /* 0x0000000705067c27 */ /* 0x001fca000f8e0004 */
[----:B-1----:R-:W-:-:S04]  /*03d0*/  SHF.R.U32.HI R7, RZ, UR5, R6 ;  /* 0x00000005ff077c19 */ /* 0x002fc80008011606 */
[----:B------:R-:W-:-:S05]  /*03e0*/  IADD3 R4, PT, PT, -R7, RZ, RZ ;  /* 0x000000ff07047210 */ /* 0x000fca0007ffe1ff */
[----:B------:R-:W-:-:S04]  /*03f0*/  IMAD R5, R4, UR6, R5 ;  /* 0x0000000604057c24 */ /* 0x000fc8000f8e0205 */
        /* <DEDUP_REMOVED lines=8> */
[----:B------:R-:W-:-:S05]  /*0480*/  SHF.R.U32.HI R5, RZ, UR7, R4 ;  /* 0x00000007ff057c19 */ /* 0x000fca0008011604 */
[----:B------:R-:W-:-:S04]  /*0490*/  IMAD.MOV R6, RZ, RZ, -R5 ;  /* 0x000000ffff067224 */ /* 0x000fc800078e0a05 */
[----:B-1----:R-:W-:-:S04]  /*04a0*/  IMAD R7, R6, UR5, R7 ;  /* 0x0000000506077c24 */ /* 0x002fc8000f8e0207 */
[----:B--2---:R-:W-:Y:S01]  /*04b0*/  IMAD R14, R7, UR8, R14 ;  /* 0x00000008070e7c24 */ /* 0x004fe2000f8e020e */
[----:B------:R-:W-:Y:S06]  /*04c0*/  BRA.U !UP0, `(.L_x_0) ;  /* 0x0000000d08687547 */ /* 0x000fec000b800000 */
[----:B------:R-:W0:Y:S01]  /*04d0*/  LDCU.64 UR6, c[0x0][0x598] ;  /* 0x0000b300ff0677ac */ /* 0x000e220008000a00 */
[----:B------:R-:W-:Y:S01]  /*04e0*/  MOV R4, RZ ;  /* 0x000000ff00047202 */ /* 0x000fe20000000f00 */
[----:B------:R-:W1:Y:S01]  /*04f0*/  LDCU UR5, c[0x0][0x5a0] ;  /* 0x0000b400ff0577ac */ /* 0x000e620008000800 */
[----:B------:R-:W2:Y:S01]  /*0500*/  LDCU UR8, c[0x0][0x6b4] ;  /* 0x0000d680ff0877ac */ /* 0x000ea20008000800 */
[----:B------:R-:W-:Y:S02]  /*0510*/  UISETP.NE.AND UP0, UPT, UR4, 0x6, UPT ;  /* 0x000000060400788c */ /* 0x000fe4000bf05270 */
[----:B0-----:R-:W-:-:S05]  /*0520*/  IMAD.HI.U32 R6, R5, UR7, R4 ;  /* 0x0000000705067c27 */ /* 0x001fca000f8e0004 */
[----:B-1----:R-:W-:-:S05]  /*0530*/  SHF.R.U32.HI R7, RZ, UR5, R6 ;  /* 0x00000005ff077c19 */ /* 0x002fca0008011606 */
[----:B------:R-:W-:-:S04]  /*0540*/  IMAD.MOV R4, RZ, RZ, -R7 ;  /* 0x000000ffff047224 */ /* 0x000fc800078e0a07 */
        /* <DEDUP_REMOVED lines=9> */
[----:B------:R-:W-:-:S04]  /*05e0*/  SHF.R.U32.HI R5, RZ, UR7, R4 ;  /* 0x00000007ff057c19 */ /* 0x000fc80008011604 */
[----:B------:R-:W-:-:S05]  /*05f0*/  IADD3 R6, PT, PT, -R5, RZ, RZ ;  /* 0x000000ff05067210 */ /* 0x000fca0007ffe1ff */
        /* <DEDUP_REMOVED lines=9> */
[----:B-1----:R-:W-:-:S05]  /*0690*/  SHF.R.U32.HI R7, RZ, UR5, R6 ;  /* 0x00000005ff077c19 */ /* 0x002fca0008011606 */
[----:B------:R-:W-:-:S04]  /*06a0*/  IMAD.MOV R4, RZ, RZ, -R7 ;  /* 0x000000ffff047224 */ /* 0x000fc800078e0a07 */
[----:B------:R-:W-:-:S04]  /*06b0*/  IMAD R5, R4, UR6, R5 ;  /* 0x0000000604057c24 */ /* 0x000fc8000f8e0205 */
[----:B--2---:R-:W-:Y:S01]  /*06c0*/  IMAD R14, R5, UR8, R14 ;  /* 0x00000008050e7c24 */ /* 0x004fe2000f8e020e */
        /* <DEDUP_REMOVED lines=180> */
[----:B------:R-:W2:Y:S02]  /*1210*/  LDCU UR7, c[0x0][0x74c] ;  /* 0x0000e980ff0777ac */ /* 0x000ea40008000800 */
[----:B0-----:R-:W-:-:S05]  /*1220*/  IMAD.HI.U32 R4, R7, UR4, R6 ;  /* 0x0000000407047c27 */ /* 0x001fca000f8e0006 */
[----:B------:R-:W-:-:S04]  /*1230*/  SHF.R.U32.HI R4, RZ, UR5, R4 ;  /* 0x00000005ff047c19 */ /* 0x000fc80008011604 */
[----:B------:R-:W-:-:S05]  /*1240*/  IADD3 R5, PT, PT, -R4, RZ, RZ ;  /* 0x000000ff04057210 */ /* 0x000fca0007ffe1ff */
[----:B-1----:R-:W-:-:S04]  /*1250*/  IMAD R7, R5, UR6, R7 ;  /* 0x0000000605077c24 */ /* 0x002fc8000f8e0207 */
[----:B--2---:R-:W-:-:S07]  /*1260*/  IMAD R14, R7, UR7, R14 ;  /* 0x00000007070e7c24 */ /* 0x004fce000f8e020e */
.L_x_0:
[----:B------:R-:W0:Y:S01]  /*1270*/  LDCU.64 UR4, c[0x0][0x388] ;  /* 0x00007100ff0477ac */ /* 0x000e220008000a00 */
[----:B------:R-:W-:Y:S01]  /*1280*/  BSSY.RECONVERGENT B0, `(.L_x_1) ;  /* 0x0000a3f000007945 */ /* 0x000fe20003800200 */
[----:B------:R-:W1:Y:S01]  /*1290*/  LDCU.64 UR36, c[0x0][0x358] ;  /* 0x00006b00ff2477ac */ /* 0x000e620008000a00 */
[----:B0-----:R-:W-:-:S05]  /*12a0*/  IMAD.U32 R22, RZ, RZ, UR4 ;  /* 0x00000004ff167e24 */ /* 0x001fca000f8e00ff */
[----:B------:R-:W-:-:S04]  /*12b0*/  ISETP.GE.U32.AND P0, PT, R19, R22, PT ;  /* 0x000000161300720c */ /* 0x000fc80003f06070 */
[----:B------:R-:W-:-:S13]  /*12c0*/  ISETP.GE.U32.OR P0, PT, R3, UR5, P0 ;  /* 0x0000000503007c0c */ /* 0x000fda0008706470 */
[----:B-1----:R-:W-:Y:S05]  /*12d0*/  @P0 BRA `(.L_x_2) ;  /* 0x000000a000e40947 */ /* 0x002fea0003800000 */
[----:B------:R-:W0:Y:S01]  /*12e0*/  LDCU.U8 UR6, c[0x0][0x3bc] ;  /* 0x00007780ff0677ac */ /* 0x000e220008000000 */
[----:B------:R-:W1:Y:S01]  /*12f0*/  LDCU.64 UR4, c[0x0][0x750] ;  /* 0x0000ea00ff0477ac */ /* 0x000e620008000a00 */
[----:B0-----:R-:W-:Y:S01]  /*1300*/  UISETP.NE.AND UP0, UPT, UR6, URZ, UPT ;  /* 0x000000ff0600728c */ /* 0x001fe2000bf05270 */
[----:B-1----:R-:W-:-:S04]  /*1310*/  IADD3 R4, P0, PT, R14, UR4, RZ ;  /* 0x000000040e047c10 */ /* 0x002fc8000ff1e0ff */
[----:B------:R-:W-:Y:S01]  /*1320*/  MOV R2, R4 ;  /* 0x0000000400027202 */ /* 0x000fe20000000f00 */
[----:B------:R-:W-:-:S04]  /*1330*/  IMAD.X R5, RZ, RZ, UR5, P0 ;  /* 0x00000005ff057e24 */ /* 0x000fc800080e06ff */
[----:B------:R-:W-:Y:S01]  /*1340*/  IMAD.MOV.U32 R3, RZ, RZ, R5 ;  /* 0x000000ffff037224 */ /* 0x000fe200078e0005 */
[----:B------:R-:W-:Y:S06]  /*1350*/  BRA.U !UP0, `(.L_x_3) ;  /* 0x0000000508b07547 */ /* 0x000fec000b800000 */
[----:B------:R-:W0:Y:S01]  /*1360*/  LDCU.U8 UR4, c[0x0][0x381] ;  /* 0x00007020ff0477ac */ /* 0x000e220008000000 */
[----:B------:R-:W-:Y:S01]  /*1370*/  LOP3.LUT P0, R7, R4, 0x3, RZ, 0xc0, !PT ;  /* 0x0000000304077812 */ /* 0x000fe2000780c0ff */
[----:B------:R-:W-:Y:S01]  /*1380*/  BSSY.RECONVERGENT B1, `(.L_x_4) ;  /* 0x0000022000017945 */ /* 0x000fe20003800200 */
[----:B------:R-:W1:Y:S01]  /*1390*/  LDCU UR5, c[0x0][0x388] ;  /* 0x00007100ff0577ac */ /* 0x000e620008000800 */
[----:B0-----:R-:W-:Y:S01]  /*13a0*/  IMAD.U32 R4, RZ, RZ, UR4 ;  /* 0x00000004ff047e24 */ /* 0x001fe2000f8e00ff */
[----:B------:R-:W-:Y:S01]  /*13b0*/  MOV R6, UR4 ;  /* 0x0000000400067c02 */ /* 0x000fe20008000f00 */
[----:B-1----:R-:W-:-:S08]  /*13c0*/  IMAD.U32 R5, RZ, RZ, UR5 ;  /* 0x00000005ff057e24 */ /* 0x002fd0000f8e00ff */
[----:B------:R-:W-:Y:S05]  /*13d0*/  @!P0 BRA `(.L_x_5) ;  /* 0x0000000000708947 */ /* 0x000fea0003800000 */
[----:B------:R-:W-:Y:S01]  /*13e0*/  ISETP.GT.U32.AND P0, PT, R24, 0x3, PT ;  /* 0x000000031800780c */ /* 0x000fe20003f04070 */
[----:B------:R-:W-:Y:S01]  /*13f0*/  IMAD.MOV R5, RZ, RZ, -R7 ;  /* 0x000000ffff057224 */ /* 0x000fe200078e0a07 */
[----:B------:R-:W-:Y:S01]  /*1400*/  BSSY.RECONVERGENT B2, `(.L_x_6) ;  /* 0x0000016000027945 */ /* 0x000fe20003800200 */
[----:B------:R-:W-:Y:S02]  /*1410*/  PRMT R6, R4, 0x7610, R6 ;  /* 0x0000761004067816 */ /* 0x000fe40000000006 */
[----:B------:R-:W-:Y:S02]  /*1420*/  ISETP.LT.U32.OR P0, PT, R24, R7, P0 ;  /* 0x000000071800720c */ /* 0x000fe40000701470 */
[----:B------:R-:W-:-:S04]  /*1430*/  IADD3 R9, P1, PT, R5, R2, RZ ;  /* 0x0000000205097210 */ /* 0x000fc80007f3e0ff */
[----:B------:R-:W-:-:S07]  /*1440*/  LEA.HI.X.SX32 R8, R5, R3, 0x1, P1 ;  /* 0x0000000305087211 */ /* 0x000fce00008f0eff */
[----:B------:R-:W-:Y:S05]  /*1450*/  @P0 BRA `(.L_x_7) ;  /* 0x0000000000400947 */ /* 0x000fea0003800000 */
[----:B------:R-:W-:Y:S02]  /*1460*/  ISETP.NE.AND P0, PT, RZ, UR20, PT ;  /* 0x00000014ff007c0c */ /* 0x000fe4000bf05270 */
[----:B------:R-:W-:Y:S02]  /*1470*/  ISETP.NE.AND P1, PT, R21, RZ, PT ;  /* 0x000000ff1500720c */ /* 0x000fe40003f25270 */
[----:B------:R-:W-:-:S11]  /*1480*/  PRMT R6, R4, 0x7610, R6 ;  /* 0x0000761004067816 */ /* 0x000fd60000000006 */
[----:B------:R-:W-:Y:S05]  /*1490*/  @P0 BRA P1, `(.L_x_7) ;  /* 0x0000000000300947 */ /* 0x000fea0000800000 */
[----:B------:R-:W-:Y:S02]  /*14a0*/  ISETP.NE.AND P0, PT, RZ, UR21, PT ;  /* 0x00000015ff007c0c */ /* 0x000fe4000bf05270 */
[----:B------:R-:W-:Y:S02]  /*14b0*/  ISETP.NE.AND P1, PT, R0, RZ, PT ;  /* 0x000000ff0000720c */ /* 0x000fe40003f25270 */
[----:B------:R-:W-:-:S11]  /*14c0*/  PRMT R6, R4, 0x7610, R6 ;  /* 0x0000761004067816 */ /* 0x000fd60000000006 */
[----:B------:R-:W-:Y:S05]  /*14d0*/  @P0 BRA P1, `(.L_x_7) ;  /* 0x0000000000200947 */ /* 0x000fea0000800000 */
[----:B------:R-:W-:-:S04]  /*14e0*/  IADD3 R2, P0, PT, R24, R9, RZ ;  /* 0x0000000918027210 */ /* 0x000fc80007f1e0ff */
[----:B------:R-:W-:-:S05]  /*14f0*/  IADD3.X R3, PT, PT, RZ, R8, RZ, P0, !PT ;  /* 0x00000008ff037210 */ /* 0x000fca00007fe4ff */
[----:B------:R-:W2:Y:S01]  /*1500*/  LDG.E.U8 R2, desc[UR36][R2.64] ;  /* 0x0000002402027981 */ /* 0x000ea2000c1e1100 */
[----:B------:R-:W-:Y:S02]  /*1510*/  PRMT R6, R4, 0x9910, RZ ;  /* 0x0000991004067816 */ /* 0x000fe400000000ff */
[----:B--2---:R-:W-:-:S04]  /*1520*/  ISETP.NE.AND P0, PT, R2, RZ, PT ;  /* 0x000000ff0200720c */ /* 0x004fc80003f05270 */
[----:B------:R-:W-:-:S04]  /*1530*/  SEL R5, RZ, 0x1, !P0 ;  /* 0x00000001ff057807 */ /* 0x000fc80004000000 */
[----:B------:R-:W-:-:S04]  /*1540*/  ISETP.NE.AND P0, PT, R6, R5, PT ;  /* 0x000000050600720c */ /* 0x000fc80003f05270 */
[----:B------:R-:W-:-:S09]  /*1550*/  SEL R6, RZ, 0x1, !P0 ;  /* 0x00000001ff067807 */ /* 0x000fd20004000000 */
.L_x_7:
[----:B------:R-:W-:Y:S05]  /*1560*/  BSYNC.RECONVERGENT B2 ;  /* 0x0000000000027941 */ /* 0x000fea0003800200 */
.L_x_6:
[----:B------:R-:W-:Y:S02]  /*1570*/  IADD3 R2, P0, PT, R9, 0x4, RZ ;  /* 0x0000000409027810 */ /* 0x000fe40007f1e0ff */
[----:B------:R-:W-:-:S03]  /*1580*/  IADD3 R5, PT, PT, R7, -0x4, R22 ;  /* 0xfffffffc07057810 */ /* 0x000fc60007ffe016 */
[----:B------:R-:W-:-:S08]  /*1590*/  IMAD.X R3, RZ, RZ, R8, P0 ;  /* 0x000000ffff037224 */ /* 0x000fd000000e0608 */
.L_x_5:
[----:B------:R-:W-:Y:S05]  /*15a0*/  BSYNC.RECONVERGENT B1 ;  /* 0x0000000000017941 */ /* 0x000fea0003800200 */
.L_x_4:
[----:B------:R-:W-:Y:S01]  /*15b0*/  LEA R8, R19, 0x3, 0x2 ;  /* 0x0000000313087811 */ /* 0x000fe200078e10ff */
[----:B------:R-:W-:Y:S01]  /*15c0*/  BSSY.RECONVERGENT B1, `(.L_x_8) ;  /* 0x000002b000017945 */ /* 0x000fe20003800200 */
[----:B------:R-:W-:Y:S02]  /*15d0*/  ISETP.NE.AND P1, PT, RZ, UR21, PT ;  /* 0x00000015ff007c0c */ /* 0x000fe4000bf25270 */
[----:B------:R-:W-:Y:S02]  /*15e0*/  ISETP.GE.U32.AND P2, PT, R8, R5, PT ;  /* 0x000000050800720c */ /* 0x000fe40003f46070 */
[----:B------:R-:W-:Y:S02]  /*15f0*/  ISETP.NE.AND P0, PT, RZ, UR20, PT ;  /* 0x00000014ff007c0c */ /* 0x000fe4000bf05270 */
[----:B------:R-:W-:Y:S02]  /*1600*/  ISETP.NE.AND P1, PT, R0, RZ, P1 ;  /* 0x000000ff0000720c */ /* 0x000fe40000f25270 */
[----:B------:R-:W-:-:S02]  /*1610*/  ISETP.NE.AND P0, PT, R21, RZ, P0 ;  /* 0x000000ff1500720c */ /* 0x000fc40000705270 */
[C---:B------:R-:W-:Y:S02]  /*1620*/  PRMT R7, R4.reuse, 0x7610, R7 ;  /* 0x0000761004077816 */ /* 0x040fe40000000007 */
[----:B------:R-:W-:Y:S02]  /*1630*/  PLOP3.LUT P0, PT, P0, P1, PT, 0xf8, 0x8f ;  /* 0x00000000008f781c */ /* 0x000fe40000703f70 */
[----:B------:R-:W-:Y:S01]  /*1640*/  PRMT R0, R4, 0x7610, R0 ;  /* 0x0000761004007816 */ /* 0x000fe20000000000 */
[----:B------:R-:W-:Y:S10]  /*1650*/  @P2 BRA `(.L_x_9) ;  /* 0x0000000000842947 */ /* 0x000ff40003800000 */
[C---:B------:R-:W-:Y:S02]  /*1660*/  PRMT R7, R4.reuse, 0x7610, R7 ;  /* 0x0000761004077816 */ /* 0x040fe40000000007 */
[----:B------:R-:W-:-:S07]  /*1670*/  PRMT R0, R4, 0x7610, R0 ;  /* 0x0000761004007816 */ /* 0x000fce0000000000 */
.L_x_10:
[C---:B------:R-:W-:Y:S01]  /*1680*/  IMAD.WIDE.U32 R8, R19.reuse, 0x4, R2 ;  /* 0x0000000413087825 */ /* 0x040fe200078e0002 */
[----:B------:R-:W0:Y:S05]  /*1690*/  LDCU UR4, c[0x0][0x390] ;  /* 0x00007200ff0477ac */ /* 0x000e2a0008000800 */
[----:B------:R1:W2:Y:S02]  /*16a0*/  LDG.E R8, desc[UR36][R8.64] ;  /* 0x0000002408087981 */ /* 0x0002a4000c1e1900 */
[----:B-1----:R-:W-:Y:S01]  /*16b0*/  LOP3.LUT R9, R6, 0xff, RZ, 0xc0, !PT ;  /* 0x000000ff06097812 */ /* 0x002fe200078ec0ff */
[----:B0-----:R-:W-:-:S05]  /*16c0*/  VIADD R19, R19, UR4 ;  /* 0x0000000413137c36 */ /* 0x001fca0008000000 */
[----:B------:R-:W-:-:S04]  /*16d0*/  LEA R12, R19, 0x3, 0x2 ;  /* 0x00000003130c7811 */ /* 0x000fc800078e10ff */
[----:B------:R-:W-:Y:S02]  /*16e0*/  ISETP.GE.U32.AND P1, PT, R12, R5, PT ;  /* 0x000000050c00720c */ /* 0x000fe40003f26070 */
[C---:B--2---:R-:W-:Y:S02]  /*16f0*/  PRMT R10, R8.reuse, 0x7770, RZ ;  /* 0x00007770080a7816 */ /* 0x044fe400000000ff */
[C---:B------:R-:W-:Y:S02]  /*1700*/  PRMT R11, R8.reuse, 0x7771, RZ ;  /* 0x00007771080b7816 */ /* 0x040fe400000000ff */
[C---:B------:R-:W-:Y:S02]  /*1710*/  PRMT R12, R8.reuse, 0x7772, RZ ;  /* 0x00007772080c7816 */ /* 0x040fe400000000ff */
[----:B------:R-:W-:Y:S02]  /*1720*/  PRMT R13, R8, 0x7773, RZ ;  /* 0x00007773080d7816 */ /* 0x000fe400000000ff */
[----:B------:R-:W-:-:S02]  /*1730*/  ISETP.NE.AND P2, PT, R10, RZ, PT ;  /* 0x000000ff0a00720c */ /* 0x000fc40003f45270 */
[----:B------:R-:W-:Y:S02]  /*1740*/  ISETP.NE.AND P3, PT, R11, RZ, PT ;  /* 0x000000ff0b00720c */ /* 0x000fe40003f65270 */
[----:B------:R-:W-:Y:S02]  /*1750*/  ISETP.NE.AND P4, PT, R12, RZ, PT ;  /* 0x000000ff0c00720c */ /* 0x000fe40003f85270 */
[----:B------:R-:W-:Y:S02]  /*1760*/  ISETP.NE.AND P5, PT, R13, RZ, PT ;  /* 0x000000ff0d00720c */ /* 0x000fe40003fa5270 */
[----:B------:R-:W-:Y:S02]  /*1770*/  LOP3.LUT R11, R0, 0xff, RZ, 0xc0, !PT ;  /* 0x000000ff000b7812 */ /* 0x000fe400078ec0ff */
[----:B------:R-:W-:Y:S02]  /*1780*/  LOP3.LUT R13, R7, 0xff, RZ, 0xc0, !PT ;  /* 0x000000ff070d7812 */ /* 0x000fe400078ec0ff */
[----:B------:R-:W-:-:S02]  /*1790*/  LOP3.LUT R8, R4, 0xff, RZ, 0xc0, !PT ;  /* 0x000000ff04087812 */ /* 0x000fc400078ec0ff */
[----:B------:R-:W-:Y:S02]  /*17a0*/  SEL R0, RZ, 0x1, !P2 ;  /* 0x00000001ff007807 */ /* 0x000fe40005000000 */
[----:B------:R-:W-:Y:S02]  /*17b0*/  SEL R4, RZ, 0x1, !P3 ;  /* 0x00000001ff047807 */ /* 0x000fe40005800000 */
[----:B------:R-:W-:Y:S02]  /*17c0*/  SEL R6, RZ, 0x1, !P4 ;  /* 0x00000001ff067807 */ /* 0x000fe40006000000 */
[----:B------:R-:W-:Y:S02]  /*17d0*/  SEL R7, RZ, 0x1, !P5 ;  /* 0x00000001ff077807 */ /* 0x000fe40006800000 */
[----:B------:R-:W-:Y:S02]  /*17e0*/  ISETP.NE.AND P2, PT, R9, R0, PT ;  /* 0x000000000900720c */ /* 0x000fe40003f45270 */
[----:B------:R-:W-:-:S02]  /*17f0*/  ISETP.NE.AND P3, PT, R11, R4, PT ;  /* 0x000000040b00720c */ /* 0x000fc40003f65270 */
[----:B------:R-:W-:Y:S02]  /*1800*/  ISETP.NE.AND P4, PT, R13, R6, PT ;  /* 0x000000060d00720c */ /* 0x000fe40003f85270 */
[----:B------:R-:W-:Y:S02]  /*1810*/  ISETP.NE.AND P5, PT, R8, R7, PT ;  /* 0x000000070800720c */ /* 0x000fe40003fa5270 */
[----:B------:R-:W-:Y:S02]  /*1820*/  SEL R6, RZ, 0x1, !P2 ;  /* 0x00000001ff067807 */ /* 0x000fe40005000000 */
[----:B------:R-:W-:Y:S02]  /*1830*/  SEL R0, RZ, 0x1, !P3 ;  /* 0x00000001ff007807 */ /* 0x000fe40005800000 */
[----:B------:R-:W-:Y:S02]  /*1840*/  SEL R7, RZ, 0x1, !P4 ;  /* 0x00000001ff077807 */ /* 0x000fe40006000000 */
[----:B------:R-:W-:Y:S01]  /*1850*/  SEL R4, RZ, 0x1, !P5 ;  /* 0x00000001ff047807 */ /* 0x000fe20006800000 */
[----:B------:R-:W-:Y:S06]  /*1860*/  @!P1 BRA `(.L_x_10) ;  /* 0xfffffffc00849947 */ /* 0x000fec000383ffff */
.L_x_9:
[----:B------:R-:W-:Y:S05]  /*1870*/  BSYNC.RECONVERGENT B1 ;  /* 0x0000000000017941 */ /* 0x000fea0003800200 */
.L_x_8:
[----:B------:R-:W-:Y:S04]  /*1880*/  BSSY.RECONVERGENT B1, `(.L_x_11) ;  /* 0x000000e000017945 */ /* 0x000fe80003800200 */
[----:B------:R-:W-:Y:S05]  /*1890*/  @P0 BRA `(.L_x_12) ;  /* 0x0000000000300947 */ /* 0x000fea0003800000 */
[----:B------:R-:W-:-:S04]  /*18a0*/  LOP3.LUT R9, R5, 0xfffffffc, RZ, 0xc0, !PT ;  /* 0xfffffffc05097812 */ /* 0x000fc800078ec0ff */
[----:B------:R-:W-:-:S04]  /*18b0*/  IADD3 R8, PT, PT, R9, R24, RZ ;  /* 0x0000001809087210 */ /* 0x000fc80007ffe0ff */
[----:B------:R-:W-:-:S13]  /*18c0*/  ISETP.GE.U32.AND P0, PT, R8, R5, PT ;  /* 0x000000050800720c */ /* 0x000fda0003f06070 */
[----:B------:R-:W-:Y:S05]  /*18d0*/  @P0 BRA `(.L_x_12) ;  /* 0x0000000000200947 */ /* 0x000fea0003800000 */
[----:B------:R-:W-:-:S04]  /*18e0*/  IADD3 R2, P0, PT, R8, R2, RZ ;  /* 0x0000000208027210 */ /* 0x000fc80007f1e0ff */
[----:B------:R-:W-:-:S05]  /*18f0*/  LEA.HI.X.SX32 R3, R8, R3, 0x1, P0 ;  /* 0x0000000308037211 */ /* 0x000fca00000f0eff */
[----:B------:R-:W2:Y:S01]  /*1900*/  LDG.E.U8 R2, desc[UR36][R2.64] ;  /* 0x0000002402027981 */ /* 0x000ea2000c1e1100 */
[----:B------:R-:W-:Y:S02]  /*1910*/  LOP3.LUT R6, R6, 0xff, RZ, 0xc0, !PT ;  /* 0x000000ff06067812 */ /* 0x000fe400078ec0ff */
[----:B--2---:R-:W-:-:S04]  /*1920*/  ISETP.NE.AND P0, PT, R2, RZ, PT ;  /* 0x000000ff0200720c */ /* 0x004fc80003f05270 */
[----:B------:R-:W-:-:S04]  /*1930*/  SEL R5, RZ, 0x1, !P0 ;  /* 0x00000001ff057807 */ /* 0x000fc80004000000 */
[----:B------:R-:W-:-:S04]  /*1940*/  ISETP.NE.AND P0, PT, R6, R5, PT ;  /* 0x000000050600720c */ /* 0x000fc80003f05270 */
[----:B------:R-:W-:-:S09]  /*1950*/  SEL R6, RZ, 0x1, !P0 ;  /* 0x00000001ff067807 */ /* 0x000fd20004000000 */
.L_x_12:
[----:B------:R-:W-:Y:S05]  /*1960*/  BSYNC.RECONVERGENT B1 ;  /* 0x0000000000017941 */ /* 0x000fea0003800200 */
.L_x_11:
[----:B------:R-:W-:Y:S02]  /*1970*/  LOP3.LUT R0, R0, 0xff, RZ, 0xc0, !PT ;  /* 0x000000ff00007812 */ /* 0x000fe400078ec0ff */
[----:B------:R-:W-:Y:S02]  /*1980*/  LOP3.LUT R3, R6, 0xff, RZ, 0xc0, !PT ;  /* 0x000000ff06037812 */ /* 0x000fe400078ec0ff */
[----:B------:R-:W-:Y:S02]  /*1990*/  LOP3.LUT R7, R7, 0xff, RZ, 0xc0, !PT ;  /* 0x000000ff07077812 */ /* 0x000fe400078ec0ff */
[----:B------:R-:W-:Y:S02]  /*19a0*/  ISETP.NE.AND P0, PT, R3, R0, PT ;  /* 0x000000000300720c */ /* 0x000fe40003f05270 */
[----:B------:R-:W-:Y:S02]  /*19b0*/  LOP3.LUT R3, R4, 0xff, RZ, 0xc0, !PT ;  /* 0x000000ff04037812 */ /* 0x000fe400078ec0ff */
[----:B------:R-:W-:-:S04]  /*19c0*/  SEL R0, RZ, 0x1, !P0 ;  /* 0x00000001ff007807 */ /* 0x000fc80004000000 */
[----:B------:R-:W-:-:S04]  /*19d0*/  ISETP.NE.AND P0, PT, R7, R0, PT ;  /* 0x000000000700720c */ /* 0x000fc80003f05270 */
[----:B------:R-:W-:-:S04]  /*19e0*/  SEL R0, RZ, 0x1, !P0 ;  /* 0x00000001ff007807 */ /* 0x000fc80004000000 */
[----:B------:R-:W-:-:S04]  /*19f0*/  ISETP.NE.AND P0, PT, R3, R0, PT ;  /* 0x000000000300720c */ /* 0x000fc80003f05270 */
[----:B------:R-:W-:Y:S01]  /*1a00*/  SEL R17, RZ, 0x1, !P0 ;  /* 0x00000001ff117807 */ /* 0x000fe20004000000 */
[----:B------:R-:W-:Y:S08]  /*1a10*/  BRA `(.L_x_2) ;  /* 0x0000009c00147947 */ /* 0x000ff00003800000 */
.L_x_3:
[----:B------:R-:W0:Y:S08]  /*1a20*/  LDC R16, c[0x0][0x4f4] ;  /* 0x00013d00ff107b82 */ /* 0x000e300000000800 */
[----:B------:R-:W1:Y:S01]  /*1a30*/  LDC R0, c[0x0][0x3c4] ;  /* 0x0000f100ff007b82 */ /* 0x000e620000000800 */
[----:B0-----:R-:W-:-:S04]  /*1a40*/  ISETP.NE.AND P0, PT, R16, 0x1, PT ;  /* 0x000000011000780c */ /* 0x001fc80003f05270 */
[----:B-1----:R-:W-:-:S13]  /*1a50*/  ISETP.NE.OR P0, PT, R0, 0x1, P0 ;  /* 0x000000010000780c */ /* 0x002fda0000705670 */
[----:B------:R-:W-:Y:S05]  /*1a60*/  @P0 BRA `(.L_x_13) ;  /* 0x0000000800040947 */ /* 0x000fea0003800000 */
[----:B------:R-:W0:Y:S01]  /*1a70*/  LDC R0, c[0x0][0x390] ;  /* 0x0000e400ff007b82 */ /* 0x000e220000000800 */
[----:B------:R-:W1:Y:S01]  /*1a80*/  LDCU.U8 UR4, c[0x0][0x381] ;  /* 0x00007020ff0477ac */ /* 0x000e620008000000 */
[----:B------:R-:W-:Y:S01]  /*1a90*/  BSSY.RECONVERGENT B1, `(.L_x_14) ;  /* 0x0000036000017945 */ /* 0x000fe20003800200 */
[----:B-1----:R-:W-:Y:S01]  /*1aa0*/  IMAD.U32 R4, RZ, RZ, UR4 ;  /* 0x00000004ff047e24 */ /* 0x002fe2000f8e00ff */
[----:B------:R-:W-:Y:S01]  /*1ab0*/  MOV R7, UR4 ;  /* 0x0000000400077c02 */ /* 0x000fe20008000f00 */
[----:B------:R-:W-:Y:S02]  /*1ac0*/  IMAD.U32 R8, RZ, RZ, UR4 ;  /* 0x00000004ff087e24 */ /* 0x000fe4000f8e00ff */
[----:B------:R-:W-:Y:S02]  /*1ad0*/  IMAD.U32 R6, RZ, RZ, UR4 ;  /* 0x00000004ff067e24 */ /* 0x000fe4000f8e00ff */
[----:B0-----:R-:W-:-:S05]  /*1ae0*/  IMAD R5, R0, 0x3, R19 ;  /* 0x0000000300057824 */ /* 0x001fca00078e0213 */
[----:B------:R-:W-:Y:S02]  /*1af0*/  ISETP.GE.U32.AND P0, PT, R5, R22, PT ;  /* 0x000000160500720c */ /* 0x000fe40003f06070 */
[----:B------:R-:W-:Y:S02]  /*1b00*/  PRMT R5, R4, 0x7610, R5 ;  /* 0x0000761004057816 */ /* 0x000fe40000000005 */
[----:B------:R-:W-:-:S09]  /*1b10*/  PRMT R4, R8, 0x7610, R4 ;  /* 0x0000761008047816 */ /* 0x000fd20000000004 */
[----:B------:R-:W-:Y:S05]  /*1b20*/  @P0 BRA `(.L_x_15) ;  /* 0x0000000000b00947 */ /* 0x000fea0003800000 */
[----:B------:R-:W-:Y:S01]  /*1b30*/  BSSY.RECONVERGENT B2, `(.L_x_15) ;  /* 0x000002b000027945 */ /* 0x000fe20003800200 */
[C---:B------:R-:W-:Y:S02]  /*1b40*/  PRMT R6, R5.reuse, 0x7610, R6 ;  /* 0x0000761005067816 */ /* 0x040fe40000000006 */
[C---:B------:R-:W-:Y:S02]  /*1b50*/  PRMT R7, R5.reuse, 0x7610, R7 ;  /* 0x0000761005077816 */ /* 0x040fe40000000007 */
[----:B------:R-:W-:-:S07]  /*1b60*/  PRMT R4, R5, 0x7610, R4 ;  /* 0x0000761005047816 */ /* 0x000fce0000000004 */
.L_x_16:
[C---:B------:R-:W-:Y:S01]  /*1b70*/  IMAD.IADD R13, R19.reuse, 0x1, R0 ;  /* 0x00000001130d7824 */ /* 0x040fe200078e0200 */
[----:B------:R-:W-:-:S04]  /*1b80*/  IADD3 R14, P0, PT, R19, R2, RZ ;  /* 0x00000002130e7210 */ /* 0x000fc80007f1e0ff */
[C---:B------:R-:W-:Y:S01]  /*1b90*/  IADD3 R11, PT, PT, R13.reuse, R0, RZ ;  /* 0x000000000d0b7210 */ /* 0x040fe20007ffe0ff */
[--C-:B------:R-:W-:Y:S01]  /*1ba0*/  IMAD.X R15, RZ, RZ, R3.reuse, P0 ;  /* 0x000000ffff0f7224 */ /* 0x100fe200000e0603 */
[-C--:B------:R-:W-:Y:S02]  /*1bb0*/  IADD3 R12, P1, PT, R13, R2.reuse, RZ ;  /* 0x000000020d0c7210 */ /* 0x080fe40007f3e0ff */
[CC--:B------:R-:W-:Y:S01]  /*1bc0*/  IADD3 R10, P0, PT, R11.reuse, R2.reuse, RZ ;  /* 0x000000020b0a7210 */ /* 0x0c0fe20007f1e0ff */
[----:B------:R-:W-:Y:S01]  /*1bd0*/  IMAD.IADD R19, R11, 0x1, R0 ;  /* 0x000000010b137824 */ /* 0x000fe200078e0200 */
[----:B------:R-:W-:Y:S01]  /*1be0*/  IADD3.X R13, PT, PT, RZ, R3, RZ, P1, !PT ;  /* 0x00000003ff0d7210 */ /* 0x000fe20000ffe4ff */
[----:B------:R-:W2:Y:S02]  /*1bf0*/  LDG.E.U8 R14, desc[UR36][R14.64] ;  /* 0x000000240e0e7981 */ /* 0x000ea4000c1e1100 */
[--C-:B------:R-:W-:Y:S01]  /*1c00*/  IMAD.X R11, RZ, RZ, R3.reuse, P0 ;  /* 0x000000ffff0b7224 */ /* 0x100fe200000e0603 */
[C---:B------:R-:W-:Y:S01]  /*1c10*/  IADD3 R8, P1, PT, R19.reuse, R2, RZ ;  /* 0x0000000213087210 */ /* 0x040fe20007f3e0ff */
[----:B------:R-:W3:Y:S04]  /*1c20*/  LDG.E.U8 R12, desc[UR36][R12.64] ;  /* 0x000000240c0c7981 */ /* 0x000ee8000c1e1100 */
[----:B------:R-:W-:Y:S01]  /*1c30*/  IMAD.X R9, RZ, RZ, R3, P1 ;  /* 0x000000ffff097224 */ /* 0x000fe200008e0603 */
[----:B------:R-:W4:Y:S04]  /*1c40*/  LDG.E.U8 R10, desc[UR36][R10.64] ;  /* 0x000000240a0a7981 */ /* 0x000f28000c1e1100 */
[----:B------:R-:W5:Y:S01]  /*1c50*/  LDG.E.U8 R8, desc[UR36][R8.64] ;  /* 0x0000002408087981 */ /* 0x000f62000c1e1100 */
[----:B------:R-:W-:-:S05]  /*1c60*/  IADD3 R19, PT, PT, R19, R0, RZ ;  /* 0x0000000013137210 */ /* 0x000fca0007ffe0ff */
[----:B------:R-:W-:-:S05]  /*1c70*/  IMAD R17, R0, 0x3, R19 ;  /* 0x0000000300117824 */ /* 0x000fca00078e0213 */
[----:B------:R-:W-:Y:S02]  /*1c80*/  ISETP.GE.U32.AND P0, PT, R17, R22, PT ;  /* 0x000000161100720c */ /* 0x000fe40003f06070 */
[----:B------:R-:W-:Y:S02]  /*1c90*/  LOP3.LUT R4, R4, 0xff, RZ, 0xc0, !PT ;  /* 0x000000ff04047812 */ /* 0x000fe400078ec0ff */
[----:B------:R-:W-:Y:S02]  /*1ca0*/  LOP3.LUT R7, R7, 0xff, RZ, 0xc0, !PT ;  /* 0x000000ff07077812 */ /* 0x000fe400078ec0ff */
[----:B------:R-:W-:Y:S02]  /*1cb0*/  LOP3.LUT R6, R6, 0xff, RZ, 0xc0, !PT ;  /* 0x000000ff06067812 */ /* 0x000fe400078ec0ff */
[----:B------:R-:W-:Y:S02]  /*1cc0*/  LOP3.LUT R5, R5, 0xff, RZ, 0xc0, !PT ;  /* 0x000000ff05057812 */ /* 0x000fe400078ec0ff */
[----:B--2---:R-:W-:-:S02]  /*1cd0*/  ISETP.NE.AND P1, PT, R14, RZ, PT ;  /* 0x000000ff0e00720c */ /* 0x004fc40003f25270 */
[----:B---3--:R-:W-:Y:S02]  /*1ce0*/  ISETP.NE.AND P2, PT, R12, RZ, PT ;  /* 0x000000ff0c00720c */ /* 0x008fe40003f45270 */
[----:B----4-:R-:W-:Y:S02]  /*1cf0*/  ISETP.NE.AND P3, PT, R10, RZ, PT ;  /* 0x000000ff0a00720c */ /* 0x010fe40003f65270 */
[----:B-----5:R-:W-:Y:S02]  /*1d00*/  ISETP.NE.AND P4, PT, R8, RZ, PT ;  /* 0x000000ff0800720c */ /* 0x020fe40003f85270 */
[----:B------:R-:W-:Y:S02]  /*1d10*/  SEL R13, RZ, 0x1, !P1 ;  /* 0x00000001ff0d7807 */ /* 0x000fe40004800000 */
[----:B------:R-:W-:Y:S02]  /*1d20*/  SEL R12, RZ, 0x1, !P2 ;  /* 0x00000001ff0c7807 */ /* 0x000fe40005000000 */
[----:B------:R-:W-:-:S02]  /*1d30*/  SEL R11, RZ, 0x1, !P3 ;  /* 0x00000001ff0b7807 */ /* 0x000fc40005800000 */
[----:B------:R-:W-:Y:S02]  /*1d40*/  SEL R10, RZ, 0x1, !P4 ;  /* 0x00000001ff0a7807 */ /* 0x000fe40006000000 */
[----:B------:R-:W-:Y:S02]  /*1d50*/  ISETP.NE.AND P1, PT, R4, R13, PT ;  /* 0x0000000d0400720c */ /* 0x000fe40003f25270 */
[----:B------:R-:W-:Y:S02]  /*1d60*/  ISETP.NE.AND P2, PT, R7, R12, PT ;  /* 0x0000000c0700720c */ /* 0x000fe40003f45270 */
[----:B------:R-:W-:Y:S02]  /*1d70*/  ISETP.NE.AND P3, PT, R6, R11, PT ;  /* 0x0000000b0600720c */ /* 0x000fe40003f65270 */
[----:B------:R-:W-:Y:S02]  /*1d80*/  ISETP.NE.AND P4, PT, R5, R10, PT ;  /* 0x0000000a0500720c */ /* 0x000fe40003f85270 */
[----:B------:R-:W-:-:S02]  /*1d90*/  SEL R4, RZ, 0x1, !P1 ;  /* 0x00000001ff047807 */ /* 0x000fc40004800000 */
[----:B------:R-:W-:Y:S02]  /*1da0*/  SEL R7, RZ, 0x1, !P2 ;  /* 0x00000001ff077807 */ /* 0x000fe40005000000 */
[----:B------:R-:W-:Y:S02]  /*1db0*/  SEL R6, RZ, 0x1, !P3 ;  /* 0x00000001ff067807 */ /* 0x000fe40005800000 */
[----:B------:R-:W-:Y:S01]  /*1dc0*/  SEL R5, RZ, 0x1, !P4 ;  /* 0x00000001ff057807 */ /* 0x000fe20006000000 */
[----:B------:R-:W-:Y:S06]  /*1dd0*/  @!P0 BRA `(.L_x_16) ;  /* 0xfffffffc00648947 */ /* 0x000fec000383ffff */
[----:B------:R-:W-:Y:S05]  /*1de0*/  BSYNC.RECONVERGENT B2 ;  /* 0x0000000000027941 */ /* 0x000fea0003800200 */
.L_x_15:
[----:B------:R-:W-:Y:S05]  /*1df0*/  BSYNC.RECONVERGENT B1 ;  /* 0x0000000000017941 */ /* 0x000fea0003800200 */
.L_x_14:
[----:B------:R-:W-:Y:S01]  /*1e00*/  ISETP.GE.U32.AND P0, PT, R19, R22, PT ;  /* 0x000000161300720c */ /* 0x000fe20003f06070 */
[----:B------:R-:W-:-:S12]  /*1e10*/  BSSY.RECONVERGENT B1, `(.L_x_17) ;  /* 0x000001f000017945 */ /* 0x000fd80003800200 */
[----:B------:R-:W-:Y:S05]  /*1e20*/  @P0 BRA `(.L_x_18) ;  /* 0x0000000000740947 */ /* 0x000fea0003800000 */
[----:B------:R-:W-:-:S05]  /*1e30*/  IADD3 R8, P1, PT, R19, R2, RZ ;  /* 0x0000000213087210 */ /* 0x000fca0007f3e0ff */
[----:B------:R-:W-:-:S05]  /*1e40*/  IMAD.X R9, RZ, RZ, R3, P1 ;  /* 0x000000ffff097224 */ /* 0x000fca00008e0603 */
[----:B------:R-:W2:Y:S01]  /*1e50*/  LDG.E.U8 R8, desc[UR36][R8.64] ;  /* 0x0000002408087981 */ /* 0x000ea2000c1e1100 */
[----:B------:R-:W-:-:S05]  /*1e60*/  IMAD.IADD R15, R19, 0x1, R0 ;  /* 0x00000001130f7824 */ /* 0x000fca00078e0200 */
[----:B------:R-:W-:Y:S02]  /*1e70*/  ISETP.GE.U32.AND P2, PT, R15, R22, PT ;  /* 0x000000160f00720c */ /* 0x000fe40003f46070 */
[----:B--2---:R-:W-:-:S04]  /*1e80*/  ISETP.NE.AND P1, PT, R8, RZ, PT ;  /* 0x000000ff0800720c */ /* 0x004fc80003f25270 */
[----:B------:R-:W-:-:S07]  /*1e90*/  SEL R13, RZ, 0x1, !P1 ;  /* 0x00000001ff0d7807 */ /* 0x000fce0004800000 */
[----:B------:R-:W-:Y:S05]  /*1ea0*/  @P2 BRA `(.L_x_18) ;  /* 0x0000000000542947 */ /* 0x000fea0003800000 */
[----:B------:R-:W-:-:S04]  /*1eb0*/  IADD3 R8, P1, PT, R15, R2, RZ ;  /* 0x000000020f087210 */ /* 0x000fc80007f3e0ff */
[----:B------:R-:W-:-:S05]  /*1ec0*/  IADD3.X R9, PT, PT, RZ, R3, RZ, P1, !PT ;  /* 0x00000003ff097210 */ /* 0x000fca0000ffe4ff */
[----:B------:R-:W2:Y:S01]  /*1ed0*/  LDG.E.U8 R8, desc[UR36][R8.64] ;  /* 0x0000002408087981 */ /* 0x000ea2000c1e1100 */
[----:B------:R-:W-:-:S05]  /*1ee0*/  IMAD.IADD R15, R15, 0x1, R0 ;  /* 0x000000010f0f7824 */ /* 0x000fca00078e0200 */
[----:B------:R-:W-:Y:S02]  /*1ef0*/  ISETP.GE.U32.AND P2, PT, R15, R22, PT ;  /* 0x000000160f00720c */ /* 0x000fe40003f46070 */
[----:B--2---:R-:W-:-:S04]  /*1f00*/  ISETP.NE.AND P1, PT, R8, RZ, PT ;  /* 0x000000ff0800720c */ /* 0x004fc80003f25270 */
[----:B------:R-:W-:-:S07]  /*1f10*/  SEL R12, RZ, 0x1, !P1 ;  /* 0x00000001ff0c7807 */ /* 0x000fce0004800000 */
[----:B------:R-:W-:Y:S05]  /*1f20*/  @P2 BRA `(.L_x_18) ;  /* 0x0000000000342947 */ /* 0x000fea0003800000 */
[C---:B------:R-:W-:Y:S01]  /*1f30*/  IMAD.IADD R9, R15.reuse, 0x1, R0 ;  /* 0x000000010f097824 */ /* 0x040fe200078e0200 */
[----:B------:R-:W-:-:S04]  /*1f40*/  IADD3 R8, P1, PT, R15, R2, RZ ;  /* 0x000000020f087210 */ /* 0x000fc80007f3e0ff */
[----:B------:R-:W-:-:S13]  /*1f50*/  ISETP.GE.U32.AND P3, PT, R9, R22, PT ;  /* 0x000000160900720c */ /* 0x000fda0003f66070 */
[----:B------:R-:W-:Y:S02]  /*1f60*/  @!P3 IADD3 R2, P2, PT, R9, R2, RZ ;  /* 0x000000020902b210 */ /* 0x000fe40007f5e0ff */
[----:B------:R-:W-:-:S03]  /*1f70*/  IADD3.X R9, PT, PT, RZ, R3, RZ, P1, !PT ;  /* 0x00000003ff097210 */ /* 0x000fc60000ffe4ff */
[----:B------:R-:W-:Y:S02]  /*1f80*/  @!P3 IMAD.X R3, RZ, RZ, R3, P2 ;  /* 0x000000ffff03b224 */ /* 0x000fe400010e0603 */
[----:B------:R-:W2:Y:S04]  /*1f90*/  LDG.E.U8 R8, desc[UR36][R8.64] ;  /* 0x0000002408087981 */ /* 0x000ea8000c1e1100 */
[----:B------:R-:W3:Y:S01]  /*1fa0*/  @!P3 LDG.E.U8 R2, desc[UR36][R2.64] ;  /* 0x000000240202b981 */ /* 0x000ee2000c1e1100 */
[----:B--2---:R-:W-:Y:S02]  /*1fb0*/  ISETP.NE.AND P1, PT, R8, RZ, PT ;  /* 0x000000ff0800720c */ /* 0x004fe40003f25270 */
[----:B---3--:R-:W-:Y:S02]  /*1fc0*/  @!P3 ISETP.NE.AND P2, PT, R2, RZ, PT ;  /* 0x000000ff0200b20c */ /* 0x008fe40003f45270 */
[----:B------:R-:W-:-:S02]  /*1fd0*/  SEL R11, RZ, 0x1, !P1 ;  /* 0x00000001ff0b7807 */ /* 0x000fc40004800000 */
[----:B------:R-:W-:-:S04]  /*1fe0*/  @!P3 SEL R14, RZ, 0x1, !P2 ;  /* 0x00000001ff0eb807 */ /* 0x000fc80005000000 */
[----:B------:R-:W-:-:S07]  /*1ff0*/  @!P3 PRMT R10, R14, 0x7610, R10 ;  /* 0x000076100e0ab816 */ /* 0x000fce000000000a */
.L_x_18:
[----:B------:R-:W-:Y:S05]  /*2000*/  BSYNC.RECONVERGENT B1 ;  /* 0x0000000000017941 */ /* 0x000fea0003800200 */
.L_x_17:
[----:B------:R-:W-:Y:S04]  /*2010*/  BSSY.RECONVERGENT B1, `(.L_x_19) ;  /* 0x000001b000017945 */ /* 0x000fe80003800200 */
[----:B------:R-:W-:Y:S05]  /*2020*/  @P0 BRA `(.L_x_20) ;  /* 0x0000000000640947 */ /* 0x000fea0003800000 */
[----:B------:R-:W-:Y:S01]  /*2030*/  IMAD.IADD R3, R19, 0x1, R0 ;  /* 0x0000000113037824 */ /* 0x000fe200078e0200 */
[----:B------:R-:W-:Y:S02]  /*2040*/  LOP3.LUT R13, R13, 0xff, RZ, 0xc0, !PT ;  /* 0x000000ff0d0d7812 */ /* 0x000fe400078ec0ff */
[----:B------:R-:W-:Y:S02]  /*2050*/  LOP3.LUT R4, R4, 0xff, RZ, 0xc0, !PT ;  /* 0x000000ff04047812 */ /* 0x000fe400078ec0ff */
[----:B------:R-:W-:Y:S02]  /*2060*/  ISETP.GE.U32.AND P1, PT, R3, R22, PT ;  /* 0x000000160300720c */ /* 0x000fe40003f26070 */
[----:B------:R-:W-:-:S04]  /*2070*/  ISETP.NE.AND P0, PT, R4, R13, PT ;  /* 0x0000000d0400720c */ /* 0x000fc80003f05270 */
[----:B------:R-:W-:-:S07]  /*2080*/  SEL R4, RZ, 0x1, !P0 ;  /* 0x00000001ff047807 */ /* 0x000fce0004000000 */
[----:B------:R-:W-:Y:S05]  /*2090*/  @P1 BRA `(.L_x_20) ;  /* 0x0000000000481947 */ /* 0x000fea0003800000 */
[----:B------:R-:W-:Y:S02]  /*20a0*/  IADD3 R3, PT, PT, R3, R0, RZ ;  /* 0x0000000003037210 */ /* 0x000fe40007ffe0ff */
[----:B------:R-:W-:Y:S02]  /*20b0*/  LOP3.LUT R12, R12, 0xff, RZ, 0xc0, !PT ;  /* 0x000000ff0c0c7812 */ /* 0x000fe400078ec0ff */
[----:B------:R-:W-:Y:S02]  /*20c0*/  ISETP.GE.U32.AND P1, PT, R3, R22, PT ;  /* 0x000000160300720c */ /* 0x000fe40003f26070 */
[----:B------:R-:W-:-:S04]  /*20d0*/  LOP3.LUT R7, R7, 0xff, RZ, 0xc0, !PT ;  /* 0x000000ff07077812 */ /* 0x000fc800078ec0ff */
[----:B------:R-:W-:-:S04]  /*20e0*/  ISETP.NE.AND P0, PT, R7, R12, PT ;  /* 0x0000000c0700720c */ /* 0x000fc80003f05270 */
[----:B------:R-:W-:-:S03]  /*20f0*/  SEL R7, RZ, 0x1, !P0 ;  /* 0x00000001ff077807 */ /* 0x000fc60004000000 */
[----:B------:R-:W-:Y:S06]  /*2100*/  @P1 BRA `(.L_x_20) ;  /* 0x00000000002c1947 */ /* 0x000fec0003800000 */
[----:B------:R-:W-:Y:S01]  /*2110*/  IMAD.IADD R3, R3, 0x1, R0 ;  /* 0x0000000103037824 */ /* 0x000fe200078e0200 */
[----:B------:R-:W-:Y:S02]  /*2120*/  LOP3.LUT R11, R11, 0xff, RZ, 0xc0, !PT ;  /* 0x000000ff0b0b7812 */ /* 0x000fe400078ec0ff */
[----:B------:R-:W-:Y:S02]  /*2130*/  LOP3.LUT R6, R6, 0xff, RZ, 0xc0, !PT ;  /* 0x000000ff06067812 */ /* 0x000fe400078ec0ff */
[----:B------:R-:W-:Y:S02]  /*2140*/  ISETP.GE.U32.AND P2, PT, R3, R22, PT ;  /* 0x000000160300720c */ /* 0x000fe40003f46070 */
[----:B------:R-:W-:-:S04]  /*2150*/  ISETP.NE.AND P0, PT, R6, R11, PT ;  /* 0x0000000b0600720c */ /* 0x000fc80003f05270 */
[----:B------:R-:W-:-:S07]  /*2160*/  SEL R6, RZ, 0x1, !P0 ;  /* 0x00000001ff067807 */ /* 0x000fce0004000000 */
[----:B------:R-:W-:Y:S02]  /*2170*/  @!P2 LOP3.LUT R10, R10, 0xff, RZ, 0xc0, !PT ;  /* 0x000000ff0a0aa812 */ /* 0x000fe400078ec0ff */
[----:B------:R-:W-:-:S04]  /*2180*/  @!P2 LOP3.LUT R3, R5, 0xff, RZ, 0xc0, !PT ;  /* 0x000000ff0503a812 */ /* 0x000fc800078ec0ff */
[----:B------:R-:W-:-:S04]  /*2190*/  @!P2 ISETP.NE.AND P1, PT, R3, R10, PT ;  /* 0x0000000a0300a20c */ /* 0x000fc80003f25270 */
[----:B------:R-:W-:-:S04]  /*21a0*/  @!P2 SEL R0, RZ, 0x1, !P1 ;  /* 0x00000001ff00a807 */ /* 0x000fc80004800000 */
[----:B------:R-:W-:-:S07]  /*21b0*/  @!P2 PRMT R5, R0, 0x7610, R5 ;  /* 0x000076100005a816 */ /* 0x000fce0000000005 */
.L_x_20:
[----:B------:R-:W-:Y:S05]  /*21c0*/  BSYNC.RECONVERGENT B1 ;  /* 0x0000000000017941 */ /* 0x000fea0003800200 */
.L_x_19:
        /* <DEDUP_REMOVED lines=11> */
.L_x_13:
[----:B------:R-:W-:-:S13]  /*2280*/  ISETP.NE.AND P0, PT, R0, 0x1, PT ;  /* 0x000000010000780c */ /* 0x000fda0003f05270 */
        /* <DEDUP_REMOVED lines=9> */
[----:B------:R-:W-:-:S13]  /*2320*/  ISETP.GE.U32.AND P0, PT, R5, R22, PT ;  /* 0x000000160500720c */ /* 0x000fda0003f06070 */
[----:B------:R-:W-:Y:S05]  /*2330*/  @P0 BRA `(.L_x_23) ;  /* 0x0000000000c00947 */ /* 0x000fea0003800000 */
[----:B------:R-:W-:Y:S01]  /*2340*/  BSSY.RECONVERGENT B2, `(.L_x_23) ;  /* 0x000002f000027945 */ /* 0x000fe20003800200 */
[C---:B------:R-:W-:Y:S02]  /*2350*/  PRMT R15, R14.reuse, 0x7610, R15 ;  /* 0x000076100e0f7816 */ /* 0x040fe4000000000f */
[C---:B------:R-:W-:Y:S02]  /*2360*/  PRMT R12, R14.reuse, 0x7610, R12 ;  /* 0x000076100e0c7816 */ /* 0x040fe4000000000c */
[----:B------:R-:W-:-:S07]  /*2370*/  PRMT R13, R14, 0x7610, R13 ;  /* 0x000076100e0d7816 */ /* 0x000fce000000000d */
.L_x_24:
[C---:B------:R-:W-:Y:S01]  /*2380*/  IADD3 R5, PT, PT, R19.reuse, R0, RZ ;  /* 0x0000000013057210 */ /* 0x040fe20007ffe0ff */
[----:B------:R-:W-:-:S04]  /*2390*/  IMAD R9, R19, R16, RZ ;  /* 0x0000001013097224 */ /* 0x000fc800078e02ff */
[--C-:B------:R-:W-:Y:S01]  /*23a0*/  IMAD.IADD R7, R5, 0x1, R0.reuse ;  /* 0x0000000105077824 */ /* 0x100fe200078e0200 */
[----:B------:R-:W-:Y:S01]  /*23b0*/  IADD3 R4, P0, PT, R9, R2, RZ ;  /* 0x0000000209047210 */ /* 0x000fe20007f1e0ff */
[-C--:B------:R-:W-:Y:S02]  /*23c0*/  IMAD R5, R5, R16.reuse, RZ ;  /* 0x0000001005057224 */ /* 0x080fe400078e02ff */
[C-C-:B------:R-:W-:Y:S02]  /*23d0*/  IMAD.IADD R19, R7.reuse, 0x1, R0.reuse ;  /* 0x0000000107137824 */ /* 0x140fe400078e0200 */
[----:B------:R-:W-:Y:S01]  /*23e0*/  IMAD R7, R7, R16, RZ ;  /* 0x0000001007077224 */ /* 0x000fe200078e02ff */
[----:B------:R-:W-:Y:S01]  /*23f0*/  IADD3 R6, P1, PT, R5, R2, RZ ;  /* 0x0000000205067210 */ /* 0x000fe20007f3e0ff */
[----:B------:R-:W-:Y:S01]  /*2400*/  IMAD R11, R19, R16, RZ ;  /* 0x00000010130b7224 */ /* 0x000fe200078e02ff */
[-C--:B------:R-:W-:Y:S02]  /*2410*/  IADD3.X R5, PT, PT, RZ, R3.reuse, RZ, P0, !PT ;  /* 0x00000003ff057210 */ /* 0x080fe400007fe4ff */
[-C--:B------:R-:W-:Y:S01]  /*2420*/  IADD3 R8, P0, PT, R7, R2.reuse, RZ ;  /* 0x0000000207087210 */ /* 0x080fe20007f1e0ff */
[--C-:B------:R-:W-:Y:S01]  /*2430*/  IMAD.X R7, RZ, RZ, R3.reuse, P1 ;  /* 0x000000ffff077224 */ /* 0x100fe200008e0603 */
[----:B------:R-:W-:Y:S01]  /*2440*/  IADD3 R10, P1, PT, R11, R2, RZ ;  /* 0x000000020b0a7210 */ /* 0x000fe20007f3e0ff */
[----:B------:R0:W2:Y:S02]  /*2450*/  LDG.E.U8 R4, desc[UR36][R4.64] ;  /* 0x0000002404047981 */ /* 0x0000a4000c1e1100 */
[----:B------:R-:W-:Y:S01]  /*2460*/  IMAD.X R9, RZ, RZ, R3, P0 ;  /* 0x000000ffff097224 */ /* 0x000fe200000e0603 */
[----:B------:R-:W-:Y:S01]  /*2470*/  IADD3.X R11, PT, PT, RZ, R3, RZ, P1, !PT ;  /* 0x00000003ff0b7210 */ /* 0x000fe20000ffe4ff */
[----:B------:R-:W3:Y:S04]  /*2480*/  LDG.E.U8 R6, desc[UR36][R6.64] ;  /* 0x0000002406067981 */ /* 0x000ee8000c1e1100 */
[----:B------:R-:W4:Y:S04]  /*2490*/  LDG.E.U8 R8, desc[UR36][R8.64] ;  /* 0x0000002408087981 */ /* 0x000f28000c1e1100 */
[----:B------:R1:W5:Y:S01]  /*24a0*/  LDG.E.U8 R10, desc[UR36][R10.64] ;  /* 0x000000240a0a7981 */ /* 0x000362000c1e1100 */
[----:B------:R-:W-:-:S04]  /*24b0*/  IMAD.IADD R19, R19, 0x1, R0 ;  /* 0x0000000113137824 */ /* 0x000fc800078e0200 */
[----:B------:R-:W-:-:S05]  /*24c0*/  IMAD R17, R0, 0x3, R19 ;  /* 0x0000000300117824 */ /* 0x000fca00078e0213 */
[----:B------:R-:W-:Y:S02]  /*24d0*/  ISETP.GE.U32.AND P0, PT, R17, R22, PT ;  /* 0x000000161100720c */ /* 0x000fe40003f06070 */
[----:B0-----:R-:W-:Y:S02]  /*24e0*/  LOP3.LUT R5, R12, 0xff, RZ, 0xc0, !PT ;  /* 0x000000ff0c057812 */ /* 0x001fe400078ec0ff */
[----:B------:R-:W-:Y:S02]  /*24f0*/  LOP3.LUT R12, R15, 0xff, RZ, 0xc0, !PT ;  /* 0x000000ff0f0c7812 */ /* 0x000fe400078ec0ff */
[----:B-1----:R-:W-:Y:S02]  /*2500*/  LOP3.LUT R11, R14, 0xff, RZ, 0xc0, !PT ;  /* 0x000000ff0e0b7812 */ /* 0x002fe400078ec0ff */
[----:B--2---:R-:W-:Y:S02]  /*2510*/  ISETP.NE.AND P1, PT, R4, RZ, PT ;  /* 0x000000ff0400720c */ /* 0x004fe40003f25270 */
[----:B---3--:R-:W-:-:S02]  /*2520*/  ISETP.NE.AND P2, PT, R6, RZ, PT ;  /* 0x000000ff0600720c */ /* 0x008fc40003f45270 */
[----:B----4-:R-:W-:Y:S02]  /*2530*/  ISETP.NE.AND P3, PT, R8, RZ, PT ;  /* 0x000000ff0800720c */ /* 0x010fe40003f65270 */
[----:B-----5:R-:W-:Y:S02]  /*2540*/  ISETP.NE.AND P4, PT, R10, RZ, PT ;  /* 0x000000ff0a00720c */ /* 0x020fe40003f85270 */
[----:B------:R-:W-:Y:S02]  /*2550*/  LOP3.LUT R4, R13, 0xff, RZ, 0xc0, !PT ;  /* 0x000000ff0d047812 */ /* 0x000fe400078ec0ff */
        /* <DEDUP_REMOVED lines=14> */
.L_x_23:
[----:B------:R-:W-:Y:S05]  /*2640*/  BSYNC.RECONVERGENT B1 ;  /* 0x0000000000017941 */ /* 0x000fea0003800200 */
.L_x_22:
[----:B------:R-:W-:Y:S01]  /*2650*/  ISETP.GE.U32.AND P0, PT, R19, R22, PT ;  /* 0x000000161300720c */ /* 0x000fe20003f06070 */
[----:B------:R-:W-:-:S12]  /*2660*/  BSSY.RECONVERGENT B1, `(.L_x_25) ;  /* 0x0000023000017945 */ /* 0x000fd80003800200 */
[----:B------:R-:W-:Y:S05]  /*2670*/  @P0 BRA `(.L_x_26) ;  /* 0x0000000000840947 */ /* 0x000fea0003800000 */
[----:B------:R-:W-:-:S05]  /*2680*/  IMAD R5, R19, R16, RZ ;  /* 0x0000001013057224 */ /* 0x000fca00078e02ff */
[----:B------:R-:W-:-:S05]  /*2690*/  IADD3 R4, P1, PT, R5, R2, RZ ;  /* 0x0000000205047210 */ /* 0x000fca0007f3e0ff */
[----:B------:R-:W-:-:S05]  /*26a0*/  IMAD.X R5, RZ, RZ, R3, P1 ;  /* 0x000000ffff057224 */ /* 0x000fca00008e0603 */
[----:B------:R-:W2:Y:S01]  /*26b0*/  LDG.E.U8 R4, desc[UR36][R4.64] ;  /* 0x0000002404047981 */ /* 0x000ea2000c1e1100 */
[----:B------:R-:W-:-:S04]  /*26c0*/  IADD3 R11, PT, PT, R19, R0, RZ ;  /* 0x00000000130b7210 */ /* 0x000fc80007ffe0ff */
[----:B------:R-:W-:Y:S02]  /*26d0*/  ISETP.GE.U32.AND P2, PT, R11, R22, PT ;  /* 0x000000160b00720c */ /* 0x000fe40003f46070 */
[----:B--2---:R-:W-:-:S04]  /*26e0*/  ISETP.NE.AND P1, PT, R4, RZ, PT ;  /* 0x000000ff0400720c */ /* 0x004fc80003f25270 */
[----:B------:R-:W-:-:S07]  /*26f0*/  SEL R9, RZ, 0x1, !P1 ;  /* 0x00000001ff097807 */ /* 0x000fce0004800000 */
[----:B------:R-:W-:Y:S05]  /*2700*/  @P2 BRA `(.L_x_26) ;  /* 0x0000000000602947 */ /* 0x000fea0003800000 */
[----:B------:R-:W-:-:S05]  /*2710*/  IMAD R5, R11, R16, RZ ;  /* 0x000000100b057224 */ /* 0x000fca00078e02ff */
        /* <DEDUP_REMOVED lines=8> */
[C---:B------:R-:W-:Y:S01]  /*27a0*/  IADD3 R5, PT, PT, R11.reuse, R0, RZ ;  /* 0x000000000b057210 */ /* 0x040fe20007ffe0ff */
[----:B------:R-:W-:-:S03]  /*27b0*/  IMAD R11, R11, R16, RZ ;  /* 0x000000100b0b7224 */ /* 0x000fc600078e02ff */
[----:B------:R-:W-:Y:S02]  /*27c0*/  ISETP.GE.U32.AND P3, PT, R5, R22, PT ;  /* 0x000000160500720c */ /* 0x000fe40003f66070 */
[----:B------:R-:W-:-:S11]  /*27d0*/  IADD3 R4, P1, PT, R11, R2, RZ ;  /* 0x000000020b047210 */ /* 0x000fd60007f3e0ff */
[----:B------:R-:W-:-:S05]  /*27e0*/  @!P3 IMAD R5, R5, R16, RZ ;  /* 0x000000100505b224 */ /* 0x000fca00078e02ff */
[----:B------:R-:W-:Y:S01]  /*27f0*/  @!P3 IADD3 R2, P2, PT, R5, R2, RZ ;  /* 0x000000020502b210 */ /* 0x000fe20007f5e0ff */
[----:B------:R-:W-:-:S04]  /*2800*/  IMAD.X R5, RZ, RZ, R3, P1 ;  /* 0x000000ffff057224 */ /* 0x000fc800008e0603 */
[----:B------:R-:W-:Y:S01]  /*2810*/  @!P3 IMAD.X R3, RZ, RZ, R3, P2 ;  /* 0x000000ffff03b224 */ /* 0x000fe200010e0603 */
[----:B------:R-:W2:Y:S04]  /*2820*/  LDG.E.U8 R4, desc[UR36][R4.64] ;  /* 0x0000002404047981 */ /* 0x000ea8000c1e1100 */
[----:B------:R-:W3:Y:S01]  /*2830*/  @!P3 LDG.E.U8 R2, desc[UR36][R2.64] ;  /* 0x000000240202b981 */ /* 0x000ee2000c1e1100 */
[----:B--2---:R-:W-:Y:S02]  /*2840*/  ISETP.NE.AND P1, PT, R4, RZ, PT ;  /* 0x000000ff0400720c */ /* 0x004fe40003f25270 */
[----:B---3--:R-:W-:Y:S02]  /*2850*/  @!P3 ISETP.NE.AND P2, PT, R2, RZ, PT ;  /* 0x000000ff0200b20c */ /* 0x008fe40003f45270 */
[----:B------:R-:W-:-:S02]  /*2860*/  SEL R7, RZ, 0x1, !P1 ;  /* 0x00000001ff077807 */ /* 0x000fc40004800000 */
[----:B------:R-:W-:-:S04]  /*2870*/  @!P3 SEL R10, RZ, 0x1, !P2 ;  /* 0x00000001ff0ab807 */ /* 0x000fc80005000000 */
[----:B------:R-:W-:-:S07]  /*2880*/  @!P3 PRMT R6, R10, 0x7610, R6 ;  /* 0x000076100a06b816 */ /* 0x000fce0000000006 */
.L_x_26:
[----:B------:R-:W-:Y:S05]  /*2890*/  BSYNC.RECONVERGENT B1 ;  /* 0x0000000000017941 */ /* 0x000fea0003800200 */
.L_x_25:
[----:B------:R-:W-:Y:S04]  /*28a0*/  BSSY.RECONVERGENT B1, `(.L_x_27) ;  /* 0x000001b000017945 */ /* 0x000fe80003800200 */
        /* <DEDUP_REMOVED lines=14> */
[----:B------:R-:W-:Y:S05]  /*2990*/  @P1 BRA `(.L_x_28) ;  /* 0x00000000002c1947 */ /* 0x000fea0003800000 */
        /* <DEDUP_REMOVED lines=11> */
.L_x_28:
[----:B------:R-:W-:Y:S05]  /*2a50*/  BSYNC.RECONVERGENT B1 ;  /* 0x0000000000017941 */ /* 0x000fea0003800200 */
.L_x_27:
        /* <DEDUP_REMOVED lines=11> */
.L_x_21:
[----:B------:R-:W0:Y:S01]  /*2b10*/  LDCU UR4, c[0x0][0x390] ;  /* 0x00007200ff0477ac */ /* 0x000e220008000800 */
[----:B------:R-:W1:Y:S01]  /*2b20*/  LDC.U8 R3, c[0x0][0x381] ;  /* 0x0000e040ff037b82 */ /* 0x000e620000000000 */
[----:B------:R-:W-:Y:S01]  /*2b30*/  BSSY.RECONVERGENT B1, `(.L_x_29) ;  /* 0x000040f000017945 */ /* 0x000fe20003800200 */
[----:B0-----:R-:W-:-:S05]  /*2b40*/  MOV R20, UR4 ;  /* 0x0000000400147c02 */ /* 0x001fca0008000f00 */
[----:B------:R-:W-:Y:S01]  /*2b50*/  IMAD R7, R20, 0x3, R19 ;  /* 0x0000000314077824 */ /* 0x000fe200078e0213 */
[C---:B-1----:R-:W-:Y:S02]  /*2b60*/  PRMT R18, R3.reuse, 0x7610, R18 ;  /* 0x0000761003127816 */ /* 0x042fe40000000012 */
[----:B------:R-:W-:Y:S02]  /*2b70*/  PRMT R11, R3, 0x7610, R11 ;  /* 0x00007610030b7816 */ /* 0x000fe4000000000b */
[----:B------:R-:W-:Y:S02]  /*2b80*/  ISETP.GE.U32.AND P0, PT, R7, R22, PT ;  /* 0x000000160700720c */ /* 0x000fe40003f06070 */
[C---:B------:R-:W-:Y:S02]  /*2b90*/  PRMT R10, R3.reuse, 0x7610, R10 ;  /* 0x00007610030a7816 */ /* 0x040fe4000000000a */
[----:B------:R-:W-:-:S09]  /*2ba0*/  PRMT R9, R3, 0x7610, R9 ;  /* 0x0000761003097816 */ /* 0x000fd20000000009 */
[----:B------:R-:W-:Y:S05]  /*2bb0*/  @P0 BRA `(.L_x_30) ;  /* 0x0000004000180947 */ /* 0x000fea0003800000 */
[----:B------:R-:W-:-:S13]  /*2bc0*/  ISETP.NE.AND P0, PT, R0, RZ, PT ;  /* 0x000000ff0000720c */ /* 0x000fda0003f05270 */
[----:B------:R0:W5:Y:S01]  /*2bd0*/  @!P0 LDG.E.U8 R2, desc[UR36][R4.64] ;  /* 0x0000002404028981 */ /* 0x000162000c1e1100 */
[----:B------:R-:W-:Y:S01]  /*2be0*/  VIADD R0, R0, 0xffffffff ;  /* 0xffffffff00007836 */ /* 0x000fe20000000000 */
[----:B------:R-:W-:Y:S01]  /*2bf0*/  BSSY.RECONVERGENT B2, `(.L_x_31) ;  /* 0x0000401000027945 */ /* 0x000fe20003800200 */
[C---:B------:R-:W-:Y:S02]  /*2c00*/  PRMT R18, R3.reuse, 0x7610, R18 ;  /* 0x0000761003127816 */ /* 0x040fe40000000012 */
[C---:B------:R-:W-:Y:S02]  /*2c10*/  PRMT R11, R3.reuse, 0x7610, R11 ;  /* 0x00007610030b7816 */ /* 0x040fe4000000000b */
[----:B------:R-:W-:Y:S02]  /*2c20*/  VIMNMX.U32 R0, PT, PT, R0, 0x18, PT ;  /* 0x0000001800007848 */ /* 0x000fe40003fe0000 */
[C---:B------:R-:W-:Y:S02]  /*2c30*/  PRMT R10, R3.reuse, 0x7610, R10 ;  /* 0x00007610030a7816 */ /* 0x040fe4000000000a */
[----:B------:R-:W-:Y:S01]  /*2c40*/  PRMT R9, R3, 0x7610, R9 ;  /* 0x0000761003097816 */ /* 0x000fe20000000009 */
[----:B0-----:R-:W-:-:S07]  /*2c50*/  VIADD R0, R0, 0x1 ;  /* 0x0000000100007836 */ /* 0x001fce0000000000 */
.L_x_37:
[----:B------:R-:W0:Y:S01]  /*2c60*/  LDCU UR4, c[0x0][0x390] ;  /* 0x00007200ff0477ac */ /* 0x000e220008000800 */
[C---:B-----5:R-:W-:Y:S02]  /*2c70*/  @!P0 PRMT R3, R2.reuse, 0x7610, R3 ;  /* 0x0000761002038816 */ /* 0x060fe40000000003 */
[C---:B------:R-:W-:Y:S02]  /*2c80*/  @!P0 PRMT R8, R2.reuse, 0x7610, R8 ;  /* 0x0000761002088816 */ /* 0x040fe40000000008 */
[C---:B------:R-:W-:Y:S02]  /*2c90*/  @!P0 PRMT R15, R2.reuse, 0x7610, R15 ;  /* 0x00007610020f8816 */ /* 0x040fe4000000000f */
[----:B------:R-:W-:Y:S01]  /*2ca0*/  @!P0 PRMT R6, R2, 0x7610, R6 ;  /* 0x0000761002068816 */ /* 0x000fe20000000006 */
[----:B------:R-:W-:Y:S06]  /*2cb0*/  @!P0 BRA `(.L_x_32) ;  /* 0x0000003c004c8947 */ /* 0x000fec0003800000 */
[----:B------:R-:W1:Y:S01]  /*2cc0*/  LDCU.64 UR30, c[0x0][0x3c8] ;  /* 0x00007900ff1e77ac */ /* 0x000e620008000a00 */
[----:B------:R-:W-:Y:S02]  /*2cd0*/  HFMA2 R6, -RZ, RZ, 0, 0 ;  /* 0x00000000ff067431 */ /* 0x000fe400000001ff */
[----:B------:R-:W-:Y:S01]  /*2ce0*/  IMAD.MOV.U32 R7, RZ, RZ, R19 ;  /* 0x000000ffff077224 */ /* 0x000fe200078e0013 */
[----:B------:R-:W2:Y:S01]  /*2cf0*/  LDCU UR51, c[0x0][0x3d0] ;  /* 0x00007a00ff3377ac */ /* 0x000ea20008000800 */
[----:B------:R-:W3:Y:S01]  /*2d00*/  LDCU UR50, c[0x0][0x3c4] ;  /* 0x00007880ff3277ac */ /* 0x000ee20008000800 */
[----:B------:R-:W4:Y:S01]  /*2d10*/  LDCU UR5, c[0x0][0x4f4] ;  /* 0x00009e80ff0577ac */ /* 0x000f220008000800 */
[----:B------:R-:W0:Y:S01]  /*2d20*/  LDCU UR77, c[0x0][0x3d4] ;  /* 0x00007a80ff4d77ac */ /* 0x000e220008000800 */
[----:B-1----:R-:W-:Y:S01]  /*2d30*/  IMAD.HI.U32 R3, R19, UR31, R6 ;  /* 0x0000001f13037c27 */ /* 0x002fe2000f8e0006 */
[----:B------:R-:W1:Y:S04]  /*2d40*/  LDCU UR76, c[0x0][0x4f8] ;  /* 0x00009f00ff4c77ac */ /* 0x000e680008000800 */
[----:B--2---:R-:W-:Y:S01]  /*2d50*/  SHF.R.U32.HI R7, RZ, UR51, R3 ;  /* 0x00000033ff077c19 */ /* 0x004fe20008011603 */
[----:B------:R-:W2:Y:S01]  /*2d60*/  LDCU UR75, c[0x0][0x3e8] ;  /* 0x00007d00ff4b77ac */ /* 0x000ea20008000800 */
[----:B---3--:R-:W-:-:S03]  /*2d70*/  UISETP.NE.AND UP0, UPT, UR50, 0x1, UPT ;  /* 0x000000013200788c */ /* 0x008fc6000bf05270 */
[----:B------:R-:W-:Y:S01]  /*2d80*/  IMAD.MOV R6, RZ, RZ, -R7 ;  /* 0x000000ffff067224 */ /* 0x000fe200078e0a07 */
[----:B------:R-:W3:Y:S03]  /*2d90*/  LDCU UR74, c[0x0][0x4fc] ;  /* 0x00009f80ff4a77ac */ /* 0x000ee60008000800 */
[----:B------:R-:W-:Y:S01]  /*2da0*/  IMAD R3, R6, UR30, R19 ;  /* 0x0000001e06037c24 */ /* 0x000fe2000f8e0213 */
[----:B------:R-:W0:Y:S03]  /*2db0*/  LDCU UR73, c[0x0][0x3ec] ;  /* 0x00007d80ff4977ac */ /* 0x000e260008000800 */
[----:B----4-:R-:W-:Y:S01]  /*2dc0*/  IMAD R3, R3, UR5, RZ ;  /* 0x0000000503037c24 */ /* 0x010fe2000f8e02ff */
[----:B------:R-:W4:Y:S01]  /*2dd0*/  LDCU UR72, c[0x0][0x500] ;  /* 0x0000a000ff4877ac */ /* 0x000f220008000800 */
[----:B------:R-:W0:Y:S01]  /*2de0*/  LDCU UR71, c[0x0][0x400] ;  /* 0x00008000ff4777ac */ /* 0x000e220008000800 */
        /* <DEDUP_REMOVED lines=39> */
[----:B------:R-:W0:Y:S01]  /*3060*/  LDCU.64 UR32, c[0x0][0x3d8] ;  /* 0x00007b00ff2077ac */ /* 0x000e220008000a00 */
        /* <DEDUP_REMOVED lines=8> */
[----:B-1234-:R-:W-:Y:S05]  /*30f0*/  BRA.U !UP0, `(.L_x_33) ;  /* 0x0000000d08687547 */ /* 0x01efea000b800000 */
[----:B------:R-:W-:Y:S02]  /*3100*/  MOV R6, RZ ;  /* 0x000000ff00067202 */ /* 0x000fe40000000f00 */
[----:B------:R-:W-:-:S03]  /*3110*/  ISETP.NE.AND P1, PT, R0, 0x2, PT ;  /* 0x000000020000780c */ /* 0x000fc60003f25270 */
[----:B0-----:R-:W-:-:S05]  /*3120*/  IMAD.HI.U32 R6, R7, UR32, R6 ;  /* 0x0000002007067c27 */ /* 0x001fca000f8e0006 */
[----:B------:R-:W-:-:S05]  /*3130*/  SHF.R.U32.HI R13, RZ, UR33, R6 ;  /* 0x00000021ff0d7c19 */ /* 0x000fca0008011606 */
[----:B------:R-:W-:-:S04]  /*3140*/  IMAD.MOV R6, RZ, RZ, -R13 ;  /* 0x000000ffff067224 */ /* 0x000fc800078e0a0d */
[----:B------:R-:W-:-:S04]  /*3150*/  IMAD R6, R6, UR77, R7 ;  /* 0x0000004d06067c24 */ /* 0x000fc8000f8e0207 */
[----:B------:R-:W-:Y:S01]  /*3160*/  IMAD R3, R6, UR76, R3 ;  /* 0x0000004c06037c24 */ /* 0x000fe2000f8e0203 */
[----:B------:R-:W-:Y:S06]  /*3170*/  @!P1 BRA `(.L_x_33) ;  /* 0x0000000c00489947 */ /* 0x000fec0003800000 */
[----:B------:R-:W-:Y:S01]  /*3180*/  MOV R7, R13 ;  /* 0x0000000d00077202 */ /* 0x000fe20000000f00 */
[----:B------:R-:W-:Y:S01]  /*3190*/  IMAD.MOV.U32 R6, RZ, RZ, RZ ;  /* 0x000000ffff067224 */ /* 0x000fe200078e00ff */
[----:B------:R-:W-:-:S03]  /*31a0*/  ISETP.NE.AND P1, PT, R0, 0x3, PT ;  /* 0x000000030000780c */ /* 0x000fc60003f25270 */
[----:B------:R-:W-:-:S05]  /*31b0*/  IMAD.HI.U32 R6, R13, UR35, R6 ;  /* 0x000000230d067c27 */ /* 0x000fca000f8e0006 */
[----:B------:R-:W-:-:S05]  /*31c0*/  SHF.R.U32.HI R7, RZ, UR75, R6 ;  /* 0x0000004bff077c19 */ /* 0x000fca0008011606 */
[----:B------:R-:W-:-:S04]  /*31d0*/  IMAD.MOV R6, RZ, RZ, -R7 ;  /* 0x000000ffff067224 */ /* 0x000fc800078e0a07 */
[----:B------:R-:W-:-:S04]  /*31e0*/  IMAD R6, R6, UR34, R13 ;  /* 0x0000002206067c24 */ /* 0x000fc8000f8e020d */
[----:B------:R-:W-:Y:S01]  /*31f0*/  IMAD R3, R6, UR74, R3 ;  /* 0x0000004a06037c24 */ /* 0x000fe2000f8e0203 */
[----:B------:R-:W-:Y:S06]  /*3200*/  @!P1 BRA `(.L_x_33) ;  /* 0x0000000c00249947 */ /* 0x000fec0003800000 */
[----:B------:R-:W-:Y:S01]  /*3210*/  IMAD.MOV.U32 R6, RZ, RZ, RZ ;  /* 0x000000ffff067224 */ /* 0x000fe200078e00ff */
[----:B------:R-:W-:-:S03]  /*3220*/  ISETP.NE.AND P1, PT, R0, 0x4, PT ;  /* 0x000000040000780c */ /* 0x000fc60003f25270 */
[----:B------:R-:W-:-:S05]  /*3230*/  IMAD.HI.U32 R6, R7, UR38, R6 ;  /* 0x0000002607067c27 */ /* 0x000fca000f8e0006 */
[----:B------:R-:W-:-:S04]  /*3240*/  SHF.R.U32.HI R13, RZ, UR39, R6 ;  /* 0x00000027ff0d7c19 */ /* 0x000fc80008011606 */
[----:B------:R-:W-:-:S05]  /*3250*/  IADD3 R6, PT, PT, -R13, RZ, RZ ;  /* 0x000000ff0d067210 */ /* 0x000fca0007ffe1ff */
[----:B------:R-:W-:-:S04]  /*3260*/  IMAD R6, R6, UR73, R7 ;  /* 0x0000004906067c24 */ /* 0x000fc8000f8e0207 */
[----:B------:R-:W-:Y:S01]  /*3270*/  IMAD R3, R6, UR72, R3 ;  /* 0x0000004806037c24 */ /* 0x000fe2000f8e0203 */
[----:B------:R-:W-:Y:S06]  /*3280*/  @!P1 BRA `(.L_x_33) ;  /* 0x0000000c00049947 */ /* 0x000fec0003800000 */
[----:B------:R-:W-:Y:S01]  /*3290*/  IMAD.MOV.U32 R6, RZ, RZ, RZ ;  /* 0x000000ffff067224 */ /* 0x000fe200078e00ff */
[----:B------:R-:W-:Y:S01]  /*32a0*/  ISETP.NE.AND P1, PT, R0, 0x5, PT ;  /* 0x000000050000780c */ /* 0x000fe20003f25270 */
[----:B------:R-:W-:Y:S02]  /*32b0*/  IMAD.MOV.U32 R7, RZ, RZ, R13 ;  /* 0x000000ffff077224 */ /* 0x000fe400078e000d */
[----:B------:R-:W-:-:S05]  /*32c0*/  IMAD.HI.U32 R6, R13, UR41, R6 ;  /* 0x000000290d067c27 */ /* 0x000fca000f8e0006 */
[----:B------:R-:W-:-:S04]  /*32d0*/  SHF.R.U32.HI R7, RZ, UR71, R6 ;  /* 0x00000047ff077c19 */ /* 0x000fc80008011606 */
[----:B------:R-:W-:-:S05]  /*32e0*/  IADD3 R6, PT, PT, -R7, RZ, RZ ;  /* 0x000000ff07067210 */ /* 0x000fca0007ffe1ff */
[----:B------:R-:W-:-:S04]  /*32f0*/  IMAD R6, R6, UR40, R13 ;  /* 0x0000002806067c24 */ /* 0x000fc8000f8e020d */
[----:B------:R-:W-:Y:S01]  /*3300*/  IMAD R3, R6, UR70, R3 ;  /* 0x0000004606037c24 */ /* 0x000fe2000f8e0203 */
[----:B------:R-:W-:Y:S06]  /*3310*/  @!P1 BRA `(.L_x_33) ;  /* 0x0000000800e09947 */ /* 0x000fec0003800000 */
        /* <DEDUP_REMOVED lines=8> */
[----:B------:R-:W-:Y:S02]  /*33a0*/  HFMA2 R6, -RZ, RZ, 0, 0 ;  /* 0x00000000ff067431 */ /* 0x000fe400000001ff */
[----:B------:R-:W-:Y:S01]  /*33b0*/  IMAD.MOV.U32 R7, RZ, RZ, R13 ;  /* 0x000000ffff077224 */ /* 0x000fe200078e000d */
[----:B------:R-:W-:Y:S02]  /*33c0*/  ISETP.NE.AND P1, PT, R0, 0x7, PT ;  /* 0x000000070000780c */ /* 0x000fe40003f25270 */
[----:B------:R-:W-:-:S05]  /*33d0*/  IMAD.HI.U32 R6, R13, UR45, R6 ;  /* 0x0000002d0d067c27 */ /* 0x000fca000f8e0006 */
[----:B------:R-:W-:-:S05]  /*33e0*/  SHF.R.U32.HI R7, RZ, UR67, R6 ;  /* 0x00000043ff077c19 */ /* 0x000fca0008011606 */
[----:B------:R-:W-:-:S04]  /*33f0*/  IMAD.MOV R6, RZ, RZ, -R7 ;  /* 0x000000ffff067224 */ /* 0x000fc800078e0a07 */
[----:B------:R-:W-:-:S04]  /*3400*/  IMAD R6, R6, UR44, R13 ;  /* 0x0000002c06067c24 */ /* 0x000fc8000f8e020d */
[----:B------:R-:W-:Y:S01]  /*3410*/  IMAD R3, R6, UR66, R3 ;  /* 0x0000004206037c24 */ /* 0x000fe2000f8e0203 */
[----:B------:R-:W-:Y:S06]  /*3420*/  @!P1 BRA `(.L_x_33) ;  /* 0x00000008009c9947 */ /* 0x000fec0003800000 */
[----:B------:R-:W-:Y:S02]  /*3430*/  MOV R6, RZ ;  /* 0x000000ff00067202 */ /* 0x000fe40000000f00 */
[----:B------:R-:W-:-:S03]  /*3440*/  ISETP.NE.AND P1, PT, R0, 0x8, PT ;  /* 0x000000080000780c */ /* 0x000fc60003f25270 */
[----:B------:R-:W-:-:S05]  /*3450*/  IMAD.HI.U32 R6, R7, UR46, R6 ;  /* 0x0000002e07067c27 */ /* 0x000fca000f8e0006 */
        /* <DEDUP_REMOVED lines=22> */
[----:B------:R-:W0:Y:S01]  /*35c0*/  LDCU.64 UR52, c[0x0][0x440] ;  /* 0x00008800ff3477ac */ /* 0x000e220008000a00 */
[----:B------:R-:W-:Y:S01]  /*35d0*/  IMAD.MOV.U32 R6, RZ, RZ, RZ ;  /* 0x000000ffff067224 */ /* 0x000fe200078e00ff */
[----:B------:R-:W-:Y:S01]  /*35e0*/  ISETP.NE.AND P1, PT, R0, 0xb, PT ;  /* 0x0000000b0000780c */ /* 0x000fe20003f25270 */
[----:B------:R-:W-:Y:S02]  /*35f0*/  IMAD.MOV.U32 R7, RZ, RZ, R13 ;  /* 0x000000ffff077224 */ /* 0x000fe400078e000d */
[----:B0-----:R-:W-:-:S05]  /*3600*/  IMAD.HI.U32 R6, R13, UR53, R6 ;  /* 0x000000350d067c27 */ /* 0x001fca000f8e0006 */
[----:B------:R-:W-:-:S04]  /*3610*/  SHF.R.U32.HI R7, RZ, UR59, R6 ;  /* 0x0000003bff077c19 */ /* 0x000fc80008011606 */
[----:B------:R-:W-:-:S05]  /*3620*/  IADD3 R6, PT, PT, -R7, RZ, RZ ;  /* 0x000000ff07067210 */ /* 0x000fca0007ffe1ff */
[----:B------:R-:W-:-:S04]  /*3630*/  IMAD R6, R6, UR52, R13 ;  /* 0x0000003406067c24 */ /* 0x000fc8000f8e020d */
[----:B------:R-:W-:Y:S01]  /*3640*/  IMAD R3, R6, UR58, R3 ;  /* 0x0000003a06037c24 */ /* 0x000fe2000f8e0203 */
[----:B------:R-:W-:Y:S06]  /*3650*/  @!P1 BRA `(.L_x_33) ;  /* 0x0000000800109947 */ /* 0x000fec0003800000 */
[----:B------:R-:W0:Y:S01]  /*3660*/  LDCU.64 UR52, c[0x0][0x450] ;  /* 0x00008a00ff3477ac */ /* 0x000e220008000a00 */
[----:B------:R-:W-:Y:S01]  /*3670*/  IMAD.MOV.U32 R6, RZ, RZ, RZ ;  /* 0x000000ffff067224 */ /* 0x000fe200078e00ff */
[----:B------:R-:W-:-:S03]  /*3680*/  ISETP.NE.AND P1, PT, R0, 0xc, PT ;  /* 0x0000000c0000780c */ /* 0x000fc60003f25270 */
[----:B0-----:R-:W-:-:S05]  /*3690*/  IMAD.HI.U32 R6, R7, UR52, R6 ;  /* 0x0000003407067c27 */ /* 0x001fca000f8e0006 */
[----:B------:R-:W-:-:S05]  /*36a0*/  SHF.R.U32.HI R13, RZ, UR53, R6 ;  /* 0x00000035ff0d7c19 */ /* 0x000fca0008011606 */
[----:B------:R-:W-:-:S04]  /*36b0*/  IMAD.MOV R6, RZ, RZ, -R13 ;  /* 0x000000ffff067224 */ /* 0x000fc800078e0a0d */
[----:B------:R-:W-:-:S04]  /*36c0*/  IMAD R6, R6, UR57, R7 ;  /* 0x0000003906067c24 */ /* 0x000fc8000f8e0207 */
[----:B------:R-:W-:Y:S01]  /*36d0*/  IMAD R3, R6, UR56, R3 ;  /* 0x0000003806037c24 */ /* 0x000fe2000f8e0203 */
[----:B------:R-:W-:Y:S06]  /*36e0*/  @!P1 BRA `(.L_x_33) ;  /* 0x0000000400ec9947 */ /* 0x000fec0003800000 */
[----:B------:R-:W0:Y:S01]  /*36f0*/  LDCU.64 UR52, c[0x0][0x458] ;  /* 0x00008b00ff3477ac */ /* 0x000e220008000a00 */
[----:B------:R-:W-:Y:S02]  /*3700*/  HFMA2 R6, -RZ, RZ, 0, 0 ;  /* 0x00000000ff067431 */ /* 0x000fe400000001ff */
[----:B------:R-:W-:Y:S01]  /*3710*/  IMAD.MOV.U32 R7, RZ, RZ, R13 ;  /* 0x000000ffff077224 */ /* 0x000fe200078e000d */
[----:B------:R-:W-:Y:S02]  /*3720*/  ISETP.NE.AND P1, PT, R0, 0xd, PT ;  /* 0x0000000d0000780c */ /* 0x000fe40003f25270 */
[----:B0-----:R-:W-:-:S05]  /*3730*/  IMAD.HI.U32 R6, R13, UR53, R6 ;  /* 0x000000350d067c27 */ /* 0x001fca000f8e0006 */
[----:B------:R-:W-:-:S05]  /*3740*/  SHF.R.U32.HI R7, RZ, UR55, R6 ;  /* 0x00000037ff077c19 */ /* 0x000fca0008011606 */
[----:B------:R-:W-:-:S04]  /*3750*/  IMAD.MOV R6, RZ, RZ, -R7 ;  /* 0x000000ffff067224 */ /* 0x000fc800078e0a07 */
[----:B------:R-:W-:-:S04]  /*3760*/  IMAD R6, R6, UR52, R13 ;  /* 0x0000003406067c24 */ /* 0x000fc8000f8e020d */
[----:B------:R-:W-:Y:S01]  /*3770*/  IMAD R3, R6, UR54, R3 ;  /* 0x0000003606037c24 */ /* 0x000fe2000f8e0203 */
[----:B------:R-:W-:Y:S06]  /*3780*/  @!P1 BRA `(.L_x_33) ;  /* 0x0000000400c49947 */ /* 0x000fec0003800000 */
[----:B------:R-:W0:Y:S01]  /*3790*/  LDCU.64 UR52, c[0x0][0x468] ;  /* 0x00008d00ff3477ac */ /* 0x000e220008000a00 */
        /* <DEDUP_REMOVED lines=9> */
[----:B------:R-:W-:Y:S01]  /*3830*/  MOV R7, R13 ;  /* 0x0000000d00077202 */ /* 0x000fe20000000f00 */
        /* <DEDUP_REMOVED lines=9> */
[----:B------:R-:W-:Y:S01]  /*38d0*/  IMAD.MOV.U32 R6, RZ, RZ, RZ ;  /* 0x000000ffff067224 */ /* 0x000fe200078e00ff */
[----:B------:R-:W-:-:S03]  /*38e0*/  ISETP.NE.AND P1, PT, R0, 0x10, PT ;  /* 0x000000100000780c */ /* 0x000fc60003f25270 */
        /* <DEDUP_REMOVED lines=73> */
[----:B------:R-:W-:Y:S01]  /*3d80*/  ISETP.NE.AND P1, PT, R0, 0x18, PT ;  /* 0x000000180000780c */ /* 0x000fe20003f25270 */
[----:B------:R-:W0:Y:S01]  /*3d90*/  LDCU.64 UR52, c[0x0][0x4e0] ;  /* 0x00009c00ff3477ac */ /* 0x000e220008000a00 */
[----:B------:R-:W-:Y:S02]  /*3da0*/  IMAD.MOV.U32 R6, RZ, RZ, RZ ;  /* 0x000000ffff067224 */ /* 0x000fe400078e00ff */
[----:B------:R-:W-:-:S09]  /*3db0*/  IMAD.MOV.U32 R7, RZ, RZ, R17 ;  /* 0x000000ffff077224 */ /* 0x000fd200078e0011 */
[----:B------:R-:W1:Y:S01]  /*3dc0*/  @P1 LDC.64 R12, c[0x0][0x4e8] ;  /* 0x00013a00ff0c1b82 */ /* 0x000e620000000a00 */
[----:B0-----:R-:W-:-:S07]  /*3dd0*/  IMAD.HI.U32 R6, R17, UR52, R6 ;  /* 0x0000003411067c27 */ /* 0x001fce000f8e0006 */
[----:B------:R-:W0:Y:S01]  /*3de0*/  @P1 LDC R8, c[0x0][0x4f0] ;  /* 0x00013c00ff081b82 */ /* 0x000e220000000800 */
[----:B------:R-:W-:Y:S02]  /*3df0*/  SHF.R.U32.HI R7, RZ, UR53, R6 ;  /* 0x00000035ff077c19 */ /* 0x000fe40008011606 */
[----:B------:R-:W-:-:S05]  /*3e00*/  @P1 MOV R6, RZ ;  /* 0x000000ff00061202 */ /* 0x000fca0000000f00 */
[----:B------:R-:W2:Y:S01]  /*3e10*/  @P1 LDC R15, c[0x0][0x554] ;  /* 0x00015500ff0f1b82 */ /* 0x000ea20000000800 */
[----:B-1----:R-:W-:-:S04]  /*3e20*/  @P1 IMAD.HI.U32 R13, R7, R13, R6 ;  /* 0x0000000d070d1227 */ /* 0x002fc800078e0006 */
[----:B------:R-:W-:Y:S01]  /*3e30*/  IMAD.MOV R6, RZ, RZ, -R7 ;  /* 0x000000ffff067224 */ /* 0x000fe200078e0a07 */
[----:B0-----:R-:W-:-:S03]  /*3e40*/  @P1 SHF.R.U32.HI R13, RZ, R8, R13 ;  /* 0x00000008ff0d1219 */ /* 0x001fc6000001160d */
[----:B------:R-:W-:Y:S02]  /*3e50*/  IMAD R6, R6, UR28, R17 ;  /* 0x0000001c06067c24 */ /* 0x000fe4000f8e0211 */
[----:B------:R-:W-:Y:S02]  /*3e60*/  @P1 IMAD.MOV R13, RZ, RZ, -R13 ;  /* 0x000000ffff0d1224 */ /* 0x000fe400078e0a0d */
[----:B------:R-:W-:Y:S02]  /*3e70*/  IMAD R3, R6, UR29, R3 ;  /* 0x0000001d06037c24 */ /* 0x000fe4000f8e0203 */
[----:B------:R-:W-:-:S04]  /*3e80*/  @P1 IMAD R12, R13, R12, R7 ;  /* 0x0000000c0d0c1224 */ /* 0x000fc800078e0207 */
[----:B--2---:R-:W-:-:S07]  /*3e90*/  @P1 IMAD R3, R12, R15, R3 ;  /* 0x0000000f0c031224 */ /* 0x004fce00078e0203 */
.L_x_33:
[----:B------:R-:W1:Y:S01]  /*3ea0*/  LDCU UR52, c[0x0][0x3d0] ;  /* 0x00007a00ff3477ac */ /* 0x000e620008000800 */
[----:B------:R-:W-:Y:S01]  /*3eb0*/  IADD3 R6, P1, PT, R3, R4, RZ ;  /* 0x0000000403067210 */ /* 0x000fe20007f3e0ff */
[----:B0-----:R-:W-:Y:S02]  /*3ec0*/  VIADD R13, R19, UR4 ;  /* 0x00000004130d7c36 */ /* 0x001fe40008000000 */
[----:B------:R-:W-:Y:S01]  /*3ed0*/  IMAD.MOV.U32 R12, RZ, RZ, RZ ;  /* 0x000000ffff0c7224 */ /* 0x000fe200078e00ff */
[----:B------:R-:W-:-:S03]  /*3ee0*/  IADD3.X R7, PT, PT, RZ, R5, RZ, P1, !PT ;  /* 0x00000005ff077210 */ /* 0x000fc60000ffe4ff */
[----:B------:R-:W-:Y:S02]  /*3ef0*/  IMAD.HI.U32 R8, R13, UR31, R12 ;  /* 0x0000001f0d087c27 */ /* 0x000fe4000f8e000c */
[----:B------:R1:W5:Y:S03]  /*3f00*/  LDG.E.U8 R3, desc[UR36][R6.64] ;  /* 0x0000002406037981 */ /* 0x000366000c1e1100 */
[----:B-1----:R-:W-:-:S04]  /*3f10*/  SHF.R.U32.HI R7, RZ, UR52, R8 ;  /* 0x00000034ff077c19 */ /* 0x002fc80008011608 */
[----:B------:R-:W-:-:S05]  /*3f20*/  IADD3 R15, PT, PT, -R7, RZ, RZ ;  /* 0x000000ff070f7210 */ /* 0x000fca0007ffe1ff */
[----:B------:R-:W-:-:S04]  /*3f30*/  IMAD R15, R15, UR30, R13 ;  /* 0x0000001e0f0f7c24 */ /* 0x000fc8000f8e020d */
[----:B------:R-:W-:Y:S01]  /*3f40*/  IMAD R15, R15, UR5, RZ ;  /* 0x000000050f0f7c24 */ /* 0x000fe2000f8e02ff */
[----:B------:R-:W-:Y:S06]  /*3f50*/  BRA.U !UP0, `(.L_x_34) ;  /* 0x0000000d08687547 */ /* 0x000fec000b800000 */
        /* <DEDUP_REMOVED lines=25> */
[----:B------:R-:W-:Y:S01]  /*40f0*/  MOV R6, RZ ;  /* 0x000000ff00067202 */ /* 0x000fe20000000f00 */
[----:B------:R-:W-:Y:S01]  /*4100*/  IMAD.MOV.U32 R7, RZ, RZ, R17 ;  /* 0x000000ffff077224 */ /* 0x000fe200078e0011 */
        /* <DEDUP_REMOVED lines=24> */
[----:B------:R-:W-:Y:S01]  /*4290*/  HFMA2 R6, -RZ, RZ, 0, 0 ;  /* 0x00000000ff067431 */ /* 0x000fe200000001ff */
[----:B------:R-:W-:-:S04]  /*42a0*/  ISETP.NE.AND P1, PT, R0, 0x8, PT ;  /* 0x000000080000780c */ /* 0x000fc80003f25270 */
        /* <DEDUP_REMOVED lines=34> */
[----:B------:R-:W-:Y:S01]  /*44d0*/  HFMA2 R6, -RZ, RZ, 0, 0 ;  /* 0x00000000ff067431 */ /* 0x000fe200000001ff */
[----:B------:R-:W-:-:S04]  /*44e0*/  ISETP.NE.AND P1, PT, R0, 0xc, PT ;  /* 0x0000000c0000780c */ /* 0x000fc80003f25270 */
[----:B0-----:R-:W-:-:S05]  /*44f0*/  IMAD.HI.U32 R6, R7, UR52, R6 ;  /* 0x0000003407067c27 */ /* 0x001fca000f8e0006 */
[----:B------:R-:W-:-:S05]  /*4500*/  SHF.R.U32.HI R17, RZ, UR53, R6 ;  /* 0x00000035ff117c19 */ /* 0x000fca0008011606 */
[----:B------:R-:W-:-:S04]  /*4510*/  IMAD.MOV R6, RZ, RZ, -R17 ;  /* 0x000000ffff067224 */ /* 0x000fc800078e0a11 */
[----:B------:R-:W-:-:S04]  /*4520*/  IMAD R6, R6, UR57, R7 ;  /* 0x0000003906067c24 */ /* 0x000fc8000f8e0207 */
[----:B------:R-:W-:Y:S01]  /*4530*/  IMAD R15, R6, UR56, R15 ;  /* 0x00000038060f7c24 */ /* 0x000fe2000f8e020f */
[----:B------:R-:W-:Y:S06]  /*4540*/  @!P1 BRA `(.L_x_34) ;  /* 0x0000000400ec9947 */ /* 0x000fec0003800000 */
[----:B------:R-:W0:Y:S01]  /*4550*/  LDCU.64 UR52, c[0x0][0x458] ;  /* 0x00008b00ff3477ac */ /* 0x000e220008000a00 */
[----:B------:R-:W-:Y:S01]  /*4560*/  MOV R6, RZ ;  /* 0x000000ff00067202 */ /* 0x000fe20000000f00 */
[----:B------:R-:W-:Y:S01]  /*4570*/  IMAD.MOV.U32 R7, RZ, RZ, R17 ;  /* 0x000000ffff077224 */ /* 0x000fe200078e0011 */
        /* <DEDUP_REMOVED lines=103> */
[----:B------:R-:W-:Y:S01]  /*4bf0*/  ISETP.NE.AND P1, PT, R0, 0x18, PT ;  /* 0x000000180000780c */ /* 0x000fe20003f25270 */
[----:B------:R-:W-:Y:S02]  /*4c00*/  HFMA2 R6, -RZ, RZ, 0, 0 ;  /* 0x00000000ff067431 */ /* 0x000fe400000001ff */
[----:B------:R-:W-:-:S10]  /*4c10*/  IMAD.MOV.U32 R7, RZ, RZ, R23 ;  /* 0x000000ffff077224 */ /* 0x000fd400078e0017 */
[----:B------:R-:W1:Y:S01]  /*4c20*/  @P1 LDC R20, c[0x0][0x4f0] ;  /* 0x00013c00ff141b82 */ /* 0x000e620000000800 */
[----:B0-----:R-:W-:-:S07]  /*4c30*/  IMAD.HI.U32 R16, R23, UR52, R6 ;  /* 0x0000003417107c27 */ /* 0x001fce000f8e0006 */
[----:B------:R-:W0:Y:S01]  /*4c40*/  @P1 LDC.64 R6, c[0x0][0x4e8] ;  /* 0x00013a00ff061b82 */ /* 0x000e220000000a00 */
[----:B------:R-:W-:Y:S02]  /*4c50*/  SHF.R.U32.HI R17, RZ, UR53, R16 ;  /* 0x00000035ff117c19 */ /* 0x000fe40008011610 */
[----:B------:R-:W-:-:S03]  /*4c60*/  @P1 MOV R16, RZ ;  /* 0x000000ff00101202 */ /* 0x000fc60000000f00 */
[----:B------:R-:W-:Y:S02]  /*4c70*/  IMAD.MOV R8, RZ, RZ, -R17 ;  /* 0x000000ffff087224 */ /* 0x000fe400078e0a11 */
[----:B------:R-:W2:Y:S02]  /*4c80*/  @P1 LDC R22, c[0x0][0x554] ;  /* 0x00015500ff161b82 */ /* 0x000ea40000000800 */
[----:B------:R-:W-:-:S04]  /*4c90*/  IMAD R8, R8, UR28, R23 ;  /* 0x0000001c08087c24 */ /* 0x000fc8000f8e0217 */
[----:B------:R-:W-:Y:S02]  /*4ca0*/  IMAD R15, R8, UR29, R15 ;  /* 0x0000001d080f7c24 */ /* 0x000fe4000f8e020f */
[----:B0-----:R-:W-:-:S05]  /*4cb0*/  @P1 IMAD.HI.U32 R7, R17, R7, R16 ;  /* 0x0000000711071227 */ /* 0x001fca00078e0010 */
[----:B-1----:R-:W-:-:S04]  /*4cc0*/  @P1 SHF.R.U32.HI R7, RZ, R20, R7 ;  /* 0x00000014ff071219 */ /* 0x002fc80000011607 */
[----:B------:R-:W-:-:S05]  /*4cd0*/  @P1 IADD3 R7, PT, PT, -R7, RZ, RZ ;  /* 0x000000ff07071210 */ /* 0x000fca0007ffe1ff */
[----:B------:R-:W-:-:S04]  /*4ce0*/  @P1 IMAD R6, R6, R7, R17 ;  /* 0x0000000706061224 */ /* 0x000fc800078e0211 */
[----:B--2---:R-:W-:-:S07]  /*4cf0*/  @P1 IMAD R15, R6, R22, R15 ;  /* 0x00000016060f1224 */ /* 0x004fce00078e020f */
.L_x_34:
[----:B------:R-:W0:Y:S01]  /*4d00*/  LDCU UR52, c[0x0][0x3d0] ;  /* 0x00007a00ff3477ac */ /* 0x000e220008000800 */
[----:B------:R-:W-:Y:S01]  /*4d10*/  IADD3 R6, P1, PT, R15, R4, RZ ;  /* 0x000000040f067210 */ /* 0x000fe20007f3e0ff */
[----:B------:R-:W-:Y:S01]  /*4d20*/  IMAD.MOV.U32 R12, RZ, RZ, RZ ;  /* 0x000000ffff0c7224 */ /* 0x000fe200078e00ff */
[----:B------:R-:W-:-:S03]  /*4d30*/  IADD3 R13, PT, PT, R13, UR4, RZ ;  /* 0x000000040d0d7c10 */ /* 0x000fc6000fffe0ff */
[----:B------:R-:W-:Y:S02]  /*4d40*/  IMAD.X R7, RZ, RZ, R5, P1 ;  /* 0x000000ffff077224 */ /* 0x000fe400008e0605 */
[----:B------:R-:W-:-:S03]  /*4d50*/  IMAD.HI.U32 R15, R13, UR31, R12 ;  /* 0x0000001f0d0f7c27 */ /* 0x000fc6000f8e000c */
[----:B------:R0:W5:Y:S02]  /*4d60*/  LDG.E.U8 R8, desc[UR36][R6.64] ;  /* 0x0000002406087981 */ /* 0x000164000c1e1100 */
[----:B0-----:R-:W-:-:S04]  /*4d70*/  SHF.R.U32.HI R7, RZ, UR52, R15 ;  /* 0x00000034ff077c19 */ /* 0x001fc8000801160f */
[----:B------:R-:W-:-:S05]  /*4d80*/  IADD3 R15, PT, PT, -R7, RZ, RZ ;  /* 0x000000ff070f7210 */ /* 0x000fca0007ffe1ff */
[----:B------:R-:W-:-:S04]  /*4d90*/  IMAD R15, R15, UR30, R13 ;  /* 0x0000001e0f0f7c24 */ /* 0x000fc8000f8e020d */
[----:B------:R-:W-:Y:S01]  /*4da0*/  IMAD R15, R15, UR5, RZ ;  /* 0x000000050f0f7c24 */ /* 0x000fe2000f8e02ff */
[----:B------:R-:W-:Y:S06]  /*4db0*/  BRA.U !UP0, `(.L_x_35) ;  /* 0x0000000d08687547 */ /* 0x000fec000b800000 */
        /* <DEDUP_REMOVED lines=208> */
[----:B------:R-:W-:-:S05]  /*5ac0*/  @P1 MOV R16, RZ ;  /* 0x000000ff00101202 */ /* 0x000fca0000000f00 */
[----:B------:R-:W2:Y:S01]  /*5ad0*/  @P1 LDC R20, c[0x0][0x554] ;  /* 0x00015500ff141b82 */ /* 0x000ea20000000800 */
[----:B0-----:R-:W-:-:S04]  /*5ae0*/  @P1 IMAD.HI.U32 R7, R17, R7, R16 ;  /* 0x0000000711071227 */ /* 0x001fc800078e0010 */
[----:B------:R-:W-:Y:S01]  /*5af0*/  IMAD.MOV R16, RZ, RZ, -R17 ;  /* 0x000000ffff107224 */ /* 0x000fe200078e0a11 */
[----:B-1----:R-:W-:-:S03]  /*5b00*/  @P1 SHF.R.U32.HI R7, RZ, R22, R7 ;  /* 0x00000016ff071219 */ /* 0x002fc60000011607 */
[----:B------:R-:W-:Y:S01]  /*5b10*/  IMAD R16, R16, UR28, R23 ;  /* 0x0000001c10107c24 */ /* 0x000fe2000f8e0217 */
[----:B------:R-:W-:-:S03]  /*5b20*/  @P1 IADD3 R7, PT, PT, -R7, RZ, RZ ;  /* 0x000000ff07071210 */ /* 0x000fc60007ffe1ff */
[----:B------:R-:W-:Y:S02]  /*5b30*/  IMAD R15, R16, UR29, R15 ;  /* 0x0000001d100f7c24 */ /* 0x000fe4000f8e020f */
[----:B------:R-:W-:-:S04]  /*5b40*/  @P1 IMAD R6, R6, R7, R17 ;  /* 0x0000000706061224 */ /* 0x000fc800078e0211 */
[----:B--2---:R-:W-:-:S07]  /*5b50*/  @P1 IMAD R15, R6, R20, R15 ;  /* 0x00000014060f1224 */ /* 0x004fce00078e020f */
.L_x_35:
        /* <DEDUP_REMOVED lines=212> */
[----:B------:R-:W-:Y:S01]  /*68a0*/  ISETP.NE.AND P1, PT, R0, 0x18, PT ;  /* 0x000000180000780c */ /* 0x000fe20003f25270 */
[----:B------:R-:W0:Y:S01]  /*68b0*/  LDCU.64 UR6, c[0x0][0x4e0] ;  /* 0x00009c00ff0677ac */ /* 0x000e220008000a00 */
[----:B------:R-:W-:Y:S02]  /*68c0*/  HFMA2 R12, -RZ, RZ, 0, 0 ;  /* 0x00000000ff0c7431 */ /* 0x000fe400000001ff */
        /* <DEDUP_REMOVED lines=10> */
[----:B------:R-:W-:Y:S01]  /*6970*/  IMAD R12, R12, UR28, R23 ;  /* 0x0000001c0c0c7c24 */ /* 0x000fe2000f8e0217 */
[----:B------:R-:W-:-:S03]  /*6980*/  @P1 IADD3 R7, PT, PT, -R7, RZ, RZ ;  /* 0x000000ff07071210 */ /* 0x000fc60007ffe1ff */
[----:B------:R-:W-:Y:S02]  /*6990*/  IMAD R17, R12, UR29, R17 ;  /* 0x0000001d0c117c24 */ /* 0x000fe4000f8e0211 */
[----:B------:R-:W-:-:S04]  /*69a0*/  @P1 IMAD R6, R6, R7, R13 ;  /* 0x0000000706061224 */ /* 0x000fc800078e020d */
[----:B--2---:R-:W-:-:S07]  /*69b0*/  @P1 IMAD R17, R6, R20, R17 ;  /* 0x0000001406111224 */ /* 0x004fce00078e0211 */
.L_x_36:
[----:B------:R-:W-:-:S05]  /*69c0*/  IADD3 R6, P1, PT, R17, R4, RZ ;  /* 0x0000000411067210 */ /* 0x000fca0007f3e0ff */
[----:B------:R-:W-:-:S05]  /*69d0*/  IMAD.X R7, RZ, RZ, R5, P1 ;  /* 0x000000ffff077224 */ /* 0x000fca00008e0605 */
[----:B------:R1:W5:Y:S03]  /*69e0*/  LDG.E.U8 R6, desc[UR36][R6.64] ;  /* 0x0000002406067981 */ /* 0x000366000c1e1100 */
.L_x_32:
[----:B------:R-:W2:Y:S01]  /*69f0*/  LDCU UR5, c[0x0][0x388] ;  /* 0x00007100ff0577ac */ /* 0x000ea20008000800 */
[----:B0-----:R-:W-:Y:S02]  /*6a00*/  MOV R20, UR4 ;  /* 0x0000000400147c02 */ /* 0x001fe40008000f00 */
[----:B-1---5:R-:W-:Y:S02]  /*6a10*/  PRMT R7, R15, 0x9910, RZ ;  /* 0x000099100f077816 */ /* 0x022fe400000000ff */
[----:B------:R-:W-:Y:S01]  /*6a20*/  PRMT R8, R8, 0x9910, RZ ;  /* 0x0000991008087816 */ /* 0x000fe200000000ff */
[----:B------:R-:W-:Y:S01]  /*6a30*/  IMAD R19, R20, 0x4, R19 ;  /* 0x0000000414137824 */ /* 0x000fe200078e0213 */
[----:B------:R-:W-:Y:S02]  /*6a40*/  PRMT R3, R3, 0x9910, RZ ;  /* 0x0000991003037816 */ /* 0x000fe400000000ff */
[----:B------:R-:W-:Y:S02]  /*6a50*/  ISETP.NE.AND P3, PT, R7, RZ, PT ;  /* 0x000000ff0700720c */ /* 0x000fe40003f65270 */
[----:B------:R-:W-:Y:S01]  /*6a60*/  MOV R7, R8 ;  /* 0x0000000800077202 */ /* 0x000fe20000000f00 */
[----:B------:R-:W-:Y:S01]  /*6a70*/  IMAD.MOV.U32 R8, RZ, RZ, R3 ;  /* 0x000000ffff087224 */ /* 0x000fe200078e0003 */
[----:B------:R-:W-:Y:S01]  /*6a80*/  PRMT R6, R6, 0x9910, RZ ;  /* 0x0000991006067816 */ /* 0x000fe200000000ff */
[----:B------:R-:W-:Y:S01]  /*6a90*/  IMAD R3, R20, 0x3, R19 ;  /* 0x0000000314037824 */ /* 0x000fe200078e0213 */
[----:B------:R-:W-:-:S02]  /*6aa0*/  ISETP.NE.AND P4, PT, R7, RZ, PT ;  /* 0x000000ff0700720c */ /* 0x000fc40003f85270 */
[----:B------:R-:W-:Y:S02]  /*6ab0*/  ISETP.NE.AND P5, PT, R8, RZ, PT ;  /* 0x000000ff0800720c */ /* 0x000fe40003fa5270 */
[----:B--2---:R-:W-:Y:S02]  /*6ac0*/  MOV R22, UR5 ;  /* 0x0000000500167c02 */ /* 0x004fe40008000f00 */
[----:B------:R-:W-:Y:S02]  /*6ad0*/  ISETP.NE.AND P2, PT, R6, RZ, PT ;  /* 0x000000ff0600720c */ /* 0x000fe40003f45270 */
[----:B------:R-:W-:Y:S02]  /*6ae0*/  ISETP.GE.U32.AND P1, PT, R3, R22, PT ;  /* 0x000000160300720c */ /* 0x000fe40003f26070 */
[----:B------:R-:W-:Y:S02]  /*6af0*/  LOP3.LUT R13, R18, 0xff, RZ, 0xc0, !PT ;  /* 0x000000ff120d7812 */ /* 0x000fe400078ec0ff */
[----:B------:R-:W-:-:S02]  /*6b00*/  LOP3.LUT R12, R11, 0xff, RZ, 0xc0, !PT ;  /* 0x000000ff0b0c7812 */ /* 0x000fc400078ec0ff */
[----:B------:R-:W-:Y:S02]  /*6b10*/  LOP3.LUT R10, R10, 0xff, RZ, 0xc0, !PT ;  /* 0x000000ff0a0a7812 */ /* 0x000fe400078ec0ff */
[----:B------:R-:W-:Y:S02]  /*6b20*/  LOP3.LUT R9, R9, 0xff, RZ, 0xc0, !PT ;  /* 0x000000ff09097812 */ /* 0x000fe400078ec0ff */
[----:B------:R-:W-:Y:S02]  /*6b30*/  SEL R6, RZ, 0x1, !P5 ;  /* 0x00000001ff067807 */ /* 0x000fe40006800000 */
[----:B------:R-:W-:Y:S02]  /*6b40*/  SEL R7, RZ, 0x1, !P4 ;  /* 0x00000001ff077807 */ /* 0x000fe40006000000 */
[----:B------:R-:W-:Y:S02]  /*6b50*/  SEL R3, RZ, 0x1, !P3 ;  /* 0x00000001ff037807 */ /* 0x000fe40005800000 */
[----:B------:R-:W-:-:S02]  /*6b60*/  SEL R8, RZ, 0x1, !P2 ;  /* 0x00000001ff087807 */ /* 0x000fc40005000000 */
[----:B------:R-:W-:Y:S02]  /*6b70*/  ISETP.NE.AND P2, PT, R13, R6, PT ;  /* 0x000000060d00720c */ /* 0x000fe40003f45270 */
[----:B------:R-:W-:Y:S02]  /*6b80*/  ISETP.NE.AND P3, PT, R12, R7, PT ;  /* 0x000000070c00720c */ /* 0x000fe40003f65270 */
[----:B------:R-:W-:Y:S02]  /*6b90*/  ISETP.NE.AND P4, PT, R10, R3, PT ;  /* 0x000000030a00720c */ /* 0x000fe40003f85270 */
[----:B------:R-:W-:Y:S02]  /*6ba0*/  ISETP.NE.AND P5, PT, R9, R8, PT ;  /* 0x000000080900720c */ /* 0x000fe40003fa5270 */
[----:B------:R-:W-:Y:S02]  /*6bb0*/  SEL R18, RZ, 0x1, !P2 ;  /* 0x00000001ff127807 */ /* 0x000fe40005000000 */
[----:B------:R-:W-:-:S02]  /*6bc0*/  SEL R11, RZ, 0x1, !P3 ;  /* 0x00000001ff0b7807 */ /* 0x000fc40005800000 */
[----:B------:R-:W-:Y:S02]  /*6bd0*/  SEL R10, RZ, 0x1, !P4 ;  /* 0x00000001ff0a7807 */ /* 0x000fe40006000000 */
[----:B------:R-:W-:Y:S01]  /*6be0*/  SEL R9, RZ, 0x1, !P5 ;  /* 0x00000001ff097807 */ /* 0x000fe20006800000 */
[----:B------:R-:W-:Y:S06]  /*6bf0*/  @!P1 BRA `(.L_x_37) ;  /* 0xffffffc000189947 */ /* 0x000fec000383ffff */
[----:B------:R-:W-:Y:S05]  /*6c00*/  BSYNC.RECONVERGENT B2 ;  /* 0x0000000000027941 */ /* 0x000fea0003800200 */
.L_x_31:
[----:B------:R-:W-:-:S07]  /*6c10*/  PRMT R0, R3, 0x7610, R0 ;  /* 0x0000761003007816 */ /* 0x000fce0000000000 */
.L_x_30:
[----:B------:R-:W-:Y:S05]  /*6c20*/  BSYNC.RECONVERGENT B1 ;  /* 0x0000000000017941 */ /* 0x000fea0003800200 */
.L_x_29:
[----:B------:R-:W-:Y:S01]  /*6c30*/  ISETP.GE.U32.AND P0, PT, R19, R22, PT ;  /* 0x000000161300720c */ /* 0x000fe20003f06070 */
[----:B------:R-:W-:-:S12]  /*6c40*/  BSSY.RECONVERGENT B1, `(.L_x_38) ;  /* 0x000047b000017945 */ /* 0x000fd80003800200 */
[----:B------:R-:W-:Y:S05]  /*6c50*/  @P0 BRA `(.L_x_39) ;  /* 0x0000004400e40947 */ /* 0x000fea0003800000 */
[----:B------:R-:W0:Y:S01]  /*6c60*/  LDC R2, c[0x0][0x3c4] ;  /* 0x0000f100ff027b82 */ /* 0x000e220000000800 */
[----:B------:R-:W-:Y:S02]  /*6c70*/  CS2R R12, SRZ ;  /* 0x00000000000c7805 */ /* 0x000fe4000001ff00 */
[C---:B0-----:R-:W-:Y:S01]  /*6c80*/  ISETP.NE.AND P0, PT, R2.reuse, RZ, PT ;  /* 0x000000ff0200720c */ /* 0x041fe20003f05270 */
[----:B------:R-:W-:-:S05]  /*6c90*/  VIADD R5, R2, 0xffffffff ;  /* 0xffffffff02057836 */ /* 0x000fca0000000000 */
[----:B------:R-:W-:-:S04]  /*6ca0*/  VIMNMX.U32 R4, PT, PT, R5, 0x18, PT ;  /* 0x0000001805047848 */ /* 0x000fc80003fe0000 */
[----:B------:R-:W-:-:S03]  /*6cb0*/  IADD3 R4, PT, PT, R4, 0x1, RZ ;  /* 0x0000000104047810 */ /* 0x000fc60007ffe0ff */
[----:B------:R-:W-:Y:S05]  /*6cc0*/  @!P0 BRA `(.L_x_40) ;  /* 0x0000001000508947 */ /* 0x000fea0003800000 */
[----:B------:R-:W0:Y:S01]  /*6cd0*/  LDCU.64 UR6, c[0x0][0x3c8] ;  /* 0x00007900ff0677ac */ /* 0x000e220008000a00 */
[----:B------:R-:W-:Y:S01]  /*6ce0*/  MOV R3, R19 ;  /* 0x0000001300037202 */ /* 0x000fe20000000f00 */
[----:B------:R-:W-:Y:S01]  /*6cf0*/  IMAD.MOV.U32 R2, RZ, RZ, RZ ;  /* 0x000000ffff027224 */ /* 0x000fe200078e00ff */
[----:B------:R-:W-:Y:S01]  /*6d00*/  ISETP.NE.AND P1, PT, R5, RZ, PT ;  /* 0x000000ff0500720c */ /* 0x000fe20003f25270 */
[----:B------:R-:W1:Y:S01]  /*6d10*/  LDCU UR4, c[0x0][0x3d0] ;  /* 0x00007a00ff0477ac */ /* 0x000e620008000800 */
[----:B------:R-:W2:Y:S01]  /*6d20*/  LDCU UR5, c[0x0][0x4f4] ;  /* 0x00009e80ff0577ac */ /* 0x000ea20008000800 */
[----:B0-----:R-:W-:-:S05]  /*6d30*/  IMAD.HI.U32 R12, R19, UR7, R2 ;  /* 0x00000007130c7c27 */ /* 0x001fca000f8e0002 */
[----:B-1----:R-:W-:-:S05]  /*6d40*/  SHF.R.U32.HI R13, RZ, UR4, R12 ;  /* 0x00000004ff0d7c19 */ /* 0x002fca000801160c */
[----:B------:R-:W-:-:S04]  /*6d50*/  IMAD.MOV R6, RZ, RZ, -R13 ;  /* 0x000000ffff067224 */ /* 0x000fc800078e0a0d */
[----:B------:R-:W-:-:S04]  /*6d60*/  IMAD R6, R6, UR6, R19 ;  /* 0x0000000606067c24 */ /* 0x000fc8000f8e0213 */
[----:B--2---:R-:W-:Y:S01]  /*6d70*/  IMAD R6, R6, UR5, RZ ;  /* 0x0000000506067c24 */ /* 0x004fe2000f8e02ff */
[----:B------:R-:W-:Y:S06]  /*6d80*/  @!P1 BRA `(.L_x_41) ;  /* 0x0000001000189947 */ /* 0x000fec0003800000 */
[----:B------:R-:W0:Y:S01]  /*6d90*/  LDCU.64 UR4, c[0x0][0x3d8] ;  /* 0x00007b00ff0477ac */ /* 0x000e220008000a00 */
[----:B------:R-:W-:Y:S01]  /*6da0*/  HFMA2 R12, -RZ, RZ, 0, 0 ;  /* 0x00000000ff0c7431 */ /* 0x000fe200000001ff */
[----:B------:R-:W-:Y:S01]  /*6db0*/  ISETP.NE.AND P1, PT, R4, 0x2, PT ;  /* 0x000000020400780c */ /* 0x000fe20003f25270 */
[----:B------:R-:W1:Y:S01]  /*6dc0*/  LDCU UR6, c[0x0][0x3d4] ;  /* 0x00007a80ff0677ac */ /* 0x000e620008000800 */
[----:B------:R-:W2:Y:S02]  /*6dd0*/  LDCU UR7, c[0x0][0x4f8] ;  /* 0x00009f00ff0777ac */ /* 0x000ea40008000800 */
[----:B0-----:R-:W-:-:S05]  /*6de0*/  IMAD.HI.U32 R2, R13, UR4, R12 ;  /* 0x000000040d027c27 */ /* 0x001fca000f8e000c */
[----:B------:R-:W-:-:S05]  /*6df0*/  SHF.R.U32.HI R3, RZ, UR5, R2 ;  /* 0x00000005ff037c19 */ /* 0x000fca0008011602 */
[----:B------:R-:W-:-:S04]  /*6e00*/  IMAD.MOV R12, RZ, RZ, -R3 ;  /* 0x000000ffff0c7224 */ /* 0x000fc800078e0a03 */
[----:B-1----:R-:W-:-:S04]  /*6e10*/  IMAD R13, R12, UR6, R13 ;  /* 0x000000060c0d7c24 */ /* 0x002fc8000f8e020d */
[----:B--2---:R-:W-:Y:S01]  /*6e20*/  IMAD R6, R13, UR7, R6 ;  /* 0x000000070d067c24 */ /* 0x004fe2000f8e0206 */
[----:B------:R-:W-:Y:S06]  /*6e30*/  @!P1 BRA `(.L_x_41) ;  /* 0x0000000c00ec9947 */ /* 0x000fec0003800000 */
[----:B------:R-:W0:Y:S01]  /*6e40*/  LDCU.64 UR6, c[0x0][0x3e0] ;  /* 0x00007c00ff0677ac */ /* 0x000e220008000a00 */
[----:B------:R-:W-:Y:S02]  /*6e50*/  MOV R2, RZ ;  /* 0x000000ff00027202 */ /* 0x000fe40000000f00 */
[----:B------:R-:W-:Y:S01]  /*6e60*/  ISETP.NE.AND P1, PT, R4, 0x3, PT ;  /* 0x000000030400780c */ /* 0x000fe20003f25270 */
[----:B------:R-:W1:Y:S01]  /*6e70*/  LDCU UR4, c[0x0][0x3e8] ;  /* 0x00007d00ff0477ac */ /* 0x000e620008000800 */
[----:B------:R-:W2:Y:S01]  /*6e80*/  LDCU UR5, c[0x0][0x4fc] ;  /* 0x00009f80ff0577ac */ /* 0x000ea20008000800 */
[----:B0-----:R-:W-:-:S05]  /*6e90*/  IMAD.HI.U32 R12, R3, UR7, R2 ;  /* 0x00000007030c7c27 */ /* 0x001fca000f8e0002 */
[----:B-1----:R-:W-:-:S05]  /*6ea0*/  SHF.R.U32.HI R13, RZ, UR4, R12 ;  /* 0x00000004ff0d7c19 */ /* 0x002fca000801160c */
[----:B------:R-:W-:-:S04]  /*6eb0*/  IMAD.MOV R2, RZ, RZ, -R13 ;  /* 0x000000ffff027224 */ /* 0x000fc800078e0a0d */
[----:B------:R-:W-:-:S04]  /*6ec0*/  IMAD R3, R2, UR6, R3 ;  /* 0x0000000602037c24 */ /* 0x000fc8000f8e0203 */
        /* <DEDUP_REMOVED lines=8> */
[----:B------:R-:W-:-:S05]  /*6f50*/  SHF.R.U32.HI R3, RZ, UR5, R2 ;  /* 0x00000005ff037c19 */ /* 0x000fca0008011602 */
[----:B------:R-:W-:-:S04]  /*6f60*/  IMAD.MOV R12, RZ, RZ, -R3 ;  /* 0x000000ffff0c7224 */ /* 0x000fc800078e0a03 */
[----:B-1----:R-:W-:-:S04]  /*6f70*/  IMAD R13, R12, UR6, R13 ;  /* 0x000000060c0d7c24 */ /* 0x002fc8000f8e020d */
[----:B--2---:R-:W-:Y:S01]  /*6f80*/  IMAD R6, R13, UR7, R6 ;  /* 0x000000070d067c24 */ /* 0x004fe2000f8e0206 */
[----:B------:R-:W-:Y:S06]  /*6f90*/  @!P1 BRA `(.L_x_41) ;  /* 0x0000000c00949947 */ /* 0x000fec0003800000 */
[----:B------:R-:W0:Y:S01]  /*6fa0*/  LDCU.64 UR6, c[0x0][0x3f8] ;  /* 0x00007f00ff0677ac */ /* 0x000e220008000a00 */
[----:B------:R-:W-:Y:S01]  /*6fb0*/  HFMA2 R2, -RZ, RZ, 0, 0 ;  /* 0x00000000ff027431 */ /* 0x000fe200000001ff */
[----:B------:R-:W-:Y:S01]  /*6fc0*/  ISETP.NE.AND P1, PT, R4, 0x5, PT ;  /* 0x000000050400780c */ /* 0x000fe20003f25270 */
[----:B------:R-:W1:Y:S01]  /*6fd0*/  LDCU UR4, c[0x0][0x400] ;  /* 0x00008000ff0477ac */ /* 0x000e620008000800 */
[----:B------:R-:W2:Y:S02]  /*6fe0*/  LDCU UR5, c[0x0][0x504] ;  /* 0x0000a080ff0577ac */ /* 0x000ea40008000800 */
        /* <DEDUP_REMOVED lines=216> */
[----:B------:R-:W-:Y:S01]  /*7d70*/  MOV R2, RZ ;  /* 0x000000ff00027202 */ /* 0x000fe20000000f00 */
[----:B------:R-:W1:Y:S01]  /*7d80*/  LDCU UR4, c[0x0][0x4f0] ;  /* 0x00009e00ff0477ac */ /* 0x000e620008000800 */
[----:B------:R-:W2:Y:S03]  /*7d90*/  LDCU UR5, c[0x0][0x554] ;  /* 0x0000aa80ff0577ac */ /* 0x000ea60008000800 */
[----:B0-----:R-:W-:-:S05]  /*7da0*/  IMAD.HI.U32 R2, R3, UR7, R2 ;  /* 0x0000000703027c27 */ /* 0x001fca000f8e0002 */
[----:B-1----:R-:W-:-:S05]  /*7db0*/  SHF.R.U32.HI R2, RZ, UR4, R2 ;  /* 0x00000004ff027c19 */ /* 0x002fca0008011602 */
[----:B------:R-:W-:-:S04]  /*7dc0*/  IMAD.MOV R2, RZ, RZ, -R2 ;  /* 0x000000ffff027224 */ /* 0x000fc800078e0a02 */
[----:B------:R-:W-:-:S04]  /*7dd0*/  IMAD R3, R2, UR6, R3 ;  /* 0x0000000602037c24 */ /* 0x000fc8000f8e0203 */
[----:B--2---:R-:W-:-:S07]  /*7de0*/  IMAD R6, R3, UR5, R6 ;  /* 0x0000000503067c24 */ /* 0x004fce000f8e0206 */
.L_x_41:
[----:B------:R-:W-:Y:S01]  /*7df0*/  MOV R12, R6 ;  /* 0x00000006000c7202 */ /* 0x000fe20000000f00 */
[----:B------:R-:W-:-:S07]  /*7e00*/  IMAD.MOV.U32 R13, RZ, RZ, RZ ;  /* 0x000000ffff0d7224 */ /* 0x000fce00078e00ff */
.L_x_40:
[----:B------:R-:W0:Y:S02]  /*7e10*/  LDCU.64 UR4, c[0x0][0x750] ;  /* 0x0000ea00ff0477ac */ /* 0x000e240008000a00 */
[----:B0-----:R-:W-:-:S04]  /*7e20*/  IADD3 R3, P1, PT, R14, UR4, RZ ;  /* 0x000000040e037c10 */ /* 0x001fc8000ff3e0ff */
[----:B------:R-:W-:Y:S02]  /*7e30*/  IADD3.X R2, PT, PT, RZ, UR5, RZ, P1, !PT ;  /* 0x00000005ff027c10 */ /* 0x000fe40008ffe4ff */
[----:B------:R-:W-:-:S05]  /*7e40*/  IADD3 R12, P1, PT, R12, R3, RZ ;  /* 0x000000030c0c7210 */ /* 0x000fca0007f3e0ff */
[----:B------:R-:W-:-:S05]  /*7e50*/  IMAD.X R13, R13, 0x1, R2, P1 ;  /* 0x000000010d0d7824 */ /* 0x000fca00008e0602 */
[----:B------:R-:W2:Y:S01]  /*7e60*/  LDG.E.U8 R12, desc[UR36][R12.64] ;  /* 0x000000240c0c7981 */ /* 0x000ea2000c1e1100 */
[----:B------:R-:W-:-:S04]  /*7e70*/  IADD3 R15, PT, PT, R19, R20, RZ ;  /* 0x00000014130f7210 */ /* 0x000fc80007ffe0ff */
[----:B------:R-:W-:Y:S02]  /*7e80*/  ISETP.GE.U32.AND P2, PT, R15, R22, PT ;  /* 0x000000160f00720c */ /* 0x000fe40003f46070 */
[----:B--2---:R-:W-:-:S04]  /*7e90*/  ISETP.NE.AND P1, PT, R12, RZ, PT ;  /* 0x000000ff0c00720c */ /* 0x004fc80003f25270 */
[----:B------:R-:W-:-:S07]  /*7ea0*/  SEL R6, RZ, 0x1, !P1 ;  /* 0x00000001ff067807 */ /* 0x000fce0004800000 */
[----:B------:R-:W-:Y:S05]  /*7eb0*/  @P2 BRA `(.L_x_39) ;  /* 0x00000034004c2947 */ /* 0x000fea0003800000 */
[----:B------:R-:W-:Y:S01]  /*7ec0*/  CS2R R26, SRZ ;  /* 0x00000000001a7805 */ /* 0x000fe2000001ff00 */
[----:B------:R-:W-:Y:S06]  /*7ed0*/  @!P0 BRA `(.L_x_42) ;  /* 0x0000001000488947 */ /* 0x000fec0003800000 */
[----:B------:R-:W0:Y:S01]  /*7ee0*/  LDCU.64 UR6, c[0x0][0x3c8] ;  /* 0x00007900ff0677ac */ /* 0x000e220008000a00 */
[----:B------:R-:W-:Y:S01]  /*7ef0*/  IMAD.MOV.U32 R14, RZ, RZ, RZ ;  /* 0x000000ffff0e7224 */ /* 0x000fe200078e00ff */
[----:B------:R-:W-:Y:S01]  /*7f00*/  ISETP.NE.AND P1, PT, R5, RZ, PT ;  /* 0x000000ff0500720c */ /* 0x000fe20003f25270 */
[----:B------:R-:W1:Y:S01]  /*7f10*/  LDCU UR4, c[0x0][0x3d0] ;  /* 0x00007a00ff0477ac */ /* 0x000e620008000800 */
[----:B------:R-:W2:Y:S01]  /*7f20*/  LDCU UR5, c[0x0][0x4f4] ;  /* 0x00009e80ff0577ac */ /* 0x000ea20008000800 */
[----:B0-----:R-:W-:-:S05]  /*7f30*/  IMAD.HI.U32 R16, R15, UR7, R14 ;  /* 0x000000070f107c27 */ /* 0x001fca000f8e000e */
[----:B-1----:R-:W-:-:S04]  /*7f40*/  SHF.R.U32.HI R17, RZ, UR4, R16 ;  /* 0x00000004ff117c19 */ /* 0x002fc80008011610 */
[----:B------:R-:W-:-:S05]  /*7f50*/  IADD3 R7, PT, PT, -R17, RZ, RZ ;  /* 0x000000ff11077210 */ /* 0x000fca0007ffe1ff */
[----:B------:R-:W-:-:S04]  /*7f60*/  IMAD R26, R7, UR6, R15 ;  /* 0x00000006071a7c24 */ /* 0x000fc8000f8e020f */
[----:B--2---:R-:W-:Y:S01]  /*7f70*/  IMAD R26, R26, UR5, RZ ;  /* 0x000000051a1a7c24 */ /* 0x004fe2000f8e02ff */
[----:B------:R-:W-:Y:S06]  /*7f80*/  @!P1 BRA `(.L_x_43) ;  /* 0x0000001000189947 */ /* 0x000fec0003800000 */
[----:B------:R-:W0:Y:S01]  /*7f90*/  LDCU.64 UR4, c[0x0][0x3d8] ;  /* 0x00007b00ff0477ac */ /* 0x000e220008000a00 */
[----:B------:R-:W-:Y:S01]  /*7fa0*/  IMAD.MOV.U32 R16, RZ, RZ, RZ ;  /* 0x000000ffff107224 */ /* 0x000fe200078e00ff */
[----:B------:R-:W-:Y:S01]  /*7fb0*/  ISETP.NE.AND P1, PT, R4, 0x2, PT ;  /* 0x000000020400780c */ /* 0x000fe20003f25270 */
[----:B------:R-:W1:Y:S01]  /*7fc0*/  LDCU UR6, c[0x0][0x3d4] ;  /* 0x00007a80ff0677ac */ /* 0x000e620008000800 */
[----:B------:R-:W2:Y:S01]  /*7fd0*/  LDCU UR7, c[0x0][0x4f8] ;  /* 0x00009f00ff0777ac */ /* 0x000ea20008000800 */
[----:B0-----:R-:W-:-:S05]  /*7fe0*/  IMAD.HI.U32 R12, R17, UR4, R16 ;  /* 0x00000004110c7c27 */ /* 0x001fca000f8e0010 */
[----:B------:R-:W-:-:S04]  /*7ff0*/  SHF.R.U32.HI R13, RZ, UR5, R12 ;  /* 0x00000005ff0d7c19 */ /* 0x000fc8000801160c */
[----:B------:R-:W-:-:S05]  /*8000*/  IADD3 R7, PT, PT, -R13, RZ, RZ ;  /* 0x000000ff0d077210 */ /* 0x000fca0007ffe1ff */
[----:B-1----:R-:W-:-:S04]  /*8010*/  IMAD R17, R7, UR6, R17 ;  /* 0x0000000607117c24 */ /* 0x002fc8000f8e0211 */
[----:B--2---:R-:W-:Y:S01]  /*8020*/  IMAD R26, R17, UR7, R26 ;  /* 0x00000007111a7c24 */ /* 0x004fe2000f8e021a */
[----:B------:R-:W-:Y:S06]  /*8030*/  @!P1 BRA `(.L_x_43) ;  /* 0x0000000c00ec9947 */ /* 0x000fec0003800000 */
[----:B------:R-:W0:Y:S01]  /*8040*/  LDCU.64 UR6, c[0x0][0x3e0] ;  /* 0x00007c00ff0677ac */ /* 0x000e220008000a00 */
[----:B------:R-:W-:Y:S01]  /*8050*/  IMAD.MOV.U32 R12, RZ, RZ, RZ ;  /* 0x000000ffff0c7224 */ /* 0x000fe200078e00ff */
[----:B------:R-:W-:Y:S01]  /*8060*/  ISETP.NE.AND P1, PT, R4, 0x3, PT ;  /* 0x000000030400780c */ /* 0x000fe20003f25270 */
[----:B------:R-:W1:Y:S01]  /*8070*/  LDCU UR4, c[0x0][0x3e8] ;  /* 0x00007d00ff0477ac */ /* 0x000e620008000800 */
[----:B------:R-:W2:Y:S01]  /*8080*/  LDCU UR5, c[0x0][0x4fc] ;  /* 0x00009f80ff0577ac */ /* 0x000ea20008000800 */
[----:B0-----:R-:W-:-:S05]  /*8090*/  IMAD.HI.U32 R16, R13, UR7, R12 ;  /* 0x000000070d107c27 */ /* 0x001fca000f8e000c */
[----:B-1----:R-:W-:-:S04]  /*80a0*/  SHF.R.U32.HI R17, RZ, UR4, R16 ;  /* 0x00000004ff117c19 */ /* 0x002fc80008011610 */
[----:B------:R-:W-:-:S05]  /*80b0*/  IADD3 R7, PT, PT, -R17, RZ, RZ ;  /* 0x000000ff11077210 */ /* 0x000fca0007ffe1ff */
[----:B------:R-:W-:-:S04]  /*80c0*/  IMAD R13, R7, UR6, R13 ;  /* 0x00000006070d7c24 */ /* 0x000fc8000f8e020d */
        /* <DEDUP_REMOVED lines=235> */
[----:B------:R-:W1:Y:S01]  /*8f80*/  LDCU UR4, c[0x0][0x4f0] ;  /* 0x00009e00ff0477ac */ /* 0x000e620008000800 */
[----:B------:R-:W2:Y:S02]  /*8f90*/  LDCU UR5, c[0x0][0x554] ;  /* 0x0000aa80ff0577ac */ /* 0x000ea40008000800 */
[----:B0-----:R-:W-:-:S05]  /*8fa0*/  IMAD.HI.U32 R7, R13, UR7, R12 ;  /* 0x000000070d077c27 */ /* 0x001fca000f8e000c */
[----:B-1----:R-:W-:-:S04]  /*8fb0*/  SHF.R.U32.HI R7, RZ, UR4, R7 ;  /* 0x00000004ff077c19 */ /* 0x002fc80008011607 */
[----:B------:R-:W-:-:S05]  /*8fc0*/  IADD3 R7, PT, PT, -R7, RZ, RZ ;  /* 0x000000ff07077210 */ /* 0x000fca0007ffe1ff */
[----:B------:R-:W-:-:S04]  /*8fd0*/  IMAD R13, R7, UR6, R13 ;  /* 0x00000006070d7c24 */ /* 0x000fc8000f8e020d */
[----:B--2---:R-:W-:-:S07]  /*8fe0*/  IMAD R26, R13, UR5, R26 ;  /* 0x000000050d1a7c24 */ /* 0x004fce000f8e021a */
.L_x_43:
[----:B------:R-:W-:-:S07]  /*8ff0*/  IMAD.MOV.U32 R27, RZ, RZ, RZ ;  /* 0x000000ffff1b7224 */ /* 0x000fce00078e00ff */
.L_x_42:
[----:B------:R-:W-:-:S04]  /*9000*/  IADD3 R12, P1, PT, R26, R3, RZ ;  /* 0x000000031a0c7210 */ /* 0x000fc80007f3e0ff */
[----:B------:R-:W-:-:S05]  /*9010*/  IADD3.X R13, PT, PT, R27, R2, RZ, P1, !PT ;  /* 0x000000021b0d7210 */ /* 0x000fca0000ffe4ff */
[----:B------:R-:W2:Y:S01]  /*9020*/  LDG.E.U8 R12, desc[UR36][R12.64] ;  /* 0x000000240c0c7981 */ /* 0x000ea2000c1e1100 */
[----:B------:R-:W-:-:S05]  /*9030*/  IMAD.IADD R15, R15, 0x1, R20 ;  /* 0x000000010f0f7824 */ /* 0x000fca00078e0214 */
[----:B------:R-:W-:Y:S02]  /*9040*/  ISETP.GE.U32.AND P2, PT, R15, R22, PT ;  /* 0x000000160f00720c */ /* 0x000fe40003f46070 */
[----:B--2---:R-:W-:-:S04]  /*9050*/  ISETP.NE.AND P1, PT, R12, RZ, PT ;  /* 0x000000ff0c00720c */ /* 0x004fc80003f25270 */
[----:B------:R-:W-:-:S07]  /*9060*/  SEL R7, RZ, 0x1, !P1 ;  /* 0x00000001ff077807 */ /* 0x000fce0004800000 */
[----:B------:R-:W-:Y:S05]  /*9070*/  @P2 BRA `(.L_x_39) ;  /* 0x0000002000dc2947 */ /* 0x000fea0003800000 */
[----:B------:R-:W-:Y:S01]  /*9080*/  CS2R R12, SRZ ;  /* 0x00000000000c7805 */ /* 0x000fe2000001ff00 */
[----:B------:R-:W-:Y:S06]  /*9090*/  @!P0 BRA `(.L_x_44) ;  /* 0x00000010004c8947 */ /* 0x000fec0003800000 */
[----:B------:R-:W0:Y:S01]  /*90a0*/  LDCU.64 UR6, c[0x0][0x3c8] ;  /* 0x00007900ff0677ac */ /* 0x000e220008000a00 */
[----:B------:R-:W-:Y:S01]  /*90b0*/  HFMA2 R14, -RZ, RZ, 0, 0 ;  /* 0x00000000ff0e7431 */ /* 0x000fe200000001ff */
[----:B------:R-:W-:Y:S01]  /*90c0*/  ISETP.NE.AND P1, PT, R5, RZ, PT ;  /* 0x000000ff0500720c */ /* 0x000fe20003f25270 */
[----:B------:R-:W1:Y:S01]  /*90d0*/  LDCU UR4, c[0x0][0x3d0] ;  /* 0x00007a00ff0477ac */ /* 0x000e620008000800 */
[----:B------:R-:W2:Y:S02]  /*90e0*/  LDCU UR5, c[0x0][0x4f4] ;  /* 0x00009e80ff0577ac */ /* 0x000ea40008000800 */
[----:B0-----:R-:W-:-:S05]  /*90f0*/  IMAD.HI.U32 R16, R15, UR7, R14 ;  /* 0x000000070f107c27 */ /* 0x001fca000f8e000e */
[----:B-1----:R-:W-:-:S05]  /*9100*/  SHF.R.U32.HI R17, RZ, UR4, R16 ;  /* 0x00000004ff117c19 */ /* 0x002fca0008011610 */
[----:B------:R-:W-:-:S04]  /*9110*/  IMAD.MOV R13, RZ, RZ, -R17 ;  /* 0x000000ffff0d7224 */ /* 0x000fc800078e0a11 */
[----:B------:R-:W-:-:S04]  /*9120*/  IMAD R0, R13, UR6, R15 ;  /* 0x000000060d007c24 */ /* 0x000fc8000f8e020f */
[----:B--2---:R-:W-:Y:S01]  /*9130*/  IMAD R0, R0, UR5, RZ ;  /* 0x0000000500007c24 */ /* 0x004fe2000f8e02ff */
        /* <DEDUP_REMOVED lines=256> */
[----:B------:R-:W1:Y:S01]  /*a140*/  LDCU UR4, c[0x0][0x4f0] ;  /* 0x00009e00ff0477ac */ /* 0x000e620008000800 */
[----:B------:R-:W2:Y:S03]  /*a150*/  LDCU UR5, c[0x0][0x554] ;  /* 0x0000aa80ff0577ac */ /* 0x000ea60008000800 */
[----:B0-----:R-:W-:-:S05]  /*a160*/  IMAD.HI.U32 R12, R13, UR7, R12 ;  /* 0x000000070d0c7c27 */ /* 0x001fca000f8e000c */
[----:B-1----:R-:W-:-:S05]  /*a170*/  SHF.R.U32.HI R12, RZ, UR4, R12 ;  /* 0x00000004ff0c7c19 */ /* 0x002fca000801160c */
[----:B------:R-:W-:-:S04]  /*a180*/  IMAD.MOV R12, RZ, RZ, -R12 ;  /* 0x000000ffff0c7224 */ /* 0x000fc800078e0a0c */
[----:B------:R-:W-:-:S04]  /*a190*/  IMAD R13, R12, UR6, R13 ;  /* 0x000000060c0d7c24 */ /* 0x000fc8000f8e020d */
[----:B--2---:R-:W-:-:S07]  /*a1a0*/  IMAD R0, R13, UR5, R0 ;  /* 0x000000050d007c24 */ /* 0x004fce000f8e0200 */
.L_x_45:
[----:B------:R-:W-:Y:S01]  /*a1b0*/  MOV R12, R0 ;  /* 0x00000000000c7202 */ /* 0x000fe20000000f00 */
[----:B------:R-:W-:-:S07]  /*a1c0*/  IMAD.MOV.U32 R13, RZ, RZ, RZ ;  /* 0x000000ffff0d7224 */ /* 0x000fce00078e00ff */
.L_x_44:
        /* <DEDUP_REMOVED lines=11> */
[----:B------:R-:W-:Y:S02]  /*a280*/  MOV R14, RZ ;  /* 0x000000ff000e7202 */ /* 0x000fe40000000f00 */
        /* <DEDUP_REMOVED lines=271> */
.L_x_47:
[----:B------:R-:W-:Y:S01]  /*b380*/  MOV R12, R8 ;  /* 0x00000008000c7202 */ /* 0x000fe20000000f00 */
[----:B------:R-:W-:-:S07]  /*b390*/  IMAD.MOV.U32 R13, RZ, RZ, RZ ;  /* 0x000000ffff0d7224 */ /* 0x000fce00078e00ff */
.L_x_46:
[----:B------:R-:W-:-:S04]  /*b3a0*/  IADD3 R4, P0, PT, R12, R3, RZ ;  /* 0x000000030c047210 */ /* 0x000fc80007f1e0ff */
[----:B------:R-:W-:-:S05]  /*b3b0*/  IADD3.X R5, PT, PT, R13, R2, RZ, P0, !PT ;  /* 0x000000020d057210 */ /* 0x000fca00007fe4ff */
[----:B------:R-:W2:Y:S02]  /*b3c0*/  LDG.E.U8 R4, desc[UR36][R4.64] ;  /* 0x0000002404047981 */ /* 0x000ea4000c1e1100 */
[----:B--2---:R-:W-:-:S04]  /*b3d0*/  ISETP.NE.AND P0, PT, R4, RZ, PT ;  /* 0x000000ff0400720c */ /* 0x004fc80003f05270 */
[----:B------:R-:W-:-:S09]  /*b3e0*/  SEL R8, RZ, 0x1, !P0 ;  /* 0x00000001ff087807 */ /* 0x000fd20004000000 */
.L_x_39:
[----:B------:R-:W-:Y:S05]  /*b3f0*/  BSYNC.RECONVERGENT B1 ;  /* 0x0000000000017941 */ /* 0x000fea0003800200 */
.L_x_38:
[----:B------:R-:W-:Y:S01]  /*b400*/  ISETP.GE.U32.AND P0, PT, R19, R22, PT ;  /* 0x000000161300720c */ /* 0x000fe20003f06070 */
[----:B------:R-:W-:-:S12]  /*b410*/  BSSY.RECONVERGENT B1, `(.L_x_48) ;  /* 0x000001b000017945 */ /* 0x000fd80003800200 */
        /* <DEDUP_REMOVED lines=16> */
[----:B------:R-:W-:-:S04]  /*b520*/  LOP3.LUT R0, R0, 0xff, RZ, 0xc0, !PT ;  /* 0x000000ff00007812 */ /* 0x000fc800078ec0ff */
[----:B------:R-:W-:Y:S02]  /*b530*/  ISETP.GE.U32.AND P2, PT, R3, R22, PT ;  /* 0x000000160300720c */ /* 0x000fe40003f46070 */
[----:B------:R-:W-:-:S04]  /*b540*/  LOP3.LUT R3, R10, 0xff, RZ, 0xc0, !PT ;  /* 0x000000ff0a037812 */ /* 0x000fc800078ec0ff */
[----:B------:R-:W-:-:S04]  /*b550*/  ISETP.NE.AND P0, PT, R3, R0, PT ;  /* 0x000000000300720c */ /* 0x000fc80003f05270 */
[----:B------:R-:W-:-:S03]  /*b560*/  SEL R10, RZ, 0x1, !P0 ;  /* 0x00000001ff0a7807 */ /* 0x000fc60004000000 */
[----:B------:R-:W-:Y:S02]  /*b570*/  @!P2 LOP3.LUT R8, R8, 0xff, RZ, 0xc0, !PT ;  /* 0x000000ff0808a812 */ /* 0x000fe400078ec0ff */
[----:B------:R-:W-:-:S04]  /*b580*/  @!P2 LOP3.LUT R5, R9, 0xff, RZ, 0xc0, !PT ;  /* 0x000000ff0905a812 */ /* 0x000fc800078ec0ff */
[----:B------:R-:W-:-:S04]  /*b590*/  @!P2 ISETP.NE.AND P1, PT, R5, R8, PT ;  /* 0x000000080500a20c */ /* 0x000fc80003f25270 */
[----:B------:R-:W-:-:S04]  /*b5a0*/  @!P2 SEL R0, RZ, 0x1, !P1 ;  /* 0x00000001ff00a807 */ /* 0x000fc80004800000 */
[----:B------:R-:W-:-:S07]  /*b5b0*/  @!P2 PRMT R9, R0, 0x7610, R9 ;  /* 0x000076100009a816 */ /* 0x000fce0000000009 */
.L_x_49:
[----:B------:R-:W-:Y:S05]  /*b5c0*/  BSYNC.RECONVERGENT B1 ;  /* 0x0000000000017941 */ /* 0x000fea0003800200 */
.L_x_48:
        /* <DEDUP_REMOVED lines=9> */
[----:B------:R-:W-:-:S09]  /*b660*/  SEL R17, RZ, 0x1, !P0 ;  /* 0x00000001ff117807 */ /* 0x000fd20004000000 */
.L_x_2:
[----:B------:R-:W-:Y:S05]  /*b670*/  BSYNC.RECONVERGENT B0 ;  /* 0x0000000000007941 */ /* 0x000fea0003800200 */
.L_x_1:
[----:B------:R-:W0:Y:S02]  /*b680*/  LDCU UR4, c[0x0][0x3a0] ;  /* 0x00007400ff0477ac */ /* 0x000e240008000800 */
[----:B0-----:R-:W-:-:S09]  /*b690*/  UISETP.NE.AND UP0, UPT, UR4, URZ, UPT ;  /* 0x000000ff0400728c */ /* 0x001fd2000bf05270 */
[----:B------:R-:W-:Y:S05]  /*b6a0*/  BRA.U !UP0, `(.L_x_50) ;  /* 0x0000000108687547 */ /* 0x000fea000b800000 */
[----:B------:R-:W0:Y:S01]  /*b6b0*/  S2UR UR5, SR_CgaCtaId ;  /* 0x00000000000579c3 */ /* 0x000e220000008800 */
[----:B------:R-:W1:Y:S01]  /*b6c0*/  LDCU UR8, c[0x0][0x360] ;  /* 0x00006c00ff0877ac */ /* 0x000e620008000800 */
[----:B------:R-:W-:Y:S01]  /*b6d0*/  UMOV UR4, 0x400 ;  /* 0x0000040000047882 */ /* 0x000fe20000000000 */
[----:B------:R-:W2:Y:S01]  /*b6e0*/  LDCU UR6, c[0x0][0x364] ;  /* 0x00006c80ff0677ac */ /* 0x000ea20008000800 */
[----:B------:R-:W-:Y:S01]  /*b6f0*/  UIADD3 UR4, UPT, UPT, UR4, 0x10, URZ ;  /* 0x0000001004047890 */ /* 0x000fe2000fffe0ff */
[----:B-1----:R-:W-:-:S03]  /*b700*/  IMAD R0, R21, UR8, R24 ;  /* 0x0000000815007c24 */ /* 0x002fc6000f8e0218 */
[----:B0-----:R-:W-:Y:S02]  /*b710*/  ULEA UR4, UR5, UR4, 0x18 ;  /* 0x0000000405047291 */ /* 0x001fe4000f8ec0ff */
[----:B--2---:R-:W-:-:S07]  /*b720*/  UISETP.GE.U32.AND UP0, UPT, UR6, 0x2, UPT ;  /* 0x000000020600788c */ /* 0x004fce000bf06070 */
[----:B------:R0:W-:Y:S02]  /*b730*/  STS.U8 [R0+UR4], R17 ;  /* 0x0000001100007988 */ /* 0x0001e40008000004 */
[----:B------:R-:W-:Y:S05]  /*b740*/  BRA.U !UP0, `(.L_x_50) ;  /* 0x0000000108407547 */ /* 0x000fea000b800000 */
[----:B------:R-:W-:-:S05]  /*b750*/  UMOV UR5, UR6 ;  /* 0x0000000600057c82 */ /* 0x000fca0008000000 */
.L_x_51:
[----:B------:R-:W-:Y:S01]  /*b760*/  USHF.R.U32.HI UR7, URZ, 0x1, UR5 ;  /* 0x00000001ff077899 */ /* 0x000fe20008011605 */
[----:B------:R-:W-:Y:S01]  /*b770*/  BAR.SYNC.DEFER_BLOCKING 0x0 ;  /* 0x0000000000007b1d */ /* 0x000fe20000010000 */
[----:B------:R-:W-:-:S04]  /*b780*/  UISETP.GT.U32.AND UP0, UPT, UR5, 0x3, UPT ;  /* 0x000000030500788c */ /* 0x000fc8000bf04070 */
[----:B-1----:R-:W-:Y:S01]  /*b790*/  IADD3 R3, PT, PT, R21, UR7, RZ ;  /* 0x0000000715037c10 */ /* 0x002fe2000fffe0ff */
[----:B------:R-:W-:-:S03]  /*b7a0*/  UMOV UR5, UR7 ;  /* 0x0000000700057c82 */ /* 0x000fc60008000000 */
[----:B------:R-:W-:-:S04]  /*b7b0*/  ISETP.GE.U32.AND P0, PT, R3, UR6, PT ;  /* 0x0000000603007c0c */ /* 0x000fc8000bf06070 */
[----:B------:R-:W-:-:S13]  /*b7c0*/  ISETP.GE.U32.OR P0, PT, R21, UR7, P0 ;  /* 0x0000000715007c0c */ /* 0x000fda0008706470 */
[----:B------:R-:W-:Y:S01]  /*b7d0*/  @!P0 IMAD R2, R3, UR8, R24 ;  /* 0x0000000803028c24 */ /* 0x000fe2000f8e0218 */
[----:B------:R-:W-:-:S05]  /*b7e0*/  @!P0 LOP3.LUT R3, R17, 0xff, RZ, 0xc0, !PT ;  /* 0x000000ff11038812 */ /* 0x000fca00078ec0ff */
[----:B------:R-:W1:Y:S02]  /*b7f0*/  @!P0 LDS.U8 R2, [R2+UR4] ;  /* 0x0000000402028984 */ /* 0x000e640008000000 */
[----:B-1----:R-:W-:-:S04]  /*b800*/  @!P0 ISETP.NE.AND P1, PT, R3, R2, PT ;  /* 0x000000020300820c */ /* 0x002fc80003f25270 */
[----:B------:R-:W-:-:S04]  /*b810*/  @!P0 SEL R3, RZ, 0x1, !P1 ;  /* 0x00000001ff038807 */ /* 0x000fc80004800000 */
[----:B0-----:R-:W-:Y:S01]  /*b820*/  @!P0 PRMT R17, R3, 0x7610, R17 ;  /* 0x0000761003118816 */ /* 0x001fe20000000011 */
[----:B------:R1:W-:Y:S01]  /*b830*/  @!P0 STS.U8 [R0+UR4], R3 ;  /* 0x0000000300008988 */ /* 0x0003e20008000004 */
[----:B------:R-:W-:Y:S05]  /*b840*/  BRA.U UP0, `(.L_x_51) ;  /* 0xfffffffd00c47547 */ /* 0x000fea000b83ffff */
.L_x_50:
[----:B------:R-:W2:Y:S02]  /*b850*/  LDCU UR4, c[0x0][0x39c] ;  /* 0x00007380ff0477ac */ /* 0x000ea40008000800 */
[----:B--2---:R-:W-:-:S09]  /*b860*/  UISETP.NE.AND UP0, UPT, UR4, URZ, UPT ;  /* 0x000000ff0400728c */ /* 0x004fd2000bf05270 */
[----:B------:R-:W-:Y:S05]  /*b870*/  BRA.U !UP0, `(.L_x_52) ;  /* 0x0000000108b07547 */ /* 0x000fea000b800000 */
[----:B------:R-:W2:Y:S02]  /*b880*/  LDCU UR6, c[0x0][0x360] ;  /* 0x00006c00ff0677ac */ /* 0x000ea40008000800 */
[----:B--2---:R-:W-:Y:S02]  /*b890*/  UISETP.GE.U32.AND UP0, UPT, UR6, 0x21, UPT ;  /* 0x000000210600788c */ /* 0x004fe4000bf06070 */
[----:B------:R-:W-:-:S07]  /*b8a0*/  UMOV UR4, UR6 ;  /* 0x0000000600047c82 */ /* 0x000fce0008000000 */
[----:B------:R-:W-:Y:S05]  /*b8b0*/  BRA.U !UP0, `(.L_x_53) ;  /* 0x0000000108647547 */ /* 0x000fea000b800000 */
[----:B------:R-:W2:Y:S01]  /*b8c0*/  S2UR UR5, SR_CgaCtaId ;  /* 0x00000000000579c3 */ /* 0x000ea20000008800 */
[----:B------:R-:W-:Y:S01]  /*b8d0*/  UMOV UR4, 0x400 ;  /* 0x0000040000047882 */ /* 0x000fe20000000000 */
[----:B01----:R-:W-:Y:S01]  /*b8e0*/  IMAD R0, R21, UR6, R24 ;  /* 0x0000000615007c24 */ /* 0x003fe2000f8e0218 */
[----:B------:R-:W-:Y:S02]  /*b8f0*/  UIADD3 UR4, UPT, UPT, UR4, 0x10, URZ ;  /* 0x0000001004047890 */ /* 0x000fe4000fffe0ff */
[----:B------:R-:W-:Y:S02]  /*b900*/  UISETP.GE.U32.AND UP0, UPT, UR6, 0x40, UPT ;  /* 0x000000400600788c */ /* 0x000fe4000bf06070 */
[----:B--2---:R-:W-:-:S03]  /*b910*/  ULEA UR8, UR5, UR4, 0x18 ;  /* 0x0000000405087291 */ /* 0x004fc6000f8ec0ff */
[----:B------:R-:W-:-:S03]  /*b920*/  UMOV UR4, 0x20 ;  /* 0x0000002000047882 */ /* 0x000fc60000000000 */
[----:B------:R-:W-:-:S03]  /*b930*/  VIADD R2, R0, UR8 ;  /* 0x0000000800027c36 */ /* 0x000fc60008000000 */
[----:B------:R2:W-:Y:S01]  /*b940*/  STS.U8 [R0+UR8], R17 ;  /* 0x0000001100007988 */ /* 0x0005e20008000008 */
[----:B------:R-:W-:Y:S05]  /*b950*/  BRA.U !UP0, `(.L_x_53) ;  /* 0x00000001083c7547 */ /* 0x000fea000b800000 */
[----:B------:R-:W-:-:S05]  /*b960*/  UMOV UR5, UR6 ;  /* 0x0000000600057c82 */ /* 0x000fca0008000000 */
.L_x_54:
[----:B------:R-:W-:Y:S01]  /*b970*/  USHF.R.U32.HI UR7, URZ, 0x1, UR5 ;  /* 0x00000001ff077899 */ /* 0x000fe20008011605 */
[----:B------:R-:W-:Y:S01]  /*b980*/  BAR.SYNC.DEFER_BLOCKING 0x0 ;  /* 0x0000000000007b1d */ /* 0x000fe20000010000 */
[----:B------:R-:W-:-:S04]  /*b990*/  UISETP.GT.U32.AND UP0, UPT, UR5, 0x7f, UPT ;  /* 0x0000007f0500788c */ /* 0x000fc8000bf04070 */
[----:B---3--:R-:W-:Y:S01]  /*b9a0*/  IADD3 R3, PT, PT, R24, UR7, RZ ;  /* 0x0000000718037c10 */ /* 0x008fe2000fffe0ff */
[----:B------:R-:W-:-:S03]  /*b9b0*/  UMOV UR5, UR7 ;  /* 0x0000000700057c82 */ /* 0x000fc60008000000 */
[----:B------:R-:W-:-:S04]  /*b9c0*/  ISETP.GE.U32.AND P0, PT, R3, UR6, PT ;  /* 0x0000000603007c0c */ /* 0x000fc8000bf06070 */
[----:B------:R-:W-:-:S13]  /*b9d0*/  ISETP.GE.U32.OR P0, PT, R24, UR7, P0 ;  /* 0x0000000718007c0c */ /* 0x000fda0008706470 */
[----:B------:R-:W0:Y:S01]  /*b9e0*/  @!P0 LDS.U8 R3, [R2+UR7] ;  /* 0x0000000702038984 */ /* 0x000e220008000000 */
[----:B------:R-:W-:-:S04]  /*b9f0*/  @!P0 LOP3.LUT R4, R17, 0xff, RZ, 0xc0, !PT ;  /* 0x000000ff11048812 */ /* 0x000fc800078ec0ff */
[----:B0-----:R-:W-:-:S04]  /*ba00*/  @!P0 ISETP.NE.AND P1, PT, R4, R3, PT ;  /* 0x000000030400820c */ /* 0x001fc80003f25270 */
[----:B------:R-:W-:-:S04]  /*ba10*/  @!P0 SEL R3, RZ, 0x1, !P1 ;  /* 0x00000001ff038807 */ /* 0x000fc80004800000 */
[----:B--2---:R-:W-:Y:S01]  /*ba20*/  @!P0 PRMT R17, R3, 0x7610, R17 ;  /* 0x0000761003118816 */ /* 0x004fe20000000011 */
[----:B------:R3:W-:Y:S01]  /*ba30*/  @!P0 STS.U8 [R0+UR8], R3 ;  /* 0x0000000300008988 */ /* 0x0007e20008000008 */
[----:B------:R-:W-:Y:S05]  /*ba40*/  BRA.U UP0, `(.L_x_54) ;  /* 0xfffffffd00c87547 */ /* 0x000fea000b83ffff */
.L_x_53:
[----:B------:R-:W-:Y:S01]  /*ba50*/  BAR.SYNC.DEFER_BLOCKING 0x0 ;  /* 0x0000000000007b1d */ /* 0x000fe20000010000 */
[----:B------:R-:W-:-:S09]  /*ba60*/  UISETP.GE.U32.AND UP0, UPT, UR4, 0x2, UPT ;  /* 0x000000020400788c */ /* 0x000fd2000bf06070 */
[----:B------:R-:W-:Y:S05]  /*ba70*/  BRA.U !UP0, `(.L_x_52) ;  /* 0x0000000108307547 */ /* 0x000fea000b800000 */
[----:B0123--:R-:W-:-:S07]  /*ba80*/  IMAD.MOV.U32 R0, RZ, RZ, 0x1 ;  /* 0x00000001ff007424 */ /* 0x00ffce00078e00ff */
.L_x_55:
[C---:B------:R-:W-:Y:S02]  /*ba90*/  LOP3.LUT R2, R17.reuse, 0xffff, RZ, 0xc0, !PT ;  /* 0x0000ffff11027812 */ /* 0x040fe400078ec0ff */
[----:B------:R-:W-:Y:S02]  /*baa0*/  LOP3.LUT R17, R17, 0xff, RZ, 0xc0, !PT ;  /* 0x000000ff11117812 */ /* 0x000fe400078ec0ff */
[----:B------:R-:W-:-:S06]  /*bab0*/  PRMT R3, R2, 0x8880, RZ ;  /* 0x0000888002037816 */ /* 0x000fcc00000000ff */
[----:B------:R0:W1:Y:S02]  /*bac0*/  SHFL.DOWN PT, R3, R3, R0, 0x1f ;  /* 0x08001f0003037589 */ /* 0x00006400000e0000 */
[----:B0-----:R-:W-:-:S04]  /*bad0*/  SHF.L.U32 R0, R0, 0x1, RZ ;  /* 0x0000000100007819 */ /* 0x001fc800000006ff */
[----:B------:R-:W-:Y:S02]  /*bae0*/  ISETP.GE.AND P1, PT, R0, UR4, PT ;  /* 0x0000000400007c0c */ /* 0x000fe4000bf26270 */
[----:B-1----:R-:W-:-:S04]  /*baf0*/  ISETP.NE.AND P0, PT, R3, RZ, PT ;  /* 0x000000ff0300720c */ /* 0x002fc80003f05270 */
[----:B------:R-:W-:-:S04]  /*bb00*/  SEL R2, RZ, 0x1, !P0 ;  /* 0x00000001ff027807 */ /* 0x000fc80004000000 */
[----:B------:R-:W-:-:S04]  /*bb10*/  ISETP.NE.AND P0, PT, R17, R2, PT ;  /* 0x000000021100720c */ /* 0x000fc80003f05270 */
[----:B------:R-:W-:Y:S01]  /*bb20*/  SEL R17, RZ, 0x1, !P0 ;  /* 0x00000001ff117807 */ /* 0x000fe20004000000 */
[----:B------:R-:W-:Y:S08]  /*bb30*/  @!P1 BRA `(.L_x_55) ;  /* 0xfffffffc00d49947 */ /* 0x000ff0000383ffff */
.L_x_52:
[----:B0123--:R-:W0:Y:S01]  /*bb40*/  S2R R0, SR_CTAID.X ;  /* 0x0000000000007919 */ /* 0x00fe220000002500 */
[----:B------:R-:W1:Y:S01]  /*bb50*/  LDCU UR4, c[0x0][0x558] ;  /* 0x0000ab00ff0477ac */ /* 0x000e620008000800 */
[----:B------:R-:W-:Y:S01]  /*bb60*/  IMAD.MOV.U32 R16, RZ, RZ, RZ ;  /* 0x000000ffff107224 */ /* 0x000fe200078e00ff */
[----:B------:R-:W2:Y:S01]  /*bb70*/  LDCU.64 UR6, c[0x0][0x3a8] ;  /* 0x00007500ff0677ac */ /* 0x000ea20008000a00 */
[----:B------:R-:W0:Y:S01]  /*bb80*/  LDCU UR5, c[0x0][0x394] ;  /* 0x00007280ff0577ac */ /* 0x000e220008000800 */
[----:B-1----:R-:W-:Y:S01]  /*bb90*/  UISETP.NE.AND UP0, UPT, UR4, URZ, UPT ;  /* 0x000000ff0400728c */ /* 0x002fe2000bf05270 */
[----:B--2---:R-:W-:-:S04]  /*bba0*/  IMAD R2, R24, UR6, RZ ;  /* 0x0000000618027c24 */ /* 0x004fc8000f8e02ff */
[----:B------:R-:W-:-:S04]  /*bbb0*/  IMAD R3, R21, UR7, R2 ;  /* 0x0000000715037c24 */ /* 0x000fc8000f8e0202 */
[----:B0-----:R-:W-:Y:S01]  /*bbc0*/  IMAD R3, R0, UR5, R3 ;  /* 0x0000000500037c24 */ /* 0x001fe2000f8e0203 */
[----:B------:R-:W-:Y:S06]  /*bbd0*/  BRA.U !UP0, `(.L_x_56) ;  /* 0x0000001108547547 */ /* 0x000fec000b800000 */
[----:B------:R-:W0:Y:S01]  /*bbe0*/  LDCU.64 UR8, c[0x0][0x560] ;  /* 0x0000ac00ff0877ac */ /* 0x000e220008000a00 */
[----:B------:R-:W-:Y:S01]  /*bbf0*/  HFMA2 R2, -RZ, RZ, 0, 0 ;  /* 0x00000000ff027431 */ /* 0x000fe200000001ff */
[----:B------:R-:W1:Y:S01]  /*bc00*/  LDCU UR7, c[0x0][0x55c] ;  /* 0x0000ab80ff0777ac */ /* 0x000e620008000800 */
[----:B------:R-:W2:Y:S01]  /*bc10*/  LDCU UR6, c[0x0][0x688] ;  /* 0x0000d100ff0677ac */ /* 0x000ea20008000800 */
[----:B------:R-:W-:-:S04]  /*bc20*/  UIADD3 UR5, UPT, UPT, UR4, -0x1, URZ ;  /* 0xffffffff04057890 */ /* 0x000fc8000fffe0ff */
[----:B------:R-:W-:Y:S01]  /*bc30*/  UISETP.NE.AND UP1, UPT, UR5, URZ, UPT ;  /* 0x000000ff0500728c */ /* 0x000fe2000bf25270 */
[----:B0-----:R-:W-:-:S05]  /*bc40*/  IMAD.HI.U32 R4, R3, UR8, R2 ;  /* 0x0000000803047c27 */ /* 0x001fca000f8e0002 */
[----:B------:R-:W-:-:S05]  /*bc50*/  SHF.R.U32.HI R5, RZ, UR9, R4 ;  /* 0x00000009ff057c19 */ /* 0x000fca0008011604 */
[----:B------:R-:W-:-:S04]  /*bc60*/  IMAD.MOV R7, RZ, RZ, -R5 ;  /* 0x000000ffff077224 */ /* 0x000fc800078e0a05 */
[----:B-1----:R-:W-:-:S04]  /*bc70*/  IMAD R7, R7, UR7, R3 ;  /* 0x0000000707077c24 */ /* 0x002fc8000f8e0203 */
[----:B--2---:R-:W-:Y:S01]  /*bc80*/  IMAD R16, R7, UR6, RZ ;  /* 0x0000000607107c24 */ /* 0x004fe2000f8e02ff */
[----:B------:R-:W-:Y:S06]  /*bc90*/  BRA.U !UP1, `(.L_x_56) ;  /* 0x0000001109247547 */ /* 0x000fec000b800000 */
[----:B------:R-:W0:Y:S01]  /*bca0*/  LDCU.64 UR8, c[0x0][0x568] ;  /* 0x0000ad00ff0877ac */ /* 0x000e220008000a00 */
[----:B------:R-:W-:Y:S01]  /*bcb0*/  MOV R4, RZ ;  /* 0x000000ff00047202 */ /* 0x000fe20000000f00 */
[----:B------:R-:W1:Y:S01]  /*bcc0*/  LDCU UR7, c[0x0][0x570] ;  /* 0x0000ae00ff0777ac */ /* 0x000e620008000800 */
[----:B------:R-:W-:Y:S01]  /*bcd0*/  UISETP.LT.U32.AND UP1, UPT, UR5, 0x18, UPT ;  /* 0x000000180500788c */ /* 0x000fe2000bf21070 */
[----:B------:R-:W2:Y:S03]  /*bce0*/  LDCU UR6, c[0x0][0x690] ;  /* 0x0000d200ff0677ac */ /* 0x000ea60008000800 */
[----:B------:R-:W-:Y:S01]  /*bcf0*/  USEL UR5, UR5, 0x18, UP1 ;  /* 0x0000001805057887 */ /* 0x000fe20008800000 */
[----:B0-----:R-:W-:-:S03]  /*bd00*/  IMAD.HI.U32 R6, R5, UR9, R4 ;  /* 0x0000000905067c27 */ /* 0x001fc6000f8e0004 */
[----:B------:R-:W-:Y:S02]  /*bd10*/  UIADD3 UR5, UPT, UPT, UR5, 0x1, URZ ;  /* 0x0000000105057890 */ /* 0x000fe4000fffe0ff */
[----:B-1----:R-:W-:Y:S02]  /*bd20*/  SHF.R.U32.HI R7, RZ, UR7, R6 ;  /* 0x00000007ff077c19 */ /* 0x002fe40008011606 */
[----:B------:R-:W-:-:S03]  /*bd30*/  UISETP.NE.AND UP1, UPT, UR5, 0x2, UPT ;  /* 0x000000020500788c */ /* 0x000fc6000bf25270 */
[----:B------:R-:W-:-:S04]  /*bd40*/  IMAD.MOV R4, RZ, RZ, -R7 ;  /* 0x000000ffff047224 */ /* 0x000fc800078e0a07 */
[----:B------:R-:W-:-:S04]  /*bd50*/  IMAD R5, R4, UR8, R5 ;  /* 0x0000000804057c24 */ /* 0x000fc8000f8e0205 */
        /* <DEDUP_REMOVED lines=247> */
[----:B------:R-:W2:Y:S03]  /*ccd0*/  LDCU UR5, c[0x0][0x748] ;  /* 0x0000e900ff0577ac */ /* 0x000ea60008000800 */
[----:B0-----:R-:W-:-:S05]  /*cce0*/  IMAD.HI.U32 R4, R7, UR6, R6 ;  /* 0x0000000607047c27 */ /* 0x001fca000f8e0006 */
[----:B------:R-:W-:-:S05]  /*ccf0*/  SHF.R.U32.HI R4, RZ, UR7, R4 ;  /* 0x00000007ff047c19 */ /* 0x000fca0008011604 */
[----:B------:R-:W-:-:S04]  /*cd00*/  IMAD.MOV R5, RZ, RZ, -R4 ;  /* 0x000000ffff057224 */ /* 0x000fc800078e0a04 */
[----:B-1----:R-:W-:-:S04]  /*cd10*/  IMAD R5, R5, UR8, R7 ;  /* 0x0000000805057c24 */ /* 0x002fc8000f8e0207 */
[----:B--2---:R-:W-:-:S07]  /*cd20*/  IMAD R16, R5, UR5, R16 ;  /* 0x0000000505107c24 */ /* 0x004fce000f8e0210 */
.L_x_56:
[----:B------:R-:W0:Y:S01]  /*cd30*/  LDCU.64 UR6, c[0x0][0x768] ;  /* 0x0000ed00ff0677ac */ /* 0x000e220008000a00 */
[----:B------:R-:W-:Y:S01]  /*cd40*/  CS2R R4, SRZ ;  /* 0x0000000000047805 */ /* 0x000fe2000001ff00 */
[----:B------:R-:W1:Y:S01]  /*cd50*/  LDCU UR5, c[0x0][0x3a4] ;  /* 0x00007480ff0577ac */ /* 0x000e620008000800 */
[----:B0-----:R-:W-:-:S04]  /*cd60*/  ISETP.NE.U32.AND P1, PT, RZ, UR6, PT ;  /* 0x00000006ff007c0c */ /* 0x001fc8000bf25070 */
[----:B------:R-:W-:Y:S01]  /*cd70*/  ISETP.NE.AND.EX P1, PT, RZ, UR7, PT, P1 ;  /* 0x00000007ff007c0c */ /* 0x000fe2000bf25310 */
[----:B-1----:R-:W-:-:S12]  /*cd80*/  UISETP.NE.AND UP1, UPT, UR5, URZ, UPT ;  /* 0x000000ff0500728c */ /* 0x002fd8000bf25270 */
[----:B------:R-:W-:-:S04]  /*cd90*/  @P1 LEA.HI R4, P0, R16, UR6, RZ, 0x1d ;  /* 0x0000000610041c11 */ /* 0x000fc8000f81e8ff */
[----:B------:R-:W-:Y:S01]  /*cda0*/  @P1 IADD3.X R5, PT, PT, RZ, UR7, RZ, P0, !PT ;  /* 0x00000007ff051c10 */ /* 0x000fe200087fe4ff */
[----:B------:R-:W-:Y:S08]  /*cdb0*/  BRA.U !UP1, `(.L_x_57) ;  /* 0x0000002109d47547 */ /* 0x000ff0000b800000 */
[----:B------:R-:W-:Y:S01]  /*cdc0*/  IMAD.MOV.U32 R16, RZ, RZ, RZ ;  /* 0x000000ffff107224 */ /* 0x000fe200078e00ff */
[----:B------:R-:W-:Y:S06]  /*cdd0*/  BRA.U !UP0, `(.L_x_58) ;  /* 0x0000001108587547 */ /* 0x000fec000b800000 */
[----:B------:R-:W0:Y:S01]  /*cde0*/  LDCU.64 UR6, c[0x0][0x560] ;  /* 0x0000ac00ff0677ac */ /* 0x000e220008000a00 */
[----:B------:R-:W-:Y:S01]  /*cdf0*/  MOV R6, RZ ;  /* 0x000000ff00067202 */ /* 0x000fe20000000f00 */
[----:B------:R-:W-:Y:S01]  /*ce00*/  IMAD.MOV.U32 R7, RZ, RZ, R3 ;  /* 0x000000ffff077224 */ /* 0x000fe200078e0003 */
        /* <DEDUP_REMOVED lines=19> */
[----:B------:R-:W-:-:S03]  /*cf40*/  UISETP.NE.AND UP0, UPT, UR4, 0x2, UPT ;  /* 0x000000020400788c */ /* 0x000fc6000bf05270 */
[----:B------:R-:W-:-:S05]  /*cf50*/  IADD3 R6, PT, PT, -R9, RZ, RZ ;  /* 0x000000ff09067210 */ /* 0x000fca0007ffe1ff */
[----:B------:R-:W-:-:S04]  /*cf60*/  IMAD R7, R6, UR6, R7 ;  /* 0x0000000606077c24 */ /* 0x000fc8000f8e0207 */
[----:B0-----:R-:W-:Y:S01]  /*cf70*/  IMAD R16, R7, UR7, R16 ;  /* 0x0000000707107c24 */ /* 0x001fe2000f8e0210 */
        /* <DEDUP_REMOVED lines=252> */
.L_x_58:
[----:B------:R-:W0:Y:S01]  /*df40*/  LDCU UR4, c[0x0][0x38c] ;  /* 0x00007180ff0477ac */ /* 0x000e220008000800 */
[----:B------:R-:W1:Y:S01]  /*df50*/  S2UR UR8, SR_CgaCtaId ;  /* 0x00000000000879c3 */ /* 0x000e620000008800 */
[----:B------:R-:W-:Y:S01]  /*df60*/  BSSY.RECONVERGENT B0, `(.L_x_59) ;  /* 0x0000018000007945 */ /* 0x000fe20003800200 */
[----:B------:R-:W-:Y:S02]  /*df70*/  LOP3.LUT P3, RZ, R24, R21, RZ, 0xfc, !PT ;  /* 0x0000001518ff7212 */ /* 0x000fe4000786fcff */
[----:B------:R-:W-:Y:S02]  /*df80*/  PLOP3.LUT P0, PT, PT, PT, PT, 0x8, 0x80 ;  /* 0x000000000080781c */ /* 0x000fe40003f0e170 */
[----:B0-----:R-:W-:-:S13]  /*df90*/  ISETP.GE.AND P2, PT, R3, UR4, PT ;  /* 0x0000000403007c0c */ /* 0x001fda000bf46270 */
[----:B-1----:R-:W-:Y:S05]  /*dfa0*/  @P2 BRA `(.L_x_60) ;  /* 0x00000000004c2947 */ /* 0x002fea0003800000 */
[----:B------:R-:W0:Y:S01]  /*dfb0*/  LDC R2, c[0x0][0x39c] ;  /* 0x0000e700ff027b82 */ /* 0x000e220000000800 */
[----:B------:R-:W1:Y:S02]  /*dfc0*/  LDCU UR4, c[0x0][0x3a0] ;  /* 0x00007400ff0477ac */ /* 0x000e640008000800 */
[----:B-1----:R-:W-:-:S04]  /*dfd0*/  ISETP.NE.AND P4, PT, RZ, UR4, PT ;  /* 0x00000004ff007c0c */ /* 0x002fc8000bf85270 */
[----:B------:R-:W-:Y:S02]  /*dfe0*/  ISETP.NE.AND P4, PT, R21, RZ, P4 ;  /* 0x000000ff1500720c */ /* 0x000fe40002785270 */
[----:B0-----:R-:W-:-:S04]  /*dff0*/  ISETP.NE.AND P2, PT, R2, RZ, PT ;  /* 0x000000ff0200720c */ /* 0x001fc80003f45270 */
[----:B------:R-:W-:-:S04]  /*e000*/  ISETP.NE.AND P2, PT, R24, RZ, P2 ;  /* 0x000000ff1800720c */ /* 0x000fc80001745270 */
[----:B------:R-:W-:-:S13]  /*e010*/  PLOP3.LUT P2, PT, P2, P4, PT, 0xf8, 0x8f ;  /* 0x00000000008f781c */ /* 0x000fda0001749f70 */
[----:B------:R-:W-:Y:S05]  /*e020*/  @P2 BRA `(.L_x_60) ;  /* 0x00000000002c2947 */ /* 0x000fea0003800000 */
[----:B------:R-:W0:Y:S01]  /*e030*/  S2R R3, SR_CTAID.Y ;  /* 0x0000000000037919 */ /* 0x000e220000002600 */
[----:B------:R-:W0:Y:S01]  /*e040*/  LDCU UR4, c[0x0][0x374] ;  /* 0x00006e80ff0477ac */ /* 0x000e220008000800 */
[----:B------:R-:W-:Y:S01]  /*e050*/  ISETP.NE.AND P0, PT, R2, RZ, PT ;  /* 0x000000ff0200720c */ /* 0x000fe20003f05270 */
[----:B------:R-:W1:Y:S01]  /*e060*/  LDCU UR5, c[0x0][0x360] ;  /* 0x00006c00ff0577ac */ /* 0x000e620008000800 */
[----:B------:R-:W2:Y:S01]  /*e070*/  LDCU.64 UR6, c[0x0][0x770] ;  /* 0x0000ee00ff0677ac */ /* 0x000ea20008000a00 */
[----:B0-----:R-:W-:-:S10]  /*e080*/  IMAD R3, R0, UR4, R3 ;  /* 0x0000000400037c24 */ /* 0x001fd4000f8e0203 */
[----:B-1----:R-:W-:-:S05]  /*e090*/  @!P0 IMAD R3, R3, UR5, R24 ;  /* 0x0000000503038c24 */ /* 0x002fca000f8e0218 */
[----:B--2---:R-:W-:-:S05]  /*e0a0*/  IADD3 R2, P0, PT, R3, UR6, RZ ;  /* 0x0000000603027c10 */ /* 0x004fca000ff1e0ff */
[----:B------:R-:W-:Y:S01]  /*e0b0*/  IMAD.X R3, RZ, RZ, UR7, P0 ;  /* 0x00000007ff037e24 */ /* 0x000fe200080e06ff */
[----:B------:R-:W-:-:S04]  /*e0c0*/  PLOP3.LUT P0, PT, PT, PT, PT, 0x80, 0x8 ;  /* 0x000000000008781c */ /* 0x000fc80003f0f070 */
[----:B------:R0:W-:Y:S09]  /*e0d0*/  STG.E.U8 desc[UR36][R2.64], R17 ;  /* 0x0000001102007986 */ /* 0x0001f2000c101124 */
.L_x_60:
[----:B------:R-:W-:Y:S05]  /*e0e0*/  BSYNC.RECONVERGENT B0 ;  /* 0x0000000000007941 */ /* 0x000fea0003800200 */
.L_x_59:
[----:B------:R-:W-:Y:S01]  /*e0f0*/  UMOV UR7, 0x400 ;  /* 0x0000040000077882 */ /* 0x000fe20000000000 */
[----:B------:R-:W-:Y:S01]  /*e100*/  @!PT LDS RZ, [RZ] ;  /* 0x00000000fffff984 */ /* 0x000fe20000000800 */
[----:B------:R-:W-:Y:S01]  /*e110*/  @!PT LDS RZ, [RZ] ;  /* 0x00000000fffff984 */ /* 0x000fe20000000800 */
[----:B------:R-:W-:Y:S01]  /*e120*/  @!PT LDS RZ, [RZ] ;  /* 0x00000000fffff984 */ /* 0x000fe20000000800 */
[----:B------:R-:W-:Y:S01]  /*e130*/  @!PT LDS RZ, [RZ] ;  /* 0x00000000fffff984 */ /* 0x000fe20000000800 */
[----:B------:R-:W-:-:S00]  /*e140*/  MEMBAR.ALL.CTA ;  /* 0x0000000000007992 */ /* 0x000fc00000008000 */
[----:B------:R-:W-:Y:S06]  /*e150*/  MEMBAR.SC.GPU ;  /* 0x0000000000007992 */ /* 0x000fec0000002000 */
[----:B------:R-:W-:-:S00]  /*e160*/  ERRBAR ;  /* 0x00000000000079ab */ /* 0x000fc00000000000 */
[----:B------:R-:W-:Y:S06]  /*e170*/  CGAERRBAR ;  /* 0x00000000000075ab */ /* 0x000fec0000000000 */
[----:B------:R-:W-:Y:S02]  /*e180*/  CCTL.IVALL ;  /* 0x00000000ff00798f */ /* 0x000fe40002000000 */
[----:B------:R-:W-:Y:S06]  /*e190*/  BAR.SYNC.DEFER_BLOCKING 0x0 ;  /* 0x0000000000007b1d */ /* 0x000fec0000010000 */
[----:B------:R-:W-:Y:S02]  /*e1a0*/  BSSY.RECONVERGENT B0, `(.L_x_61) ;  /* 0x0000018000007945 */ /* 0x000fe40003800200 */
[----:B------:R-:W-:Y:S06]  /*e1b0*/  BAR.SYNC.DEFER_BLOCKING 0x0 ;  /* 0x0000000000007b1d */ /* 0x000fec0000010000 */
[----:B------:R-:W-:Y:S05]  /*e1c0*/  @P3 BRA `(.L_x_62) ;  /* 0x0000000000543947 */ /* 0x000fea0003800000 */
[----:B------:R-:W1:Y:S01]  /*e1d0*/  S2R R9, SR_LANEID ;  /* 0x0000000000097919 */ /* 0x000e620000000000 */
[----:B------:R-:W-:Y:S01]  /*e1e0*/  VOTEU.ANY UR5, UPT, PT ;  /* 0x0000000000057886 */ /* 0x000fe200038e0100 */
[----:B0-----:R-:W0:Y:S01]  /*e1f0*/  LDC.64 R2, c[0x0][0x778] ;  /* 0x0001de00ff027b82 */ /* 0x001e220000000a00 */
[----:B------:R-:W1:Y:S08]  /*e200*/  FLO.U32 R8, UR5 ;  /* 0x0000000500087d00 */ /* 0x000e7000080e0000 */
[----:B------:R-:W2:Y:S01]  /*e210*/  POPC R7, UR5 ;  /* 0x0000000500077d09 */ /* 0x000ea20008000000 */
[----:B0-----:R-:W-:Y:S01]  /*e220*/  IMAD.WIDE.U32 R2, R0, 0x4, R2 ;  /* 0x0000000400027825 */ /* 0x001fe200078e0002 */
[----:B-1----:R-:W-:-:S13]  /*e230*/  ISETP.EQ.U32.AND P2, PT, R8, R9, PT ;  /* 0x000000090800720c */ /* 0x002fda0003f42070 */
[----:B--2---:R-:W2:Y:S01]  /*e240*/  @P2 ATOMG.E.ADD.STRONG.GPU PT, R3, desc[UR36][R2.64], R7 ;  /* 0x80000007020329a8 */ /* 0x004ea200081ef124 */
[----:B------:R-:W0:Y:S01]  /*e250*/  S2UR UR6, SR_CgaCtaId ;  /* 0x00000000000679c3 */ /* 0x000e220000008800 */
[----:B------:R-:W1:Y:S01]  /*e260*/  LDCU UR4, c[0x0][0x374] ;  /* 0x00006e80ff0477ac */ /* 0x000e620008000800 */
[----:B------:R-:W3:Y:S01]  /*e270*/  S2R R9, SR_LTMASK ;  /* 0x0000000000097919 */ /* 0x000ee20000003900 */
[----:B-1----:R-:W-:Y:S01]  /*e280*/  UIADD3 UR4, UPT, UPT, UR4, -0x1, URZ ;  /* 0xffffffff04047890 */ /* 0x002fe2000fffe0ff */
[----:B---3--:R-:W-:Y:S01]  /*e290*/  LOP3.LUT R9, R9, UR5, RZ, 0xc0, !PT ;  /* 0x0000000509097c12 */ /* 0x008fe2000f8ec0ff */
[----:B------:R-:W-:Y:S02]  /*e2a0*/  UMOV UR5, 0x400 ;  /* 0x0000040000057882 */ /* 0x000fe40000000000 */
[----:B0-----:R-:W-:-:S03]  /*e2b0*/  ULEA UR5, UR6, UR5, 0x18 ;  /* 0x0000000506057291 */ /* 0x001fc6000f8ec0ff */
[----:B------:R-:W0:Y:S01]  /*e2c0*/  POPC R9, R9 ;  /* 0x0000000900097309 */ /* 0x000e220000000000 */
[----:B--2---:R-:W0:Y:S02]  /*e2d0*/  SHFL.IDX PT, R6, R3, R8, 0x1f ;  /* 0x00001f0803067589 */ /* 0x004e2400000e0000 */
[----:B0-----:R-:W-:-:S04]  /*e2e0*/  IADD3 R6, PT, PT, R6, R9, RZ ;  /* 0x0000000906067210 */ /* 0x001fc80007ffe0ff */
[----:B------:R-:W-:-:S04]  /*e2f0*/  ISETP.NE.AND P2, PT, R6, UR4, PT ;  /* 0x0000000406007c0c */ /* 0x000fc8000bf45270 */
[----:B------:R-:W-:-:S05]  /*e300*/  SEL R2, RZ, 0x1, P2 ;  /* 0x00000001ff027807 */ /* 0x000fca0001000000 */
[----:B------:R1:W-:Y:S04]  /*e310*/  STS.U8 [UR5], R2 ;  /* 0x00000002ff007988 */ /* 0x0003e80008000005 */
.L_x_62:
[----:B------:R-:W-:Y:S05]  /*e320*/  BSYNC.RECONVERGENT B0 ;  /* 0x0000000000007941 */ /* 0x000fea0003800200 */
.L_x_61:
[----:B------:R-:W-:Y:S01]  /*e330*/  BAR.SYNC.DEFER_BLOCKING 0x0 ;  /* 0x0000000000007b1d */ /* 0x000fe20000010000 */
[----:B------:R-:W-:-:S09]  /*e340*/  ULEA UR4, UR8, UR7, 0x18 ;  /* 0x0000000708047291 */ /* 0x000fd2000f8ec0ff */
[----:B01----:R-:W0:Y:S02]  /*e350*/  LDS.U8 R2, [UR4] ;  /* 0x00000004ff027984 */ /* 0x003e240008000000 */
[----:B0-----:R-:W-:-:S13]  /*e360*/  ISETP.NE.AND P2, PT, R2, RZ, PT ;  /* 0x000000ff0200720c */ /* 0x001fda0003f45270 */
[----:B------:R-:W-:Y:S05]  /*e370*/  @!P2 EXIT ;  /* 0x000000000000a94d */ /* 0x000fea0003800000 */
        /* <DEDUP_REMOVED lines=8> */
[----:B------:R-:W-:Y:S01]  /*e400*/  CCTL.IVALL ;  /* 0x00000000ff00798f */ /* 0x000fe20002000000 */
[----:B------:R-:W0:Y:S01]  /*e410*/  LDCU UR5, c[0x0][0x39c] ;  /* 0x00007380ff0577ac */ /* 0x000e220008000800 */
[----:B------:R-:W-:Y:S01]  /*e420*/  BSSY.RECONVERGENT B0, `(.L_x_63) ;  /* 0x0000031000007945 */ /* 0x000fe20003800200 */
[----:B------:R-:W1:Y:S01]  /*e430*/  LDCU.U8 UR4, c[0x0][0x381] ;  /* 0x00007020ff0477ac */ /* 0x000e620008000000 */
[----:B0-----:R-:W-:Y:S01]  /*e440*/  UISETP.NE.AND UP0, UPT, UR5, URZ, UPT ;  /* 0x000000ff0500728c */ /* 0x001fe2000bf05270 */
[----:B-1----:R-:W-:-:S08]  /*e450*/  IMAD.U32 R17, RZ, RZ, UR4 ;  /* 0x00000004ff117e24 */ /* 0x002fd0000f8e00ff */
[----:B------:R-:W-:Y:S05]  /*e460*/  BRA.U !UP0, `(.L_x_64) ;  /* 0x0000000108607547 */ /* 0x000fea000b800000 */
[----:B------:R-:W0:Y:S01]  /*e470*/  LDCU UR4, c[0x0][0x360] ;  /* 0x00006c00ff0477ac */ /* 0x000e220008000800 */
[----:B------:R-:W1:Y:S01]  /*e480*/  LDCU UR6, c[0x0][0x398] ;  /* 0x00007300ff0677ac */ /* 0x000e620008000800 */
[----:B------:R-:W2:Y:S01]  /*e490*/  LDCU.64 UR10, c[0x0][0x770] ;  /* 0x0000ee00ff0a77ac */ /* 0x000ea20008000a00 */
[----:B0-----:R-:W-:-:S05]  /*e4a0*/  IMAD R2, R21, UR4, R24 ;  /* 0x0000000415027c24 */ /* 0x001fca000f8e0218 */
[----:B-1----:R-:W-:-:S13]  /*e4b0*/  ISETP.GE.U32.AND P2, PT, R2, UR6, PT ;  /* 0x0000000602007c0c */ /* 0x002fda000bf46070 */
[----:B--2---:R-:W-:Y:S05]  /*e4c0*/  @P2 BRA `(.L_x_65) ;  /* 0x0000000000982947 */ /* 0x004fea0003800000 */
[----:B------:R-:W0:Y:S01]  /*e4d0*/  LDCU UR5, c[0x0][0x374] ;  /* 0x00006e80ff0577ac */ /* 0x000e220008000800 */
[----:B------:R-:W1:Y:S01]  /*e4e0*/  LDC R9, c[0x0][0x364] ;  /* 0x0000d900ff097b82 */ /* 0x000e620000000800 */
[----:B------:R-:W-:Y:S01]  /*e4f0*/  BSSY.RECONVERGENT B1, `(.L_x_66) ;  /* 0x000000e000017945 */ /* 0x000fe20003800200 */
[----:B------:R-:W-:Y:S01]  /*e500*/  MOV R6, R2 ;  /* 0x0000000200067202 */ /* 0x000fe20000000f00 */
[----:B0-----:R-:W-:Y:S02]  /*e510*/  IMAD R7, R0, UR5, RZ ;  /* 0x0000000500077c24 */ /* 0x001fe4000f8e02ff */
[----:B-1----:R-:W-:-:S07]  /*e520*/  IMAD R9, R9, UR4, RZ ;  /* 0x0000000409097c24 */ /* 0x002fce000f8e02ff */
.L_x_67:
[----:B------:R-:W-:-:S05]  /*e530*/  IMAD.IADD R2, R7, 0x1, R6 ;  /* 0x0000000107027824 */ /* 0x000fca00078e0206 */
[----:B------:R-:W-:-:S04]  /*e540*/  IADD3 R2, P2, PT, R2, UR10, RZ ;  /* 0x0000000a02027c10 */ /* 0x000fc8000ff5e0ff */
[----:B------:R-:W-:-:S05]  /*e550*/  IADD3.X R3, PT, PT, RZ, UR11, RZ, P2, !PT ;  /* 0x0000000bff037c10 */ /* 0x000fca00097fe4ff */
[----:B------:R-:W2:Y:S01]  /*e560*/  LDG.E.U8 R2, desc[UR36][R2.64] ;  /* 0x0000002402027981 */ /* 0x000ea2000c1e1100 */
[----:B------:R-:W-:Y:S01]  /*e570*/  IMAD.IADD R6, R9, 0x1, R6 ;  /* 0x0000000109067824 */ /* 0x000fe200078e0206 */
[----:B------:R-:W-:-:S04]  /*e580*/  LOP3.LUT R17, R17, 0xff, RZ, 0xc0, !PT ;  /* 0x000000ff11117812 */ /* 0x000fc800078ec0ff */
[----:B------:R-:W-:Y:S02]  /*e590*/  ISETP.GE.U32.AND P3, PT, R6, UR6, PT ;  /* 0x0000000606007c0c */ /* 0x000fe4000bf66070 */
[----:B--2---:R-:W-:-:S04]  /*e5a0*/  ISETP.NE.AND P2, PT, R17, R2, PT ;  /* 0x000000021100720c */ /* 0x004fc80003f45270 */
[----:B------:R-:W-:-:S07]  /*e5b0*/  SEL R17, RZ, 0x1, !P2 ;  /* 0x00000001ff117807 */ /* 0x000fce0005000000 */
[----:B------:R-:W-:Y:S05]  /*e5c0*/  @!P3 BRA `(.L_x_67) ;  /* 0xfffffffc00d8b947 */ /* 0x000fea000383ffff */
[----:B------:R-:W-:Y:S05]  /*e5d0*/  BSYNC.RECONVERGENT B1 ;  /* 0x0000000000017941 */ /* 0x000fea0003800200 */
.L_x_66:
[----:B------:R-:W-:Y:S05]  /*e5e0*/  BRA `(.L_x_65) ;  /* 0x0000000000507947 */ /* 0x000fea0003800000 */
.L_x_64:
[----:B------:R-:W0:Y:S01]  /*e5f0*/  LDCU UR5, c[0x0][0x398] ;  /* 0x00007300ff0577ac */ /* 0x000e220008000800 */
[----:B------:R-:W1:Y:S01]  /*e600*/  LDCU.64 UR10, c[0x0][0x770] ;  /* 0x0000ee00ff0a77ac */ /* 0x000e620008000a00 */
[----:B0-----:R-:W-:-:S13]  /*e610*/  ISETP.GE.U32.AND P2, PT, R21, UR5, PT ;  /* 0x0000000515007c0c */ /* 0x001fda000bf46070 */
[----:B-1----:R-:W-:Y:S05]  /*e620*/  @P2 BRA `(.L_x_65) ;  /* 0x0000000000402947 */ /* 0x002fea0003800000 */
[----:B------:R-:W0:Y:S01]  /*e630*/  LDCU UR4, c[0x0][0x374] ;  /* 0x00006e80ff0477ac */ /* 0x000e220008000800 */
[----:B------:R-:W1:Y:S01]  /*e640*/  LDC R6, c[0x0][0x360] ;  /* 0x0000d800ff067b82 */ /* 0x000e620000000800 */
[----:B------:R-:W-:-:S07]  /*e650*/  MOV R7, R21 ;  /* 0x0000001500077202 */ /* 0x000fce0000000f00 */
[----:B------:R-:W2:Y:S01]  /*e660*/  LDC R8, c[0x0][0x364] ;  /* 0x0000d900ff087b82 */ /* 0x000ea20000000800 */
[----:B0-----:R-:W-:-:S07]  /*e670*/  IMAD R0, R0, UR4, RZ ;  /* 0x0000000400007c24 */ /* 0x001fce000f8e02ff */
.L_x_68:
[----:B------:R-:W-:-:S04]  /*e680*/  IMAD.IADD R3, R0, 0x1, R7 ;  /* 0x0000000100037824 */ /* 0x000fc800078e0207 */
[----:B-1----:R-:W-:-:S05]  /*e690*/  IMAD R3, R3, R6, R24 ;  /* 0x0000000603037224 */ /* 0x002fca00078e0218 */
[----:B------:R-:W-:-:S04]  /*e6a0*/  IADD3 R2, P2, PT, R3, UR10, RZ ;  /* 0x0000000a03027c10 */ /* 0x000fc8000ff5e0ff */
[----:B------:R-:W-:-:S05]  /*e6b0*/  IADD3.X R3, PT, PT, RZ, UR11, RZ, P2, !PT ;  /* 0x0000000bff037c10 */ /* 0x000fca00097fe4ff */
[----:B------:R-:W3:Y:S01]  /*e6c0*/  LDG.E.U8 R2, desc[UR36][R2.64] ;  /* 0x0000002402027981 */ /* 0x000ee2000c1e1100 */
[----:B------:R-:W-:Y:S01]  /*e6d0*/  LOP3.LUT R17, R17, 0xff, RZ, 0xc0, !PT ;  /* 0x000000ff11117812 */ /* 0x000fe200078ec0ff */
[----:B--2---:R-:W-:-:S03]  /*e6e0*/  IMAD.IADD R7, R8, 0x1, R7 ;  /* 0x0000000108077824 */ /* 0x004fc600078e0207 */
[----:B---3--:R-:W-:-:S04]  /*e6f0*/  ISETP.NE.AND P2, PT, R17, R2, PT ;  /* 0x000000021100720c */ /* 0x008fc80003f45270 */
[----:B------:R-:W-:Y:S02]  /*e700*/  SEL R17, RZ, 0x1, !P2 ;  /* 0x00000001ff117807 */ /* 0x000fe40005000000 */
[----:B------:R-:W-:-:S13]  /*e710*/  ISETP.GE.U32.AND P2, PT, R7, UR5, PT ;  /* 0x0000000507007c0c */ /* 0x000fda000bf46070 */
[----:B------:R-:W-:Y:S05]  /*e720*/  @!P2 BRA `(.L_x_68) ;  /* 0xfffffffc00d4a947 */ /* 0x000fea000383ffff */
.L_x_65:
[----:B------:R-:W-:Y:S05]  /*e730*/  BSYNC.RECONVERGENT B0 ;  /* 0x0000000000007941 */ /* 0x000fea0003800200 */
.L_x_63:
[----:B------:R-:W0:Y:S01]  /*e740*/  LDCU UR6, c[0x0][0x360] ;  /* 0x00006c00ff0677ac */ /* 0x000e220008000800 */
[----:B------:R-:W-:Y:S01]  /*e750*/  UIADD3 UR7, UPT, UPT, UR7, 0x10, URZ ;  /* 0x0000001007077890 */ /* 0x000fe2000fffe0ff */
[----:B------:R-:W1:Y:S03]  /*e760*/  LDCU UR5, c[0x0][0x364] ;  /* 0x00006c80ff0577ac */ /* 0x000e660008000800 */
[----:B------:R-:W-:Y:S01]  /*e770*/  ULEA UR8, UR8, UR7, 0x18 ;  /* 0x0000000708087291 */ /* 0x000fe2000f8ec0ff */
[----:B------:R-:W2:Y:S01]  /*e780*/  LDCU UR4, c[0x0][0x39c] ;  /* 0x00007380ff0477ac */ /* 0x000ea20008000800 */
[----:B0-----:R-:W-:-:S07]  /*e790*/  IMAD R0, R21, UR6, R24 ;  /* 0x0000000615007c24 */ /* 0x001fce000f8e0218 */
[----:B------:R0:W-:Y:S01]  /*e7a0*/  STS.U8 [R0+UR8], R17 ;  /* 0x0000001100007988 */ /* 0x0001e20008000008 */
[----:B-1----:R-:W-:Y:S02]  /*e7b0*/  UISETP.GE.U32.AND UP1, UPT, UR5, 0x2, UPT ;  /* 0x000000020500788c */ /* 0x002fe4000bf26070 */
[----:B--2---:R-:W-:-:S07]  /*e7c0*/  UISETP.NE.AND UP0, UPT, UR4, URZ, UPT ;  /* 0x000000ff0400728c */ /* 0x004fce000bf05270 */
[----:B0-----:R-:W-:Y:S05]  /*e7d0*/  BRA.U !UP1, `(.L_x_69) ;  /* 0x0000000109407547 */ /* 0x001fea000b800000 */
[----:B------:R-:W-:-:S05]  /*e7e0*/  UMOV UR4, UR5 ;  /* 0x0000000500047c82 */ /* 0x000fca0008000000 */
.L_x_70:
[----:B------:R-:W-:Y:S01]  /*e7f0*/  USHF.R.U32.HI UR7, URZ, 0x1, UR4 ;  /* 0x00000001ff077899 */ /* 0x000fe20008011604 */
[----:B------:R-:W-:Y:S01]  /*e800*/  BAR.SYNC.DEFER_BLOCKING 0x0 ;  /* 0x0000000000007b1d */ /* 0x000fe20000010000 */
[----:B------:R-:W-:-:S04]  /*e810*/  UISETP.GT.U32.AND UP1, UPT, UR4, 0x3, UPT ;  /* 0x000000030400788c */ /* 0x000fc8000bf24070 */
[----:B0-----:R-:W-:Y:S01]  /*e820*/  IADD3 R3, PT, PT, R21, UR7, RZ ;  /* 0x0000000715037c10 */ /* 0x001fe2000fffe0ff */
[----:B------:R-:W-:-:S03]  /*e830*/  UMOV UR4, UR7 ;  /* 0x0000000700047c82 */ /* 0x000fc60008000000 */
[----:B------:R-:W-:-:S04]  /*e840*/  ISETP.GE.U32.AND P2, PT, R3, UR5, PT ;  /* 0x0000000503007c0c */ /* 0x000fc8000bf46070 */
[----:B------:R-:W-:-:S13]  /*e850*/  ISETP.GE.U32.OR P2, PT, R21, UR7, P2 ;  /* 0x0000000715007c0c */ /* 0x000fda0009746470 */
[----:B------:R-:W-:Y:S01]  /*e860*/  @!P2 IMAD R2, R3, UR6, R24 ;  /* 0x000000060302ac24 */ /* 0x000fe2000f8e0218 */
[----:B------:R-:W-:-:S05]  /*e870*/  @!P2 LOP3.LUT R3, R17, 0xff, RZ, 0xc0, !PT ;  /* 0x000000ff1103a812 */ /* 0x000fca00078ec0ff */
[----:B------:R-:W0:Y:S02]  /*e880*/  @!P2 LDS.U8 R2, [R2+UR8] ;  /* 0x000000080202a984 */ /* 0x000e240008000000 */
[----:B0-----:R-:W-:-:S04]  /*e890*/  @!P2 ISETP.NE.AND P3, PT, R3, R2, PT ;  /* 0x000000020300a20c */ /* 0x001fc80003f65270 */
[----:B------:R-:W-:-:S04]  /*e8a0*/  @!P2 SEL R3, RZ, 0x1, !P3 ;  /* 0x00000001ff03a807 */ /* 0x000fc80005800000 */
[----:B------:R-:W-:Y:S01]  /*e8b0*/  @!P2 PRMT R17, R3, 0x7610, R17 ;  /* 0x000076100311a816 */ /* 0x000fe20000000011 */
[----:B------:R0:W-:Y:S01]  /*e8c0*/  @!P2 STS.U8 [R0+UR8], R3 ;  /* 0x000000030000a988 */ /* 0x0001e20008000008 */
[----:B------:R-:W-:Y:S05]  /*e8d0*/  BRA.U UP1, `(.L_x_70) ;  /* 0xfffffffd01c47547 */ /* 0x000fea000b83ffff */
.L_x_69:
[----:B------:R-:W-:Y:S01]  /*e8e0*/  VIADD R2, R0, UR8 ;  /* 0x0000000800027c36 */ /* 0x000fe20008000000 */
[----:B------:R-:W-:Y:S06]  /*e8f0*/  BRA.U !UP0, `(.L_x_71) ;  /* 0x0000000108947547 */ /* 0x000fec000b800000 */
[----:B------:R-:W-:Y:S02]  /*e900*/  UISETP.GE.U32.AND UP0, UPT, UR6, 0x21, UPT ;  /* 0x000000210600788c */ /* 0x000fe4000bf06070 */
[----:B------:R-:W-:-:S07]  /*e910*/  UMOV UR4, UR6 ;  /* 0x0000000600047c82 */ /* 0x000fce0008000000 */
[----:B------:R-:W-:Y:S05]  /*e920*/  BRA.U !UP0, `(.L_x_72) ;  /* 0x00000001084c7547 */ /* 0x000fea000b800000 */
[----:B------:R1:W-:Y:S01]  /*e930*/  STS.U8 [R0+UR8], R17 ;  /* 0x0000001100007988 */ /* 0x0003e20008000008 */
[----:B------:R-:W-:Y:S01]  /*e940*/  UISETP.GE.U32.AND UP0, UPT, UR6, 0x40, UPT ;  /* 0x000000400600788c */ /* 0x000fe2000bf06070 */
[----:B------:R-:W-:-:S08]  /*e950*/  UMOV UR4, 0x20 ;  /* 0x0000002000047882 */ /* 0x000fd00000000000 */
[----:B-1----:R-:W-:Y:S05]  /*e960*/  BRA.U !UP0, `(.L_x_72) ;  /* 0x00000001083c7547 */ /* 0x002fea000b800000 */
[----:B------:R-:W-:-:S05]  /*e970*/  UMOV UR5, UR6 ;  /* 0x0000000600057c82 */ /* 0x000fca0008000000 */
.L_x_73:
[----:B------:R-:W-:Y:S01]  /*e980*/  USHF.R.U32.HI UR7, URZ, 0x1, UR5 ;  /* 0x00000001ff077899 */ /* 0x000fe20008011605 */
[----:B------:R-:W-:Y:S01]  /*e990*/  BAR.SYNC.DEFER_BLOCKING 0x0 ;  /* 0x0000000000007b1d */ /* 0x000fe20000010000 */
[----:B------:R-:W-:-:S04]  /*e9a0*/  UISETP.GT.U32.AND UP0, UPT, UR5, 0x7f, UPT ;  /* 0x0000007f0500788c */ /* 0x000fc8000bf04070 */
[----:B01----:R-:W-:Y:S01]  /*e9b0*/  IADD3 R3, PT, PT, R24, UR7, RZ ;  /* 0x0000000718037c10 */ /* 0x003fe2000fffe0ff */
[----:B------:R-:W-:-:S03]  /*e9c0*/  UMOV UR5, UR7 ;  /* 0x0000000700057c82 */ /* 0x000fc60008000000 */
[----:B------:R-:W-:-:S04]  /*e9d0*/  ISETP.GE.U32.AND P2, PT, R3, UR6, PT ;  /* 0x0000000603007c0c */ /* 0x000fc8000bf46070 */
[----:B------:R-:W-:-:S13]  /*e9e0*/  ISETP.GE.U32.OR P2, PT, R24, UR7, P2 ;  /* 0x0000000718007c0c */ /* 0x000fda0009746470 */
[----:B------:R-:W0:Y:S01]  /*e9f0*/  @!P2 LDS.U8 R3, [R2+UR7] ;  /* 0x000000070203a984 */ /* 0x000e220008000000 */
[----:B------:R-:W-:-:S04]  /*ea00*/  @!P2 LOP3.LUT R6, R17, 0xff, RZ, 0xc0, !PT ;  /* 0x000000ff1106a812 */ /* 0x000fc800078ec0ff */
[----:B0-----:R-:W-:-:S04]  /*ea10*/  @!P2 ISETP.NE.AND P3, PT, R6, R3, PT ;  /* 0x000000030600a20c */ /* 0x001fc80003f65270 */
[----:B------:R-:W-:-:S04]  /*ea20*/  @!P2 SEL R3, RZ, 0x1, !P3 ;  /* 0x00000001ff03a807 */ /* 0x000fc80005800000 */
[----:B------:R-:W-:Y:S01]  /*ea30*/  @!P2 PRMT R17, R3, 0x7610, R17 ;  /* 0x000076100311a816 */ /* 0x000fe20000000011 */
[----:B------:R1:W-:Y:S01]  /*ea40*/  @!P2 STS.U8 [R0+UR8], R3 ;  /* 0x000000030000a988 */ /* 0x0003e20008000008 */
[----:B------:R-:W-:Y:S05]  /*ea50*/  BRA.U UP0, `(.L_x_73) ;  /* 0xfffffffd00c87547 */ /* 0x000fea000b83ffff */
.L_x_72:
[----:B------:R-:W-:Y:S01]  /*ea60*/  BAR.SYNC.DEFER_BLOCKING 0x0 ;  /* 0x0000000000007b1d */ /* 0x000fe20000010000 */
[----:B------:R-:W-:-:S09]  /*ea70*/  UISETP.GE.U32.AND UP0, UPT, UR4, 0x2, UPT ;  /* 0x000000020400788c */ /* 0x000fd2000bf06070 */
[----:B------:R-:W-:Y:S05]  /*ea80*/  BRA.U !UP0, `(.L_x_71) ;  /* 0x0000000108307547 */ /* 0x000fea000b800000 */
[----:B01----:R-:W-:-:S07]  /*ea90*/  IMAD.MOV.U32 R0, RZ, RZ, 0x1 ;  /* 0x00000001ff007424 */ /* 0x003fce00078e00ff */
.L_x_74:
        /* <DEDUP_REMOVED lines=11> */
.L_x_71:
[----:B------:R-:W-:Y:S05]  /*eb50*/  @!P0 EXIT ;  /* 0x000000000000894d */ /* 0x000fea0003800000 */
[----:B------:R-:W-:Y:S05]  /*eb60*/  @P1 BRA `(.L_x_75) ;  /* 0x0000000000c81947 */ /* 0x000fea0003800000 */
[----:B------:R-:W2:Y:S01]  /*eb70*/  LDCU.U8 UR6, c[0x0][0x788] ;  /* 0x0000f100ff0677ac */ /* 0x000ea20008000000 */
[----:B------:R-:W3:Y:S01]  /*eb80*/  LDCU.64 UR4, c[0x0][0x758] ;  /* 0x0000eb00ff0477ac */ /* 0x000ee20008000a00 */
[----:B------:R-:W4:Y:S01]  /*eb90*/  LDCU.U8 UR7, c[0x0][0x789] ;  /* 0x0000f120ff0777ac */ /* 0x000f220008000000 */
[----:B--2---:R-:W-:Y:S01]  /*eba0*/  UISETP.NE.AND UP0, UPT, UR6, URZ, UPT ;  /* 0x000000ff0600728c */ /* 0x004fe2000bf05270 */
[----:B---3--:R-:W-:Y:S01]  /*ebb0*/  IADD3 R2, P0, PT, R16, UR4, RZ ;  /* 0x0000000410027c10 */ /* 0x008fe2000ff1e0ff */
[----:B----4-:R-:W-:-:S04]  /*ebc0*/  UISETP.NE.AND UP1, UPT, UR7, URZ, UPT ;  /* 0x000000ff0700728c */ /* 0x010fc8000bf25270 */
[----:B01----:R-:W-:-:S03]  /*ebd0*/  IMAD.X R3, RZ, RZ, UR5, P0 ;  /* 0x00000005ff037e24 */ /* 0x003fc600080e06ff */
[----:B------:R-:W-:Y:S05]  /*ebe0*/  BRA.U !UP0, `(.L_x_76) ;  /* 0x00000001081c7547 */ /* 0x000fea000b800000 */
[----:B------:R-:W2:Y:S01]  /*ebf0*/  LDG.E.64 R4, desc[UR36][R2.64] ;  /* 0x0000002402047981 */ /* 0x000ea2000c1e1b00 */
[----:B------:R-:W-:Y:S02]  /*ec00*/  LOP3.LUT R17, R17, 0xff, RZ, 0xc0, !PT ;  /* 0x000000ff11117812 */ /* 0x000fe400078ec0ff */
[----:B--2---:R-:W-:-:S04]  /*ec10*/  ISETP.NE.U32.AND P0, PT, R4, RZ, PT ;  /* 0x000000ff0400720c */ /* 0x004fc80003f05070 */
[----:B------:R-:W-:-:S04]  /*ec20*/  ISETP.NE.AND.EX P0, PT, R5, RZ, PT, P0 ;  /* 0x000000ff0500720c */ /* 0x000fc80003f05300 */
[----:B------:R-:W-:-:S04]  /*ec30*/  SEL R0, RZ, 0x1, !P0 ;  /* 0x00000001ff007807 */ /* 0x000fc80004000000 */
[----:B------:R-:W-:-:S04]  /*ec40*/  ISETP.NE.AND P0, PT, R17, R0, PT ;  /* 0x000000001100720c */ /* 0x000fc80003f05270 */
[----:B------:R-:W-:-:S09]  /*ec50*/  SEL R17, RZ, 0x1, !P0 ;  /* 0x00000001ff117807 */ /* 0x000fd20004000000 */
.L_x_76:
[----:B------:R-:W-:Y:S05]  /*ec60*/  BRA.U !UP1, `(.L_x_77) ;  /* 0x0000000109707547 */ /* 0x000fea000b800000 */
[----:B------:R-:W0:Y:S02]  /*ec70*/  LDCU UR4, c[0x0][0x78c] ;  /* 0x0000f180ff0477ac */ /* 0x000e240008000800 */
[----:B0-----:R-:W-:-:S09]  /*ec80*/  UISETP.NE.AND UP0, UPT, UR4, 0x1, UPT ;  /* 0x000000010400788c */ /* 0x001fd2000bf05270 */
[----:B------:R-:W-:Y:S05]  /*ec90*/  BRA.U !UP0, `(.L_x_78) ;  /* 0x0000000108407547 */ /* 0x000fea000b800000 */
[----:B------:R-:W-:Y:S01]  /*eca0*/  MOV R2, 0x0 ;  /* 0x0000000000027802 */ /* 0x000fe20000000f00 */
[----:B------:R-:W0:Y:S01]  /*ecb0*/  LDCU.64 UR4, c[0x4][0x7c8] ;  /* 0x0100f900ff0477ac */ /* 0x000e220008000a00 */
[----:B------:R-:W-:Y:S02]  /*ecc0*/  HFMA2 R8, -RZ, RZ, 0, 4.4763088226318359375e-05 ;  /* 0x000002efff087431 */ /* 0x000fe400000001ff */
[----:B------:R-:W-:Y:S01]  /*ecd0*/  IMAD.MOV.U32 R12, RZ, RZ, 0x1 ;  /* 0x00000001ff0c7424 */ /* 0x000fe200078e00ff */
[----:B------:R-:W-:Y:S01]  /*ece0*/  MOV R13, RZ ;  /* 0x000000ff000d7202 */ /* 0x000fe20000000f00 */
[----:B------:R-:W1:Y:S01]  /*ecf0*/  LDCU.64 UR6, c[0x4][0x7b8] ;  /* 0x0100f700ff0677ac */ /* 0x000e620008000a00 */
[----:B------:R-:W2:Y:S01]  /*ed00*/  LDC.64 R2, c[0x4][R2] ;  /* 0x0100000002027b82 */ /* 0x000ea20000000a00 */
[----:B------:R-:W3:Y:S01]  /*ed10*/  LDCU.64 UR8, c[0x4][0x6a8] ;  /* 0x0100d500ff0877ac */ /* 0x000ee20008000a00 */
[----:B0-----:R-:W-:Y:S01]  /*ed20*/  MOV R4, UR4 ;  /* 0x0000000400047c02 */ /* 0x001fe20008000f00 */
[----:B------:R-:W-:Y:S01]  /*ed30*/  IMAD.U32 R5, RZ, RZ, UR5 ;  /* 0x00000005ff057e24 */ /* 0x000fe2000f8e00ff */
[----:B-1----:R-:W-:Y:S01]  /*ed40*/  MOV R6, UR6 ;  /* 0x0000000600067c02 */ /* 0x002fe20008000f00 */
[----:B------:R-:W-:Y:S01]  /*ed50*/  IMAD.U32 R7, RZ, RZ, UR7 ;  /* 0x00000007ff077e24 */ /* 0x000fe2000f8e00ff */
[----:B---3--:R-:W-:Y:S01]  /*ed60*/  MOV R10, UR8 ;  /* 0x00000008000a7c02 */ /* 0x008fe20008000f00 */
[----:B------:R-:W-:-:S07]  /*ed70*/  IMAD.U32 R11, RZ, RZ, UR9 ;  /* 0x00000009ff0b7e24 */ /* 0x000fce000f8e00ff */
[----:B------:R-:W-:-:S07]  /*ed80*/  LEPC R20, `(.L_x_78) ;  /* 0x000000001014794e */ /* 0x000fce0000000000 */
[----:B--2---:R-:W-:Y:S05]  /*ed90*/  CALL.ABS.NOINC R2 ;  /* 0x0000000002007343 */ /* 0x004fea0003c00000 */
.L_x_78:
[----:B------:R-:W0:Y:S01]  /*eda0*/  LDCU.64 UR4, c[0x0][0x758] ;  /* 0x0000eb00ff0477ac */ /* 0x000e220008000a00 */
[----:B------:R-:W-:-:S04]  /*edb0*/  LOP3.LUT R17, R17, 0xffff, RZ, 0xc0, !PT ;  /* 0x0000ffff11117812 */ /* 0x000fc800078ec0ff */
[----:B------:R-:W-:-:S05]  /*edc0*/  PRMT R17, R17, 0x8880, RZ ;  /* 0x0000888011117816 */ /* 0x000fca00000000ff */
[----:B------:R-:W-:-:S05]  /*edd0*/  IMAD.MOV.U32 R2, RZ, RZ, R17 ;  /* 0x000000ffff027224 */ /* 0x000fca00078e0011 */
[----:B------:R-:W-:Y:S02]  /*ede0*/  SHF.R.S32.HI R3, RZ, 0x1f, R2 ;  /* 0x0000001fff037819 */ /* 0x000fe40000011402 */
[----:B0-----:R-:W-:-:S04]  /*edf0*/  IADD3 R16, P0, PT, R16, UR4, RZ ;  /* 0x0000000410107c10 */ /* 0x001fc8000ff1e0ff */
[----:B------:R-:W-:-:S05]  /*ee00*/  IADD3.X R17, PT, PT, RZ, UR5, RZ, P0, !PT ;  /* 0x00000005ff117c10 */ /* 0x000fca00087fe4ff */
[----:B------:R-:W-:Y:S01]  /*ee10*/  STG.E.64 desc[UR36][R16.64], R2 ;  /* 0x0000000210007986 */ /* 0x000fe2000c101b24 */
[----:B------:R-:W-:Y:S05]  /*ee20*/  EXIT ;  /* 0x000000000000794d */ /* 0x000fea0003800000 */
.L_x_77:
[----:B------:R-:W-:-:S04]  /*ee30*/  LOP3.LUT R17, R17, 0xffff, RZ, 0xc0, !PT ;  /* 0x0000ffff11117812 */ /* 0x000fc800078ec0ff */
[----:B------:R-:W-:-:S05]  /*ee40*/  PRMT R17, R17, 0x8880, RZ ;  /* 0x0000888011117816 */ /* 0x000fca00000000ff */
[----:B------:R-:W-:-:S05]  /*ee50*/  IMAD.MOV.U32 R4, RZ, RZ, R17 ;  /* 0x000000ffff047224 */ /* 0x000fca00078e0011 */
[----:B------:R-:W-:-:S05]  /*ee60*/  SHF.R.S32.HI R5, RZ, 0x1f, R4 ;  /* 0x0000001fff057819 */ /* 0x000fca0000011404 */
[----:B------:R-:W-:Y:S01]  /*ee70*/  STG.E.64 desc[UR36][R2.64], R4 ;  /* 0x0000000402007986 */ /* 0x000fe2000c101b24 */
[----:B------:R-:W-:Y:S05]  /*ee80*/  EXIT ;  /* 0x000000000000794d */ /* 0x000fea0003800000 */
.L_x_75:
[----:B------:R-:W2:Y:S01]  /*ee90*/  LDCU.U8 UR4, c[0x0][0x788] ;  /* 0x0000f100ff0477ac */ /* 0x000ea20008000000 */
[----:B------:R-:W3:Y:S01]  /*eea0*/  LDCU.U8 UR5, c[0x0][0x789] ;  /* 0x0000f120ff0577ac */ /* 0x000ee20008000000 */
[----:B--2---:R-:W-:Y:S02]  /*eeb0*/  UISETP.NE.AND UP0, UPT, UR4, URZ, UPT ;  /* 0x000000ff0400728c */ /* 0x004fe4000bf05270 */
[----:B---3--:R-:W-:-:S07]  /*eec0*/  UISETP.NE.AND UP1, UPT, UR5, URZ, UPT ;  /* 0x000000ff0500728c */ /* 0x008fce000bf25270 */
[----:B------:R-:W-:Y:S05]  /*eed0*/  BRA.U !UP0, `(.L_x_79) ;  /* 0x0000000108107547 */ /* 0x000fea000b800000 */
[----:B01----:R-:W2:Y:S01]  /*eee0*/  LDG.E.U8 R0, desc[UR36][R4.64] ;  /* 0x0000002404007981 */ /* 0x003ea2000c1e1100 */
[----:B------:R-:W-:-:S04]  /*eef0*/  LOP3.LUT R17, R17, 0xff, RZ, 0xc0, !PT ;  /* 0x000000ff11117812 */ /* 0x000fc800078ec0ff */
[----:B--2---:R-:W-:-:S04]  /*ef00*/  ISETP.NE.AND P0, PT, R0, R17, PT ;  /* 0x000000110000720c */ /* 0x004fc80003f05270 */
[----:B------:R-:W-:-:S09]  /*ef10*/  SEL R17, RZ, 0x1, !P0 ;  /* 0x00000001ff117807 */ /* 0x000fd20004000000 */
.L_x_79:
[----:B------:R-:W-:Y:S05]  /*ef20*/  BRA.U !UP1, `(.L_x_80) ;  /* 0x0000000109707547 */ /* 0x000fea000b800000 */
[----:B------:R-:W2:Y:S02]  /*ef30*/  LDCU UR4, c[0x0][0x78c] ;  /* 0x0000f180ff0477ac */ /* 0x000ea40008000800 */
[----:B--2---:R-:W-:-:S09]  /*ef40*/  UISETP.NE.AND UP0, UPT, UR4, 0x1, UPT ;  /* 0x000000010400788c */ /* 0x004fd2000bf05270 */
[----:B------:R-:W-:Y:S05]  /*ef50*/  BRA.U !UP0, `(.L_x_81) ;  /* 0x0000000108407547 */ /* 0x000fea000b800000 */
[----:B------:R-:W-:Y:S01]  /*ef60*/  MOV R2, 0x0 ;  /* 0x0000000000027802 */ /* 0x000fe20000000f00 */
[----:B------:R-:W2:Y:S01]  /*ef70*/  LDCU.64 UR4, c[0x4][0x7c8] ;  /* 0x0100f900ff0477ac */ /* 0x000ea20008000a00 */
[----:B------:R-:W-:Y:S02]  /*ef80*/  HFMA2 R8, -RZ, RZ, 0, 4.4763088226318359375e-05 ;  /* 0x000002efff087431 */ /* 0x000fe400000001ff */
[----:B------:R-:W-:Y:S01]  /*ef90*/  IMAD.MOV.U32 R12, RZ, RZ, 0x1 ;  /* 0x00000001ff0c7424 */ /* 0x000fe200078e00ff */
[----:B------:R-:W-:Y:S01]  /*efa0*/  MOV R13, RZ ;  /* 0x000000ff000d7202 */ /* 0x000fe20000000f00 */
[----:B------:R-:W3:Y:S01]  /*efb0*/  LDCU.64 UR6, c[0x4][0x7b8] ;  /* 0x0100f700ff0677ac */ /* 0x000ee20008000a00 */
[----:B01----:R-:W0:Y:S01]  /*efc0*/  LDC.64 R2, c[0x4][R2] ;  /* 0x0100000002027b82 */ /* 0x003e220000000a00 */
[----:B------:R-:W1:Y:S01]  /*efd0*/  LDCU.64 UR8, c[0x4][0x6a8] ;  /* 0x0100d500ff0877ac */ /* 0x000e620008000a00 */
[----:B--2---:R-:W-:Y:S01]  /*efe0*/  MOV R4, UR4 ;  /* 0x0000000400047c02 */ /* 0x004fe20008000f00 */
[----:B------:R-:W-:Y:S01]  /*eff0*/  IMAD.U32 R5, RZ, RZ, UR5 ;  /* 0x00000005ff057e24 */ /* 0x000fe2000f8e00ff */
[----:B---3--:R-:W-:Y:S01]  /*f000*/  MOV R6, UR6 ;  /* 0x0000000600067c02 */ /* 0x008fe20008000f00 */
[----:B------:R-:W-:Y:S01]  /*f010*/  IMAD.U32 R7, RZ, RZ, UR7 ;  /* 0x00000007ff077e24 */ /* 0x000fe2000f8e00ff */
[----:B-1----:R-:W-:Y:S01]  /*f020*/  MOV R10, UR8 ;  /* 0x00000008000a7c02 */ /* 0x002fe20008000f00 */
[----:B------:R-:W-:-:S07]  /*f030*/  IMAD.U32 R11, RZ, RZ, UR9 ;  /* 0x00000009ff0b7e24 */ /* 0x000fce000f8e00ff */
[----:B------:R-:W-:-:S07]  /*f040*/  LEPC R20, `(.L_x_81) ;  /* 0x000000001014794e */ /* 0x000fce0000000000 */
[----:B0-----:R-:W-:Y:S05]  /*f050*/  CALL.ABS.NOINC R2 ;  /* 0x0000000002007343 */ /* 0x001fea0003c00000 */
.L_x_81:
[----:B------:R-:W2:Y:S01]  /*f060*/  LDCU.64 UR4, c[0x0][0x758] ;  /* 0x0000eb00ff0477ac */ /* 0x000ea20008000a00 */
[----:B------:R-:W-:-:S04]  /*f070*/  LOP3.LUT R17, R17, 0xffff, RZ, 0xc0, !PT ;  /* 0x0000ffff11117812 */ /* 0x000fc800078ec0ff */
[----:B------:R-:W-:-:S05]  /*f080*/  PRMT R17, R17, 0x8880, RZ ;  /* 0x0000888011117816 */ /* 0x000fca00000000ff */
[----:B------:R-:W-:-:S05]  /*f090*/  IMAD.MOV.U32 R2, RZ, RZ, R17 ;  /* 0x000000ffff027224 */ /* 0x000fca00078e0011 */
[----:B01----:R-:W-:Y:S02]  /*f0a0*/  SHF.R.S32.HI R3, RZ, 0x1f, R2 ;  /* 0x0000001fff037819 */ /* 0x003fe40000011402 */
[----:B--2---:R-:W-:-:S04]  /*f0b0*/  IADD3 R16, P0, PT, R16, UR4, RZ ;  /* 0x0000000410107c10 */ /* 0x004fc8000ff1e0ff */
[----:B------:R-:W-:-:S05]  /*f0c0*/  IADD3.X R17, PT, PT, RZ, UR5, RZ, P0, !PT ;  /* 0x00000005ff117c10 */ /* 0x000fca00087fe4ff */
[----:B------:R-:W-:Y:S01]  /*f0d0*/  STG.E.64 desc[UR36][R16.64], R2 ;  /* 0x0000000210007986 */ /* 0x000fe2000c101b24 */
[----:B------:R-:W-:Y:S05]  /*f0e0*/  EXIT ;  /* 0x000000000000794d */ /* 0x000fea0003800000 */
.L_x_80:
[----:B------:R-:W-:Y:S01]  /*f0f0*/  STG.E.U8 desc[UR36][R4.64], R17 ;  /* 0x0000001104007986 */ /* 0x000fe2000c101124 */
[----:B------:R-:W-:Y:S05]  /*f100*/  EXIT ;  /* 0x000000000000794d */ /* 0x000fea0003800000 */
.L_x_57:
[----:B------:R-:W0:Y:S02]  /*f110*/  LDCU UR4, c[0x0][0x38c] ;  /* 0x00007180ff0477ac */ /* 0x000e240008000800 */
[----:B0-----:R-:W-:-:S13]  /*f120*/  ISETP.GE.AND P0, PT, R3, UR4, PT ;  /* 0x0000000403007c0c */ /* 0x001fda000bf06270 */
[----:B------:R-:W-:Y:S05]  /*f130*/  @P0 EXIT ;  /* 0x000000000000094d */ /* 0x000fea0003800000 */
[----:B------:R-:W0:Y:S01]  /*f140*/  LDCU UR4, c[0x0][0x39c] ;  /* 0x00007380ff0477ac */ /* 0x000e220008000800 */
[----:B------:R-:W-:Y:S02]  /*f150*/  ISETP.NE.AND P2, PT, R24, RZ, PT ;  /* 0x000000ff1800720c */ /* 0x000fe40003f45270 */
[----:B0-----:R-:W-:-:S13]  /*f160*/  ISETP.NE.AND P0, PT, RZ, UR4, PT ;  /* 0x00000004ff007c0c */ /* 0x001fda000bf05270 */
[----:B------:R-:W-:Y:S05]  /*f170*/  @P0 EXIT P2 ;  /* 0x000000000000094d */ /* 0x000fea0001000000 */
[----:B------:R-:W0:Y:S01]  /*f180*/  LDCU UR4, c[0x0][0x3a0] ;  /* 0x00007400ff0477ac */ /* 0x000e220008000800 */
[----:B------:R-:W-:Y:S02]  /*f190*/  ISETP.NE.AND P2, PT, R21, RZ, PT ;  /* 0x000000ff1500720c */ /* 0x000fe40003f45270 */
[----:B0-----:R-:W-:-:S13]  /*f1a0*/  ISETP.NE.AND P0, PT, RZ, UR4, PT ;  /* 0x00000004ff007c0c */ /* 0x001fda000bf05270 */
[----:B------:R-:W-:Y:S05]  /*f1b0*/  @P0 EXIT P2 ;  /* 0x000000000000094d */ /* 0x000fea0001000000 */
[----:B------:R-:W-:Y:S05]  /*f1c0*/  @P1 BRA `(.L_x_82) ;  /* 0x0000000000c81947 */ /* 0x000fea0003800000 */
[----:B------:R-:W0:Y:S01]  /*f1d0*/  LDCU.U8 UR6, c[0x0][0x788] ;  /* 0x0000f100ff0677ac */ /* 0x000e220008000000 */
[----:B------:R-:W1:Y:S01]  /*f1e0*/  LDCU.64 UR4, c[0x0][0x758] ;  /* 0x0000eb00ff0477ac */ /* 0x000e620008000a00 */
[----:B------:R-:W2:Y:S01]  /*f1f0*/  LDCU.U8 UR7, c[0x0][0x789] ;  /* 0x0000f120ff0777ac */ /* 0x000ea20008000000 */
[----:B0-----:R-:W-:Y:S01]  /*f200*/  UISETP.NE.AND UP0, UPT, UR6, URZ, UPT ;  /* 0x000000ff0600728c */ /* 0x001fe2000bf05270 */
[----:B-1----:R-:W-:Y:S01]  /*f210*/  IADD3 R2, P0, PT, R16, UR4, RZ ;  /* 0x0000000410027c10 */ /* 0x002fe2000ff1e0ff */
[----:B--2---:R-:W-:-:S04]  /*f220*/  UISETP.NE.AND UP1, UPT, UR7, URZ, UPT ;  /* 0x000000ff0700728c */ /* 0x004fc8000bf25270 */
[----:B------:R-:W-:-:S03]  /*f230*/  IMAD.X R3, RZ, RZ, UR5, P0 ;  /* 0x00000005ff037e24 */ /* 0x000fc600080e06ff */
        /* <DEDUP_REMOVED lines=8> */
.L_x_83:
        /* <DEDUP_REMOVED lines=20> */
.L_x_85:
        /* <DEDUP_REMOVED lines=9> */
.L_x_84:
[----:B------:R-:W-:-:S04]  /*f490*/  LOP3.LUT R17, R17, 0xffff, RZ, 0xc0, !PT ;  /* 0x0000ffff11117812 */ /* 0x000fc800078ec0ff */
[----:B------:R-:W-:-:S05]  /*f4a0*/  PRMT R17, R17, 0x8880, RZ ;  /* 0x0000888011117816 */ /* 0x000fca00000000ff */
[----:B------:R-:W-:-:S05]  /*f4b0*/  IMAD.MOV.U32 R4, RZ, RZ, R17 ;  /* 0x000000ffff047224 */ /* 0x000fca00078e0011 */
[----:B------:R-:W-:-:S05]  /*f4c0*/  SHF.R.S32.HI R5, RZ, 0x1f, R4 ;  /* 0x0000001fff057819 */ /* 0x000fca0000011404 */
[----:B------:R-:W-:Y:S01]  /*f4d0*/  STG.E.64 desc[UR36][R2.64], R4 ;  /* 0x0000000402007986 */ /* 0x000fe2000c101b24 */
[----:B------:R-:W-:Y:S05]  /*f4e0*/  EXIT ;  /* 0x000000000000794d */ /* 0x000fea0003800000 */
.L_x_82:
[----:B------:R-:W0:Y:S01]  /*f4f0*/  LDCU.U8 UR4, c[0x0][0x788] ;  /* 0x0000f100ff0477ac */ /* 0x000e220008000000 */
[----:B------:R-:W1:Y:S01]  /*f500*/  LDCU.U8 UR5, c[0x0][0x789] ;  /* 0x0000f120ff0577ac */ /* 0x000e620008000000 */
[----:B0-----:R-:W-:Y:S02]  /*f510*/  UISETP.NE.AND UP0, UPT, UR4, URZ, UPT ;  /* 0x000000ff0400728c */ /* 0x001fe4000bf05270 */
[----:B-1----:R-:W-:-:S07]  /*f520*/  UISETP.NE.AND UP1, UPT, UR5, URZ, UPT ;  /* 0x000000ff0500728c */ /* 0x002fce000bf25270 */
[----:B------:R-:W-:Y:S05]  /*f530*/  BRA.U !UP0, `(.L_x_86) ;  /* 0x0000000108107547 */ /* 0x000fea000b800000 */
[----:B------:R-:W2:Y:S01]  /*f540*/  LDG.E.U8 R0, desc[UR36][R4.64] ;  /* 0x0000002404007981 */ /* 0x000ea2000c1e1100 */
[----:B------:R-:W-:-:S04]  /*f550*/  LOP3.LUT R17, R17, 0xff, RZ, 0xc0, !PT ;  /* 0x000000ff11117812 */ /* 0x000fc800078ec0ff */
[----:B--2---:R-:W-:-:S04]  /*f560*/  ISETP.NE.AND P0, PT, R0, R17, PT ;  /* 0x000000110000720c */ /* 0x004fc80003f05270 */
[----:B------:R-:W-:-:S09]  /*f570*/  SEL R17, RZ, 0x1, !P0 ;  /* 0x00000001ff117807 */ /* 0x000fd20004000000 */
.L_x_86:
        /* <DEDUP_REMOVED lines=20> */
.L_x_88:
        /* <DEDUP_REMOVED lines=9> */
.L_x_87:
[----:B------:R-:W-:Y:S01]  /*f750*/  STG.E.U8 desc[UR36][R4.64], R17 ;  /* 0x0000001104007986 */ /* 0x000fe2000c101124 */
[----:B------:R-:W-:Y:S05]  /*f760*/  EXIT ;  /* 0x000000000000794d */ /* 0x000fea0003800000 */
.L_x_89:
[----:B------:R-:W-:-:S00]  /*f770*/  BRA `(.L_x_89) ;  /* 0xfffffffc00fc7947 */ /* 0x000fc0000383ffff */
[----:B------:R-:W-:-:S00]  /*f780*/  NOP ;  /* 0x0000000000007918 */ /* 0x000fc00000000000 */
[----:B------:R-:W-:-:S00]  /*f790*/  NOP ;  /* 0x0000000000007918 */ /* 0x000fc00000000000 */
[----:B------:R-:W-:-:S00]  /*f7a0*/  NOP ;  /* 0x0000000000007918 */ /* 0x000fc00000000000 */
[----:B------:R-:W-:-:S00]  /*f7b0*/  NOP ;  /* 0x0000000000007918 */ /* 0x000fc00000000000 */
[----:B------:R-:W-:-:S00]  /*f7c0*/  NOP ;  /* 0x0000000000007918 */ /* 0x000fc00000000000 */
[----:B------:R-:W-:-:S00]  /*f7d0*/  NOP ;  /* 0x0000000000007918 */ /* 0x000fc00000000000 */
[----:B------:R-:W-:-:S00]  /*f7e0*/  NOP ;  /* 0x0000000000007918 */ /* 0x000fc00000000000 */
[----:B------:R-:W-:-:S00]  /*f7f0*/  NOP ;  /* 0x0000000000007918 */ /* 0x000fc00000000000 */
.L_x_9954:


//--------------------- .text._ZN2at6native13reduce_kernelILi256ELi2ENS0_8ReduceOpIbNS0_14func_wrapper_tImZNS0_15xor_sum_functorIbvEclERNS_14TensorIteratorEEUlbbE_EEjmLi4ELi4EEEEEvT1_ --------------------------
	.section	.text._ZN2at6native13reduce_kernelILi256ELi2ENS0_8ReduceOpIbNS0_14func_wrapper_tImZNS0_15xor_sum_functorIbvEclERNS_14TensorIteratorEEUlbbE_EEjmLi4ELi4EEEEEvT1_,"ax",@progbits
	.align	128
        .global         _ZN2at6native13reduce_kernelILi256ELi2ENS0_8ReduceOpIbNS0_14func_wrapper_tImZNS0_15xor_sum_functorIbvEclERNS_14TensorIteratorEEUlbbE_EEjmLi4ELi4EEEEEvT1_
        .type           _ZN2at6native13reduce_kernelILi256ELi2ENS0_8ReduceOpIbNS0_14func_wrapper_tImZNS0_15xor_sum_functorIbvEclERNS_14TensorIteratorEEUlbbE_EEjmLi4ELi4EEEEEvT1_,@function
        .size           _ZN2at6native13reduce_kernelILi256ELi2ENS0_8ReduceOpIbNS0_14func_wrapper_tImZNS0_15xor_sum_functorIbvEclERNS_14TensorIteratorEEUlbbE_EEjmLi4ELi4EEEEEvT1_,(.L_x_9955 - _ZN2at6native13reduce_kernelILi256ELi2ENS0_8ReduceOpIbNS0_14func_wrapper_tImZNS0_15xor_sum_functorIbvEclERNS_14TensorIteratorEEUlbbE_EEjmLi4ELi4EEEEEvT1_)
        .other          _ZN2at6native13reduce_kernelILi256ELi2ENS0_8ReduceOpIbNS0_14func_wrapper_tImZNS0_15xor_sum_functorIbvEclERNS_14TensorIteratorEEUlbbE_EEjmLi4ELi4EEEEEvT1_,@"STO_CUDA_ENTRY STV_DEFAULT"
_ZN2at6native13reduce_kernelILi256ELi2ENS0_8ReduceOpIbNS0_14func_wrapper_tImZNS0_15xor_sum_functorIbvEclERNS_14TensorIteratorEEUlbbE_EEjmLi4ELi4EEEEEvT1_:
.text._ZN2at6native13reduce_kernelILi256ELi2ENS0_8ReduceOpIbNS0_14func_wrapper_tImZNS0_15xor_sum_functorIbvEclERNS_14TensorIteratorEEUlbbE_EEjmLi4ELi4EEEEEvT1_:
[----:B------:R-:W0:Y:S01]  /*0000*/  LDC R1, c[0x0][0x37c] ;  /* 0x0000df00ff017b82 */ /* 0x000e220000000800 */
[----:B------:R-:W1:Y:S01]  /*0010*/  S2R R18, SR_TID.X ;  /* 0x0000000000127919 */ /* 0x000e620000002100 */
[----:B------:R-:W1:Y:S01]  /*0020*/  LDCU.128 UR8, c[0x0][0x3a0] ;  /* 0x00007400ff0877ac */ /* 0x000e620008000c00 */
[----:B------:R-:W-:Y:S01]  /*0030*/  IMAD.MOV.U32 R24, RZ, RZ, RZ ;  /* 0x000000ffff187224 */ /* 0x000fe200078e00ff */
[----:B------:R-:W2:Y:S01]  /*0040*/  S2R R23, SR_TID.Y ;  /* 0x0000000000177919 */ /* 0x000ea20000002200 */
[----:B------:R-:W3:Y:S01]  /*0050*/  LDCU UR4, c[0x0][0x558] ;  /* 0x0000ab00ff0477ac */ /* 0x000ee20008000800 */
[----:B------:R-:W4:Y:S01]  /*0060*/  S2R R19, SR_CTAID.X ;  /* 0x0000000000137919 */ /* 0x000f220000002500 */
[----:B------:R-:W5:Y:S01]  /*0070*/  LDCU UR6, c[0x0][0x39c] ;  /* 0x00007380ff0677ac */ /* 0x000f620008000800 */
[----:B------:R-:W4:Y:S01]  /*0080*/  S2R R2, SR_CTAID.Y ;  /* 0x0000000000027919 */ /* 0x000f220000002600 */
[----:B------:R-:W4:Y:S01]  /*0090*/  LDCU UR5, c[0x0][0x394] ;  /* 0x00007280ff0577ac */ /* 0x000f220008000800 */
[----:B---3--:R-:W-:Y:S01]  /*00a0*/  UISETP.NE.AND UP0, UPT, UR4, URZ, UPT ;  /* 0x000000ff0400728c */ /* 0x008fe2000bf05270 */
[----:B-1----:R-:W-:-:S02]  /*00b0*/  IMAD R0, R18, UR10, RZ ;  /* 0x0000000a12007c24 */ /* 0x002fc4000f8e02ff */
[----:B-----5:R-:W-:Y:S02]  /*00c0*/  IMAD R4, R18, UR6, RZ ;  /* 0x0000000612047c24 */ /* 0x020fe4000f8e02ff */
[C---:B--2---:R-:W-:Y:S02]  /*00d0*/  IMAD R0, R23.reuse, UR11, R0 ;  /* 0x0000000b17007c24 */ /* 0x044fe4000f8e0200 */
[----:B------:R-:W-:Y:S02]  /*00e0*/  IMAD R3, R23, UR8, R4 ;  /* 0x0000000817037c24 */ /* 0x000fe4000f8e0204 */
[----:B----4-:R-:W-:Y:S02]  /*00f0*/  IMAD R0, R19, UR5, R0 ;  /* 0x0000000513007c24 */ /* 0x010fe4000f8e0200 */
[----:B------:R-:W-:Y:S02]  /*0100*/  IMAD R6, R2, UR9, R3 ;  /* 0x0000000902067c24 */ /* 0x000fe4000f8e0203 */
[----:B------:R-:W-:Y:S01]  /*0110*/  IMAD.SHL.U32 R5, R0, 0x2, RZ ;  /* 0x0000000200057824 */ /* 0x000fe200078e00ff */
[----:B------:R-:W-:Y:S06]  /*0120*/  BRA.U !UP0, `(.L_x_90) ;  /* 0x0000001108547547 */ /* 0x000fec000b800000 */
[----:B------:R-:W1:Y:S01]  /*0130*/  LDCU.64 UR6, c[0x0][0x560] ;  /* 0x0000ac00ff0677ac */ /* 0x000e620008000a00 */
[----:B------:R-:W-:Y:S01]  /*0140*/  IMAD.MOV.U32 R4, RZ, RZ, RZ ;  /* 0x000000ffff047224 */ /* 0x000fe200078e00ff */
[----:B------:R-:W2:Y:S01]  /*0150*/  LDCU UR5, c[0x0][0x55c] ;  /* 0x0000ab80ff0577ac */ /* 0x000ea20008000800 */
[----:B------:R-:W3:Y:S01]  /*0160*/  LDCU UR8, c[0x0][0x68c] ;  /* 0x0000d180ff0877ac */ /* 0x000ee20008000800 */
[----:B------:R-:W-:-:S04]  /*0170*/  UIADD3 UR4, UPT, UPT, UR4, -0x1, URZ ;  /* 0xffffffff04047890 */ /* 0x000fc8000fffe0ff */
[----:B------:R-:W-:Y:S01]  /*0180*/  UISETP.NE.AND UP0, UPT, UR4, URZ, UPT ;  /* 0x000000ff0400728c */ /* 0x000fe2000bf05270 */
[----:B-1----:R-:W-:-:S05]  /*0190*/  IMAD.HI.U32 R8, R5, UR6, R4 ;  /* 0x0000000605087c27 */ /* 0x002fca000f8e0004 */
[----:B------:R-:W-:-:S04]  /*01a0*/  SHF.R.U32.HI R9, RZ, UR7, R8 ;  /* 0x00000007ff097c19 */ /* 0x000fc80008011608 */
[----:B------:R-:W-:-:S05]  /*01b0*/  IADD3 R3, PT, PT, -R9, RZ, RZ ;  /* 0x000000ff09037210 */ /* 0x000fca0007ffe1ff */
[----:B--2---:R-:W-:-:S04]  /*01c0*/  IMAD R24, R3, UR5, R5 ;  /* 0x0000000503187c24 */ /* 0x004fc8000f8e0205 */
[----:B---3--:R-:W-:Y:S01]  /*01d0*/  IMAD R24, R24, UR8, RZ ;  /* 0x0000000818187c24 */ /* 0x008fe2000f8e02ff */
[----:B------:R-:W-:Y:S06]  /*01e0*/  BRA.U !UP0, `(.L_x_90) ;  /* 0x0000001108247547 */ /* 0x000fec000b800000 */
[----:B------:R-:W1:Y:S01]  /*01f0*/  LDCU.64 UR6, c[0x0][0x568] ;  /* 0x0000ad00ff0677ac */ /* 0x000e620008000a00 */
[----:B------:R-:W-:Y:S01]  /*0200*/  IMAD.MOV.U32 R8, RZ, RZ, RZ ;  /* 0x000000ffff087224 */ /* 0x000fe200078e00ff */
[----:B------:R-:W2:Y:S01]  /*0210*/  LDCU UR5, c[0x0][0x570] ;  /* 0x0000ae00ff0577ac */ /* 0x000ea20008000800 */
[----:B------:R-:W-:-:S04]  /*0220*/  UISETP.LT.U32.AND UP0, UPT, UR4, 0x18, UPT ;  /* 0x000000180400788c */ /* 0x000fc8000bf01070 */
[----:B------:R-:W-:-:S04]  /*0230*/  USEL UR4, UR4, 0x18, UP0 ;  /* 0x0000001804047887 */ /* 0x000fc80008000000 */
[----:B------:R-:W-:Y:S01]  /*0240*/  UIADD3 UR4, UPT, UPT, UR4, 0x1, URZ ;  /* 0x0000000104047890 */ /* 0x000fe2000fffe0ff */
[----:B-1----:R-:W-:Y:S01]  /*0250*/  IMAD.HI.U32 R10, R9, UR7, R8 ;  /* 0x00000007090a7c27 */ /* 0x002fe2000f8e0008 */
[----:B------:R-:W1:Y:S04]  /*0260*/  LDCU UR7, c[0x0][0x694] ;  /* 0x0000d280ff0777ac */ /* 0x000e680008000800 */
[----:B--2---:R-:W-:Y:S01]  /*0270*/  SHF.R.U32.HI R11, RZ, UR5, R10 ;  /* 0x00000005ff0b7c19 */ /* 0x004fe2000801160a */
[----:B------:R-:W-:-:S04]  /*0280*/  UISETP.NE.AND UP0, UPT, UR4, 0x2, UPT ;  /* 0x000000020400788c */ /* 0x000fc8000bf05270 */
[----:B------:R-:W-:-:S04]  /*0290*/  IMAD.MOV R3, RZ, RZ, -R11 ;  /* 0x000000ffff037224 */ /* 0x000fc800078e0a0b */
[----:B------:R-:W-:-:S04]  /*02a0*/  IMAD R9, R3, UR6, R9 ;  /* 0x0000000603097c24 */ /* 0x000fc8000f8e0209 */
[----:B-1----:R-:W-:Y:S01]  /*02b0*/  IMAD R24, R9, UR7, R24 ;  /* 0x0000000709187c24 */ /* 0x002fe2000f8e0218 */
[----:B------:R-:W-:Y:S06]  /*02c0*/  BRA.U !UP0, `(.L_x_90) ;  /* 0x0000000d08ec7547 */ /* 0x000fec000b800000 */
[----:B------:R-:W1:Y:S01]  /*02d0*/  LDCU.64 UR6, c[0x0][0x578] ;  /* 0x0000af00ff0677ac */ /* 0x000e620008000a00 */
[----:B------:R-:W-:Y:S01]  /*02e0*/  IMAD.MOV.U32 R10, RZ, RZ, RZ ;  /* 0x000000ffff0a7224 */ /* 0x000fe200078e00ff */
[----:B------:R-:W2:Y:S01]  /*02f0*/  LDCU UR5, c[0x0][0x574] ;  /* 0x0000ae80ff0577ac */ /* 0x000ea20008000800 */
[----:B------:R-:W3:Y:S01]  /*0300*/  LDCU UR8, c[0x0][0x69c] ;  /* 0x0000d380ff0877ac */ /* 0x000ee20008000800 */
[----:B------:R-:W-:Y:S01]  /*0310*/  UISETP.NE.AND UP0, UPT, UR4, 0x3, UPT ;  /* 0x000000030400788c */ /* 0x000fe2000bf05270 */
[----:B-1----:R-:W-:-:S05]  /*0320*/  IMAD.HI.U32 R8, R11, UR6, R10 ;  /* 0x000000060b087c27 */ /* 0x002fca000f8e000a */
[----:B------:R-:W-:-:S04]  /*0330*/  SHF.R.U32.HI R9, RZ, UR7, R8 ;  /* 0x00000007ff097c19 */ /* 0x000fc80008011608 */
[----:B------:R-:W-:-:S05]  /*0340*/  IADD3 R3, PT, PT, -R9, RZ, RZ ;  /* 0x000000ff09037210 */ /* 0x000fca0007ffe1ff */
[----:B--2---:R-:W-:-:S04]  /*0350*/  IMAD R11, R3, UR5, R11 ;  /* 0x00000005030b7c24 */ /* 0x004fc8000f8e020b */
[----:B---3--:R-:W-:Y:S01]  /*0360*/  IMAD R24, R11, UR8, R24 ;  /* 0x000000080b187c24 */ /* 0x008fe2000f8e0218 */
[----:B------:R-:W-:Y:S06]  /*0370*/  BRA.U !UP0, `(.L_x_90) ;  /* 0x0000000d08c07547 */ /* 0x000fec000b800000 */
[----:B------:R-:W1:Y:S01]  /*0380*/  LDCU.64 UR6, c[0x0][0x580] ;  /* 0x0000b000ff0677ac */ /* 0x000e620008000a00 */
[----:B------:R-:W-:Y:S01]  /*0390*/  IMAD.MOV.U32 R8, RZ, RZ, RZ ;  /* 0x000000ffff087224 */ /* 0x000fe200078e00ff */
[----:B------:R-:W2:Y:S01]  /*03a0*/  LDCU UR5, c[0x0][0x588] ;  /* 0x0000b100ff0577ac */ /* 0x000ea20008000800 */
[----:B------:R-:W3:Y:S01]  /*03b0*/  LDCU UR8, c[0x0][0x6a4] ;  /* 0x0000d480ff0877ac */ /* 0x000ee20008000800 */
[----:B------:R-:W-:Y:S01]  /*03c0*/  UISETP.NE.AND UP0, UPT, UR4, 0x4, UPT ;  /* 0x000000040400788c */ /* 0x000fe2000bf05270 */
[----:B-1----:R-:W-:-:S05]  /*03d0*/  IMAD.HI.U32 R10, R9, UR7, R8 ;  /* 0x00000007090a7c27 */ /* 0x002fca000f8e0008 */
[----:B--2---:R-:W-:-:S05]  /*03e0*/  SHF.R.U32.HI R11, RZ, UR5, R10 ;  /* 0x00000005ff0b7c19 */ /* 0x004fca000801160a */
[----:B------:R-:W-:-:S04]  /*03f0*/  IMAD.MOV R3, RZ, RZ, -R11 ;  /* 0x000000ffff037224 */ /* 0x000fc800078e0a0b */
[----:B------:R-:W-:-:S04]  /*0400*/  IMAD R9, R3, UR6, R9 ;  /* 0x0000000603097c24 */ /* 0x000fc8000f8e0209 */
        /* <DEDUP_REMOVED lines=225> */
[----:B------:R-:W3:Y:S02]  /*1220*/  LDCU UR7, c[0x0][0x74c] ;  /* 0x0000e980ff0777ac */ /* 0x000ee40008000800 */
[----:B-1----:R-:W-:-:S05]  /*1230*/  IMAD.HI.U32 R0, R11, UR4, R10 ;  /* 0x000000040b007c27 */ /* 0x002fca000f8e000a */
[----:B------:R-:W-:-:S04]  /*1240*/  SHF.R.U32.HI R0, RZ, UR5, R0 ;  /* 0x00000005ff007c19 */ /* 0x000fc80008011600 */
[----:B------:R-:W-:-:S05]  /*1250*/  IADD3 R3, PT, PT, -R0, RZ, RZ ;  /* 0x000000ff00037210 */ /* 0x000fca0007ffe1ff */
[----:B--2---:R-:W-:-:S04]  /*1260*/  IMAD R11, R3, UR6, R11 ;  /* 0x00000006030b7c24 */ /* 0x004fc8000f8e020b */
[----:B---3--:R-:W-:-:S07]  /*1270*/  IMAD R24, R11, UR7, R24 ;  /* 0x000000070b187c24 */ /* 0x008fce000f8e0218 */
.L_x_90:
[----:B------:R-:W1:Y:S01]  /*1280*/  LDCU.64 UR4, c[0x0][0x388] ;  /* 0x00007100ff0477ac */ /* 0x000e620008000a00 */
[----:B------:R-:W-:Y:S01]  /*1290*/  BSSY.RECONVERGENT B6, `(.L_x_91) ;  /* 0x0000b7f000067945 */ /* 0x000fe20003800200 */
[----:B------:R-:W2:Y:S01]  /*12a0*/  LDCU.64 UR36, c[0x0][0x358] ;  /* 0x00006b00ff2477ac */ /* 0x000ea20008000a00 */
[----:B-1----:R-:W-:-:S05]  /*12b0*/  IMAD.U32 R0, RZ, RZ, UR4 ;  /* 0x00000004ff007e24 */ /* 0x002fca000f8e00ff */
[----:B------:R-:W-:-:S04]  /*12c0*/  ISETP.GE.U32.AND P0, PT, R6, R0, PT ;  /* 0x000000000600720c */ /* 0x000fc80003f06070 */
[----:B------:R-:W-:-:S13]  /*12d0*/  ISETP.GE.U32.OR P0, PT, R5, UR5, P0 ;  /* 0x0000000505007c0c */ /* 0x000fda0008706470 */
[----:B--2---:R-:W-:Y:S05]  /*12e0*/  @P0 BRA `(.L_x_92) ;  /* 0x000000b400e40947 */ /* 0x004fea0003800000 */
[----:B------:R-:W1:Y:S01]  /*12f0*/  LDCU.U8 UR6, c[0x0][0x3bc] ;  /* 0x00007780ff0677ac */ /* 0x000e620008000000 */
[----:B------:R-:W2:Y:S01]  /*1300*/  LDCU.64 UR4, c[0x0][0x750] ;  /* 0x0000ea00ff0477ac */ /* 0x000ea20008000a00 */
[----:B-1----:R-:W-:Y:S01]  /*1310*/  UISETP.NE.AND UP0, UPT, UR6, URZ, UPT ;  /* 0x000000ff0600728c */ /* 0x002fe2000bf05270 */
[----:B--2---:R-:W-:-:S05]  /*1320*/  IADD3 R16, P0, PT, R24, UR4, RZ ;  /* 0x0000000418107c10 */ /* 0x004fca000ff1e0ff */
[----:B------:R-:W-:Y:S02]  /*1330*/  IMAD.X R17, RZ, RZ, UR5, P0 ;  /* 0x00000005ff117e24 */ /* 0x000fe400080e06ff */
[----:B------:R-:W-:-:S03]  /*1340*/  IMAD.MOV.U32 R22, RZ, RZ, R16 ;  /* 0x000000ffff167224 */ /* 0x000fc600078e0010 */
[----:B------:R-:W-:Y:S01]  /*1350*/  MOV R25, R17 ;  /* 0x0000001100197202 */ /* 0x000fe20000000f00 */
[----:B------:R-:W-:Y:S06]  /*1360*/  BRA.U !UP0, `(.L_x_93) ;  /* 0x0000000908147547 */ /* 0x000fec000b800000 */
[----:B------:R-:W-:Y:S01]  /*1370*/  MOV R14, 0x0 ;  /* 0x00000000000e7802 */ /* 0x000fe20000000f00 */
[----:B------:R-:W1:Y:S01]  /*1380*/  LDCU.64 UR4, c[0x4][0x7b0] ;  /* 0x0100f600ff0477ac */ /* 0x000e620008000a00 */
[----:B------:R-:W-:Y:S02]  /*1390*/  HFMA2 R12, -RZ, RZ, 0, 5.9604644775390625e-08 ;  /* 0x00000001ff0c7431 */ /* 0x000fe400000001ff */
[----:B------:R-:W-:Y:S01]  /*13a0*/  IMAD.MOV.U32 R8, RZ, RZ, 0x1e3 ;  /* 0x000001e3ff087424 */ /* 0x000fe200078e00ff */
[----:B------:R-:W2:Y:S01]  /*13b0*/  LDCU.64 UR6, c[0x4][0x7b8] ;  /* 0x0100f700ff0677ac */ /* 0x000ea20008000a00 */
[----:B------:R-:W3:Y:S01]  /*13c0*/  LDC.64 R14, c[0x4][R14] ;  /* 0x010000000e0e7b82 */ /* 0x000ee20000000a00 */
[----:B------:R-:W-:Y:S01]  /*13d0*/  IMAD.MOV.U32 R13, RZ, RZ, RZ ;  /* 0x000000ffff0d7224 */ /* 0x000fe200078e00ff */
[----:B------:R-:W4:Y:S01]  /*13e0*/  LDCU.64 UR8, c[0x4][0x6b8] ;  /* 0x0100d700ff0877ac */ /* 0x000f220008000a00 */
[----:B-1----:R-:W-:Y:S02]  /*13f0*/  IMAD.U32 R4, RZ, RZ, UR4 ;  /* 0x00000004ff047e24 */ /* 0x002fe4000f8e00ff */
[----:B------:R-:W-:-:S02]  /*1400*/  IMAD.U32 R5, RZ, RZ, UR5 ;  /* 0x00000005ff057e24 */ /* 0x000fc4000f8e00ff */
[----:B--2---:R-:W-:Y:S01]  /*1410*/  IMAD.U32 R6, RZ, RZ, UR6 ;  /* 0x00000006ff067e24 */ /* 0x004fe2000f8e00ff */
[----:B------:R-:W-:Y:S01]  /*1420*/  MOV R7, UR7 ;  /* 0x0000000700077c02 */ /* 0x000fe20008000f00 */
[----:B----4-:R-:W-:Y:S02]  /*1430*/  IMAD.U32 R10, RZ, RZ, UR8 ;  /* 0x00000008ff0a7e24 */ /* 0x010fe4000f8e00ff */
[----:B------:R-:W-:-:S07]  /*1440*/  IMAD.U32 R11, RZ, RZ, UR9 ;  /* 0x00000009ff0b7e24 */ /* 0x000fce000f8e00ff */
[----:B------:R-:W-:-:S07]  /*1450*/  LEPC R20, `(.L_x_94) ;  /* 0x000000001014794e */ /* 0x000fce0000000000 */
[----:B0--3--:R-:W-:Y:S05]  /*1460*/  CALL.ABS.NOINC R14 ;  /* 0x000000000e007343 */ /* 0x009fea0003c00000 */
.L_x_94:
[----:B------:R-:W0:Y:S01]  /*1470*/  LDCU.U8 UR4, c[0x0][0x381] ;  /* 0x00007020ff0477ac */ /* 0x000e220008000000 */
[----:B------:R-:W-:Y:S01]  /*1480*/  LOP3.LUT P0, R5, R16, 0x3, RZ, 0xc0, !PT ;  /* 0x0000000310057812 */ /* 0x000fe2000780c0ff */
[----:B------:R-:W-:Y:S01]  /*1490*/  BSSY.RECONVERGENT B0, `(.L_x_95) ;  /* 0x0000025000007945 */ /* 0x000fe20003800200 */
[----:B------:R-:W1:Y:S01]  /*14a0*/  LDCU UR5, c[0x0][0x388] ;  /* 0x00007100ff0577ac */ /* 0x000e620008000800 */
[----:B0-----:R-:W-:Y:S02]  /*14b0*/  IMAD.U32 R0, RZ, RZ, UR4 ;  /* 0x00000004ff007e24 */ /* 0x001fe4000f8e00ff */
[----:B------:R-:W-:Y:S01]  /*14c0*/  IMAD.U32 R4, RZ, RZ, UR4 ;  /* 0x00000004ff047e24 */ /* 0x000fe2000f8e00ff */
[----:B-1----:R-:W-:-:S07]  /*14d0*/  MOV R3, UR5 ;  /* 0x0000000500037c02 */ /* 0x002fce0008000f00 */
        /* <DEDUP_REMOVED lines=9> */
[----:B------:R-:W0:Y:S01]  /*1570*/  LDCU UR4, c[0x0][0x3a0] ;  /* 0x00007400ff0477ac */ /* 0x000e220008000800 */
[----:B------:R-:W-:Y:S02]  /*1580*/  ISETP.NE.AND P1, PT, R23, RZ, PT ;  /* 0x000000ff1700720c */ /* 0x000fe40003f25270 */
[----:B------:R-:W-:Y:S02]  /*1590*/  PRMT R4, R0, 0x7610, R4 ;  /* 0x0000761000047816 */ /* 0x000fe40000000004 */
[----:B0-----:R-:W-:-:S13]  /*15a0*/  ISETP.NE.AND P0, PT, RZ, UR4, PT ;  /* 0x00000004ff007c0c */ /* 0x001fda000bf05270 */
[----:B------:R-:W-:Y:S05]  /*15b0*/  @P0 BRA P1, `(.L_x_98) ;  /* 0x0000000000340947 */ /* 0x000fea0000800000 */
[----:B------:R-:W0:Y:S01]  /*15c0*/  LDCU UR4, c[0x0][0x3a4] ;  /* 0x00007480ff0477ac */ /* 0x000e220008000800 */
[----:B------:R-:W-:Y:S02]  /*15d0*/  ISETP.NE.AND P1, PT, R2, RZ, PT ;  /* 0x000000ff0200720c */ /* 0x000fe40003f25270 */
[----:B------:R-:W-:Y:S02]  /*15e0*/  PRMT R4, R0, 0x7610, R4 ;  /* 0x0000761000047816 */ /* 0x000fe40000000004 */
[----:B0-----:R-:W-:-:S13]  /*15f0*/  ISETP.NE.AND P0, PT, RZ, UR4, PT ;  /* 0x00000004ff007c0c */ /* 0x001fda000bf05270 */
[----:B------:R-:W-:Y:S05]  /*1600*/  @P0 BRA P1, `(.L_x_98) ;  /* 0x0000000000200947 */ /* 0x000fea0000800000 */
[----:B------:R-:W-:-:S05]  /*1610*/  IADD3 R6, P0, PT, R18, R9, RZ ;  /* 0x0000000912067210 */ /* 0x000fca0007f1e0ff */
[----:B------:R-:W-:-:S05]  /*1620*/  IMAD.X R7, RZ, RZ, R25, P0 ;  /* 0x000000ffff077224 */ /* 0x000fca00000e0619 */
[----:B------:R-:W2:Y:S01]  /*1630*/  LDG.E.U8 R6, desc[UR36][R6.64] ;  /* 0x0000002406067981 */ /* 0x000ea2000c1e1100 */
[----:B------:R-:W-:Y:S02]  /*1640*/  PRMT R4, R0, 0x9910, RZ ;  /* 0x0000991000047816 */ /* 0x000fe400000000ff */
[----:B--2---:R-:W-:-:S04]  /*1650*/  ISETP.NE.AND P0, PT, R6, RZ, PT ;  /* 0x000000ff0600720c */ /* 0x004fc80003f05270 */
[----:B------:R-:W-:-:S04]  /*1660*/  SEL R3, RZ, 0x1, !P0 ;  /* 0x00000001ff037807 */ /* 0x000fc80004000000 */
[----:B------:R-:W-:-:S04]  /*1670*/  ISETP.NE.AND P0, PT, R4, R3, PT ;  /* 0x000000030400720c */ /* 0x000fc80003f05270 */
[----:B------:R-:W-:-:S09]  /*1680*/  SEL R4, RZ, 0x1, !P0 ;  /* 0x00000001ff047807 */ /* 0x000fd20004000000 */
.L_x_98:
[----:B------:R-:W-:Y:S05]  /*1690*/  BSYNC.RECONVERGENT B1 ;  /* 0x0000000000017941 */ /* 0x000fea0003800200 */
.L_x_97:
[----:B------:R-:W0:Y:S01]  /*16a0*/  LDC R6, c[0x0][0x388] ;  /* 0x0000e200ff067b82 */ /* 0x000e220000000800 */
[----:B------:R-:W-:-:S05]  /*16b0*/  IADD3 R22, P0, PT, R9, 0x4, RZ ;  /* 0x0000000409167810 */ /* 0x000fca0007f1e0ff */
[----:B------:R-:W-:Y:S01]  /*16c0*/  IMAD.X R25, RZ, RZ, R25, P0 ;  /* 0x000000ffff197224 */ /* 0x000fe200000e0619 */
[----:B0-----:R-:W-:-:S07]  /*16d0*/  IADD3 R3, PT, PT, R5, -0x4, R6 ;  /* 0xfffffffc05037810 */ /* 0x001fce0007ffe006 */
.L_x_96:
[----:B------:R-:W-:Y:S05]  /*16e0*/  BSYNC.RECONVERGENT B0 ;  /* 0x0000000000007941 */ /* 0x000fea0003800200 */
.L_x_95:
[----:B------:R-:W0:Y:S01]  /*16f0*/  LDC.64 R6, c[0x0][0x3a0] ;  /* 0x0000e800ff067b82 */ /* 0x000e220000000a00 */
[----:B------:R-:W1:Y:S01]  /*1700*/  LDCU UR4, c[0x0][0x39c] ;  /* 0x00007380ff0477ac */ /* 0x000e620008000800 */
[----:B------:R-:W-:Y:S01]  /*1710*/  BSSY.RECONVERGENT B0, `(.L_x_99) ;  /* 0x0000030000007945 */ /* 0x000fe20003800200 */
[C---:B------:R-:W-:Y:S02]  /*1720*/  PRMT R8, R0.reuse, 0x7610, R8 ;  /* 0x0000761000087816 */ /* 0x040fe40000000008 */
[----:B------:R-:W-:Y:S01]  /*1730*/  PRMT R9, R0, 0x7610, R9 ;  /* 0x0000761000097816 */ /* 0x000fe20000000009 */
[----:B-1----:R-:W-:-:S04]  /*1740*/  IMAD R5, R18, UR4, RZ ;  /* 0x0000000412057c24 */ /* 0x002fc8000f8e02ff */
[----:B0-----:R-:W-:Y:S01]  /*1750*/  IMAD R5, R23, R6, R5 ;  /* 0x0000000617057224 */ /* 0x001fe200078e0205 */
[----:B------:R-:W-:Y:S02]  /*1760*/  ISETP.NE.AND P0, PT, R6, RZ, PT ;  /* 0x000000ff0600720c */ /* 0x000fe40003f05270 */
[----:B------:R-:W-:Y:S01]  /*1770*/  ISETP.NE.AND P1, PT, R7, RZ, PT ;  /* 0x000000ff0700720c */ /* 0x000fe20003f25270 */
[C---:B------:R-:W-:Y:S01]  /*1780*/  IMAD R5, R2.reuse, R7, R5 ;  /* 0x0000000702057224 */ /* 0x040fe200078e0205 */
[----:B------:R-:W-:Y:S02]  /*1790*/  ISETP.NE.AND P0, PT, R23, RZ, P0 ;  /* 0x000000ff1700720c */ /* 0x000fe40000705270 */
[----:B------:R-:W-:Y:S02]  /*17a0*/  ISETP.NE.AND P1, PT, R2, RZ, P1 ;  /* 0x000000ff0200720c */ /* 0x000fe40000f25270 */
[----:B------:R-:W-:Y:S02]  /*17b0*/  LEA R6, R5, 0x3, 0x2 ;  /* 0x0000000305067811 */ /* 0x000fe400078e10ff */
[----:B------:R-:W-:-:S02]  /*17c0*/  PLOP3.LUT P0, PT, P0, P1, PT, 0xf8, 0x8f ;  /* 0x00000000008f781c */ /* 0x000fc40000703f70 */
[----:B------:R-:W-:-:S13]  /*17d0*/  ISETP.GE.U32.AND P2, PT, R6, R3, PT ;  /* 0x000000030600720c */ /* 0x000fda0003f46070 */
[----:B------:R-:W-:Y:S05]  /*17e0*/  @P2 BRA `(.L_x_100) ;  /* 0x0000000000882947 */ /* 0x000fea0003800000 */
[C---:B------:R-:W-:Y:S02]  /*17f0*/  PRMT R8, R0.reuse, 0x7610, R8 ;  /* 0x0000761000087816 */ /* 0x040fe40000000008 */
[----:B------:R-:W-:-:S07]  /*1800*/  PRMT R9, R0, 0x7610, R9 ;  /* 0x0000761000097816 */ /* 0x000fce0000000009 */
.L_x_101:
[----:B------:R-:W-:Y:S01]  /*1810*/  MOV R24, R22 ;  /* 0x0000001600187202 */ /* 0x000fe20000000f00 */
[----:B------:R-:W0:Y:S04]  /*1820*/  LDCU UR4, c[0x0][0x390] ;  /* 0x00007200ff0477ac */ /* 0x000e280008000800 */
[----:B------:R-:W-:-:S06]  /*1830*/  IMAD.WIDE.U32 R6, R5, 0x4, R24 ;  /* 0x0000000405067825 */ /* 0x000fcc00078e0018 */
[----:B------:R-:W2:Y:S01]  /*1840*/  LDG.E R6, desc[UR36][R6.64] ;  /* 0x0000002406067981 */ /* 0x000ea2000c1e1900 */
[----:B------:R-:W-:Y:S01]  /*1850*/  LOP3.LUT R9, R9, 0xff, RZ, 0xc0, !PT ;  /* 0x000000ff09097812 */ /* 0x000fe200078ec0ff */
        /* <DEDUP_REMOVED lines=27> */
.L_x_100:
[----:B------:R-:W-:Y:S05]  /*1a10*/  BSYNC.RECONVERGENT B0 ;  /* 0x0000000000007941 */ /* 0x000fea0003800200 */
.L_x_99:
[----:B------:R-:W-:Y:S04]  /*1a20*/  BSSY.RECONVERGENT B0, `(.L_x_102) ;  /* 0x000000e000007945 */ /* 0x000fe80003800200 */
[----:B------:R-:W-:Y:S05]  /*1a30*/  @P0 BRA `(.L_x_103) ;  /* 0x0000000000300947 */ /* 0x000fea0003800000 */
[----:B------:R-:W-:-:S05]  /*1a40*/  LOP3.LUT R5, R3, 0xfffffffc, RZ, 0xc0, !PT ;  /* 0xfffffffc03057812 */ /* 0x000fca00078ec0ff */
[----:B------:R-:W-:-:S05]  /*1a50*/  IMAD.IADD R10, R5, 0x1, R18 ;  /* 0x00000001050a7824 */ /* 0x000fca00078e0212 */
        /* <DEDUP_REMOVED lines=10> */
.L_x_103:
[----:B------:R-:W-:Y:S05]  /*1b00*/  BSYNC.RECONVERGENT B0 ;  /* 0x0000000000007941 */ /* 0x000fea0003800200 */
.L_x_102:
[----:B------:R-:W-:Y:S02]  /*1b10*/  LOP3.LUT R9, R9, 0xff, RZ, 0xc0, !PT ;  /* 0x000000ff09097812 */ /* 0x000fe400078ec0ff */
[----:B------:R-:W-:Y:S02]  /*1b20*/  LOP3.LUT R4, R4, 0xff, RZ, 0xc0, !PT ;  /* 0x000000ff04047812 */ /* 0x000fe400078ec0ff */
[----:B------:R-:W-:Y:S02]  /*1b30*/  LOP3.LUT R8, R8, 0xff, RZ, 0xc0, !PT ;  /* 0x000000ff08087812 */ /* 0x000fe400078ec0ff */
[----:B------:R-:W-:Y:S02]  /*1b40*/  ISETP.NE.AND P0, PT, R4, R9, PT ;  /* 0x000000090400720c */ /* 0x000fe40003f05270 */
[----:B------:R-:W-:Y:S02]  /*1b50*/  PLOP3.LUT P1, PT, PT, PT, PT, 0x8, 0x80 ;  /* 0x000000000080781c */ /* 0x000fe40003f2e170 */
[----:B------:R-:W-:-:S04]  /*1b60*/  SEL R3, RZ, 0x1, !P0 ;  /* 0x00000001ff037807 */ /* 0x000fc80004000000 */
[----:B------:R-:W-:Y:S02]  /*1b70*/  ISETP.NE.AND P0, PT, R8, R3, PT ;  /* 0x000000030800720c */ /* 0x000fe40003f05270 */
[----:B------:R-:W-:Y:S02]  /*1b80*/  LOP3.LUT R3, R0, 0xff, RZ, 0xc0, !PT ;  /* 0x000000ff00037812 */ /* 0x000fe400078ec0ff */
[----:B------:R-:W-:-:S04]  /*1b90*/  SEL R0, RZ, 0x1, !P0 ;  /* 0x00000001ff007807 */ /* 0x000fc80004000000 */
[----:B------:R-:W-:Y:S01]  /*1ba0*/  ISETP.NE.AND P0, PT, R3, R0, PT ;  /* 0x000000000300720c */ /* 0x000fe20003f05270 */
[----:B------:R-:W-:-:S12]  /*1bb0*/  BRA `(.L_x_104) ;  /* 0x000000ac00a87947 */ /* 0x000fd80003800000 */
.L_x_93:
[----:B------:R-:W1:Y:S08]  /*1bc0*/  LDC R20, c[0x0][0x4f4] ;  /* 0x00013d00ff147b82 */ /* 0x000e700000000800 */
[----:B------:R-:W2:Y:S01]  /*1bd0*/  LDC R13, c[0x0][0x3c4] ;  /* 0x0000f100ff0d7b82 */ /* 0x000ea20000000800 */
[----:B-1----:R-:W-:-:S04]  /*1be0*/  ISETP.NE.AND P0, PT, R20, 0x1, PT ;  /* 0x000000011400780c */ /* 0x002fc80003f05270 */
[----:B--2---:R-:W-:-:S13]  /*1bf0*/  ISETP.NE.OR P0, PT, R13, 0x1, P0 ;  /* 0x000000010d00780c */ /* 0x004fda0000705670 */
[----:B------:R-:W-:Y:S05]  /*1c00*/  @P0 BRA `(.L_x_105) ;  /* 0x0000000c00640947 */ /* 0x000fea0003800000 */
[----:B------:R-:W1:Y:S01]  /*1c10*/  LDC R3, c[0x0][0x390] ;  /* 0x0000e400ff037b82 */ /* 0x000e620000000800 */
[----:B------:R-:W2:Y:S01]  /*1c20*/  LDCU.U8 UR4, c[0x0][0x381] ;  /* 0x00007020ff0477ac */ /* 0x000ea20008000000 */
[----:B------:R-:W-:Y:S01]  /*1c30*/  BSSY.RECONVERGENT B0, `(.L_x_106) ;  /* 0x000005f000007945 */ /* 0x000fe20003800200 */
[--C-:B------:R-:W-:Y:S01]  /*1c40*/  IMAD.MOV.U32 R16, RZ, RZ, R6.reuse ;  /* 0x000000ffff107224 */ /* 0x100fe200078e0006 */
[----:B--2---:R-:W-:Y:S01]  /*1c50*/  MOV R15, UR4 ;  /* 0x00000004000f7c02 */ /* 0x004fe20008000f00 */
[----:B------:R-:W-:Y:S01]  /*1c60*/  IMAD.U32 R14, RZ, RZ, UR4 ;  /* 0x00000004ff0e7e24 */ /* 0x000fe2000f8e00ff */
[----:B------:R-:W-:Y:S01]  /*1c70*/  MOV R8, UR4 ;  /* 0x0000000400087c02 */ /* 0x000fe20008000f00 */
[----:B------:R-:W-:Y:S02]  /*1c80*/  IMAD.U32 R13, RZ, RZ, UR4 ;  /* 0x00000004ff0d7e24 */ /* 0x000fe4000f8e00ff */
[----:B-1----:R-:W-:Y:S02]  /*1c90*/  IMAD R5, R3, 0x3, R6 ;  /* 0x0000000303057824 */ /* 0x002fe400078e0206 */
[----:B------:R-:W-:-:S02]  /*1ca0*/  IMAD.U32 R10, RZ, RZ, UR4 ;  /* 0x00000004ff0a7e24 */ /* 0x000fc4000f8e00ff */
[----:B------:R-:W-:Y:S01]  /*1cb0*/  IMAD.U32 R9, RZ, RZ, UR4 ;  /* 0x00000004ff097e24 */ /* 0x000fe2000f8e00ff */
[----:B------:R-:W-:Y:S01]  /*1cc0*/  ISETP.GE.U32.AND P0, PT, R5, R0, PT ;  /* 0x000000000500720c */ /* 0x000fe20003f06070 */
[----:B------:R-:W-:Y:S02]  /*1cd0*/  IMAD.U32 R11, RZ, RZ, UR4 ;  /* 0x00000004ff0b7e24 */ /* 0x000fe4000f8e00ff */
[----:B------:R-:W-:-:S10]  /*1ce0*/  IMAD.U32 R12, RZ, RZ, UR4 ;  /* 0x00000004ff0c7e24 */ /* 0x000fd4000f8e00ff */
[----:B------:R-:W-:Y:S05]  /*1cf0*/  @P0 BRA `(.L_x_107) ;  /* 0x0000000400480947 */ /* 0x000fea0003800000 */
[----:B------:R-:W-:Y:S01]  /*1d00*/  BSSY.RECONVERGENT B1, `(.L_x_108) ;  /* 0x000004e000017945 */ /* 0x000fe20003800200 */
[C---:B------:R-:W-:Y:S02]  /*1d10*/  PRMT R14, R15.reuse, 0x7610, R14 ;  /* 0x000076100f0e7816 */ /* 0x040fe4000000000e */
[C---:B------:R-:W-:Y:S02]  /*1d20*/  PRMT R13, R15.reuse, 0x7610, R13 ;  /* 0x000076100f0d7816 */ /* 0x040fe4000000000d */
[C---:B------:R-:W-:Y:S02]  /*1d30*/  PRMT R10, R15.reuse, 0x7610, R10 ;  /* 0x000076100f0a7816 */ /* 0x040fe4000000000a */
[C---:B------:R-:W-:Y:S02]  /*1d40*/  PRMT R8, R15.reuse, 0x7610, R8 ;  /* 0x000076100f087816 */ /* 0x040fe40000000008 */
[C---:B------:R-:W-:Y:S02]  /*1d50*/  PRMT R9, R15.reuse, 0x7610, R9 ;  /* 0x000076100f097816 */ /* 0x040fe40000000009 */
[----:B------:R-:W-:-:S02]  /*1d60*/  PRMT R11, R15, 0x7610, R11 ;  /* 0x000076100f0b7816 */ /* 0x000fc4000000000b */
[----:B------:R-:W-:-:S07]  /*1d70*/  PRMT R12, R15, 0x7610, R12 ;  /* 0x000076100f0c7816 */ /* 0x000fce000000000c */
.L_x_109:
[C---:B------:R-:W-:Y:S02]  /*1d80*/  LOP3.LUT R5, R16.reuse, 0xfffffffe, RZ, 0xc0, !PT ;  /* 0xfffffffe10057812 */ /* 0x040fe400078ec0ff */
[----:B------:R-:W-:Y:S02]  /*1d90*/  IADD3 R24, PT, PT, R16, R3, RZ ;  /* 0x0000000310187210 */ /* 0x000fe40007ffe0ff */
[----:B------:R-:W-:Y:S02]  /*1da0*/  IADD3 R4, P0, PT, R5, R22, RZ ;  /* 0x0000001605047210 */ /* 0x000fe40007f1e0ff */
[----:B------:R-:W-:-:S03]  /*1db0*/  LOP3.LUT R7, R24, 0xfffffffe, RZ, 0xc0, !PT ;  /* 0xfffffffe18077812 */ /* 0x000fc600078ec0ff */
[----:B------:R-:W-:Y:S01]  /*1dc0*/  IMAD.X R5, RZ, RZ, R25, P0 ;  /* 0x000000ffff057224 */ /* 0x000fe200000e0619 */
[----:B------:R-:W-:Y:S02]  /*1dd0*/  IADD3 R6, P0, PT, R7, R22, RZ ;  /* 0x0000001607067210 */ /* 0x000fe40007f1e0ff */
[----:B------:R-:W-:-:S03]  /*1de0*/  LEA.HI R21, R16, R3, RZ, 0x1f ;  /* 0x0000000310157211 */ /* 0x000fc600078ff8ff */
[----:B------:R-:W2:Y:S01]  /*1df0*/  LDG.E.U16 R5, desc[UR36][R4.64] ;  /* 0x0000002404057981 */ /* 0x000ea2000c1e1500 */
[--C-:B------:R-:W-:Y:S01]  /*1e00*/  IMAD.X R7, RZ, RZ, R25.reuse, P0 ;  /* 0x000000ffff077224 */ /* 0x100fe200000e0619 */
[----:B------:R-:W-:Y:S02]  /*1e10*/  LEA R20, P0, R21, R22, 0x1 ;  /* 0x0000001615147211 */ /* 0x000fe400078008ff */
[----:B------:R-:W-:Y:S02]  /*1e20*/  LEA R16, R3, R24, 0x1 ;  /* 0x0000001803107211 */ /* 0x000fe400078e08ff */
[----:B------:R1:W3:Y:S01]  /*1e30*/  LDG.E.U16 R6, desc[UR36][R6.64] ;  /* 0x0000002406067981 */ /* 0x0002e2000c1e1500 */
[----:B------:R-:W-:Y:S01]  /*1e40*/  IMAD.X R21, RZ, RZ, R25, P0 ;  /* 0x000000ffff157224 */ /* 0x000fe200000e0619 */
[----:B------:R-:W-:-:S04]  /*1e50*/  LOP3.LUT R27, R16, 0xfffffffe, RZ, 0xc0, !PT ;  /* 0xfffffffe101b7812 */ /* 0x000fc800078ec0ff */
[----:B------:R-:W4:Y:S01]  /*1e60*/  LDG.E.U16 R20, desc[UR36][R20.64] ;  /* 0x0000002414147981 */ /* 0x000f22000c1e1500 */
[----:B------:R-:W-:-:S05]  /*1e70*/  IADD3 R26, P0, PT, R27, R22, RZ ;  /* 0x000000161b1a7210 */ /* 0x000fca0007f1e0ff */
[----:B------:R-:W-:-:S05]  /*1e80*/  IMAD.X R27, RZ, RZ, R25, P0 ;  /* 0x000000ffff1b7224 */ /* 0x000fca00000e0619 */
[----:B------:R-:W5:Y:S01]  /*1e90*/  LDG.E.U16 R26, desc[UR36][R26.64] ;  /* 0x000000241a1a7981 */ /* 0x000f62000c1e1500 */
[----:B------:R-:W-:Y:S02]  /*1ea0*/  IADD3 R16, PT, PT, R16, R3, RZ ;  /* 0x0000000310107210 */ /* 0x000fe40007ffe0ff */
[----:B------:R-:W-:Y:S02]  /*1eb0*/  LOP3.LUT R12, R12, 0xff, RZ, 0xc0, !PT ;  /* 0x000000ff0c0c7812 */ /* 0x000fe400078ec0ff */
[----:B------:R-:W-:Y:S01]  /*1ec0*/  LOP3.LUT R8, R8, 0xff, RZ, 0xc0, !PT ;  /* 0x000000ff08087812 */ /* 0x000fe200078ec0ff */
[----:B-1----:R-:W-:Y:S01]  /*1ed0*/  IMAD R7, R3, 0x3, R16 ;  /* 0x0000000303077824 */ /* 0x002fe200078e0210 */
[----:B------:R-:W-:Y:S02]  /*1ee0*/  LOP3.LUT R9, R9, 0xff, RZ, 0xc0, !PT ;  /* 0x000000ff09097812 */ /* 0x000fe400078ec0ff */
[----:B------:R-:W-:Y:S02]  /*1ef0*/  LOP3.LUT R15, R15, 0xff, RZ, 0xc0, !PT ;  /* 0x000000ff0f0f7812 */ /* 0x000fe400078ec0ff */
[----:B--2---:R-:W-:-:S04]  /*1f00*/  PRMT R4, R5, 0x7770, RZ ;  /* 0x0000777005047816 */ /* 0x004fc800000000ff */
[----:B------:R-:W-:Y:S02]  /*1f10*/  ISETP.NE.AND P0, PT, R4, RZ, PT ;  /* 0x000000ff0400720c */ /* 0x000fe40003f05270 */
[----:B------:R-:W-:Y:S02]  /*1f20*/  PRMT R4, R5, 0x7771, RZ ;  /* 0x0000777105047816 */ /* 0x000fe400000000ff */
[----:B---3--:R-:W-:Y:S02]  /*1f30*/  PRMT R5, R6, 0x7770, RZ ;  /* 0x0000777006057816 */ /* 0x008fe400000000ff */
[----:B------:R-:W-:Y:S02]  /*1f40*/  ISETP.NE.AND P1, PT, R4, RZ, PT ;  /* 0x000000ff0400720c */ /* 0x000fe40003f25270 */
[----:B------:R-:W-:Y:S02]  /*1f50*/  PRMT R6, R6, 0x7771, RZ ;  /* 0x0000777106067816 */ /* 0x000fe400000000ff */
[----:B------:R-:W-:-:S02]  /*1f60*/  SEL R17, RZ, 0x1, !P0 ;  /* 0x00000001ff117807 */ /* 0x000fc40004000000 */
[----:B------:R-:W-:Y:S02]  /*1f70*/  ISETP.GE.U32.AND P0, PT, R7, R0, PT ;  /* 0x000000000700720c */ /* 0x000fe40003f06070 */
[----:B------:R-:W-:Y:S02]  /*1f80*/  ISETP.NE.AND P2, PT, R5, RZ, PT ;  /* 0x000000ff0500720c */ /* 0x000fe40003f45270 */
[----:B------:R-:W-:Y:S02]  /*1f90*/  SEL R5, RZ, 0x1, !P1 ;  /* 0x00000001ff057807 */ /* 0x000fe40004800000 */
[----:B----4-:R-:W-:Y:S02]  /*1fa0*/  PRMT R7, R20, 0x7770, RZ ;  /* 0x0000777014077816 */ /* 0x010fe400000000ff */
[----:B------:R-:W-:Y:S02]  /*1fb0*/  ISETP.NE.AND P1, PT, R6, RZ, PT ;  /* 0x000000ff0600720c */ /* 0x000fe40003f25270 */
[----:B------:R-:W-:-:S02]  /*1fc0*/  ISETP.NE.AND P3, PT, R7, RZ, PT ;  /* 0x000000ff0700720c */ /* 0x000fc40003f65270 */
[----:B------:R-:W-:Y:S02]  /*1fd0*/  SEL R7, RZ, 0x1, !P1 ;  /* 0x00000001ff077807 */ /* 0x000fe40004800000 */
[----:B------:R-:W-:Y:S02]  /*1fe0*/  PRMT R20, R20, 0x7771, RZ ;  /* 0x0000777114147816 */ /* 0x000fe400000000ff */
[----:B------:R-:W-:Y:S02]  /*1ff0*/  ISETP.NE.AND P6, PT, R12, R17, PT ;  /* 0x000000110c00720c */ /* 0x000fe40003fc5270 */
[----:B------:R-:W-:Y:S02]  /*2000*/  SEL R6, RZ, 0x1, !P3 ;  /* 0x00000001ff067807 */ /* 0x000fe40005800000 */
[----:B------:R-:W-:Y:S02]  /*2010*/  LOP3.LUT R12, R11, 0xff, RZ, 0xc0, !PT ;  /* 0x000000ff0b0c7812 */ /* 0x000fe400078ec0ff */
[----:B------:R-:W-:-:S02]  /*2020*/  SEL R4, RZ, 0x1, !P2 ;  /* 0x00000001ff047807 */ /* 0x000fc40005000000 */
[----:B------:R-:W-:Y:S02]  /*2030*/  ISETP.NE.AND P3, PT, R8, R7, PT ;  /* 0x000000070800720c */ /* 0x000fe40003f65270 */
[----:B------:R-:W-:Y:S02]  /*2040*/  ISETP.NE.AND P5, PT, R20, RZ, PT ;  /* 0x000000ff1400720c */ /* 0x000fe40003fa5270 */
[C---:B-----5:R-:W-:Y:S02]  /*2050*/  PRMT R8, R26.reuse, 0x7770, RZ ;  /* 0x000077701a087816 */ /* 0x060fe400000000ff */
[----:B------:R-:W-:Y:S02]  /*2060*/  PRMT R26, R26, 0x7771, RZ ;  /* 0x000077711a1a7816 */ /* 0x000fe400000000ff */
[----:B------:R-:W-:Y:S02]  /*2070*/  ISETP.NE.AND P2, PT, R12, R5, PT ;  /* 0x000000050c00720c */ /* 0x000fe40003f45270 */
[----:B------:R-:W-:-:S02]  /*2080*/  ISETP.NE.AND P4, PT, R9, R4, PT ;  /* 0x000000040900720c */ /* 0x000fc40003f85270 */
[----:B------:R-:W-:Y:S02]  /*2090*/  LOP3.LUT R9, R10, 0xff, RZ, 0xc0, !PT ;  /* 0x000000ff0a097812 */ /* 0x000fe400078ec0ff */
[----:B------:R-:W-:Y:S02]  /*20a0*/  SEL R12, RZ, 0x1, !P6 ;  /* 0x00000001ff0c7807 */ /* 0x000fe40007000000 */
[----:B------:R-:W-:Y:S02]  /*20b0*/  SEL R21, RZ, 0x1, !P5 ;  /* 0x00000001ff157807 */ /* 0x000fe40006800000 */
[----:B------:R-:W-:Y:S02]  /*20c0*/  ISETP.NE.AND P6, PT, R8, RZ, PT ;  /* 0x000000ff0800720c */ /* 0x000fe40003fc5270 */
[----:B------:R-:W-:Y:S02]  /*20d0*/  ISETP.NE.AND P5, PT, R26, RZ, PT ;  /* 0x000000ff1a00720c */ /* 0x000fe40003fa5270 */
[----:B------:R-:W-:-:S02]  /*20e0*/  ISETP.NE.AND P1, PT, R9, R6, PT ;  /* 0x000000060900720c */ /* 0x000fc40003f25270 */
[----:B------:R-:W-:Y:S02]  /*20f0*/  LOP3.LUT R8, R13, 0xff, RZ, 0xc0, !PT ;  /* 0x000000ff0d087812 */ /* 0x000fe400078ec0ff */
[----:B------:R-:W-:Y:S02]  /*2100*/  LOP3.LUT R9, R14, 0xff, RZ, 0xc0, !PT ;  /* 0x000000ff0e097812 */ /* 0x000fe400078ec0ff */
[----:B------:R-:W-:Y:S02]  /*2110*/  SEL R24, RZ, 0x1, !P6 ;  /* 0x00000001ff187807 */ /* 0x000fe40007000000 */
[----:B------:R-:W-:Y:S02]  /*2120*/  SEL R20, RZ, 0x1, !P5 ;  /* 0x00000001ff147807 */ /* 0x000fe40006800000 */
[----:B------:R-:W-:Y:S02]  /*2130*/  SEL R11, RZ, 0x1, !P2 ;  /* 0x00000001ff0b7807 */ /* 0x000fe40005000000 */
[----:B------:R-:W-:-:S02]  /*2140*/  ISETP.NE.AND P5, PT, R8, R21, PT ;  /* 0x000000150800720c */ /* 0x000fc40003fa5270 */
[----:B------:R-:W-:Y:S02]  /*2150*/  ISETP.NE.AND P2, PT, R9, R24, PT ;  /* 0x000000180900720c */ /* 0x000fe40003f45270 */
[----:B------:R-:W-:Y:S02]  /*2160*/  ISETP.NE.AND P6, PT, R15, R20, PT ;  /* 0x000000140f00720c */ /* 0x000fe40003fc5270 */
[----:B------:R-:W-:Y:S02]  /*2170*/  SEL R10, RZ, 0x1, !P1 ;  /* 0x00000001ff0a7807 */ /* 0x000fe40004800000 */
[----:B------:R-:W-:Y:S02]  /*2180*/  SEL R13, RZ, 0x1, !P5 ;  /* 0x00000001ff0d7807 */ /* 0x000fe40006800000 */
[----:B------:R-:W-:Y:S02]  /*2190*/  SEL R9, RZ, 0x1, !P4 ;  /* 0x00000001ff097807 */ /* 0x000fe40006000000 */
[----:B------:R-:W-:-:S02]  /*21a0*/  SEL R8, RZ, 0x1, !P3 ;  /* 0x00000001ff087807 */ /* 0x000fc40005800000 */
[----:B------:R-:W-:Y:S02]  /*21b0*/  SEL R14, RZ, 0x1, !P2 ;  /* 0x00000001ff0e7807 */ /* 0x000fe40005000000 */
[----:B------:R-:W-:Y:S01]  /*21c0*/  SEL R15, RZ, 0x1, !P6 ;  /* 0x00000001ff0f7807 */ /* 0x000fe20007000000 */
[----:B------:R-:W-:Y:S06]  /*21d0*/  @!P0 BRA `(.L_x_109) ;  /* 0xfffffff800e88947 */ /* 0x000fec000383ffff */
[----:B------:R-:W-:Y:S05]  /*21e0*/  BSYNC.RECONVERGENT B1 ;  /* 0x0000000000017941 */ /* 0x000fea0003800200 */
.L_x_108:
[----:B------:R-:W-:Y:S02]  /*21f0*/  PRMT R28, R5, 0x7610, R28 ;  /* 0x00007610051c7816 */ /* 0x000fe4000000001c */
[----:B------:R-:W-:Y:S02]  /*2200*/  PRMT R26, R4, 0x7610, R26 ;  /* 0x00007610041a7816 */ /* 0x000fe4000000001a */
[----:B------:R-:W-:-:S07]  /*2210*/  PRMT R27, R7, 0x7610, R27 ;  /* 0x00007610071b7816 */ /* 0x000fce000000001b */
.L_x_107:
[----:B------:R-:W-:Y:S05]  /*2220*/  BSYNC.RECONVERGENT B0 ;  /* 0x0000000000007941 */ /* 0x000fea0003800200 */
.L_x_106:
[----:B------:R-:W-:Y:S01]  /*2230*/  ISETP.GE.U32.AND P0, PT, R16, R0, PT ;  /* 0x000000001000720c */ /* 0x000fe20003f06070 */
[----:B------:R-:W-:-:S12]  /*2240*/  BSSY.RECONVERGENT B0, `(.L_x_110) ;  /* 0x0000034000007945 */ /* 0x000fd80003800200 */
[----:B------:R-:W-:Y:S05]  /*2250*/  @P0 BRA `(.L_x_111) ;  /* 0x0000000000c80947 */ /* 0x000fea0003800000 */
[----:B------:R-:W-:-:S04]  /*2260*/  LOP3.LUT R5, R16, 0xfffffffe, RZ, 0xc0, !PT ;  /* 0xfffffffe10057812 */ /* 0x000fc800078ec0ff */
[----:B------:R-:W-:-:S05]  /*2270*/  IADD3 R4, P0, PT, R5, R22, RZ ;  /* 0x0000001605047210 */ /* 0x000fca0007f1e0ff */
[----:B------:R-:W-:-:S05]  /*2280*/  IMAD.X R5, RZ, RZ, R25, P0 ;  /* 0x000000ffff057224 */ /* 0x000fca00000e0619 */
[----:B------:R-:W2:Y:S01]  /*2290*/  LDG.E.U16 R4, desc[UR36][R4.64] ;  /* 0x0000002404047981 */ /* 0x000ea2000c1e1500 */
[----:B------:R-:W-:-:S05]  /*22a0*/  IMAD.IADD R29, R16, 0x1, R3 ;  /* 0x00000001101d7824 */ /* 0x000fca00078e0203 */
[----:B------:R-:W-:Y:S02]  /*22b0*/  ISETP.GE.U32.AND P2, PT, R29, R0, PT ;  /* 0x000000001d00720c */ /* 0x000fe40003f46070 */
[C---:B--2---:R-:W-:Y:S02]  /*22c0*/  PRMT R7, R4.reuse, 0x7770, RZ ;  /* 0x0000777004077816 */ /* 0x044fe400000000ff */
[----:B------:R-:W-:Y:S02]  /*22d0*/  PRMT R17, R4, 0x7771, RZ ;  /* 0x0000777104117816 */ /* 0x000fe400000000ff */
[----:B------:R-:W-:Y:S02]  /*22e0*/  ISETP.NE.AND P0, PT, R7, RZ, PT ;  /* 0x000000ff0700720c */ /* 0x000fe40003f05270 */
[----:B------:R-:W-:Y:S02]  /*22f0*/  ISETP.NE.AND P1, PT, R17, RZ, PT ;  /* 0x000000ff1100720c */ /* 0x000fe40003f25270 */
[----:B------:R-:W-:-:S02]  /*2300*/  SEL R17, RZ, 0x1, !P0 ;  /* 0x00000001ff117807 */ /* 0x000fc40004000000 */
[----:B------:R-:W-:Y:S01]  /*2310*/  SEL R28, RZ, 0x1, !P1 ;  /* 0x00000001ff1c7807 */ /* 0x000fe20004800000 */
[----:B------:R-:W-:Y:S08]  /*2320*/  @P2 BRA `(.L_x_111) ;  /* 0x0000000000942947 */ /* 0x000ff00003800000 */
[----:B------:R-:W-:-:S04]  /*2330*/  LOP3.LUT R5, R29, 0xfffffffe, RZ, 0xc0, !PT ;  /* 0xfffffffe1d057812 */ /* 0x000fc800078ec0ff */
[----:B------:R-:W-:-:S04]  /*2340*/  IADD3 R4, P0, PT, R5, R22, RZ ;  /* 0x0000001605047210 */ /* 0x000fc80007f1e0ff */
[----:B------:R-:W-:-:S05]  /*2350*/  IADD3.X R5, PT, PT, RZ, R25, RZ, P0, !PT ;  /* 0x00000019ff057210 */ /* 0x000fca00007fe4ff */
        /* <DEDUP_REMOVED lines=10> */
[C---:B------:R-:W-:Y:S01]  /*2400*/  IMAD.IADD R5, R29.reuse, 0x1, R3 ;  /* 0x000000011d057824 */ /* 0x040fe200078e0203 */
[----:B------:R-:W-:-:S04]  /*2410*/  LOP3.LUT R7, R29, 0xfffffffe, RZ, 0xc0, !PT ;  /* 0xfffffffe1d077812 */ /* 0x000fc800078ec0ff */
[----:B------:R-:W-:Y:S02]  /*2420*/  ISETP.GE.U32.AND P4, PT, R5, R0, PT ;  /* 0x000000000500720c */ /* 0x000fe40003f86070 */
[----:B------:R-:W-:-:S05]  /*2430*/  IADD3 R6, P0, PT, R7, R22, RZ ;  /* 0x0000001607067210 */ /* 0x000fca0007f1e0ff */
[----:B------:R-:W-:-:S05]  /*2440*/  IMAD.X R7, RZ, RZ, R25, P0 ;  /* 0x000000ffff077224 */ /* 0x000fca00000e0619 */
[----:B------:R-:W2:Y:S01]  /*2450*/  LDG.E.U16 R6, desc[UR36][R6.64] ;  /* 0x0000002406067981 */ /* 0x000ea2000c1e1500 */
[----:B------:R-:W-:-:S04]  /*2460*/  @!P4 LOP3.LUT R5, R5, 0xfffffffe, RZ, 0xc0, !PT ;  /* 0xfffffffe0505c812 */ /* 0x000fc800078ec0ff */
[----:B------:R-:W-:-:S04]  /*2470*/  @!P4 IADD3 R4, P1, PT, R5, R22, RZ ;  /* 0x000000160504c210 */ /* 0x000fc80007f3e0ff */
[----:B------:R-:W-:-:S05]  /*2480*/  @!P4 IADD3.X R5, PT, PT, RZ, R25, RZ, P1, !PT ;  /* 0x00000019ff05c210 */ /* 0x000fca0000ffe4ff */
[----:B------:R-:W3:Y:S01]  /*2490*/  @!P4 LDG.E.U16 R4, desc[UR36][R4.64] ;  /* 0x000000240404c981 */ /* 0x000ee2000c1e1500 */
[C---:B--2---:R-:W-:Y:S02]  /*24a0*/  PRMT R22, R6.reuse, 0x7771, RZ ;  /* 0x0000777106167816 */ /* 0x044fe400000000ff */
[----:B------:R-:W-:Y:S02]  /*24b0*/  PRMT R21, R6, 0x7770, RZ ;  /* 0x0000777006157816 */ /* 0x000fe400000000ff */
[----:B------:R-:W-:Y:S02]  /*24c0*/  ISETP.NE.AND P1, PT, R22, RZ, PT ;  /* 0x000000ff1600720c */ /* 0x000fe40003f25270 */
[----:B------:R-:W-:Y:S02]  /*24d0*/  ISETP.NE.AND P0, PT, R21, RZ, PT ;  /* 0x000000ff1500720c */ /* 0x000fe40003f05270 */
[C---:B---3--:R-:W-:Y:S02]  /*24e0*/  @!P4 PRMT R25, R4.reuse, 0x7770, RZ ;  /* 0x000077700419c816 */ /* 0x048fe400000000ff */
[----:B------:R-:W-:-:S02]  /*24f0*/  @!P4 PRMT R29, R4, 0x7771, RZ ;  /* 0x00007771041dc816 */ /* 0x000fc400000000ff */
[----:B------:R-:W-:Y:S02]  /*2500*/  @!P4 ISETP.NE.AND P2, PT, R25, RZ, PT ;  /* 0x000000ff1900c20c */ /* 0x000fe40003f45270 */
[----:B------:R-:W-:Y:S02]  /*2510*/  @!P4 ISETP.NE.AND P3, PT, R29, RZ, PT ;  /* 0x000000ff1d00c20c */ /* 0x000fe40003f65270 */
[----:B------:R-:W-:Y:S02]  /*2520*/  @!P4 SEL R22, RZ, 0x1, !P2 ;  /* 0x00000001ff16c807 */ /* 0x000fe40005000000 */
[----:B------:R-:W-:Y:S02]  /*2530*/  @!P4 SEL R4, RZ, 0x1, !P3 ;  /* 0x00000001ff04c807 */ /* 0x000fe40005800000 */
[----:B------:R-:W-:Y:S02]  /*2540*/  SEL R6, RZ, 0x1, !P0 ;  /* 0x00000001ff067807 */ /* 0x000fe40004000000 */
[----:B------:R-:W-:-:S02]  /*2550*/  SEL R21, RZ, 0x1, !P1 ;  /* 0x00000001ff157807 */ /* 0x000fc40004800000 */
[----:B------:R-:W-:Y:S02]  /*2560*/  @!P4 PRMT R24, R22, 0x7610, R24 ;  /* 0x000076101618c816 */ /* 0x000fe40000000018 */
[----:B------:R-:W-:-:S07]  /*2570*/  @!P4 PRMT R20, R4, 0x7610, R20 ;  /* 0x000076100414c816 */ /* 0x000fce0000000014 */
.L_x_111:
[----:B------:R-:W-:Y:S05]  /*2580*/  BSYNC.RECONVERGENT B0 ;  /* 0x0000000000007941 */ /* 0x000fea0003800200 */
.L_x_110:
[----:B------:R-:W-:Y:S01]  /*2590*/  ISETP.GE.U32.AND P0, PT, R16, R0, PT ;  /* 0x000000001000720c */ /* 0x000fe20003f06070 */
[----:B------:R-:W-:-:S12]  /*25a0*/  BSSY.RECONVERGENT B0, `(.L_x_112) ;  /* 0x000002c000007945 */ /* 0x000fd80003800200 */
[----:B------:R-:W-:Y:S05]  /*25b0*/  @P0 BRA `(.L_x_113) ;  /* 0x0000000000a80947 */ /* 0x000fea0003800000 */
[----:B------:R-:W-:Y:S01]  /*25c0*/  IMAD.IADD R4, R16, 0x1, R3 ;  /* 0x0000000110047824 */ /* 0x000fe200078e0203 */
[----:B------:R-:W-:Y:S02]  /*25d0*/  LOP3.LUT R17, R17, 0xff, RZ, 0xc0, !PT ;  /* 0x000000ff11117812 */ /* 0x000fe400078ec0ff */
[----:B------:R-:W-:Y:S02]  /*25e0*/  LOP3.LUT R12, R12, 0xff, RZ, 0xc0, !PT ;  /* 0x000000ff0c0c7812 */ /* 0x000fe400078ec0ff */
[----:B------:R-:W-:Y:S02]  /*25f0*/  ISETP.GE.U32.AND P2, PT, R4, R0, PT ;  /* 0x000000000400720c */ /* 0x000fe40003f46070 */
[----:B------:R-:W-:Y:S02]  /*2600*/  LOP3.LUT R28, R28, 0xff, RZ, 0xc0, !PT ;  /* 0x000000ff1c1c7812 */ /* 0x000fe400078ec0ff */
[----:B------:R-:W-:Y:S02]  /*2610*/  LOP3.LUT R11, R11, 0xff, RZ, 0xc0, !PT ;  /* 0x000000ff0b0b7812 */ /* 0x000fe400078ec0ff */
[----:B------:R-:W-:-:S02]  /*2620*/  ISETP.NE.AND P0, PT, R12, R17, PT ;  /* 0x000000110c00720c */ /* 0x000fc40003f05270 */
[----:B------:R-:W-:Y:S02]  /*2630*/  ISETP.NE.AND P1, PT, R11, R28, PT ;  /* 0x0000001c0b00720c */ /* 0x000fe40003f25270 */
[----:B------:R-:W-:Y:S02]  /*2640*/  SEL R12, RZ, 0x1, !P0 ;  /* 0x00000001ff0c7807 */ /* 0x000fe40004000000 */
[----:B------:R-:W-:Y:S01]  /*2650*/  SEL R11, RZ, 0x1, !P1 ;  /* 0x00000001ff0b7807 */ /* 0x000fe20004800000 */
[----:B------:R-:W-:Y:S08]  /*2660*/  @P2 BRA `(.L_x_113) ;  /* 0x00000000007c2947 */ /* 0x000ff00003800000 */
[----:B------:R-:W-:Y:S02]  /*2670*/  IADD3 R4, PT, PT, R4, R3, RZ ;  /* 0x0000000304047210 */ /* 0x000fe40007ffe0ff */
[----:B------:R-:W-:Y:S02]  /*2680*/  LOP3.LUT R26, R26, 0xff, RZ, 0xc0, !PT ;  /* 0x000000ff1a1a7812 */ /* 0x000fe400078ec0ff */
[----:B------:R-:W-:Y:S02]  /*2690*/  ISETP.GE.U32.AND P2, PT, R4, R0, PT ;  /* 0x000000000400720c */ /* 0x000fe40003f46070 */
[----:B------:R-:W-:Y:S02]  /*26a0*/  LOP3.LUT R9, R9, 0xff, RZ, 0xc0, !PT ;  /* 0x000000ff09097812 */ /* 0x000fe400078ec0ff */
[----:B------:R-:W-:Y:S02]  /*26b0*/  LOP3.LUT R27, R27, 0xff, RZ, 0xc0, !PT ;  /* 0x000000ff1b1b7812 */ /* 0x000fe400078ec0ff */
[----:B------:R-:W-:-:S02]  /*26c0*/  LOP3.LUT R8, R8, 0xff, RZ, 0xc0, !PT ;  /* 0x000000ff08087812 */ /* 0x000fc400078ec0ff */
[----:B------:R-:W-:Y:S02]  /*26d0*/  ISETP.NE.AND P0, PT, R9, R26, PT ;  /* 0x0000001a0900720c */ /* 0x000fe40003f05270 */
[----:B------:R-:W-:Y:S02]  /*26e0*/  ISETP.NE.AND P1, PT, R8, R27, PT ;  /* 0x0000001b0800720c */ /* 0x000fe40003f25270 */
[----:B------:R-:W-:Y:S02]  /*26f0*/  SEL R9, RZ, 0x1, !P0 ;  /* 0x00000001ff097807 */ /* 0x000fe40004000000 */
[----:B------:R-:W-:Y:S01]  /*2700*/  SEL R8, RZ, 0x1, !P1 ;  /* 0x00000001ff087807 */ /* 0x000fe20004800000 */
[----:B------:R-:W-:Y:S08]  /*2710*/  @P2 BRA `(.L_x_113) ;  /* 0x0000000000502947 */ /* 0x000ff00003800000 */
        /* <DEDUP_REMOVED lines=9> */
[----:B------:R-:W-:Y:S02]  /*27b0*/  SEL R13, RZ, 0x1, !P1 ;  /* 0x00000001ff0d7807 */ /* 0x000fe40004800000 */
[----:B------:R-:W-:Y:S02]  /*27c0*/  @!P4 LOP3.LUT R24, R24, 0xff, RZ, 0xc0, !PT ;  /* 0x000000ff1818c812 */ /* 0x000fe400078ec0ff */
[----:B------:R-:W-:Y:S02]  /*27d0*/  @!P4 LOP3.LUT R20, R20, 0xff, RZ, 0xc0, !PT ;  /* 0x000000ff1414c812 */ /* 0x000fe400078ec0ff */
[----:B------:R-:W-:-:S02]  /*27e0*/  @!P4 LOP3.LUT R5, R14, 0xff, RZ, 0xc0, !PT ;  /* 0x000000ff0e05c812 */ /* 0x000fc400078ec0ff */
[----:B------:R-:W-:Y:S02]  /*27f0*/  @!P4 LOP3.LUT R7, R15, 0xff, RZ, 0xc0, !PT ;  /* 0x000000ff0f07c812 */ /* 0x000fe400078ec0ff */
[----:B------:R-:W-:Y:S02]  /*2800*/  @!P4 ISETP.NE.AND P2, PT, R5, R24, PT ;  /* 0x000000180500c20c */ /* 0x000fe40003f45270 */
[----:B------:R-:W-:Y:S02]  /*2810*/  @!P4 ISETP.NE.AND P3, PT, R7, R20, PT ;  /* 0x000000140700c20c */ /* 0x000fe40003f65270 */
[----:B------:R-:W-:Y:S02]  /*2820*/  @!P4 SEL R0, RZ, 0x1, !P2 ;  /* 0x00000001ff00c807 */ /* 0x000fe40005000000 */
[----:B------:R-:W-:Y:S02]  /*2830*/  @!P4 SEL R3, RZ, 0x1, !P3 ;  /* 0x00000001ff03c807 */ /* 0x000fe40005800000 */
[----:B------:R-:W-:-:S02]  /*2840*/  @!P4 PRMT R14, R0, 0x7610, R14 ;  /* 0x00007610000ec816 */ /* 0x000fc4000000000e */
[----:B------:R-:W-:-:S07]  /*2850*/  @!P4 PRMT R15, R3, 0x7610, R15 ;  /* 0x00007610030fc816 */ /* 0x000fce000000000f */
.L_x_113:
[----:B------:R-:W-:Y:S05]  /*2860*/  BSYNC.RECONVERGENT B0 ;  /* 0x0000000000007941 */ /* 0x000fea0003800200 */
.L_x_112:
[----:B------:R-:W-:Y:S02]  /*2870*/  LOP3.LUT R9, R9, 0xff, RZ, 0xc0, !PT ;  /* 0x000000ff09097812 */ /* 0x000fe400078ec0ff */
[----:B------:R-:W-:Y:S02]  /*2880*/  LOP3.LUT R12, R12, 0xff, RZ, 0xc0, !PT ;  /* 0x000000ff0c0c7812 */ /* 0x000fe400078ec0ff */
[----:B------:R-:W-:Y:S02]  /*2890*/  LOP3.LUT R8, R8, 0xff, RZ, 0xc0, !PT ;  /* 0x000000ff08087812 */ /* 0x000fe400078ec0ff */
[----:B------:R-:W-:Y:S02]  /*28a0*/  LOP3.LUT R11, R11, 0xff, RZ, 0xc0, !PT ;  /* 0x000000ff0b0b7812 */ /* 0x000fe400078ec0ff */
[----:B------:R-:W-:Y:S02]  /*28b0*/  ISETP.NE.AND P0, PT, R12, R9, PT ;  /* 0x000000090c00720c */ /* 0x000fe40003f05270 */
[----:B------:R-:W-:-:S02]  /*28c0*/  ISETP.NE.AND P1, PT, R11, R8, PT ;  /* 0x000000080b00720c */ /* 0x000fc40003f25270 */
[----:B------:R-:W-:Y:S02]  /*28d0*/  LOP3.LUT R5, R10, 0xff, RZ, 0xc0, !PT ;  /* 0x000000ff0a057812 */ /* 0x000fe400078ec0ff */
[----:B------:R-:W-:Y:S02]  /*28e0*/  LOP3.LUT R4, R13, 0xff, RZ, 0xc0, !PT ;  /* 0x000000ff0d047812 */ /* 0x000fe400078ec0ff */
[----:B------:R-:W-:Y:S02]  /*28f0*/  SEL R0, RZ, 0x1, !P0 ;  /* 0x00000001ff007807 */ /* 0x000fe40004000000 */
[----:B------:R-:W-:Y:S02]  /*2900*/  SEL R3, RZ, 0x1, !P1 ;  /* 0x00000001ff037807 */ /* 0x000fe40004800000 */
[----:B------:R-:W-:Y:S02]  /*2910*/  ISETP.NE.AND P0, PT, R5, R0, PT ;  /* 0x000000000500720c */ /* 0x000fe40003f05270 */
[----:B------:R-:W-:-:S02]  /*2920*/  ISETP.NE.AND P1, PT, R4, R3, PT ;  /* 0x000000030400720c */ /* 0x000fc40003f25270 */
[----:B------:R-:W-:Y:S02]  /*2930*/  LOP3.LUT R5, R14, 0xff, RZ, 0xc0, !PT ;  /* 0x000000ff0e057812 */ /* 0x000fe400078ec0ff */
[----:B------:R-:W-:Y:S02]  /*2940*/  LOP3.LUT R4, R15, 0xff, RZ, 0xc0, !PT ;  /* 0x000000ff0f047812 */ /* 0x000fe400078ec0ff */
[----:B------:R-:W-:Y:S02]  /*2950*/  SEL R0, RZ, 0x1, !P0 ;  /* 0x00000001ff007807 */ /* 0x000fe40004000000 */
[----:B------:R-:W-:Y:S02]  /*2960*/  SEL R3, RZ, 0x1, !P1 ;  /* 0x00000001ff037807 */ /* 0x000fe40004800000 */
[----:B------:R-:W-:Y:S02]  /*2970*/  ISETP.NE.AND P0, PT, R5, R0, PT ;  /* 0x000000000500720c */ /* 0x000fe40003f05270 */
[----:B------:R-:W-:Y:S01]  /*2980*/  ISETP.NE.AND P1, PT, R4, R3, PT ;  /* 0x000000030400720c */ /* 0x000fe20003f25270 */
[----:B------:R-:W-:-:S12]  /*2990*/  BRA `(.L_x_104) ;  /* 0x000000a000307947 */ /* 0x000fd80003800000 */
.L_x_105:
[----:B------:R-:W-:-:S13]  /*29a0*/  ISETP.NE.AND P0, PT, R13, 0x1, PT ;  /* 0x000000010d00780c */ /* 0x000fda0003f05270 */
        /* <DEDUP_REMOVED lines=8> */
[----:B------:R-:W-:Y:S01]  /*2a30*/  IMAD.U32 R13, RZ, RZ, UR4 ;  /* 0x00000004ff0d7e24 */ /* 0x000fe2000f8e00ff */
[----:B------:R-:W-:Y:S01]  /*2a40*/  MOV R9, UR4 ;  /* 0x0000000400097c02 */ /* 0x000fe20008000f00 */
[----:B-1----:R-:W-:Y:S02]  /*2a50*/  IMAD R5, R3, 0x3, R6 ;  /* 0x0000000303057824 */ /* 0x002fe400078e0206 */
[----:B------:R-:W-:-:S02]  /*2a60*/  IMAD.U32 R11, RZ, RZ, UR4 ;  /* 0x00000004ff0b7e24 */ /* 0x000fc4000f8e00ff */
[----:B------:R-:W-:Y:S01]  /*2a70*/  IMAD.U32 R10, RZ, RZ, UR4 ;  /* 0x00000004ff0a7e24 */ /* 0x000fe2000f8e00ff */
[----:B------:R-:W-:Y:S01]  /*2a80*/  ISETP.GE.U32.AND P0, PT, R5, R0, PT ;  /* 0x000000000500720c */ /* 0x000fe20003f06070 */
[----:B------:R-:W-:-:S12]  /*2a90*/  IMAD.U32 R8, RZ, RZ, UR4 ;  /* 0x00000004ff087e24 */ /* 0x000fd8000f8e00ff */
        /* <DEDUP_REMOVED lines=9> */
.L_x_118:
[C---:B------:R-:W-:Y:S02]  /*2b30*/  IMAD R4, R16.reuse, R20, RZ ;  /* 0x0000001410047224 */ /* 0x040fe400078e02ff */
[----:B------:R-:W-:-:S03]  /*2b40*/  IMAD.IADD R16, R16, 0x1, R3 ;  /* 0x0000000110107824 */ /* 0x000fc600078e0203 */
[----:B------:R-:W-:Y:S01]  /*2b50*/  LOP3.LUT R5, R4, 0xfffffffe, RZ, 0xc0, !PT ;  /* 0xfffffffe04057812 */ /* 0x000fe200078ec0ff */
[C---:B------:R-:W-:Y:S01]  /*2b60*/  IMAD R6, R16.reuse, R20, RZ ;  /* 0x0000001410067224 */ /* 0x040fe200078e02ff */
[----:B------:R-:W-:Y:S02]  /*2b70*/  IADD3 R16, PT, PT, R16, R3, RZ ;  /* 0x0000000310107210 */ /* 0x000fe40007ffe0ff */
[----:B------:R-:W-:Y:S02]  /*2b80*/  IADD3 R4, P0, PT, R5, R22, RZ ;  /* 0x0000001605047210 */ /* 0x000fe40007f1e0ff */
[----:B------:R-:W-:Y:S01]  /*2b90*/  LOP3.LUT R7, R6, 0xfffffffe, RZ, 0xc0, !PT ;  /* 0xfffffffe06077812 */ /* 0x000fe200078ec0ff */
[----:B------:R-:W-:Y:S02]  /*2ba0*/  IMAD R17, R16, R20, RZ ;  /* 0x0000001410117224 */ /* 0x000fe400078e02ff */
[----:B------:R-:W-:Y:S01]  /*2bb0*/  IMAD.X R5, RZ, RZ, R25, P0 ;  /* 0x000000ffff057224 */ /* 0x000fe200000e0619 */
[----:B------:R-:W-:-:S02]  /*2bc0*/  IADD3 R6, P0, PT, R7, R22, RZ ;  /* 0x0000001607067210 */ /* 0x000fc40007f1e0ff */
[----:B------:R-:W-:Y:S02]  /*2bd0*/  LOP3.LUT R17, R17, 0xfffffffe, RZ, 0xc0, !PT ;  /* 0xfffffffe11117812 */ /* 0x000fe400078ec0ff */
[----:B------:R-:W-:Y:S01]  /*2be0*/  IADD3 R16, PT, PT, R16, R3, RZ ;  /* 0x0000000310107210 */ /* 0x000fe20007ffe0ff */
[----:B------:R-:W2:Y:S01]  /*2bf0*/  LDG.E.U16 R5, desc[UR36][R4.64] ;  /* 0x0000002404057981 */ /* 0x000ea2000c1e1500 */
[--C-:B------:R-:W-:Y:S01]  /*2c00*/  IMAD.X R7, RZ, RZ, R25.reuse, P0 ;  /* 0x000000ffff077224 */ /* 0x100fe200000e0619 */
[----:B------:R-:W-:Y:S02]  /*2c10*/  IADD3 R26, P0, PT, R17, R22, RZ ;  /* 0x00000016111a7210 */ /* 0x000fe40007f1e0ff */
[----:B------:R-:W-:Y:S02]  /*2c20*/  IMAD R17, R16, R20, RZ ;  /* 0x0000001410117224 */ /* 0x000fe400078e02ff */
[----:B------:R1:W3:Y:S01]  /*2c30*/  LDG.E.U16 R6, desc[UR36][R6.64] ;  /* 0x0000002406067981 */ /* 0x0002e2000c1e1500 */
[----:B------:R-:W-:-:S02]  /*2c40*/  IMAD.X R27, RZ, RZ, R25, P0 ;  /* 0x000000ffff1b7224 */ /* 0x000fc400000e0619 */
[----:B------:R-:W-:-:S03]  /*2c50*/  LOP3.LUT R17, R17, 0xfffffffe, RZ, 0xc0, !PT ;  /* 0xfffffffe11117812 */ /* 0x000fc600078ec0ff */
        /* <DEDUP_REMOVED lines=13> */
[C---:B---3--:R-:W-:Y:S02]  /*2d30*/  PRMT R5, R6.reuse, 0x7770, RZ ;  /* 0x0000777006057816 */ /* 0x048fe400000000ff */
[----:B------:R-:W-:Y:S02]  /*2d40*/  PRMT R6, R6, 0x7771, RZ ;  /* 0x0000777106067816 */ /* 0x000fe400000000ff */
[----:B------:R-:W-:Y:S02]  /*2d50*/  ISETP.NE.AND P2, PT, R5, RZ, PT ;  /* 0x000000ff0500720c */ /* 0x000fe40003f45270 */
[----:B------:R-:W-:-:S02]  /*2d60*/  ISETP.NE.AND P1, PT, R4, RZ, PT ;  /* 0x000000ff0400720c */ /* 0x000fc40003f25270 */
[----:B------:R-:W-:Y:S02]  /*2d70*/  LOP3.LUT R5, R10, 0xff, RZ, 0xc0, !PT ;  /* 0x000000ff0a057812 */ /* 0x000fe400078ec0ff */
[----:B------:R-:W-:Y:S02]  /*2d80*/  SEL R24, RZ, 0x1, !P2 ;  /* 0x00000001ff187807 */ /* 0x000fe40005000000 */
[----:B------:R-:W-:Y:S02]  /*2d90*/  ISETP.NE.AND P2, PT, R6, RZ, PT ;  /* 0x000000ff0600720c */ /* 0x000fe40003f45270 */
[----:B------:R-:W-:Y:S02]  /*2da0*/  SEL R17, RZ, 0x1, !P0 ;  /* 0x00000001ff117807 */ /* 0x000fe40004000000 */
[----:B------:R-:W-:Y:S02]  /*2db0*/  SEL R21, RZ, 0x1, !P1 ;  /* 0x00000001ff157807 */ /* 0x000fe40004800000 */
[----:B------:R-:W-:-:S02]  /*2dc0*/  ISETP.GE.U32.AND P0, PT, R7, R0, PT ;  /* 0x000000000700720c */ /* 0x000fc40003f06070 */
[----:B------:R-:W-:Y:S02]  /*2dd0*/  ISETP.NE.AND P1, PT, R5, R24, PT ;  /* 0x000000180500720c */ /* 0x000fe40003f25270 */
[C---:B----4-:R-:W-:Y:S02]  /*2de0*/  PRMT R7, R26.reuse, 0x7770, RZ ;  /* 0x000077701a077816 */ /* 0x050fe400000000ff */
[----:B------:R-:W-:Y:S02]  /*2df0*/  LOP3.LUT R6, R11, 0xff, RZ, 0xc0, !PT ;  /* 0x000000ff0b067812 */ /* 0x000fe400078ec0ff */
[----:B------:R-:W-:Y:S02]  /*2e00*/  SEL R5, RZ, 0x1, !P2 ;  /* 0x00000001ff057807 */ /* 0x000fe40005000000 */
[----:B------:R-:W-:Y:S02]  /*2e10*/  PRMT R26, R26, 0x7771, RZ ;  /* 0x000077711a1a7816 */ /* 0x000fe400000000ff */
[----:B------:R-:W-:-:S02]  /*2e20*/  LOP3.LUT R4, R9, 0xff, RZ, 0xc0, !PT ;  /* 0x000000ff09047812 */ /* 0x000fc400078ec0ff */
[----:B------:R-:W-:Y:S02]  /*2e30*/  ISETP.NE.AND P2, PT, R6, R5, PT ;  /* 0x000000050600720c */ /* 0x000fe40003f45270 */
[----:B------:R-:W-:Y:S02]  /*2e40*/  ISETP.NE.AND P6, PT, R8, R17, PT ;  /* 0x000000110800720c */ /* 0x000fe40003fc5270 */
[----:B------:R-:W-:Y:S02]  /*2e50*/  ISETP.NE.AND P4, PT, R7, RZ, PT ;  /* 0x000000ff0700720c */ /* 0x000fe40003f85270 */
[----:B------:R-:W-:Y:S02]  /*2e60*/  ISETP.NE.AND P5, PT, R26, RZ, PT ;  /* 0x000000ff1a00720c */ /* 0x000fe40003fa5270 */
[C---:B-----5:R-:W-:Y:S02]  /*2e70*/  PRMT R6, R28.reuse, 0x7770, RZ ;  /* 0x000077701c067816 */ /* 0x060fe400000000ff */
[----:B------:R-:W-:-:S02]  /*2e80*/  PRMT R28, R28, 0x7771, RZ ;  /* 0x000077711c1c7816 */ /* 0x000fc400000000ff */
[----:B------:R-:W-:Y:S02]  /*2e90*/  ISETP.NE.AND P3, PT, R4, R21, PT ;  /* 0x000000150400720c */ /* 0x000fe40003f65270 */
[----:B------:R-:W-:Y:S02]  /*2ea0*/  LOP3.LUT R7, R12, 0xff, RZ, 0xc0, !PT ;  /* 0x000000ff0c077812 */ /* 0x000fe400078ec0ff */
[----:B------:R-:W-:Y:S02]  /*2eb0*/  SEL R4, RZ, 0x1, !P4 ;  /* 0x00000001ff047807 */ /* 0x000fe40006000000 */
[----:B------:R-:W-:Y:S02]  /*2ec0*/  SEL R8, RZ, 0x1, !P6 ;  /* 0x00000001ff087807 */ /* 0x000fe40007000000 */
[----:B------:R-:W-:Y:S02]  /*2ed0*/  SEL R26, RZ, 0x1, !P5 ;  /* 0x00000001ff1a7807 */ /* 0x000fe40006800000 */
[----:B------:R-:W-:-:S02]  /*2ee0*/  ISETP.NE.AND P6, PT, R6, RZ, PT ;  /* 0x000000ff0600720c */ /* 0x000fc40003fc5270 */
[----:B------:R-:W-:Y:S02]  /*2ef0*/  ISETP.NE.AND P5, PT, R28, RZ, PT ;  /* 0x000000ff1c00720c */ /* 0x000fe40003fa5270 */
[----:B------:R-:W-:Y:S02]  /*2f00*/  ISETP.NE.AND P4, PT, R7, R4, PT ;  /* 0x000000040700720c */ /* 0x000fe40003f85270 */
        /* <DEDUP_REMOVED lines=14> */
.L_x_117:
[----:B------:R-:W-:Y:S02]  /*2ff0*/  PRMT R30, R26, 0x7610, R30 ;  /* 0x000076101a1e7816 */ /* 0x000fe4000000001e */
[----:B------:R-:W-:Y:S02]  /*3000*/  PRMT R27, R5, 0x7610, R27 ;  /* 0x00007610051b7816 */ /* 0x000fe4000000001b */
[----:B------:R-:W-:Y:S02]  /*3010*/  PRMT R29, R4, 0x7610, R29 ;  /* 0x00007610041d7816 */ /* 0x000fe4000000001d */
[----:B------:R-:W-:Y:S02]  /*3020*/  PRMT R26, R7, 0x7610, R26 ;  /* 0x00007610071a7816 */ /* 0x000fe4000000001a */
[----:B------:R-:W-:-:S07]  /*3030*/  PRMT R28, R6, 0x7610, R28 ;  /* 0x00007610061c7816 */ /* 0x000fce000000001c */
.L_x_116:
[----:B------:R-:W-:Y:S05]  /*3040*/  BSYNC.RECONVERGENT B0 ;  /* 0x0000000000007941 */ /* 0x000fea0003800200 */
.L_x_115:
[----:B------:R-:W-:Y:S01]  /*3050*/  ISETP.GE.U32.AND P0, PT, R16, R0, PT ;  /* 0x000000001000720c */ /* 0x000fe20003f06070 */
[----:B------:R-:W-:-:S12]  /*3060*/  BSSY.RECONVERGENT B0, `(.L_x_119) ;  /* 0x0000038000007945 */ /* 0x000fd80003800200 */
[----:B------:R-:W-:Y:S05]  /*3070*/  @P0 BRA `(.L_x_120) ;  /* 0x0000000000d80947 */ /* 0x000fea0003800000 */
[----:B------:R-:W-:-:S05]  /*3080*/  IMAD R4, R16, R20, RZ ;  /* 0x0000001410047224 */ /* 0x000fca00078e02ff */
        /* <DEDUP_REMOVED lines=13> */
[----:B------:R-:W-:-:S05]  /*3160*/  IMAD R4, R7, R20, RZ ;  /* 0x0000001407047224 */ /* 0x000fca00078e02ff */
        /* <DEDUP_REMOVED lines=13> */
[----:B------:R-:W-:-:S05]  /*3240*/  IMAD.IADD R5, R7, 0x1, R3 ;  /* 0x0000000107057824 */ /* 0x000fca00078e0203 */
[----:B------:R-:W-:-:S13]  /*3250*/  ISETP.GE.U32.AND P4, PT, R5, R0, PT ;  /* 0x000000000500720c */ /* 0x000fda0003f86070 */
[-C--:B------:R-:W-:Y:S02]  /*3260*/  @!P4 IMAD R4, R5, R20.reuse, RZ ;  /* 0x000000140504c224 */ /* 0x080fe400078e02ff */
[----:B------:R-:W-:-:S03]  /*3270*/  IMAD R20, R7, R20, RZ ;  /* 0x0000001407147224 */ /* 0x000fc600078e02ff */
[----:B------:R-:W-:Y:S02]  /*3280*/  @!P4 LOP3.LUT R5, R4, 0xfffffffe, RZ, 0xc0, !PT ;  /* 0xfffffffe0405c812 */ /* 0x000fe400078ec0ff */
[----:B------:R-:W-:Y:S02]  /*3290*/  LOP3.LUT R7, R20, 0xfffffffe, RZ, 0xc0, !PT ;  /* 0xfffffffe14077812 */ /* 0x000fe400078ec0ff */
[-C--:B------:R-:W-:Y:S02]  /*32a0*/  @!P4 IADD3 R4, P1, PT, R5, R22.reuse, RZ ;  /* 0x000000160504c210 */ /* 0x080fe40007f3e0ff */
[----:B------:R-:W-:Y:S02]  /*32b0*/  IADD3 R6, P0, PT, R7, R22, RZ ;  /* 0x0000001607067210 */ /* 0x000fe40007f1e0ff */
[----:B------:R-:W-:-:S03]  /*32c0*/  @!P4 IADD3.X R5, PT, PT, RZ, R25, RZ, P1, !PT ;  /* 0x00000019ff05c210 */ /* 0x000fc60000ffe4ff */
[----:B------:R-:W-:Y:S02]  /*32d0*/  IMAD.X R7, RZ, RZ, R25, P0 ;  /* 0x000000ffff077224 */ /* 0x000fe400000e0619 */
[----:B------:R-:W2:Y:S04]  /*32e0*/  @!P4 LDG.E.U16 R4, desc[UR36][R4.64] ;  /* 0x000000240404c981 */ /* 0x000ea8000c1e1500 */
[----:B------:R-:W3:Y:S01]  /*32f0*/  LDG.E.U16 R6, desc[UR36][R6.64] ;  /* 0x0000002406067981 */ /* 0x000ee2000c1e1500 */
[C---:B--2---:R-:W-:Y:S02]  /*3300*/  @!P4 PRMT R25, R4.reuse, 0x7770, RZ ;  /* 0x000077700419c816 */ /* 0x044fe400000000ff */
[----:B------:R-:W-:Y:S02]  /*3310*/  @!P4 PRMT R29, R4, 0x7771, RZ ;  /* 0x00007771041dc816 */ /* 0x000fe400000000ff */
[----:B---3--:R-:W-:-:S02]  /*3320*/  PRMT R20, R6, 0x7770, RZ ;  /* 0x0000777006147816 */ /* 0x008fc400000000ff */
[----:B------:R-:W-:Y:S02]  /*3330*/  PRMT R22, R6, 0x7771, RZ ;  /* 0x0000777106167816 */ /* 0x000fe400000000ff */
[----:B------:R-:W-:Y:S02]  /*3340*/  @!P4 ISETP.NE.AND P2, PT, R25, RZ, PT ;  /* 0x000000ff1900c20c */ /* 0x000fe40003f45270 */
[----:B------:R-:W-:Y:S02]  /*3350*/  @!P4 ISETP.NE.AND P3, PT, R29, RZ, PT ;  /* 0x000000ff1d00c20c */ /* 0x000fe40003f65270 */
[----:B------:R-:W-:Y:S02]  /*3360*/  ISETP.NE.AND P0, PT, R20, RZ, PT ;  /* 0x000000ff1400720c */ /* 0x000fe40003f05270 */
[----:B------:R-:W-:Y:S02]  /*3370*/  ISETP.NE.AND P1, PT, R22, RZ, PT ;  /* 0x000000ff1600720c */ /* 0x000fe40003f25270 */
[----:B------:R-:W-:-:S02]  /*3380*/  @!P4 SEL R20, RZ, 0x1, !P2 ;  /* 0x00000001ff14c807 */ /* 0x000fc40005000000 */
[----:B------:R-:W-:Y:S02]  /*3390*/  @!P4 SEL R4, RZ, 0x1, !P3 ;  /* 0x00000001ff04c807 */ /* 0x000fe40005800000 */
[----:B------:R-:W-:Y:S02]  /*33a0*/  SEL R29, RZ, 0x1, !P0 ;  /* 0x00000001ff1d7807 */ /* 0x000fe40004000000 */
[----:B------:R-:W-:Y:S02]  /*33b0*/  SEL R30, RZ, 0x1, !P1 ;  /* 0x00000001ff1e7807 */ /* 0x000fe40004800000 */
[----:B------:R-:W-:Y:S02]  /*33c0*/  @!P4 PRMT R26, R20, 0x7610, R26 ;  /* 0x00007610141ac816 */ /* 0x000fe4000000001a */
[----:B------:R-:W-:-:S07]  /*33d0*/  @!P4 PRMT R28, R4, 0x7610, R28 ;  /* 0x00007610041cc816 */ /* 0x000fce000000001c */
.L_x_120:
[----:B------:R-:W-:Y:S05]  /*33e0*/  BSYNC.RECONVERGENT B0 ;  /* 0x0000000000007941 */ /* 0x000fea0003800200 */
.L_x_119:
        /* <DEDUP_REMOVED lines=45> */
.L_x_122:
[----:B------:R-:W-:Y:S05]  /*36c0*/  BSYNC.RECONVERGENT B0 ;  /* 0x0000000000007941 */ /* 0x000fea0003800200 */
.L_x_121:
        /* <DEDUP_REMOVED lines=19> */
.L_x_114:
[----:B------:R-:W1:Y:S01]  /*3800*/  LDCU UR4, c[0x0][0x390] ;  /* 0x00007200ff0477ac */ /* 0x000e620008000800 */
[----:B------:R-:W2:Y:S01]  /*3810*/  LDC.U8 R14, c[0x0][0x381] ;  /* 0x0000e040ff0e7b82 */ /* 0x000ea20000000000 */
[----:B------:R-:W-:Y:S01]  /*3820*/  BSSY.RECONVERGENT B0, `(.L_x_123) ;  /* 0x0000455000007945 */ /* 0x000fe20003800200 */
[----:B------:R-:W-:Y:S01]  /*3830*/  MOV R4, R6 ;  /* 0x0000000600047202 */ /* 0x000fe20000000f00 */
[----:B-1----:R-:W-:-:S04]  /*3840*/  IMAD.U32 R3, RZ, RZ, UR4 ;  /* 0x00000004ff037e24 */ /* 0x002fc8000f8e00ff */
[----:B------:R-:W-:Y:S01]  /*3850*/  IMAD R7, R3, 0x3, R6 ;  /* 0x0000000303077824 */ /* 0x000fe200078e0206 */
[----:B--2---:R-:W-:-:S04]  /*3860*/  PRMT R5, R14, 0x7610, R5 ;  /* 0x000076100e057816 */ /* 0x004fc80000000005 */
[----:B------:R-:W-:Y:S02]  /*3870*/  ISETP.GE.U32.AND P0, PT, R7, R0, PT ;  /* 0x000000000700720c */ /* 0x000fe40003f06070 */
[C---:B------:R-:W-:Y:S02]  /*3880*/  PRMT R6, R14.reuse, 0x7610, R6 ;  /* 0x000076100e067816 */ /* 0x040fe40000000006 */
[C---:B------:R-:W-:Y:S02]  /*3890*/  PRMT R7, R14.reuse, 0x7610, R7 ;  /* 0x000076100e077816 */ /* 0x040fe40000000007 */
[C---:B------:R-:W-:Y:S02]  /*38a0*/  PRMT R8, R14.reuse, 0x7610, R8 ;  /* 0x000076100e087816 */ /* 0x040fe40000000008 */
[C---:B------:R-:W-:Y:S02]  /*38b0*/  PRMT R9, R14.reuse, 0x7610, R9 ;  /* 0x000076100e097816 */ /* 0x040fe40000000009 */
[----:B------:R-:W-:-:S02]  /*38c0*/  PRMT R10, R14, 0x7610, R10 ;  /* 0x000076100e0a7816 */ /* 0x000fc4000000000a */
[C---:B------:R-:W-:Y:S02]  /*38d0*/  PRMT R11, R14.reuse, 0x7610, R11 ;  /* 0x000076100e0b7816 */ /* 0x040fe4000000000b */
[----:B------:R-:W-:Y:S01]  /*38e0*/  PRMT R12, R14, 0x7610, R12 ;  /* 0x000076100e0c7816 */ /* 0x000fe2000000000c */
[----:B------:R-:W-:Y:S06]  /*38f0*/  @P0 BRA `(.L_x_124) ;  /* 0x00000044001c0947 */ /* 0x000fec0003800000 */
[----:B------:R-:W-:-:S13]  /*3900*/  ISETP.NE.AND P0, PT, R13, RZ, PT ;  /* 0x000000ff0d00720c */ /* 0x000fda0003f05270 */
[----:B------:R-:W2:Y:S01]  /*3910*/  @!P0 LDG.E.U16 R25, desc[UR36][R16.64] ;  /* 0x0000002410198981 */ /* 0x000ea2000c1e1500 */
[----:B------:R-:W-:Y:S01]  /*3920*/  VIADD R0, R13, 0xffffffff ;  /* 0xffffffff0d007836 */ /* 0x000fe20000000000 */
[----:B------:R-:W-:Y:S01]  /*3930*/  BSSY.RECONVERGENT B1, `(.L_x_125) ;  /* 0x0000442000017945 */ /* 0x000fe20003800200 */
[C---:B------:R-:W-:Y:S02]  /*3940*/  PRMT R5, R14.reuse, 0x7610, R5 ;  /* 0x000076100e057816 */ /* 0x040fe40000000005 */
[----:B------:R-:W-:Y:S02]  /*3950*/  PRMT R6, R14, 0x7610, R6 ;  /* 0x000076100e067816 */ /* 0x000fe40000000006 */
[----:B------:R-:W-:Y:S02]  /*3960*/  VIMNMX.U32 R0, PT, PT, R0, 0x18, PT ;  /* 0x0000001800007848 */ /* 0x000fe40003fe0000 */
[C---:B------:R-:W-:Y:S02]  /*3970*/  PRMT R7, R14.reuse, 0x7610, R7 ;  /* 0x000076100e077816 */ /* 0x040fe40000000007 */
[----:B------:R-:W-:Y:S01]  /*3980*/  PRMT R8, R14, 0x7610, R8 ;  /* 0x000076100e087816 */ /* 0x000fe20000000008 */
[----:B------:R-:W-:Y:S01]  /*3990*/  VIADD R13, R0, 0x1 ;  /* 0x00000001000d7836 */ /* 0x000fe20000000000 */
[----:B------:R-:W-:-:S02]  /*39a0*/  PRMT R9, R14, 0x7610, R9 ;  /* 0x000076100e097816 */ /* 0x000fc40000000009 */
[C---:B------:R-:W-:Y:S02]  /*39b0*/  PRMT R10, R14.reuse, 0x7610, R10 ;  /* 0x000076100e0a7816 */ /* 0x040fe4000000000a */
[C---:B------:R-:W-:Y:S02]  /*39c0*/  PRMT R11, R14.reuse, 0x7610, R11 ;  /* 0x000076100e0b7816 */ /* 0x040fe4000000000b */
[----:B------:R-:W-:Y:S02]  /*39d0*/  PRMT R12, R14, 0x7610, R12 ;  /* 0x000076100e0c7816 */ /* 0x000fe4000000000c */
[C---:B--2---:R-:W-:Y:S02]  /*39e0*/  @!P0 PRMT R22, R25.reuse, 0x7770, RZ ;  /* 0x0000777019168816 */ /* 0x044fe400000000ff */
[----:B------:R-:W-:-:S07]  /*39f0*/  @!P0 PRMT R25, R25, 0x7771, RZ ;  /* 0x0000777119198816 */ /* 0x000fce00000000ff */
.L_x_131:
[----:B------:R-:W1:Y:S01]  /*3a00*/  LDCU UR4, c[0x0][0x390] ;  /* 0x00007200ff0477ac */ /* 0x000e620008000800 */
[C---:B------:R-:W-:Y:S02]  /*3a10*/  @!P0 PRMT R20, R22.reuse, 0x7610, R20 ;  /* 0x0000761016148816 */ /* 0x040fe40000000014 */
[C---:B------:R-:W-:Y:S02]  /*3a20*/  @!P0 PRMT R21, R25.reuse, 0x7610, R21 ;  /* 0x0000761019158816 */ /* 0x040fe40000000015 */
[C---:B------:R-:W-:Y:S02]  /*3a30*/  @!P0 PRMT R28, R25.reuse, 0x7610, R28 ;  /* 0x00007610191c8816 */ /* 0x040fe4000000001c */
[C---:B------:R-:W-:Y:S02]  /*3a40*/  @!P0 PRMT R29, R22.reuse, 0x7610, R29 ;  /* 0x00007610161d8816 */ /* 0x040fe4000000001d */
[----:B------:R-:W-:Y:S02]  /*3a50*/  @!P0 PRMT R27, R25, 0x7610, R27 ;  /* 0x00007610191b8816 */ /* 0x000fe4000000001b */
[----:B------:R-:W-:-:S02]  /*3a60*/  @!P0 PRMT R26, R22, 0x7610, R26 ;  /* 0x00007610161a8816 */ /* 0x000fc4000000001a */
[----:B------:R-:W-:Y:S02]  /*3a70*/  @!P0 PRMT R0, R25, 0x7610, R0 ;  /* 0x0000761019008816 */ /* 0x000fe40000000000 */
[----:B------:R-:W-:Y:S01]  /*3a80*/  @!P0 PRMT R3, R22, 0x7610, R3 ;  /* 0x0000761016038816 */ /* 0x000fe20000000003 */
[----:B0-----:R-:W-:Y:S06]  /*3a90*/  @!P0 BRA `(.L_x_126) ;  /* 0x0000003c00f08947 */ /* 0x001fec0003800000 */
[----:B------:R-:W2:Y:S01]  /*3aa0*/  LDCU.64 UR30, c[0x0][0x3c8] ;  /* 0x00007900ff1e77ac */ /* 0x000ea20008000a00 */
[----:B------:R-:W-:Y:S02]  /*3ab0*/  HFMA2 R14, -RZ, RZ, 0, 0 ;  /* 0x00000000ff0e7431 */ /* 0x000fe400000001ff */
[----:B------:R-:W-:Y:S01]  /*3ac0*/  IMAD.MOV.U32 R15, RZ, RZ, R4 ;  /* 0x000000ffff0f7224 */ /* 0x000fe200078e0004 */
[----:B------:R-:W3:Y:S01]  /*3ad0*/  LDCU UR76, c[0x0][0x3d0] ;  /* 0x00007a00ff4c77ac */ /* 0x000ee20008000800 */
[----:B------:R-:W4:Y:S01]  /*3ae0*/  LDCU UR52, c[0x0][0x3c4] ;  /* 0x00007880ff3477ac */ /* 0x000f220008000800 */
[----:B------:R-:W5:Y:S01]  /*3af0*/  LDCU UR5, c[0x0][0x4f4] ;  /* 0x00009e80ff0577ac */ /* 0x000f620008000800 */
[----:B------:R-:W0:Y:S01]  /*3b00*/  LDCU UR75, c[0x0][0x3d4] ;  /* 0x00007a80ff4b77ac */ /* 0x000e220008000800 */
[----:B--2---:R-:W-:Y:S01]  /*3b10*/  IMAD.HI.U32 R0, R4, UR31, R14 ;  /* 0x0000001f04007c27 */ /* 0x004fe2000f8e000e */
[----:B------:R-:W2:Y:S04]  /*3b20*/  LDCU UR74, c[0x0][0x4f8] ;  /* 0x00009f00ff4a77ac */ /* 0x000ea80008000800 */
[----:B---3--:R-:W-:Y:S01]  /*3b30*/  SHF.R.U32.HI R15, RZ, UR76, R0 ;  /* 0x0000004cff0f7c19 */ /* 0x008fe20008011600 */
[----:B------:R-:W3:Y:S01]  /*3b40*/  LDCU UR73, c[0x0][0x3e8] ;  /* 0x00007d00ff4977ac */ /* 0x000ee20008000800 */
[----:B----4-:R-:W-:-:S03]  /*3b50*/  UISETP.NE.AND UP0, UPT, UR52, 0x1, UPT ;  /* 0x000000013400788c */ /* 0x010fc6000bf05270 */
[----:B------:R-:W-:Y:S01]  /*3b60*/  IMAD.MOV R3, RZ, RZ, -R15 ;  /* 0x000000ffff037224 */ /* 0x000fe200078e0a0f */
[----:B------:R-:W4:Y:S03]  /*3b70*/  LDCU UR72, c[0x0][0x4fc] ;  /* 0x00009f80ff4877ac */ /* 0x000f260008000800 */
[----:B------:R-:W-:Y:S01]  /*3b80*/  IMAD R0, R3, UR30, R4 ;  /* 0x0000001e03007c24 */ /* 0x000fe2000f8e0204 */
[----:B------:R-:W0:Y:S03]  /*3b90*/  LDCU UR71, c[0x0][0x3ec] ;  /* 0x00007d80ff4777ac */ /* 0x000e260008000800 */
[----:B-----5:R-:W-:Y:S01]  /*3ba0*/  IMAD R0, R0, UR5, RZ ;  /* 0x0000000500007c24 */ /* 0x020fe2000f8e02ff */
        /* <DEDUP_REMOVED lines=50> */
[----:B--234-:R-:W-:Y:S05]  /*3ed0*/  BRA.U !UP0, `(.L_x_127) ;  /* 0x0000000d08687547 */ /* 0x01cfea000b800000 */
        /* <DEDUP_REMOVED lines=204> */
[----:B------:R-:W2:Y:S01]  /*4ba0*/  @P1 LDC.64 R14, c[0x0][0x4e8] ;  /* 0x00013a00ff0e1b82 */ /* 0x000ea20000000a00 */
[----:B0-----:R-:W-:-:S07]  /*4bb0*/  IMAD.HI.U32 R20, R28, UR52, R20 ;  /* 0x000000341c147c27 */ /* 0x001fce000f8e0014 */
[----:B------:R-:W0:Y:S01]  /*4bc0*/  @P1 LDC R26, c[0x0][0x4f0] ;  /* 0x00013c00ff1a1b82 */ /* 0x000e220000000800 */
[----:B------:R-:W-:Y:S02]  /*4bd0*/  SHF.R.U32.HI R21, RZ, UR53, R20 ;  /* 0x00000035ff157c19 */ /* 0x000fe40008011614 */
[----:B------:R-:W-:-:S05]  /*4be0*/  @P1 MOV R20, RZ ;  /* 0x000000ff00141202 */ /* 0x000fca0000000f00 */
[----:B------:R-:W3:Y:S01]  /*4bf0*/  @P1 LDC R27, c[0x0][0x554] ;  /* 0x00015500ff1b1b82 */ /* 0x000ee20000000800 */
[----:B------:R-:W-:-:S04]  /*4c00*/  IMAD.MOV R3, RZ, RZ, -R21 ;  /* 0x000000ffff037224 */ /* 0x000fc800078e0a15 */
[----:B------:R-:W-:Y:S02]  /*4c10*/  IMAD R3, R3, UR27, R28 ;  /* 0x0000001b03037c24 */ /* 0x000fe4000f8e021c */
[----:B--2---:R-:W-:-:S04]  /*4c20*/  @P1 IMAD.HI.U32 R15, R21, R15, R20 ;  /* 0x0000000f150f1227 */ /* 0x004fc800078e0014 */
[----:B------:R-:W-:Y:S01]  /*4c30*/  IMAD R0, R3, UR28, R0 ;  /* 0x0000001c03007c24 */ /* 0x000fe2000f8e0200 */
[----:B0-----:R-:W-:-:S05]  /*4c40*/  @P1 SHF.R.U32.HI R15, RZ, R26, R15 ;  /* 0x0000001aff0f1219 */ /* 0x001fca000001160f */
[----:B------:R-:W-:-:S04]  /*4c50*/  @P1 IMAD.MOV R15, RZ, RZ, -R15 ;  /* 0x000000ffff0f1224 */ /* 0x000fc800078e0a0f */
[----:B------:R-:W-:-:S04]  /*4c60*/  @P1 IMAD R21, R15, R14, R21 ;  /* 0x0000000e0f151224 */ /* 0x000fc800078e0215 */
[----:B---3--:R-:W-:-:S07]  /*4c70*/  @P1 IMAD R0, R21, R27, R0 ;  /* 0x0000001b15001224 */ /* 0x008fce00078e0200 */
.L_x_127:
[----:B------:R-:W-:-:S04]  /*4c80*/  LOP3.LUT R15, R0, 0xfffffffe, RZ, 0xc0, !PT ;  /* 0xfffffffe000f7812 */ /* 0x000fc800078ec0ff */
[----:B------:R-:W-:-:S04]  /*4c90*/  IADD3 R14, P1, PT, R15, R16, RZ ;  /* 0x000000100f0e7210 */ /* 0x000fc80007f3e0ff */
[----:B------:R-:W-:-:S05]  /*4ca0*/  IADD3.X R15, PT, PT, RZ, R17, RZ, P1, !PT ;  /* 0x00000011ff0f7210 */ /* 0x000fca0000ffe4ff */
[----:B------:R-:W2:Y:S01]  /*4cb0*/  LDG.E.U16 R14, desc[UR36][R14.64] ;  /* 0x000000240e0e7981 */ /* 0x000ea2000c1e1500 */
[----:B-1----:R-:W-:Y:S02]  /*4cc0*/  VIADD R29, R4, UR4 ;  /* 0x00000004041d7c36 */ /* 0x002fe40008000000 */
[----:B------:R-:W-:-:S04]  /*4cd0*/  IMAD.MOV.U32 R28, RZ, RZ, RZ ;  /* 0x000000ffff1c7224 */ /* 0x000fc800078e00ff */
[----:B------:R-:W-:-:S05]  /*4ce0*/  IMAD.HI.U32 R0, R29, UR31, R28 ;  /* 0x0000001f1d007c27 */ /* 0x000fca000f8e001c */
[----:B------:R-:W-:-:S04]  /*4cf0*/  SHF.R.U32.HI R20, RZ, UR76, R0 ;  /* 0x0000004cff147c19 */ /* 0x000fc80008011600 */
[----:B------:R-:W-:-:S05]  /*4d00*/  IADD3 R3, PT, PT, -R20, RZ, RZ ;  /* 0x000000ff14037210 */ /* 0x000fca0007ffe1ff */
[----:B------:R-:W-:-:S04]  /*4d10*/  IMAD R26, R3, UR30, R29 ;  /* 0x0000001e031a7c24 */ /* 0x000fc8000f8e021d */
[----:B------:R-:W-:Y:S01]  /*4d20*/  IMAD R26, R26, UR5, RZ ;  /* 0x000000051a1a7c24 */ /* 0x000fe2000f8e02ff */
[C---:B--2---:R-:W-:Y:S02]  /*4d30*/  PRMT R3, R14.reuse, 0x7770, RZ ;  /* 0x000077700e037816 */ /* 0x044fe400000000ff */
[----:B------:R-:W-:Y:S01]  /*4d40*/  PRMT R0, R14, 0x7771, RZ ;  /* 0x000077710e007816 */ /* 0x000fe200000000ff */
[----:B------:R-:W-:Y:S06]  /*4d50*/  BRA.U !UP0, `(.L_x_128) ;  /* 0x0000000d08947547 */ /* 0x000fec000b800000 */
        /* <DEDUP_REMOVED lines=229> */
.L_x_128:
[----:B------:R-:W-:-:S04]  /*5bb0*/  LOP3.LUT R15, R26, 0xfffffffe, RZ, 0xc0, !PT ;  /* 0xfffffffe1a0f7812 */ /* 0x000fc800078ec0ff */
[----:B------:R-:W-:-:S04]  /*5bc0*/  IADD3 R14, P1, PT, R15, R16, RZ ;  /* 0x000000100f0e7210 */ /* 0x000fc80007f3e0ff */
[----:B------:R-:W-:-:S05]  /*5bd0*/  IADD3.X R15, PT, PT, RZ, R17, RZ, P1, !PT ;  /* 0x00000011ff0f7210 */ /* 0x000fca0000ffe4ff */
[----:B------:R-:W2:Y:S01]  /*5be0*/  LDG.E.U16 R14, desc[UR36][R14.64] ;  /* 0x000000240e0e7981 */ /* 0x000ea2000c1e1500 */
[----:B------:R-:W-:Y:S02]  /*5bf0*/  VIADD R29, R29, UR4 ;  /* 0x000000041d1d7c36 */ /* 0x000fe40008000000 */
        /* <DEDUP_REMOVED lines=238> */
.L_x_129:
[----:B------:R-:W-:-:S04]  /*6ae0*/  LOP3.LUT R15, R30, 0xfffffffe, RZ, 0xc0, !PT ;  /* 0xfffffffe1e0f7812 */ /* 0x000fc800078ec0ff */
[----:B------:R-:W-:-:S04]  /*6af0*/  IADD3 R14, P1, PT, R15, R16, RZ ;  /* 0x000000100f0e7210 */ /* 0x000fc80007f3e0ff */
[----:B------:R-:W-:-:S05]  /*6b00*/  IADD3.X R15, PT, PT, RZ, R17, RZ, P1, !PT ;  /* 0x00000011ff0f7210 */ /* 0x000fca0000ffe4ff */
[----:B------:R1:W2:Y:S01]  /*6b10*/  LDG.E.U16 R14, desc[UR36][R14.64] ;  /* 0x000000240e0e7981 */ /* 0x0002a2000c1e1500 */
[----:B------:R-:W-:Y:S02]  /*6b20*/  VIADD R29, R29, UR4 ;  /* 0x000000041d1d7c36 */ /* 0x000fe40008000000 */
[----:B------:R-:W-:-:S04]  /*6b30*/  IMAD.MOV.U32 R28, RZ, RZ, RZ ;  /* 0x000000ffff1c7224 */ /* 0x000fc800078e00ff */
[----:B------:R-:W-:-:S05]  /*6b40*/  IMAD.HI.U32 R20, R29, UR31, R28 ;  /* 0x0000001f1d147c27 */ /* 0x000fca000f8e001c */
[----:B-1----:R-:W-:-:S04]  /*6b50*/  SHF.R.U32.HI R15, RZ, UR76, R20 ;  /* 0x0000004cff0f7c19 */ /* 0x002fc80008011614 */
[----:B------:R-:W-:-:S05]  /*6b60*/  IADD3 R21, PT, PT, -R15, RZ, RZ ;  /* 0x000000ff0f157210 */ /* 0x000fca0007ffe1ff */
[----:B------:R-:W-:-:S04]  /*6b70*/  IMAD R30, R21, UR30, R29 ;  /* 0x0000001e151e7c24 */ /* 0x000fc8000f8e021d */
[----:B------:R-:W-:Y:S01]  /*6b80*/  IMAD R30, R30, UR5, RZ ;  /* 0x000000051e1e7c24 */ /* 0x000fe2000f8e02ff */
[C---:B--2---:R-:W-:Y:S02]  /*6b90*/  PRMT R29, R14.reuse, 0x7770, RZ ;  /* 0x000077700e1d7816 */ /* 0x044fe400000000ff */
[----:B------:R-:W-:Y:S01]  /*6ba0*/  PRMT R28, R14, 0x7771, RZ ;  /* 0x000077710e1c7816 */ /* 0x000fe200000000ff */
[----:B------:R-:W-:Y:S06]  /*6bb0*/  BRA.U !UP0, `(.L_x_130) ;  /* 0x0000000d08907547 */ /* 0x000fec000b800000 */
        /* <DEDUP_REMOVED lines=217> */
[----:B------:R-:W-:Y:S01]  /*7950*/  SHF.R.U32.HI R21, RZ, UR7, R20 ;  /* 0x00000007ff157c19 */ /* 0x000fe20008011614 */
[----:B------:R-:W-:-:S06]  /*7960*/  @P1 IMAD.MOV.U32 R20, RZ, RZ, RZ ;  /* 0x000000ffff141224 */ /* 0x000fcc00078e00ff */
[----:B------:R-:W2:Y:S01]  /*7970*/  @P1 LDC R33, c[0x0][0x554] ;  /* 0x00015500ff211b82 */ /* 0x000ea20000000800 */
[C---:B-1----:R-:W-:Y:S01]  /*7980*/  @P1 IMAD.HI.U32 R15, R21.reuse, R15, R20 ;  /* 0x0000000f150f1227 */ /* 0x042fe200078e0014 */
[----:B------:R-:W-:-:S05]  /*7990*/  IADD3 R20, PT, PT, -R21, RZ, RZ ;  /* 0x000000ff15147210 */ /* 0x000fca0007ffe1ff */
[----:B------:R-:W-:Y:S01]  /*79a0*/  IMAD R31, R20, UR27, R31 ;  /* 0x0000001b141f7c24 */ /* 0x000fe2000f8e021f */
[----:B0-----:R-:W-:-:S03]  /*79b0*/  @P1 SHF.R.U32.HI R15, RZ, R32, R15 ;  /* 0x00000020ff0f1219 */ /* 0x001fc6000001160f */
[----:B------:R-:W-:Y:S02]  /*79c0*/  IMAD R30, R31, UR28, R30 ;  /* 0x0000001c1f1e7c24 */ /* 0x000fe4000f8e021e */
[----:B------:R-:W-:-:S04]  /*79d0*/  @P1 IMAD.MOV R15, RZ, RZ, -R15 ;  /* 0x000000ffff0f1224 */ /* 0x000fc800078e0a0f */
[----:B------:R-:W-:-:S04]  /*79e0*/  @P1 IMAD R14, R14, R15, R21 ;  /* 0x0000000f0e0e1224 */ /* 0x000fc800078e0215 */
[----:B--2---:R-:W-:-:S07]  /*79f0*/  @P1 IMAD R30, R14, R33, R30 ;  /* 0x000000210e1e1224 */ /* 0x004fce00078e021e */
.L_x_130:
[----:B------:R-:W-:-:S04]  /*7a00*/  LOP3.LUT R15, R30, 0xfffffffe, RZ, 0xc0, !PT ;  /* 0xfffffffe1e0f7812 */ /* 0x000fc800078ec0ff */
[----:B------:R-:W-:-:S05]  /*7a10*/  IADD3 R14, P1, PT, R15, R16, RZ ;  /* 0x000000100f0e7210 */ /* 0x000fca0007f3e0ff */
[----:B------:R-:W-:-:S05]  /*7a20*/  IMAD.X R15, RZ, RZ, R17, P1 ;  /* 0x000000ffff0f7224 */ /* 0x000fca00008e0611 */
[----:B------:R-:W2:Y:S02]  /*7a30*/  LDG.E.U16 R14, desc[UR36][R14.64] ;  /* 0x000000240e0e7981 */ /* 0x000ea4000c1e1500 */
[C---:B--2---:R-:W-:Y:S02]  /*7a40*/  PRMT R20, R14.reuse, 0x7770, RZ ;  /* 0x000077700e147816 */ /* 0x044fe400000000ff */
[----:B------:R-:W-:-:S07]  /*7a50*/  PRMT R21, R14, 0x7771, RZ ;  /* 0x000077710e157816 */ /* 0x000fce00000000ff */
.L_x_126:
[----:B------:R-:W-:Y:S01]  /*7a60*/  LOP3.LUT P3, RZ, R26, 0xff, RZ, 0xc0, !PT ;  /* 0x000000ff1aff7812 */ /* 0x000fe2000786c0ff */
[----:B------:R-:W2:Y:S01]  /*7a70*/  LDCU UR5, c[0x0][0x388] ;  /* 0x00007100ff0577ac */ /* 0x000ea20008000800 */
[----:B------:R-:W-:Y:S02]  /*7a80*/  LOP3.LUT P5, RZ, R29, 0xff, RZ, 0xc0, !PT ;  /* 0x000000ff1dff7812 */ /* 0x000fe400078ac0ff */
[----:B------:R-:W-:Y:S02]  /*7a90*/  SEL R30, RZ, 0x1, !P3 ;  /* 0x00000001ff1e7807 */ /* 0x000fe40005800000 */
[----:B------:R-:W-:Y:S02]  /*7aa0*/  LOP3.LUT P3, RZ, R3, 0xff, RZ, 0xc0, !PT ;  /* 0x000000ff03ff7812 */ /* 0x000fe4000786c0ff */
[----:B------:R-:W-:Y:S02]  /*7ab0*/  LOP3.LUT P2, RZ, R0, 0xff, RZ, 0xc0, !PT ;  /* 0x000000ff00ff7812 */ /* 0x000fe4000784c0ff */
[----:B------:R-:W-:-:S02]  /*7ac0*/  LOP3.LUT R3, R8, 0xff, RZ, 0xc0, !PT ;  /* 0x000000ff08037812 */ /* 0x000fc400078ec0ff */
[----:B------:R-:W-:Y:S02]  /*7ad0*/  LOP3.LUT P4, RZ, R27, 0xff, RZ, 0xc0, !PT ;  /* 0x000000ff1bff7812 */ /* 0x000fe4000788c0ff */
[----:B------:R-:W-:Y:S02]  /*7ae0*/  SEL R33, RZ, 0x1, !P5 ;  /* 0x00000001ff217807 */ /* 0x000fe40006800000 */
[----:B------:R-:W-:Y:S02]  /*7af0*/  SEL R31, RZ, 0x1, !P2 ;  /* 0x00000001ff1f7807 */ /* 0x000fe40005000000 */
[----:B------:R-:W-:Y:S02]  /*7b00*/  LOP3.LUT R0, R9, 0xff, RZ, 0xc0, !PT ;  /* 0x000000ff09007812 */ /* 0x000fe400078ec0ff */
[----:B------:R-:W-:Y:S02]  /*7b10*/  ISETP.NE.AND P5, PT, R3, R30, PT ;  /* 0x0000001e0300720c */ /* 0x000fe40003fa5270 */
[----:B------:R-:W-:-:S02]  /*7b20*/  LOP3.LUT P1, RZ, R20, 0xff, RZ, 0xc0, !PT ;  /* 0x000000ff14ff7812 */ /* 0x000fc4000782c0ff */
[----:B-1----:R-:W-:Y:S02]  /*7b30*/  MOV R3, UR4 ;  /* 0x0000000400037c02 */ /* 0x002fe40008000f00 */
[----:B------:R-:W-:Y:S02]  /*7b40*/  SEL R29, RZ, 0x1, !P4 ;  /* 0x00000001ff1d7807 */ /* 0x000fe40006000000 */
[----:B------:R-:W-:Y:S01]  /*7b50*/  LOP3.LUT P6, RZ, R28, 0xff, RZ, 0xc0, !PT ;  /* 0x000000ff1cff7812 */ /* 0x000fe200078cc0ff */
[----:B------:R-:W-:Y:S01]  /*7b60*/  IMAD R4, R3, 0x4, R4 ;  /* 0x0000000403047824 */ /* 0x000fe200078e0204 */
[----:B------:R-:W-:Y:S02]  /*7b70*/  ISETP.NE.AND P4, PT, R0, R31, PT ;  /* 0x0000001f0000720c */ /* 0x000fe40003f85270 */
[----:B------:R-:W-:Y:S02]  /*7b80*/  LOP3.LUT R0, R7, 0xff, RZ, 0xc0, !PT ;  /* 0x000000ff07007812 */ /* 0x000fe400078ec0ff */
[----:B------:R-:W-:-:S02]  /*7b90*/  SEL R28, RZ, 0x1, !P1 ;  /* 0x00000001ff1c7807 */ /* 0x000fc40004800000 */
[----:B------:R-:W-:Y:S02]  /*7ba0*/  LOP3.LUT R11, R11, 0xff, RZ, 0xc0, !PT ;  /* 0x000000ff0b0b7812 */ /* 0x000fe400078ec0ff */
[----:B------:R-:W-:Y:S02]  /*7bb0*/  SEL R14, RZ, 0x1, !P6 ;  /* 0x00000001ff0e7807 */ /* 0x000fe40007000000 */
[----:B------:R-:W-:Y:S02]  /*7bc0*/  SEL R9, RZ, 0x1, !P4 ;  /* 0x00000001ff097807 */ /* 0x000fe40006000000 */
[----:B------:R-:W-:Y:S01]  /*7bd0*/  ISETP.NE.AND P6, PT, R0, R29, PT ;  /* 0x0000001d0000720c */ /* 0x000fe20003fc5270 */
[----:B--2---:R-:W-:Y:S01]  /*7be0*/  IMAD.U32 R0, RZ, RZ, UR5 ;  /* 0x00000005ff007e24 */ /* 0x004fe2000f8e00ff */
[----:B------:R-:W-:Y:S01]  /*7bf0*/  ISETP.NE.AND P4, PT, R11, R28, PT ;  /* 0x0000001c0b00720c */ /* 0x000fe20003f85270 */
[----:B------:R-:W-:Y:S01]  /*7c00*/  IMAD R11, R3, 0x3, R4 ;  /* 0x00000003030b7824 */ /* 0x000fe200078e0204 */
[----:B------:R-:W-:-:S02]  /*7c10*/  SEL R7, RZ, 0x1, !P6 ;  /* 0x00000001ff077807 */ /* 0x000fc40007000000 */
[----:B------:R-:W-:Y:S02]  /*7c20*/  LOP3.LUT P2, RZ, R21, 0xff, RZ, 0xc0, !PT ;  /* 0x000000ff15ff7812 */ /* 0x000fe4000784c0ff */
[----:B------:R-:W-:Y:S02]  /*7c30*/  ISETP.GE.U32.AND P6, PT, R11, R0, PT ;  /* 0x000000000b00720c */ /* 0x000fe40003fc6070 */
[----:B------:R-:W-:Y:S02]  /*7c40*/  LOP3.LUT R5, R5, 0xff, RZ, 0xc0, !PT ;  /* 0x000000ff05057812 */ /* 0x000fe400078ec0ff */
[----:B------:R-:W-:Y:S02]  /*7c50*/  SEL R27, RZ, 0x1, !P2 ;  /* 0x00000001ff1b7807 */ /* 0x000fe40005000000 */
[----:B------:R-:W-:Y:S02]  /*7c60*/  ISETP.NE.AND P2, PT, R5, R14, PT ;  /* 0x0000000e0500720c */ /* 0x000fe40003f45270 */
[----:B------:R-:W-:-:S02]  /*7c70*/  LOP3.LUT R6, R6, 0xff, RZ, 0xc0, !PT ;  /* 0x000000ff06067812 */ /* 0x000fc400078ec0ff */
[----:B------:R-:W-:Y:S02]  /*7c80*/  LOP3.LUT R5, R10, 0xff, RZ, 0xc0, !PT ;  /* 0x000000ff0a057812 */ /* 0x000fe400078ec0ff */
[----:B------:R-:W-:Y:S02]  /*7c90*/  LOP3.LUT R12, R12, 0xff, RZ, 0xc0, !PT ;  /* 0x000000ff0c0c7812 */ /* 0x000fe400078ec0ff */
[----:B------:R-:W-:Y:S02]  /*7ca0*/  SEL R32, RZ, 0x1, !P3 ;  /* 0x00000001ff207807 */ /* 0x000fe40005800000 */
[----:B------:R-:W-:Y:S02]  /*7cb0*/  SEL R8, RZ, 0x1, !P5 ;  /* 0x00000001ff087807 */ /* 0x000fe40006800000 */
[----:B------:R-:W-:Y:S02]  /*7cc0*/  ISETP.NE.AND P1, PT, R6, R33, PT ;  /* 0x000000210600720c */ /* 0x000fe40003f25270 */
[----:B------:R-:W-:-:S02]  /*7cd0*/  ISETP.NE.AND P5, PT, R12, R27, PT ;  /* 0x0000001b0c00720c */ /* 0x000fc40003fa5270 */
[----:B------:R-:W-:Y:S02]  /*7ce0*/  ISETP.NE.AND P3, PT, R5, R32, PT ;  /* 0x000000200500720c */ /* 0x000fe40003f65270 */
[----:B------:R-:W-:Y:S02]  /*7cf0*/  SEL R6, RZ, 0x1, !P1 ;  /* 0x00000001ff067807 */ /* 0x000fe40004800000 */
[----:B------:R-:W-:Y:S02]  /*7d00*/  SEL R5, RZ, 0x1, !P2 ;  /* 0x00000001ff057807 */ /* 0x000fe40005000000 */
[----:B------:R-:W-:Y:S02]  /*7d10*/  SEL R11, RZ, 0x1, !P4 ;  /* 0x00000001ff0b7807 */ /* 0x000fe40006000000 */
[----:B------:R-:W-:Y:S02]  /*7d20*/  SEL R12, RZ, 0x1, !P5 ;  /* 0x00000001ff0c7807 */ /* 0x000fe40006800000 */
[----:B------:R-:W-:Y:S01]  /*7d30*/  SEL R10, RZ, 0x1, !P3 ;  /* 0x00000001ff0a7807 */ /* 0x000fe20005800000 */
[----:B------:R-:W-:Y:S06]  /*7d40*/  @!P6 BRA `(.L_x_131) ;  /* 0xffffffbc002ce947 */ /* 0x000fec000383ffff */
[----:B0-----:R-:W-:Y:S05]  /*7d50*/  BSYNC.RECONVERGENT B1 ;  /* 0x0000000000017941 */ /* 0x001fea0003800200 */
.L_x_125:
[----:B------:R-:W-:-:S07]  /*7d60*/  PRMT R13, R14, 0x7610, R13 ;  /* 0x000076100e0d7816 */ /* 0x000fce000000000d */
.L_x_124:
[----:B------:R-:W-:Y:S05]  /*7d70*/  BSYNC.RECONVERGENT B0 ;  /* 0x0000000000007941 */ /* 0x000fea0003800200 */
.L_x_123:
[----:B------:R-:W-:Y:S01]  /*7d80*/  ISETP.GE.U32.AND P0, PT, R4, R0, PT ;  /* 0x000000000400720c */ /* 0x000fe20003f06070 */
[----:B------:R-:W-:-:S12]  /*7d90*/  BSSY.RECONVERGENT B0, `(.L_x_132) ;  /* 0x000048c000007945 */ /* 0x000fd80003800200 */
[----:B------:R-:W-:Y:S05]  /*7da0*/  @P0 BRA `(.L_x_133) ;  /* 0x0000004800280947 */ /* 0x000fea0003800000 */
[----:B------:R-:W1:Y:S01]  /*7db0*/  LDC R14, c[0x0][0x3c4] ;  /* 0x0000f100ff0e7b82 */ /* 0x000e620000000800 */
[----:B------:R-:W-:Y:S02]  /*7dc0*/  CS2R R20, SRZ ;  /* 0x0000000000147805 */ /* 0x000fe4000001ff00 */
[C---:B-1----:R-:W-:Y:S02]  /*7dd0*/  ISETP.NE.AND P0, PT, R14.reuse, RZ, PT ;  /* 0x000000ff0e00720c */ /* 0x042fe40003f05270 */
[----:B------:R-:W-:-:S04]  /*7de0*/  IADD3 R26, PT, PT, R14, -0x1, RZ ;  /* 0xffffffff0e1a7810 */ /* 0x000fc80007ffe0ff */
[----:B------:R-:W-:-:S05]  /*7df0*/  VIMNMX.U32 R25, PT, PT, R26, 0x18, PT ;  /* 0x000000181a197848 */ /* 0x000fca0003fe0000 */
[----:B------:R-:W-:Y:S02]  /*7e00*/  VIADD R25, R25, 0x1 ;  /* 0x0000000119197836 */ /* 0x000fe40000000000 */
[----:B------:R-:W-:Y:S05]  /*7e10*/  @!P0 BRA `(.L_x_134) ;  /* 0x0000001000508947 */ /* 0x000fea0003800000 */
[----:B------:R-:W1:Y:S01]  /*7e20*/  LDCU.64 UR6, c[0x0][0x3c8] ;  /* 0x00007900ff0677ac */ /* 0x000e620008000a00 */
[----:B------:R-:W-:Y:S01]  /*7e30*/  MOV R15, R4 ;  /* 0x00000004000f7202 */ /* 0x000fe20000000f00 */
[----:B------:R-:W-:Y:S01]  /*7e40*/  IMAD.MOV.U32 R14, RZ, RZ, RZ ;  /* 0x000000ffff0e7224 */ /* 0x000fe200078e00ff */
[----:B------:R-:W-:Y:S01]  /*7e50*/  ISETP.NE.AND P1, PT, R26, RZ, PT ;  /* 0x000000ff1a00720c */ /* 0x000fe20003f25270 */
[----:B------:R-:W2:Y:S01]  /*7e60*/  LDCU UR4, c[0x0][0x3d0] ;  /* 0x00007a00ff0477ac */ /* 0x000ea20008000800 */
[----:B------:R-:W3:Y:S01]  /*7e70*/  LDCU UR5, c[0x0][0x4f4] ;  /* 0x00009e80ff0577ac */ /* 0x000ee20008000800 */
[----:B-1----:R-:W-:-:S05]  /*7e80*/  IMAD.HI.U32 R16, R4, UR7, R14 ;  /* 0x0000000704107c27 */ /* 0x002fca000f8e000e */
[----:B--2---:R-:W-:-:S05]  /*7e90*/  SHF.R.U32.HI R17, RZ, UR4, R16 ;  /* 0x00000004ff117c19 */ /* 0x004fca0008011610 */
[----:B------:R-:W-:-:S04]  /*7ea0*/  IMAD.MOV R15, RZ, RZ, -R17 ;  /* 0x000000ffff0f7224 */ /* 0x000fc800078e0a11 */
[----:B------:R-:W-:-:S04]  /*7eb0*/  IMAD R20, R15, UR6, R4 ;  /* 0x000000060f147c24 */ /* 0x000fc8000f8e0204 */
[----:B---3--:R-:W-:Y:S01]  /*7ec0*/  IMAD R20, R20, UR5, RZ ;  /* 0x0000000514147c24 */ /* 0x008fe2000f8e02ff */
[----:B------:R-:W-:Y:S06]  /*7ed0*/  @!P1 BRA `(.L_x_135) ;  /* 0x0000001000189947 */ /* 0x000fec0003800000 */
[----:B------:R-:W1:Y:S01]  /*7ee0*/  LDCU.64 UR4, c[0x0][0x3d8] ;  /* 0x00007b00ff0477ac */ /* 0x000e620008000a00 */
[----:B------:R-:W-:Y:S01]  /*7ef0*/  IMAD.MOV.U32 R16, RZ, RZ, RZ ;  /* 0x000000ffff107224 */ /* 0x000fe200078e00ff */
[----:B------:R-:W-:Y:S01]  /*7f00*/  ISETP.NE.AND P1, PT, R25, 0x2, PT ;  /* 0x000000021900780c */ /* 0x000fe20003f25270 */
[----:B------:R-:W2:Y:S01]  /*7f10*/  LDCU UR6, c[0x0][0x3d4] ;  /* 0x00007a80ff0677ac */ /* 0x000ea20008000800 */
[----:B------:R-:W3:Y:S01]  /*7f20*/  LDCU UR7, c[0x0][0x4f8] ;  /* 0x00009f00ff0777ac */ /* 0x000ee20008000800 */
[----:B-1----:R-:W-:-:S05]  /*7f30*/  IMAD.HI.U32 R14, R17, UR4, R16 ;  /* 0x00000004110e7c27 */ /* 0x002fca000f8e0010 */
[----:B------:R-:W-:-:S04]  /*7f40*/  SHF.R.U32.HI R15, RZ, UR5, R14 ;  /* 0x00000005ff0f7c19 */ /* 0x000fc8000801160e */
[----:B------:R-:W-:-:S05]  /*7f50*/  IADD3 R16, PT, PT, -R15, RZ, RZ ;  /* 0x000000ff0f107210 */ /* 0x000fca0007ffe1ff */
[----:B--2---:R-:W-:-:S04]  /*7f60*/  IMAD R17, R16, UR6, R17 ;  /* 0x0000000610117c24 */ /* 0x004fc8000f8e0211 */
[----:B---3--:R-:W-:Y:S01]  /*7f70*/  IMAD R20, R17, UR7, R20 ;  /* 0x0000000711147c24 */ /* 0x008fe2000f8e0214 */
[----:B------:R-:W-:Y:S06]  /*7f80*/  @!P1 BRA `(.L_x_135) ;  /* 0x0000000c00ec9947 */ /* 0x000fec0003800000 */
[----:B------:R-:W1:Y:S01]  /*7f90*/  LDCU.64 UR6, c[0x0][0x3e0] ;  /* 0x00007c00ff0677ac */ /* 0x000e620008000a00 */
[----:B------:R-:W-:Y:S01]  /*7fa0*/  IMAD.MOV.U32 R14, RZ, RZ, RZ ;  /* 0x000000ffff0e7224 */ /* 0x000fe200078e00ff */
[----:B------:R-:W-:Y:S01]  /*7fb0*/  ISETP.NE.AND P1, PT, R25, 0x3, PT ;  /* 0x000000031900780c */ /* 0x000fe20003f25270 */
[----:B------:R-:W2:Y:S01]  /*7fc0*/  LDCU UR4, c[0x0][0x3e8] ;  /* 0x00007d00ff0477ac */ /* 0x000ea20008000800 */
[----:B------:R-:W3:Y:S01]  /*7fd0*/  LDCU UR5, c[0x0][0x4fc] ;  /* 0x00009f80ff0577ac */ /* 0x000ee20008000800 */
[----:B-1----:R-:W-:-:S05]  /*7fe0*/  IMAD.HI.U32 R16, R15, UR7, R14 ;  /* 0x000000070f107c27 */ /* 0x002fca000f8e000e */
[----:B--2---:R-:W-:-:S05]  /*7ff0*/  SHF.R.U32.HI R17, RZ, UR4, R16 ;  /* 0x00000004ff117c19 */ /* 0x004fca0008011610 */
[----:B------:R-:W-:-:S04]  /*8000*/  IMAD.MOV R14, RZ, RZ, -R17 ;  /* 0x000000ffff0e7224 */ /* 0x000fc800078e0a11 */
[----:B------:R-:W-:-:S04]  /*8010*/  IMAD R15, R14, UR6, R15 ;  /* 0x000000060e0f7c24 */ /* 0x000fc8000f8e020f */
[----:B---3--:R-:W-:Y:S01]  /*8020*/  IMAD R20, R15, UR5, R20 ;  /* 0x000000050f147c24 */ /* 0x008fe2000f8e0214 */
[----:B------:R-:W-:Y:S06]  /*8030*/  @!P1 BRA `(.L_x_135) ;  /* 0x0000000c00c09947 */ /* 0x000fec0003800000 */
[----:B------:R-:W1:Y:S01]  /*8040*/  LDCU.64 UR4, c[0x0][0x3f0] ;  /* 0x00007e00ff0477ac */ /* 0x000e620008000a00 */
[----:B------:R-:W-:Y:S01]  /*8050*/  HFMA2 R16, -RZ, RZ, 0, 0 ;  /* 0x00000000ff107431 */ /* 0x000fe200000001ff */
[----:B------:R-:W-:Y:S01]  /*8060*/  ISETP.NE.AND P1, PT, R25, 0x4, PT ;  /* 0x000000041900780c */ /* 0x000fe20003f25270 */
[----:B------:R-:W2:Y:S01]  /*8070*/  LDCU UR6, c[0x0][0x3ec] ;  /* 0x00007d80ff0677ac */ /* 0x000ea20008000800 */
[----:B------:R-:W3:Y:S02]  /*8080*/  LDCU UR7, c[0x0][0x500] ;  /* 0x0000a000ff0777ac */ /* 0x000ee40008000800 */
[----:B-1----:R-:W-:-:S05]  /*8090*/  IMAD.HI.U32 R14, R17, UR4, R16 ;  /* 0x00000004110e7c27 */ /* 0x002fca000f8e0010 */
[----:B------:R-:W-:-:S05]  /*80a0*/  SHF.R.U32.HI R15, RZ, UR5, R14 ;  /* 0x00000005ff0f7c19 */ /* 0x000fca000801160e */
[----:B------:R-:W-:-:S04]  /*80b0*/  IMAD.MOV R16, RZ, RZ, -R15 ;  /* 0x000000ffff107224 */ /* 0x000fc800078e0a0f */
        /* <DEDUP_REMOVED lines=9> */
[----:B--2---:R-:W-:-:S04]  /*8150*/  SHF.R.U32.HI R17, RZ, UR4, R16 ;  /* 0x00000004ff117c19 */ /* 0x004fc80008011610 */
[----:B------:R-:W-:-:S05]  /*8160*/  IADD3 R14, PT, PT, -R17, RZ, RZ ;  /* 0x000000ff110e7210 */ /* 0x000fca0007ffe1ff */
[----:B------:R-:W-:-:S04]  /*8170*/  IMAD R15, R14, UR6, R15 ;  /* 0x000000060e0f7c24 */ /* 0x000fc8000f8e020f */
        /* <DEDUP_REMOVED lines=8> */
[----:B------:R-:W-:-:S05]  /*8200*/  SHF.R.U32.HI R15, RZ, UR5, R14 ;  /* 0x00000005ff0f7c19 */ /* 0x000fca000801160e */
[----:B------:R-:W-:-:S04]  /*8210*/  IMAD.MOV R16, RZ, RZ, -R15 ;  /* 0x000000ffff107224 */ /* 0x000fc800078e0a0f */
[----:B--2---:R-:W-:-:S04]  /*8220*/  IMAD R17, R16, UR6, R17 ;  /* 0x0000000610117c24 */ /* 0x004fc8000f8e0211 */
[----:B---3--:R-:W-:Y:S01]  /*8230*/  IMAD R20, R17, UR7, R20 ;  /* 0x0000000711147c24 */ /* 0x008fe2000f8e0214 */
[----:B------:R-:W-:Y:S06]  /*8240*/  @!P1 BRA `(.L_x_135) ;  /* 0x0000000c003c9947 */ /* 0x000fec0003800000 */
[----:B------:R-:W1:Y:S01]  /*8250*/  LDCU.64 UR6, c[0x0][0x410] ;  /* 0x00008200ff0677ac */ /* 0x000e620008000a00 */
[----:B------:R-:W-:Y:S02]  /*8260*/  MOV R14, RZ ;  /* 0x000000ff000e7202 */ /* 0x000fe40000000f00 */
        /* <DEDUP_REMOVED lines=197> */
[----:B------:R-:W-:Y:S01]  /*8ec0*/  MOV R14, RZ ;  /* 0x000000ff000e7202 */ /* 0x000fe20000000f00 */
[----:B------:R-:W2:Y:S01]  /*8ed0*/  LDCU UR4, c[0x0][0x4f0] ;  /* 0x00009e00ff0477ac */ /* 0x000ea20008000800 */
[----:B------:R-:W3:Y:S03]  /*8ee0*/  LDCU UR5, c[0x0][0x554] ;  /* 0x0000aa80ff0577ac */ /* 0x000ee60008000800 */
[----:B-1----:R-:W-:-:S05]  /*8ef0*/  IMAD.HI.U32 R14, R15, UR7, R14 ;  /* 0x000000070f0e7c27 */ /* 0x002fca000f8e000e */
[----:B--2---:R-:W-:-:S05]  /*8f00*/  SHF.R.U32.HI R14, RZ, UR4, R14 ;  /* 0x00000004ff0e7c19 */ /* 0x004fca000801160e */
[----:B------:R-:W-:-:S04]  /*8f10*/  IMAD.MOV R14, RZ, RZ, -R14 ;  /* 0x000000ffff0e7224 */ /* 0x000fc800078e0a0e */
[----:B------:R-:W-:-:S04]  /*8f20*/  IMAD R15, R14, UR6, R15 ;  /* 0x000000060e0f7c24 */ /* 0x000fc8000f8e020f */
[----:B---3--:R-:W-:-:S07]  /*8f30*/  IMAD R20, R15, UR5, R20 ;  /* 0x000000050f147c24 */ /* 0x008fce000f8e0214 */
.L_x_135:
[----:B------:R-:W-:Y:S01]  /*8f40*/  SHF.R.U32.HI R20, RZ, 0x1, R20 ;  /* 0x00000001ff147819 */ /* 0x000fe20000011614 */
[----:B------:R-:W-:-:S07]  /*8f50*/  IMAD.MOV.U32 R21, RZ, RZ, RZ ;  /* 0x000000ffff157224 */ /* 0x000fce00078e00ff */
.L_x_134:
[----:B------:R-:W1:Y:S02]  /*8f60*/  LDCU.64 UR4, c[0x0][0x750] ;  /* 0x0000ea00ff0477ac */ /* 0x000e640008000a00 */
[----:B-1----:R-:W-:-:S04]  /*8f70*/  IADD3 R24, P1, PT, R24, UR4, RZ ;  /* 0x0000000418187c10 */ /* 0x002fc8000ff3e0ff */
[----:B------:R-:W-:Y:S02]  /*8f80*/  IADD3.X R22, PT, PT, RZ, UR5, RZ, P1, !PT ;  /* 0x00000005ff167c10 */ /* 0x000fe40008ffe4ff */
[----:B------:R-:W-:-:S04]  /*8f90*/  LEA R16, P1, R20, R24, 0x1 ;  /* 0x0000001814107211 */ /* 0x000fc800078208ff */
[----:B------:R-:W-:-:S05]  /*8fa0*/  LEA.HI.X R17, R20, R22, R21, 0x1, P1 ;  /* 0x0000001614117211 */ /* 0x000fca00008f0c15 */
        /* <DEDUP_REMOVED lines=10> */
[----:B------:R-:W-:Y:S01]  /*9050*/  CS2R R20, SRZ ;  /* 0x0000000000147805 */ /* 0x000fe2000001ff00 */
[----:B------:R-:W-:Y:S06]  /*9060*/  @!P0 BRA `(.L_x_136) ;  /* 0x00000010004c8947 */ /* 0x000fec0003800000 */
[----:B------:R-:W1:Y:S01]  /*9070*/  LDCU.64 UR6, c[0x0][0x3c8] ;  /* 0x00007900ff0677ac */ /* 0x000e620008000a00 */
[----:B------:R-:W-:Y:S01]  /*9080*/  IMAD.MOV.U32 R14, RZ, RZ, RZ ;  /* 0x000000ffff0e7224 */ /* 0x000fe200078e00ff */
[----:B------:R-:W-:Y:S01]  /*9090*/  ISETP.NE.AND P1, PT, R26, RZ, PT ;  /* 0x000000ff1a00720c */ /* 0x000fe20003f25270 */
[----:B------:R-:W2:Y:S01]  /*90a0*/  LDCU UR4, c[0x0][0x3d0] ;  /* 0x00007a00ff0477ac */ /* 0x000ea20008000800 */
[----:B------:R-:W3:Y:S01]  /*90b0*/  LDCU UR5, c[0x0][0x4f4] ;  /* 0x00009e80ff0577ac */ /* 0x000ee20008000800 */
[----:B-1----:R-:W-:-:S05]  /*90c0*/  IMAD.HI.U32 R20, R15, UR7, R14 ;  /* 0x000000070f147c27 */ /* 0x002fca000f8e000e */
[----:B--2---:R-:W-:-:S04]  /*90d0*/  SHF.R.U32.HI R21, RZ, UR4, R20 ;  /* 0x00000004ff157c19 */ /* 0x004fc80008011614 */
[----:B------:R-:W-:-:S05]  /*90e0*/  IADD3 R29, PT, PT, -R21, RZ, RZ ;  /* 0x000000ff151d7210 */ /* 0x000fca0007ffe1ff */
        /* <DEDUP_REMOVED lines=258> */
[----:B------:R-:W2:Y:S01]  /*a110*/  LDCU UR4, c[0x0][0x4f0] ;  /* 0x00009e00ff0477ac */ /* 0x000ea20008000800 */
[----:B------:R-:W3:Y:S02]  /*a120*/  LDCU UR5, c[0x0][0x554] ;  /* 0x0000aa80ff0577ac */ /* 0x000ee40008000800 */
[----:B-1----:R-:W-:-:S05]  /*a130*/  IMAD.HI.U32 R16, R17, UR7, R16 ;  /* 0x0000000711107c27 */ /* 0x002fca000f8e0010 */
[----:B--2---:R-:W-:-:S04]  /*a140*/  SHF.R.U32.HI R16, RZ, UR4, R16 ;  /* 0x00000004ff107c19 */ /* 0x004fc80008011610 */
[----:B------:R-:W-:-:S05]  /*a150*/  IADD3 R16, PT, PT, -R16, RZ, RZ ;  /* 0x000000ff10107210 */ /* 0x000fca0007ffe1ff */
[----:B------:R-:W-:-:S04]  /*a160*/  IMAD R16, R16, UR6, R17 ;  /* 0x0000000610107c24 */ /* 0x000fc8000f8e0211 */
[----:B---3--:R-:W-:-:S07]  /*a170*/  IMAD R29, R16, UR5, R29 ;  /* 0x00000005101d7c24 */ /* 0x008fce000f8e021d */
.L_x_137:
[----:B------:R-:W-:Y:S01]  /*a180*/  SHF.R.U32.HI R20, RZ, 0x1, R29 ;  /* 0x00000001ff147819 */ /* 0x000fe2000001161d */
[----:B------:R-:W-:-:S07]  /*a190*/  IMAD.MOV.U32 R21, RZ, RZ, RZ ;  /* 0x000000ffff157224 */ /* 0x000fce00078e00ff */
.L_x_136:
        /* <DEDUP_REMOVED lines=15> */
[----:B------:R-:W-:Y:S01]  /*a290*/  HFMA2 R14, -RZ, RZ, 0, 0 ;  /* 0x00000000ff0e7431 */ /* 0x000fe200000001ff */
[----:B------:R-:W-:Y:S01]  /*a2a0*/  ISETP.NE.AND P1, PT, R26, RZ, PT ;  /* 0x000000ff1a00720c */ /* 0x000fe20003f25270 */
[----:B------:R-:W2:Y:S01]  /*a2b0*/  LDCU UR4, c[0x0][0x3d0] ;  /* 0x00007a00ff0477ac */ /* 0x000ea20008000800 */
[----:B------:R-:W3:Y:S02]  /*a2c0*/  LDCU UR5, c[0x0][0x4f4] ;  /* 0x00009e80ff0577ac */ /* 0x000ee40008000800 */
        /* <DEDUP_REMOVED lines=261> */
[----:B------:R-:W2:Y:S01]  /*b320*/  LDCU UR4, c[0x0][0x4f0] ;  /* 0x00009e00ff0477ac */ /* 0x000ea20008000800 */
[----:B------:R-:W3:Y:S03]  /*b330*/  LDCU UR5, c[0x0][0x554] ;  /* 0x0000aa80ff0577ac */ /* 0x000ee60008000800 */
[----:B-1----:R-:W-:-:S05]  /*b340*/  IMAD.HI.U32 R16, R17, UR7, R16 ;  /* 0x0000000711107c27 */ /* 0x002fca000f8e0010 */
[----:B--2---:R-:W-:-:S05]  /*b350*/  SHF.R.U32.HI R16, RZ, UR4, R16 ;  /* 0x00000004ff107c19 */ /* 0x004fca0008011610 */
[----:B------:R-:W-:-:S04]  /*b360*/  IMAD.MOV R16, RZ, RZ, -R16 ;  /* 0x000000ffff107224 */ /* 0x000fc800078e0a10 */
[----:B------:R-:W-:-:S04]  /*b370*/  IMAD R16, R16, UR6, R17 ;  /* 0x0000000610107c24 */ /* 0x000fc8000f8e0211 */
[----:B---3--:R-:W-:-:S07]  /*b380*/  IMAD R13, R16, UR5, R13 ;  /* 0x00000005100d7c24 */ /* 0x008fce000f8e020d */
.L_x_139:
[----:B------:R-:W-:Y:S01]  /*b390*/  SHF.R.U32.HI R20, RZ, 0x1, R13 ;  /* 0x00000001ff147819 */ /* 0x000fe2000001160d */
[----:B------:R-:W-:-:S07]  /*b3a0*/  IMAD.MOV.U32 R21, RZ, RZ, RZ ;  /* 0x000000ffff157224 */ /* 0x000fce00078e00ff */
.L_x_138:
[----:B------:R-:W-:-:S04]  /*b3b0*/  LEA R16, P1, R20, R24, 0x1 ;  /* 0x0000001814107211 */ /* 0x000fc800078208ff */
[----:B------:R-:W-:-:S05]  /*b3c0*/  LEA.HI.X R17, R20, R22, R21, 0x1, P1 ;  /* 0x0000001614117211 */ /* 0x000fca00008f0c15 */
[----:B------:R-:W2:Y:S01]  /*b3d0*/  LDG.E.U16 R16, desc[UR36][R16.64] ;  /* 0x0000002410107981 */ /* 0x000ea2000c1e1500 */
[----:B------:R-:W-:-:S04]  /*b3e0*/  IADD3 R15, PT, PT, R15, R3, RZ ;  /* 0x000000030f0f7210 */ /* 0x000fc80007ffe0ff */
        /* <DEDUP_REMOVED lines=279> */
[----:B--2---:R-:W-:-:S05]  /*c560*/  SHF.R.U32.HI R14, RZ, UR4, R14 ;  /* 0x00000004ff0e7c19 */ /* 0x004fca000801160e */
[----:B------:R-:W-:-:S04]  /*c570*/  IMAD.MOV R14, RZ, RZ, -R14 ;  /* 0x000000ffff0e7224 */ /* 0x000fc800078e0a0e */
[----:B------:R-:W-:-:S04]  /*c580*/  IMAD R15, R14, UR6, R15 ;  /* 0x000000060e0f7c24 */ /* 0x000fc8000f8e020f */
[----:B---3--:R-:W-:-:S07]  /*c590*/  IMAD R20, R15, UR5, R20 ;  /* 0x000000050f147c24 */ /* 0x008fce000f8e0214 */
.L_x_141:
[----:B------:R-:W-:Y:S02]  /*c5a0*/  SHF.R.U32.HI R20, RZ, 0x1, R20 ;  /* 0x00000001ff147819 */ /* 0x000fe40000011614 */
[----:B------:R-:W-:-:S07]  /*c5b0*/  MOV R21, RZ ;  /* 0x000000ff00157202 */ /* 0x000fce0000000f00 */
.L_x_140:
[----:B------:R-:W-:-:S04]  /*c5c0*/  LEA R24, P0, R20, R24, 0x1 ;  /* 0x0000001814187211 */ /* 0x000fc800078008ff */
[----:B------:R-:W-:-:S05]  /*c5d0*/  LEA.HI.X R25, R20, R22, R21, 0x1, P0 ;  /* 0x0000001614197211 */ /* 0x000fca00000f0c15 */
[----:B------:R-:W2:Y:S02]  /*c5e0*/  LDG.E.U16 R24, desc[UR36][R24.64] ;  /* 0x0000002418187981 */ /* 0x000ea4000c1e1500 */
[C---:B--2---:R-:W-:Y:S02]  /*c5f0*/  PRMT R14, R24.reuse, 0x7770, RZ ;  /* 0x00007770180e7816 */ /* 0x044fe400000000ff */
[----:B------:R-:W-:Y:S02]  /*c600*/  PRMT R15, R24, 0x7771, RZ ;  /* 0x00007771180f7816 */ /* 0x000fe400000000ff */
[----:B------:R-:W-:Y:S02]  /*c610*/  ISETP.NE.AND P0, PT, R14, RZ, PT ;  /* 0x000000ff0e00720c */ /* 0x000fe40003f05270 */
[----:B------:R-:W-:Y:S02]  /*c620*/  ISETP.NE.AND P1, PT, R15, RZ, PT ;  /* 0x000000ff0f00720c */ /* 0x000fe40003f25270 */
[----:B------:R-:W-:-:S02]  /*c630*/  SEL R28, RZ, 0x1, !P0 ;  /* 0x00000001ff1c7807 */ /* 0x000fc40004000000 */
[----:B------:R-:W-:-:S09]  /*c640*/  SEL R27, RZ, 0x1, !P1 ;  /* 0x00000001ff1b7807 */ /* 0x000fd20004800000 */
.L_x_133:
[----:B------:R-:W-:Y:S05]  /*c650*/  BSYNC.RECONVERGENT B0 ;  /* 0x0000000000007941 */ /* 0x000fea0003800200 */
.L_x_132:
        /* <DEDUP_REMOVED lines=42> */
[----:B------:R-:W-:-:S02]  /*c900*/  SEL R6, RZ, 0x1, !P0 ;  /* 0x00000001ff067807 */ /* 0x000fc40004000000 */
[----:B------:R-:W-:Y:S02]  /*c910*/  @!P4 PRMT R11, R0, 0x7610, R11 ;  /* 0x00007610000bc816 */ /* 0x000fe4000000000b */
[----:B------:R-:W-:-:S07]  /*c920*/  @!P4 PRMT R12, R3, 0x7610, R12 ;  /* 0x00007610030cc816 */ /* 0x000fce000000000c */
.L_x_143:
[----:B------:R-:W-:Y:S05]  /*c930*/  BSYNC.RECONVERGENT B0 ;  /* 0x0000000000007941 */ /* 0x000fea0003800200 */
.L_x_142:
        /* <DEDUP_REMOVED lines=17> */
[----:B------:R-:W-:-:S13]  /*ca50*/  ISETP.NE.AND P1, PT, R12, R3, PT ;  /* 0x000000030c00720c */ /* 0x000fda0003f25270 */
.L_x_104:
[----:B------:R-:W-:Y:S02]  /*ca60*/  SEL R16, RZ, 0x1, !P1 ;  /* 0x00000001ff107807 */ /* 0x000fe40004800000 */
[----:B------:R-:W-:-:S07]  /*ca70*/  SEL R25, RZ, 0x1, !P0 ;  /* 0x00000001ff197807 */ /* 0x000fce0004000000 */
.L_x_92:
[----:B------:R-:W-:Y:S05]  /*ca80*/  BSYNC.RECONVERGENT B6 ;  /* 0x0000000000067941 */ /* 0x000fea0003800200 */
.L_x_91:
[----:B------:R-:W1:Y:S02]  /*ca90*/  LDCU UR4, c[0x0][0x3a0] ;  /* 0x00007400ff0477ac */ /* 0x000e640008000800 */
[----:B-1----:R-:W-:-:S09]  /*caa0*/  UISETP.NE.AND UP0, UPT, UR4, URZ, UPT ;  /* 0x000000ff0400728c */ /* 0x002fd2000bf05270 */
[----:B------:R-:W-:Y:S05]  /*cab0*/  BRA.U !UP0, `(.L_x_144) ;  /* 0x0000000108987547 */ /* 0x000fea000b800000 */
[----:B------:R-:W1:Y:S01]  /*cac0*/  S2R R4, SR_CgaCtaId ;  /* 0x0000000000047919 */ /* 0x000e620000008800 */
[----:B------:R-:W2:Y:S01]  /*cad0*/  LDC R7, c[0x0][0x360] ;  /* 0x0000d800ff077b82 */ /* 0x000ea20000000800 */
[----:B------:R-:W-:Y:S02]  /*cae0*/  MOV R0, 0x400 ;  /* 0x0000040000007802 */ /* 0x000fe40000000f00 */
[----:B------:R-:W-:-:S03]  /*caf0*/  PRMT R5, R16, 0x7604, R25 ;  /* 0x0000760410057816 */ /* 0x000fc60000000019 */
[----:B------:R-:W-:Y:S02]  /*cb00*/  VIADD R3, R0, 0x10 ;  /* 0x0000001000037836 */ /* 0x000fe40000000000 */
[----:B------:R-:W3:Y:S01]  /*cb10*/  LDC R8, c[0x0][0x364] ;  /* 0x0000d900ff087b82 */ /* 0x000ee20000000800 */
[----:B--2---:R-:W-:Y:S02]  /*cb20*/  IMAD R0, R23, R7, R18 ;  /* 0x0000000717007224 */ /* 0x004fe400078e0212 */
[----:B-1----:R-:W-:Y:S02]  /*cb30*/  LEA R3, R4, R3, 0x18 ;  /* 0x0000000304037211 */ /* 0x002fe400078ec0ff */
[----:B---3--:R-:W-:-:S03]  /*cb40*/  ISETP.GE.U32.AND P0, PT, R8, 0x2, PT ;  /* 0x000000020800780c */ /* 0x008fc60003f06070 */
[----:B------:R-:W-:-:S05]  /*cb50*/  IMAD R0, R0, 0x2, R3 ;  /* 0x0000000200007824 */ /* 0x000fca00078e0203 */
[----:B------:R1:W-:Y:S05]  /*cb60*/  STS.U16 [R0], R5 ;  /* 0x0000000500007388 */ /* 0x0003ea0000000400 */
[----:B------:R-:W-:Y:S05]  /*cb70*/  @!P0 BRA `(.L_x_144) ;  /* 0x0000000000688947 */ /* 0x000fea0003800000 */
[----:B------:R-:W-:-:S07]  /*cb80*/  MOV R4, R8 ;  /* 0x0000000800047202 */ /* 0x000fce0000000f00 */
.L_x_147:
[----:B------:R-:W-:Y:S01]  /*cb90*/  SHF.R.U32.HI R10, RZ, 0x1, R4 ;  /* 0x00000001ff0a7819 */ /* 0x000fe20000011604 */
[----:B------:R-:W-:Y:S05]  /*cba0*/  WARPSYNC.ALL ;  /* 0x0000000000007948 */ /* 0x000fea0003800000 */
[----:B-1----:R-:W-:Y:S01]  /*cbb0*/  IMAD.IADD R5, R10, 0x1, R23 ;  /* 0x000000010a057824 */ /* 0x002fe200078e0217 */
[----:B------:R-:W-:Y:S01]  /*cbc0*/  BAR.SYNC.DEFER_BLOCKING 0x0 ;  /* 0x0000000000007b1d */ /* 0x000fe20000010000 */
[----:B------:R-:W-:-:S03]  /*cbd0*/  ISETP.GT.U32.AND P2, PT, R4, 0x3, PT ;  /* 0x000000030400780c */ /* 0x000fc60003f44070 */
[----:B------:R-:W-:Y:S02]  /*cbe0*/  ISETP.GE.U32.AND P0, PT, R5, R8, PT ;  /* 0x000000080500720c */ /* 0x000fe40003f06070 */
[----:B------:R-:W-:Y:S02]  /*cbf0*/  BSSY.RECONVERGENT B0, `(.L_x_145) ;  /* 0x0000010000007945 */ /* 0x000fe40003800200 */
[----:B------:R-:W-:-:S13]  /*cc00*/  ISETP.GE.U32.OR P0, PT, R23, R10, P0 ;  /* 0x0000000a1700720c */ /* 0x000fda0000706470 */
[----:B------:R-:W-:Y:S05]  /*cc10*/  @P0 BRA `(.L_x_146) ;  /* 0x0000000000340947 */ /* 0x000fea0003800000 */
[----:B------:R-:W-:Y:S01]  /*cc20*/  IMAD R4, R5, R7, R18 ;  /* 0x0000000705047224 */ /* 0x000fe200078e0212 */
[----:B------:R-:W-:Y:S02]  /*cc30*/  LOP3.LUT R25, R25, 0xff, RZ, 0xc0, !PT ;  /* 0x000000ff19197812 */ /* 0x000fe400078ec0ff */
[----:B------:R-:W-:Y:S01]  /*cc40*/  LOP3.LUT R16, R16, 0xff, RZ, 0xc0, !PT ;  /* 0x000000ff10107812 */ /* 0x000fe200078ec0ff */
[----:B------:R-:W-:-:S06]  /*cc50*/  IMAD R4, R4, 0x2, R3 ;  /* 0x0000000204047824 */ /* 0x000fcc00078e0203 */
[----:B------:R-:W1:Y:S02]  /*cc60*/  LDS.U16 R4, [R4] ;  /* 0x0000000004047984 */ /* 0x000e640000000400 */
[C---:B-1----:R-:W-:Y:S02]  /*cc70*/  PRMT R5, R4.reuse, 0x7771, RZ ;  /* 0x0000777104057816 */ /* 0x042fe400000000ff */
[----:B------:R-:W-:Y:S02]  /*cc80*/  LOP3.LUT R6, R4, 0xff, RZ, 0xc0, !PT ;  /* 0x000000ff04067812 */ /* 0x000fe400078ec0ff */
[----:B------:R-:W-:Y:S02]  /*cc90*/  ISETP.NE.AND P1, PT, R16, R5, PT ;  /* 0x000000051000720c */ /* 0x000fe40003f25270 */
[----:B------:R-:W-:Y:S02]  /*cca0*/  ISETP.NE.AND P0, PT, R25, R6, PT ;  /* 0x000000061900720c */ /* 0x000fe40003f05270 */
[----:B------:R-:W-:-:S02]  /*ccb0*/  SEL R16, RZ, 0x1, !P1 ;  /* 0x00000001ff107807 */ /* 0x000fc40004800000 */
[----:B------:R-:W-:-:S04]  /*ccc0*/  SEL R25, RZ, 0x1, !P0 ;  /* 0x00000001ff197807 */ /* 0x000fc80004000000 */
[----:B------:R-:W-:-:S05]  /*ccd0*/  PRMT R5, R16, 0x7604, R25 ;  /* 0x0000760410057816 */ /* 0x000fca0000000019 */
[----:B------:R1:W-:Y:S02]  /*cce0*/  STS.U16 [R0], R5 ;  /* 0x0000000500007388 */ /* 0x0003e40000000400 */
.L_x_146:
[----:B------:R-:W-:Y:S05]  /*ccf0*/  BSYNC.RECONVERGENT B0 ;  /* 0x0000000000007941 */ /* 0x000fea0003800200 */
.L_x_145:
[----:B------:R-:W-:Y:S01]  /*cd00*/  MOV R4, R10 ;  /* 0x0000000a00047202 */ /* 0x000fe20000000f00 */
[----:B------:R-:W-:Y:S06]  /*cd10*/  @P2 BRA `(.L_x_147) ;  /* 0xfffffffc009c2947 */ /* 0x000fec000383ffff */
.L_x_144:
[----:B------:R-:W2:Y:S02]  /*cd20*/  LDCU UR4, c[0x0][0x39c] ;  /* 0x00007380ff0477ac */ /* 0x000ea40008000800 */
[----:B--2---:R-:W-:-:S09]  /*cd30*/  UISETP.NE.AND UP0, UPT, UR4, URZ, UPT ;  /* 0x000000ff0400728c */ /* 0x004fd2000bf05270 */
[----:B------:R-:W-:Y:S05]  /*cd40*/  BRA.U !UP0, `(.L_x_148) ;  /* 0x0000000508047547 */ /* 0x000fea000b800000 */
[----:B------:R-:W2:Y:S02]  /*cd50*/  LDC R8, c[0x0][0x360] ;  /* 0x0000d800ff087b82 */ /* 0x000ea40000000800 */
[----:B--2---:R-:W-:Y:S01]  /*cd60*/  ISETP.GE.U32.AND P0, PT, R8, 0x21, PT ;  /* 0x000000210800780c */ /* 0x004fe20003f06070 */
[----:B-1----:R-:W-:-:S12]  /*cd70*/  IMAD.MOV.U32 R0, RZ, RZ, R8 ;  /* 0x000000ffff007224 */ /* 0x002fd800078e0008 */
[----:B------:R-:W-:Y:S05]  /*cd80*/  @!P0 BRA `(.L_x_149) ;  /* 0x0000000000948947 */ /* 0x000fea0003800000 */
[----:B------:R-:W1:Y:S01]  /*cd90*/  S2UR UR5, SR_CgaCtaId ;  /* 0x00000000000579c3 */ /* 0x000e620000008800 */
[----:B------:R-:W-:Y:S01]  /*cda0*/  UMOV UR4, 0x400 ;  /* 0x0000040000047882 */ /* 0x000fe20000000000 */
[----:B------:R-:W-:Y:S01]  /*cdb0*/  IMAD R0, R23, R8, R18 ;  /* 0x0000000817007224 */ /* 0x000fe200078e0212 */
[----:B------:R-:W-:Y:S01]  /*cdc0*/  UIADD3 UR4, UPT, UPT, UR4, 0x10, URZ ;  /* 0x0000001004047890 */ /* 0x000fe2000fffe0ff */
[----:B------:R-:W-:Y:S02]  /*cdd0*/  PRMT R4, R16, 0x7604, R25 ;  /* 0x0000760410047816 */ /* 0x000fe40000000019 */
[----:B------:R-:W-:Y:S01]  /*cde0*/  ISETP.GE.U32.AND P0, PT, R8, 0x40, PT ;  /* 0x000000400800780c */ /* 0x000fe20003f06070 */
[----:B-1----:R-:W-:-:S06]  /*cdf0*/  ULEA UR4, UR5, UR4, 0x18 ;  /* 0x0000000405047291 */ /* 0x002fcc000f8ec0ff */
[----:B------:R-:W-:Y:S01]  /*ce00*/  LEA R3, R0, UR4, 0x1 ;  /* 0x0000000400037c11 */ /* 0x000fe2000f8e08ff */
[----:B------:R-:W-:-:S04]  /*ce10*/  IMAD.MOV.U32 R0, RZ, RZ, 0x20 ;  /* 0x00000020ff007424 */ /* 0x000fc800078e00ff */
[----:B------:R1:W-:Y:S01]  /*ce20*/  STS.U16 [R3], R4 ;  /* 0x0000000403007388 */ /* 0x0003e20000000400 */
[----:B------:R-:W-:Y:S05]  /*ce30*/  @!P0 BRA `(.L_x_149) ;  /* 0x0000000000688947 */ /* 0x000fea0003800000 */
[----:B-1----:R-:W-:-:S07]  /*ce40*/  MOV R4, R8 ;  /* 0x0000000800047202 */ /* 0x002fce0000000f00 */
.L_x_152:
[----:B------:R-:W-:Y:S01]  /*ce50*/  SHF.R.U32.HI R7, RZ, 0x1, R4 ;  /* 0x00000001ff077819 */ /* 0x000fe20000011604 */
[----:B------:R-:W-:Y:S05]  /*ce60*/  WARPSYNC.ALL ;  /* 0x0000000000007948 */ /* 0x000fea0003800000 */
[----:B------:R-:W-:Y:S01]  /*ce70*/  IMAD.IADD R5, R7, 0x1, R18 ;  /* 0x0000000107057824 */ /* 0x000fe200078e0212 */
[----:B------:R-:W-:Y:S01]  /*ce80*/  BAR.SYNC.DEFER_BLOCKING 0x0 ;  /* 0x0000000000007b1d */ /* 0x000fe20000010000 */
[----:B------:R-:W-:-:S03]  /*ce90*/  ISETP.GT.U32.AND P2, PT, R4, 0x7f, PT ;  /* 0x0000007f0400780c */ /* 0x000fc60003f44070 */
[----:B------:R-:W-:Y:S02]  /*cea0*/  ISETP.GE.U32.AND P0, PT, R5, R8, PT ;  /* 0x000000080500720c */ /* 0x000fe40003f06070 */
[----:B------:R-:W-:Y:S02]  /*ceb0*/  BSSY.RECONVERGENT B0, `(.L_x_150) ;  /* 0x0000010000007945 */ /* 0x000fe40003800200 */
[----:B------:R-:W-:-:S13]  /*cec0*/  ISETP.GE.U32.OR P0, PT, R18, R7, P0 ;  /* 0x000000071200720c */ /* 0x000fda0000706470 */
[----:B-1----:R-:W-:Y:S05]  /*ced0*/  @P0 BRA `(.L_x_151) ;  /* 0x0000000000340947 */ /* 0x002fea0003800000 */
[----:B------:R-:W-:Y:S02]  /*cee0*/  LOP3.LUT R4, R4, 0x7fe, RZ, 0xc0, !PT ;  /* 0x000007fe04047812 */ /* 0x000fe400078ec0ff */
[----:B------:R-:W-:Y:S02]  /*cef0*/  LOP3.LUT R10, R25, 0xff, RZ, 0xc0, !PT ;  /* 0x000000ff190a7812 */ /* 0x000fe400078ec0ff */
[----:B------:R-:W-:Y:S01]  /*cf00*/  LOP3.LUT R9, R16, 0xff, RZ, 0xc0, !PT ;  /* 0x000000ff10097812 */ /* 0x000fe200078ec0ff */
[----:B------:R-:W-:-:S06]  /*cf10*/  IMAD.IADD R4, R3, 0x1, R4 ;  /* 0x0000000103047824 */ /* 0x000fcc00078e0204 */
        /* <DEDUP_REMOVED lines=9> */
.L_x_151:
[----:B------:R-:W-:Y:S05]  /*cfb0*/  BSYNC.RECONVERGENT B0 ;  /* 0x0000000000007941 */ /* 0x000fea0003800200 */
.L_x_150:
[----:B------:R-:W-:Y:S01]  /*cfc0*/  MOV R4, R7 ;  /* 0x0000000700047202 */ /* 0x000fe20000000f00 */
[----:B------:R-:W-:Y:S06]  /*cfd0*/  @P2 BRA `(.L_x_152) ;  /* 0xfffffffc009c2947 */ /* 0x000fec000383ffff */
.L_x_149:
[----:B------:R-:W-:Y:S01]  /*cfe0*/  ISETP.GE.U32.AND P0, PT, R0, 0x2, PT ;  /* 0x000000020000780c */ /* 0x000fe20003f06070 */
[----:B------:R-:W-:Y:S05]  /*cff0*/  WARPSYNC.ALL ;  /* 0x0000000000007948 */ /* 0x000fea0003800000 */
[----:B------:R-:W-:Y:S07]  /*d000*/  BAR.SYNC.DEFER_BLOCKING 0x0 ;  /* 0x0000000000007b1d */ /* 0x000fee0000010000 */
[----:B------:R-:W-:Y:S05]  /*d010*/  @!P0 BRA `(.L_x_148) ;  /* 0x0000000000508947 */ /* 0x000fea0003800000 */
[----:B-1----:R-:W-:-:S07]  /*d020*/  IMAD.MOV.U32 R3, RZ, RZ, 0x1 ;  /* 0x00000001ff037424 */ /* 0x002fce00078e00ff */
.L_x_153:
[----:B------:R-:W-:Y:S02]  /*d030*/  LOP3.LUT R4, R25, 0xffff, RZ, 0xc0, !PT ;  /* 0x0000ffff19047812 */ /* 0x000fe400078ec0ff */
[----:B------:R-:W-:Y:S02]  /*d040*/  LOP3.LUT R5, R16, 0xffff, RZ, 0xc0, !PT ;  /* 0x0000ffff10057812 */ /* 0x000fe400078ec0ff */
[----:B------:R-:W-:Y:S02]  /*d050*/  PRMT R4, R4, 0x8880, RZ ;  /* 0x0000888004047816 */ /* 0x000fe400000000ff */
[----:B------:R-:W-:Y:S02]  /*d060*/  PRMT R8, R5, 0x8880, RZ ;  /* 0x0000888005087816 */ /* 0x000fe400000000ff */
[----:B------:R-:W-:Y:S02]  /*d070*/  LOP3.LUT R25, R25, 0xff, RZ, 0xc0, !PT ;  /* 0x000000ff19197812 */ /* 0x000fe400078ec0ff */
[----:B------:R-:W1:Y:S01]  /*d080*/  SHFL.DOWN PT, R4, R4, R3, 0x1f ;  /* 0x08001f0304047589 */ /* 0x000e6200000e0000 */
[----:B------:R-:W-:-:S03]  /*d090*/  LOP3.LUT R16, R16, 0xff, RZ, 0xc0, !PT ;  /* 0x000000ff10107812 */ /* 0x000fc600078ec0ff */
[----:B------:R2:W3:Y:S02]  /*d0a0*/  SHFL.DOWN PT, R8, R8, R3, 0x1f ;  /* 0x08001f0308087589 */ /* 0x0004e400000e0000 */
[----:B--2---:R-:W-:-:S05]  /*d0b0*/  IMAD.SHL.U32 R3, R3, 0x2, RZ ;  /* 0x0000000203037824 */ /* 0x004fca00078e00ff */
[----:B------:R-:W-:Y:S02]  /*d0c0*/  ISETP.GE.AND P2, PT, R3, R0, PT ;  /* 0x000000000300720c */ /* 0x000fe40003f46270 */
[----:B-1----:R-:W-:Y:S02]  /*d0d0*/  ISETP.NE.AND P0, PT, R4, RZ, PT ;  /* 0x000000ff0400720c */ /* 0x002fe40003f05270 */
[----:B---3--:R-:W-:Y:S02]  /*d0e0*/  ISETP.NE.AND P1, PT, R8, RZ, PT ;  /* 0x000000ff0800720c */ /* 0x008fe40003f25270 */
[----:B------:R-:W-:Y:S02]  /*d0f0*/  SEL R6, RZ, 0x1, !P0 ;  /* 0x00000001ff067807 */ /* 0x000fe40004000000 */
[----:B------:R-:W-:Y:S02]  /*d100*/  SEL R5, RZ, 0x1, !P1 ;  /* 0x00000001ff057807 */ /* 0x000fe40004800000 */
[----:B------:R-:W-:-:S02]  /*d110*/  ISETP.NE.AND P0, PT, R25, R6, PT ;  /* 0x000000061900720c */ /* 0x000fc40003f05270 */
[----:B------:R-:W-:Y:S02]  /*d120*/  ISETP.NE.AND P1, PT, R16, R5, PT ;  /* 0x000000051000720c */ /* 0x000fe40003f25270 */
[----:B------:R-:W-:Y:S02]  /*d130*/  SEL R25, RZ, 0x1, !P0 ;  /* 0x00000001ff197807 */ /* 0x000fe40004000000 */
[----:B------:R-:W-:Y:S01]  /*d140*/  SEL R16, RZ, 0x1, !P1 ;  /* 0x00000001ff107807 */ /* 0x000fe20004800000 */
[----:B------:R-:W-:Y:S08]  /*d150*/  @!P2 BRA `(.L_x_153) ;  /* 0xfffffffc00b4a947 */ /* 0x000ff0000383ffff */
.L_x_148:
[----:B------:R-:W2:Y:S01]  /*d160*/  LDCU UR9, c[0x0][0x558] ;  /* 0x0000ab00ff0977ac */ /* 0x000ea20008000800 */
[----:B------:R-:W-:Y:S01]  /*d170*/  HFMA2 R22, -RZ, RZ, 0, 0 ;  /* 0x00000000ff167431 */ /* 0x000fe200000001ff */
[----:B------:R-:W1:Y:S01]  /*d180*/  LDCU.64 UR6, c[0x0][0x3a8] ;  /* 0x00007500ff0677ac */ /* 0x000e620008000a00 */
[----:B------:R-:W3:Y:S01]  /*d190*/  LDCU UR8, c[0x0][0x394] ;  /* 0x00007280ff0877ac */ /* 0x000ee20008000800 */
[----:B--2---:R-:W-:-:S04]  /*d1a0*/  UIADD3 UR5, UPT, UPT, UR9, -0x1, URZ ;  /* 0xffffffff09057890 */ /* 0x004fc8000fffe0ff */
[----:B------:R-:W-:Y:S01]  /*d1b0*/  UISETP.LT.U32.AND UP0, UPT, UR5, 0x18, UPT ;  /* 0x000000180500788c */ /* 0x000fe2000bf01070 */
[----:B-1----:R-:W-:-:S03]  /*d1c0*/  IMAD R0, R18, UR6, RZ ;  /* 0x0000000612007c24 */ /* 0x002fc6000f8e02ff */
[----:B------:R-:W-:Y:S01]  /*d1d0*/  USEL UR4, UR5, 0x18, UP0 ;  /* 0x0000001805047887 */ /* 0x000fe20008000000 */
[----:B------:R-:W-:Y:S01]  /*d1e0*/  IMAD R0, R23, UR7, R0 ;  /* 0x0000000717007c24 */ /* 0x000fe2000f8e0200 */
[----:B------:R-:W-:Y:S02]  /*d1f0*/  UISETP.NE.AND UP0, UPT, UR9, URZ, UPT ;  /* 0x000000ff0900728c */ /* 0x000fe4000bf05270 */
[----:B------:R-:W-:Y:S01]  /*d200*/  UIADD3 UR4, UPT, UPT, UR4, 0x1, URZ ;  /* 0x0000000104047890 */ /* 0x000fe2000fffe0ff */
[----:B---3--:R-:W-:-:S04]  /*d210*/  IMAD R0, R19, UR8, R0 ;  /* 0x0000000813007c24 */ /* 0x008fc8000f8e0200 */
[----:B------:R-:W-:Y:S02]  /*d220*/  IMAD.SHL.U32 R7, R0, 0x2, RZ ;  /* 0x0000000200077824 */ /* 0x000fe400078e00ff */
[----:B------:R-:W-:Y:S05]  /*d230*/  BRA.U !UP0, `(.L_x_154) ;  /* 0x0000001108447547 */ /* 0x000fea000b800000 */
[----:B------:R-:W1:Y:S01]  /*d240*/  LDCU.64 UR8, c[0x0][0x560] ;  /* 0x0000ac00ff0877ac */ /* 0x000e620008000a00 */
[----:B------:R-:W-:Y:S01]  /*d250*/  IMAD.MOV.U32 R6, RZ, RZ, RZ ;  /* 0x000000ffff067224 */ /* 0x000fe200078e00ff */
[----:B------:R-:W2:Y:S01]  /*d260*/  LDCU UR7, c[0x0][0x55c] ;  /* 0x0000ab80ff0777ac */ /* 0x000ea20008000800 */
[----:B------:R-:W3:Y:S01]  /*d270*/  LDCU UR6, c[0x0][0x688] ;  /* 0x0000d100ff0677ac */ /* 0x000ee20008000800 */
        /* <DEDUP_REMOVED lines=19> */
[----:B------:R-:W-:Y:S01]  /*d3b0*/  MOV R8, RZ ;  /* 0x000000ff00087202 */ /* 0x000fe20000000f00 */
[----:B------:R-:W2:Y:S01]  /*d3c0*/  LDCU UR7, c[0x0][0x574] ;  /* 0x0000ae80ff0777ac */ /* 0x000ea20008000800 */
[----:B------:R-:W3:Y:S01]  /*d3d0*/  LDCU UR6, c[0x0][0x698] ;  /* 0x0000d300ff0677ac */ /* 0x000ee20008000800 */
[----:B------:R-:W-:Y:S02]  /*d3e0*/  UISETP.NE.AND UP1, UPT, UR4, 0x3, UPT ;  /* 0x000000030400788c */ /* 0x000fe4000bf25270 */
[----:B-1----:R-:W-:-:S05]  /*d3f0*/  IMAD.HI.U32 R4, R9, UR8, R8 ;  /* 0x0000000809047c27 */ /* 0x002fca000f8e0008 */
[----:B------:R-:W-:-:S05]  /*d400*/  SHF.R.U32.HI R5, RZ, UR9, R4 ;  /* 0x00000009ff057c19 */ /* 0x000fca0008011604 */
[----:B------:R-:W-:-:S04]  /*d410*/  IMAD.MOV R3, RZ, RZ, -R5 ;  /* 0x000000ffff037224 */ /* 0x000fc800078e0a05 */
        /* <DEDUP_REMOVED lines=9> */
[----:B--2---:R-:W-:-:S04]  /*d4b0*/  SHF.R.U32.HI R9, RZ, UR7, R8 ;  /* 0x00000007ff097c19 */ /* 0x004fc80008011608 */
[----:B------:R-:W-:-:S05]  /*d4c0*/  IADD3 R3, PT, PT, -R9, RZ, RZ ;  /* 0x000000ff09037210 */ /* 0x000fca0007ffe1ff */
        /* <DEDUP_REMOVED lines=9> */
[----:B------:R-:W-:-:S05]  /*d560*/  SHF.R.U32.HI R5, RZ, UR9, R4 ;  /* 0x00000009ff057c19 */ /* 0x000fca0008011604 */
[----:B------:R-:W-:-:S04]  /*d570*/  IMAD.MOV R3, RZ, RZ, -R5 ;  /* 0x000000ffff037224 */ /* 0x000fc800078e0a05 */
[----:B--2---:R-:W-:-:S04]  /*d580*/  IMAD R3, R3, UR7, R9 ;  /* 0x0000000703037c24 */ /* 0x004fc8000f8e0209 */
[----:B---3--:R-:W-:Y:S01]  /*d590*/  IMAD R22, R3, UR6, R22 ;  /* 0x0000000603167c24 */ /* 0x008fe2000f8e0216 */
[----:B------:R-:W-:Y:S06]  /*d5a0*/  BRA.U !UP1, `(.L_x_154) ;  /* 0x0000000d09687547 */ /* 0x000fec000b800000 */
[----:B------:R-:W1:Y:S01]  /*d5b0*/  LDCU.64 UR8, c[0x0][0x598] ;  /* 0x0000b300ff0877ac */ /* 0x000e620008000a00 */
[----:B------:R-:W-:Y:S01]  /*d5c0*/  HFMA2 R4, -RZ, RZ, 0, 0 ;  /* 0x00000000ff047431 */ /* 0x000fe200000001ff */
[----:B------:R-:W2:Y:S01]  /*d5d0*/  LDCU UR7, c[0x0][0x5a0] ;  /* 0x0000b400ff0777ac */ /* 0x000ea20008000800 */
[----:B------:R-:W3:Y:S01]  /*d5e0*/  LDCU UR6, c[0x0][0x6b0] ;  /* 0x0000d600ff0677ac */ /* 0x000ee20008000800 */
[----:B------:R-:W-:Y:S02]  /*d5f0*/  UISETP.NE.AND UP1, UPT, UR4, 0x6, UPT ;  /* 0x000000060400788c */ /* 0x000fe4000bf25270 */
        /* <DEDUP_REMOVED lines=213> */
.L_x_154:
[----:B------:R-:W-:Y:S01]  /*e350*/  IMAD.MOV.U32 R17, RZ, RZ, RZ ;  /* 0x000000ffff117224 */ /* 0x000fe200078e00ff */
[----:B------:R-:W-:Y:S06]  /*e360*/  BRA.U !UP0, `(.L_x_155) ;  /* 0x0000001108487547 */ /* 0x000fec000b800000 */
[----:B------:R-:W1:Y:S01]  /*e370*/  LDCU.64 UR6, c[0x0][0x560] ;  /* 0x0000ac00ff0677ac */ /* 0x000e620008000a00 */
[----:B------:R-:W-:Y:S01]  /*e380*/  MOV R4, RZ ;  /* 0x000000ff00047202 */ /* 0x000fe20000000f00 */
[----:B------:R-:W-:Y:S01]  /*e390*/  VIADD R5, R7, 0x1 ;  /* 0x0000000107057836 */ /* 0x000fe20000000000 */
[----:B------:R-:W2:Y:S01]  /*e3a0*/  LDCU UR8, c[0x0][0x55c] ;  /* 0x0000ab80ff0877ac */ /* 0x000ea20008000800 */
[----:B------:R-:W3:Y:S01]  /*e3b0*/  LDCU UR9, c[0x0][0x688] ;  /* 0x0000d100ff0977ac */ /* 0x000ee20008000800 */
[----:B------:R-:W-:Y:S01]  /*e3c0*/  UISETP.NE.AND UP1, UPT, UR5, URZ, UPT ;  /* 0x000000ff0500728c */ /* 0x000fe2000bf25270 */
[----:B-1----:R-:W-:-:S05]  /*e3d0*/  IMAD.HI.U32 R8, R5, UR6, R4 ;  /* 0x0000000605087c27 */ /* 0x002fca000f8e0004 */
[----:B------:R-:W-:-:S05]  /*e3e0*/  SHF.R.U32.HI R9, RZ, UR7, R8 ;  /* 0x00000007ff097c19 */ /* 0x000fca0008011608 */
[----:B------:R-:W-:-:S04]  /*e3f0*/  IMAD.MOV R4, RZ, RZ, -R9 ;  /* 0x000000ffff047224 */ /* 0x000fc800078e0a09 */
        /* <DEDUP_REMOVED lines=259> */
[----:B------:R-:W3:Y:S03]  /*f430*/  LDCU UR9, c[0x0][0x748] ;  /* 0x0000e900ff0977ac */ /* 0x000ee60008000800 */
[----:B-1----:R-:W-:-:S05]  /*f440*/  IMAD.HI.U32 R0, R5, UR6, R4 ;  /* 0x0000000605007c27 */ /* 0x002fca000f8e0004 */
[----:B------:R-:W-:-:S05]  /*f450*/  SHF.R.U32.HI R0, RZ, UR7, R0 ;  /* 0x00000007ff007c19 */ /* 0x000fca0008011600 */
[----:B------:R-:W-:-:S04]  /*f460*/  IMAD.MOV R4, RZ, RZ, -R0 ;  /* 0x000000ffff047224 */ /* 0x000fc800078e0a00 */
[----:B--2---:R-:W-:-:S04]  /*f470*/  IMAD R4, R4, UR8, R5 ;  /* 0x0000000804047c24 */ /* 0x004fc8000f8e0205 */
[----:B---3--:R-:W-:-:S07]  /*f480*/  IMAD R17, R4, UR9, R17 ;  /* 0x0000000904117c24 */ /* 0x008fce000f8e0211 */
.L_x_155:
[----:B------:R-:W1:Y:S01]  /*f490*/  LDCU.64 UR6, c[0x0][0x768] ;  /* 0x0000ed00ff0677ac */ /* 0x000e620008000a00 */
[----:B------:R-:W-:Y:S01]  /*f4a0*/  CS2R R4, SRZ ;  /* 0x0000000000047805 */ /* 0x000fe2000001ff00 */
[----:B------:R-:W2:Y:S01]  /*f4b0*/  LDCU UR8, c[0x0][0x3a4] ;  /* 0x00007480ff0877ac */ /* 0x000ea20008000800 */
[----:B-1----:R-:W-:-:S04]  /*f4c0*/  ISETP.NE.U32.AND P1, PT, RZ, UR6, PT ;  /* 0x00000006ff007c0c */ /* 0x002fc8000bf25070 */
[----:B------:R-:W-:Y:S01]  /*f4d0*/  ISETP.NE.AND.EX P1, PT, RZ, UR7, PT, P1 ;  /* 0x00000007ff007c0c */ /* 0x000fe2000bf25310 */
[----:B--2---:R-:W-:-:S12]  /*f4e0*/  UISETP.NE.AND UP1, UPT, UR8, URZ, UPT ;  /* 0x000000ff0800728c */ /* 0x004fd8000bf25270 */
[----:B------:R-:W-:-:S05]  /*f4f0*/  @P1 LEA.HI R4, P0, R22, UR6, RZ, 0x1d ;  /* 0x0000000616041c11 */ /* 0x000fca000f81e8ff */
[----:B------:R-:W-:Y:S01]  /*f500*/  @P1 IMAD.X R5, RZ, RZ, UR7, P0 ;  /* 0x00000007ff051e24 */ /* 0x000fe200080e06ff */
[----:B------:R-:W-:Y:S07]  /*f510*/  BRA.U !UP1, `(.L_x_156) ;  /* 0x0000003909d47547 */ /* 0x000fee000b800000 */
[----:B------:R-:W-:Y:S01]  /*f520*/  HFMA2 R22, -RZ, RZ, 0, 0 ;  /* 0x00000000ff167431 */ /* 0x000fe200000001ff */
[----:B------:R-:W-:Y:S06]  /*f530*/  BRA.U !UP0, `(.L_x_157) ;  /* 0x0000001108487547 */ /* 0x000fec000b800000 */
[----:B------:R-:W1:Y:S01]  /*f540*/  LDCU.64 UR6, c[0x0][0x560] ;  /* 0x0000ac00ff0677ac */ /* 0x000e620008000a00 */
[----:B------:R-:W-:Y:S02]  /*f550*/  IMAD.MOV.U32 R8, RZ, RZ, RZ ;  /* 0x000000ffff087224 */ /* 0x000fe400078e00ff */
[----:B------:R-:W-:Y:S01]  /*f560*/  IMAD.MOV.U32 R9, RZ, RZ, R7 ;  /* 0x000000ffff097224 */ /* 0x000fe200078e0007 */
        /* <DEDUP_REMOVED lines=271> */
.L_x_157:
        /* <DEDUP_REMOVED lines=276> */
.L_x_158:
[----:B------:R-:W1:Y:S01]  /*117a0*/  LDCU UR4, c[0x0][0x38c] ;  /* 0x00007180ff0477ac */ /* 0x000e620008000800 */
[----:B------:R-:W-:Y:S01]  /*117b0*/  BSSY.RECONVERGENT B0, `(.L_x_159) ;  /* 0x0000017000007945 */ /* 0x000fe20003800200 */
[----:B------:R-:W-:Y:S02]  /*117c0*/  LOP3.LUT P4, RZ, R18, R23, RZ, 0xfc, !PT ;  /* 0x0000001712ff7212 */ /* 0x000fe4000788fcff */
[----:B------:R-:W-:Y:S02]  /*117d0*/  PLOP3.LUT P0, PT, PT, PT, PT, 0x8, 0x80 ;  /* 0x000000000080781c */ /* 0x000fe40003f0e170 */
[----:B-1----:R-:W-:-:S13]  /*117e0*/  ISETP.GE.AND P2, PT, R7, UR4, PT ;  /* 0x0000000407007c0c */ /* 0x002fda000bf46270 */
[----:B------:R-:W-:Y:S05]  /*117f0*/  @P2 BRA `(.L_x_160) ;  /* 0x0000000000482947 */ /* 0x000fea0003800000 */
[----:B------:R-:W1:Y:S01]  /*11800*/  LDC R0, c[0x0][0x39c] ;  /* 0x0000e700ff007b82 */ /* 0x000e620000000800 */
[----:B------:R-:W2:Y:S02]  /*11810*/  LDCU UR4, c[0x0][0x3a0] ;  /* 0x00007400ff0477ac */ /* 0x000ea40008000800 */
[----:B--2---:R-:W-:-:S04]  /*11820*/  ISETP.NE.AND P3, PT, RZ, UR4, PT ;  /* 0x00000004ff007c0c */ /* 0x004fc8000bf65270 */
[----:B------:R-:W-:Y:S02]  /*11830*/  ISETP.NE.AND P3, PT, R23, RZ, P3 ;  /* 0x000000ff1700720c */ /* 0x000fe40001f65270 */
[----:B-1----:R-:W-:-:S04]  /*11840*/  ISETP.NE.AND P2, PT, R0, RZ, PT ;  /* 0x000000ff0000720c */ /* 0x002fc80003f45270 */
[----:B------:R-:W-:-:S04]  /*11850*/  ISETP.NE.AND P2, PT, R18, RZ, P2 ;  /* 0x000000ff1200720c */ /* 0x000fc80001745270 */
[----:B------:R-:W-:-:S13]  /*11860*/  PLOP3.LUT P2, PT, P2, P3, PT, 0xf8, 0x8f ;  /* 0x00000000008f781c */ /* 0x000fda0001747f70 */
[----:B------:R-:W-:Y:S05]  /*11870*/  @P2 BRA `(.L_x_160) ;  /* 0x0000000000282947 */ /* 0x000fea0003800000 */
[----:B------:R-:W1:Y:S01]  /*11880*/  LDCU UR4, c[0x0][0x374] ;  /* 0x00006e80ff0477ac */ /* 0x000e620008000800 */
[----:B------:R-:W2:Y:S01]  /*11890*/  LDC.64 R6, c[0x0][0x770] ;  /* 0x0001dc00ff067b82 */ /* 0x000ea20000000a00 */
[----:B------:R-:W-:Y:S01]  /*118a0*/  ISETP.NE.AND P0, PT, R0, RZ, PT ;  /* 0x000000ff0000720c */ /* 0x000fe20003f05270 */
[----:B------:R-:W3:Y:S01]  /*118b0*/  LDCU UR5, c[0x0][0x360] ;  /* 0x00006c00ff0577ac */ /* 0x000ee20008000800 */
[----:B-1----:R-:W-:-:S11]  /*118c0*/  IMAD R3, R19, UR4, R2 ;  /* 0x0000000413037c24 */ /* 0x002fd6000f8e0202 */
[----:B---3--:R-:W-:Y:S01]  /*118d0*/  @!P0 IMAD R3, R3, UR5, R18 ;  /* 0x0000000503038c24 */ /* 0x008fe2000f8e0212 */
[----:B------:R-:W-:-:S03]  /*118e0*/  PLOP3.LUT P0, PT, PT, PT, PT, 0x80, 0x8 ;  /* 0x000000000008781c */ /* 0x000fc60003f0f070 */
[----:B--2---:R-:W-:-:S05]  /*118f0*/  IMAD.WIDE.U32 R2, R3, 0x2, R6 ;  /* 0x0000000203027825 */ /* 0x004fca00078e0006 */
[----:B------:R1:W-:Y:S04]  /*11900*/  STG.E.U8 desc[UR36][R2.64], R25 ;  /* 0x0000001902007986 */ /* 0x0003e8000c101124 */
[----:B------:R1:W-:Y:S02]  /*11910*/  STG.E.U8 desc[UR36][R2.64+0x1], R16 ;  /* 0x0000011002007986 */ /* 0x0003e4000c101124 */
.L_x_160:
[----:B------:R-:W-:Y:S05]  /*11920*/  BSYNC.RECONVERGENT B0 ;  /* 0x0000000000007941 */ /* 0x000fea0003800200 */
.L_x_159:
        /* <DEDUP_REMOVED lines=9> */
[----:B------:R-:W-:Y:S05]  /*119c0*/  WARPSYNC.ALL ;  /* 0x0000000000007948 */ /* 0x000fea0003800000 */
[----:B------:R-:W-:Y:S06]  /*119d0*/  BAR.SYNC.DEFER_BLOCKING 0x0 ;  /* 0x0000000000007b1d */ /* 0x000fec0000010000 */
[----:B------:R-:W-:Y:S02]  /*119e0*/  BSSY.RECONVERGENT B0, `(.L_x_161) ;  /* 0x0000018000007945 */ /* 0x000fe40003800200 */
[----:B------:R-:W-:Y:S06]  /*119f0*/  BAR.SYNC.DEFER_BLOCKING 0x0 ;  /* 0x0000000000007b1d */ /* 0x000fec0000010000 */
[----:B------:R-:W-:Y:S05]  /*11a00*/  @P4 BRA `(.L_x_162) ;  /* 0x0000000000544947 */ /* 0x000fea0003800000 */
[----:B------:R-:W2:Y:S01]  /*11a10*/  S2R R9, SR_LANEID ;  /* 0x0000000000097919 */ /* 0x000ea20000000000 */
[----:B------:R-:W-:Y:S01]  /*11a20*/  VOTEU.ANY UR5, UPT, PT ;  /* 0x0000000000057886 */ /* 0x000fe200038e0100 */
[----:B-1----:R-:W1:Y:S01]  /*11a30*/  LDC.64 R2, c[0x0][0x778] ;  /* 0x0001de00ff027b82 */ /* 0x002e620000000a00 */
[----:B------:R-:W2:Y:S08]  /*11a40*/  FLO.U32 R6, UR5 ;  /* 0x0000000500067d00 */ /* 0x000eb000080e0000 */
[----:B------:R-:W3:Y:S01]  /*11a50*/  POPC R7, UR5 ;  /* 0x0000000500077d09 */ /* 0x000ee20008000000 */
[----:B-1----:R-:W-:Y:S01]  /*11a60*/  IMAD.WIDE.U32 R2, R19, 0x4, R2 ;  /* 0x0000000413027825 */ /* 0x002fe200078e0002 */
[----:B--2---:R-:W-:-:S13]  /*11a70*/  ISETP.EQ.U32.AND P2, PT, R6, R9, PT ;  /* 0x000000090600720c */ /* 0x004fda0003f42070 */
[----:B---3--:R-:W2:Y:S01]  /*11a80*/  @P2 ATOMG.E.ADD.STRONG.GPU PT, R3, desc[UR36][R2.64], R7 ;  /* 0x80000007020329a8 */ /* 0x008ea200081ef124 */
[----:B------:R-:W1:Y:S01]  /*11a90*/  S2UR UR6, SR_CgaCtaId ;  /* 0x00000000000679c3 */ /* 0x000e620000008800 */
[----:B------:R-:W3:Y:S01]  /*11aa0*/  LDCU UR4, c[0x0][0x374] ;  /* 0x00006e80ff0477ac */ /* 0x000ee20008000800 */
[----:B------:R-:W4:Y:S01]  /*11ab0*/  S2R R8, SR_LTMASK ;  /* 0x0000000000087919 */ /* 0x000f220000003900 */
[----:B---3--:R-:W-:Y:S01]  /*11ac0*/  UIADD3 UR4, UPT, UPT, UR4, -0x1, URZ ;  /* 0xffffffff04047890 */ /* 0x008fe2000fffe0ff */
[----:B----4-:R-:W-:Y:S01]  /*11ad0*/  LOP3.LUT R8, R8, UR5, RZ, 0xc0, !PT ;  /* 0x0000000508087c12 */ /* 0x010fe2000f8ec0ff */
[----:B------:R-:W-:Y:S02]  /*11ae0*/  UMOV UR5, 0x400 ;  /* 0x0000040000057882 */ /* 0x000fe40000000000 */
[----:B-1----:R-:W-:Y:S01]  /*11af0*/  ULEA UR5, UR6, UR5, 0x18 ;  /* 0x0000000506057291 */ /* 0x002fe2000f8ec0ff */
[----:B------:R-:W1:Y:S01]  /*11b00*/  POPC R9, R8 ;  /* 0x0000000800097309 */ /* 0x000e620000000000 */
[----:B--2---:R-:W1:Y:S02]  /*11b10*/  SHFL.IDX PT, R0, R3, R6, 0x1f ;  /* 0x00001f0603007589 */ /* 0x004e6400000e0000 */
[----:B-1----:R-:W-:-:S05]  /*11b20*/  IMAD.IADD R0, R0, 0x1, R9 ;  /* 0x0000000100007824 */ /* 0x002fca00078e0209 */
[----:B------:R-:W-:-:S04]  /*11b30*/  ISETP.NE.AND P2, PT, R0, UR4, PT ;  /* 0x0000000400007c0c */ /* 0x000fc8000bf45270 */
[----:B------:R-:W-:-:S05]  /*11b40*/  SEL R0, RZ, 0x1, P2 ;  /* 0x00000001ff007807 */ /* 0x000fca0001000000 */
[----:B------:R2:W-:Y:S04]  /*11b50*/  STS.U8 [UR5], R0 ;  /* 0x00000000ff007988 */ /* 0x0005e80008000005 */
.L_x_162:
[----:B------:R-:W-:Y:S05]  /*11b60*/  BSYNC.RECONVERGENT B0 ;  /* 0x0000000000007941 */ /* 0x000fea0003800200 */
.L_x_161:
[----:B------:R-:W3:Y:S08]  /*11b70*/  S2UR UR5, SR_CgaCtaId ;  /* 0x00000000000579c3 */ /* 0x000ef00000008800 */
[----:B------:R-:W-:Y:S06]  /*11b80*/  BAR.SYNC.DEFER_BLOCKING 0x0 ;  /* 0x0000000000007b1d */ /* 0x000fec0000010000 */
[----:B------:R-:W-:-:S02]  /*11b90*/  UMOV UR4, 0x400 ;  /* 0x0000040000047882 */ /* 0x000fc40000000000 */
[----:B---3--:R-:W-:-:S09]  /*11ba0*/  ULEA UR6, UR5, UR4, 0x18 ;  /* 0x0000000405067291 */ /* 0x008fd2000f8ec0ff */
[----:B--2---:R-:W2:Y:S02]  /*11bb0*/  LDS.U8 R0, [UR6] ;  /* 0x00000006ff007984 */ /* 0x004ea40008000000 */
[----:B--2---:R-:W-:-:S13]  /*11bc0*/  ISETP.NE.AND P2, PT, R0, RZ, PT ;  /* 0x000000ff0000720c */ /* 0x004fda0003f45270 */
        /* <DEDUP_REMOVED lines=10> */
[----:B------:R-:W2:Y:S01]  /*11c70*/  LDCU UR7, c[0x0][0x39c] ;  /* 0x00007380ff0777ac */ /* 0x000ea20008000800 */
[----:B------:R-:W-:Y:S01]  /*11c80*/  BSSY.RECONVERGENT B0, `(.L_x_163) ;  /* 0x000003a000007945 */ /* 0x000fe20003800200 */
[----:B------:R-:W1:Y:S01]  /*11c90*/  LDCU.U8 UR6, c[0x0][0x381] ;  /* 0x00007020ff0677ac */ /* 0x000e620008000000 */
[----:B--2---:R-:W-:Y:S01]  /*11ca0*/  UISETP.NE.AND UP0, UPT, UR7, URZ, UPT ;  /* 0x000000ff0700728c */ /* 0x004fe2000bf05270 */
[----:B-1----:R-:W-:-:S08]  /*11cb0*/  MOV R25, UR6 ;  /* 0x0000000600197c02 */ /* 0x002fd00008000f00 */
[----:B------:R-:W-:Y:S05]  /*11cc0*/  BRA.U !UP0, `(.L_x_164) ;  /* 0x0000000108707547 */ /* 0x000fea000b800000 */
[----:B------:R-:W1:Y:S01]  /*11cd0*/  LDCU UR6, c[0x0][0x360] ;  /* 0x00006c00ff0677ac */ /* 0x000e620008000800 */
[----:B------:R-:W-:Y:S01]  /*11ce0*/  PRMT R16, R25, 0x7610, R16 ;  /* 0x0000761019107816 */ /* 0x000fe20000000010 */
[----:B------:R-:W2:Y:S01]  /*11cf0*/  LDCU UR8, c[0x0][0x398] ;  /* 0x00007300ff0877ac */ /* 0x000ea20008000800 */
[----:B-1----:R-:W-:-:S05]  /*11d00*/  IMAD R0, R23, UR6, R18 ;  /* 0x0000000617007c24 */ /* 0x002fca000f8e0212 */
[----:B--2---:R-:W-:-:S13]  /*11d10*/  ISETP.GE.U32.AND P2, PT, R0, UR8, PT ;  /* 0x0000000800007c0c */ /* 0x004fda000bf46070 */
[----:B------:R-:W-:Y:S05]  /*11d20*/  @P2 BRA `(.L_x_165) ;  /* 0x0000000000bc2947 */ /* 0x000fea0003800000 */
[----:B------:R-:W1:Y:S01]  /*11d30*/  LDCU UR7, c[0x0][0x374] ;  /* 0x00006e80ff0777ac */ /* 0x000e620008000800 */
[----:B------:R-:W2:Y:S01]  /*11d40*/  LDC R9, c[0x0][0x364] ;  /* 0x0000d900ff097b82 */ /* 0x000ea20000000800 */
[----:B------:R-:W-:Y:S01]  /*11d50*/  BSSY.RECONVERGENT B1, `(.L_x_166) ;  /* 0x0000012000017945 */ /* 0x000fe20003800200 */
[----:B------:R-:W-:-:S06]  /*11d60*/  PRMT R16, R25, 0x7610, R16 ;  /* 0x0000761019107816 */ /* 0x000fcc0000000010 */
[----:B------:R-:W3:Y:S01]  /*11d70*/  LDC.64 R2, c[0x0][0x770] ;  /* 0x0001dc00ff027b82 */ /* 0x000ee20000000a00 */
[----:B-1----:R-:W-:Y:S02]  /*11d80*/  IMAD R19, R19, UR7, RZ ;  /* 0x0000000713137c24 */ /* 0x002fe4000f8e02ff */
[----:B--2---:R-:W-:-:S07]  /*11d90*/  IMAD R9, R9, UR6, RZ ;  /* 0x0000000609097c24 */ /* 0x004fce000f8e02ff */
.L_x_167:
[----:B------:R-:W-:-:S04]  /*11da0*/  IMAD.IADD R7, R19, 0x1, R0 ;  /* 0x0000000113077824 */ /* 0x000fc800078e0200 */
[----:B---3--:R-:W-:-:S05]  /*11db0*/  IMAD.WIDE.U32 R6, R7, 0x2, R2 ;  /* 0x0000000207067825 */ /* 0x008fca00078e0002 */
[----:B------:R-:W2:Y:S04]  /*11dc0*/  LDG.E.U8 R8, desc[UR36][R6.64] ;  /* 0x0000002406087981 */ /* 0x000ea8000c1e1100 */
[----:B------:R-:W3:Y:S01]  /*11dd0*/  LDG.E.U8 R10, desc[UR36][R6.64+0x1] ;  /* 0x00000124060a7981 */ /* 0x000ee2000c1e1100 */
[----:B------:R-:W-:Y:S01]  /*11de0*/  IMAD.IADD R0, R9, 0x1, R0 ;  /* 0x0000000109007824 */ /* 0x000fe200078e0200 */
[----:B------:R-:W-:Y:S02]  /*11df0*/  LOP3.LUT R25, R25, 0xff, RZ, 0xc0, !PT ;  /* 0x000000ff19197812 */ /* 0x000fe400078ec0ff */
[----:B------:R-:W-:Y:S02]  /*11e00*/  LOP3.LUT R11, R16, 0xff, RZ, 0xc0, !PT ;  /* 0x000000ff100b7812 */ /* 0x000fe400078ec0ff */
[----:B------:R-:W-:-:S02]  /*11e10*/  ISETP.GE.U32.AND P4, PT, R0, UR8, PT ;  /* 0x0000000800007c0c */ /* 0x000fc4000bf86070 */
[----:B--2---:R-:W-:Y:S02]  /*11e20*/  ISETP.NE.AND P2, PT, R25, R8, PT ;  /* 0x000000081900720c */ /* 0x004fe40003f45270 */
[----:B---3--:R-:W-:Y:S02]  /*11e30*/  ISETP.NE.AND P3, PT, R11, R10, PT ;  /* 0x0000000a0b00720c */ /* 0x008fe40003f65270 */
[----:B------:R-:W-:Y:S02]  /*11e40*/  SEL R25, RZ, 0x1, !P2 ;  /* 0x00000001ff197807 */ /* 0x000fe40005000000 */
[----:B------:R-:W-:-:S05]  /*11e50*/  SEL R16, RZ, 0x1, !P3 ;  /* 0x00000001ff107807 */ /* 0x000fca0005800000 */
[----:B------:R-:W-:Y:S05]  /*11e60*/  @!P4 BRA `(.L_x_167) ;  /* 0xfffffffc00ccc947 */ /* 0x000fea000383ffff */
[----:B------:R-:W-:Y:S05]  /*11e70*/  BSYNC.RECONVERGENT B1 ;  /* 0x0000000000017941 */ /* 0x000fea0003800200 */
.L_x_166:
[----:B------:R-:W-:Y:S05]  /*11e80*/  BRA `(.L_x_165) ;  /* 0x0000000000647947 */ /* 0x000fea0003800000 */
.L_x_164:
[----:B------:R-:W1:Y:S01]  /*11e90*/  LDCU UR7, c[0x0][0x398] ;  /* 0x00007300ff0777ac */ /* 0x000e620008000800 */
[----:B------:R-:W-:Y:S02]  /*11ea0*/  PRMT R16, R25, 0x7610, R16 ;  /* 0x0000761019107816 */ /* 0x000fe40000000010 */
[----:B-1----:R-:W-:-:S13]  /*11eb0*/  ISETP.GE.U32.AND P2, PT, R23, UR7, PT ;  /* 0x0000000717007c0c */ /* 0x002fda000bf46070 */
[----:B------:R-:W-:Y:S05]  /*11ec0*/  @P2 BRA `(.L_x_165) ;  /* 0x0000000000542947 */ /* 0x000fea0003800000 */
[----:B------:R-:W1:Y:S01]  /*11ed0*/  LDCU UR6, c[0x0][0x374] ;  /* 0x00006e80ff0677ac */ /* 0x000e620008000800 */
[----:B------:R-:W2:Y:S01]  /*11ee0*/  LDC R10, c[0x0][0x360] ;  /* 0x0000d800ff0a7b82 */ /* 0x000ea20000000800 */
[----:B------:R-:W-:Y:S02]  /*11ef0*/  PRMT R16, R25, 0x7610, R16 ;  /* 0x0000761019107816 */ /* 0x000fe40000000010 */
[----:B------:R-:W-:-:S05]  /*11f00*/  MOV R0, R23 ;  /* 0x0000001700007202 */ /* 0x000fca0000000f00 */
[----:B------:R-:W3:Y:S08]  /*11f10*/  LDC.64 R2, c[0x0][0x770] ;  /* 0x0001dc00ff027b82 */ /* 0x000ef00000000a00 */
[----:B------:R-:W4:Y:S01]  /*11f20*/  LDC R11, c[0x0][0x364] ;  /* 0x0000d900ff0b7b82 */ /* 0x000f220000000800 */
[----:B-1----:R-:W-:-:S07]  /*11f30*/  IMAD R19, R19, UR6, RZ ;  /* 0x0000000613137c24 */ /* 0x002fce000f8e02ff */
.L_x_168:
[----:B------:R-:W-:-:S04]  /*11f40*/  IMAD.IADD R7, R19, 0x1, R0 ;  /* 0x0000000113077824 */ /* 0x000fc800078e0200 */
[----:B--2---:R-:W-:-:S04]  /*11f50*/  IMAD R7, R7, R10, R18 ;  /* 0x0000000a07077224 */ /* 0x004fc800078e0212 */
[----:B---3--:R-:W-:-:S05]  /*11f60*/  IMAD.WIDE.U32 R6, R7, 0x2, R2 ;  /* 0x0000000207067825 */ /* 0x008fca00078e0002 */
[----:B------:R-:W2:Y:S04]  /*11f70*/  LDG.E.U8 R8, desc[UR36][R6.64] ;  /* 0x0000002406087981 */ /* 0x000ea8000c1e1100 */
[----:B------:R-:W3:Y:S01]  /*11f80*/  LDG.E.U8 R9, desc[UR36][R6.64+0x1] ;  /* 0x0000012406097981 */ /* 0x000ee2000c1e1100 */
[----:B----4-:R-:W-:Y:S01]  /*11f90*/  IMAD.IADD R0, R11, 0x1, R0 ;  /* 0x000000010b007824 */ /* 0x010fe200078e0200 */
        /* <DEDUP_REMOVED lines=8> */
.L_x_165:
[----:B------:R-:W-:Y:S05]  /*12020*/  BSYNC.RECONVERGENT B0 ;  /* 0x0000000000007941 */ /* 0x000fea0003800200 */
.L_x_163:
[----:B------:R-:W1:Y:S01]  /*12030*/  LDCU UR6, c[0x0][0x360] ;  /* 0x00006c00ff0677ac */ /* 0x000e620008000800 */
[----:B------:R-:W-:Y:S01]  /*12040*/  PRMT R3, R16, 0x7604, R25 ;  /* 0x0000760410037816 */ /* 0x000fe20000000019 */
[----:B------:R-:W-:-:S04]  /*12050*/  UIADD3 UR4, UPT, UPT, UR4, 0x10, URZ ;  /* 0x0000001004047890 */ /* 0x000fc8000fffe0ff */
[----:B------:R-:W-:Y:S01]  /*12060*/  ULEA UR8, UR5, UR4, 0x18 ;  /* 0x0000000405087291 */ /* 0x000fe2000f8ec0ff */
[----:B------:R-:W2:Y:S01]  /*12070*/  LDCU UR5, c[0x0][0x364] ;  /* 0x00006c80ff0577ac */ /* 0x000ea20008000800 */
[----:B-1----:R-:W-:-:S05]  /*12080*/  IMAD R0, R23, UR6, R18 ;  /* 0x0000000617007c24 */ /* 0x002fca000f8e0212 */
[----:B------:R-:W-:-:S05]  /*12090*/  LEA R0, R0, UR8, 0x1 ;  /* 0x0000000800007c11 */ /* 0x000fca000f8e08ff */
[----:B------:R1:W-:Y:S01]  /*120a0*/  STS.U16 [R0], R3 ;  /* 0x0000000300007388 */ /* 0x0003e20000000400 */
[----:B--2---:R-:W-:-:S09]  /*120b0*/  UISETP.GE.U32.AND UP0, UPT, UR5, 0x2, UPT ;  /* 0x000000020500788c */ /* 0x004fd2000bf06070 */
[----:B-1----:R-:W-:Y:S05]  /*120c0*/  BRA.U !UP0, `(.L_x_169) ;  /* 0x0000000108647547 */ /* 0x002fea000b800000 */
[----:B------:R-:W-:-:S05]  /*120d0*/  UMOV UR4, UR5 ;  /* 0x0000000500047c82 */ /* 0x000fca0008000000 */
.L_x_172:
[----:B------:R-:W-:Y:S01]  /*120e0*/  USHF.R.U32.HI UR7, URZ, 0x1, UR4 ;  /* 0x00000001ff077899 */ /* 0x000fe20008011604 */
[----:B------:R-:W-:Y:S05]  /*120f0*/  BAR.SYNC.DEFER_BLOCKING 0x0 ;  /* 0x0000000000007b1d */ /* 0x000fea0000010000 */
[----:B-1----:R-:W-:Y:S01]  /*12100*/  IADD3 R3, PT, PT, R23, UR7, RZ ;  /* 0x0000000717037c10 */ /* 0x002fe2000fffe0ff */
[----:B------:R-:W-:Y:S03]  /*12110*/  BSSY.RECONVERGENT B0, `(.L_x_170) ;  /* 0x0000011000007945 */ /* 0x000fe60003800200 */
[----:B------:R-:W-:-:S04]  /*12120*/  ISETP.GE.U32.AND P2, PT, R3, UR5, PT ;  /* 0x0000000503007c0c */ /* 0x000fc8000bf46070 */
[----:B------:R-:W-:-:S13]  /*12130*/  ISETP.GE.U32.OR P2, PT, R23, UR7, P2 ;  /* 0x0000000717007c0c */ /* 0x000fda0009746470 */
[----:B------:R-:W-:Y:S05]  /*12140*/  @P2 BRA `(.L_x_171) ;  /* 0x0000000000342947 */ /* 0x000fea0003800000 */
[----:B------:R-:W-:Y:S01]  /*12150*/  IMAD R2, R3, UR6, R18 ;  /* 0x0000000603027c24 */ /* 0x000fe2000f8e0212 */
[----:B------:R-:W-:Y:S02]  /*12160*/  LOP3.LUT R25, R25, 0xff, RZ, 0xc0, !PT ;  /* 0x000000ff19197812 */ /* 0x000fe400078ec0ff */
[----:B------:R-:W-:Y:S02]  /*12170*/  LOP3.LUT R16, R16, 0xff, RZ, 0xc0, !PT ;  /* 0x000000ff10107812 */ /* 0x000fe400078ec0ff */
[----:B------:R-:W-:-:S06]  /*12180*/  LEA R2, R2, UR8, 0x1 ;  /* 0x0000000802027c11 */ /* 0x000fcc000f8e08ff */
        /* <DEDUP_REMOVED lines=9> */
.L_x_171:
[----:B------:R-:W-:Y:S05]  /*12220*/  BSYNC.RECONVERGENT B0 ;  /* 0x0000000000007941 */ /* 0x000fea0003800200 */
.L_x_170:
[----:B------:R-:W-:-:S03]  /*12230*/  UISETP.GT.U32.AND UP0, UPT, UR4, 0x3, UPT ;  /* 0x000000030400788c */ /* 0x000fc6000bf04070 */
[----:B------:R-:W-:-:S06]  /*12240*/  UMOV UR4, UR7 ;  /* 0x0000000700047c82 */ /* 0x000fcc0008000000 */
[----:B------:R-:W-:Y:S05]  /*12250*/  BRA.U UP0, `(.L_x_172) ;  /* 0xfffffffd00a07547 */ /* 0x000fea000b83ffff */
.L_x_169:
[----:B------:R-:W2:Y:S02]  /*12260*/  LDCU UR4, c[0x0][0x39c] ;  /* 0x00007380ff0477ac */ /* 0x000ea40008000800 */
[----:B--2---:R-:W-:-:S09]  /*12270*/  UISETP.NE.AND UP0, UPT, UR4, URZ, UPT ;  /* 0x000000ff0400728c */ /* 0x004fd2000bf05270 */
[----:B------:R-:W-:Y:S05]  /*12280*/  BRA.U !UP0, `(.L_x_173) ;  /* 0x0000000108e07547 */ /* 0x000fea000b800000 */
[----:B------:R-:W-:Y:S02]  /*12290*/  UISETP.GE.U32.AND UP0, UPT, UR6, 0x21, UPT ;  /* 0x000000210600788c */ /* 0x000fe4000bf06070 */
[----:B------:R-:W-:-:S07]  /*122a0*/  UMOV UR4, UR6 ;  /* 0x0000000600047c82 */ /* 0x000fce0008000000 */
[----:B------:R-:W-:Y:S05]  /*122b0*/  BRA.U !UP0, `(.L_x_174) ;  /* 0x0000000108747547 */ /* 0x000fea000b800000 */
[----:B-1----:R-:W-:Y:S01]  /*122c0*/  PRMT R3, R16, 0x7604, R25 ;  /* 0x0000760410037816 */ /* 0x002fe20000000019 */
[----:B------:R-:W-:Y:S01]  /*122d0*/  UISETP.GE.U32.AND UP0, UPT, UR6, 0x40, UPT ;  /* 0x000000400600788c */ /* 0x000fe2000bf06070 */
[----:B------:R-:W-:-:S03]  /*122e0*/  UMOV UR4, 0x20 ;  /* 0x0000002000047882 */ /* 0x000fc60000000000 */
[----:B------:R2:W-:Y:S05]  /*122f0*/  STS.U16 [R0], R3 ;  /* 0x0000000300007388 */ /* 0x0005ea0000000400 */
[----:B------:R-:W-:Y:S05]  /*12300*/  BRA.U !UP0, `(.L_x_174) ;  /* 0x0000000108607547 */ /* 0x000fea000b800000 */
[----:B------:R-:W-:-:S05]  /*12310*/  UMOV UR5, UR6 ;  /* 0x0000000600057c82 */ /* 0x000fca0008000000 */
.L_x_177:
[----:B------:R-:W-:Y:S01]  /*12320*/  USHF.R.U32.HI UR7, URZ, 0x1, UR5 ;  /* 0x00000001ff077899 */ /* 0x000fe20008011605 */
[----:B------:R-:W-:Y:S05]  /*12330*/  BAR.SYNC.DEFER_BLOCKING 0x0 ;  /* 0x0000000000007b1d */ /* 0x000fea0000010000 */
[----:B------:R-:W-:Y:S01]  /*12340*/  VIADD R2, R18, UR7 ;  /* 0x0000000712027c36 */ /* 0x000fe20008000000 */
[----:B------:R-:W-:Y:S04]  /*12350*/  BSSY.RECONVERGENT B0, `(.L_x_175) ;  /* 0x0000010000007945 */ /* 0x000fe80003800200 */
[----:B------:R-:W-:-:S04]  /*12360*/  ISETP.GE.U32.AND P2, PT, R2, UR6, PT ;  /* 0x0000000602007c0c */ /* 0x000fc8000bf46070 */
[----:B------:R-:W-:-:S13]  /*12370*/  ISETP.GE.U32.OR P2, PT, R18, UR7, P2 ;  /* 0x0000000712007c0c */ /* 0x000fda0009746470 */
[----:B-1----:R-:W-:Y:S05]  /*12380*/  @P2 BRA `(.L_x_176) ;  /* 0x0000000000302947 */ /* 0x002fea0003800000 */
[----:B------:R-:W-:Y:S01]  /*12390*/  ULOP3.LUT UR8, UR5, 0x7fe, URZ, 0xc0, !UPT ;  /* 0x000007fe05087892 */ /* 0x000fe2000f8ec0ff */
[----:B------:R-:W-:Y:S02]  /*123a0*/  LOP3.LUT R25, R25, 0xff, RZ, 0xc0, !PT ;  /* 0x000000ff19197812 */ /* 0x000fe400078ec0ff */
[----:B------:R-:W-:-:S06]  /*123b0*/  LOP3.LUT R16, R16, 0xff, RZ, 0xc0, !PT ;  /* 0x000000ff10107812 */ /* 0x000fcc00078ec0ff */
[----:B------:R-:W2:Y:S02]  /*123c0*/  LDS.U16 R2, [R0+UR8] ;  /* 0x0000000800027984 */ /* 0x000ea40008000400 */
[C---:B--2---:R-:W-:Y:S02]  /*123d0*/  PRMT R3, R2.reuse, 0x7771, RZ ;  /* 0x0000777102037816 */ /* 0x044fe400000000ff */
[----:B------:R-:W-:Y:S02]  /*123e0*/  LOP3.LUT R2, R2, 0xff, RZ, 0xc0, !PT ;  /* 0x000000ff02027812 */ /* 0x000fe400078ec0ff */
[----:B------:R-:W-:Y:S02]  /*123f0*/  ISETP.NE.AND P3, PT, R16, R3, PT ;  /* 0x000000031000720c */ /* 0x000fe40003f65270 */
[----:B------:R-:W-:Y:S02]  /*12400*/  ISETP.NE.AND P2, PT, R25, R2, PT ;  /* 0x000000021900720c */ /* 0x000fe40003f45270 */
[----:B------:R-:W-:-:S02]  /*12410*/  SEL R16, RZ, 0x1, !P3 ;  /* 0x00000001ff107807 */ /* 0x000fc40005800000 */
[----:B------:R-:W-:-:S04]  /*12420*/  SEL R25, RZ, 0x1, !P2 ;  /* 0x00000001ff197807 */ /* 0x000fc80005000000 */
[----:B------:R-:W-:-:S05]  /*12430*/  PRMT R3, R16, 0x7604, R25 ;  /* 0x0000760410037816 */ /* 0x000fca0000000019 */
[----:B------:R1:W-:Y:S02]  /*12440*/  STS.U16 [R0], R3 ;  /* 0x0000000300007388 */ /* 0x0003e40000000400 */
.L_x_176:
[----:B------:R-:W-:Y:S05]  /*12450*/  BSYNC.RECONVERGENT B0 ;  /* 0x0000000000007941 */ /* 0x000fea0003800200 */
.L_x_175:
[----:B------:R-:W-:-:S03]  /*12460*/  UISETP.GT.U32.AND UP0, UPT, UR5, 0x7f, UPT ;  /* 0x0000007f0500788c */ /* 0x000fc6000bf04070 */
[----:B------:R-:W-:-:S06]  /*12470*/  UMOV UR5, UR7 ;  /* 0x0000000700057c82 */ /* 0x000fcc0008000000 */
[----:B------:R-:W-:Y:S05]  /*12480*/  BRA.U UP0, `(.L_x_177) ;  /* 0xfffffffd00a47547 */ /* 0x000fea000b83ffff */
.L_x_174:
[----:B------:R-:W-:Y:S01]  /*12490*/  BAR.SYNC.DEFER_BLOCKING 0x0 ;  /* 0x0000000000007b1d */ /* 0x000fe20000010000 */
[----:B------:R-:W-:-:S09]  /*124a0*/  UISETP.GE.U32.AND UP0, UPT, UR4, 0x2, UPT ;  /* 0x000000020400788c */ /* 0x000fd2000bf06070 */
[----:B------:R-:W-:Y:S05]  /*124b0*/  BRA.U !UP0, `(.L_x_173) ;  /* 0x0000000108547547 */ /* 0x000fea000b800000 */
[----:B-12---:R-:W-:-:S07]  /*124c0*/  IMAD.MOV.U32 R0, RZ, RZ, 0x1 ;  /* 0x00000001ff007424 */ /* 0x006fce00078e00ff */
.L_x_178:
[----:B------:R-:W-:Y:S02]  /*124d0*/  LOP3.LUT R2, R25, 0xffff, RZ, 0xc0, !PT ;  /* 0x0000ffff19027812 */ /* 0x000fe400078ec0ff */
[----:B------:R-:W-:Y:S02]  /*124e0*/  LOP3.LUT R3, R16, 0xffff, RZ, 0xc0, !PT ;  /* 0x0000ffff10037812 */ /* 0x000fe400078ec0ff */
[----:B------:R-:W-:Y:S02]  /*124f0*/  PRMT R2, R2, 0x8880, RZ ;  /* 0x0000888002027816 */ /* 0x000fe400000000ff */
[----:B------:R-:W-:Y:S02]  /*12500*/  PRMT R7, R3, 0x8880, RZ ;  /* 0x0000888003077816 */ /* 0x000fe400000000ff */
[----:B------:R-:W-:Y:S02]  /*12510*/  MOV R3, R2 ;  /* 0x0000000200037202 */ /* 0x000fe40000000f00 */
[----:B------:R-:W-:-:S02]  /*12520*/  LOP3.LUT R25, R25, 0xff, RZ, 0xc0, !PT ;  /* 0x000000ff19197812 */ /* 0x000fc400078ec0ff */
[----:B------:R-:W1:Y:S01]  /*12530*/  SHFL.DOWN PT, R7, R7, R0, 0x1f ;  /* 0x08001f0007077589 */ /* 0x000e6200000e0000 */
[----:B------:R-:W-:-:S03]  /*12540*/  LOP3.LUT R9, R16, 0xff, RZ, 0xc0, !PT ;  /* 0x000000ff10097812 */ /* 0x000fc600078ec0ff */
[----:B------:R2:W3:Y:S02]  /*12550*/  SHFL.DOWN PT, R3, R3, R0, 0x1f ;  /* 0x08001f0003037589 */ /* 0x0004e400000e0000 */
[----:B--2---:R-:W-:-:S05]  /*12560*/  IMAD.SHL.U32 R0, R0, 0x2, RZ ;  /* 0x0000000200007824 */ /* 0x004fca00078e00ff */
[----:B------:R-:W-:Y:S02]  /*12570*/  ISETP.GE.AND P4, PT, R0, UR4, PT ;  /* 0x0000000400007c0c */ /* 0x000fe4000bf86270 */
        /* <DEDUP_REMOVED lines=9> */
.L_x_173:
[----:B------:R-:W-:Y:S05]  /*12610*/  @!P0 EXIT ;  /* 0x000000000000894d */ /* 0x000fea0003800000 */
[----:B------:R-:W-:Y:S05]  /*12620*/  @P1 BRA `(.L_x_179) ;  /* 0x0000000400701947 */ /* 0x000fea0003800000 */
[----:B------:R-:W3:Y:S01]  /*12630*/  LDCU.U8 UR6, c[0x0][0x788] ;  /* 0x0000f100ff0677ac */ /* 0x000ee20008000000 */
[----:B------:R-:W4:Y:S01]  /*12640*/  LDCU.64 UR4, c[0x0][0x758] ;  /* 0x0000eb00ff0477ac */ /* 0x000f220008000a00 */
[----:B---3--:R-:W-:Y:S02]  /*12650*/  ISETP.NE.AND P2, PT, RZ, UR6, PT ;  /* 0x00000006ff007c0c */ /* 0x008fe4000bf45270 */
[----:B----4-:R-:W-:Y:S02]  /*12660*/  IADD3 R2, P0, PT, R17, UR4, RZ ;  /* 0x0000000411027c10 */ /* 0x010fe4000ff1e0ff */
[----:B------:R-:W-:-:S03]  /*12670*/  IADD3 R4, P1, PT, R22, UR4, RZ ;  /* 0x0000000416047c10 */ /* 0x000fc6000ff3e0ff */
[----:B-12---:R-:W-:Y:S01]  /*12680*/  IMAD.X R3, RZ, RZ, UR5, P0 ;  /* 0x00000005ff037e24 */ /* 0x006fe200080e06ff */
[----:B------:R-:W-:-:S05]  /*12690*/  IADD3.X R5, PT, PT, RZ, UR5, RZ, P1, !PT ;  /* 0x00000005ff057c10 */ /* 0x000fca0008ffe4ff */
[----:B------:R-:W2:Y:S04]  /*126a0*/  @P2 LDG.E.64 R6, desc[UR36][R2.64] ;  /* 0x0000002402062981 */ /* 0x000ea8000c1e1b00 */
[----:B------:R-:W3:Y:S01]  /*126b0*/  @P2 LDG.E.64 R8, desc[UR36][R4.64] ;  /* 0x0000002404082981 */ /* 0x000ee2000c1e1b00 */
[----:B------:R-:W1:Y:S02]  /*126c0*/  LDCU.U8 UR4, c[0x0][0x789] ;  /* 0x0000f120ff0477ac */ /* 0x000e640008000000 */
[----:B-1----:R-:W-:Y:S01]  /*126d0*/  UISETP.NE.AND UP0, UPT, UR4, URZ, UPT ;  /* 0x000000ff0400728c */ /* 0x002fe2000bf05270 */
[----:B--2---:R-:W-:Y:S02]  /*126e0*/  @P2 ISETP.NE.U32.AND P1, PT, R6, RZ, PT ;  /* 0x000000ff0600220c */ /* 0x004fe40003f25070 */
[----:B---3--:R-:W-:-:S02]  /*126f0*/  @P2 ISETP.NE.U32.AND P0, PT, R8, RZ, PT ;  /* 0x000000ff0800220c */ /* 0x008fc40003f05070 */
[----:B------:R-:W-:Y:S02]  /*12700*/  @P2 ISETP.NE.AND.EX P1, PT, R7, RZ, PT, P1 ;  /* 0x000000ff0700220c */ /* 0x000fe40003f25310 */
[----:B------:R-:W-:Y:S02]  /*12710*/  @P2 ISETP.NE.AND.EX P0, PT, R9, RZ, PT, P0 ;  /* 0x000000ff0900220c */ /* 0x000fe40003f05300 */
[----:B------:R-:W-:Y:S02]  /*12720*/  @P2 LOP3.LUT R7, R25, 0xff, RZ, 0xc0, !PT ;  /* 0x000000ff19072812 */ /* 0x000fe400078ec0ff */
[----:B------:R-:W-:Y:S02]  /*12730*/  @P2 LOP3.LUT R9, R16, 0xff, RZ, 0xc0, !PT ;  /* 0x000000ff10092812 */ /* 0x000fe400078ec0ff */
[----:B------:R-:W-:Y:S02]  /*12740*/  @P2 SEL R0, RZ, 0x1, !P0 ;  /* 0x00000001ff002807 */ /* 0x000fe40004000000 */
[----:B------:R-:W-:-:S02]  /*12750*/  @P2 SEL R6, RZ, 0x1, !P1 ;  /* 0x00000001ff062807 */ /* 0x000fc40004800000 */
[----:B------:R-:W-:Y:S02]  /*12760*/  @P2 ISETP.NE.AND P0, PT, R7, R0, PT ;  /* 0x000000000700220c */ /* 0x000fe40003f05270 */
[----:B------:R-:W-:Y:S02]  /*12770*/  @P2 ISETP.NE.AND P1, PT, R9, R6, PT ;  /* 0x000000060900220c */ /* 0x000fe40003f25270 */
[----:B------:R-:W-:Y:S02]  /*12780*/  @P2 SEL R0, RZ, 0x1, !P0 ;  /* 0x00000001ff002807 */ /* 0x000fe40004000000 */
[----:B------:R-:W-:Y:S02]  /*12790*/  @P2 SEL R6, RZ, 0x1, !P1 ;  /* 0x00000001ff062807 */ /* 0x000fe40004800000 */
[----:B------:R-:W-:Y:S02]  /*127a0*/  @P2 PRMT R25, R0, 0x7610, R25 ;  /* 0x0000761000192816 */ /* 0x000fe40000000019 */
[----:B------:R-:W-:Y:S01]  /*127b0*/  @P2 PRMT R16, R6, 0x7610, R16 ;  /* 0x0000761006102816 */ /* 0x000fe20000000010 */
[----:B------:R-:W-:Y:S06]  /*127c0*/  BRA.U UP0, `(.L_x_180) ;  /* 0x00000001002c7547 */ /* 0x000fec000b800000 */
[----:B------:R-:W-:Y:S02]  /*127d0*/  LOP3.LUT R25, R25, 0xffff, RZ, 0xc0, !PT ;  /* 0x0000ffff19197812 */ /* 0x000fe400078ec0ff */
[----:B------:R-:W-:Y:S02]  /*127e0*/  LOP3.LUT R16, R16, 0xffff, RZ, 0xc0, !PT ;  /* 0x0000ffff10107812 */ /* 0x000fe400078ec0ff */
[----:B------:R-:W-:Y:S02]  /*127f0*/  PRMT R25, R25, 0x8880, RZ ;  /* 0x0000888019197816 */ /* 0x000fe400000000ff */
[----:B------:R-:W-:-:S03]  /*12800*/  PRMT R16, R16, 0x8880, RZ ;  /* 0x0000888010107816 */ /* 0x000fc600000000ff */
[----:B------:R-:W-:Y:S02]  /*12810*/  IMAD.MOV.U32 R6, RZ, RZ, R25 ;  /* 0x000000ffff067224 */ /* 0x000fe400078e0019 */
[----:B------:R-:W-:-:S03]  /*12820*/  IMAD.MOV.U32 R8, RZ, RZ, R16 ;  /* 0x000000ffff087224 */ /* 0x000fc600078e0010 */
[----:B------:R-:W-:Y:S02]  /*12830*/  SHF.R.S32.HI R7, RZ, 0x1f, R6 ;  /* 0x0000001fff077819 */ /* 0x000fe40000011406 */
[----:B------:R-:W-:-:S03]  /*12840*/  SHF.R.S32.HI R9, RZ, 0x1f, R8 ;  /* 0x0000001fff097819 */ /* 0x000fc60000011408 */
[----:B------:R-:W-:Y:S04]  /*12850*/  STG.E.64 desc[UR36][R4.64], R6 ;  /* 0x0000000604007986 */ /* 0x000fe8000c101b24 */
[----:B------:R-:W-:Y:S01]  /*12860*/  STG.E.64 desc[UR36][R2.64], R8 ;  /* 0x0000000802007986 */ /* 0x000fe2000c101b24 */
[----:B------:R-:W-:Y:S05]  /*12870*/  EXIT ;  /* 0x000000000000794d */ /* 0x000fea0003800000 */
.L_x_180:
[----:B------:R-:W1:Y:S02]  /*12880*/  LDCU UR4, c[0x0][0x78c] ;  /* 0x0000f180ff0477ac */ /* 0x000e640008000800 */
[----:B-1----:R-:W-:-:S09]  /*12890*/  UISETP.NE.AND UP0, UPT, UR4, 0x1, UPT ;  /* 0x000000010400788c */ /* 0x002fd2000bf05270 */
[----:B------:R-:W-:Y:S05]  /*128a0*/  BRA.U !UP0, `(.L_x_181) ;  /* 0x0000000108407547 */ /* 0x000fea000b800000 */
[----:B------:R-:W-:Y:S01]  /*128b0*/  MOV R0, 0x0 ;  /* 0x0000000000007802 */ /* 0x000fe20000000f00 */
[----:B------:R-:W1:Y:S01]  /*128c0*/  LDCU.64 UR4, c[0x4][0x7c8] ;  /* 0x0100f900ff0477ac */ /* 0x000e620008000a00 */
[----:B------:R-:W-:Y:S02]  /*128d0*/  HFMA2 R8, -RZ, RZ, 0, 4.4763088226318359375e-05 ;  /* 0x000002efff087431 */ /* 0x000fe400000001ff */
[----:B------:R-:W-:Y:S01]  /*128e0*/  IMAD.MOV.U32 R12, RZ, RZ, 0x1 ;  /* 0x00000001ff0c7424 */ /* 0x000fe200078e00ff */
[----:B------:R2:W3:Y:S01]  /*128f0*/  LDC.64 R2, c[0x4][R0] ;  /* 0x0100000000027b82 */ /* 0x0004e20000000a00 */
[----:B------:R-:W4:Y:S01]  /*12900*/  LDCU.64 UR8, c[0x4][0x7b8] ;  /* 0x0100f700ff0877ac */ /* 0x000f220008000a00 */
[----:B------:R-:W-:Y:S01]  /*12910*/  IMAD.MOV.U32 R13, RZ, RZ, RZ ;  /* 0x000000ffff0d7224 */ /* 0x000fe200078e00ff */
[----:B------:R-:W5:Y:S01]  /*12920*/  LDCU.64 UR6, c[0x4][0x6a8] ;  /* 0x0100d500ff0677ac */ /* 0x000f620008000a00 */
[----:B-1----:R-:W-:Y:S01]  /*12930*/  MOV R4, UR4 ;  /* 0x0000000400047c02 */ /* 0x002fe20008000f00 */
[----:B------:R-:W-:-:S02]  /*12940*/  IMAD.U32 R5, RZ, RZ, UR5 ;  /* 0x00000005ff057e24 */ /* 0x000fc4000f8e00ff */
[----:B----4-:R-:W-:Y:S01]  /*12950*/  IMAD.U32 R6, RZ, RZ, UR8 ;  /* 0x00000008ff067e24 */ /* 0x010fe2000f8e00ff */
[----:B------:R-:W-:Y:S01]  /*12960*/  MOV R7, UR9 ;  /* 0x0000000900077c02 */ /* 0x000fe20008000f00 */
[----:B-----5:R-:W-:Y:S02]  /*12970*/  IMAD.U32 R10, RZ, RZ, UR6 ;  /* 0x00000006ff0a7e24 */ /* 0x020fe4000f8e00ff */
[----:B--2---:R-:W-:-:S07]  /*12980*/  IMAD.U32 R11, RZ, RZ, UR7 ;  /* 0x00000007ff0b7e24 */ /* 0x004fce000f8e00ff */
[----:B------:R-:W-:-:S07]  /*12990*/  LEPC R20, `(.L_x_181) ;  /* 0x000000001014794e */ /* 0x000fce0000000000 */
[----:B0--3--:R-:W-:Y:S05]  /*129a0*/  CALL.ABS.NOINC R2 ;  /* 0x0000000002007343 */ /* 0x009fea0003c00000 */
.L_x_181:
[----:B------:R-:W1:Y:S01]  /*129b0*/  LDCU.64 UR4, c[0x0][0x758] ;  /* 0x0000eb00ff0477ac */ /* 0x000e620008000a00 */
[----:B------:R-:W-:-:S04]  /*129c0*/  LOP3.LUT R25, R25, 0xffff, RZ, 0xc0, !PT ;  /* 0x0000ffff19197812 */ /* 0x000fc800078ec0ff */
[----:B------:R-:W-:-:S04]  /*129d0*/  PRMT R25, R25, 0x8880, RZ ;  /* 0x0000888019197816 */ /* 0x000fc800000000ff */
[----:B------:R-:W-:-:S04]  /*129e0*/  MOV R2, R25 ;  /* 0x0000001900027202 */ /* 0x000fc80000000f00 */
[----:B------:R-:W-:Y:S02]  /*129f0*/  SHF.R.S32.HI R3, RZ, 0x1f, R2 ;  /* 0x0000001fff037819 */ /* 0x000fe40000011402 */
[----:B-1----:R-:W-:Y:S01]  /*12a00*/  IADD3 R22, P0, PT, R22, UR4, RZ ;  /* 0x0000000416167c10 */ /* 0x002fe2000ff1e0ff */
[----:B------:R-:W1:Y:S04]  /*12a10*/  LDCU UR4, c[0x0][0x78c] ;  /* 0x0000f180ff0477ac */ /* 0x000e680008000800 */
[----:B------:R-:W-:-:S05]  /*12a20*/  IMAD.X R23, RZ, RZ, UR5, P0 ;  /* 0x00000005ff177e24 */ /* 0x000fca00080e06ff */
[----:B------:R2:W-:Y:S01]  /*12a30*/  STG.E.64 desc[UR36][R22.64], R2 ;  /* 0x0000000216007986 */ /* 0x0005e2000c101b24 */
[----:B-1----:R-:W-:-:S09]  /*12a40*/  UISETP.NE.AND UP0, UPT, UR4, 0x1, UPT ;  /* 0x000000010400788c */ /* 0x002fd2000bf05270 */
[----:B--2---:R-:W-:Y:S05]  /*12a50*/  BRA.U !UP0, `(.L_x_182) ;  /* 0x0000000108407547 */ /* 0x004fea000b800000 */
[----:B------:R-:W-:Y:S01]  /*12a60*/  MOV R0, 0x0 ;  /* 0x0000000000007802 */ /* 0x000fe20000000f00 */
[----:B------:R-:W1:Y:S01]  /*12a70*/  LDCU.64 UR4, c[0x4][0x7c8] ;  /* 0x0100f900ff0477ac */ /* 0x000e620008000a00 */
[----:B------:R-:W-:Y:S02]  /*12a80*/  HFMA2 R12, -RZ, RZ, 0, 5.9604644775390625e-08 ;  /* 0x00000001ff0c7431 */ /* 0x000fe400000001ff */
[----:B------:R-:W-:Y:S01]  /*12a90*/  IMAD.MOV.U32 R8, RZ, RZ, 0x2ef ;  /* 0x000002efff087424 */ /* 0x000fe200078e00ff */
[----:B------:R2:W3:Y:S01]  /*12aa0*/  LDC.64 R2, c[0x4][R0] ;  /* 0x0100000000027b82 */ /* 0x0004e20000000a00 */
[----:B------:R-:W4:Y:S01]  /*12ab0*/  LDCU.64 UR6, c[0x4][0x7b8] ;  /* 0x0100f700ff0677ac */ /* 0x000f220008000a00 */
[----:B------:R-:W-:Y:S01]  /*12ac0*/  IMAD.MOV.U32 R13, RZ, RZ, RZ ;  /* 0x000000ffff0d7224 */ /* 0x000fe200078e00ff */
[----:B------:R-:W5:Y:S01]  /*12ad0*/  LDCU.64 UR8, c[0x4][0x6a8] ;  /* 0x0100d500ff0877ac */ /* 0x000f620008000a00 */
[----:B-1----:R-:W-:Y:S01]  /*12ae0*/  IMAD.U32 R4, RZ, RZ, UR4 ;  /* 0x00000004ff047e24 */ /* 0x002fe2000f8e00ff */
[----:B------:R-:W-:Y:S01]  /*12af0*/  MOV R5, UR5 ;  /* 0x0000000500057c02 */ /* 0x000fe20008000f00 */
[----:B----4-:R-:W-:-:S02]  /*12b00*/  IMAD.U32 R6, RZ, RZ, UR6 ;  /* 0x00000006ff067e24 */ /* 0x010fc4000f8e00ff */
[----:B------:R-:W-:Y:S01]  /*12b10*/  IMAD.U32 R7, RZ, RZ, UR7 ;  /* 0x00000007ff077e24 */ /* 0x000fe2000f8e00ff */
[----:B-----5:R-:W-:Y:S01]  /*12b20*/  MOV R10, UR8 ;  /* 0x00000008000a7c02 */ /* 0x020fe20008000f00 */
[----:B--2---:R-:W-:-:S07]  /*12b30*/  IMAD.U32 R11, RZ, RZ, UR9 ;  /* 0x00000009ff0b7e24 */ /* 0x004fce000f8e00ff */
[----:B------:R-:W-:-:S07]  /*12b40*/  LEPC R20, `(.L_x_182) ;  /* 0x000000001014794e */ /* 0x000fce0000000000 */
[----:B0--3--:R-:W-:Y:S05]  /*12b50*/  CALL.ABS.NOINC R2 ;  /* 0x0000000002007343 */ /* 0x009fea0003c00000 */
.L_x_182:
[----:B------:R-:W1:Y:S01]  /*12b60*/  LDCU.64 UR4, c[0x0][0x758] ;  /* 0x0000eb00ff0477ac */ /* 0x000e620008000a00 */
[----:B------:R-:W-:-:S04]  /*12b70*/  LOP3.LUT R16, R16, 0xffff, RZ, 0xc0, !PT ;  /* 0x0000ffff10107812 */ /* 0x000fc800078ec0ff */
[----:B------:R-:W-:-:S05]  /*12b80*/  PRMT R16, R16, 0x8880, RZ ;  /* 0x0000888010107816 */ /* 0x000fca00000000ff */
[----:B------:R-:W-:-:S05]  /*12b90*/  IMAD.MOV.U32 R2, RZ, RZ, R16 ;  /* 0x000000ffff027224 */ /* 0x000fca00078e0010 */
[----:B------:R-:W-:Y:S02]  /*12ba0*/  SHF.R.S32.HI R3, RZ, 0x1f, R2 ;  /* 0x0000001fff037819 */ /* 0x000fe40000011402 */
[----:B-1----:R-:W-:-:S04]  /*12bb0*/  IADD3 R4, P0, PT, R17, UR4, RZ ;  /* 0x0000000411047c10 */ /* 0x002fc8000ff1e0ff */
[----:B------:R-:W-:-:S05]  /*12bc0*/  IADD3.X R5, PT, PT, RZ, UR5, RZ, P0, !PT ;  /* 0x00000005ff057c10 */ /* 0x000fca00087fe4ff */
[----:B------:R-:W-:Y:S01]  /*12bd0*/  STG.E.64 desc[UR36][R4.64], R2 ;  /* 0x0000000204007986 */ /* 0x000fe2000c101b24 */
[----:B------:R-:W-:Y:S05]  /*12be0*/  EXIT ;  /* 0x000000000000794d */ /* 0x000fea0003800000 */
.L_x_179:
[----:B------:R-:W3:Y:S01]  /*12bf0*/  LDCU.U8 UR4, c[0x0][0x788] ;  /* 0x0000f100ff0477ac */ /* 0x000ee20008000000 */
[----:B------:R-:W4:Y:S01]  /*12c00*/  LDCU.U8 UR5, c[0x0][0x789] ;  /* 0x0000f120ff0577ac */ /* 0x000f220008000000 */
[----:B---3--:R-:W-:Y:S02]  /*12c10*/  UISETP.NE.AND UP1, UPT, UR4, URZ, UPT ;  /* 0x000000ff0400728c */ /* 0x008fe4000bf25270 */
[----:B----4-:R-:W-:-:S07]  /*12c20*/  UISETP.NE.AND UP0, UPT, UR5, URZ, UPT ;  /* 0x000000ff0500728c */ /* 0x010fce000bf05270 */
[----:B------:R-:W-:Y:S05]  /*12c30*/  BRA.U !UP1, `(.L_x_183) ;  /* 0x0000000109207547 */ /* 0x000fea000b800000 */
[----:B-12---:R-:W2:Y:S04]  /*12c40*/  LDG.E.U8 R0, desc[UR36][R4.64] ;  /* 0x0000002404007981 */ /* 0x006ea8000c1e1100 */
[----:B------:R-:W3:Y:S01]  /*12c50*/  LDG.E.U8 R2, desc[UR36][R4.64+0x1] ;  /* 0x0000012404027981 */ /* 0x000ee2000c1e1100 */
[----:B------:R-:W-:Y:S02]  /*12c60*/  LOP3.LUT R25, R25, 0xff, RZ, 0xc0, !PT ;  /* 0x000000ff19197812 */ /* 0x000fe400078ec0ff */
[----:B------:R-:W-:Y:S02]  /*12c70*/  LOP3.LUT R3, R16, 0xff, RZ, 0xc0, !PT ;  /* 0x000000ff10037812 */ /* 0x000fe400078ec0ff */
[----:B--2---:R-:W-:Y:S02]  /*12c80*/  ISETP.NE.AND P0, PT, R0, R25, PT ;  /* 0x000000190000720c */ /* 0x004fe40003f05270 */
[----:B---3--:R-:W-:-:S02]  /*12c90*/  ISETP.NE.AND P1, PT, R2, R3, PT ;  /* 0x000000030200720c */ /* 0x008fc40003f25270 */
[----:B------:R-:W-:Y:S02]  /*12ca0*/  SEL R25, RZ, 0x1, !P0 ;  /* 0x00000001ff197807 */ /* 0x000fe40004000000 */
[----:B------:R-:W-:-:S09]  /*12cb0*/  SEL R16, RZ, 0x1, !P1 ;  /* 0x00000001ff107807 */ /* 0x000fd20004800000 */
.L_x_183:
[----:B------:R-:W-:Y:S05]  /*12cc0*/  BRA.U !UP0, `(.L_x_184) ;  /* 0x0000000108dc7547 */ /* 0x000fea000b800000 */
[----:B------:R-:W3:Y:S02]  /*12cd0*/  LDCU UR4, c[0x0][0x78c] ;  /* 0x0000f180ff0477ac */ /* 0x000ee40008000800 */
[----:B---3--:R-:W-:-:S09]  /*12ce0*/  UISETP.NE.AND UP0, UPT, UR4, 0x1, UPT ;  /* 0x000000010400788c */ /* 0x008fd2000bf05270 */
[----:B------:R-:W-:Y:S05]  /*12cf0*/  BRA.U !UP0, `(.L_x_185) ;  /* 0x0000000108407547 */ /* 0x000fea000b800000 */
[----:B-12---:R-:W-:Y:S01]  /*12d00*/  MOV R0, 0x0 ;  /* 0x0000000000007802 */ /* 0x006fe20000000f00 */
[----:B------:R-:W1:Y:S01]  /*12d10*/  LDCU.64 UR4, c[0x4][0x7c8] ;  /* 0x0100f900ff0477ac */ /* 0x000e620008000a00 */
[----:B------:R-:W-:Y:S02]  /*12d20*/  HFMA2 R13, -RZ, RZ, 0, 0 ;  /* 0x00000000ff0d7431 */ /* 0x000fe400000001ff */
[----:B------:R-:W-:Y:S01]  /*12d30*/  IMAD.MOV.U32 R8, RZ, RZ, 0x2ef ;  /* 0x000002efff087424 */ /* 0x000fe200078e00ff */
[----:B------:R2:W3:Y:S01]  /*12d40*/  LDC.64 R2, c[0x4][R0] ;  /* 0x0100000000027b82 */ /* 0x0004e20000000a00 */
[----:B------:R-:W4:Y:S01]  /*12d50*/  LDCU.64 UR6, c[0x4][0x7b8] ;  /* 0x0100f700ff0677ac */ /* 0x000f220008000a00 */
[----:B------:R-:W-:Y:S01]  /*12d60*/  IMAD.MOV.U32 R12, RZ, RZ, 0x1 ;  /* 0x00000001ff0c7424 */ /* 0x000fe200078e00ff */
[----:B------:R-:W5:Y:S01]  /*12d70*/  LDCU.64 UR8, c[0x4][0x6a8] ;  /* 0x0100d500ff0877ac */ /* 0x000f620008000a00 */
[----:B-1----:R-:W-:Y:S02]  /*12d80*/  IMAD.U32 R4, RZ, RZ, UR4 ;  /* 0x00000004ff047e24 */ /* 0x002fe4000f8e00ff */
[----:B------:R-:W-:Y:S01]  /*12d90*/  IMAD.U32 R5, RZ, RZ, UR5 ;  /* 0x00000005ff057e24 */ /* 0x000fe2000f8e00ff */
[----:B----4-:R-:W-:Y:S01]  /*12da0*/  MOV R6, UR6 ;  /* 0x0000000600067c02 */ /* 0x010fe20008000f00 */
[----:B------:R-:W-:-:S02]  /*12db0*/  IMAD.U32 R7, RZ, RZ, UR7 ;  /* 0x00000007ff077e24 */ /* 0x000fc4000f8e00ff */
[----:B-----5:R-:W-:Y:S01]  /*12dc0*/  IMAD.U32 R10, RZ, RZ, UR8 ;  /* 0x00000008ff0a7e24 */ /* 0x020fe2000f8e00ff */
[----:B--2---:R-:W-:-:S07]  /*12dd0*/  MOV R11, UR9 ;  /* 0x00000009000b7c02 */ /* 0x004fce0008000f00 */
[----:B------:R-:W-:-:S07]  /*12de0*/  LEPC R20, `(.L_x_185) ;  /* 0x000000001014794e */ /* 0x000fce0000000000 */
[----:B0--3--:R-:W-:Y:S05]  /*12df0*/  CALL.ABS.NOINC R2 ;  /* 0x0000000002007343 */ /* 0x009fea0003c00000 */
.L_x_185:
[----:B------:R-:W3:Y:S01]  /*12e00*/  LDCU.64 UR4, c[0x0][0x758] ;  /* 0x0000eb00ff0477ac */ /* 0x000ee20008000a00 */
[----:B------:R-:W-:-:S04]  /*12e10*/  LOP3.LUT R25, R25, 0xffff, RZ, 0xc0, !PT ;  /* 0x0000ffff19197812 */ /* 0x000fc800078ec0ff */
[----:B------:R-:W-:-:S05]  /*12e20*/  PRMT R25, R25, 0x8880, RZ ;  /* 0x0000888019197816 */ /* 0x000fca00000000ff */
[----:B------:R-:W-:-:S05]  /*12e30*/  IMAD.MOV.U32 R2, RZ, RZ, R25 ;  /* 0x000000ffff027224 */ /* 0x000fca00078e0019 */
[----:B-12---:R-:W-:Y:S02]  /*12e40*/  SHF.R.S32.HI R3, RZ, 0x1f, R2 ;  /* 0x0000001fff037819 */ /* 0x006fe40000011402 */
[----:B---3--:R-:W-:Y:S01]  /*12e50*/  IADD3 R22, P0, PT, R22, UR4, RZ ;  /* 0x0000000416167c10 */ /* 0x008fe2000ff1e0ff */
[----:B------:R-:W1:Y:S04]  /*12e60*/  LDCU UR4, c[0x0][0x78c] ;  /* 0x0000f180ff0477ac */ /* 0x000e680008000800 */
[----:B------:R-:W-:-:S05]  /*12e70*/  IMAD.X R23, RZ, RZ, UR5, P0 ;  /* 0x00000005ff177e24 */ /* 0x000fca00080e06ff */
[----:B------:R2:W-:Y:S01]  /*12e80*/  STG.E.64 desc[UR36][R22.64], R2 ;  /* 0x0000000216007986 */ /* 0x0005e2000c101b24 */
[----:B-1----:R-:W-:-:S09]  /*12e90*/  UISETP.NE.AND UP0, UPT, UR4, 0x1, UPT ;  /* 0x000000010400788c */ /* 0x002fd2000bf05270 */
[----:B--2---:R-:W-:Y:S05]  /*12ea0*/  BRA.U !UP0, `(.L_x_186) ;  /* 0x0000000108407547 */ /* 0x004fea000b800000 */
        /* <DEDUP_REMOVED lines=16> */
.L_x_186:
[----:B------:R-:W1:Y:S01]  /*12fb0*/  LDCU.64 UR4, c[0x0][0x758] ;  /* 0x0000eb00ff0477ac */ /* 0x000e620008000a00 */
[----:B------:R-:W-:-:S04]  /*12fc0*/  LOP3.LUT R16, R16, 0xffff, RZ, 0xc0, !PT ;  /* 0x0000ffff10107812 */ /* 0x000fc800078ec0ff */
[----:B------:R-:W-:-:S04]  /*12fd0*/  PRMT R16, R16, 0x8880, RZ ;  /* 0x0000888010107816 */ /* 0x000fc800000000ff */
[----:B------:R-:W-:-:S04]  /*12fe0*/  MOV R2, R16 ;  /* 0x0000001000027202 */ /* 0x000fc80000000f00 */
[----:B------:R-:W-:Y:S02]  /*12ff0*/  SHF.R.S32.HI R3, RZ, 0x1f, R2 ;  /* 0x0000001fff037819 */ /* 0x000fe40000011402 */
[----:B-1----:R-:W-:-:S05]  /*13000*/  IADD3 R4, P0, PT, R17, UR4, RZ ;  /* 0x0000000411047c10 */ /* 0x002fca000ff1e0ff */
[----:B------:R-:W-:-:S05]  /*13010*/  IMAD.X R5, RZ, RZ, UR5, P0 ;  /* 0x00000005ff057e24 */ /* 0x000fca00080e06ff */
[----:B------:R-:W-:Y:S01]  /*13020*/  STG.E.64 desc[UR36][R4.64], R2 ;  /* 0x0000000204007986 */ /* 0x000fe2000c101b24 */
[----:B------:R-:W-:Y:S05]  /*13030*/  EXIT ;  /* 0x000000000000794d */ /* 0x000fea0003800000 */
.L_x_184:
[----:B------:R-:W-:Y:S04]  /*13040*/  STG.E.U8 desc[UR36][R4.64], R25 ;  /* 0x0000001904007986 */ /* 0x000fe8000c101124 */
[----:B------:R-:W-:Y:S01]  /*13050*/  STG.E.U8 desc[UR36][R4.64+0x1], R16 ;  /* 0x0000011004007986 */ /* 0x000fe2000c101124 */
[----:B------:R-:W-:Y:S05]  /*13060*/  EXIT ;  /* 0x000000000000794d */ /* 0x000fea0003800000 */
.L_x_156:
[----:B------:R-:W1:Y:S02]  /*13070*/  LDCU UR4, c[0x0][0x38c] ;  /* 0x00007180ff0477ac */ /* 0x000e640008000800 */
[----:B-1----:R-:W-:-:S13]  /*13080*/  ISETP.GE.AND P0, PT, R7, UR4, PT ;  /* 0x0000000407007c0c */ /* 0x002fda000bf06270 */
[----:B------:R-:W-:Y:S05]  /*13090*/  @P0 EXIT ;  /* 0x000000000000094d */ /* 0x000fea0003800000 */
[----:B------:R-:W1:Y:S01]  /*130a0*/  LDCU UR4, c[0x0][0x39c] ;  /* 0x00007380ff0477ac */ /* 0x000e620008000800 */
[----:B------:R-:W-:Y:S02]  /*130b0*/  ISETP.NE.AND P2, PT, R18, RZ, PT ;  /* 0x000000ff1200720c */ /* 0x000fe40003f45270 */
[----:B-1----:R-:W-:-:S13]  /*130c0*/  ISETP.NE.AND P0, PT, RZ, UR4, PT ;  /* 0x00000004ff007c0c */ /* 0x002fda000bf05270 */
[----:B------:R-:W-:Y:S05]  /*130d0*/  @P0 EXIT P2 ;  /* 0x000000000000094d */ /* 0x000fea0001000000 */
[----:B------:R-:W1:Y:S01]  /*130e0*/  LDCU UR4, c[0x0][0x3a0] ;  /* 0x00007400ff0477ac */ /* 0x000e620008000800 */
[----:B------:R-:W-:Y:S02]  /*130f0*/  ISETP.NE.AND P2, PT, R23, RZ, PT ;  /* 0x000000ff1700720c */ /* 0x000fe40003f45270 */
[----:B-1----:R-:W-:-:S13]  /*13100*/  ISETP.NE.AND P0, PT, RZ, UR4, PT ;  /* 0x00000004ff007c0c */ /* 0x002fda000bf05270 */
[----:B------:R-:W-:Y:S05]  /*13110*/  @P0 EXIT P2 ;  /* 0x000000000000094d */ /* 0x000fea0001000000 */
[----:B------:R-:W-:Y:S05]  /*13120*/  @P1 BRA `(.L_x_187) ;  /* 0x0000000400701947 */ /* 0x000fea0003800000 */
[----:B------:R-:W1:Y:S01]  /*13130*/  LDCU.U8 UR6, c[0x0][0x788] ;  /* 0x0000f100ff0677ac */ /* 0x000e620008000000 */
[----:B------:R-:W2:Y:S01]  /*13140*/  LDCU.64 UR4, c[0x0][0x758] ;  /* 0x0000eb00ff0477ac */ /* 0x000ea20008000a00 */
[----:B-1----:R-:W-:Y:S02]  /*13150*/  ISETP.NE.AND P2, PT, RZ, UR6, PT ;  /* 0x00000006ff007c0c */ /* 0x002fe4000bf45270 */
[----:B--2---:R-:W-:Y:S02]  /*13160*/  IADD3 R2, P0, PT, R17, UR4, RZ ;  /* 0x0000000411027c10 */ /* 0x004fe4000ff1e0ff */
[----:B------:R-:W-:-:S03]  /*13170*/  IADD3 R4, P1, PT, R22, UR4, RZ ;  /* 0x0000000416047c10 */ /* 0x000fc6000ff3e0ff */
[----:B------:R-:W-:Y:S01]  /*13180*/  IMAD.X R3, RZ, RZ, UR5, P0 ;  /* 0x00000005ff037e24 */ /* 0x000fe200080e06ff */
        /* <DEDUP_REMOVED lines=31> */
.L_x_188:
        /* <DEDUP_REMOVED lines=19> */
.L_x_189:
        /* <DEDUP_REMOVED lines=27> */
.L_x_190:
        /* <DEDUP_REMOVED lines=9> */
.L_x_187:
[----:B------:R-:W1:Y:S01]  /*136f0*/  LDCU.U8 UR4, c[0x0][0x788] ;  /* 0x0000f100ff0477ac */ /* 0x000e620008000000 */
[----:B------:R-:W2:Y:S01]  /*13700*/  LDCU.U8 UR5, c[0x0][0x789] ;  /* 0x0000f120ff0577ac */ /* 0x000ea20008000000 */
[----:B-1----:R-:W-:Y:S02]  /*13710*/  UISETP.NE.AND UP0, UPT, UR4, URZ, UPT ;  /* 0x000000ff0400728c */ /* 0x002fe4000bf05270 */
[----:B--2---:R-:W-:-:S07]  /*13720*/  UISETP.NE.AND UP1, UPT, UR5, URZ, UPT ;  /* 0x000000ff0500728c */ /* 0x004fce000bf25270 */
[----:B------:R-:W-:Y:S05]  /*13730*/  BRA.U !UP0, `(.L_x_191) ;  /* 0x0000000108207547 */ /* 0x000fea000b800000 */
[----:B------:R-:W2:Y:S04]  /*13740*/  LDG.E.U8 R0, desc[UR36][R4.64] ;  /* 0x0000002404007981 */ /* 0x000ea8000c1e1100 */
[----:B------:R-:W3:Y:S01]  /*13750*/  LDG.E.U8 R2, desc[UR36][R4.64+0x1] ;  /* 0x0000012404027981 */ /* 0x000ee2000c1e1100 */
[----:B------:R-:W-:Y:S02]  /*13760*/  LOP3.LUT R25, R25, 0xff, RZ, 0xc0, !PT ;  /* 0x000000ff19197812 */ /* 0x000fe400078ec0ff */
[----:B------:R-:W-:Y:S02]  /*13770*/  LOP3.LUT R3, R16, 0xff, RZ, 0xc0, !PT ;  /* 0x000000ff10037812 */ /* 0x000fe400078ec0ff */
[----:B--2---:R-:W-:Y:S02]  /*13780*/  ISETP.NE.AND P0, PT, R0, R25, PT ;  /* 0x000000190000720c */ /* 0x004fe40003f05270 */
[----:B---3--:R-:W-:-:S02]  /*13790*/  ISETP.NE.AND P1, PT, R2, R3, PT ;  /* 0x000000030200720c */ /* 0x008fc40003f25270 */
[----:B------:R-:W-:Y:S02]  /*137a0*/  SEL R25, RZ, 0x1, !P0 ;  /* 0x00000001ff197807 */ /* 0x000fe40004000000 */
[----:B------:R-:W-:-:S09]  /*137b0*/  SEL R16, RZ, 0x1, !P1 ;  /* 0x00000001ff107807 */ /* 0x000fd20004800000 */
.L_x_191:
[----:B------:R-:W-:Y:S05]  /*137c0*/  BRA.U !UP1, `(.L_x_192) ;  /* 0x0000000109dc7547 */ /* 0x000fea000b800000 */
[----:B------:R-:W1:Y:S02]  /*137d0*/  LDCU UR4, c[0x0][0x78c] ;  /* 0x0000f180ff0477ac */ /* 0x000e640008000800 */
[----:B-1----:R-:W-:-:S09]  /*137e0*/  UISETP.NE.AND UP0, UPT, UR4, 0x1, UPT ;  /* 0x000000010400788c */ /* 0x002fd2000bf05270 */
[----:B------:R-:W-:Y:S05]  /*137f0*/  BRA.U !UP0, `(.L_x_193) ;  /* 0x0000000108407547 */ /* 0x000fea000b800000 */
[----:B------:R-:W-:Y:S01]  /*13800*/  MOV R0, 0x0 ;  /* 0x0000000000007802 */ /* 0x000fe20000000f00 */
        /* <DEDUP_REMOVED lines=15> */
.L_x_193:
[----:B------:R-:W1:Y:S01]  /*13900*/  LDCU.64 UR4, c[0x0][0x758] ;  /* 0x0000eb00ff0477ac */ /* 0x000e620008000a00 */
[----:B------:R-:W-:-:S04]  /*13910*/  LOP3.LUT R25, R25, 0xffff, RZ, 0xc0, !PT ;  /* 0x0000ffff19197812 */ /* 0x000fc800078ec0ff */
[----:B------:R-:W-:-:S05]  /*13920*/  PRMT R25, R25, 0x8880, RZ ;  /* 0x0000888019197816 */ /* 0x000fca00000000ff */
[----:B------:R-:W-:-:S05]  /*13930*/  IMAD.MOV.U32 R2, RZ, RZ, R25 ;  /* 0x000000ffff027224 */ /* 0x000fca00078e0019 */
        /* <DEDUP_REMOVED lines=23> */
.L_x_194:
        /* <DEDUP_REMOVED lines=9> */
.L_x_192:
[----:B------:R-:W-:Y:S04]  /*13b40*/  STG.E.U8 desc[UR36][R4.64], R25 ;  /* 0x0000001904007986 */ /* 0x000fe8000c101124 */
[----:B------:R-:W-:Y:S01]  /*13b50*/  STG.E.U8 desc[UR36][R4.64+0x1], R16 ;  /* 0x0000011004007986 */ /* 0x000fe2000c101124 */
[----:B------:R-:W-:Y:S05]  /*13b60*/  EXIT ;  /* 0x000000000000794d */ /* 0x000fea0003800000 */
.L_x_195:
        /* <DEDUP_REMOVED lines=9> */
.L_x_9955:


//--------------------- .text._ZN2at6native13reduce_kernelILi128ELi4ENS0_8ReduceOpIbNS0_14func_wrapper_tImZNS0_15xor_sum_functorIbvEclERNS_14TensorIteratorEEUlbbE_EEjmLi4ELi4EEEEEvT1_ --------------------------
	.section	.text._ZN2at6native13reduce_kernelILi128ELi4ENS0_8ReduceOpIbNS0_14func_wrapper_tImZNS0_15xor_sum_functorIbvEclERNS_14TensorIteratorEEUlbbE_EEjmLi4ELi4EEEEEvT1_,"ax",@progbits
	.align	128
        .global         _ZN2at6native13reduce_kernelILi128ELi4ENS0_8ReduceOpIbNS0_14func_wrapper_tImZNS0_15xor_sum_functorIbvEclERNS_14TensorIteratorEEUlbbE_EEjmLi4ELi4EEEEEvT1_
        .type           _ZN2at6native13reduce_kernelILi128ELi4ENS0_8ReduceOpIbNS0_14func_wrapper_tImZNS0_15xor_sum_functorIbvEclERNS_14TensorIteratorEEUlbbE_EEjmLi4ELi4EEEEEvT1_,@function
        .size           _ZN2at6native13reduce_kernelILi128ELi4ENS0_8ReduceOpIbNS0_14func_wrapper_tImZNS0_15xor_sum_functorIbvEclERNS_14TensorIteratorEEUlbbE_EEjmLi4ELi4EEEEEvT1_,(.L_x_9956 - _ZN2at6native13reduce_kernelILi128ELi4ENS0_8ReduceOpIbNS0_14func_wrapper_tImZNS0_15xor_sum_functorIbvEclERNS_14TensorIteratorEEUlbbE_EEjmLi4ELi4EEEEEvT1_)
        .other          _ZN2at6native13reduce_kernelILi128ELi4ENS0_8ReduceOpIbNS0_14func_wrapper_tImZNS0_15xor_sum_functorIbvEclERNS_14TensorIteratorEEUlbbE_EEjmLi4ELi4EEEEEvT1_,@"STO_CUDA_ENTRY STV_DEFAULT"
_ZN2at6native13reduce_kernelILi128ELi4ENS0_8ReduceOpIbNS0_14func_wrapper_tImZNS0_15xor_sum_functorIbvEclERNS_14TensorIteratorEEUlbbE_EEjmLi4ELi4EEEEEvT1_:
.text._ZN2at6native13reduce_kernelILi128ELi4ENS0_8ReduceOpIbNS0_14func_wrapper_tImZNS0_15xor_sum_functorIbvEclERNS_14TensorIteratorEEUlbbE_EEjmLi4ELi4EEEEEvT1_:
        /* <DEDUP_REMOVED lines=32> */
[----:B------:R-:W-:Y:S01]  /*0200*/  HFMA2 R6, -RZ, RZ, 0, 0 ;  /* 0x00000000ff067431 */ /* 0x000fe200000001ff */
        /* <DEDUP_REMOVED lines=259> */
[----:B------:R-:W-:-:S05]  /*1240*/  SHF.R.U32.HI R0, RZ, UR5, R0 ;  /* 0x00000005ff007c19 */ /* 0x000fca0008011600 */
[----:B------:R-:W-:-:S04]  /*1250*/  IMAD.MOV R3, RZ, RZ, -R0 ;  /* 0x000000ffff037224 */ /* 0x000fc800078e0a00 */
[----:B--2---:R-:W-:-:S04]  /*1260*/  IMAD R9, R3, UR6, R9 ;  /* 0x0000000603097c24 */ /* 0x004fc8000f8e0209 */
[----:B---3--:R-:W-:-:S07]  /*1270*/  IMAD R32, R9, UR7, R32 ;  /* 0x0000000709207c24 */ /* 0x008fce000f8e0220 */
.L_x_196:
        /* <DEDUP_REMOVED lines=10> */
[----:B--2---:R-:W-:-:S04]  /*1320*/  IADD3 R22, P0, PT, R32, UR4, RZ ;  /* 0x0000000420167c10 */ /* 0x004fc8000ff1e0ff */
[----:B------:R-:W-:Y:S01]  /*1330*/  MOV R24, R22 ;  /* 0x0000001600187202 */ /* 0x000fe20000000f00 */
[----:B------:R-:W-:-:S04]  /*1340*/  IMAD.X R23, RZ, RZ, UR5, P0 ;  /* 0x00000005ff177e24 */ /* 0x000fc800080e06ff */
[----:B------:R-:W-:Y:S01]  /*1350*/  IMAD.MOV.U32 R19, RZ, RZ, R23 ;  /* 0x000000ffff137224 */ /* 0x000fe200078e0017 */
[----:B------:R-:W-:Y:S06]  /*1360*/  BRA.U !UP0, `(.L_x_199) ;  /* 0x00000009081c7547 */ /* 0x000fec000b800000 */
        /* <DEDUP_REMOVED lines=9> */
[----:B------:R-:W-:-:S02]  /*1400*/  IMAD.U32 R5, RZ, RZ, UR5 ;  /* 0x00000005ff057e24 */ /* 0x000fc4000f8e00ff */
[----:B----4-:R-:W-:Y:S01]  /*1410*/  IMAD.U32 R6, RZ, RZ, UR6 ;  /* 0x00000006ff067e24 */ /* 0x010fe2000f8e00ff */
[----:B------:R-:W-:Y:S01]  /*1420*/  MOV R7, UR7 ;  /* 0x0000000700077c02 */ /* 0x000fe20008000f00 */
[----:B-----5:R-:W-:Y:S02]  /*1430*/  IMAD.U32 R10, RZ, RZ, UR8 ;  /* 0x00000008ff0a7e24 */ /* 0x020fe4000f8e00ff */
[----:B--2---:R-:W-:-:S07]  /*1440*/  IMAD.U32 R11, RZ, RZ, UR9 ;  /* 0x00000009ff0b7e24 */ /* 0x004fce000f8e00ff */
[----:B------:R-:W-:-:S07]  /*1450*/  LEPC R20, `(.L_x_200) ;  /* 0x000000001014794e */ /* 0x000fce0000000000 */
[----:B0--3--:R-:W-:Y:S05]  /*1460*/  CALL.ABS.NOINC R14 ;  /* 0x000000000e007343 */ /* 0x009fea0003c00000 */
.L_x_200:
[----:B------:R-:W0:Y:S01]  /*1470*/  LDCU.U8 UR4, c[0x0][0x381] ;  /* 0x00007020ff0477ac */ /* 0x000e220008000000 */
[----:B------:R-:W-:Y:S01]  /*1480*/  LOP3.LUT P0, R7, R22, 0x3, RZ, 0xc0, !PT ;  /* 0x0000000316077812 */ /* 0x000fe2000780c0ff */
[----:B------:R-:W-:Y:S01]  /*1490*/  BSSY.RECONVERGENT B0, `(.L_x_201) ;  /* 0x0000025000007945 */ /* 0x000fe20003800200 */
[----:B------:R-:W1:Y:S01]  /*14a0*/  LDCU UR5, c[0x0][0x388] ;  /* 0x00007100ff0577ac */ /* 0x000e620008000800 */
[----:B0-----:R-:W-:Y:S02]  /*14b0*/  IMAD.U32 R0, RZ, RZ, UR4 ;  /* 0x00000004ff007e24 */ /* 0x001fe4000f8e00ff */
[----:B------:R-:W-:Y:S02]  /*14c0*/  IMAD.U32 R6, RZ, RZ, UR4 ;  /* 0x00000004ff067e24 */ /* 0x000fe4000f8e00ff */
[----:B-1----:R-:W-:-:S06]  /*14d0*/  IMAD.U32 R3, RZ, RZ, UR5 ;  /* 0x00000005ff037e24 */ /* 0x002fcc000f8e00ff */
        /* <DEDUP_REMOVED lines=27> */
.L_x_204:
[----:B------:R-:W-:Y:S05]  /*1690*/  BSYNC.RECONVERGENT B1 ;  /* 0x0000000000017941 */ /* 0x000fea0003800200 */
.L_x_203:
[----:B------:R-:W0:Y:S01]  /*16a0*/  LDC R4, c[0x0][0x388] ;  /* 0x0000e200ff047b82 */ /* 0x000e220000000800 */
[----:B------:R-:W-:-:S05]  /*16b0*/  IADD3 R24, P0, PT, R9, 0x4, RZ ;  /* 0x0000000409187810 */ /* 0x000fca0007f1e0ff */
[----:B------:R-:W-:Y:S01]  /*16c0*/  IMAD.X R19, RZ, RZ, R19, P0 ;  /* 0x000000ffff137224 */ /* 0x000fe200000e0613 */
[----:B0-----:R-:W-:-:S07]  /*16d0*/  IADD3 R3, PT, PT, R7, -0x4, R4 ;  /* 0xfffffffc07037810 */ /* 0x001fce0007ffe004 */
.L_x_202:
[----:B------:R-:W-:Y:S05]  /*16e0*/  BSYNC.RECONVERGENT B0 ;  /* 0x0000000000007941 */ /* 0x000fea0003800200 */
.L_x_201:
[----:B------:R-:W0:Y:S01]  /*16f0*/  LDC.64 R8, c[0x0][0x3a0] ;  /* 0x0000e800ff087b82 */ /* 0x000e220000000a00 */
[----:B------:R-:W1:Y:S01]  /*1700*/  LDCU UR4, c[0x0][0x39c] ;  /* 0x00007380ff0477ac */ /* 0x000e620008000800 */
[----:B------:R-:W-:Y:S01]  /*1710*/  BSSY.RECONVERGENT B0, `(.L_x_205) ;  /* 0x0000030000007945 */ /* 0x000fe20003800200 */
        /* <DEDUP_REMOVED lines=9> */
[----:B------:R-:W-:Y:S02]  /*17b0*/  ISETP.GE.U32.AND P2, PT, R4, R3, PT ;  /* 0x000000030400720c */ /* 0x000fe40003f46070 */
[C---:B------:R-:W-:Y:S02]  /*17c0*/  PRMT R8, R0.reuse, 0x7610, R8 ;  /* 0x0000761000087816 */ /* 0x040fe40000000008 */
[----:B------:R-:W-:-:S09]  /*17d0*/  PRMT R9, R0, 0x7610, R9 ;  /* 0x0000761000097816 */ /* 0x000fd20000000009 */
[----:B------:R-:W-:Y:S05]  /*17e0*/  @P2 BRA `(.L_x_206) ;  /* 0x0000000000882947 */ /* 0x000fea0003800000 */
[C---:B------:R-:W-:Y:S02]  /*17f0*/  PRMT R8, R0.reuse, 0x7610, R8 ;  /* 0x0000761000087816 */ /* 0x040fe40000000008 */
[----:B------:R-:W-:-:S07]  /*1800*/  PRMT R9, R0, 0x7610, R9 ;  /* 0x0000761000097816 */ /* 0x000fce0000000009 */
.L_x_207:
[----:B------:R-:W-:Y:S01]  /*1810*/  IMAD.MOV.U32 R25, RZ, RZ, R19 ;  /* 0x000000ffff197224 */ /* 0x000fe200078e0013 */
[----:B------:R-:W0:Y:S01]  /*1820*/  LDCU UR4, c[0x0][0x390] ;  /* 0x00007200ff0477ac */ /* 0x000e220008000800 */
[----:B------:R-:W-:-:S06]  /*1830*/  IMAD.WIDE.U32 R4, R7, 0x4, R24 ;  /* 0x0000000407047825 */ /* 0x000fcc00078e0018 */
[----:B------:R-:W2:Y:S01]  /*1840*/  LDG.E R4, desc[UR36][R4.64] ;  /* 0x0000002404047981 */ /* 0x000ea2000c1e1900 */
[----:B------:R-:W-:Y:S02]  /*1850*/  LOP3.LUT R9, R9, 0xff, RZ, 0xc0, !PT ;  /* 0x000000ff09097812 */ /* 0x000fe400078ec0ff */
        /* <DEDUP_REMOVED lines=14> */
[----:B------:R-:W-:-:S02]  /*1940*/  SEL R0, RZ, 0x1, !P2 ;  /* 0x00000001ff007807 */ /* 0x000fc40005000000 */
[----:B------:R-:W-:Y:S02]  /*1950*/  SEL R4, RZ, 0x1, !P3 ;  /* 0x00000001ff047807 */ /* 0x000fe40005800000 */
[----:B------:R-:W-:Y:S02]  /*1960*/  SEL R5, RZ, 0x1, !P4 ;  /* 0x00000001ff057807 */ /* 0x000fe40006000000 */
[----:B------:R-:W-:Y:S02]  /*1970*/  SEL R6, RZ, 0x1, !P5 ;  /* 0x00000001ff067807 */ /* 0x000fe40006800000 */
[----:B------:R-:W-:Y:S02]  /*1980*/  ISETP.NE.AND P2, PT, R11, R0, PT ;  /* 0x000000000b00720c */ /* 0x000fe40003f45270 */
[----:B------:R-:W-:Y:S02]  /*1990*/  ISETP.NE.AND P3, PT, R9, R4, PT ;  /* 0x000000040900720c */ /* 0x000fe40003f65270 */
[----:B------:R-:W-:-:S02]  /*19a0*/  ISETP.NE.AND P4, PT, R8, R5, PT ;  /* 0x000000050800720c */ /* 0x000fc40003f85270 */
[----:B------:R-:W-:Y:S02]  /*19b0*/  ISETP.NE.AND P5, PT, R13, R6, PT ;  /* 0x000000060d00720c */ /* 0x000fe40003fa5270 */
[----:B------:R-:W-:Y:S02]  /*19c0*/  SEL R6, RZ, 0x1, !P2 ;  /* 0x00000001ff067807 */ /* 0x000fe40005000000 */
[----:B------:R-:W-:Y:S02]  /*19d0*/  SEL R9, RZ, 0x1, !P3 ;  /* 0x00000001ff097807 */ /* 0x000fe40005800000 */
[----:B------:R-:W-:Y:S02]  /*19e0*/  SEL R8, RZ, 0x1, !P4 ;  /* 0x00000001ff087807 */ /* 0x000fe40006000000 */
[----:B------:R-:W-:Y:S01]  /*19f0*/  SEL R0, RZ, 0x1, !P5 ;  /* 0x00000001ff007807 */ /* 0x000fe20006800000 */
[----:B------:R-:W-:Y:S06]  /*1a00*/  @!P1 BRA `(.L_x_207) ;  /* 0xfffffffc00809947 */ /* 0x000fec000383ffff */
.L_x_206:
[----:B------:R-:W-:Y:S05]  /*1a10*/  BSYNC.RECONVERGENT B0 ;  /* 0x0000000000007941 */ /* 0x000fea0003800200 */
.L_x_205:
        /* <DEDUP_REMOVED lines=14> */
.L_x_209:
[----:B------:R-:W-:Y:S05]  /*1b00*/  BSYNC.RECONVERGENT B0 ;  /* 0x0000000000007941 */ /* 0x000fea0003800200 */
.L_x_208:
[----:B------:R-:W-:Y:S02]  /*1b10*/  LOP3.LUT R9, R9, 0xff, RZ, 0xc0, !PT ;  /* 0x000000ff09097812 */ /* 0x000fe400078ec0ff */
[----:B------:R-:W-:Y:S02]  /*1b20*/  LOP3.LUT R6, R6, 0xff, RZ, 0xc0, !PT ;  /* 0x000000ff06067812 */ /* 0x000fe400078ec0ff */
[----:B------:R-:W-:Y:S02]  /*1b30*/  LOP3.LUT R8, R8, 0xff, RZ, 0xc0, !PT ;  /* 0x000000ff08087812 */ /* 0x000fe400078ec0ff */
[----:B------:R-:W-:Y:S02]  /*1b40*/  ISETP.NE.AND P0, PT, R6, R9, PT ;  /* 0x000000090600720c */ /* 0x000fe40003f05270 */
[----:B------:R-:W-:Y:S02]  /*1b50*/  PLOP3.LUT P1, PT, PT, PT, PT, 0x8, 0x80 ;  /* 0x000000000080781c */ /* 0x000fe40003f2e170 */
[----:B------:R-:W-:-:S02]  /*1b60*/  SEL R3, RZ, 0x1, !P0 ;  /* 0x00000001ff037807 */ /* 0x000fc40004000000 */
[----:B------:R-:W-:Y:S02]  /*1b70*/  PLOP3.LUT P2, PT, PT, PT, PT, 0x8, 0x80 ;  /* 0x000000000080781c */ /* 0x000fe40003f4e170 */
[----:B------:R-:W-:Y:S02]  /*1b80*/  ISETP.NE.AND P0, PT, R8, R3, PT ;  /* 0x000000030800720c */ /* 0x000fe40003f05270 */
[----:B------:R-:W-:Y:S02]  /*1b90*/  LOP3.LUT R3, R0, 0xff, RZ, 0xc0, !PT ;  /* 0x000000ff00037812 */ /* 0x000fe400078ec0ff */
[----:B------:R-:W-:Y:S02]  /*1ba0*/  SEL R0, RZ, 0x1, !P0 ;  /* 0x00000001ff007807 */ /* 0x000fe40004000000 */
[----:B------:R-:W-:Y:S02]  /*1bb0*/  PLOP3.LUT P3, PT, PT, PT, PT, 0x8, 0x80 ;  /* 0x000000000080781c */ /* 0x000fe40003f6e170 */
[----:B------:R-:W-:Y:S01]  /*1bc0*/  ISETP.NE.AND P0, PT, R3, R0, PT ;  /* 0x000000000300720c */ /* 0x000fe20003f05270 */
[----:B------:R-:W-:-:S12]  /*1bd0*/  BRA `(.L_x_210) ;  /* 0x000000c400b87947 */ /* 0x000fd80003800000 */
.L_x_199:
        /* <DEDUP_REMOVED lines=8> */
[----:B--2---:R-:W-:Y:S01]  /*1c60*/  MOV R23, UR4 ;  /* 0x0000000400177c02 */ /* 0x004fe20008000f00 */
[----:B------:R-:W-:Y:S01]  /*1c70*/  IMAD.U32 R22, RZ, RZ, UR4 ;  /* 0x00000004ff167e24 */ /* 0x000fe2000f8e00ff */
[----:B------:R-:W-:Y:S01]  /*1c80*/  MOV R14, UR4 ;  /* 0x00000004000e7c02 */ /* 0x000fe20008000f00 */
[----:B------:R-:W-:Y:S01]  /*1c90*/  IMAD.U32 R21, RZ, RZ, UR4 ;  /* 0x00000004ff157e24 */ /* 0x000fe2000f8e00ff */
[----:B------:R-:W-:Y:S01]  /*1ca0*/  MOV R9, UR4 ;  /* 0x0000000400097c02 */ /* 0x000fe20008000f00 */
[----:B-1----:R-:W-:Y:S01]  /*1cb0*/  IMAD R3, R26, 0x3, R27 ;  /* 0x000000031a037824 */ /* 0x002fe200078e021b */
[----:B------:R-:W-:Y:S01]  /*1cc0*/  MOV R7, UR4 ;  /* 0x0000000400077c02 */ /* 0x000fe20008000f00 */
[----:B------:R-:W-:-:S02]  /*1cd0*/  IMAD.U32 R20, RZ, RZ, UR4 ;  /* 0x00000004ff147e24 */ /* 0x000fc4000f8e00ff */
[----:B------:R-:W-:Y:S01]  /*1ce0*/  IMAD.U32 R15, RZ, RZ, UR4 ;  /* 0x00000004ff0f7e24 */ /* 0x000fe2000f8e00ff */
[----:B------:R-:W-:Y:S01]  /*1cf0*/  ISETP.GE.U32.AND P0, PT, R3, R28, PT ;  /* 0x0000001c0300720c */ /* 0x000fe20003f06070 */
[----:B------:R-:W-:Y:S02]  /*1d00*/  IMAD.U32 R13, RZ, RZ, UR4 ;  /* 0x00000004ff0d7e24 */ /* 0x000fe4000f8e00ff */
[----:B------:R-:W-:Y:S02]  /*1d10*/  IMAD.U32 R12, RZ, RZ, UR4 ;  /* 0x00000004ff0c7e24 */ /* 0x000fe4000f8e00ff */
[----:B------:R-:W-:Y:S02]  /*1d20*/  IMAD.U32 R11, RZ, RZ, UR4 ;  /* 0x00000004ff0b7e24 */ /* 0x000fe4000f8e00ff */
[----:B------:R-:W-:Y:S02]  /*1d30*/  IMAD.U32 R10, RZ, RZ, UR4 ;  /* 0x00000004ff0a7e24 */ /* 0x000fe4000f8e00ff */
[----:B------:R-:W-:-:S02]  /*1d40*/  IMAD.U32 R8, RZ, RZ, UR4 ;  /* 0x00000004ff087e24 */ /* 0x000fc4000f8e00ff */
[----:B------:R-:W-:Y:S02]  /*1d50*/  IMAD.U32 R0, RZ, RZ, UR4 ;  /* 0x00000004ff007e24 */ /* 0x000fe4000f8e00ff */
[----:B------:R-:W-:Y:S02]  /*1d60*/  IMAD.U32 R3, RZ, RZ, UR4 ;  /* 0x00000004ff037e24 */ /* 0x000fe4000f8e00ff */
[----:B------:R-:W-:Y:S01]  /*1d70*/  IMAD.U32 R6, RZ, RZ, UR4 ;  /* 0x00000004ff067e24 */ /* 0x000fe2000f8e00ff */
[----:B------:R-:W-:Y:S06]  /*1d80*/  @P0 BRA `(.L_x_213) ;  /* 0x00000008002c0947 */ /* 0x000fec0003800000 */
[----:B------:R-:W-:Y:S01]  /*1d90*/  BSSY.RECONVERGENT B1, `(.L_x_214) ;  /* 0x0000087000017945 */ /* 0x000fe20003800200 */
[C---:B------:R-:W-:Y:S02]  /*1da0*/  PRMT R22, R23.reuse, 0x7610, R22 ;  /* 0x0000761017167816 */ /* 0x040fe40000000016 */
[C---:B------:R-:W-:Y:S02]  /*1db0*/  PRMT R21, R23.reuse, 0x7610, R21 ;  /* 0x0000761017157816 */ /* 0x040fe40000000015 */
[C---:B------:R-:W-:Y:S02]  /*1dc0*/  PRMT R20, R23.reuse, 0x7610, R20 ;  /* 0x0000761017147816 */ /* 0x040fe40000000014 */
[C---:B------:R-:W-:Y:S02]  /*1dd0*/  PRMT R15, R23.reuse, 0x7610, R15 ;  /* 0x00007610170f7816 */ /* 0x040fe4000000000f */
[C---:B------:R-:W-:Y:S02]  /*1de0*/  PRMT R14, R23.reuse, 0x7610, R14 ;  /* 0x00007610170e7816 */ /* 0x040fe4000000000e */
[----:B------:R-:W-:-:S02]  /*1df0*/  PRMT R13, R23, 0x7610, R13 ;  /* 0x00007610170d7816 */ /* 0x000fc4000000000d */
        /* <DEDUP_REMOVED lines=8> */
[----:B------:R-:W-:-:S07]  /*1e80*/  PRMT R7, R23, 0x7610, R7 ;  /* 0x0000761017077816 */ /* 0x000fce0000000007 */
.L_x_215:
[C---:B------:R-:W-:Y:S01]  /*1e90*/  LOP3.LUT R5, R27.reuse, 0xfffffffc, RZ, 0xc0, !PT ;  /* 0xfffffffc1b057812 */ /* 0x040fe200078ec0ff */
[----:B------:R-:W-:-:S03]  /*1ea0*/  IMAD.IADD R27, R27, 0x1, R26 ;  /* 0x000000011b1b7824 */ /* 0x000fc600078e021a */
[----:B------:R-:W-:-:S05]  /*1eb0*/  IADD3 R4, P0, PT, R5, R24, RZ ;  /* 0x0000001805047210 */ /* 0x000fca0007f1e0ff */
[----:B------:R-:W-:Y:S01]  /*1ec0*/  IMAD.X R5, RZ, RZ, R19, P0 ;  /* 0x000000ffff057224 */ /* 0x000fe200000e0613 */
[----:B------:R-:W-:-:S04]  /*1ed0*/  LOP3.LUT R33, R27, 0xfffffffc, RZ, 0xc0, !PT ;  /* 0xfffffffc1b217812 */ /* 0x000fc800078ec0ff */
[----:B------:R1:W2:Y:S01]  /*1ee0*/  LDG.E R25, desc[UR36][R4.64] ;  /* 0x0000002404197981 */ /* 0x0002a2000c1e1900 */
[----:B------:R-:W-:Y:S01]  /*1ef0*/  IADD3 R32, P0, PT, R33, R24, RZ ;  /* 0x0000001821207210 */ /* 0x000fe20007f1e0ff */
[----:B------:R-:W-:-:S04]  /*1f00*/  IMAD.IADD R27, R27, 0x1, R26 ;  /* 0x000000011b1b7824 */ /* 0x000fc800078e021a */
[----:B------:R-:W-:Y:S01]  /*1f10*/  IMAD.X R33, RZ, RZ, R19, P0 ;  /* 0x000000ffff217224 */ /* 0x000fe200000e0613 */
[----:B------:R-:W-:-:S04]  /*1f20*/  LOP3.LUT R31, R27, 0xfffffffc, RZ, 0xc0, !PT ;  /* 0xfffffffc1b1f7812 */ /* 0x000fc800078ec0ff */
[----:B------:R3:W4:Y:S01]  /*1f30*/  LDG.E R32, desc[UR36][R32.64] ;  /* 0x0000002420207981 */ /* 0x000722000c1e1900 */
[----:B------:R-:W-:Y:S01]  /*1f40*/  IADD3 R30, P0, PT, R31, R24, RZ ;  /* 0x000000181f1e7210 */ /* 0x000fe20007f1e0ff */
[----:B------:R-:W-:-:S03]  /*1f50*/  IMAD.IADD R27, R27, 0x1, R26 ;  /* 0x000000011b1b7824 */ /* 0x000fc600078e021a */
[----:B------:R-:W-:Y:S02]  /*1f60*/  IADD3.X R31, PT, PT, RZ, R19, RZ, P0, !PT ;  /* 0x00000013ff1f7210 */ /* 0x000fe400007fe4ff */
[----:B-1----:R-:W-:-:S03]  /*1f70*/  LOP3.LUT R5, R27, 0xfffffffc, RZ, 0xc0, !PT ;  /* 0xfffffffc1b057812 */ /* 0x002fc600078ec0ff */
[----:B------:R-:W5:Y:S01]  /*1f80*/  LDG.E R30, desc[UR36][R30.64] ;  /* 0x000000241e1e7981 */ /* 0x000f62000c1e1900 */
[----:B------:R-:W-:-:S05]  /*1f90*/  IADD3 R4, P0, PT, R5, R24, RZ ;  /* 0x0000001805047210 */ /* 0x000fca0007f1e0ff */
[----:B------:R-:W-:-:S05]  /*1fa0*/  IMAD.X R5, RZ, RZ, R19, P0 ;  /* 0x000000ffff057224 */ /* 0x000fca00000e0613 */
[----:B------:R1:W5:Y:S01]  /*1fb0*/  LDG.E R29, desc[UR36][R4.64] ;  /* 0x00000024041d7981 */ /* 0x000362000c1e1900 */
[----:B------:R-:W-:Y:S01]  /*1fc0*/  LOP3.LUT R3, R3, 0xff, RZ, 0xc0, !PT ;  /* 0x000000ff03037812 */ /* 0x000fe200078ec0ff */
[----:B------:R-:W-:Y:S01]  /*1fd0*/  IMAD.IADD R27, R27, 0x1, R26 ;  /* 0x000000011b1b7824 */ /* 0x000fe200078e021a */
[----:B------:R-:W-:Y:S02]  /*1fe0*/  LOP3.LUT R0, R0, 0xff, RZ, 0xc0, !PT ;  /* 0x000000ff00007812 */ /* 0x000fe400078ec0ff */
[----:B------:R-:W-:Y:S01]  /*1ff0*/  LOP3.LUT R7, R7, 0xff, RZ, 0xc0, !PT ;  /* 0x000000ff07077812 */ /* 0x000fe200078ec0ff */
[----:B------:R-:W-:Y:S01]  /*2000*/  IMAD R37, R26, 0x3, R27 ;  /* 0x000000031a257824 */ /* 0x000fe200078e021b */
[----:B------:R-:W-:Y:S02]  /*2010*/  LOP3.LUT R6, R6, 0xff, RZ, 0xc0, !PT ;  /* 0x000000ff06067812 */ /* 0x000fe400078ec0ff */
[----:B------:R-:W-:Y:S02]  /*2020*/  LOP3.LUT R13, R13, 0xff, RZ, 0xc0, !PT ;  /* 0x000000ff0d0d7812 */ /* 0x000fe400078ec0ff */
[----:B------:R-:W-:-:S02]  /*2030*/  ISETP.GE.U32.AND P0, PT, R37, R28, PT ;  /* 0x0000001c2500720c */ /* 0x000fc40003f06070 */
[----:B------:R-:W-:Y:S02]  /*2040*/  LOP3.LUT R14, R14, 0xff, RZ, 0xc0, !PT ;  /* 0x000000ff0e0e7812 */ /* 0x000fe400078ec0ff */
[----:B------:R-:W-:Y:S02]  /*2050*/  LOP3.LUT R20, R20, 0xff, RZ, 0xc0, !PT ;  /* 0x000000ff14147812 */ /* 0x000fe400078ec0ff */
[----:B------:R-:W-:Y:S02]  /*2060*/  LOP3.LUT R21, R21, 0xff, RZ, 0xc0, !PT ;  /* 0x000000ff15157812 */ /* 0x000fe400078ec0ff */
[----:B------:R-:W-:Y:S02]  /*2070*/  LOP3.LUT R22, R22, 0xff, RZ, 0xc0, !PT ;  /* 0x000000ff16167812 */ /* 0x000fe400078ec0ff */
[----:B------:R-:W-:Y:S02]  /*2080*/  LOP3.LUT R23, R23, 0xff, RZ, 0xc0, !PT ;  /* 0x000000ff17177812 */ /* 0x000fe400078ec0ff */
[----:B--2---:R-:W-:-:S02]  /*2090*/  PRMT R35, R25, 0x7772, RZ ;  /* 0x0000777219237816 */ /* 0x004fc400000000ff */
[----:B---3--:R-:W-:Y:S02]  /*20a0*/  PRMT R33, R25, 0x7770, RZ ;  /* 0x0000777019217816 */ /* 0x008fe400000000ff */
[----:B------:R-:W-:Y:S02]  /*20b0*/  ISETP.NE.AND P3, PT, R35, RZ, PT ;  /* 0x000000ff2300720c */ /* 0x000fe40003f65270 */
[C---:B------:R-:W-:Y:S02]  /*20c0*/  PRMT R34, R25.reuse, 0x7771, RZ ;  /* 0x0000777119227816 */ /* 0x040fe400000000ff */
[----:B------:R-:W-:Y:S02]  /*20d0*/  SEL R38, RZ, 0x1, !P3 ;  /* 0x00000001ff267807 */ /* 0x000fe40005800000 */
[----:B------:R-:W-:Y:S02]  /*20e0*/  PRMT R25, R25, 0x7773, RZ ;  /* 0x0000777319197816 */ /* 0x000fe400000000ff */
[----:B------:R-:W-:-:S02]  /*20f0*/  ISETP.NE.AND P6, PT, R3, R38, PT ;  /* 0x000000260300720c */ /* 0x000fc40003fc5270 */
[C---:B----4-:R-:W-:Y:S02]  /*2100*/  PRMT R3, R32.reuse, 0x7770, RZ ;  /* 0x0000777020037816 */ /* 0x050fe400000000ff */
[----:B------:R-:W-:Y:S02]  /*2110*/  ISETP.NE.AND P3, PT, R25, RZ, PT ;  /* 0x000000ff1900720c */ /* 0x000fe40003f65270 */
[C---:B-1----:R-:W-:Y:S02]  /*2120*/  PRMT R4, R32.reuse, 0x7771, RZ ;  /* 0x0000777120047816 */ /* 0x042fe400000000ff */
[----:B------:R-:W-:Y:S02]  /*2130*/  ISETP.NE.AND P4, PT, R3, RZ, PT ;  /* 0x000000ff0300720c */ /* 0x000fe40003f85270 */
[----:B------:R-:W-:Y:S02]  /*2140*/  SEL R39, RZ, 0x1, !P3 ;  /* 0x00000001ff277807 */ /* 0x000fe40005800000 */
[----:B------:R-:W-:-:S02]  /*2150*/  PRMT R3, R32, 0x7772, RZ ;  /* 0x0000777220037816 */ /* 0x000fc400000000ff */
[----:B------:R-:W-:Y:S02]  /*2160*/  ISETP.NE.AND P3, PT, R4, RZ, PT ;  /* 0x000000ff0400720c */ /* 0x000fe40003f65270 */
[----:B------:R-:W-:Y:S02]  /*2170*/  ISETP.NE.AND P1, PT, R33, RZ, PT ;  /* 0x000000ff2100720c */ /* 0x000fe40003f25270 */
[----:B------:R-:W-:Y:S02]  /*2180*/  PRMT R32, R32, 0x7773, RZ ;  /* 0x0000777320207816 */ /* 0x000fe400000000ff */
[----:B------:R-:W-:Y:S02]  /*2190*/  SEL R40, RZ, 0x1, !P4 ;  /* 0x00000001ff287807 */ /* 0x000fe40006000000 */
[----:B------:R-:W-:Y:S02]  /*21a0*/  ISETP.NE.AND P5, PT, R0, R39, PT ;  /* 0x000000270000720c */ /* 0x000fe40003fa5270 */
[----:B------:R-:W-:-:S02]  /*21b0*/  ISETP.NE.AND P4, PT, R3, RZ, PT ;  /* 0x000000ff0300720c */ /* 0x000fc40003f85270 */
[----:B------:R-:W-:Y:S02]  /*21c0*/  LOP3.LUT R0, R9, 0xff, RZ, 0xc0, !PT ;  /* 0x000000ff09007812 */ /* 0x000fe400078ec0ff */
[----:B------:R-:W-:Y:S02]  /*21d0*/  SEL R41, RZ, 0x1, !P3 ;  /* 0x00000001ff297807 */ /* 0x000fe40005800000 */
[----:B------:R-:W-:Y:S02]  /*21e0*/  SEL R42, RZ, 0x1, !P1 ;  /* 0x00000001ff2a7807 */ /* 0x000fe40004800000 */
[----:B------:R-:W-:Y:S02]  /*21f0*/  ISETP.NE.AND P3, PT, R32, RZ, PT ;  /* 0x000000ff2000720c */ /* 0x000fe40003f65270 */
[----:B------:R-:W-:Y:S02]  /*2200*/  ISETP.NE.AND P2, PT, R34, RZ, PT ;  /* 0x000000ff2200720c */ /* 0x000fe40003f45270 */
[----:B------:R-:W-:-:S02]  /*2210*/  SEL R36, RZ, 0x1, !P4 ;  /* 0x00000001ff247807 */ /* 0x000fc40006000000 */
[----:B------:R-:W-:Y:S02]  /*2220*/  ISETP.NE.AND P4, PT, R0, R41, PT ;  /* 0x000000290000720c */ /* 0x000fe40003f85270 */
[----:B------:R-:W-:Y:S02]  /*2230*/  ISETP.NE.AND P1, PT, R7, R42, PT ;  /* 0x0000002a0700720c */ /* 0x000fe40003f25270 */
[----:B------:R-:W-:Y:S02]  /*2240*/  LOP3.LUT R0, R11, 0xff, RZ, 0xc0, !PT ;  /* 0x000000ff0b007812 */ /* 0x000fe400078ec0ff */
[----:B------:R-:W-:Y:S02]  /*2250*/  SEL R31, RZ, 0x1, !P3 ;  /* 0x00000001ff1f7807 */ /* 0x000fe40005800000 */
[----:B------:R-:W-:Y:S02]  /*2260*/  SEL R37, RZ, 0x1, !P2 ;  /* 0x00000001ff257807 */ /* 0x000fe40005000000 */
[----:B------:R-:W-:-:S02]  /*2270*/  LOP3.LUT R3, R8, 0xff, RZ, 0xc0, !PT ;  /* 0x000000ff08037812 */ /* 0x000fc400078ec0ff */
[----:B-----5:R-:W-:Y:S02]  /*2280*/  PRMT R5, R30, 0x7771, RZ ;  /* 0x000077711e057816 */ /* 0x020fe400000000ff */
[----:B------:R-:W-:Y:S02]  /*2290*/  SEL R7, RZ, 0x1, !P1 ;  /* 0x00000001ff077807 */ /* 0x000fe40004800000 */
[----:B------:R-:W-:Y:S02]  /*22a0*/  ISETP.NE.AND P3, PT, R0, R31, PT ;  /* 0x0000001f0000720c */ /* 0x000fe40003f65270 */
[----:B------:R-:W-:Y:S02]  /*22b0*/  ISETP.NE.AND P2, PT, R6, R37, PT ;  /* 0x000000250600720c */ /* 0x000fe40003f45270 */
[----:B------:R-:W-:Y:S02]  /*22c0*/  ISETP.NE.AND P1, PT, R3, R40, PT ;  /* 0x000000280300720c */ /* 0x000fe40003f25270 */
[----:B------:R-:W-:-:S02]  /*22d0*/  SEL R0, RZ, 0x1, !P5 ;  /* 0x00000001ff007807 */ /* 0x000fc40006800000 */
[----:B------:R-:W-:Y:S02]  /*22e0*/  LOP3.LUT R3, R10, 0xff, RZ, 0xc0, !PT ;  /* 0x000000ff0a037812 */ /* 0x000fe400078ec0ff */
[----:B------:R-:W-:Y:S02]  /*22f0*/  ISETP.NE.AND P5, PT, R5, RZ, PT ;  /* 0x000000ff0500720c */ /* 0x000fe40003fa5270 */
[C---:B------:R-:W-:Y:S02]  /*2300*/  PRMT R5, R30.reuse, 0x7773, RZ ;  /* 0x000077731e057816 */ /* 0x040fe400000000ff */
[C---:B------:R-:W-:Y:S02]  /*2310*/  PRMT R4, R30.reuse, 0x7770, RZ ;  /* 0x000077701e047816 */ /* 0x040fe400000000ff */
[----:B------:R-:W-:Y:S02]  /*2320*/  SEL R6, RZ, 0x1, !P2 ;  /* 0x00000001ff067807 */ /* 0x000fe40005000000 */
[----:B------:R-:W-:-:S02]  /*2330*/  PRMT R8, R30, 0x7772, RZ ;  /* 0x000077721e087816 */ /* 0x000fc400000000ff */
[----:B------:R-:W-:Y:S02]  /*2340*/  ISETP.NE.AND P2, PT, R3, R36, PT ;  /* 0x000000240300720c */ /* 0x000fe40003f45270 */
[----:B------:R-:W-:Y:S02]  /*2350*/  SEL R30, RZ, 0x1, !P5 ;  /* 0x00000001ff1e7807 */ /* 0x000fe40006800000 */
[----:B------:R-:W-:Y:S02]  /*2360*/  SEL R3, RZ, 0x1, !P6 ;  /* 0x00000001ff037807 */ /* 0x000fe40007000000 */
[----:B------:R-:W-:Y:S02]  /*2370*/  ISETP.NE.AND P5, PT, R5, RZ, PT ;  /* 0x000000ff0500720c */ /* 0x000fe40003fa5270 */
[----:B------:R-:W-:Y:S02]  /*2380*/  ISETP.NE.AND P6, PT, R4, RZ, PT ;  /* 0x000000ff0400720c */ /* 0x000fe40003fc5270 */
[----:B------:R-:W-:-:S02]  /*2390*/  LOP3.LUT R10, R15, 0xff, RZ, 0xc0, !PT ;  /* 0x000000ff0f0a7812 */ /* 0x000fc400078ec0ff */
[----:B------:R-:W-:Y:S02]  /*23a0*/  SEL R5, RZ, 0x1, !P5 ;  /* 0x00000001ff057807 */ /* 0x000fe40006800000 */
[----:B------:R-:W-:Y:S02]  /*23b0*/  SEL R4, RZ, 0x1, !P6 ;  /* 0x00000001ff047807 */ /* 0x000fe40007000000 */
[----:B------:R-:W-:Y:S02]  /*23c0*/  ISETP.NE.AND P6, PT, R8, RZ, PT ;  /* 0x000000ff0800720c */ /* 0x000fe40003fc5270 */
[----:B------:R-:W-:Y:S02]  /*23d0*/  PRMT R11, R29, 0x7770, RZ ;  /* 0x000077701d0b7816 */ /* 0x000fe400000000ff */
[----:B------:R-:W-:Y:S02]  /*23e0*/  LOP3.LUT R9, R12, 0xff, RZ, 0xc0, !PT ;  /* 0x000000ff0c097812 */ /* 0x000fe400078ec0ff */
[----:B------:R-:W-:-:S02]  /*23f0*/  ISETP.NE.AND P5, PT, R10, R5, PT ;  /* 0x000000050a00720c */ /* 0x000fc40003fa5270 */
[----:B------:R-:W-:Y:S02]  /*2400*/  PRMT R12, R29, 0x7771, RZ ;  /* 0x000077711d0c7816 */ /* 0x000fe400000000ff */
[----:B------:R-:W-:Y:S02]  /*2410*/  SEL R10, RZ, 0x1, !P2 ;  /* 0x00000001ff0a7807 */ /* 0x000fe40005000000 */
[----:B------:R-:W-:Y:S02]  /*2420*/  SEL R25, RZ, 0x1, !P6 ;  /* 0x00000001ff197807 */ /* 0x000fe40007000000 */
[----:B------:R-:W-:Y:S02]  /*2430*/  ISETP.NE.AND P2, PT, R11, RZ, PT ;  /* 0x000000ff0b00720c */ /* 0x000fe40003f45270 */
[----:B------:R-:W-:Y:S02]  /*2440*/  ISETP.NE.AND P6, PT, R13, R30, PT ;  /* 0x0000001e0d00720c */ /* 0x000fe40003fc5270 */
[----:B------:R-:W-:-:S02]  /*2450*/  SEL R11, RZ, 0x1, !P3 ;  /* 0x00000001ff0b7807 */ /* 0x000fc40005800000 */
[C---:B------:R-:W-:Y:S02]  /*2460*/  PRMT R13, R29.reuse, 0x7772, RZ ;  /* 0x000077721d0d7816 */ /* 0x040fe400000000ff */
[----:B------:R-:W-:Y:S02]  /*2470*/  ISETP.NE.AND P3, PT, R12, RZ, PT ;  /* 0x000000ff0c00720c */ /* 0x000fe40003f65270 */
[----:B------:R-:W-:Y:S02]  /*2480*/  PRMT R29, R29, 0x7773, RZ ;  /* 0x000077731d1d7816 */ /* 0x000fe400000000ff */
[----:B------:R-:W-:Y:S02]  /*2490*/  SEL R35, RZ, 0x1, !P2 ;  /* 0x00000001ff237807 */ /* 0x000fe40005000000 */
[----:B------:R-:W-:Y:S02]  /*24a0*/  SEL R34, RZ, 0x1, !P3 ;  /* 0x00000001ff227807 */ /* 0x000fe40005800000 */
[----:B------:R-:W-:-:S02]  /*24b0*/  ISETP.NE.AND P2, PT, R13, RZ, PT ;  /* 0x000000ff0d00720c */ /* 0x000fc40003f45270 */
[----:B------:R-:W-:Y:S02]  /*24c0*/  ISETP.NE.AND P3, PT, R29, RZ, PT ;  /* 0x000000ff1d00720c */ /* 0x000fe40003f65270 */
[----:B------:R-:W-:Y:S02]  /*24d0*/  SEL R8, RZ, 0x1, !P1 ;  /* 0x00000001ff087807 */ /* 0x000fe40004800000 */
[----:B------:R-:W-:Y:S02]  /*24e0*/  ISETP.NE.AND P1, PT, R9, R4, PT ;  /* 0x000000040900720c */ /* 0x000fe40003f25270 */
[----:B------:R-:W-:Y:S02]  /*24f0*/  SEL R33, RZ, 0x1, !P2 ;  /* 0x00000001ff217807 */ /* 0x000fe40005000000 */
[----:B------:R-:W-:Y:S02]  /*2500*/  SEL R32, RZ, 0x1, !P3 ;  /* 0x00000001ff207807 */ /* 0x000fe40005800000 */
[----:B------:R-:W-:-:S02]  /*2510*/  SEL R9, RZ, 0x1, !P4 ;  /* 0x00000001ff097807 */ /* 0x000fc40006000000 */
[----:B------:R-:W-:Y:S02]  /*2520*/  SEL R12, RZ, 0x1, !P1 ;  /* 0x00000001ff0c7807 */ /* 0x000fe40004800000 */
[----:B------:R-:W-:Y:S02]  /*2530*/  SEL R13, RZ, 0x1, !P6 ;  /* 0x00000001ff0d7807 */ /* 0x000fe40007000000 */
[----:B------:R-:W-:Y:S02]  /*2540*/  ISETP.NE.AND P4, PT, R14, R25, PT ;  /* 0x000000190e00720c */ /* 0x000fe40003f85270 */
[----:B------:R-:W-:Y:S02]  /*2550*/  ISETP.NE.AND P2, PT, R20, R35, PT ;  /* 0x000000231400720c */ /* 0x000fe40003f45270 */
[----:B------:R-:W-:Y:S02]  /*2560*/  ISETP.NE.AND P1, PT, R21, R34, PT ;  /* 0x000000221500720c */ /* 0x000fe40003f25270 */
[----:B------:R-:W-:-:S02]  /*2570*/  ISETP.NE.AND P3, PT, R22, R33, PT ;  /* 0x000000211600720c */ /* 0x000fc40003f65270 */
[----:B------:R-:W-:Y:S02]  /*2580*/  ISETP.NE.AND P6, PT, R23, R32, PT ;  /* 0x000000201700720c */ /* 0x000fe40003fc5270 */
[----:B------:R-:W-:Y:S02]  /*2590*/  SEL R14, RZ, 0x1, !P4 ;  /* 0x00000001ff0e7807 */ /* 0x000fe40006000000 */
[----:B------:R-:W-:Y:S02]  /*25a0*/  SEL R15, RZ, 0x1, !P5 ;  /* 0x00000001ff0f7807 */ /* 0x000fe40006800000 */
[----:B------:R-:W-:Y:S02]  /*25b0*/  SEL R20, RZ, 0x1, !P2 ;  /* 0x00000001ff147807 */ /* 0x000fe40005000000 */
[----:B------:R-:W-:Y:S02]  /*25c0*/  SEL R21, RZ, 0x1, !P1 ;  /* 0x00000001ff157807 */ /* 0x000fe40004800000 */
[----:B------:R-:W-:-:S02]  /*25d0*/  SEL R22, RZ, 0x1, !P3 ;  /* 0x00000001ff167807 */ /* 0x000fc40005800000 */
[----:B------:R-:W-:Y:S01]  /*25e0*/  SEL R23, RZ, 0x1, !P6 ;  /* 0x00000001ff177807 */ /* 0x000fe20007000000 */
[----:B------:R-:W-:Y:S06]  /*25f0*/  @!P0 BRA `(.L_x_215) ;  /* 0xfffffff800248947 */ /* 0x000fec000383ffff */
[----:B------:R-:W-:Y:S05]  /*2600*/  BSYNC.RECONVERGENT B1 ;  /* 0x0000000000017941 */ /* 0x000fea0003800200 */
.L_x_214:
[----:B------:R-:W-:Y:S02]  /*2610*/  PRMT R29, R42, 0x7610, R29 ;  /* 0x000076102a1d7816 */ /* 0x000fe4000000001d */
[----:B------:R-:W-:Y:S02]  /*2620*/  PRMT R42, R4, 0x7610, R42 ;  /* 0x00007610042a7816 */ /* 0x000fe4000000002a */
[----:B------:R-:W-:-:S07]  /*2630*/  PRMT R43, R5, 0x7610, R43 ;  /* 0x00007610052b7816 */ /* 0x000fce000000002b */
.L_x_213:
[----:B------:R-:W-:Y:S05]  /*2640*/  BSYNC.RECONVERGENT B0 ;  /* 0x0000000000007941 */ /* 0x000fea0003800200 */
.L_x_212:
[----:B------:R-:W-:Y:S01]  /*2650*/  ISETP.GE.U32.AND P0, PT, R27, R28, PT ;  /* 0x0000001c1b00720c */ /* 0x000fe20003f06070 */
[----:B------:R-:W-:-:S12]  /*2660*/  BSSY.RECONVERGENT B0, `(.L_x_216) ;  /* 0x000004e000007945 */ /* 0x000fd80003800200 */
[----:B------:R-:W-:Y:S05]  /*2670*/  @P0 BRA `(.L_x_217) ;  /* 0x0000000400300947 */ /* 0x000fea0003800000 */
[----:B------:R-:W-:-:S04]  /*2680*/  LOP3.LUT R5, R27, 0xfffffffc, RZ, 0xc0, !PT ;  /* 0xfffffffc1b057812 */ /* 0x000fc800078ec0ff */
[----:B------:R-:W-:-:S05]  /*2690*/  IADD3 R4, P0, PT, R5, R24, RZ ;  /* 0x0000001805047210 */ /* 0x000fca0007f1e0ff */
[----:B------:R-:W-:-:S05]  /*26a0*/  IMAD.X R5, RZ, RZ, R19, P0 ;  /* 0x000000ffff057224 */ /* 0x000fca00000e0613 */
[----:B------:R-:W2:Y:S01]  /*26b0*/  LDG.E R4, desc[UR36][R4.64] ;  /* 0x0000002404047981 */ /* 0x000ea2000c1e1900 */
[----:B------:R-:W-:-:S04]  /*26c0*/  IADD3 R45, PT, PT, R27, R26, RZ ;  /* 0x0000001a1b2d7210 */ /* 0x000fc80007ffe0ff */
[----:B------:R-:W-:Y:S02]  /*26d0*/  ISETP.GE.U32.AND P4, PT, R45, R28, PT ;  /* 0x0000001c2d00720c */ /* 0x000fe40003f86070 */
[C---:B--2---:R-:W-:Y:S02]  /*26e0*/  PRMT R29, R4.reuse, 0x7770, RZ ;  /* 0x00007770041d7816 */ /* 0x044fe400000000ff */
[C---:B------:R-:W-:Y:S02]  /*26f0*/  PRMT R37, R4.reuse, 0x7771, RZ ;  /* 0x0000777104257816 */ /* 0x040fe400000000ff */
[----:B------:R-:W-:Y:S02]  /*2700*/  ISETP.NE.AND P0, PT, R29, RZ, PT ;  /* 0x000000ff1d00720c */ /* 0x000fe40003f05270 */
[C---:B------:R-:W-:Y:S02]  /*2710*/  PRMT R38, R4.reuse, 0x7772, RZ ;  /* 0x0000777204267816 */ /* 0x040fe400000000ff */
[----:B------:R-:W-:-:S02]  /*2720*/  PRMT R29, R4, 0x7773, RZ ;  /* 0x00007773041d7816 */ /* 0x000fc400000000ff */
[----:B------:R-:W-:Y:S02]  /*2730*/  ISETP.NE.AND P1, PT, R37, RZ, PT ;  /* 0x000000ff2500720c */ /* 0x000fe40003f25270 */
[----:B------:R-:W-:Y:S02]  /*2740*/  ISETP.NE.AND P2, PT, R38, RZ, PT ;  /* 0x000000ff2600720c */ /* 0x000fe40003f45270 */
[----:B------:R-:W-:Y:S02]  /*2750*/  ISETP.NE.AND P3, PT, R29, RZ, PT ;  /* 0x000000ff1d00720c */ /* 0x000fe40003f65270 */
[----:B------:R-:W-:Y:S02]  /*2760*/  SEL R29, RZ, 0x1, !P0 ;  /* 0x00000001ff1d7807 */ /* 0x000fe40004000000 */
[----:B------:R-:W-:Y:S02]  /*2770*/  SEL R37, RZ, 0x1, !P1 ;  /* 0x00000001ff257807 */ /* 0x000fe40004800000 */
[----:B------:R-:W-:-:S02]  /*2780*/  SEL R38, RZ, 0x1, !P2 ;  /* 0x00000001ff267807 */ /* 0x000fc40005000000 */
[----:B------:R-:W-:Y:S01]  /*2790*/  SEL R39, RZ, 0x1, !P3 ;  /* 0x00000001ff277807 */ /* 0x000fe20005800000 */
[----:B------:R-:W-:Y:S06]  /*27a0*/  @P4 BRA `(.L_x_217) ;  /* 0x0000000000e44947 */ /* 0x000fec0003800000 */
[----:B------:R-:W-:-:S04]  /*27b0*/  LOP3.LUT R5, R45, 0xfffffffc, RZ, 0xc0, !PT ;  /* 0xfffffffc2d057812 */ /* 0x000fc800078ec0ff */
[----:B------:R-:W-:-:S05]  /*27c0*/  IADD3 R4, P0, PT, R5, R24, RZ ;  /* 0x0000001805047210 */ /* 0x000fca0007f1e0ff */
[----:B------:R-:W-:-:S05]  /*27d0*/  IMAD.X R5, RZ, RZ, R19, P0 ;  /* 0x000000ffff057224 */ /* 0x000fca00000e0613 */
[----:B------:R-:W2:Y:S01]  /*27e0*/  LDG.E R4, desc[UR36][R4.64] ;  /* 0x0000002404047981 */ /* 0x000ea2000c1e1900 */
[----:B------:R-:W-:-:S05]  /*27f0*/  IMAD.IADD R45, R45, 0x1, R26 ;  /* 0x000000012d2d7824 */ /* 0x000fca00078e021a */
        /* <DEDUP_REMOVED lines=14> */
[C---:B------:R-:W-:Y:S01]  /*28e0*/  IMAD.IADD R25, R45.reuse, 0x1, R26 ;  /* 0x000000012d197824 */ /* 0x040fe200078e021a */
[----:B------:R-:W-:-:S04]  /*28f0*/  LOP3.LUT R5, R45, 0xfffffffc, RZ, 0xc0, !PT ;  /* 0xfffffffc2d057812 */ /* 0x000fc800078ec0ff */
[----:B------:R-:W-:Y:S02]  /*2900*/  ISETP.GE.U32.AND P3, PT, R25, R28, PT ;  /* 0x0000001c1900720c */ /* 0x000fe40003f66070 */
[----:B------:R-:W-:-:S05]  /*2910*/  IADD3 R4, P0, PT, R5, R24, RZ ;  /* 0x0000001805047210 */ /* 0x000fca0007f1e0ff */
[----:B------:R-:W-:-:S05]  /*2920*/  IMAD.X R5, RZ, RZ, R19, P0 ;  /* 0x000000ffff057224 */ /* 0x000fca00000e0613 */
[----:B------:R-:W2:Y:S01]  /*2930*/  LDG.E R4, desc[UR36][R4.64] ;  /* 0x0000002404047981 */ /* 0x000ea2000c1e1900 */
[----:B------:R-:W-:-:S04]  /*2940*/  @!P3 LOP3.LUT R25, R25, 0xfffffffc, RZ, 0xc0, !PT ;  /* 0xfffffffc1919b812 */ /* 0x000fc800078ec0ff */
[----:B------:R-:W-:-:S04]  /*2950*/  @!P3 IADD3 R24, P0, PT, R25, R24, RZ ;  /* 0x000000181918b210 */ /* 0x000fc80007f1e0ff */
[----:B------:R-:W-:-:S05]  /*2960*/  @!P3 IADD3.X R25, PT, PT, RZ, R19, RZ, P0, !PT ;  /* 0x00000013ff19b210 */ /* 0x000fca00007fe4ff */
[----:B------:R-:W3:Y:S01]  /*2970*/  @!P3 LDG.E R24, desc[UR36][R24.64] ;  /* 0x000000241818b981 */ /* 0x000ee2000c1e1900 */
[C---:B--2---:R-:W-:Y:S02]  /*2980*/  PRMT R30, R4.reuse, 0x7771, RZ ;  /* 0x00007771041e7816 */ /* 0x044fe400000000ff */
[----:B------:R-:W-:Y:S02]  /*2990*/  PRMT R19, R4, 0x7770, RZ ;  /* 0x0000777004137816 */ /* 0x000fe400000000ff */
[----:B------:R-:W-:Y:S02]  /*29a0*/  ISETP.NE.AND P1, PT, R30, RZ, PT ;  /* 0x000000ff1e00720c */ /* 0x000fe40003f25270 */
[----:B------:R-:W-:Y:S02]  /*29b0*/  ISETP.NE.AND P2, PT, R19, RZ, PT ;  /* 0x000000ff1300720c */ /* 0x000fe40003f45270 */
[----:B------:R-:W-:Y:S02]  /*29c0*/  PRMT R19, R4, 0x7772, RZ ;  /* 0x0000777204137816 */ /* 0x000fe400000000ff */
[----:B---3--:R-:W-:-:S02]  /*29d0*/  @!P3 PRMT R30, R24, 0x7770, RZ ;  /* 0x00007770181eb816 */ /* 0x008fc400000000ff */
[C---:B------:R-:W-:Y:S02]  /*29e0*/  @!P3 PRMT R42, R24.reuse, 0x7771, RZ ;  /* 0x00007771182ab816 */ /* 0x040fe400000000ff */
[----:B------:R-:W-:Y:S02]  /*29f0*/  @!P3 PRMT R5, R24, 0x7772, RZ ;  /* 0x000077721805b816 */ /* 0x000fe400000000ff */
[----:B------:R-:W-:Y:S02]  /*2a00*/  @!P3 ISETP.NE.AND P4, PT, R30, RZ, PT ;  /* 0x000000ff1e00b20c */ /* 0x000fe40003f85270 */
[----:B------:R-:W-:Y:S02]  /*2a10*/  @!P3 PRMT R24, R24, 0x7773, RZ ;  /* 0x000077731818b816 */ /* 0x000fe400000000ff */
[----:B------:R-:W-:Y:S02]  /*2a20*/  @!P3 ISETP.NE.AND P6, PT, R42, RZ, PT ;  /* 0x000000ff2a00b20c */ /* 0x000fe40003fc5270 */
[----:B------:R-:W-:-:S02]  /*2a30*/  @!P3 ISETP.NE.AND P5, PT, R5, RZ, PT ;  /* 0x000000ff0500b20c */ /* 0x000fc40003fa5270 */
[----:B------:R-:W-:Y:S02]  /*2a40*/  PRMT R4, R4, 0x7773, RZ ;  /* 0x0000777304047816 */ /* 0x000fe400000000ff */
[----:B------:R-:W-:Y:S02]  /*2a50*/  @!P3 SEL R5, RZ, 0x1, !P4 ;  /* 0x00000001ff05b807 */ /* 0x000fe40006000000 */
[----:B------:R-:W-:Y:S02]  /*2a60*/  @!P3 ISETP.NE.AND P4, PT, R24, RZ, PT ;  /* 0x000000ff1800b20c */ /* 0x000fe40003f85270 */
[----:B------:R-:W-:Y:S02]  /*2a70*/  ISETP.NE.AND P0, PT, R19, RZ, PT ;  /* 0x000000ff1300720c */ /* 0x000fe40003f05270 */
[----:B------:R-:W-:Y:S02]  /*2a80*/  @!P3 SEL R19, RZ, 0x1, !P6 ;  /* 0x00000001ff13b807 */ /* 0x000fe40007000000 */
[----:B------:R-:W-:-:S02]  /*2a90*/  ISETP.NE.AND P6, PT, R4, RZ, PT ;  /* 0x000000ff0400720c */ /* 0x000fc40003fc5270 */
[----:B------:R-:W-:Y:S02]  /*2aa0*/  @!P3 SEL R4, RZ, 0x1, !P5 ;  /* 0x00000001ff04b807 */ /* 0x000fe40006800000 */
[----:B------:R-:W-:Y:S02]  /*2ab0*/  @!P3 SEL R24, RZ, 0x1, !P4 ;  /* 0x00000001ff18b807 */ /* 0x000fe40006000000 */
[----:B------:R-:W-:Y:S02]  /*2ac0*/  @!P3 PRMT R35, R5, 0x7610, R35 ;  /* 0x000076100523b816 */ /* 0x000fe40000000023 */
[----:B------:R-:W-:Y:S02]  /*2ad0*/  @!P3 PRMT R34, R19, 0x7610, R34 ;  /* 0x000076101322b816 */ /* 0x000fe40000000022 */
[----:B------:R-:W-:Y:S02]  /*2ae0*/  @!P3 PRMT R33, R4, 0x7610, R33 ;  /* 0x000076100421b816 */ /* 0x000fe40000000021 */
[----:B------:R-:W-:-:S02]  /*2af0*/  @!P3 PRMT R32, R24, 0x7610, R32 ;  /* 0x000076101820b816 */ /* 0x000fc40000000020 */
[----:B------:R-:W-:Y:S02]  /*2b00*/  SEL R42, RZ, 0x1, !P2 ;  /* 0x00000001ff2a7807 */ /* 0x000fe40005000000 */
[----:B------:R-:W-:Y:S02]  /*2b10*/  SEL R30, RZ, 0x1, !P1 ;  /* 0x00000001ff1e7807 */ /* 0x000fe40004800000 */
[----:B------:R-:W-:Y:S02]  /*2b20*/  SEL R25, RZ, 0x1, !P0 ;  /* 0x00000001ff197807 */ /* 0x000fe40004000000 */
[----:B------:R-:W-:-:S07]  /*2b30*/  SEL R43, RZ, 0x1, !P6 ;  /* 0x00000001ff2b7807 */ /* 0x000fce0007000000 */
.L_x_217:
[----:B------:R-:W-:Y:S05]  /*2b40*/  BSYNC.RECONVERGENT B0 ;  /* 0x0000000000007941 */ /* 0x000fea0003800200 */
.L_x_216:
        /* <DEDUP_REMOVED lines=9> */
[----:B------:R-:W-:-:S02]  /*2be0*/  LOP3.LUT R38, R38, 0xff, RZ, 0xc0, !PT ;  /* 0x000000ff26267812 */ /* 0x000fc400078ec0ff */
[----:B------:R-:W-:Y:S02]  /*2bf0*/  LOP3.LUT R3, R3, 0xff, RZ, 0xc0, !PT ;  /* 0x000000ff03037812 */ /* 0x000fe400078ec0ff */
[----:B------:R-:W-:Y:S02]  /*2c00*/  LOP3.LUT R39, R39, 0xff, RZ, 0xc0, !PT ;  /* 0x000000ff27277812 */ /* 0x000fe400078ec0ff */
[----:B------:R-:W-:Y:S02]  /*2c10*/  LOP3.LUT R0, R0, 0xff, RZ, 0xc0, !PT ;  /* 0x000000ff00007812 */ /* 0x000fe400078ec0ff */
        /* <DEDUP_REMOVED lines=8> */
[----:B------:R-:W-:Y:S06]  /*2ca0*/  @P4 BRA `(.L_x_219) ;  /* 0x0000000000d84947 */ /* 0x000fec0003800000 */
[----:B------:R-:W-:Y:S01]  /*2cb0*/  IMAD.IADD R19, R19, 0x1, R26 ;  /* 0x0000000113137824 */ /* 0x000fe200078e021a */
[----:B------:R-:W-:Y:S02]  /*2cc0*/  LOP3.LUT R40, R40, 0xff, RZ, 0xc0, !PT ;  /* 0x000000ff28287812 */ /* 0x000fe400078ec0ff */
[----:B------:R-:W-:Y:S02]  /*2cd0*/  LOP3.LUT R5, R8, 0xff, RZ, 0xc0, !PT ;  /* 0x000000ff08057812 */ /* 0x000fe400078ec0ff */
[----:B------:R-:W-:Y:S02]  /*2ce0*/  ISETP.GE.U32.AND P4, PT, R19, R28, PT ;  /* 0x0000001c1300720c */ /* 0x000fe40003f86070 */
[----:B------:R-:W-:Y:S02]  /*2cf0*/  ISETP.NE.AND P0, PT, R5, R40, PT ;  /* 0x000000280500720c */ /* 0x000fe40003f05270 */
[----:B------:R-:W-:Y:S02]  /*2d00*/  LOP3.LUT R41, R41, 0xff, RZ, 0xc0, !PT ;  /* 0x000000ff29297812 */ /* 0x000fe400078ec0ff */
[----:B------:R-:W-:-:S02]  /*2d10*/  LOP3.LUT R4, R9, 0xff, RZ, 0xc0, !PT ;  /* 0x000000ff09047812 */ /* 0x000fc400078ec0ff */
[----:B------:R-:W-:Y:S02]  /*2d20*/  LOP3.LUT R36, R36, 0xff, RZ, 0xc0, !PT ;  /* 0x000000ff24247812 */ /* 0x000fe400078ec0ff */
[----:B------:R-:W-:Y:S02]  /*2d30*/  LOP3.LUT R5, R10, 0xff, RZ, 0xc0, !PT ;  /* 0x000000ff0a057812 */ /* 0x000fe400078ec0ff */
[----:B------:R-:W-:Y:S02]  /*2d40*/  LOP3.LUT R31, R31, 0xff, RZ, 0xc0, !PT ;  /* 0x000000ff1f1f7812 */ /* 0x000fe400078ec0ff */
[----:B------:R-:W-:Y:S02]  /*2d50*/  LOP3.LUT R8, R11, 0xff, RZ, 0xc0, !PT ;  /* 0x000000ff0b087812 */ /* 0x000fe400078ec0ff */
        /* <DEDUP_REMOVED lines=27> */
[----:B------:R-:W-:Y:S02]  /*2f10*/  LOP3.LUT R35, R35, 0xff, RZ, 0xc0, !PT ;  /* 0x000000ff23237812 */ /* 0x000fe400078ec0ff */
[----:B------:R-:W-:Y:S02]  /*2f20*/  LOP3.LUT R20, R20, 0xff, RZ, 0xc0, !PT ;  /* 0x000000ff14147812 */ /* 0x000fe400078ec0ff */
[----:B------:R-:W-:Y:S02]  /*2f30*/  LOP3.LUT R34, R34, 0xff, RZ, 0xc0, !PT ;  /* 0x000000ff22227812 */ /* 0x000fe400078ec0ff */
[----:B------:R-:W-:Y:S02]  /*2f40*/  LOP3.LUT R21, R21, 0xff, RZ, 0xc0, !PT ;  /* 0x000000ff15157812 */ /* 0x000fe400078ec0ff */
[----:B------:R-:W-:Y:S02]  /*2f50*/  LOP3.LUT R33, R33, 0xff, RZ, 0xc0, !PT ;  /* 0x000000ff21217812 */ /* 0x000fe400078ec0ff */
[----:B------:R-:W-:-:S02]  /*2f60*/  LOP3.LUT R22, R22, 0xff, RZ, 0xc0, !PT ;  /* 0x000000ff16167812 */ /* 0x000fc400078ec0ff */
[----:B------:R-:W-:Y:S02]  /*2f70*/  LOP3.LUT R32, R32, 0xff, RZ, 0xc0, !PT ;  /* 0x000000ff20207812 */ /* 0x000fe400078ec0ff */
[----:B------:R-:W-:Y:S02]  /*2f80*/  LOP3.LUT R23, R23, 0xff, RZ, 0xc0, !PT ;  /* 0x000000ff17177812 */ /* 0x000fe400078ec0ff */
[----:B------:R-:W-:Y:S02]  /*2f90*/  ISETP.NE.AND P0, PT, R20, R35, PT ;  /* 0x000000231400720c */ /* 0x000fe40003f05270 */
[----:B------:R-:W-:Y:S02]  /*2fa0*/  ISETP.NE.AND P1, PT, R21, R34, PT ;  /* 0x000000221500720c */ /* 0x000fe40003f25270 */
[----:B------:R-:W-:Y:S02]  /*2fb0*/  ISETP.NE.AND P2, PT, R22, R33, PT ;  /* 0x000000211600720c */ /* 0x000fe40003f45270 */
[----:B------:R-:W-:-:S02]  /*2fc0*/  ISETP.NE.AND P3, PT, R23, R32, PT ;  /* 0x000000201700720c */ /* 0x000fc40003f65270 */
[----:B------:R-:W-:Y:S02]  /*2fd0*/  SEL R20, RZ, 0x1, !P0 ;  /* 0x00000001ff147807 */ /* 0x000fe40004000000 */
[----:B------:R-:W-:Y:S02]  /*2fe0*/  SEL R21, RZ, 0x1, !P1 ;  /* 0x00000001ff157807 */ /* 0x000fe40004800000 */
[----:B------:R-:W-:Y:S02]  /*2ff0*/  SEL R22, RZ, 0x1, !P2 ;  /* 0x00000001ff167807 */ /* 0x000fe40005000000 */
[----:B------:R-:W-:-:S07]  /*3000*/  SEL R23, RZ, 0x1, !P3 ;  /* 0x00000001ff177807 */ /* 0x000fce0005800000 */
.L_x_219:
[----:B------:R-:W-:Y:S05]  /*3010*/  BSYNC.RECONVERGENT B0 ;  /* 0x0000000000007941 */ /* 0x000fea0003800200 */
.L_x_218:
        /* <DEDUP_REMOVED lines=12> */
[----:B------:R-:W-:Y:S02]  /*30e0*/  LOP3.LUT R7, R12, 0xff, RZ, 0xc0, !PT ;  /* 0x000000ff0c077812 */ /* 0x000fe400078ec0ff */
[----:B------:R-:W-:Y:S02]  /*30f0*/  LOP3.LUT R6, R13, 0xff, RZ, 0xc0, !PT ;  /* 0x000000ff0d067812 */ /* 0x000fe400078ec0ff */
[----:B------:R-:W-:Y:S02]  /*3100*/  LOP3.LUT R9, R14, 0xff, RZ, 0xc0, !PT ;  /* 0x000000ff0e097812 */ /* 0x000fe400078ec0ff */
[----:B------:R-:W-:Y:S02]  /*3110*/  LOP3.LUT R8, R15, 0xff, RZ, 0xc0, !PT ;  /* 0x000000ff0f087812 */ /* 0x000fe400078ec0ff */
        /* <DEDUP_REMOVED lines=19> */
[----:B------:R-:W-:Y:S01]  /*3250*/  ISETP.NE.AND P3, PT, R8, R5, PT ;  /* 0x000000050800720c */ /* 0x000fe20003f65270 */
[----:B------:R-:W-:-:S12]  /*3260*/  BRA `(.L_x_210) ;  /* 0x000000b000147947 */ /* 0x000fd80003800000 */
.L_x_211:
[----:B------:R-:W-:-:S13]  /*3270*/  ISETP.NE.AND P0, PT, R7, 0x1, PT ;  /* 0x000000010700780c */ /* 0x000fda0003f05270 */
[----:B------:R-:W-:Y:S05]  /*3280*/  @P0 BRA `(.L_x_220) ;  /* 0x0000001400b00947 */ /* 0x000fea0003800000 */
[----:B------:R-:W1:Y:S01]  /*3290*/  LDC R26, c[0x0][0x390] ;  /* 0x0000e400ff1a7b82 */ /* 0x000e620000000800 */
[----:B------:R-:W2:Y:S01]  /*32a0*/  LDCU.U8 UR4, c[0x0][0x381] ;  /* 0x00007020ff0477ac */ /* 0x000ea20008000000 */
[----:B------:R-:W-:Y:S01]  /*32b0*/  BSSY.RECONVERGENT B0, `(.L_x_221) ;  /* 0x00000a3000007945 */ /* 0x000fe20003800200 */
[----:B--2---:R-:W-:Y:S01]  /*32c0*/  IMAD.U32 R23, RZ, RZ, UR4 ;  /* 0x00000004ff177e24 */ /* 0x004fe2000f8e00ff */
[----:B------:R-:W-:Y:S01]  /*32d0*/  MOV R22, UR4 ;  /* 0x0000000400167c02 */ /* 0x000fe20008000f00 */
[----:B------:R-:W-:Y:S01]  /*32e0*/  IMAD.U32 R21, RZ, RZ, UR4 ;  /* 0x00000004ff157e24 */ /* 0x000fe2000f8e00ff */
[----:B------:R-:W-:Y:S01]  /*32f0*/  MOV R13, UR4 ;  /* 0x00000004000d7c02 */ /* 0x000fe20008000f00 */
[----:B------:R-:W-:Y:S02]  /*3300*/  IMAD.U32 R20, RZ, RZ, UR4 ;  /* 0x00000004ff147e24 */ /* 0x000fe4000f8e00ff */
[----:B-1----:R-:W-:Y:S02]  /*3310*/  IMAD R3, R26, 0x3, R27 ;  /* 0x000000031a037824 */ /* 0x002fe400078e021b */
[----:B------:R-:W-:-:S02]  /*3320*/  IMAD.U32 R15, RZ, RZ, UR4 ;  /* 0x00000004ff0f7e24 */ /* 0x000fc4000f8e00ff */
[----:B------:R-:W-:Y:S01]  /*3330*/  IMAD.U32 R14, RZ, RZ, UR4 ;  /* 0x00000004ff0e7e24 */ /* 0x000fe2000f8e00ff */
[----:B------:R-:W-:Y:S01]  /*3340*/  ISETP.GE.U32.AND P0, PT, R3, R28, PT ;  /* 0x0000001c0300720c */ /* 0x000fe20003f06070 */
[----:B------:R-:W-:Y:S01]  /*3350*/  IMAD.U32 R12, RZ, RZ, UR4 ;  /* 0x00000004ff0c7e24 */ /* 0x000fe2000f8e00ff */
[----:B------:R-:W-:Y:S01]  /*3360*/  MOV R3, UR4 ;  /* 0x0000000400037c02 */ /* 0x000fe20008000f00 */
        /* <DEDUP_REMOVED lines=24> */
.L_x_224:
[C---:B------:R-:W-:Y:S01]  /*34f0*/  IMAD R4, R27.reuse, R25, RZ ;  /* 0x000000191b047224 */ /* 0x040fe200078e02ff */
[----:B------:R-:W-:-:S04]  /*3500*/  IADD3 R27, PT, PT, R27, R26, RZ ;  /* 0x0000001a1b1b7210 */ /* 0x000fc80007ffe0ff */
[----:B------:R-:W-:Y:S01]  /*3510*/  LOP3.LUT R5, R4, 0xfffffffc, RZ, 0xc0, !PT ;  /* 0xfffffffc04057812 */ /* 0x000fe200078ec0ff */
[----:B------:R-:W-:-:S03]  /*3520*/  IMAD R30, R27, R25, RZ ;  /* 0x000000191b1e7224 */ /* 0x000fc600078e02ff */
[----:B------:R-:W-:Y:S02]  /*3530*/  IADD3 R4, P0, PT, R5, R24, RZ ;  /* 0x0000001805047210 */ /* 0x000fe40007f1e0ff */
[----:B------:R-:W-:-:S03]  /*3540*/  LOP3.LUT R33, R30, 0xfffffffc, RZ, 0xc0, !PT ;  /* 0xfffffffc1e217812 */ /* 0x000fc600078ec0ff */
[----:B------:R-:W-:Y:S01]  /*3550*/  IMAD.X R5, RZ, RZ, R19, P0 ;  /* 0x000000ffff057224 */ /* 0x000fe200000e0613 */
[----:B------:R-:W-:-:S04]  /*3560*/  IADD3 R32, P0, PT, R33, R24, RZ ;  /* 0x0000001821207210 */ /* 0x000fc80007f1e0ff */
[----:B------:R1:W2:Y:S01]  /*3570*/  LDG.E R29, desc[UR36][R4.64] ;  /* 0x00000024041d7981 */ /* 0x0002a2000c1e1900 */
[----:B------:R-:W-:Y:S02]  /*3580*/  IMAD.X R33, RZ, RZ, R19, P0 ;  /* 0x000000ffff217224 */ /* 0x000fe400000e0613 */
[----:B------:R-:W-:-:S04]  /*3590*/  IMAD.IADD R27, R27, 0x1, R26 ;  /* 0x000000011b1b7824 */ /* 0x000fc800078e021a */
[----:B------:R-:W3:Y:S01]  /*35a0*/  LDG.E R33, desc[UR36][R32.64] ;  /* 0x0000002420217981 */ /* 0x000ee2000c1e1900 */
[C---:B------:R-:W-:Y:S01]  /*35b0*/  IMAD R30, R27.reuse, R25, RZ ;  /* 0x000000191b1e7224 */ /* 0x040fe200078e02ff */
[----:B------:R-:W-:-:S04]  /*35c0*/  IADD3 R27, PT, PT, R27, R26, RZ ;  /* 0x0000001a1b1b7210 */ /* 0x000fc80007ffe0ff */
[----:B------:R-:W-:Y:S01]  /*35d0*/  LOP3.LUT R31, R30, 0xfffffffc, RZ, 0xc0, !PT ;  /* 0xfffffffc1e1f7812 */ /* 0x000fe200078ec0ff */
[----:B-1----:R-:W-:-:S03]  /*35e0*/  IMAD R4, R27, R25, RZ ;  /* 0x000000191b047224 */ /* 0x002fc600078e02ff */
[----:B------:R-:W-:Y:S02]  /*35f0*/  IADD3 R30, P0, PT, R31, R24, RZ ;  /* 0x000000181f1e7210 */ /* 0x000fe40007f1e0ff */
[----:B------:R-:W-:-:S03]  /*3600*/  LOP3.LUT R5, R4, 0xfffffffc, RZ, 0xc0, !PT ;  /* 0xfffffffc04057812 */ /* 0x000fc600078ec0ff */
[----:B------:R-:W-:Y:S01]  /*3610*/  IMAD.X R31, RZ, RZ, R19, P0 ;  /* 0x000000ffff1f7224 */ /* 0x000fe200000e0613 */
[----:B------:R-:W-:-:S04]  /*3620*/  IADD3 R4, P0, PT, R5, R24, RZ ;  /* 0x0000001805047210 */ /* 0x000fc80007f1e0ff */
[----:B------:R2:W4:Y:S01]  /*3630*/  LDG.E R34, desc[UR36][R30.64] ;  /* 0x000000241e227981 */ /* 0x000522000c1e1900 */
[----:B------:R-:W-:-:S05]  /*3640*/  IMAD.X R5, RZ, RZ, R19, P0 ;  /* 0x000000ffff057224 */ /* 0x000fca00000e0613 */
[----:B------:R1:W5:Y:S01]  /*3650*/  LDG.E R4, desc[UR36][R4.64] ;  /* 0x0000002404047981 */ /* 0x000362000c1e1900 */
        /* <DEDUP_REMOVED lines=9> */
[C---:B--2---:R-:W-:Y:S02]  /*36f0*/  PRMT R30, R29.reuse, 0x7772, RZ ;  /* 0x000077721d1e7816 */ /* 0x044fe400000000ff */
[----:B------:R-:W-:Y:S02]  /*3700*/  PRMT R32, R29, 0x7770, RZ ;  /* 0x000077701d207816 */ /* 0x000fe400000000ff */
[----:B------:R-:W-:Y:S02]  /*3710*/  ISETP.NE.AND P3, PT, R30, RZ, PT ;  /* 0x000000ff1e00720c */ /* 0x000fe40003f65270 */
[----:B------:R-:W-:-:S02]  /*3720*/  ISETP.NE.AND P1, PT, R32, RZ, PT ;  /* 0x000000ff2000720c */ /* 0x000fc40003f25270 */
[----:B-1----:R-:W-:Y:S02]  /*3730*/  PRMT R5, R29, 0x7773, RZ ;  /* 0x000077731d057816 */ /* 0x002fe400000000ff */
[----:B------:R-:W-:Y:S02]  /*3740*/  LOP3.LUT R32, R9, 0xff, RZ, 0xc0, !PT ;  /* 0x000000ff09207812 */ /* 0x000fe400078ec0ff */
[----:B------:R-:W-:Y:S02]  /*3750*/  LOP3.LUT R9, R8, 0xff, RZ, 0xc0, !PT ;  /* 0x000000ff08097812 */ /* 0x000fe400078ec0ff */
[----:B------:R-:W-:Y:S02]  /*3760*/  PRMT R35, R29, 0x7771, RZ ;  /* 0x000077711d237816 */ /* 0x000fe400000000ff */
[----:B------:R-:W-:Y:S02]  /*3770*/  LOP3.LUT R8, R7, 0xff, RZ, 0xc0, !PT ;  /* 0x000000ff07087812 */ /* 0x000fe400078ec0ff */
[----:B------:R-:W-:-:S02]  /*3780*/  SEL R31, RZ, 0x1, !P3 ;  /* 0x00000001ff1f7807 */ /* 0x000fc40005800000 */
[----:B------:R-:W-:Y:S02]  /*3790*/  SEL R29, RZ, 0x1, !P1 ;  /* 0x00000001ff1d7807 */ /* 0x000fe40004800000 */
[----:B------:R-:W-:Y:S02]  /*37a0*/  ISETP.NE.AND P3, PT, R5, RZ, PT ;  /* 0x000000ff0500720c */ /* 0x000fe40003f65270 */
[C---:B---3--:R-:W-:Y:S02]  /*37b0*/  PRMT R7, R33.reuse, 0x7770, RZ ;  /* 0x0000777021077816 */ /* 0x048fe400000000ff */
[----:B------:R-:W-:Y:S02]  /*37c0*/  LOP3.LUT R5, R6, 0xff, RZ, 0xc0, !PT ;  /* 0x000000ff06057812 */ /* 0x000fe400078ec0ff */
[----:B------:R-:W-:Y:S02]  /*37d0*/  PRMT R6, R33, 0x7771, RZ ;  /* 0x0000777121067816 */ /* 0x000fe400000000ff */
[----:B------:R-:W-:-:S02]  /*37e0*/  ISETP.NE.AND P1, PT, R32, R29, PT ;  /* 0x0000001d2000720c */ /* 0x000fc40003f25270 */
[----:B------:R-:W-:Y:S02]  /*37f0*/  ISETP.NE.AND P4, PT, R7, RZ, PT ;  /* 0x000000ff0700720c */ /* 0x000fe40003f85270 */
[----:B------:R-:W-:Y:S02]  /*3800*/  SEL R32, RZ, 0x1, !P3 ;  /* 0x00000001ff207807 */ /* 0x000fe40005800000 */
[----:B------:R-:W-:Y:S02]  /*3810*/  PRMT R7, R33, 0x7772, RZ ;  /* 0x0000777221077816 */ /* 0x000fe400000000ff */
[----:B------:R-:W-:Y:S02]  /*3820*/  ISETP.NE.AND P2, PT, R35, RZ, PT ;  /* 0x000000ff2300720c */ /* 0x000fe40003f45270 */
[----:B------:R-:W-:Y:S02]  /*3830*/  ISETP.NE.AND P3, PT, R6, RZ, PT ;  /* 0x000000ff0600720c */ /* 0x000fe40003f65270 */
[----:B------:R-:W-:-:S02]  /*3840*/  SEL R41, RZ, 0x1, !P4 ;  /* 0x00000001ff297807 */ /* 0x000fc40006000000 */
[----:B------:R-:W-:Y:S02]  /*3850*/  ISETP.NE.AND P4, PT, R7, RZ, PT ;  /* 0x000000ff0700720c */ /* 0x000fe40003f85270 */
[----:B------:R-:W-:Y:S02]  /*3860*/  LOP3.LUT R6, R3, 0xff, RZ, 0xc0, !PT ;  /* 0x000000ff03067812 */ /* 0x000fe400078ec0ff */
[----:B------:R-:W-:Y:S02]  /*3870*/  SEL R30, RZ, 0x1, !P2 ;  /* 0x00000001ff1e7807 */ /* 0x000fe40005000000 */
[----:B------:R-:W-:Y:S02]  /*3880*/  LOP3.LUT R3, R0, 0xff, RZ, 0xc0, !PT ;  /* 0x000000ff00037812 */ /* 0x000fe400078ec0ff */
[----:B------:R-:W-:Y:S02]  /*3890*/  SEL R42, RZ, 0x1, !P3 ;  /* 0x00000001ff2a7807 */ /* 0x000fe40005800000 */
[----:B------:R-:W-:-:S02]  /*38a0*/  SEL R40, RZ, 0x1, !P4 ;  /* 0x00000001ff287807 */ /* 0x000fc40006000000 */
[----:B------:R-:W-:Y:S02]  /*38b0*/  ISETP.NE.AND P2, PT, R9, R30, PT ;  /* 0x0000001e0900720c */ /* 0x000fe40003f45270 */
[----:B------:R-:W-:Y:S02]  /*38c0*/  ISETP.NE.AND P4, PT, R3, R42, PT ;  /* 0x0000002a0300720c */ /* 0x000fe40003f85270 */
[----:B------:R-:W-:Y:S02]  /*38d0*/  LOP3.LUT R3, R10, 0xff, RZ, 0xc0, !PT ;  /* 0x000000ff0a037812 */ /* 0x000fe400078ec0ff */
[----:B------:R-:W-:Y:S02]  /*38e0*/  ISETP.NE.AND P6, PT, R8, R31, PT ;  /* 0x0000001f0800720c */ /* 0x000fe40003fc5270 */
[----:B------:R-:W-:Y:S02]  /*38f0*/  PRMT R33, R33, 0x7773, RZ ;  /* 0x0000777321217816 */ /* 0x000fe400000000ff */
[----:B------:R-:W-:-:S02]  /*3900*/  SEL R8, RZ, 0x1, !P2 ;  /* 0x00000001ff087807 */ /* 0x000fc40005000000 */
[----:B------:R-:W-:Y:S02]  /*3910*/  ISETP.NE.AND P2, PT, R3, R40, PT ;  /* 0x000000280300720c */ /* 0x000fe40003f45270 */
[----:B----4-:R-:W-:Y:S02]  /*3920*/  PRMT R3, R34, 0x7770, RZ ;  /* 0x0000777022037816 */ /* 0x010fe400000000ff */
[----:B------:R-:W-:Y:S02]  /*3930*/  ISETP.NE.AND P3, PT, R33, RZ, PT ;  /* 0x000000ff2100720c */ /* 0x000fe40003f65270 */
[----:B------:R-:W-:Y:S02]  /*3940*/  SEL R7, RZ, 0x1, !P6 ;  /* 0x00000001ff077807 */ /* 0x000fe40007000000 */
[----:B------:R-:W-:Y:S02]  /*3950*/  ISETP.NE.AND P6, PT, R3, RZ, PT ;  /* 0x000000ff0300720c */ /* 0x000fe40003fc5270 */
[----:B------:R-:W-:-:S02]  /*3960*/  SEL R9, RZ, 0x1, !P1 ;  /* 0x00000001ff097807 */ /* 0x000fc40004800000 */
[----:B------:R-:W-:Y:S02]  /*3970*/  LOP3.LUT R0, R11, 0xff, RZ, 0xc0, !PT ;  /* 0x000000ff0b007812 */ /* 0x000fe400078ec0ff */
[----:B------:R-:W-:Y:S02]  /*3980*/  SEL R39, RZ, 0x1, !P3 ;  /* 0x00000001ff277807 */ /* 0x000fe40005800000 */
[----:B------:R-:W-:Y:S02]  /*3990*/  PRMT R3, R34, 0x7772, RZ ;  /* 0x0000777222037816 */ /* 0x000fe400000000ff */
[----:B------:R-:W-:Y:S02]  /*39a0*/  ISETP.NE.AND P1, PT, R6, R41, PT ;  /* 0x000000290600720c */ /* 0x000fe40003f25270 */
[----:B------:R-:W-:Y:S02]  /*39b0*/  SEL R37, RZ, 0x1, !P6 ;  /* 0x00000001ff257807 */ /* 0x000fe40007000000 */
[----:B------:R-:W-:-:S02]  /*39c0*/  ISETP.NE.AND P5, PT, R5, R32, PT ;  /* 0x000000200500720c */ /* 0x000fc40003fa5270 */
[----:B------:R-:W-:Y:S02]  /*39d0*/  ISETP.NE.AND P3, PT, R0, R39, PT ;  /* 0x000000270000720c */ /* 0x000fe40003f65270 */
[----:B------:R-:W-:Y:S02]  /*39e0*/  ISETP.NE.AND P6, PT, R3, RZ, PT ;  /* 0x000000ff0300720c */ /* 0x000fe40003fc5270 */
[----:B------:R-:W-:Y:S02]  /*39f0*/  PRMT R0, R34, 0x7771, RZ ;  /* 0x0000777122007816 */ /* 0x000fe400000000ff */
[----:B------:R-:W-:Y:S02]  /*3a00*/  SEL R3, RZ, 0x1, !P1 ;  /* 0x00000001ff037807 */ /* 0x000fe40004800000 */
[----:B------:R-:W-:Y:S02]  /*3a10*/  ISETP.NE.AND P1, PT, R12, R37, PT ;  /* 0x000000250c00720c */ /* 0x000fe40003f25270 */
[----:B-----5:R-:W-:-:S02]  /*3a20*/  PRMT R5, R4, 0x7770, RZ ;  /* 0x0000777004057816 */ /* 0x020fc400000000ff */
[----:B------:R-:W-:Y:S02]  /*3a30*/  PRMT R12, R4, 0x7771, RZ ;  /* 0x00007771040c7816 */ /* 0x000fe400000000ff */
[----:B------:R-:W-:Y:S02]  /*3a40*/  SEL R6, RZ, 0x1, !P5 ;  /* 0x00000001ff067807 */ /* 0x000fe40006800000 */
[----:B------:R-:W-:Y:S02]  /*3a50*/  ISETP.NE.AND P5, PT, R0, RZ, PT ;  /* 0x000000ff0000720c */ /* 0x000fe40003fa5270 */
[----:B------:R-:W-:Y:S02]  /*3a60*/  SEL R10, RZ, 0x1, !P2 ;  /* 0x00000001ff0a7807 */ /* 0x000fe40005000000 */
[----:B------:R-:W-:Y:S02]  /*3a70*/  ISETP.NE.AND P2, PT, R5, RZ, PT ;  /* 0x000000ff0500720c */ /* 0x000fe40003f45270 */
[----:B------:R-:W-:-:S02]  /*3a80*/  SEL R11, RZ, 0x1, !P3 ;  /* 0x00000001ff0b7807 */ /* 0x000fc40005800000 */
[----:B------:R-:W-:Y:S02]  /*3a90*/  PRMT R5, R4, 0x7772, RZ ;  /* 0x0000777204057816 */ /* 0x000fe400000000ff */
[----:B------:R-:W-:Y:S02]  /*3aa0*/  ISETP.NE.AND P3, PT, R12, RZ, PT ;  /* 0x000000ff0c00720c */ /* 0x000fe40003f65270 */
[----:B------:R-:W-:Y:S02]  /*3ab0*/  PRMT R34, R34, 0x7773, RZ ;  /* 0x0000777322227816 */ /* 0x000fe400000000ff */
[----:B------:R-:W-:Y:S02]  /*3ac0*/  PRMT R4, R4, 0x7773, RZ ;  /* 0x0000777304047816 */ /* 0x000fe400000000ff */
[----:B------:R-:W-:Y:S02]  /*3ad0*/  SEL R36, RZ, 0x1, !P5 ;  /* 0x00000001ff247807 */ /* 0x000fe40006800000 */
[----:B------:R-:W-:-:S02]  /*3ae0*/  SEL R35, RZ, 0x1, !P6 ;  /* 0x00000001ff237807 */ /* 0x000fc40007000000 */
[----:B------:R-:W-:Y:S02]  /*3af0*/  SEL R38, RZ, 0x1, !P2 ;  /* 0x00000001ff267807 */ /* 0x000fe40005000000 */
[----:B------:R-:W-:Y:S02]  /*3b00*/  SEL R33, RZ, 0x1, !P3 ;  /* 0x00000001ff217807 */ /* 0x000fe40005800000 */
[----:B------:R-:W-:Y:S02]  /*3b10*/  ISETP.NE.AND P5, PT, R34, RZ, PT ;  /* 0x000000ff2200720c */ /* 0x000fe40003fa5270 */
[----:B------:R-:W-:Y:S02]  /*3b20*/  ISETP.NE.AND P2, PT, R5, RZ, PT ;  /* 0x000000ff0500720c */ /* 0x000fe40003f45270 */
[----:B------:R-:W-:Y:S02]  /*3b30*/  ISETP.NE.AND P3, PT, R4, RZ, PT ;  /* 0x000000ff0400720c */ /* 0x000fe40003f65270 */
[----:B------:R-:W-:-:S02]  /*3b40*/  ISETP.NE.AND P6, PT, R13, R36, PT ;  /* 0x000000240d00720c */ /* 0x000fc40003fc5270 */
[----:B------:R-:W-:Y:S02]  /*3b50*/  SEL R0, RZ, 0x1, !P4 ;  /* 0x00000001ff007807 */ /* 0x000fe40006000000 */
[----:B------:R-:W-:Y:S02]  /*3b60*/  LOP3.LUT R13, R20, 0xff, RZ, 0xc0, !PT ;  /* 0x000000ff140d7812 */ /* 0x000fe400078ec0ff */
[----:B------:R-:W-:Y:S02]  /*3b70*/  ISETP.NE.AND P4, PT, R14, R35, PT ;  /* 0x000000230e00720c */ /* 0x000fe40003f85270 */
[----:B------:R-:W-:Y:S02]  /*3b80*/  SEL R34, RZ, 0x1, !P5 ;  /* 0x00000001ff227807 */ /* 0x000fe40006800000 */
[----:B------:R-:W-:Y:S02]  /*3b90*/  SEL R5, RZ, 0x1, !P2 ;  /* 0x00000001ff057807 */ /* 0x000fe40005000000 */
[----:B------:R-:W-:-:S02]  /*3ba0*/  LOP3.LUT R14, R21, 0xff, RZ, 0xc0, !PT ;  /* 0x000000ff150e7812 */ /* 0x000fc400078ec0ff */
[----:B------:R-:W-:Y:S02]  /*3bb0*/  SEL R4, RZ, 0x1, !P3 ;  /* 0x00000001ff047807 */ /* 0x000fe40005800000 */
[----:B------:R-:W-:Y:S02]  /*3bc0*/  ISETP.NE.AND P2, PT, R13, R38, PT ;  /* 0x000000260d00720c */ /* 0x000fe40003f45270 */
        /* <DEDUP_REMOVED lines=14> */
.L_x_223:
[----:B------:R-:W-:Y:S02]  /*3cb0*/  PRMT R44, R34, 0x7610, R44 ;  /* 0x00007610222c7816 */ /* 0x000fe4000000002c */
[----:B------:R-:W-:Y:S02]  /*3cc0*/  PRMT R34, R5, 0x7610, R34 ;  /* 0x0000761005227816 */ /* 0x000fe40000000022 */
[----:B------:R-:W-:-:S07]  /*3cd0*/  PRMT R43, R4, 0x7610, R43 ;  /* 0x00007610042b7816 */ /* 0x000fce000000002b */
.L_x_222:
[----:B------:R-:W-:Y:S05]  /*3ce0*/  BSYNC.RECONVERGENT B0 ;  /* 0x0000000000007941 */ /* 0x000fea0003800200 */
.L_x_221:
[----:B------:R-:W-:Y:S01]  /*3cf0*/  ISETP.GE.U32.AND P0, PT, R27, R28, PT ;  /* 0x0000001c1b00720c */ /* 0x000fe20003f06070 */
[----:B------:R-:W-:-:S12]  /*3d00*/  BSSY.RECONVERGENT B0, `(.L_x_225) ;  /* 0x0000052000007945 */ /* 0x000fd80003800200 */
[----:B------:R-:W-:Y:S05]  /*3d10*/  @P0 BRA `(.L_x_226) ;  /* 0x0000000400400947 */ /* 0x000fea0003800000 */
[----:B------:R-:W-:-:S05]  /*3d20*/  IMAD R4, R27, R25, RZ ;  /* 0x000000191b047224 */ /* 0x000fca00078e02ff */
        /* <DEDUP_REMOVED lines=19> */
[----:B------:R-:W-:-:S05]  /*3e60*/  IMAD R4, R45, R25, RZ ;  /* 0x000000192d047224 */ /* 0x000fca00078e02ff */
[----:B------:R-:W-:-:S04]  /*3e70*/  LOP3.LUT R5, R4, 0xfffffffc, RZ, 0xc0, !PT ;  /* 0xfffffffc04057812 */ /* 0x000fc800078ec0ff */
[----:B------:R-:W-:-:S04]  /*3e80*/  IADD3 R4, P0, PT, R5, R24, RZ ;  /* 0x0000001805047210 */ /* 0x000fc80007f1e0ff */
[----:B------:R-:W-:-:S05]  /*3e90*/  IADD3.X R5, PT, PT, RZ, R19, RZ, P0, !PT ;  /* 0x00000013ff057210 */ /* 0x000fca00007fe4ff */
        /* <DEDUP_REMOVED lines=16> */
[C---:B------:R-:W-:Y:S02]  /*3fa0*/  IMAD.IADD R35, R45.reuse, 0x1, R26 ;  /* 0x000000012d237824 */ /* 0x040fe400078e021a */
[----:B------:R-:W-:-:S03]  /*3fb0*/  IMAD R4, R45, R25, RZ ;  /* 0x000000192d047224 */ /* 0x000fc600078e02ff */
[----:B------:R-:W-:Y:S02]  /*3fc0*/  ISETP.GE.U32.AND P3, PT, R35, R28, PT ;  /* 0x0000001c2300720c */ /* 0x000fe40003f66070 */
[----:B------:R-:W-:-:S04]  /*3fd0*/  LOP3.LUT R5, R4, 0xfffffffc, RZ, 0xc0, !PT ;  /* 0xfffffffc04057812 */ /* 0x000fc800078ec0ff */
[----:B------:R-:W-:-:S05]  /*3fe0*/  IADD3 R4, P0, PT, R5, R24, RZ ;  /* 0x0000001805047210 */ /* 0x000fca0007f1e0ff */
[----:B------:R-:W-:Y:S02]  /*3ff0*/  IMAD.X R5, RZ, RZ, R19, P0 ;  /* 0x000000ffff057224 */ /* 0x000fe400000e0613 */
[----:B------:R-:W-:-:S03]  /*4000*/  @!P3 IMAD R25, R35, R25, RZ ;  /* 0x000000192319b224 */ /* 0x000fc600078e02ff */
[----:B------:R-:W2:Y:S02]  /*4010*/  LDG.E R4, desc[UR36][R4.64] ;  /* 0x0000002404047981 */ /* 0x000ea4000c1e1900 */
[----:B------:R-:W-:-:S04]  /*4020*/  @!P3 LOP3.LUT R25, R25, 0xfffffffc, RZ, 0xc0, !PT ;  /* 0xfffffffc1919b812 */ /* 0x000fc800078ec0ff */
[----:B------:R-:W-:-:S05]  /*4030*/  @!P3 IADD3 R24, P0, PT, R25, R24, RZ ;  /* 0x000000181918b210 */ /* 0x000fca0007f1e0ff */
[----:B------:R-:W-:-:S05]  /*4040*/  @!P3 IMAD.X R25, RZ, RZ, R19, P0 ;  /* 0x000000ffff19b224 */ /* 0x000fca00000e0613 */
[----:B------:R-:W3:Y:S01]  /*4050*/  @!P3 LDG.E R24, desc[UR36][R24.64] ;  /* 0x000000241818b981 */ /* 0x000ee2000c1e1900 */
[C---:B--2---:R-:W-:Y:S02]  /*4060*/  PRMT R35, R4.reuse, 0x7771, RZ ;  /* 0x0000777104237816 */ /* 0x044fe400000000ff */
[C---:B------:R-:W-:Y:S02]  /*4070*/  PRMT R19, R4.reuse, 0x7770, RZ ;  /* 0x0000777004137816 */ /* 0x040fe400000000ff */
[----:B------:R-:W-:Y:S02]  /*4080*/  ISETP.NE.AND P1, PT, R35, RZ, PT ;  /* 0x000000ff2300720c */ /* 0x000fe40003f25270 */
[----:B------:R-:W-:Y:S02]  /*4090*/  ISETP.NE.AND P2, PT, R19, RZ, PT ;  /* 0x000000ff1300720c */ /* 0x000fe40003f45270 */
[----:B------:R-:W-:Y:S02]  /*40a0*/  PRMT R19, R4, 0x7772, RZ ;  /* 0x0000777204137816 */ /* 0x000fe400000000ff */
[----:B---3--:R-:W-:-:S02]  /*40b0*/  @!P3 PRMT R35, R24, 0x7770, RZ ;  /* 0x000077701823b816 */ /* 0x008fc400000000ff */
[C---:B------:R-:W-:Y:S02]  /*40c0*/  @!P3 PRMT R36, R24.reuse, 0x7771, RZ ;  /* 0x000077711824b816 */ /* 0x040fe400000000ff */
[C---:B------:R-:W-:Y:S02]  /*40d0*/  @!P3 PRMT R5, R24.reuse, 0x7772, RZ ;  /* 0x000077721805b816 */ /* 0x040fe400000000ff */
        /* <DEDUP_REMOVED lines=20> */
.L_x_226:
[----:B------:R-:W-:Y:S05]  /*4220*/  BSYNC.RECONVERGENT B0 ;  /* 0x0000000000007941 */ /* 0x000fea0003800200 */
.L_x_225:
[----:B------:R-:W-:Y:S01]  /*4230*/  ISETP.GE.U32.AND P0, PT, R27, R28, PT ;  /* 0x0000001c1b00720c */ /* 0x000fe20003f06070 */
[----:B------:R-:W-:-:S12]  /*4240*/  BSSY.RECONVERGENT B0, `(.L_x_227) ;  /* 0x000004b000007945 */ /* 0x000fd80003800200 */
[----:B------:R-:W-:Y:S05]  /*4250*/  @P0 BRA `(.L_x_228) ;  /* 0x0000000400240947 */ /* 0x000fea0003800000 */
[----:B------:R-:W-:Y:S02]  /*4260*/  IADD3 R19, PT, PT, R27, R26, RZ ;  /* 0x0000001a1b137210 */ /* 0x000fe40007ffe0ff */
[----:B------:R-:W-:Y:S02]  /*4270*/  LOP3.LUT R29, R29, 0xff, RZ, 0xc0, !PT ;  /* 0x000000ff1d1d7812 */ /* 0x000fe400078ec0ff */
[----:B------:R-:W-:Y:S02]  /*4280*/  ISETP.GE.U32.AND P4, PT, R19, R28, PT ;  /* 0x0000001c1300720c */ /* 0x000fe40003f86070 */
[----:B------:R-:W-:Y:S02]  /*4290*/  LOP3.LUT R4, R9, 0xff, RZ, 0xc0, !PT ;  /* 0x000000ff09047812 */ /* 0x000fe400078ec0ff */
[----:B------:R-:W-:Y:S02]  /*42a0*/  LOP3.LUT R30, R30, 0xff, RZ, 0xc0, !PT ;  /* 0x000000ff1e1e7812 */ /* 0x000fe400078ec0ff */
[----:B------:R-:W-:-:S02]  /*42b0*/  ISETP.NE.AND P0, PT, R4, R29, PT ;  /* 0x0000001d0400720c */ /* 0x000fc40003f05270 */
[----:B------:R-:W-:Y:S02]  /*42c0*/  LOP3.LUT R4, R7, 0xff, RZ, 0xc0, !PT ;  /* 0x000000ff07047812 */ /* 0x000fe400078ec0ff */
[----:B------:R-:W-:Y:S02]  /*42d0*/  LOP3.LUT R5, R8, 0xff, RZ, 0xc0, !PT ;  /* 0x000000ff08057812 */ /* 0x000fe400078ec0ff */
[----:B------:R-:W-:Y:S02]  /*42e0*/  LOP3.LUT R31, R31, 0xff, RZ, 0xc0, !PT ;  /* 0x000000ff1f1f7812 */ /* 0x000fe400078ec0ff */
[----:B------:R-:W-:Y:S02]  /*42f0*/  LOP3.LUT R32, R32, 0xff, RZ, 0xc0, !PT ;  /* 0x000000ff20207812 */ /* 0x000fe400078ec0ff */
[----:B------:R-:W-:Y:S02]  /*4300*/  LOP3.LUT R7, R6, 0xff, RZ, 0xc0, !PT ;  /* 0x000000ff06077812 */ /* 0x000fe400078ec0ff */
[----:B------:R-:W-:-:S02]  /*4310*/  ISETP.NE.AND P1, PT, R5, R30, PT ;  /* 0x0000001e0500720c */ /* 0x000fc40003f25270 */
[----:B------:R-:W-:Y:S02]  /*4320*/  ISETP.NE.AND P2, PT, R4, R31, PT ;  /* 0x0000001f0400720c */ /* 0x000fe40003f45270 */
        /* <DEDUP_REMOVED lines=60> */
.L_x_228:
[----:B------:R-:W-:Y:S05]  /*46f0*/  BSYNC.RECONVERGENT B0 ;  /* 0x0000000000007941 */ /* 0x000fea0003800200 */
.L_x_227:
        /* <DEDUP_REMOVED lines=37> */
.L_x_220:
[----:B------:R-:W1:Y:S01]  /*4950*/  LDCU UR4, c[0x0][0x390] ;  /* 0x00007200ff0477ac */ /* 0x000e620008000800 */
[----:B------:R-:W2:Y:S01]  /*4960*/  LDC.U8 R3, c[0x0][0x381] ;  /* 0x0000e040ff037b82 */ /* 0x000ea20000000000 */
[----:B------:R-:W-:Y:S01]  /*4970*/  BSSY.RECONVERGENT B0, `(.L_x_229) ;  /* 0x000047d000007945 */ /* 0x000fe20003800200 */
[----:B------:R-:W-:Y:S02]  /*4980*/  IMAD.MOV.U32 R31, RZ, RZ, R27 ;  /* 0x000000ffff1f7224 */ /* 0x000fe400078e001b */
        /* <DEDUP_REMOVED lines=18> */
[----:B------:R-:W-:Y:S01]  /*4ab0*/  PRMT R8, R3, 0x7610, R8 ;  /* 0x0000761003087816 */ /* 0x000fe20000000008 */
[----:B------:R-:W-:Y:S06]  /*4ac0*/  @P0 BRA `(.L_x_230) ;  /* 0x00000044009c0947 */ /* 0x000fec0003800000 */
[----:B------:R-:W-:-:S13]  /*4ad0*/  ISETP.NE.AND P0, PT, R7, RZ, PT ;  /* 0x000000ff0700720c */ /* 0x000fda0003f05270 */
[----:B------:R-:W2:Y:S01]  /*4ae0*/  @!P0 LDG.E R0, desc[UR36][R22.64] ;  /* 0x0000002416008981 */ /* 0x000ea2000c1e1900 */
[----:B------:R-:W-:Y:S01]  /*4af0*/  IADD3 R7, PT, PT, R7, -0x1, RZ ;  /* 0xffffffff07077810 */ /* 0x000fe20007ffe0ff */
[----:B------:R-:W-:Y:S01]  /*4b00*/  BSSY.RECONVERGENT B1, `(.L_x_230) ;  /* 0x0000463000017945 */ /* 0x000fe20003800200 */
[----:B------:R-:W-:Y:S02]  /*4b10*/  PRMT R30, R3, 0x7610, R30 ;  /* 0x00007610031e7816 */ /* 0x000fe4000000001e */
[----:B------:R-:W-:Y:S02]  /*4b20*/  VIMNMX.U32 R6, PT, PT, R7, 0x18, PT ;  /* 0x0000001807067848 */ /* 0x000fe40003fe0000 */
[C---:B------:R-:W-:Y:S02]  /*4b30*/  PRMT R27, R3.reuse, 0x7610, R27 ;  /* 0x00007610031b7816 */ /* 0x040fe4000000001b */
[C---:B------:R-:W-:Y:S01]  /*4b40*/  PRMT R26, R3.reuse, 0x7610, R26 ;  /* 0x00007610031a7816 */ /* 0x040fe2000000001a */
[----:B------:R-:W-:Y:S01]  /*4b50*/  VIADD R6, R6, 0x1 ;  /* 0x0000000106067836 */ /* 0x000fe20000000000 */
        /* <DEDUP_REMOVED lines=13> */
[C---:B--2---:R-:W-:Y:S02]  /*4c30*/  @!P0 PRMT R5, R0.reuse, 0x7770, RZ ;  /* 0x0000777000058816 */ /* 0x044fe400000000ff */
[C---:B------:R-:W-:Y:S02]  /*4c40*/  @!P0 PRMT R4, R0.reuse, 0x7771, RZ ;  /* 0x0000777100048816 */ /* 0x040fe400000000ff */
[C---:B------:R-:W-:Y:S02]  /*4c50*/  @!P0 PRMT R3, R0.reuse, 0x7772, RZ ;  /* 0x0000777200038816 */ /* 0x040fe400000000ff */
[----:B------:R-:W-:-:S07]  /*4c60*/  @!P0 PRMT R0, R0, 0x7773, RZ ;  /* 0x0000777300008816 */ /* 0x000fce00000000ff */
.L_x_236:
[----:B------:R-:W1:Y:S01]  /*4c70*/  LDCU UR4, c[0x0][0x390] ;  /* 0x00007200ff0477ac */ /* 0x000e620008000800 */
[----:B------:R-:W-:Y:S02]  /*4c80*/  @!P0 PRMT R47, R5, 0x7610, R47 ;  /* 0x00007610052f8816 */ /* 0x000fe4000000002f */
[----:B------:R-:W-:Y:S02]  /*4c90*/  @!P0 PRMT R48, R4, 0x7610, R48 ;  /* 0x0000761004308816 */ /* 0x000fe40000000030 */
[C---:B------:R-:W-:Y:S02]  /*4ca0*/  @!P0 PRMT R35, R3.reuse, 0x7610, R35 ;  /* 0x0000761003238816 */ /* 0x040fe40000000023 */
[C---:B------:R-:W-:Y:S02]  /*4cb0*/  @!P0 PRMT R34, R0.reuse, 0x7610, R34 ;  /* 0x0000761000228816 */ /* 0x040fe40000000022 */
[----:B------:R-:W-:Y:S02]  /*4cc0*/  @!P0 PRMT R36, R0, 0x7610, R36 ;  /* 0x0000761000248816 */ /* 0x000fe40000000024 */
[----:B------:R-:W-:-:S02]  /*4cd0*/  @!P0 PRMT R37, R3, 0x7610, R37 ;  /* 0x0000761003258816 */ /* 0x000fc40000000025 */
[----:B------:R-:W-:Y:S02]  /*4ce0*/  @!P0 PRMT R44, R4, 0x7610, R44 ;  /* 0x00007610042c8816 */ /* 0x000fe4000000002c */
[----:B------:R-:W-:Y:S02]  /*4cf0*/  @!P0 PRMT R43, R5, 0x7610, R43 ;  /* 0x00007610052b8816 */ /* 0x000fe4000000002b */
[----:B------:R-:W-:Y:S02]  /*4d00*/  @!P0 PRMT R42, R0, 0x7610, R42 ;  /* 0x00007610002a8816 */ /* 0x000fe4000000002a */
[----:B------:R-:W-:Y:S02]  /*4d10*/  @!P0 PRMT R41, R3, 0x7610, R41 ;  /* 0x0000761003298816 */ /* 0x000fe40000000029 */
[----:B------:R-:W-:Y:S02]  /*4d20*/  @!P0 PRMT R45, R4, 0x7610, R45 ;  /* 0x00007610042d8816 */ /* 0x000fe4000000002d */
[----:B------:R-:W-:-:S02]  /*4d30*/  @!P0 PRMT R46, R5, 0x7610, R46 ;  /* 0x00007610052e8816 */ /* 0x000fc4000000002e */
[----:B------:R-:W-:Y:S02]  /*4d40*/  @!P0 PRMT R38, R0, 0x7610, R38 ;  /* 0x0000761000268816 */ /* 0x000fe40000000026 */
[----:B------:R-:W-:Y:S02]  /*4d50*/  @!P0 PRMT R39, R3, 0x7610, R39 ;  /* 0x0000761003278816 */ /* 0x000fe40000000027 */
[----:B------:R-:W-:Y:S02]  /*4d60*/  @!P0 PRMT R40, R4, 0x7610, R40 ;  /* 0x0000761004288816 */ /* 0x000fe40000000028 */
[----:B------:R-:W-:Y:S01]  /*4d70*/  @!P0 PRMT R33, R5, 0x7610, R33 ;  /* 0x0000761005218816 */ /* 0x000fe20000000021 */
[----:B01----:R-:W-:Y:S06]  /*4d80*/  @!P0 BRA `(.L_x_231) ;  /* 0x0000003c008c8947 */ /* 0x003fec0003800000 */
[----:B------:R-:W1:Y:S01]  /*4d90*/  LDCU.64 UR30, c[0x0][0x3c8] ;  /* 0x00007900ff1e77ac */ /* 0x000e620008000a00 */
[----:B------:R-:W-:Y:S01]  /*4da0*/  IMAD.MOV.U32 R28, RZ, RZ, RZ ;  /* 0x000000ffff1c7224 */ /* 0x000fe200078e00ff */
[----:B------:R-:W-:Y:S01]  /*4db0*/  ISETP.NE.AND P1, PT, R7, RZ, PT ;  /* 0x000000ff0700720c */ /* 0x000fe20003f25270 */
        /* <DEDUP_REMOVED lines=8> */
[----:B------:R-:W2:Y:S04]  /*4e40*/  LDCU UR72, c[0x0][0x4fc] ;  /* 0x00009f80ff4877ac */ /* 0x000ea80008000800 */
[----:B------:R-:W-:Y:S01]  /*4e50*/  IMAD.MOV R28, RZ, RZ, -R29 ;  /* 0x000000ffff1c7224 */ /* 0x000fe200078e0a1d */
[----:B------:R-:W0:Y:S03]  /*4e60*/  LDCU UR71, c[0x0][0x3ec] ;  /* 0x00007d80ff4777ac */ /* 0x000e260008000800 */
[----:B------:R-:W-:Y:S01]  /*4e70*/  IMAD R33, R28, UR30, R31 ;  /* 0x0000001e1c217c24 */ /* 0x000fe2000f8e021f */
[----:B------:R-:W0:Y:S03]  /*4e80*/  LDCU UR70, c[0x0][0x500] ;  /* 0x0000a000ff4677ac */ /* 0x000e260008000800 */
[----:B---3--:R-:W-:Y:S01]  /*4e90*/  IMAD R33, R33, UR5, RZ ;  /* 0x0000000521217c24 */ /* 0x008fe2000f8e02ff */
[----:B------:R-:W3:Y:S01]  /*4ea0*/  LDCU UR69, c[0x0][0x400] ;  /* 0x00008000ff4577ac */ /* 0x000ee20008000800 */
        /* <DEDUP_REMOVED lines=48> */
[----:B-1234-:R-:W-:Y:S05]  /*51b0*/  @!P1 BRA `(.L_x_232) ;  /* 0x0000000c00689947 */ /* 0x01efea0003800000 */
        /* <DEDUP_REMOVED lines=8> */
[----:B------:R-:W-:Y:S01]  /*5240*/  IMAD.MOV.U32 R28, RZ, RZ, RZ ;  /* 0x000000ffff1c7224 */ /* 0x000fe200078e00ff */
[----:B------:R-:W-:Y:S01]  /*5250*/  ISETP.NE.AND P2, PT, R6, 0x3, PT ;  /* 0x000000030600780c */ /* 0x000fe20003f45270 */
[----:B------:R-:W-:Y:S02]  /*5260*/  IMAD.MOV.U32 R29, RZ, RZ, R35 ;  /* 0x000000ffff1d7224 */ /* 0x000fe400078e0023 */
        /* <DEDUP_REMOVED lines=191> */
[----:B------:R-:W-:Y:S01]  /*5e60*/  MOV R34, RZ ;  /* 0x000000ff00227202 */ /* 0x000fe20000000f00 */
[----:B------:R-:W-:-:S10]  /*5e70*/  IMAD.MOV.U32 R35, RZ, RZ, R39 ;  /* 0x000000ffff237224 */ /* 0x000fd400078e0027 */
[----:B------:R-:W1:Y:S01]  /*5e80*/  @P2 LDC.64 R28, c[0x0][0x4e8] ;  /* 0x00013a00ff1c2b82 */ /* 0x000e620000000a00 */
[----:B0-----:R-:W-:-:S07]  /*5e90*/  IMAD.HI.U32 R34, R39, UR52, R34 ;  /* 0x0000003427227c27 */ /* 0x001fce000f8e0022 */
[----:B------:R-:W0:Y:S01]  /*5ea0*/  @P2 LDC R36, c[0x0][0x4f0] ;  /* 0x00013c00ff242b82 */ /* 0x000e220000000800 */
[----:B------:R-:W-:Y:S01]  /*5eb0*/  SHF.R.U32.HI R35, RZ, UR53, R34 ;  /* 0x00000035ff237c19 */ /* 0x000fe20008011622 */
[----:B------:R-:W-:-:S06]  /*5ec0*/  @P2 IMAD.MOV.U32 R34, RZ, RZ, RZ ;  /* 0x000000ffff222224 */ /* 0x000fcc00078e00ff */
        /* <DEDUP_REMOVED lines=9> */
.L_x_232:
[----:B------:R-:W-:-:S04]  /*5f60*/  LOP3.LUT R29, R33, 0xfffffffc, RZ, 0xc0, !PT ;  /* 0xfffffffc211d7812 */ /* 0x000fc800078ec0ff */
[----:B------:R-:W-:-:S04]  /*5f70*/  IADD3 R28, P2, PT, R29, R22, RZ ;  /* 0x000000161d1c7210 */ /* 0x000fc80007f5e0ff */
[----:B------:R-:W-:-:S05]  /*5f80*/  IADD3.X R29, PT, PT, RZ, R23, RZ, P2, !PT ;  /* 0x00000017ff1d7210 */ /* 0x000fca00017fe4ff */
[----:B------:R1:W2:Y:S01]  /*5f90*/  LDG.E R28, desc[UR36][R28.64] ;  /* 0x000000241c1c7981 */ /* 0x0002a2000c1e1900 */
[----:B------:R-:W-:Y:S02]  /*5fa0*/  VIADD R37, R31, UR4 ;  /* 0x000000041f257c36 */ /* 0x000fe40008000000 */
[----:B------:R-:W-:-:S04]  /*5fb0*/  IMAD.MOV.U32 R36, RZ, RZ, RZ ;  /* 0x000000ffff247224 */ /* 0x000fc800078e00ff */
[----:B------:R-:W-:-:S05]  /*5fc0*/  IMAD.HI.U32 R33, R37, UR31, R36 ;  /* 0x0000001f25217c27 */ /* 0x000fca000f8e0024 */
[----:B-1----:R-:W-:-:S05]  /*5fd0*/  SHF.R.U32.HI R29, RZ, UR76, R33 ;  /* 0x0000004cff1d7c19 */ /* 0x002fca0008011621 */
[----:B------:R-:W-:-:S04]  /*5fe0*/  IMAD.MOV R41, RZ, RZ, -R29 ;  /* 0x000000ffff297224 */ /* 0x000fc800078e0a1d */
[----:B------:R-:W-:-:S04]  /*5ff0*/  IMAD R41, R41, UR30, R37 ;  /* 0x0000001e29297c24 */ /* 0x000fc8000f8e0225 */
[----:B------:R-:W-:Y:S01]  /*6000*/  IMAD R41, R41, UR5, RZ ;  /* 0x0000000529297c24 */ /* 0x000fe2000f8e02ff */
[C---:B--2---:R-:W-:Y:S02]  /*6010*/  PRMT R33, R28.reuse, 0x7770, RZ ;  /* 0x000077701c217816 */ /* 0x044fe400000000ff */
[C---:B------:R-:W-:Y:S02]  /*6020*/  PRMT R40, R28.reuse, 0x7771, RZ ;  /* 0x000077711c287816 */ /* 0x040fe400000000ff */
[C---:B------:R-:W-:Y:S02]  /*6030*/  PRMT R39, R28.reuse, 0x7772, RZ ;  /* 0x000077721c277816 */ /* 0x040fe400000000ff */
[----:B------:R-:W-:Y:S01]  /*6040*/  PRMT R38, R28, 0x7773, RZ ;  /* 0x000077731c267816 */ /* 0x000fe200000000ff */
[----:B------:R-:W-:Y:S06]  /*6050*/  @!P1 BRA `(.L_x_233) ;  /* 0x0000000c00689947 */ /* 0x000fec0003800000 */
        /* <DEDUP_REMOVED lines=202> */
[----:B------:R-:W-:Y:S01]  /*6d00*/  MOV R35, R43 ;  /* 0x0000002b00237202 */ /* 0x000fe20000000f00 */
[----:B------:R-:W-:-:S10]  /*6d10*/  IMAD.MOV.U32 R34, RZ, RZ, RZ ;  /* 0x000000ffff227224 */ /* 0x000fd400078e00ff */
        /* <DEDUP_REMOVED lines=14> */
.L_x_233:
[----:B------:R-:W-:-:S04]  /*6e00*/  LOP3.LUT R29, R41, 0xfffffffc, RZ, 0xc0, !PT ;  /* 0xfffffffc291d7812 */ /* 0x000fc800078ec0ff */
[----:B------:R-:W-:-:S05]  /*6e10*/  IADD3 R28, P2, PT, R29, R22, RZ ;  /* 0x000000161d1c7210 */ /* 0x000fca0007f5e0ff */
[----:B------:R-:W-:-:S05]  /*6e20*/  IMAD.X R29, RZ, RZ, R23, P2 ;  /* 0x000000ffff1d7224 */ /* 0x000fca00010e0617 */
[----:B------:R1:W2:Y:S01]  /*6e30*/  LDG.E R28, desc[UR36][R28.64] ;  /* 0x000000241c1c7981 */ /* 0x0002a2000c1e1900 */
[----:B------:R-:W-:Y:S01]  /*6e40*/  IADD3 R37, PT, PT, R37, UR4, RZ ;  /* 0x0000000425257c10 */ /* 0x000fe2000fffe0ff */
        /* <DEDUP_REMOVED lines=229> */
.L_x_234:
[----:B------:R-:W-:-:S04]  /*7ca0*/  LOP3.LUT R29, R43, 0xfffffffc, RZ, 0xc0, !PT ;  /* 0xfffffffc2b1d7812 */ /* 0x000fc800078ec0ff */
[----:B------:R-:W-:-:S05]  /*7cb0*/  IADD3 R28, P2, PT, R29, R22, RZ ;  /* 0x000000161d1c7210 */ /* 0x000fca0007f5e0ff */
[----:B------:R-:W-:-:S05]  /*7cc0*/  IMAD.X R29, RZ, RZ, R23, P2 ;  /* 0x000000ffff1d7224 */ /* 0x000fca00010e0617 */
[----:B------:R1:W2:Y:S01]  /*7cd0*/  LDG.E R28, desc[UR36][R28.64] ;  /* 0x000000241c1c7981 */ /* 0x0002a2000c1e1900 */
[----:B------:R-:W-:Y:S01]  /*7ce0*/  MOV R36, RZ ;  /* 0x000000ff00247202 */ /* 0x000fe20000000f00 */
[----:B------:R-:W-:-:S04]  /*7cf0*/  VIADD R37, R37, UR4 ;  /* 0x0000000425257c36 */ /* 0x000fc80008000000 */
        /* <DEDUP_REMOVED lines=228> */
.L_x_235:
[----:B------:R-:W-:-:S04]  /*8b40*/  LOP3.LUT R29, R47, 0xfffffffc, RZ, 0xc0, !PT ;  /* 0xfffffffc2f1d7812 */ /* 0x000fc800078ec0ff */
[----:B------:R-:W-:-:S05]  /*8b50*/  IADD3 R28, P1, PT, R29, R22, RZ ;  /* 0x000000161d1c7210 */ /* 0x000fca0007f3e0ff */
[----:B------:R-:W-:-:S05]  /*8b60*/  IMAD.X R29, RZ, RZ, R23, P1 ;  /* 0x000000ffff1d7224 */ /* 0x000fca00008e0617 */
[----:B------:R-:W2:Y:S02]  /*8b70*/  LDG.E R28, desc[UR36][R28.64] ;  /* 0x000000241c1c7981 */ /* 0x000ea4000c1e1900 */
[C---:B--2---:R-:W-:Y:S02]  /*8b80*/  PRMT R47, R28.reuse, 0x7770, RZ ;  /* 0x000077701c2f7816 */ /* 0x044fe400000000ff */
[C---:B------:R-:W-:Y:S02]  /*8b90*/  PRMT R48, R28.reuse, 0x7771, RZ ;  /* 0x000077711c307816 */ /* 0x040fe400000000ff */
[C---:B------:R-:W-:Y:S02]  /*8ba0*/  PRMT R35, R28.reuse, 0x7772, RZ ;  /* 0x000077721c237816 */ /* 0x040fe400000000ff */
[----:B------:R-:W-:-:S07]  /*8bb0*/  PRMT R34, R28, 0x7773, RZ ;  /* 0x000077731c227816 */ /* 0x000fce00000000ff */
.L_x_231:
[----:B------:R-:W-:Y:S01]  /*8bc0*/  LOP3.LUT P6, RZ, R40, 0xff, RZ, 0xc0, !PT ;  /* 0x000000ff28ff7812 */ /* 0x000fe200078cc0ff */
[----:B------:R-:W1:Y:S01]  /*8bd0*/  LDCU UR5, c[0x0][0x388] ;  /* 0x00007100ff0577ac */ /* 0x000e620008000800 */
[----:B------:R-:W-:Y:S02]  /*8be0*/  LOP3.LUT P1, RZ, R39, 0xff, RZ, 0xc0, !PT ;  /* 0x000000ff27ff7812 */ /* 0x000fe4000782c0ff */
[----:B------:R-:W-:Y:S02]  /*8bf0*/  LOP3.LUT P5, RZ, R41, 0xff, RZ, 0xc0, !PT ;  /* 0x000000ff29ff7812 */ /* 0x000fe400078ac0ff */
[----:B------:R-:W-:Y:S02]  /*8c00*/  LOP3.LUT P2, RZ, R38, 0xff, RZ, 0xc0, !PT ;  /* 0x000000ff26ff7812 */ /* 0x000fe4000784c0ff */
[----:B------:R-:W-:Y:S02]  /*8c10*/  SEL R41, RZ, 0x1, !P6 ;  /* 0x00000001ff297807 */ /* 0x000fe40007000000 */
[----:B------:R-:W-:-:S02]  /*8c20*/  LOP3.LUT P6, RZ, R42, 0xff, RZ, 0xc0, !PT ;  /* 0x000000ff2aff7812 */ /* 0x000fc400078cc0ff */
[----:B------:R-:W-:Y:S02]  /*8c30*/  LOP3.LUT P3, RZ, R46, 0xff, RZ, 0xc0, !PT ;  /* 0x000000ff2eff7812 */ /* 0x000fe4000786c0ff */
[----:B------:R-:W-:Y:S02]  /*8c40*/  SEL R42, RZ, 0x1, !P1 ;  /* 0x00000001ff2a7807 */ /* 0x000fe40004800000 */
[----:B------:R-:W-:Y:S02]  /*8c50*/  LOP3.LUT P1, RZ, R43, 0xff, RZ, 0xc0, !PT ;  /* 0x000000ff2bff7812 */ /* 0x000fe4000782c0ff */
[----:B------:R-:W-:Y:S02]  /*8c60*/  SEL R46, RZ, 0x1, !P5 ;  /* 0x00000001ff2e7807 */ /* 0x000fe40006800000 */
[----:B------:R-:W-:Y:S02]  /*8c70*/  LOP3.LUT P4, RZ, R45, 0xff, RZ, 0xc0, !PT ;  /* 0x000000ff2dff7812 */ /* 0x000fe4000788c0ff */
[----:B------:R-:W-:-:S02]  /*8c80*/  SEL R43, RZ, 0x1, !P2 ;  /* 0x00000001ff2b7807 */ /* 0x000fc40005000000 */
[----:B------:R-:W-:Y:S02]  /*8c90*/  LOP3.LUT P5, RZ, R47, 0xff, RZ, 0xc0, !PT ;  /* 0x000000ff2fff7812 */ /* 0x000fe400078ac0ff */
[----:B------:R-:W-:Y:S02]  /*8ca0*/  LOP3.LUT P2, RZ, R44, 0xff, RZ, 0xc0, !PT ;  /* 0x000000ff2cff7812 */ /* 0x000fe4000784c0ff */
[----:B------:R-:W-:Y:S02]  /*8cb0*/  SEL R47, RZ, 0x1, !P6 ;  /* 0x00000001ff2f7807 */ /* 0x000fe40007000000 */
[----:B------:R-:W-:Y:S02]  /*8cc0*/  LOP3.LUT R28, R9, 0xff, RZ, 0xc0, !PT ;  /* 0x000000ff091c7812 */ /* 0x000fe400078ec0ff */
[----:B------:R-:W-:Y:S02]  /*8cd0*/  SEL R44, RZ, 0x1, !P3 ;  /* 0x00000001ff2c7807 */ /* 0x000fe40005800000 */
[----:B------:R-:W-:-:S02]  /*8ce0*/  LOP3.LUT P6, RZ, R48, 0xff, RZ, 0xc0, !PT ;  /* 0x000000ff30ff7812 */ /* 0x000fc400078cc0ff */
[----:B------:R-:W-:Y:S02]  /*8cf0*/  LOP3.LUT R9, R10, 0xff, RZ, 0xc0, !PT ;  /* 0x000000ff0a097812 */ /* 0x000fe400078ec0ff */
[----:B------:R-:W-:Y:S02]  /*8d00*/  LOP3.LUT P3, RZ, R37, 0xff, RZ, 0xc0, !PT ;  /* 0x000000ff25ff7812 */ /* 0x000fe4000786c0ff */
[----:B------:R-:W-:Y:S02]  /*8d10*/  LOP3.LUT R10, R11, 0xff, RZ, 0xc0, !PT ;  /* 0x000000ff0b0a7812 */ /* 0x000fe400078ec0ff */
[----:B------:R-:W-:Y:S02]  /*8d20*/  SEL R45, RZ, 0x1, !P4 ;  /* 0x00000001ff2d7807 */ /* 0x000fe40006000000 */
[----:B------:R-:W-:Y:S02]  /*8d30*/  LOP3.LUT P4, RZ, R36, 0xff, RZ, 0xc0, !PT ;  /* 0x000000ff24ff7812 */ /* 0x000fe4000788c0ff */
[----:B------:R-:W-:-:S02]  /*8d40*/  SEL R39, RZ, 0x1, !P2 ;  /* 0x00000001ff277807 */ /* 0x000fc40005000000 */
[----:B------:R-:W-:Y:S02]  /*8d50*/  SEL R37, RZ, 0x1, !P6 ;  /* 0x00000001ff257807 */ /* 0x000fe40007000000 */
[----:B------:R-:W-:Y:S02]  /*8d60*/  SEL R48, RZ, 0x1, !P1 ;  /* 0x00000001ff307807 */ /* 0x000fe40004800000 */
[----:B------:R-:W-:Y:S01]  /*8d70*/  LOP3.LUT P2, RZ, R34, 0xff, RZ, 0xc0, !PT ;  /* 0x000000ff22ff7812 */ /* 0x000fe2000784c0ff */
[----:B------:R-:W-:Y:S01]  /*8d80*/  IMAD.U32 R34, RZ, RZ, UR4 ;  /* 0x00000004ff227e24 */ /* 0x000fe2000f8e00ff */
[----:B------:R-:W-:Y:S02]  /*8d90*/  SEL R40, RZ, 0x1, !P3 ;  /* 0x00000001ff287807 */ /* 0x000fe40005800000 */
[----:B------:R-:W-:Y:S01]  /*8da0*/  SEL R38, RZ, 0x1, !P5 ;  /* 0x00000001ff267807 */ /* 0x000fe20006800000 */
[----:B------:R-:W-:Y:S01]  /*8db0*/  IMAD R31, R34, 0x4, R31 ;  /* 0x00000004221f7824 */ /* 0x000fe200078e021f */
[----:B------:R-:W-:-:S02]  /*8dc0*/  ISETP.NE.AND P6, PT, R10, R43, PT ;  /* 0x0000002b0a00720c */ /* 0x000fc40003fc5270 */
[----:B------:R-:W-:Y:S02]  /*8dd0*/  LOP3.LUT P1, RZ, R35, 0xff, RZ, 0xc0, !PT ;  /* 0x000000ff23ff7812 */ /* 0x000fe4000782c0ff */
[----:B------:R-:W-:Y:S02]  /*8de0*/  LOP3.LUT P3, RZ, R33, 0xff, RZ, 0xc0, !PT ;  /* 0x000000ff21ff7812 */ /* 0x000fe4000786c0ff */
[----:B------:R-:W-:Y:S02]  /*8df0*/  ISETP.NE.AND P5, PT, R9, R42, PT ;  /* 0x0000002a0900720c */ /* 0x000fe40003fa5270 */
[----:B------:R-:W-:Y:S02]  /*8e00*/  LOP3.LUT R10, R13, 0xff, RZ, 0xc0, !PT ;  /* 0x000000ff0d0a7812 */ /* 0x000fe400078ec0ff */
[----:B------:R-:W-:Y:S02]  /*8e10*/  SEL R33, RZ, 0x1, !P4 ;  /* 0x00000001ff217807 */ /* 0x000fe40006000000 */
[----:B------:R-:W-:-:S02]  /*8e20*/  LOP3.LUT R9, R12, 0xff, RZ, 0xc0, !PT ;  /* 0x000000ff0c097812 */ /* 0x000fc400078ec0ff */
[----:B------:R-:W-:Y:S02]  /*8e30*/  ISETP.NE.AND P4, PT, R28, R41, PT ;  /* 0x000000291c00720c */ /* 0x000fe40003f85270 */
[----:B------:R-:W-:Y:S02]  /*8e40*/  LOP3.LUT R12, R15, 0xff, RZ, 0xc0, !PT ;  /* 0x000000ff0f0c7812 */ /* 0x000fe400078ec0ff */
[----:B------:R-:W-:Y:S02]  /*8e50*/  LOP3.LUT R11, R14, 0xff, RZ, 0xc0, !PT ;  /* 0x000000ff0e0b7812 */ /* 0x000fe400078ec0ff */
[----:B------:R-:W-:Y:S02]  /*8e60*/  SEL R35, RZ, 0x1, !P2 ;  /* 0x00000001ff237807 */ /* 0x000fe40005000000 */
[----:B------:R-:W-:Y:S02]  /*8e70*/  SEL R36, RZ, 0x1, !P1 ;  /* 0x00000001ff247807 */ /* 0x000fe40004800000 */
[----:B------:R-:W-:-:S02]  /*8e80*/  ISETP.NE.AND P2, PT, R10, R45, PT ;  /* 0x0000002d0a00720c */ /* 0x000fc40003f45270 */
[----:B------:R-:W-:Y:S02]  /*8e90*/  ISETP.NE.AND P1, PT, R9, R44, PT ;  /* 0x0000002c0900720c */ /* 0x000fe40003f25270 */
[----:B------:R-:W-:Y:S02]  /*8ea0*/  SEL R10, RZ, 0x1, !P5 ;  /* 0x00000001ff0a7807 */ /* 0x000fe40006800000 */
[----:B------:R-:W-:Y:S02]  /*8eb0*/  SEL R9, RZ, 0x1, !P4 ;  /* 0x00000001ff097807 */ /* 0x000fe40006000000 */
[----:B------:R-:W-:Y:S02]  /*8ec0*/  ISETP.NE.AND P5, PT, R12, R47, PT ;  /* 0x0000002f0c00720c */ /* 0x000fe40003fa5270 */
[----:B------:R-:W-:Y:S02]  /*8ed0*/  ISETP.NE.AND P4, PT, R11, R46, PT ;  /* 0x0000002e0b00720c */ /* 0x000fe40003f85270 */
[----:B------:R-:W-:-:S02]  /*8ee0*/  LOP3.LUT R25, R25, 0xff, RZ, 0xc0, !PT ;  /* 0x000000ff19197812 */ /* 0x000fc400078ec0ff */
[----:B------:R-:W-:Y:S02]  /*8ef0*/  LOP3.LUT R24, R24, 0xff, RZ, 0xc0, !PT ;  /* 0x000000ff18187812 */ /* 0x000fe400078ec0ff */
[----:B------:R-:W-:Y:S02]  /*8f00*/  SEL R15, RZ, 0x1, !P5 ;  /* 0x00000001ff0f7807 */ /* 0x000fe40006800000 */
[----:B------:R-:W-:Y:S02]  /*8f10*/  SEL R14, RZ, 0x1, !P4 ;  /* 0x00000001ff0e7807 */ /* 0x000fe40006000000 */
[----:B------:R-:W-:Y:S01]  /*8f20*/  ISETP.NE.AND P5, PT, R25, R38, PT ;  /* 0x000000261900720c */ /* 0x000fe20003fa5270 */
[----:B------:R-:W-:Y:S01]  /*8f30*/  IMAD R25, R34, 0x3, R31 ;  /* 0x0000000322197824 */ /* 0x000fe200078e021f */
[----:B------:R-:W-:Y:S02]  /*8f40*/  ISETP.NE.AND P4, PT, R24, R33, PT ;  /* 0x000000211800720c */ /* 0x000fe40003f85270 */
[----:B-1----:R-:W-:-:S02]  /*8f50*/  MOV R28, UR5 ;  /* 0x00000005001c7c02 */ /* 0x002fc40008000f00 */
[----:B------:R-:W-:Y:S02]  /*8f60*/  SEL R24, RZ, 0x1, !P4 ;  /* 0x00000001ff187807 */ /* 0x000fe40006000000 */
[----:B------:R-:W-:Y:S02]  /*8f70*/  ISETP.GE.U32.AND P4, PT, R25, R28, PT ;  /* 0x0000001c1900720c */ /* 0x000fe40003f86070 */
[----:B------:R-:W-:Y:S02]  /*8f80*/  LOP3.LUT R19, R19, 0xff, RZ, 0xc0, !PT ;  /* 0x000000ff13137812 */ /* 0x000fe400078ec0ff */
[----:B------:R-:W-:Y:S02]  /*8f90*/  LOP3.LUT R20, R20, 0xff, RZ, 0xc0, !PT ;  /* 0x000000ff14147812 */ /* 0x000fe400078ec0ff */
[----:B------:R-:W-:Y:S02]  /*8fa0*/  LOP3.LUT R21, R21, 0xff, RZ, 0xc0, !PT ;  /* 0x000000ff15157812 */ /* 0x000fe400078ec0ff */
[----:B------:R-:W-:-:S02]  /*8fb0*/  SEL R11, RZ, 0x1, !P6 ;  /* 0x00000001ff0b7807 */ /* 0x000fc40007000000 */
[----:B------:R-:W-:Y:S02]  /*8fc0*/  SEL R12, RZ, 0x1, !P1 ;  /* 0x00000001ff0c7807 */ /* 0x000fe40004800000 */
[----:B------:R-:W-:Y:S02]  /*8fd0*/  SEL R13, RZ, 0x1, !P2 ;  /* 0x00000001ff0d7807 */ /* 0x000fe40005000000 */
[----:B------:R-:W-:Y:S02]  /*8fe0*/  ISETP.NE.AND P6, PT, R19, R48, PT ;  /* 0x000000301300720c */ /* 0x000fe40003fc5270 */
[----:B------:R-:W-:Y:S02]  /*8ff0*/  ISETP.NE.AND P1, PT, R20, R39, PT ;  /* 0x000000271400720c */ /* 0x000fe40003f25270 */
[----:B------:R-:W-:Y:S02]  /*9000*/  ISETP.NE.AND P2, PT, R21, R40, PT ;  /* 0x000000281500720c */ /* 0x000fe40003f45270 */
[----:B------:R-:W-:-:S02]  /*9010*/  LOP3.LUT R26, R26, 0xff, RZ, 0xc0, !PT ;  /* 0x000000ff1a1a7812 */ /* 0x000fc400078ec0ff */
[----:B------:R-:W-:Y:S02]  /*9020*/  LOP3.LUT R27, R27, 0xff, RZ, 0xc0, !PT ;  /* 0x000000ff1b1b7812 */ /* 0x000fe400078ec0ff */
[----:B------:R-:W-:Y:S02]  /*9030*/  LOP3.LUT R8, R8, 0xff, RZ, 0xc0, !PT ;  /* 0x000000ff08087812 */ /* 0x000fe400078ec0ff */
        /* <DEDUP_REMOVED lines=12> */
[----:B------:R-:W-:Y:S02]  /*9100*/  SEL R30, RZ, 0x1, !P3 ;  /* 0x00000001ff1e7807 */ /* 0x000fe40005800000 */
[----:B------:R-:W-:Y:S01]  /*9110*/  SEL R8, RZ, 0x1, !P2 ;  /* 0x00000001ff087807 */ /* 0x000fe20005000000 */
[----:B------:R-:W-:Y:S06]  /*9120*/  @!P4 BRA `(.L_x_236) ;  /* 0xffffffb800d0c947 */ /* 0x000fec000383ffff */
[----:B0-----:R-:W-:Y:S05]  /*9130*/  BSYNC.RECONVERGENT B1 ;  /* 0x0000000000017941 */ /* 0x001fea0003800200 */
.L_x_230:
[----:B------:R-:W-:Y:S05]  /*9140*/  BSYNC.RECONVERGENT B0 ;  /* 0x0000000000007941 */ /* 0x000fea0003800200 */
.L_x_229:
[----:B------:R-:W-:Y:S01]  /*9150*/  ISETP.GE.U32.AND P0, PT, R31, R28, PT ;  /* 0x0000001c1f00720c */ /* 0x000fe20003f06070 */
[----:B------:R-:W-:-:S12]  /*9160*/  BSSY.RECONVERGENT B0, `(.L_x_237) ;  /* 0x00004a4000007945 */ /* 0x000fd80003800200 */
[----:B------:R-:W-:Y:S05]  /*9170*/  @P0 BRA `(.L_x_238) ;  /* 0x0000004800880947 */ /* 0x000fea0003800000 */
[----:B------:R-:W1:Y:S01]  /*9180*/  LDC R0, c[0x0][0x3c4] ;  /* 0x0000f100ff007b82 */ /* 0x000e620000000800 */
[----:B------:R-:W-:Y:S02]  /*9190*/  CS2R R22, SRZ ;  /* 0x0000000000167805 */ /* 0x000fe4000001ff00 */
[C---:B-1----:R-:W-:Y:S01]  /*91a0*/  ISETP.NE.AND P0, PT, R0.reuse, RZ, PT ;  /* 0x000000ff0000720c */ /* 0x042fe20003f05270 */
[----:B------:R-:W-:-:S05]  /*91b0*/  VIADD R3, R0, 0xffffffff ;  /* 0xffffffff00037836 */ /* 0x000fca0000000000 */
[----:B------:R-:W-:-:S05]  /*91c0*/  VIMNMX.U32 R0, PT, PT, R3, 0x18, PT ;  /* 0x0000001803007848 */ /* 0x000fca0003fe0000 */
[----:B------:R-:W-:Y:S02]  /*91d0*/  VIADD R0, R0, 0x1 ;  /* 0x0000000100007836 */ /* 0x000fe40000000000 */
[----:B------:R-:W-:Y:S05]  /*91e0*/  @!P0 BRA `(.L_x_239) ;  /* 0x0000001000508947 */ /* 0x000fea0003800000 */
[----:B------:R-:W1:Y:S01]  /*91f0*/  LDCU.64 UR6, c[0x0][0x3c8] ;  /* 0x00007900ff0677ac */ /* 0x000e620008000a00 */
[----:B------:R-:W-:Y:S01]  /*9200*/  IMAD.MOV.U32 R4, RZ, RZ, RZ ;  /* 0x000000ffff047224 */ /* 0x000fe200078e00ff */
[----:B------:R-:W-:Y:S01]  /*9210*/  ISETP.NE.AND P1, PT, R3, RZ, PT ;  /* 0x000000ff0300720c */ /* 0x000fe20003f25270 */
[----:B------:R-:W-:Y:S01]  /*9220*/  IMAD.MOV.U32 R5, RZ, RZ, R31 ;  /* 0x000000ffff057224 */ /* 0x000fe200078e001f */
        /* <DEDUP_REMOVED lines=270> */
.L_x_240:
[----:B------:R-:W-:Y:S01]  /*a310*/  SHF.R.U32.HI R22, RZ, 0x2, R22 ;  /* 0x00000002ff167819 */ /* 0x000fe20000011616 */
[----:B------:R-:W-:-:S07]  /*a320*/  IMAD.MOV.U32 R23, RZ, RZ, RZ ;  /* 0x000000ffff177224 */ /* 0x000fce00078e00ff */
.L_x_239:
[----:B------:R-:W1:Y:S02]  /*a330*/  LDCU.64 UR4, c[0x0][0x750] ;  /* 0x0000ea00ff0477ac */ /* 0x000e640008000a00 */
[----:B-1----:R-:W-:-:S04]  /*a340*/  IADD3 R49, P1, PT, R32, UR4, RZ ;  /* 0x0000000420317c10 */ /* 0x002fc8000ff3e0ff */
[----:B------:R-:W-:Y:S02]  /*a350*/  IADD3.X R32, PT, PT, RZ, UR5, RZ, P1, !PT ;  /* 0x00000005ff207c10 */ /* 0x000fe40008ffe4ff */
[----:B------:R-:W-:-:S04]  /*a360*/  LEA R6, P1, R22, R49, 0x2 ;  /* 0x0000003116067211 */ /* 0x000fc800078210ff */
[----:B------:R-:W-:-:S05]  /*a370*/  LEA.HI.X R7, R22, R32, R23, 0x2, P1 ;  /* 0x0000002016077211 */ /* 0x000fca00008f1417 */
[----:B------:R-:W2:Y:S01]  /*a380*/  LDG.E R6, desc[UR36][R6.64] ;  /* 0x0000002406067981 */ /* 0x000ea2000c1e1900 */
[----:B------:R-:W-:-:S05]  /*a390*/  IMAD.IADD R5, R31, 0x1, R34 ;  /* 0x000000011f057824 */ /* 0x000fca00078e0222 */
[----:B------:R-:W-:Y:S02]  /*a3a0*/  ISETP.GE.U32.AND P5, PT, R5, R28, PT ;  /* 0x0000001c0500720c */ /* 0x000fe40003fa6070 */
[C---:B--2---:R-:W-:Y:S02]  /*a3b0*/  PRMT R4, R6.reuse, 0x7770, RZ ;  /* 0x0000777006047816 */ /* 0x044fe400000000ff */
[----:B------:R-:W-:Y:S02]  /*a3c0*/  PRMT R22, R6, 0x7771, RZ ;  /* 0x0000777106167816 */ /* 0x000fe400000000ff */
        /* <DEDUP_REMOVED lines=286> */
.L_x_242:
[----:B------:R-:W-:Y:S01]  /*b5b0*/  SHF.R.U32.HI R44, RZ, 0x2, R44 ;  /* 0x00000002ff2c7819 */ /* 0x000fe2000001162c */
[----:B------:R-:W-:-:S07]  /*b5c0*/  IMAD.MOV.U32 R45, RZ, RZ, RZ ;  /* 0x000000ffff2d7224 */ /* 0x000fce00078e00ff */
.L_x_241:
        /* <DEDUP_REMOVED lines=293> */
.L_x_244:
[----:B------:R-:W-:Y:S01]  /*c820*/  SHF.R.U32.HI R22, RZ, 0x2, R33 ;  /* 0x00000002ff167819 */ /* 0x000fe20000011621 */
[----:B------:R-:W-:-:S07]  /*c830*/  IMAD.MOV.U32 R23, RZ, RZ, RZ ;  /* 0x000000ffff177224 */ /* 0x000fce00078e00ff */
.L_x_243:
[----:B------:R-:W-:-:S04]  /*c840*/  LEA R6, P1, R22, R49, 0x2 ;  /* 0x0000003116067211 */ /* 0x000fc800078210ff */
[----:B------:R-:W-:-:S05]  /*c850*/  LEA.HI.X R7, R22, R32, R23, 0x2, P1 ;  /* 0x0000002016077211 */ /* 0x000fca00008f1417 */
[----:B------:R-:W2:Y:S01]  /*c860*/  LDG.E R6, desc[UR36][R6.64] ;  /* 0x0000002406067981 */ /* 0x000ea2000c1e1900 */
[----:B------:R-:W-:-:S04]  /*c870*/  IADD3 R5, PT, PT, R5, R34, RZ ;  /* 0x0000002205057210 */ /* 0x000fc80007ffe0ff */
        /* <DEDUP_REMOVED lines=289> */
.L_x_246:
[----:B------:R-:W-:Y:S01]  /*da90*/  SHF.R.U32.HI R6, RZ, 0x2, R3 ;  /* 0x00000002ff067819 */ /* 0x000fe20000011603 */
[----:B------:R-:W-:-:S07]  /*daa0*/  IMAD.MOV.U32 R7, RZ, RZ, RZ ;  /* 0x000000ffff077224 */ /* 0x000fce00078e00ff */
.L_x_245:
[----:B------:R-:W-:-:S04]  /*dab0*/  LEA R4, P0, R6, R49, 0x2 ;  /* 0x0000003106047211 */ /* 0x000fc800078010ff */
[----:B------:R-:W-:-:S05]  /*dac0*/  LEA.HI.X R5, R6, R32, R7, 0x2, P0 ;  /* 0x0000002006057211 */ /* 0x000fca00000f1407 */
[----:B------:R-:W2:Y:S02]  /*dad0*/  LDG.E R4, desc[UR36][R4.64] ;  /* 0x0000002404047981 */ /* 0x000ea4000c1e1900 */
        /* <DEDUP_REMOVED lines=8> */
[----:B------:R-:W-:Y:S02]  /*db60*/  SEL R38, RZ, 0x1, !P0 ;  /* 0x00000001ff267807 */ /* 0x000fe40004000000 */
[----:B------:R-:W-:Y:S02]  /*db70*/  SEL R37, RZ, 0x1, !P1 ;  /* 0x00000001ff257807 */ /* 0x000fe40004800000 */
[----:B------:R-:W-:-:S02]  /*db80*/  SEL R36, RZ, 0x1, !P2 ;  /* 0x00000001ff247807 */ /* 0x000fc40005000000 */
[----:B------:R-:W-:-:S07]  /*db90*/  SEL R35, RZ, 0x1, !P3 ;  /* 0x00000001ff237807 */ /* 0x000fce0005800000 */
.L_x_238:
[----:B------:R-:W-:Y:S05]  /*dba0*/  BSYNC.RECONVERGENT B0 ;  /* 0x0000000000007941 */ /* 0x000fea0003800200 */
.L_x_237:
        /* <DEDUP_REMOVED lines=76> */
.L_x_248:
[----:B------:R-:W-:Y:S05]  /*e070*/  BSYNC.RECONVERGENT B0 ;  /* 0x0000000000007941 */ /* 0x000fea0003800200 */
.L_x_247:
        /* <DEDUP_REMOVED lines=35> */
[----:B------:R-:W-:-:S13]  /*e2b0*/  ISETP.NE.AND P3, PT, R30, R5, PT ;  /* 0x000000051e00720c */ /* 0x000fda0003f65270 */
.L_x_210:
[----:B------:R-:W-:Y:S02]  /*e2c0*/  SEL R22, RZ, 0x1, !P3 ;  /* 0x00000001ff167807 */ /* 0x000fe40005800000 */
[----:B------:R-:W-:Y:S02]  /*e2d0*/  SEL R24, RZ, 0x1, !P2 ;  /* 0x00000001ff187807 */ /* 0x000fe40005000000 */
[----:B------:R-:W-:Y:S02]  /*e2e0*/  SEL R27, RZ, 0x1, !P1 ;  /* 0x00000001ff1b7807 */ /* 0x000fe40004800000 */
[----:B------:R-:W-:-:S07]  /*e2f0*/  SEL R28, RZ, 0x1, !P0 ;  /* 0x00000001ff1c7807 */ /* 0x000fce0004000000 */
.L_x_198:
[----:B------:R-:W-:Y:S05]  /*e300*/  BSYNC.RECONVERGENT B6 ;  /* 0x0000000000067941 */ /* 0x000fea0003800200 */
.L_x_197:
[----:B------:R-:W1:Y:S02]  /*e310*/  LDCU UR4, c[0x0][0x3a0] ;  /* 0x00007400ff0477ac */ /* 0x000e640008000800 */
[----:B-1----:R-:W-:-:S09]  /*e320*/  UISETP.NE.AND UP0, UPT, UR4, URZ, UPT ;  /* 0x000000ff0400728c */ /* 0x002fd2000bf05270 */
[----:B------:R-:W-:Y:S05]  /*e330*/  BRA.U !UP0, `(.L_x_249) ;  /* 0x0000000108e07547 */ /* 0x000fea000b800000 */
[----:B------:R-:W1:Y:S01]  /*e340*/  S2R R8, SR_CgaCtaId ;  /* 0x0000000000087919 */ /* 0x000e620000008800 */
[----:B------:R-:W2:Y:S01]  /*e350*/  LDC R11, c[0x0][0x360] ;  /* 0x0000d800ff0b7b82 */ /* 0x000ea20000000800 */
[----:B------:R-:W-:Y:S02]  /*e360*/  MOV R0, 0x400 ;  /* 0x0000040000007802 */ /* 0x000fe40000000f00 */
[----:B------:R-:W-:Y:S02]  /*e370*/  LOP3.LUT R4, R22, 0xffff, RZ, 0xc0, !PT ;  /* 0x0000ffff16047812 */ /* 0x000fe400078ec0ff */
[----:B------:R-:W-:Y:S02]  /*e380*/  IADD3 R3, PT, PT, R0, 0x10, RZ ;  /* 0x0000001000037810 */ /* 0x000fe40007ffe0ff */
[----:B------:R-:W-:Y:S01]  /*e390*/  LOP3.LUT R5, R24, 0xffff, RZ, 0xc0, !PT ;  /* 0x0000ffff18057812 */ /* 0x000fe200078ec0ff */
[----:B------:R-:W3:Y:S01]  /*e3a0*/  LDC R10, c[0x0][0x364] ;  /* 0x0000d900ff0a7b82 */ /* 0x000ee20000000800 */
[----:B------:R-:W-:-:S02]  /*e3b0*/  LOP3.LUT R6, R27, 0xffff, RZ, 0xc0, !PT ;  /* 0x0000ffff1b067812 */ /* 0x000fc400078ec0ff */
[----:B------:R-:W-:Y:S02]  /*e3c0*/  LOP3.LUT R7, R28, 0xffff, RZ, 0xc0, !PT ;  /* 0x0000ffff1c077812 */ /* 0x000fe400078ec0ff */
[----:B------:R-:W-:Y:S02]  /*e3d0*/  PRMT R4, R5, 0x3340, R4 ;  /* 0x0000334005047816 */ /* 0x000fe40000000004 */
[----:B------:R-:W-:-:S04]  /*e3e0*/  PRMT R7, R7, 0x3340, R6 ;  /* 0x0000334007077816 */ /* 0x000fc80000000006 */
[----:B------:R-:W-:Y:S01]  /*e3f0*/  PRMT R7, R7, 0x5410, R4 ;  /* 0x0000541007077816 */ /* 0x000fe20000000004 */
[----:B--2---:R-:W-:Y:S01]  /*e400*/  IMAD R0, R17, R11, R2 ;  /* 0x0000000b11007224 */ /* 0x004fe200078e0202 */
[----:B-1----:R-:W-:Y:S02]  /*e410*/  LEA R3, R8, R3, 0x18 ;  /* 0x0000000308037211 */ /* 0x002fe400078ec0ff */
[----:B---3--:R-:W-:-:S03]  /*e420*/  ISETP.GE.U32.AND P0, PT, R10, 0x2, PT ;  /* 0x000000020a00780c */ /* 0x008fc60003f06070 */
[----:B------:R-:W-:-:S05]  /*e430*/  IMAD R0, R0, 0x4, R3 ;  /* 0x0000000400007824 */ /* 0x000fca00078e0203 */
[----:B------:R1:W-:Y:S05]  /*e440*/  STS [R0], R7 ;  /* 0x0000000700007388 */ /* 0x0003ea0000000800 */
[----:B------:R-:W-:Y:S05]  /*e450*/  @!P0 BRA `(.L_x_249) ;  /* 0x0000000000988947 */ /* 0x000fea0003800000 */
[----:B------:R-:W-:-:S07]  /*e460*/  IMAD.MOV.U32 R4, RZ, RZ, R10 ;  /* 0x000000ffff047224 */ /* 0x000fce00078e000a */
.L_x_252:
        /* <DEDUP_REMOVED lines=8> */
[----:B--2---:R-:W-:Y:S05]  /*e4f0*/  @P0 BRA `(.L_x_251) ;  /* 0x0000000000640947 */ /* 0x004fea0003800000 */
[----:B------:R-:W-:Y:S01]  /*e500*/  IMAD R4, R5, R11, R2 ;  /* 0x0000000b05047224 */ /* 0x000fe200078e0202 */
[----:B------:R-:W-:Y:S02]  /*e510*/  LOP3.LUT R28, R28, 0xff, RZ, 0xc0, !PT ;  /* 0x000000ff1c1c7812 */ /* 0x000fe400078ec0ff */
[----:B------:R-:W-:Y:S01]  /*e520*/  LOP3.LUT R27, R27, 0xff, RZ, 0xc0, !PT ;  /* 0x000000ff1b1b7812 */ /* 0x000fe200078ec0ff */
[----:B------:R-:W-:Y:S01]  /*e530*/  IMAD R4, R4, 0x4, R3 ;  /* 0x0000000404047824 */ /* 0x000fe200078e0203 */
[----:B------:R-:W-:Y:S02]  /*e540*/  LOP3.LUT R24, R24, 0xff, RZ, 0xc0, !PT ;  /* 0x000000ff18187812 */ /* 0x000fe400078ec0ff */
[----:B------:R-:W-:-:S03]  /*e550*/  LOP3.LUT R22, R22, 0xff, RZ, 0xc0, !PT ;  /* 0x000000ff16167812 */ /* 0x000fc600078ec0ff */
[----:B------:R-:W2:Y:S02]  /*e560*/  LDS R4, [R4] ;  /* 0x0000000004047984 */ /* 0x000ea40000000800 */
[C---:B--2---:R-:W-:Y:S02]  /*e570*/  PRMT R8, R4.reuse, 0x7771, RZ ;  /* 0x0000777104087816 */ /* 0x044fe400000000ff */
[C---:B-1----:R-:W-:Y:S02]  /*e580*/  PRMT R7, R4.reuse, 0x7772, RZ ;  /* 0x0000777204077816 */ /* 0x042fe400000000ff */
[C---:B------:R-:W-:Y:S02]  /*e590*/  PRMT R9, R4.reuse, 0x7773, RZ ;  /* 0x0000777304097816 */ /* 0x040fe400000000ff */
[----:B------:R-:W-:Y:S02]  /*e5a0*/  LOP3.LUT R5, R4, 0xff, RZ, 0xc0, !PT ;  /* 0x000000ff04057812 */ /* 0x000fe400078ec0ff */
[----:B------:R-:W-:-:S02]  /*e5b0*/  MOV R4, R8 ;  /* 0x0000000800047202 */ /* 0x000fc40000000f00 */
[----:B------:R-:W-:Y:S02]  /*e5c0*/  ISETP.NE.AND P0, PT, R28, R5, PT ;  /* 0x000000051c00720c */ /* 0x000fe40003f05270 */
[----:B------:R-:W-:Y:S02]  /*e5d0*/  ISETP.NE.AND P2, PT, R24, R7, PT ;  /* 0x000000071800720c */ /* 0x000fe40003f45270 */
[----:B------:R-:W-:Y:S02]  /*e5e0*/  ISETP.NE.AND P3, PT, R22, R9, PT ;  /* 0x000000091600720c */ /* 0x000fe40003f65270 */
[----:B------:R-:W-:Y:S02]  /*e5f0*/  ISETP.NE.AND P1, PT, R27, R4, PT ;  /* 0x000000041b00720c */ /* 0x000fe40003f25270 */
[----:B------:R-:W-:Y:S02]  /*e600*/  SEL R28, RZ, 0x1, !P0 ;  /* 0x00000001ff1c7807 */ /* 0x000fe40004000000 */
[----:B------:R-:W-:-:S02]  /*e610*/  SEL R24, RZ, 0x1, !P2 ;  /* 0x00000001ff187807 */ /* 0x000fc40005000000 */
[----:B------:R-:W-:Y:S02]  /*e620*/  SEL R5, RZ, 0x1, !P3 ;  /* 0x00000001ff057807 */ /* 0x000fe40005800000 */
[----:B------:R-:W-:Y:S02]  /*e630*/  SEL R27, RZ, 0x1, !P1 ;  /* 0x00000001ff1b7807 */ /* 0x000fe40004800000 */
[----:B------:R-:W-:Y:S02]  /*e640*/  PRMT R4, R24, 0x3340, R5 ;  /* 0x0000334018047816 */ /* 0x000fe40000000005 */
[----:B------:R-:W-:Y:S02]  /*e650*/  PRMT R7, R28, 0x3340, R27 ;  /* 0x000033401c077816 */ /* 0x000fe4000000001b */
[----:B------:R-:W-:Y:S02]  /*e660*/  PRMT R22, R5, 0x7610, R22 ;  /* 0x0000761005167816 */ /* 0x000fe40000000016 */
[----:B------:R-:W-:-:S05]  /*e670*/  PRMT R7, R7, 0x5410, R4 ;  /* 0x0000541007077816 */ /* 0x000fca0000000004 */
[----:B------:R2:W-:Y:S02]  /*e680*/  STS [R0], R7 ;  /* 0x0000000700007388 */ /* 0x0005e40000000800 */
.L_x_251:
[----:B------:R-:W-:Y:S05]  /*e690*/  BSYNC.RECONVERGENT B0 ;  /* 0x0000000000007941 */ /* 0x000fea0003800200 */
.L_x_250:
[----:B------:R-:W-:Y:S01]  /*e6a0*/  IMAD.MOV.U32 R4, RZ, RZ, R6 ;  /* 0x000000ffff047224 */ /* 0x000fe200078e0006 */
[----:B------:R-:W-:Y:S06]  /*e6b0*/  @P4 BRA `(.L_x_252) ;  /* 0xfffffffc006c4947 */ /* 0x000fec000383ffff */
.L_x_249:
[----:B------:R-:W3:Y:S02]  /*e6c0*/  LDCU UR4, c[0x0][0x39c] ;  /* 0x00007380ff0477ac */ /* 0x000ee40008000800 */
[----:B---3--:R-:W-:-:S09]  /*e6d0*/  UISETP.NE.AND UP0, UPT, UR4, URZ, UPT ;  /* 0x000000ff0400728c */ /* 0x008fd2000bf05270 */
[----:B------:R-:W-:Y:S05]  /*e6e0*/  BRA.U !UP0, `(.L_x_253) ;  /* 0x00000005088c7547 */ /* 0x000fea000b800000 */
[----:B------:R-:W3:Y:S02]  /*e6f0*/  LDC R8, c[0x0][0x360] ;  /* 0x0000d800ff087b82 */ /* 0x000ee40000000800 */
[----:B---3--:R-:W-:Y:S01]  /*e700*/  ISETP.GE.U32.AND P0, PT, R8, 0x21, PT ;  /* 0x000000210800780c */ /* 0x008fe20003f06070 */
[----:B-12---:R-:W-:-:S12]  /*e710*/  IMAD.MOV.U32 R0, RZ, RZ, R8 ;  /* 0x000000ffff007224 */ /* 0x006fd800078e0008 */
[----:B------:R-:W-:Y:S05]  /*e720*/  @!P0 BRA `(.L_x_254) ;  /* 0x0000000000d88947 */ /* 0x000fea0003800000 */
[----:B------:R-:W1:Y:S01]  /*e730*/  S2UR UR5, SR_CgaCtaId ;  /* 0x00000000000579c3 */ /* 0x000e620000008800 */
[----:B------:R-:W-:Y:S01]  /*e740*/  UMOV UR4, 0x400 ;  /* 0x0000040000047882 */ /* 0x000fe20000000000 */
[----:B------:R-:W-:Y:S01]  /*e750*/  LOP3.LUT R0, R22, 0xffff, RZ, 0xc0, !PT ;  /* 0x0000ffff16007812 */ /* 0x000fe200078ec0ff */
[----:B------:R-:W-:Y:S01]  /*e760*/  UIADD3 UR4, UPT, UPT, UR4, 0x10, URZ ;  /* 0x0000001004047890 */ /* 0x000fe2000fffe0ff */
[----:B------:R-:W-:Y:S02]  /*e770*/  LOP3.LUT R3, R24, 0xffff, RZ, 0xc0, !PT ;  /* 0x0000ffff18037812 */ /* 0x000fe400078ec0ff */
[----:B------:R-:W-:Y:S02]  /*e780*/  LOP3.LUT R4, R27, 0xffff, RZ, 0xc0, !PT ;  /* 0x0000ffff1b047812 */ /* 0x000fe400078ec0ff */
[----:B------:R-:W-:Y:S02]  /*e790*/  LOP3.LUT R5, R28, 0xffff, RZ, 0xc0, !PT ;  /* 0x0000ffff1c057812 */ /* 0x000fe400078ec0ff */
[----:B------:R-:W-:Y:S01]  /*e7a0*/  PRMT R3, R3, 0x3340, R0 ;  /* 0x0000334003037816 */ /* 0x000fe20000000000 */
[----:B------:R-:W-:Y:S01]  /*e7b0*/  IMAD R0, R17, R8, R2 ;  /* 0x0000000811007224 */ /* 0x000fe200078e0202 */
[----:B------:R-:W-:-:S02]  /*e7c0*/  PRMT R4, R5, 0x3340, R4 ;  /* 0x0000334005047816 */ /* 0x000fc40000000004 */
[----:B------:R-:W-:Y:S02]  /*e7d0*/  ISETP.GE.U32.AND P0, PT, R8, 0x40, PT ;  /* 0x000000400800780c */ /* 0x000fe40003f06070 */
[----:B------:R-:W-:Y:S01]  /*e7e0*/  PRMT R4, R4, 0x5410, R3 ;  /* 0x0000541004047816 */ /* 0x000fe20000000003 */
[----:B-1----:R-:W-:-:S06]  /*e7f0*/  ULEA UR4, UR5, UR4, 0x18 ;  /* 0x0000000405047291 */ /* 0x002fcc000f8ec0ff */
[----:B------:R-:W-:Y:S01]  /*e800*/  LEA R3, R0, UR4, 0x2 ;  /* 0x0000000400037c11 */ /* 0x000fe2000f8e10ff */
[----:B------:R-:W-:-:S04]  /*e810*/  IMAD.MOV.U32 R0, RZ, RZ, 0x20 ;  /* 0x00000020ff007424 */ /* 0x000fc800078e00ff */
[----:B------:R1:W-:Y:S01]  /*e820*/  STS [R3], R4 ;  /* 0x0000000403007388 */ /* 0x0003e20000000800 */
[----:B------:R-:W-:Y:S05]  /*e830*/  @!P0 BRA `(.L_x_254) ;  /* 0x0000000000948947 */ /* 0x000fea0003800000 */
[----:B-1----:R-:W-:-:S07]  /*e840*/  IMAD.MOV.U32 R4, RZ, RZ, R8 ;  /* 0x000000ffff047224 */ /* 0x002fce00078e0008 */
.L_x_257:
[----:B------:R-:W-:Y:S01]  /*e850*/  SHF.R.U32.HI R9, RZ, 0x1, R4 ;  /* 0x00000001ff097819 */ /* 0x000fe20000011604 */
[----:B------:R-:W-:Y:S05]  /*e860*/  WARPSYNC.ALL ;  /* 0x0000000000007948 */ /* 0x000fea0003800000 */
[----:B------:R-:W-:Y:S01]  /*e870*/  IADD3 R5, PT, PT, R9, R2, RZ ;  /* 0x0000000209057210 */ /* 0x000fe20007ffe0ff */
[----:B------:R-:W-:Y:S01]  /*e880*/  BAR.SYNC.DEFER_BLOCKING 0x0 ;  /* 0x0000000000007b1d */ /* 0x000fe20000010000 */
[----:B------:R-:W-:Y:S02]  /*e890*/  ISETP.GT.U32.AND P4, PT, R4, 0x7f, PT ;  /* 0x0000007f0400780c */ /* 0x000fe40003f84070 */
[----:B------:R-:W-:-:S03]  /*e8a0*/  ISETP.GE.U32.AND P0, PT, R5, R8, PT ;  /* 0x000000080500720c */ /* 0x000fc60003f06070 */
[----:B------:R-:W-:Y:S01]  /*e8b0*/  BSSY.RECONVERGENT B0, `(.L_x_255) ;  /* 0x000001b000007945 */ /* 0x000fe20003800200 */
[----:B------:R-:W-:-:S13]  /*e8c0*/  ISETP.GE.U32.OR P0, PT, R2, R9, P0 ;  /* 0x000000090200720c */ /* 0x000fda0000706470 */
[----:B------:R-:W-:Y:S05]  /*e8d0*/  @P0 BRA `(.L_x_256) ;  /* 0x0000000000600947 */ /* 0x000fea0003800000 */
[----:B------:R-:W-:Y:S01]  /*e8e0*/  IMAD R4, R9, 0x4, R3 ;  /* 0x0000000409047824 */ /* 0x000fe200078e0203 */
[----:B------:R-:W-:Y:S02]  /*e8f0*/  LOP3.LUT R28, R28, 0xff, RZ, 0xc0, !PT ;  /* 0x000000ff1c1c7812 */ /* 0x000fe400078ec0ff */
[----:B------:R-:W-:Y:S02]  /*e900*/  LOP3.LUT R27, R27, 0xff, RZ, 0xc0, !PT ;  /* 0x000000ff1b1b7812 */ /* 0x000fe400078ec0ff */
[----:B------:R-:W-:Y:S01]  /*e910*/  LOP3.LUT R11, R24, 0xff, RZ, 0xc0, !PT ;  /* 0x000000ff180b7812 */ /* 0x000fe200078ec0ff */
[----:B------:R-:W1:Y:S01]  /*e920*/  LDS R4, [R4] ;  /* 0x0000000004047984 */ /* 0x000e620000000800 */
[----:B------:R-:W-:Y:S02]  /*e930*/  LOP3.LUT R22, R22, 0xff, RZ, 0xc0, !PT ;  /* 0x000000ff16167812 */ /* 0x000fe400078ec0ff */
[C---:B-1----:R-:W-:Y:S02]  /*e940*/  PRMT R10, R4.reuse, 0x7771, RZ ;  /* 0x00007771040a7816 */ /* 0x042fe400000000ff */
[----:B------:R-:W-:-:S02]  /*e950*/  PRMT R6, R4, 0x7772, RZ ;  /* 0x0000777204067816 */ /* 0x000fc400000000ff */
[C---:B------:R-:W-:Y:S02]  /*e960*/  PRMT R7, R4.reuse, 0x7773, RZ ;  /* 0x0000777304077816 */ /* 0x040fe400000000ff */
[----:B------:R-:W-:Y:S01]  /*e970*/  LOP3.LUT R5, R4, 0xff, RZ, 0xc0, !PT ;  /* 0x000000ff04057812 */ /* 0x000fe200078ec0ff */
[----:B------:R-:W-:Y:S01]  /*e980*/  IMAD.MOV.U32 R4, RZ, RZ, R10 ;  /* 0x000000ffff047224 */ /* 0x000fe200078e000a */
[----:B------:R-:W-:Y:S02]  /*e990*/  ISETP.NE.AND P2, PT, R11, R6, PT ;  /* 0x000000060b00720c */ /* 0x000fe40003f45270 */
[----:B------:R-:W-:Y:S02]  /*e9a0*/  ISETP.NE.AND P0, PT, R28, R5, PT ;  /* 0x000000051c00720c */ /* 0x000fe40003f05270 */
[----:B------:R-:W-:Y:S02]  /*e9b0*/  ISETP.NE.AND P3, PT, R22, R7, PT ;  /* 0x000000071600720c */ /* 0x000fe40003f65270 */
[----:B------:R-:W-:-:S02]  /*e9c0*/  ISETP.NE.AND P1, PT, R27, R4, PT ;  /* 0x000000041b00720c */ /* 0x000fc40003f25270 */
[----:B------:R-:W-:Y:S02]  /*e9d0*/  SEL R28, RZ, 0x1, !P0 ;  /* 0x00000001ff1c7807 */ /* 0x000fe40004000000 */
[----:B------:R-:W-:Y:S02]  /*e9e0*/  SEL R24, RZ, 0x1, !P2 ;  /* 0x00000001ff187807 */ /* 0x000fe40005000000 */
[----:B------:R-:W-:Y:S02]  /*e9f0*/  SEL R5, RZ, 0x1, !P3 ;  /* 0x00000001ff057807 */ /* 0x000fe40005800000 */
[----:B------:R-:W-:Y:S02]  /*ea00*/  SEL R27, RZ, 0x1, !P1 ;  /* 0x00000001ff1b7807 */ /* 0x000fe40004800000 */
[----:B------:R-:W-:Y:S02]  /*ea10*/  PRMT R4, R24, 0x3340, R5 ;  /* 0x0000334018047816 */ /* 0x000fe40000000005 */
[----:B------:R-:W-:-:S02]  /*ea20*/  PRMT R7, R28, 0x3340, R27 ;  /* 0x000033401c077816 */ /* 0x000fc4000000001b */
[----:B------:R-:W-:Y:S02]  /*ea30*/  PRMT R22, R5, 0x7610, R22 ;  /* 0x0000761005167816 */ /* 0x000fe40000000016 */
[----:B------:R-:W-:-:S05]  /*ea40*/  PRMT R4, R7, 0x5410, R4 ;  /* 0x0000541007047816 */ /* 0x000fca0000000004 */
[----:B------:R1:W-:Y:S02]  /*ea50*/  STS [R3], R4 ;  /* 0x0000000403007388 */ /* 0x0003e40000000800 */
.L_x_256:
[----:B------:R-:W-:Y:S05]  /*ea60*/  BSYNC.RECONVERGENT B0 ;  /* 0x0000000000007941 */ /* 0x000fea0003800200 */
.L_x_255:
[----:B-1----:R-:W-:Y:S01]  /*ea70*/  IMAD.MOV.U32 R4, RZ, RZ, R9 ;  /* 0x000000ffff047224 */ /* 0x002fe200078e0009 */
[----:B------:R-:W-:Y:S06]  /*ea80*/  @P4 BRA `(.L_x_257) ;  /* 0xfffffffc00704947 */ /* 0x000fec000383ffff */
.L_x_254:
[----:B------:R-:W-:Y:S01]  /*ea90*/  ISETP.GE.U32.AND P0, PT, R0, 0x2, PT ;  /* 0x000000020000780c */ /* 0x000fe20003f06070 */
[----:B------:R-:W-:Y:S05]  /*eaa0*/  WARPSYNC.ALL ;  /* 0x0000000000007948 */ /* 0x000fea0003800000 */
[----:B------:R-:W-:Y:S07]  /*eab0*/  BAR.SYNC.DEFER_BLOCKING 0x0 ;  /* 0x0000000000007b1d */ /* 0x000fee0000010000 */
[----:B------:R-:W-:Y:S05]  /*eac0*/  @!P0 BRA `(.L_x_253) ;  /* 0x0000000000948947 */ /* 0x000fea0003800000 */
[----:B-1----:R-:W-:-:S07]  /*ead0*/  IMAD.MOV.U32 R3, RZ, RZ, 0x1 ;  /* 0x00000001ff037424 */ /* 0x002fce00078e00ff */
.L_x_258:
[----:B------:R-:W-:Y:S02]  /*eae0*/  LOP3.LUT R4, R28, 0xffff, RZ, 0xc0, !PT ;  /* 0x0000ffff1c047812 */ /* 0x000fe400078ec0ff */
[----:B------:R-:W-:Y:S02]  /*eaf0*/  LOP3.LUT R5, R27, 0xffff, RZ, 0xc0, !PT ;  /* 0x0000ffff1b057812 */ /* 0x000fe400078ec0ff */
[----:B------:R-:W-:Y:S02]  /*eb00*/  PRMT R4, R4, 0x8880, RZ ;  /* 0x0000888004047816 */ /* 0x000fe400000000ff */
[----:B------:R-:W-:Y:S02]  /*eb10*/  LOP3.LUT R6, R24, 0xffff, RZ, 0xc0, !PT ;  /* 0x0000ffff18067812 */ /* 0x000fe400078ec0ff */
[----:B------:R-:W-:Y:S02]  /*eb20*/  LOP3.LUT R7, R22, 0xffff, RZ, 0xc0, !PT ;  /* 0x0000ffff16077812 */ /* 0x000fe400078ec0ff */
[----:B------:R-:W-:Y:S01]  /*eb30*/  PRMT R5, R5, 0x8880, RZ ;  /* 0x0000888005057816 */ /* 0x000fe200000000ff */
[----:B------:R-:W1:Y:S01]  /*eb40*/  SHFL.DOWN PT, R4, R4, R3, 0x1f ;  /* 0x08001f0304047589 */ /* 0x000e6200000e0000 */
[----:B------:R-:W-:-:S02]  /*eb50*/  PRMT R8, R6, 0x8880, RZ ;  /* 0x0000888006087816 */ /* 0x000fc400000000ff */
[----:B------:R-:W-:Y:S02]  /*eb60*/  PRMT R10, R7, 0x8880, RZ ;  /* 0x00008880070a7816 */ /* 0x000fe400000000ff */
[----:B------:R-:W-:Y:S02]  /*eb70*/  MOV R6, R5 ;  /* 0x0000000500067202 */ /* 0x000fe40000000f00 */
[----:B------:R-:W2:Y:S01]  /*eb80*/  SHFL.DOWN PT, R8, R8, R3, 0x1f ;  /* 0x08001f0308087589 */ /* 0x000ea200000e0000 */
[----:B------:R-:W-:Y:S02]  /*eb90*/  LOP3.LUT R28, R28, 0xff, RZ, 0xc0, !PT ;  /* 0x000000ff1c1c7812 */ /* 0x000fe400078ec0ff */
[----:B------:R-:W-:Y:S01]  /*eba0*/  LOP3.LUT R27, R27, 0xff, RZ, 0xc0, !PT ;  /* 0x000000ff1b1b7812 */ /* 0x000fe200078ec0ff */
[----:B------:R-:W3:Y:S01]  /*ebb0*/  SHFL.DOWN PT, R6, R6, R3, 0x1f ;  /* 0x08001f0306067589 */ /* 0x000ee200000e0000 */
[----:B------:R-:W-:Y:S02]  /*ebc0*/  LOP3.LUT R24, R24, 0xff, RZ, 0xc0, !PT ;  /* 0x000000ff18187812 */ /* 0x000fe400078ec0ff */
[----:B------:R-:W-:Y:S01]  /*ebd0*/  LOP3.LUT R22, R22, 0xff, RZ, 0xc0, !PT ;  /* 0x000000ff16167812 */ /* 0x000fe200078ec0ff */
[----:B------:R4:W5:Y:S01]  /*ebe0*/  SHFL.DOWN PT, R10, R10, R3, 0x1f ;  /* 0x08001f030a0a7589 */ /* 0x00096200000e0000 */
[----:B-1----:R-:W-:Y:S01]  /*ebf0*/  ISETP.NE.AND P0, PT, R4, RZ, PT ;  /* 0x000000ff0400720c */ /* 0x002fe20003f05270 */
[----:B----4-:R-:W-:-:S03]  /*ec00*/  IMAD.SHL.U32 R3, R3, 0x2, RZ ;  /* 0x0000000203037824 */ /* 0x010fc600078e00ff */
[----:B------:R-:W-:Y:S02]  /*ec10*/  SEL R5, RZ, 0x1, !P0 ;  /* 0x00000001ff057807 */ /* 0x000fe40004000000 */
[----:B------:R-:W-:Y:S02]  /*ec20*/  ISETP.GE.AND P4, PT, R3, R0, PT ;  /* 0x000000000300720c */ /* 0x000fe40003f86270 */
[----:B--2---:R-:W-:Y:S02]  /*ec30*/  ISETP.NE.AND P2, PT, R8, RZ, PT ;  /* 0x000000ff0800720c */ /* 0x004fe40003f45270 */
[----:B------:R-:W-:Y:S02]  /*ec40*/  ISETP.NE.AND P0, PT, R28, R5, PT ;  /* 0x000000051c00720c */ /* 0x000fe40003f05270 */
[----:B---3--:R-:W-:Y:S02]  /*ec50*/  ISETP.NE.AND P1, PT, R6, RZ, PT ;  /* 0x000000ff0600720c */ /* 0x008fe40003f25270 */
[----:B------:R-:W-:-:S02]  /*ec60*/  SEL R5, RZ, 0x1, !P2 ;  /* 0x00000001ff057807 */ /* 0x000fc40005000000 */
[----:B-----5:R-:W-:Y:S02]  /*ec70*/  ISETP.NE.AND P3, PT, R10, RZ, PT ;  /* 0x000000ff0a00720c */ /* 0x020fe40003f65270 */
[----:B------:R-:W-:Y:S02]  /*ec80*/  SEL R4, RZ, 0x1, !P1 ;  /* 0x00000001ff047807 */ /* 0x000fe40004800000 */
[----:B------:R-:W-:Y:S02]  /*ec90*/  SEL R7, RZ, 0x1, !P3 ;  /* 0x00000001ff077807 */ /* 0x000fe40005800000 */
[----:B------:R-:W-:Y:S02]  /*eca0*/  ISETP.NE.AND P1, PT, R27, R4, PT ;  /* 0x000000041b00720c */ /* 0x000fe40003f25270 */
[----:B------:R-:W-:Y:S02]  /*ecb0*/  ISETP.NE.AND P2, PT, R24, R5, PT ;  /* 0x000000051800720c */ /* 0x000fe40003f45270 */
[----:B------:R-:W-:-:S02]  /*ecc0*/  ISETP.NE.AND P3, PT, R22, R7, PT ;  /* 0x000000071600720c */ /* 0x000fc40003f65270 */
[----:B------:R-:W-:Y:S02]  /*ecd0*/  SEL R28, RZ, 0x1, !P0 ;  /* 0x00000001ff1c7807 */ /* 0x000fe40004000000 */
[----:B------:R-:W-:Y:S02]  /*ece0*/  SEL R27, RZ, 0x1, !P1 ;  /* 0x00000001ff1b7807 */ /* 0x000fe40004800000 */
[----:B------:R-:W-:Y:S02]  /*ecf0*/  SEL R24, RZ, 0x1, !P2 ;  /* 0x00000001ff187807 */ /* 0x000fe40005000000 */
[----:B------:R-:W-:Y:S01]  /*ed00*/  SEL R22, RZ, 0x1, !P3 ;  /* 0x00000001ff167807 */ /* 0x000fe20005800000 */
[----:B------:R-:W-:Y:S06]  /*ed10*/  @!P4 BRA `(.L_x_258) ;  /* 0xfffffffc0070c947 */ /* 0x000fec000383ffff */
.L_x_253:
[----:B------:R-:W3:Y:S01]  /*ed20*/  LDCU UR9, c[0x0][0x558] ;  /* 0x0000ab00ff0977ac */ /* 0x000ee20008000800 */
[----:B------:R-:W-:Y:S01]  /*ed30*/  IMAD.MOV.U32 R26, RZ, RZ, RZ ;  /* 0x000000ffff1a7224 */ /* 0x000fe200078e00ff */
[----:B------:R-:W1:Y:S01]  /*ed40*/  LDCU.64 UR6, c[0x0][0x3a8] ;  /* 0x00007500ff0677ac */ /* 0x000e620008000a00 */
[----:B------:R-:W4:Y:S01]  /*ed50*/  LDCU UR8, c[0x0][0x394] ;  /* 0x00007280ff0877ac */ /* 0x000f220008000800 */
[----:B---3--:R-:W-:-:S04]  /*ed60*/  UIADD3 UR5, UPT, UPT, UR9, -0x1, URZ ;  /* 0xffffffff09057890 */ /* 0x008fc8000fffe0ff */
[----:B------:R-:W-:Y:S01]  /*ed70*/  UISETP.LT.U32.AND UP0, UPT, UR5, 0x18, UPT ;  /* 0x000000180500788c */ /* 0x000fe2000bf01070 */
[----:B-12---:R-:W-:-:S03]  /*ed80*/  IMAD R0, R2, UR6, RZ ;  /* 0x0000000602007c24 */ /* 0x006fc6000f8e02ff */
[----:B------:R-:W-:Y:S01]  /*ed90*/  USEL UR4, UR5, 0x18, UP0 ;  /* 0x0000001805047887 */ /* 0x000fe20008000000 */
[----:B------:R-:W-:Y:S01]  /*eda0*/  IMAD R3, R17, UR7, R0 ;  /* 0x0000000711037c24 */ /* 0x000fe2000f8e0200 */
[----:B------:R-:W-:Y:S02]  /*edb0*/  UISETP.NE.AND UP0, UPT, UR9, URZ, UPT ;  /* 0x000000ff0900728c */ /* 0x000fe4000bf05270 */
[----:B------:R-:W-:Y:S01]  /*edc0*/  UIADD3 UR4, UPT, UPT, UR4, 0x1, URZ ;  /* 0x0000000104047890 */ /* 0x000fe2000fffe0ff */
[----:B----4-:R-:W-:-:S04]  /*edd0*/  IMAD R3, R16, UR8, R3 ;  /* 0x0000000810037c24 */ /* 0x010fc8000f8e0203 */
        /* <DEDUP_REMOVED lines=275> */
.L_x_259:
[----:B------:R-:W-:Y:S01]  /*ff10*/  IMAD.MOV.U32 R25, RZ, RZ, RZ ;  /* 0x000000ffff197224 */ /* 0x000fe200078e00ff */
[----:B------:R-:W-:Y:S06]  /*ff20*/  BRA.U !UP0, `(.L_x_260) ;  /* 0x0000001108487547 */ /* 0x000fec000b800000 */
[----:B------:R-:W1:Y:S01]  /*ff30*/  LDCU.64 UR6, c[0x0][0x560] ;  /* 0x0000ac00ff0677ac */ /* 0x000e620008000a00 */
[----:B------:R-:W-:Y:S01]  /*ff40*/  IADD3 R5, PT, PT, R7, 0x1, RZ ;  /* 0x0000000107057810 */ /* 0x000fe20007ffe0ff */
[----:B------:R-:W-:Y:S01]  /*ff50*/  IMAD.MOV.U32 R4, RZ, RZ, RZ ;  /* 0x000000ffff047224 */ /* 0x000fe200078e00ff */
        /* <DEDUP_REMOVED lines=271> */
.L_x_260:
[----:B------:R-:W-:Y:S01]  /*11050*/  IMAD.MOV.U32 R23, RZ, RZ, RZ ;  /* 0x000000ffff177224 */ /* 0x000fe200078e00ff */
[----:B------:R-:W-:Y:S06]  /*11060*/  BRA.U !UP0, `(.L_x_261) ;  /* 0x0000001108487547 */ /* 0x000fec000b800000 */
[----:B------:R-:W1:Y:S01]  /*11070*/  LDCU.64 UR6, c[0x0][0x560] ;  /* 0x0000ac00ff0677ac */ /* 0x000e620008000a00 */
[----:B------:R-:W-:Y:S02]  /*11080*/  VIADD R5, R7, 0x2 ;  /* 0x0000000207057836 */ /* 0x000fe40000000000 */
        /* <DEDUP_REMOVED lines=272> */
.L_x_261:
        /* <DEDUP_REMOVED lines=276> */
.L_x_262:
[----:B------:R-:W1:Y:S01]  /*132d0*/  LDCU.64 UR6, c[0x0][0x768] ;  /* 0x0000ed00ff0677ac */ /* 0x000e620008000a00 */
[----:B------:R-:W-:Y:S01]  /*132e0*/  CS2R R4, SRZ ;  /* 0x0000000000047805 */ /* 0x000fe2000001ff00 */
[----:B------:R-:W2:Y:S01]  /*132f0*/  LDCU UR8, c[0x0][0x3a4] ;  /* 0x00007480ff0877ac */ /* 0x000ea20008000800 */
[----:B-1----:R-:W-:-:S04]  /*13300*/  ISETP.NE.U32.AND P1, PT, RZ, UR6, PT ;  /* 0x00000006ff007c0c */ /* 0x002fc8000bf25070 */
[----:B------:R-:W-:Y:S01]  /*13310*/  ISETP.NE.AND.EX P1, PT, RZ, UR7, PT, P1 ;  /* 0x00000007ff007c0c */ /* 0x000fe2000bf25310 */
[----:B--2---:R-:W-:-:S12]  /*13320*/  UISETP.NE.AND UP1, UPT, UR8, URZ, UPT ;  /* 0x000000ff0800728c */ /* 0x004fd8000bf25270 */
[----:B------:R-:W-:-:S04]  /*13330*/  @P1 LEA.HI R4, P0, R26, UR6, RZ, 0x1d ;  /* 0x000000061a041c11 */ /* 0x000fc8000f81e8ff */
[----:B------:R-:W-:Y:S01]  /*13340*/  @P1 IADD3.X R5, PT, PT, RZ, UR7, RZ, P0, !PT ;  /* 0x00000007ff051c10 */ /* 0x000fe200087fe4ff */
[----:B------:R-:W-:Y:S08]  /*13350*/  BRA.U !UP1, `(.L_x_263) ;  /* 0x0000006909f47547 */ /* 0x000ff0000b800000 */
[----:B------:R-:W-:Y:S01]  /*13360*/  IMAD.MOV.U32 R26, RZ, RZ, RZ ;  /* 0x000000ffff1a7224 */ /* 0x000fe200078e00ff */
        /* <DEDUP_REMOVED lines=275> */
.L_x_264:
        /* <DEDUP_REMOVED lines=276> */
.L_x_265:
[----:B------:R-:W-:Y:S01]  /*155e0*/  MOV R23, RZ ;  /* 0x000000ff00177202 */ /* 0x000fe20000000f00 */
        /* <DEDUP_REMOVED lines=269> */
[----:B------:R-:W3:Y:S03]  /*166c0*/  LDCU UR9, c[0x0][0x748] ;  /* 0x0000e900ff0977ac */ /* 0x000ee60008000800 */
[----:B-1----:R-:W-:-:S05]  /*166d0*/  IMAD.HI.U32 R0, R9, UR6, R8 ;  /* 0x0000000609007c27 */ /* 0x002fca000f8e0008 */
[----:B------:R-:W-:-:S05]  /*166e0*/  SHF.R.U32.HI R0, RZ, UR7, R0 ;  /* 0x00000007ff007c19 */ /* 0x000fca0008011600 */
[----:B------:R-:W-:-:S04]  /*166f0*/  IMAD.MOV R3, RZ, RZ, -R0 ;  /* 0x000000ffff037224 */ /* 0x000fc800078e0a00 */
[----:B--2---:R-:W-:-:S04]  /*16700*/  IMAD R8, R3, UR8, R9 ;  /* 0x0000000803087c24 */ /* 0x004fc8000f8e0209 */
[----:B---3--:R-:W-:-:S07]  /*16710*/  IMAD R23, R8, UR9, R23 ;  /* 0x0000000908177c24 */ /* 0x008fce000f8e0217 */
.L_x_266:
        /* <DEDUP_REMOVED lines=276> */
.L_x_267:
        /* <DEDUP_REMOVED lines=23> */
[----:B------:R1:W-:Y:S04]  /*179d0*/  STG.E.U8 desc[UR36][R6.64+0x1], R27 ;  /* 0x0000011b06007986 */ /* 0x0003e8000c101124 */
[----:B------:R1:W-:Y:S04]  /*179e0*/  STG.E.U8 desc[UR36][R6.64+0x2], R24 ;  /* 0x0000021806007986 */ /* 0x0003e8000c101124 */
[----:B------:R1:W-:Y:S02]  /*179f0*/  STG.E.U8 desc[UR36][R6.64+0x3], R22 ;  /* 0x0000031606007986 */ /* 0x0003e4000c101124 */
.L_x_269:
[----:B------:R-:W-:Y:S05]  /*17a00*/  BSYNC.RECONVERGENT B0 ;  /* 0x0000000000007941 */ /* 0x000fea0003800200 */
.L_x_268:
        /* <DEDUP_REMOVED lines=28> */
[----:B-1----:R-:W-:-:S03]  /*17bd0*/  ULEA UR5, UR6, UR5, 0x18 ;  /* 0x0000000506057291 */ /* 0x002fc6000f8ec0ff */
[----:B------:R-:W1:Y:S01]  /*17be0*/  POPC R9, R9 ;  /* 0x0000000900097309 */ /* 0x000e620000000000 */
[----:B--2---:R-:W1:Y:S02]  /*17bf0*/  SHFL.IDX PT, R0, R3, R8, 0x1f ;  /* 0x00001f0803007589 */ /* 0x004e6400000e0000 */
[----:B-1----:R-:W-:-:S05]  /*17c00*/  IMAD.IADD R0, R0, 0x1, R9 ;  /* 0x0000000100007824 */ /* 0x002fca00078e0209 */
[----:B------:R-:W-:-:S04]  /*17c10*/  ISETP.NE.AND P2, PT, R0, UR4, PT ;  /* 0x0000000400007c0c */ /* 0x000fc8000bf45270 */
[----:B------:R-:W-:-:S05]  /*17c20*/  SEL R0, RZ, 0x1, P2 ;  /* 0x00000001ff007807 */ /* 0x000fca0001000000 */
[----:B------:R2:W-:Y:S04]  /*17c30*/  STS.U8 [UR5], R0 ;  /* 0x00000000ff007988 */ /* 0x0005e80008000005 */
.L_x_271:
[----:B------:R-:W-:Y:S05]  /*17c40*/  BSYNC.RECONVERGENT B0 ;  /* 0x0000000000007941 */ /* 0x000fea0003800200 */
.L_x_270:
        /* <DEDUP_REMOVED lines=23> */
[C---:B------:R-:W-:Y:S02]  /*17dc0*/  PRMT R24, R27.reuse, 0x7610, R24 ;  /* 0x000076101b187816 */ /* 0x040fe40000000018 */
[C---:B------:R-:W-:Y:S01]  /*17dd0*/  PRMT R22, R27.reuse, 0x7610, R22 ;  /* 0x000076101b167816 */ /* 0x040fe20000000016 */
[----:B------:R-:W2:Y:S01]  /*17de0*/  LDCU UR8, c[0x0][0x398] ;  /* 0x00007300ff0877ac */ /* 0x000ea20008000800 */
[----:B------:R-:W-:Y:S01]  /*17df0*/  PRMT R18, R27, 0x7610, R18 ;  /* 0x000076101b127816 */ /* 0x000fe20000000012 */
[----:B-1----:R-:W-:-:S05]  /*17e00*/  IMAD R0, R17, UR5, R2 ;  /* 0x0000000511007c24 */ /* 0x002fca000f8e0202 */
[----:B--2---:R-:W-:-:S13]  /*17e10*/  ISETP.GE.U32.AND P2, PT, R0, UR8, PT ;  /* 0x0000000800007c0c */ /* 0x004fda000bf46070 */
[----:B------:R-:W-:Y:S05]  /*17e20*/  @P2 BRA `(.L_x_274) ;  /* 0x0000000400142947 */ /* 0x000fea0003800000 */
[----:B------:R-:W1:Y:S01]  /*17e30*/  LDCU UR7, c[0x0][0x374] ;  /* 0x00006e80ff0777ac */ /* 0x000e620008000800 */
[----:B------:R-:W2:Y:S01]  /*17e40*/  LDC R11, c[0x0][0x364] ;  /* 0x0000d900ff0b7b82 */ /* 0x000ea20000000800 */
[----:B------:R-:W-:Y:S01]  /*17e50*/  BSSY.RECONVERGENT B1, `(.L_x_275) ;  /* 0x000001c000017945 */ /* 0x000fe20003800200 */
[C---:B------:R-:W-:Y:S02]  /*17e60*/  PRMT R24, R27.reuse, 0x7610, R24 ;  /* 0x000076101b187816 */ /* 0x040fe40000000018 */
[C---:B------:R-:W-:Y:S02]  /*17e70*/  PRMT R22, R27.reuse, 0x7610, R22 ;  /* 0x000076101b167816 */ /* 0x040fe40000000016 */
[----:B------:R-:W-:Y:S02]  /*17e80*/  PRMT R18, R27, 0x7610, R18 ;  /* 0x000076101b127816 */ /* 0x000fe40000000012 */
[----:B------:R-:W3:Y:S01]  /*17e90*/  LDC.64 R6, c[0x0][0x770] ;  /* 0x0001dc00ff067b82 */ /* 0x000ee20000000a00 */
[----:B-1----:R-:W-:-:S02]  /*17ea0*/  IMAD R3, R16, UR7, RZ ;  /* 0x0000000710037c24 */ /* 0x002fc4000f8e02ff */
[----:B--2---:R-:W-:-:S07]  /*17eb0*/  IMAD R11, R11, UR5, RZ ;  /* 0x000000050b0b7c24 */ /* 0x004fce000f8e02ff */
.L_x_276:
[----:B------:R-:W-:-:S04]  /*17ec0*/  IMAD.IADD R9, R3, 0x1, R0 ;  /* 0x0000000103097824 */ /* 0x000fc800078e0200 */
[----:B---3--:R-:W-:-:S05]  /*17ed0*/  IMAD.WIDE.U32 R8, R9, 0x4, R6 ;  /* 0x0000000409087825 */ /* 0x008fca00078e0006 */
[----:B------:R-:W2:Y:S04]  /*17ee0*/  LDG.E.U8 R10, desc[UR36][R8.64] ;  /* 0x00000024080a7981 */ /* 0x000ea8000c1e1100 */
[----:B------:R-:W3:Y:S04]  /*17ef0*/  LDG.E.U8 R12, desc[UR36][R8.64+0x1] ;  /* 0x00000124080c7981 */ /* 0x000ee8000c1e1100 */
[----:B------:R-:W4:Y:S04]  /*17f00*/  LDG.E.U8 R13, desc[UR36][R8.64+0x2] ;  /* 0x00000224080d7981 */ /* 0x000f28000c1e1100 */
[----:B------:R-:W5:Y:S01]  /*17f10*/  LDG.E.U8 R14, desc[UR36][R8.64+0x3] ;  /* 0x00000324080e7981 */ /* 0x000f62000c1e1100 */
[----:B------:R-:W-:Y:S01]  /*17f20*/  IMAD.IADD R0, R11, 0x1, R0 ;  /* 0x000000010b007824 */ /* 0x000fe200078e0200 */
[----:B------:R-:W-:-:S02]  /*17f30*/  LOP3.LUT R27, R27, 0xff, RZ, 0xc0, !PT ;  /* 0x000000ff1b1b7812 */ /* 0x000fc400078ec0ff */
[----:B------:R-:W-:Y:S02]  /*17f40*/  LOP3.LUT R15, R24, 0xff, RZ, 0xc0, !PT ;  /* 0x000000ff180f7812 */ /* 0x000fe400078ec0ff */
[----:B------:R-:W-:Y:S02]  /*17f50*/  ISETP.GE.U32.AND P6, PT, R0, UR8, PT ;  /* 0x0000000800007c0c */ /* 0x000fe4000bfc6070 */
[----:B------:R-:W-:Y:S02]  /*17f60*/  LOP3.LUT R22, R22, 0xff, RZ, 0xc0, !PT ;  /* 0x000000ff16167812 */ /* 0x000fe400078ec0ff */
[----:B------:R-:W-:Y:S02]  /*17f70*/  LOP3.LUT R21, R18, 0xff, RZ, 0xc0, !PT ;  /* 0x000000ff12157812 */ /* 0x000fe400078ec0ff */
[----:B--2---:R-:W-:Y:S02]  /*17f80*/  ISETP.NE.AND P2, PT, R27, R10, PT ;  /* 0x0000000a1b00720c */ /* 0x004fe40003f45270 */
[----:B---3--:R-:W-:-:S02]  /*17f90*/  ISETP.NE.AND P3, PT, R15, R12, PT ;  /* 0x0000000c0f00720c */ /* 0x008fc40003f65270 */
[----:B------:R-:W-:Y:S02]  /*17fa0*/  SEL R27, RZ, 0x1, !P2 ;  /* 0x00000001ff1b7807 */ /* 0x000fe40005000000 */
[----:B----4-:R-:W-:Y:S02]  /*17fb0*/  ISETP.NE.AND P4, PT, R22, R13, PT ;  /* 0x0000000d1600720c */ /* 0x010fe40003f85270 */
[----:B------:R-:W-:Y:S02]  /*17fc0*/  SEL R24, RZ, 0x1, !P3 ;  /* 0x00000001ff187807 */ /* 0x000fe40005800000 */
[----:B-----5:R-:W-:Y:S02]  /*17fd0*/  ISETP.NE.AND P5, PT, R21, R14, PT ;  /* 0x0000000e1500720c */ /* 0x020fe40003fa5270 */
[----:B------:R-:W-:Y:S02]  /*17fe0*/  SEL R22, RZ, 0x1, !P4 ;  /* 0x00000001ff167807 */ /* 0x000fe40006000000 */
[----:B------:R-:W-:Y:S01]  /*17ff0*/  SEL R18, RZ, 0x1, !P5 ;  /* 0x00000001ff127807 */ /* 0x000fe20006800000 */
[----:B------:R-:W-:Y:S08]  /*18000*/  @!P6 BRA `(.L_x_276) ;  /* 0xfffffffc00ace947 */ /* 0x000ff0000383ffff */
[----:B------:R-:W-:Y:S05]  /*18010*/  BSYNC.RECONVERGENT B1 ;  /* 0x0000000000017941 */ /* 0x000fea0003800200 */
.L_x_275:
[----:B------:R-:W-:Y:S05]  /*18020*/  BRA `(.L_x_274) ;  /* 0x0000000000947947 */ /* 0x000fea0003800000 */
.L_x_273:
[----:B------:R-:W1:Y:S01]  /*18030*/  LDCU UR7, c[0x0][0x398] ;  /* 0x00007300ff0777ac */ /* 0x000e620008000800 */
[C---:B------:R-:W-:Y:S02]  /*18040*/  PRMT R24, R27.reuse, 0x7610, R24 ;  /* 0x000076101b187816 */ /* 0x040fe40000000018 */
[C---:B------:R-:W-:Y:S02]  /*18050*/  PRMT R22, R27.reuse, 0x7610, R22 ;  /* 0x000076101b167816 */ /* 0x040fe40000000016 */
[----:B------:R-:W-:Y:S02]  /*18060*/  PRMT R18, R27, 0x7610, R18 ;  /* 0x000076101b127816 */ /* 0x000fe40000000012 */
[----:B-1----:R-:W-:-:S13]  /*18070*/  ISETP.GE.U32.AND P2, PT, R17, UR7, PT ;  /* 0x0000000711007c0c */ /* 0x002fda000bf46070 */
[----:B------:R-:W-:Y:S05]  /*18080*/  @P2 BRA `(.L_x_274) ;  /* 0x00000000007c2947 */ /* 0x000fea0003800000 */
[----:B------:R-:W1:Y:S01]  /*18090*/  LDCU UR5, c[0x0][0x374] ;  /* 0x00006e80ff0577ac */ /* 0x000e620008000800 */
[----:B------:R-:W2:Y:S01]  /*180a0*/  LDC R13, c[0x0][0x360] ;  /* 0x0000d800ff0d7b82 */ /* 0x000ea20000000800 */
[C---:B------:R-:W-:Y:S01]  /*180b0*/  PRMT R24, R27.reuse, 0x7610, R24 ;  /* 0x000076101b187816 */ /* 0x040fe20000000018 */
[----:B------:R-:W-:Y:S01]  /*180c0*/  IMAD.MOV.U32 R3, RZ, RZ, R17 ;  /* 0x000000ffff037224 */ /* 0x000fe200078e0011 */
[C---:B------:R-:W-:Y:S02]  /*180d0*/  PRMT R22, R27.reuse, 0x7610, R22 ;  /* 0x000076101b167816 */ /* 0x040fe40000000016 */
[----:B------:R-:W-:-:S03]  /*180e0*/  PRMT R18, R27, 0x7610, R18 ;  /* 0x000076101b127816 */ /* 0x000fc60000000012 */
[----:B------:R-:W3:Y:S08]  /*180f0*/  LDC.64 R6, c[0x0][0x770] ;  /* 0x0001dc00ff067b82 */ /* 0x000ef00000000a00 */
[----:B------:R-:W4:Y:S01]  /*18100*/  LDC R14, c[0x0][0x364] ;  /* 0x0000d900ff0e7b82 */ /* 0x000f220000000800 */
[----:B-1----:R-:W-:-:S07]  /*18110*/  IMAD R16, R16, UR5, RZ ;  /* 0x0000000510107c24 */ /* 0x002fce000f8e02ff */
.L_x_277:
[----:B------:R-:W-:-:S04]  /*18120*/  IMAD.IADD R9, R16, 0x1, R3 ;  /* 0x0000000110097824 */ /* 0x000fc800078e0203 */
[----:B--2---:R-:W-:-:S04]  /*18130*/  IMAD R9, R9, R13, R2 ;  /* 0x0000000d09097224 */ /* 0x004fc800078e0202 */
[----:B---3--:R-:W-:-:S05]  /*18140*/  IMAD.WIDE.U32 R8, R9, 0x4, R6 ;  /* 0x0000000409087825 */ /* 0x008fca00078e0006 */
[----:B------:R-:W2:Y:S04]  /*18150*/  LDG.E.U8 R0, desc[UR36][R8.64] ;  /* 0x0000002408007981 */ /* 0x000ea8000c1e1100 */
[----:B------:R-:W3:Y:S04]  /*18160*/  LDG.E.U8 R10, desc[UR36][R8.64+0x1] ;  /* 0x00000124080a7981 */ /* 0x000ee8000c1e1100 */
[----:B------:R-:W5:Y:S04]  /*18170*/  LDG.E.U8 R11, desc[UR36][R8.64+0x2] ;  /* 0x00000224080b7981 */ /* 0x000f68000c1e1100 */
[----:B------:R-:W5:Y:S01]  /*18180*/  LDG.E.U8 R12, desc[UR36][R8.64+0x3] ;  /* 0x00000324080c7981 */ /* 0x000f62000c1e1100 */
[----:B----4-:R-:W-:-:S02]  /*18190*/  IADD3 R3, PT, PT, R14, R3, RZ ;  /* 0x000000030e037210 */ /* 0x010fc40007ffe0ff */
[----:B------:R-:W-:Y:S02]  /*181a0*/  LOP3.LUT R27, R27, 0xff, RZ, 0xc0, !PT ;  /* 0x000000ff1b1b7812 */ /* 0x000fe400078ec0ff */
[----:B------:R-:W-:Y:S02]  /*181b0*/  ISETP.GE.U32.AND P6, PT, R3, UR7, PT ;  /* 0x0000000703007c0c */ /* 0x000fe4000bfc6070 */
[----:B------:R-:W-:Y:S02]  /*181c0*/  LOP3.LUT R15, R24, 0xff, RZ, 0xc0, !PT ;  /* 0x000000ff180f7812 */ /* 0x000fe400078ec0ff */
[----:B------:R-:W-:Y:S02]  /*181d0*/  LOP3.LUT R22, R22, 0xff, RZ, 0xc0, !PT ;  /* 0x000000ff16167812 */ /* 0x000fe400078ec0ff */
[----:B------:R-:W-:Y:S02]  /*181e0*/  LOP3.LUT R21, R18, 0xff, RZ, 0xc0, !PT ;  /* 0x000000ff12157812 */ /* 0x000fe400078ec0ff */
[----:B--2---:R-:W-:-:S02]  /*181f0*/  ISETP.NE.AND P2, PT, R27, R0, PT ;  /* 0x000000001b00720c */ /* 0x004fc40003f45270 */
[----:B---3--:R-:W-:Y:S02]  /*18200*/  ISETP.NE.AND P3, PT, R15, R10, PT ;  /* 0x0000000a0f00720c */ /* 0x008fe40003f65270 */
[----:B------:R-:W-:Y:S02]  /*18210*/  SEL R27, RZ, 0x1, !P2 ;  /* 0x00000001ff1b7807 */ /* 0x000fe40005000000 */
[----:B-----5:R-:W-:Y:S02]  /*18220*/  ISETP.NE.AND P4, PT, R22, R11, PT ;  /* 0x0000000b1600720c */ /* 0x020fe40003f85270 */
[----:B------:R-:W-:Y:S02]  /*18230*/  SEL R24, RZ, 0x1, !P3 ;  /* 0x00000001ff187807 */ /* 0x000fe40005800000 */
[----:B------:R-:W-:Y:S02]  /*18240*/  ISETP.NE.AND P5, PT, R21, R12, PT ;  /* 0x0000000c1500720c */ /* 0x000fe40003fa5270 */
[----:B------:R-:W-:-:S02]  /*18250*/  SEL R22, RZ, 0x1, !P4 ;  /* 0x00000001ff167807 */ /* 0x000fc40006000000 */
[----:B------:R-:W-:Y:S01]  /*18260*/  SEL R18, RZ, 0x1, !P5 ;  /* 0x00000001ff127807 */ /* 0x000fe20006800000 */
[----:B------:R-:W-:Y:S08]  /*18270*/  @!P6 BRA `(.L_x_277) ;  /* 0xfffffffc00a8e947 */ /* 0x000ff0000383ffff */
.L_x_274:
[----:B------:R-:W-:Y:S05]  /*18280*/  BSYNC.RECONVERGENT B0 ;  /* 0x0000000000007941 */ /* 0x000fea0003800200 */
.L_x_272:
[----:B------:R-:W1:Y:S01]  /*18290*/  LDCU UR5, c[0x0][0x360] ;  /* 0x00006c00ff0577ac */ /* 0x000e620008000800 */
[----:B------:R-:W-:Y:S02]  /*182a0*/  LOP3.LUT R0, R18, 0xffff, RZ, 0xc0, !PT ;  /* 0x0000ffff12007812 */ /* 0x000fe400078ec0ff */
[----:B------:R-:W-:Y:S01]  /*182b0*/  LOP3.LUT R3, R22, 0xffff, RZ, 0xc0, !PT ;  /* 0x0000ffff16037812 */ /* 0x000fe200078ec0ff */
[----:B------:R-:W-:Y:S01]  /*182c0*/  UIADD3 UR4, UPT, UPT, UR4, 0x10, URZ ;  /* 0x0000001004047890 */ /* 0x000fe2000fffe0ff */
[----:B------:R-:W-:Y:S02]  /*182d0*/  LOP3.LUT R6, R24, 0xffff, RZ, 0xc0, !PT ;  /* 0x0000ffff18067812 */ /* 0x000fe400078ec0ff */
[----:B------:R-:W-:Y:S01]  /*182e0*/  LOP3.LUT R7, R27, 0xffff, RZ, 0xc0, !PT ;  /* 0x0000ffff1b077812 */ /* 0x000fe200078ec0ff */
[----:B------:R-:W-:Y:S01]  /*182f0*/  ULEA UR8, UR6, UR4, 0x18 ;  /* 0x0000000406087291 */ /* 0x000fe2000f8ec0ff */
[----:B------:R-:W-:Y:S01]  /*18300*/  PRMT R3, R3, 0x3340, R0 ;  /* 0x0000334003037816 */ /* 0x000fe20000000000 */
[----:B------:R-:W2:Y:S01]  /*18310*/  LDCU UR6, c[0x0][0x364] ;  /* 0x00006c80ff0677ac */ /* 0x000ea20008000800 */
[----:B------:R-:W-:-:S04]  /*18320*/  PRMT R6, R7, 0x3340, R6 ;  /* 0x0000334007067816 */ /* 0x000fc80000000006 */
[----:B------:R-:W-:Y:S01]  /*18330*/  PRMT R3, R6, 0x5410, R3 ;  /* 0x0000541006037816 */ /* 0x000fe20000000003 */
[----:B-1----:R-:W-:-:S05]  /*18340*/  IMAD R0, R17, UR5, R2 ;  /* 0x0000000511007c24 */ /* 0x002fca000f8e0202 */
[----:B------:R-:W-:-:S05]  /*18350*/  LEA R0, R0, UR8, 0x2 ;  /* 0x0000000800007c11 */ /* 0x000fca000f8e10ff */
[----:B------:R1:W-:Y:S01]  /*18360*/  STS [R0], R3 ;  /* 0x0000000300007388 */ /* 0x0003e20000000800 */
[----:B--2---:R-:W-:-:S09]  /*18370*/  UISETP.GE.U32.AND UP0, UPT, UR6, 0x2, UPT ;  /* 0x000000020600788c */ /* 0x004fd2000bf06070 */
[----:B-1----:R-:W-:Y:S05]  /*18380*/  BRA.U !UP0, `(.L_x_278) ;  /* 0x0000000108947547 */ /* 0x002fea000b800000 */
[----:B------:R-:W-:-:S05]  /*18390*/  UMOV UR4, UR6 ;  /* 0x0000000600047c82 */ /* 0x000fca0008000000 */
.L_x_281:
[----:B------:R-:W-:Y:S01]  /*183a0*/  USHF.R.U32.HI UR7, URZ, 0x1, UR4 ;  /* 0x00000001ff077899 */ /* 0x000fe20008011604 */
[----:B------:R-:W-:Y:S05]  /*183b0*/  BAR.SYNC.DEFER_BLOCKING 0x0 ;  /* 0x0000000000007b1d */ /* 0x000fea0000010000 */
[----:B------:R-:W-:Y:S01]  /*183c0*/  VIADD R3, R17, UR7 ;  /* 0x0000000711037c36 */ /* 0x000fe20008000000 */
[----:B------:R-:W-:Y:S04]  /*183d0*/  BSSY.RECONVERGENT B0, `(.L_x_279) ;  /* 0x000001d000007945 */ /* 0x000fe80003800200 */
[----:B------:R-:W-:-:S04]  /*183e0*/  ISETP.GE.U32.AND P2, PT, R3, UR6, PT ;  /* 0x0000000603007c0c */ /* 0x000fc8000bf46070 */
[----:B------:R-:W-:-:S13]  /*183f0*/  ISETP.GE.U32.OR P2, PT, R17, UR7, P2 ;  /* 0x0000000711007c0c */ /* 0x000fda0009746470 */
[----:B-1----:R-:W-:Y:S05]  /*18400*/  @P2 BRA `(.L_x_280) ;  /* 0x0000000000642947 */ /* 0x002fea0003800000 */
[----:B------:R-:W-:Y:S01]  /*18410*/  IMAD R3, R3, UR5, R2 ;  /* 0x0000000503037c24 */ /* 0x000fe2000f8e0202 */
[----:B------:R-:W-:Y:S02]  /*18420*/  LOP3.LUT R27, R27, 0xff, RZ, 0xc0, !PT ;  /* 0x000000ff1b1b7812 */ /* 0x000fe400078ec0ff */
[----:B------:R-:W-:Y:S02]  /*18430*/  LOP3.LUT R24, R24, 0xff, RZ, 0xc0, !PT ;  /* 0x000000ff18187812 */ /* 0x000fe400078ec0ff */
[----:B------:R-:W-:Y:S02]  /*18440*/  LEA R3, R3, UR8, 0x2 ;  /* 0x0000000803037c11 */ /* 0x000fe4000f8e10ff */
[----:B------:R-:W-:Y:S02]  /*18450*/  LOP3.LUT R22, R22, 0xff, RZ, 0xc0, !PT ;  /* 0x000000ff16167812 */ /* 0x000fe400078ec0ff */
[----:B------:R-:W-:Y:S02]  /*18460*/  LOP3.LUT R18, R18, 0xff, RZ, 0xc0, !PT ;  /* 0x000000ff12127812 */ /* 0x000fe400078ec0ff */
[----:B------:R-:W1:Y:S02]  /*18470*/  LDS R3, [R3] ;  /* 0x0000000003037984 */ /* 0x000e640000000800 */
[----:B-1----:R-:W-:-:S02]  /*18480*/  PRMT R8, R3, 0x7771, RZ ;  /* 0x0000777103087816 */ /* 0x002fc400000000ff */
[C---:B------:R-:W-:Y:S02]  /*18490*/  PRMT R7, R3.reuse, 0x7772, RZ ;  /* 0x0000777203077816 */ /* 0x040fe400000000ff */
[C---:B------:R-:W-:Y:S02]  /*184a0*/  PRMT R9, R3.reuse, 0x7773, RZ ;  /* 0x0000777303097816 */ /* 0x040fe400000000ff */
[----:B------:R-:W-:Y:S01]  /*184b0*/  LOP3.LUT R6, R3, 0xff, RZ, 0xc0, !PT ;  /* 0x000000ff03067812 */ /* 0x000fe200078ec0ff */
[----:B------:R-:W-:Y:S01]  /*184c0*/  IMAD.MOV.U32 R3, RZ, RZ, R8 ;  /* 0x000000ffff037224 */ /* 0x000fe200078e0008 */
        /* <DEDUP_REMOVED lines=8> */
[----:B------:R-:W-:-:S02]  /*18550*/  PRMT R6, R22, 0x3340, R3 ;  /* 0x0000334016067816 */ /* 0x000fc40000000003 */
[----:B------:R-:W-:Y:S02]  /*18560*/  PRMT R7, R27, 0x3340, R24 ;  /* 0x000033401b077816 */ /* 0x000fe40000000018 */
[----:B------:R-:W-:Y:S02]  /*18570*/  PRMT R18, R3, 0x7610, R18 ;  /* 0x0000761003127816 */ /* 0x000fe40000000012 */
[----:B------:R-:W-:-:S05]  /*18580*/  PRMT R7, R7, 0x5410, R6 ;  /* 0x0000541007077816 */ /* 0x000fca0000000006 */
[----:B------:R1:W-:Y:S02]  /*18590*/  STS [R0], R7 ;  /* 0x0000000700007388 */ /* 0x0003e40000000800 */
.L_x_280:
[----:B------:R-:W-:Y:S05]  /*185a0*/  BSYNC.RECONVERGENT B0 ;  /* 0x0000000000007941 */ /* 0x000fea0003800200 */
.L_x_279:
[----:B------:R-:W-:-:S03]  /*185b0*/  UISETP.GT.U32.AND UP0, UPT, UR4, 0x3, UPT ;  /* 0x000000030400788c */ /* 0x000fc6000bf04070 */
[----:B------:R-:W-:-:S06]  /*185c0*/  UMOV UR4, UR7 ;  /* 0x0000000700047c82 */ /* 0x000fcc0008000000 */
[----:B------:R-:W-:Y:S05]  /*185d0*/  BRA.U UP0, `(.L_x_281) ;  /* 0xfffffffd00707547 */ /* 0x000fea000b83ffff */
.L_x_278:
[----:B------:R-:W2:Y:S02]  /*185e0*/  LDCU UR4, c[0x0][0x39c] ;  /* 0x00007380ff0477ac */ /* 0x000ea40008000800 */
[----:B--2---:R-:W-:-:S09]  /*185f0*/  UISETP.NE.AND UP0, UPT, UR4, URZ, UPT ;  /* 0x000000ff0400728c */ /* 0x004fd2000bf05270 */
[----:B------:R-:W-:Y:S05]  /*18600*/  BRA.U !UP0, `(.L_x_282) ;  /* 0x00000005086c7547 */ /* 0x000fea000b800000 */
[----:B------:R-:W-:Y:S02]  /*18610*/  UISETP.GE.U32.AND UP0, UPT, UR5, 0x21, UPT ;  /* 0x000000210500788c */ /* 0x000fe4000bf06070 */
[----:B------:R-:W-:-:S07]  /*18620*/  UMOV UR4, UR5 ;  /* 0x0000000500047c82 */ /* 0x000fce0008000000 */
[----:B------:R-:W-:Y:S05]  /*18630*/  BRA.U !UP0, `(.L_x_283) ;  /* 0x0000000108bc7547 */ /* 0x000fea000b800000 */
[----:B------:R-:W-:Y:S01]  /*18640*/  LOP3.LUT R3, R18, 0xffff, RZ, 0xc0, !PT ;  /* 0x0000ffff12037812 */ /* 0x000fe200078ec0ff */
[----:B------:R-:W-:Y:S01]  /*18650*/  UISETP.GE.U32.AND UP0, UPT, UR5, 0x40, UPT ;  /* 0x000000400500788c */ /* 0x000fe2000bf06070 */
[----:B------:R-:W-:Y:S01]  /*18660*/  LOP3.LUT R6, R22, 0xffff, RZ, 0xc0, !PT ;  /* 0x0000ffff16067812 */ /* 0x000fe200078ec0ff */
[----:B------:R-:W-:Y:S01]  /*18670*/  UMOV UR4, 0x20 ;  /* 0x0000002000047882 */ /* 0x000fe20000000000 */
[----:B-1----:R-:W-:Y:S02]  /*18680*/  LOP3.LUT R7, R24, 0xffff, RZ, 0xc0, !PT ;  /* 0x0000ffff18077812 */ /* 0x002fe400078ec0ff */
[----:B------:R-:W-:Y:S02]  /*18690*/  LOP3.LUT R8, R27, 0xffff, RZ, 0xc0, !PT ;  /* 0x0000ffff1b087812 */ /* 0x000fe400078ec0ff */
[----:B------:R-:W-:Y:S02]  /*186a0*/  PRMT R3, R6, 0x3340, R3 ;  /* 0x0000334006037816 */ /* 0x000fe40000000003 */
[----:B------:R-:W-:-:S04]  /*186b0*/  PRMT R8, R8, 0x3340, R7 ;  /* 0x0000334008087816 */ /* 0x000fc80000000007 */
[----:B------:R-:W-:-:S05]  /*186c0*/  PRMT R3, R8, 0x5410, R3 ;  /* 0x0000541008037816 */ /* 0x000fca0000000003 */
[----:B------:R2:W-:Y:S01]  /*186d0*/  STS [R0], R3 ;  /* 0x0000000300007388 */ /* 0x0005e20000000800 */
[----:B------:R-:W-:Y:S05]  /*186e0*/  BRA.U !UP0, `(.L_x_283) ;  /* 0x0000000108907547 */ /* 0x000fea000b800000 */
[----:B--2---:R-:W-:-:S07]  /*186f0*/  IMAD.U32 R3, RZ, RZ, UR5 ;  /* 0x00000005ff037e24 */ /* 0x004fce000f8e00ff */
.L_x_286:
[----:B------:R-:W-:Y:S01]  /*18700*/  SHF.R.U32.HI R9, RZ, 0x1, R3 ;  /* 0x00000001ff097819 */ /* 0x000fe20000011603 */
[----:B------:R-:W-:Y:S01]  /*18710*/  BAR.SYNC.DEFER_BLOCKING 0x0 ;  /* 0x0000000000007b1d */ /* 0x000fe20000010000 */
[----:B------:R-:W-:-:S03]  /*18720*/  ISETP.GT.U32.AND P3, PT, R3, 0x7f, PT ;  /* 0x0000007f0300780c */ /* 0x000fc60003f64070 */
[----:B------:R-:W-:Y:S02]  /*18730*/  IMAD.IADD R6, R9, 0x1, R2 ;  /* 0x0000000109067824 */ /* 0x000fe400078e0202 */
[----:B------:R-:W-:Y:S03]  /*18740*/  BSSY.RECONVERGENT B0, `(.L_x_284) ;  /* 0x000001c000007945 */ /* 0x000fe60003800200 */
[----:B------:R-:W-:-:S04]  /*18750*/  ISETP.GE.U32.AND P2, PT, R6, UR5, PT ;  /* 0x0000000506007c0c */ /* 0x000fc8000bf46070 */
[----:B------:R-:W-:-:S13]  /*18760*/  ISETP.GE.U32.OR P2, PT, R2, R9, P2 ;  /* 0x000000090200720c */ /* 0x000fda0001746470 */
[----:B-1----:R-:W-:Y:S05]  /*18770*/  @P2 BRA `(.L_x_285) ;  /* 0x0000000000602947 */ /* 0x002fea0003800000 */
[----:B------:R-:W-:Y:S02]  /*18780*/  LEA R3, R9, R0, 0x2 ;  /* 0x0000000009037211 */ /* 0x000fe400078e10ff */
[----:B------:R-:W-:Y:S02]  /*18790*/  LOP3.LUT R27, R27, 0xff, RZ, 0xc0, !PT ;  /* 0x000000ff1b1b7812 */ /* 0x000fe400078ec0ff */
[----:B------:R-:W-:Y:S02]  /*187a0*/  LOP3.LUT R24, R24, 0xff, RZ, 0xc0, !PT ;  /* 0x000000ff18187812 */ /* 0x000fe400078ec0ff */
[----:B------:R-:W1:Y:S01]  /*187b0*/  LDS R3, [R3] ;  /* 0x0000000003037984 */ /* 0x000e620000000800 */
[----:B------:R-:W-:Y:S02]  /*187c0*/  LOP3.LUT R22, R22, 0xff, RZ, 0xc0, !PT ;  /* 0x000000ff16167812 */ /* 0x000fe400078ec0ff */
[----:B------:R-:W-:Y:S02]  /*187d0*/  LOP3.LUT R11, R18, 0xff, RZ, 0xc0, !PT ;  /* 0x000000ff120b7812 */ /* 0x000fe400078ec0ff */
        /* <DEDUP_REMOVED lines=18> */
.L_x_285:
[----:B------:R-:W-:Y:S05]  /*18900*/  BSYNC.RECONVERGENT B0 ;  /* 0x0000000000007941 */ /* 0x000fea0003800200 */
.L_x_284:
[----:B------:R-:W-:Y:S01]  /*18910*/  IMAD.MOV.U32 R3, RZ, RZ, R9 ;  /* 0x000000ffff037224 */ /* 0x000fe200078e0009 */
[----:B------:R-:W-:Y:S06]  /*18920*/  @P3 BRA `(.L_x_286) ;  /* 0xfffffffc00743947 */ /* 0x000fec000383ffff */
.L_x_283:
[----:B------:R-:W-:Y:S01]  /*18930*/  BAR.SYNC.DEFER_BLOCKING 0x0 ;  /* 0x0000000000007b1d */ /* 0x000fe20000010000 */
[----:B------:R-:W-:-:S09]  /*18940*/  UISETP.GE.U32.AND UP0, UPT, UR4, 0x2, UPT ;  /* 0x000000020400788c */ /* 0x000fd2000bf06070 */
[----:B------:R-:W-:Y:S05]  /*18950*/  BRA.U !UP0, `(.L_x_282) ;  /* 0x0000000108987547 */ /* 0x000fea000b800000 */
[----:B-12---:R-:W-:-:S07]  /*18960*/  IMAD.MOV.U32 R0, RZ, RZ, 0x1 ;  /* 0x00000001ff007424 */ /* 0x006fce00078e00ff */
.L_x_287:
[----:B------:R-:W-:Y:S02]  /*18970*/  LOP3.LUT R2, R27, 0xffff, RZ, 0xc0, !PT ;  /* 0x0000ffff1b027812 */ /* 0x000fe400078ec0ff */
[----:B------:R-:W-:Y:S02]  /*18980*/  LOP3.LUT R3, R24, 0xffff, RZ, 0xc0, !PT ;  /* 0x0000ffff18037812 */ /* 0x000fe400078ec0ff */
[----:B------:R-:W-:Y:S02]  /*18990*/  PRMT R7, R2, 0x8880, RZ ;  /* 0x0000888002077816 */ /* 0x000fe400000000ff */
[----:B------:R-:W-:Y:S02]  /*189a0*/  PRMT R8, R3, 0x8880, RZ ;  /* 0x0000888003087816 */ /* 0x000fe400000000ff */
[----:B------:R-:W-:Y:S01]  /*189b0*/  LOP3.LUT R2, R22, 0xffff, RZ, 0xc0, !PT ;  /* 0x0000ffff16027812 */ /* 0x000fe200078ec0ff */
[----:B------:R-:W-:Y:S01]  /*189c0*/  IMAD.MOV.U32 R3, RZ, RZ, R7 ;  /* 0x000000ffff037224 */ /* 0x000fe200078e0007 */
[----:B------:R-:W-:-:S02]  /*189d0*/  LOP3.LUT R6, R18, 0xffff, RZ, 0xc0, !PT ;  /* 0x0000ffff12067812 */ /* 0x000fc400078ec0ff */
[----:B------:R-:W-:Y:S02]  /*189e0*/  PRMT R9, R2, 0x8880, RZ ;  /* 0x0000888002097816 */ /* 0x000fe400000000ff */
[----:B------:R-:W-:Y:S01]  /*189f0*/  PRMT R11, R6, 0x8880, RZ ;  /* 0x00008880060b7816 */ /* 0x000fe200000000ff */
[----:B------:R-:W1:Y:S01]  /*18a00*/  SHFL.DOWN PT, R3, R3, R0, 0x1f ;  /* 0x08001f0003037589 */ /* 0x000e6200000e0000 */
[----:B------:R-:W-:Y:S02]  /*18a10*/  MOV R7, R8 ;  /* 0x0000000800077202 */ /* 0x000fe40000000f00 */
[----:B------:R-:W-:Y:S01]  /*18a20*/  LOP3.LUT R27, R27, 0xff, RZ, 0xc0, !PT ;  /* 0x000000ff1b1b7812 */ /* 0x000fe200078ec0ff */
[----:B------:R-:W2:Y:S01]  /*18a30*/  SHFL.DOWN PT, R9, R9, R0, 0x1f ;  /* 0x08001f0009097589 */ /* 0x000ea200000e0000 */
[----:B------:R-:W-:Y:S02]  /*18a40*/  LOP3.LUT R13, R24, 0xff, RZ, 0xc0, !PT ;  /* 0x000000ff180d7812 */ /* 0x000fe400078ec0ff */
[----:B------:R-:W-:Y:S01]  /*18a50*/  LOP3.LUT R22, R22, 0xff, RZ, 0xc0, !PT ;  /* 0x000000ff16167812 */ /* 0x000fe200078ec0ff */
[----:B------:R-:W3:Y:S04]  /*18a60*/  SHFL.DOWN PT, R7, R7, R0, 0x1f ;  /* 0x08001f0007077589 */ /* 0x000ee800000e0000 */
[----:B------:R4:W5:Y:S02]  /*18a70*/  SHFL.DOWN PT, R11, R11, R0, 0x1f ;  /* 0x08001f000b0b7589 */ /* 0x00096400000e0000 */
[----:B----4-:R-:W-:Y:S01]  /*18a80*/  IMAD.SHL.U32 R0, R0, 0x2, RZ ;  /* 0x0000000200007824 */ /* 0x010fe200078e00ff */
[----:B-1----:R-:W-:-:S04]  /*18a90*/  ISETP.NE.AND P2, PT, R3, RZ, PT ;  /* 0x000000ff0300720c */ /* 0x002fc80003f45270 */
[----:B------:R-:W-:Y:S02]  /*18aa0*/  ISETP.GE.AND P6, PT, R0, UR4, PT ;  /* 0x0000000400007c0c */ /* 0x000fe4000bfc6270 */
[----:B------:R-:W-:Y:S02]  /*18ab0*/  SEL R2, RZ, 0x1, !P2 ;  /* 0x00000001ff027807 */ /* 0x000fe40005000000 */
[----:B--2---:R-:W-:Y:S02]  /*18ac0*/  ISETP.NE.AND P4, PT, R9, RZ, PT ;  /* 0x000000ff0900720c */ /* 0x004fe40003f85270 */
[----:B---3--:R-:W-:Y:S02]  /*18ad0*/  ISETP.NE.AND P3, PT, R7, RZ, PT ;  /* 0x000000ff0700720c */ /* 0x008fe40003f65270 */
[----:B------:R-:W-:Y:S02]  /*18ae0*/  ISETP.NE.AND P2, PT, R27, R2, PT ;  /* 0x000000021b00720c */ /* 0x000fe40003f45270 */
[----:B-----5:R-:W-:-:S02]  /*18af0*/  ISETP.NE.AND P5, PT, R11, RZ, PT ;  /* 0x000000ff0b00720c */ /* 0x020fc40003fa5270 */
[----:B------:R-:W-:Y:S02]  /*18b00*/  LOP3.LUT R7, R18, 0xff, RZ, 0xc0, !PT ;  /* 0x000000ff12077812 */ /* 0x000fe400078ec0ff */
[----:B------:R-:W-:Y:S02]  /*18b10*/  SEL R2, RZ, 0x1, !P3 ;  /* 0x00000001ff027807 */ /* 0x000fe40005800000 */
        /* <DEDUP_REMOVED lines=10> */
.L_x_282:
[----:B------:R-:W-:Y:S05]  /*18bc0*/  @!P0 EXIT ;  /* 0x000000000000894d */ /* 0x000fea0003800000 */
[----:B------:R-:W-:Y:S05]  /*18bd0*/  @P1 BRA `(.L_x_288) ;  /* 0x0000000800b41947 */ /* 0x000fea0003800000 */
[----:B------:R-:W3:Y:S01]  /*18be0*/  LDCU.U8 UR6, c[0x0][0x788] ;  /* 0x0000f100ff0677ac */ /* 0x000ee20008000000 */
[----:B------:R-:W4:Y:S01]  /*18bf0*/  LDCU.64 UR4, c[0x0][0x758] ;  /* 0x0000eb00ff0477ac */ /* 0x000f220008000a00 */
[----:B---3--:R-:W-:Y:S01]  /*18c00*/  UISETP.NE.AND UP0, UPT, UR6, URZ, UPT ;  /* 0x000000ff0600728c */ /* 0x008fe2000bf05270 */
[----:B----4-:R-:W-:Y:S02]  /*18c10*/  IADD3 R4, P0, PT, R19, UR4, RZ ;  /* 0x0000000413047c10 */ /* 0x010fe4000ff1e0ff */
[----:B------:R-:W-:Y:S02]  /*18c20*/  IADD3 R6, P1, PT, R23, UR4, RZ ;  /* 0x0000000417067c10 */ /* 0x000fe4000ff3e0ff */
[----:B------:R-:W-:Y:S01]  /*18c30*/  IADD3 R8, P2, PT, R25, UR4, RZ ;  /* 0x0000000419087c10 */ /* 0x000fe2000ff5e0ff */
[----:B------:R-:W-:Y:S01]  /*18c40*/  IMAD.X R5, RZ, RZ, UR5, P0 ;  /* 0x00000005ff057e24 */ /* 0x000fe200080e06ff */
[----:B------:R-:W-:Y:S01]  /*18c50*/  IADD3 R2, P3, PT, R26, UR4, RZ ;  /* 0x000000041a027c10 */ /* 0x000fe2000ff7e0ff */
[----:B-1----:R-:W-:-:S02]  /*18c60*/  IMAD.X R7, RZ, RZ, UR5, P1 ;  /* 0x00000005ff077e24 */ /* 0x002fc400088e06ff */
[----:B------:R-:W-:Y:S01]  /*18c70*/  IMAD.X R9, RZ, RZ, UR5, P2 ;  /* 0x00000005ff097e24 */ /* 0x000fe200090e06ff */
[----:B--2---:R-:W-:Y:S01]  /*18c80*/  IADD3.X R3, PT, PT, RZ, UR5, RZ, P3, !PT ;  /* 0x00000005ff037c10 */ /* 0x004fe20009ffe4ff */
[----:B------:R-:W-:Y:S08]  /*18c90*/  BRA.U !UP0, `(.L_x_289) ;  /* 0x0000000108707547 */ /* 0x000ff0000b800000 */
[----:B------:R-:W2:Y:S04]  /*18ca0*/  LDG.E.64 R16, desc[UR36][R2.64] ;  /* 0x0000002402107981 */ /* 0x000ea8000c1e1b00 */
[----:B------:R-:W3:Y:S04]  /*18cb0*/  LDG.E.64 R10, desc[UR36][R8.64] ;  /* 0x00000024080a7981 */ /* 0x000ee8000c1e1b00 */
[----:B------:R-:W4:Y:S04]  /*18cc0*/  LDG.E.64 R12, desc[UR36][R6.64] ;  /* 0x00000024060c7981 */ /* 0x000f28000c1e1b00 */
[----:B------:R-:W5:Y:S01]  /*18cd0*/  LDG.E.64 R14, desc[UR36][R4.64] ;  /* 0x00000024040e7981 */ /* 0x000f62000c1e1b00 */
[----:B------:R-:W-:-:S02]  /*18ce0*/  LOP3.LUT R27, R27, 0xff, RZ, 0xc0, !PT ;  /* 0x000000ff1b1b7812 */ /* 0x000fc400078ec0ff */
[----:B------:R-:W-:Y:S02]  /*18cf0*/  LOP3.LUT R22, R22, 0xff, RZ, 0xc0, !PT ;  /* 0x000000ff16167812 */ /* 0x000fe400078ec0ff */
[----:B--2---:R-:W-:Y:S02]  /*18d00*/  ISETP.NE.U32.AND P0, PT, R16, RZ, PT ;  /* 0x000000ff1000720c */ /* 0x004fe40003f05070 */
[----:B---3--:R-:W-:Y:S02]  /*18d10*/  ISETP.NE.U32.AND P1, PT, R10, RZ, PT ;  /* 0x000000ff0a00720c */ /* 0x008fe40003f25070 */
[----:B------:R-:W-:Y:S02]  /*18d20*/  ISETP.NE.AND.EX P0, PT, R17, RZ, PT, P0 ;  /* 0x000000ff1100720c */ /* 0x000fe40003f05300 */
[----:B----4-:R-:W-:Y:S02]  /*18d30*/  ISETP.NE.U32.AND P2, PT, R12, RZ, PT ;  /* 0x000000ff0c00720c */ /* 0x010fe40003f45070 */
[----:B------:R-:W-:-:S02]  /*18d40*/  ISETP.NE.AND.EX P1, PT, R11, RZ, PT, P1 ;  /* 0x000000ff0b00720c */ /* 0x000fc40003f25310 */
[----:B-----5:R-:W-:Y:S02]  /*18d50*/  ISETP.NE.U32.AND P3, PT, R14, RZ, PT ;  /* 0x000000ff0e00720c */ /* 0x020fe40003f65070 */
[----:B------:R-:W-:Y:S02]  /*18d60*/  ISETP.NE.AND.EX P2, PT, R13, RZ, PT, P2 ;  /* 0x000000ff0d00720c */ /* 0x000fe40003f45320 */
[----:B------:R-:W-:Y:S02]  /*18d70*/  ISETP.NE.AND.EX P3, PT, R15, RZ, PT, P3 ;  /* 0x000000ff0f00720c */ /* 0x000fe40003f65330 */
        /* <DEDUP_REMOVED lines=13> */
[----:B------:R-:W-:-:S07]  /*18e50*/  SEL R18, RZ, 0x1, !P3 ;  /* 0x00000001ff127807 */ /* 0x000fce0005800000 */
.L_x_289:
[----:B------:R-:W1:Y:S02]  /*18e60*/  LDCU.U8 UR4, c[0x0][0x789] ;  /* 0x0000f120ff0477ac */ /* 0x000e640008000000 */
[----:B-1----:R-:W-:-:S09]  /*18e70*/  UISETP.NE.AND UP0, UPT, UR4, URZ, UPT ;  /* 0x000000ff0400728c */ /* 0x002fd2000bf05270 */
[----:B------:R-:W-:Y:S05]  /*18e80*/  BRA.U UP0, `(.L_x_290) ;  /* 0x0000000100547547 */ /* 0x000fea000b800000 */
[----:B------:R-:W-:Y:S02]  /*18e90*/  LOP3.LUT R27, R27, 0xffff, RZ, 0xc0, !PT ;  /* 0x0000ffff1b1b7812 */ /* 0x000fe400078ec0ff */
[----:B------:R-:W-:Y:S02]  /*18ea0*/  LOP3.LUT R24, R24, 0xffff, RZ, 0xc0, !PT ;  /* 0x0000ffff18187812 */ /* 0x000fe400078ec0ff */
[----:B------:R-:W-:Y:S02]  /*18eb0*/  LOP3.LUT R22, R22, 0xffff, RZ, 0xc0, !PT ;  /* 0x0000ffff16167812 */ /* 0x000fe400078ec0ff */
[----:B------:R-:W-:Y:S02]  /*18ec0*/  LOP3.LUT R18, R18, 0xffff, RZ, 0xc0, !PT ;  /* 0x0000ffff12127812 */ /* 0x000fe400078ec0ff */
[----:B------:R-:W-:Y:S02]  /*18ed0*/  PRMT R27, R27, 0x8880, RZ ;  /* 0x000088801b1b7816 */ /* 0x000fe400000000ff */
[----:B------:R-:W-:-:S02]  /*18ee0*/  PRMT R24, R24, 0x8880, RZ ;  /* 0x0000888018187816 */ /* 0x000fc400000000ff */
[----:B------:R-:W-:Y:S01]  /*18ef0*/  PRMT R22, R22, 0x8880, RZ ;  /* 0x0000888016167816 */ /* 0x000fe200000000ff */
[----:B------:R-:W-:Y:S01]  /*18f00*/  IMAD.MOV.U32 R10, RZ, RZ, R27 ;  /* 0x000000ffff0a7224 */ /* 0x000fe200078e001b */
[----:B------:R-:W-:Y:S01]  /*18f10*/  PRMT R18, R18, 0x8880, RZ ;  /* 0x0000888012127816 */ /* 0x000fe200000000ff */
[----:B------:R-:W-:Y:S02]  /*18f20*/  IMAD.MOV.U32 R12, RZ, RZ, R24 ;  /* 0x000000ffff0c7224 */ /* 0x000fe400078e0018 */
[----:B------:R-:W-:Y:S01]  /*18f30*/  IMAD.MOV.U32 R14, RZ, RZ, R22 ;  /* 0x000000ffff0e7224 */ /* 0x000fe200078e0016 */
[----:B------:R-:W-:Y:S01]  /*18f40*/  SHF.R.S32.HI R11, RZ, 0x1f, R10 ;  /* 0x0000001fff0b7819 */ /* 0x000fe2000001140a */
[----:B------:R-:W-:Y:S01]  /*18f50*/  IMAD.MOV.U32 R16, RZ, RZ, R18 ;  /* 0x000000ffff107224 */ /* 0x000fe200078e0012 */
[----:B------:R-:W-:Y:S02]  /*18f60*/  SHF.R.S32.HI R13, RZ, 0x1f, R12 ;  /* 0x0000001fff0d7819 */ /* 0x000fe4000001140c */
[----:B------:R-:W-:Y:S01]  /*18f70*/  SHF.R.S32.HI R15, RZ, 0x1f, R14 ;  /* 0x0000001fff0f7819 */ /* 0x000fe2000001140e */
[----:B------:R-:W-:Y:S01]  /*18f80*/  STG.E.64 desc[UR36][R2.64], R10 ;  /* 0x0000000a02007986 */ /* 0x000fe2000c101b24 */
[----:B------:R-:W-:-:S03]  /*18f90*/  SHF.R.S32.HI R17, RZ, 0x1f, R16 ;  /* 0x0000001fff117819 */ /* 0x000fc60000011410 */
[----:B------:R-:W-:Y:S04]  /*18fa0*/  STG.E.64 desc[UR36][R8.64], R12 ;  /* 0x0000000c08007986 */ /* 0x000fe8000c101b24 */
[----:B------:R-:W-:Y:S04]  /*18fb0*/  STG.E.64 desc[UR36][R6.64], R14 ;  /* 0x0000000e06007986 */ /* 0x000fe8000c101b24 */
[----:B------:R-:W-:Y:S01]  /*18fc0*/  STG.E.64 desc[UR36][R4.64], R16 ;  /* 0x0000001004007986 */ /* 0x000fe2000c101b24 */
[----:B------:R-:W-:Y:S05]  /*18fd0*/  EXIT ;  /* 0x000000000000794d */ /* 0x000fea0003800000 */
.L_x_290:
[----:B------:R-:W1:Y:S02]  /*18fe0*/  LDCU UR4, c[0x0][0x78c] ;  /* 0x0000f180ff0477ac */ /* 0x000e640008000800 */
[----:B-1----:R-:W-:-:S09]  /*18ff0*/  UISETP.NE.AND UP0, UPT, UR4, 0x1, UPT ;  /* 0x000000010400788c */ /* 0x002fd2000bf05270 */
[----:B------:R-:W-:Y:S05]  /*19000*/  BRA.U !UP0, `(.L_x_291) ;  /* 0x0000000108407547 */ /* 0x000fea000b800000 */
[----:B------:R-:W-:Y:S01]  /*19010*/  MOV R0, 0x0 ;  /* 0x0000000000007802 */ /* 0x000fe20000000f00 */
[----:B------:R-:W1:Y:S01]  /*19020*/  LDCU.64 UR4, c[0x4][0x7c8] ;  /* 0x0100f900ff0477ac */ /* 0x000e620008000a00 */
[----:B------:R-:W-:Y:S02]  /*19030*/  IMAD.MOV.U32 R8, RZ, RZ, 0x2ef ;  /* 0x000002efff087424 */ /* 0x000fe400078e00ff */
[----:B------:R2:W3:Y:S01]  /*19040*/  LDC.64 R2, c[0x4][R0] ;  /* 0x0100000000027b82 */ /* 0x0004e20000000a00 */
[----:B------:R-:W4:Y:S01]  /*19050*/  LDCU.64 UR8, c[0x4][0x7b8] ;  /* 0x0100f700ff0877ac */ /* 0x000f220008000a00 */
[----:B------:R-:W-:Y:S02]  /*19060*/  IMAD.MOV.U32 R12, RZ, RZ, 0x1 ;  /* 0x00000001ff0c7424 */ /* 0x000fe400078e00ff */
[----:B------:R-:W-:Y:S01]  /*19070*/  IMAD.MOV.U32 R13, RZ, RZ, RZ ;  /* 0x000000ffff0d7224 */ /* 0x000fe200078e00ff */
[----:B------:R-:W5:Y:S01]  /*19080*/  LDCU.64 UR6, c[0x4][0x6a8] ;  /* 0x0100d500ff0677ac */ /* 0x000f620008000a00 */
[----:B-1----:R-:W-:Y:S01]  /*19090*/  MOV R4, UR4 ;  /* 0x0000000400047c02 */ /* 0x002fe20008000f00 */
[----:B------:R-:W-:-:S02]  /*190a0*/  IMAD.U32 R5, RZ, RZ, UR5 ;  /* 0x00000005ff057e24 */ /* 0x000fc4000f8e00ff */
[----:B----4-:R-:W-:Y:S02]  /*190b0*/  IMAD.U32 R6, RZ, RZ, UR8 ;  /* 0x00000008ff067e24 */ /* 0x010fe4000f8e00ff */
[----:B------:R-:W-:Y:S02]  /*190c0*/  IMAD.U32 R7, RZ, RZ, UR9 ;  /* 0x00000009ff077e24 */ /* 0x000fe4000f8e00ff */
[----:B-----5:R-:W-:Y:S01]  /*190d0*/  IMAD.U32 R10, RZ, RZ, UR6 ;  /* 0x00000006ff0a7e24 */ /* 0x020fe2000f8e00ff */
[----:B--2---:R-:W-:-:S07]  /*190e0*/  MOV R11, UR7 ;  /* 0x00000007000b7c02 */ /* 0x004fce0008000f00 */
[----:B------:R-:W-:-:S07]  /*190f0*/  LEPC R20, `(.L_x_291) ;  /* 0x000000001014794e */ /* 0x000fce0000000000 */
[----:B0--3--:R-:W-:Y:S05]  /*19100*/  CALL.ABS.NOINC R2 ;  /* 0x0000000002007343 */ /* 0x009fea0003c00000 */
.L_x_291:
[----:B------:R-:W1:Y:S01]  /*19110*/  LDCU.64 UR4, c[0x0][0x758] ;  /* 0x0000eb00ff0477ac */ /* 0x000e620008000a00 */
[----:B------:R-:W-:-:S04]  /*19120*/  LOP3.LUT R27, R27, 0xffff, RZ, 0xc0, !PT ;  /* 0x0000ffff1b1b7812 */ /* 0x000fc800078ec0ff */
[----:B------:R-:W-:-:S05]  /*19130*/  PRMT R27, R27, 0x8880, RZ ;  /* 0x000088801b1b7816 */ /* 0x000fca00000000ff */
[----:B------:R-:W-:-:S05]  /*19140*/  IMAD.MOV.U32 R2, RZ, RZ, R27 ;  /* 0x000000ffff027224 */ /* 0x000fca00078e001b */
[----:B------:R-:W-:Y:S02]  /*19150*/  SHF.R.S32.HI R3, RZ, 0x1f, R2 ;  /* 0x0000001fff037819 */ /* 0x000fe40000011402 */
[----:B-1----:R-:W-:Y:S01]  /*19160*/  IADD3 R26, P0, PT, R26, UR4, RZ ;  /* 0x000000041a1a7c10 */ /* 0x002fe2000ff1e0ff */
[----:B------:R-:W1:Y:S03]  /*19170*/  LDCU UR4, c[0x0][0x78c] ;  /* 0x0000f180ff0477ac */ /* 0x000e660008000800 */
[----:B------:R-:W-:-:S05]  /*19180*/  IADD3.X R27, PT, PT, RZ, UR5, RZ, P0, !PT ;  /* 0x00000005ff1b7c10 */ /* 0x000fca00087fe4ff */
[----:B------:R2:W-:Y:S01]  /*19190*/  STG.E.64 desc[UR36][R26.64], R2 ;  /* 0x000000021a007986 */ /* 0x0005e2000c101b24 */
[----:B-1----:R-:W-:-:S09]  /*191a0*/  UISETP.NE.AND UP0, UPT, UR4, 0x1, UPT ;  /* 0x000000010400788c */ /* 0x002fd2000bf05270 */
[----:B--2---:R-:W-:Y:S05]  /*191b0*/  BRA.U !UP0, `(.L_x_292) ;  /* 0x0000000108407547 */ /* 0x004fea000b800000 */
        /* <DEDUP_REMOVED lines=8> */
[----:B-1----:R-:W-:-:S02]  /*19240*/  IMAD.U32 R4, RZ, RZ, UR4 ;  /* 0x00000004ff047e24 */ /* 0x002fc4000f8e00ff */
[----:B------:R-:W-:Y:S02]  /*19250*/  IMAD.U32 R5, RZ, RZ, UR5 ;  /* 0x00000005ff057e24 */ /* 0x000fe4000f8e00ff */
[----:B----4-:R-:W-:Y:S02]  /*19260*/  IMAD.U32 R6, RZ, RZ, UR6 ;  /* 0x00000006ff067e24 */ /* 0x010fe4000f8e00ff */
[----:B------:R-:W-:Y:S01]  /*19270*/  IMAD.U32 R7, RZ, RZ, UR7 ;  /* 0x00000007ff077e24 */ /* 0x000fe2000f8e00ff */
[----:B-----5:R-:W-:Y:S01]  /*19280*/  MOV R10, UR8 ;  /* 0x00000008000a7c02 */ /* 0x020fe20008000f00 */
[----:B--2---:R-:W-:-:S07]  /*19290*/  IMAD.U32 R11, RZ, RZ, UR9 ;  /* 0x00000009ff0b7e24 */ /* 0x004fce000f8e00ff */
[----:B------:R-:W-:-:S07]  /*192a0*/  LEPC R20, `(.L_x_292) ;  /* 0x000000001014794e */ /* 0x000fce0000000000 */
[----:B0--3--:R-:W-:Y:S05]  /*192b0*/  CALL.ABS.NOINC R2 ;  /* 0x0000000002007343 */ /* 0x009fea0003c00000 */
.L_x_292:
        /* <DEDUP_REMOVED lines=27> */
.L_x_293:
        /* <DEDUP_REMOVED lines=19> */
[----:B-1----:R-:W-:Y:S02]  /*195a0*/  IMAD.U32 R4, RZ, RZ, UR4 ;  /* 0x00000004ff047e24 */ /* 0x002fe4000f8e00ff */
[----:B------:R-:W-:Y:S01]  /*195b0*/  IMAD.U32 R5, RZ, RZ, UR5 ;  /* 0x00000005ff057e24 */ /* 0x000fe2000f8e00ff */
[----:B----4-:R-:W-:Y:S01]  /*195c0*/  MOV R6, UR6 ;  /* 0x0000000600067c02 */ /* 0x010fe20008000f00 */
[----:B------:R-:W-:-:S02]  /*195d0*/  IMAD.U32 R7, RZ, RZ, UR7 ;  /* 0x00000007ff077e24 */ /* 0x000fc4000f8e00ff */
[----:B-----5:R-:W-:Y:S02]  /*195e0*/  IMAD.U32 R10, RZ, RZ, UR8 ;  /* 0x00000008ff0a7e24 */ /* 0x020fe4000f8e00ff */
[----:B--2---:R-:W-:-:S07]  /*195f0*/  IMAD.U32 R11, RZ, RZ, UR9 ;  /* 0x00000009ff0b7e24 */ /* 0x004fce000f8e00ff */
[----:B------:R-:W-:-:S07]  /*19600*/  LEPC R20, `(.L_x_294) ;  /* 0x000000001014794e */ /* 0x000fce0000000000 */
[----:B0--3--:R-:W-:Y:S05]  /*19610*/  CALL.ABS.NOINC R2 ;  /* 0x0000000002007343 */ /* 0x009fea0003c00000 */
.L_x_294:
[----:B------:R-:W1:Y:S01]  /*19620*/  LDCU.64 UR4, c[0x0][0x758] ;  /* 0x0000eb00ff0477ac */ /* 0x000e620008000a00 */
[----:B------:R-:W-:-:S04]  /*19630*/  LOP3.LUT R18, R18, 0xffff, RZ, 0xc0, !PT ;  /* 0x0000ffff12127812 */ /* 0x000fc800078ec0ff */
[----:B------:R-:W-:-:S05]  /*19640*/  PRMT R18, R18, 0x8880, RZ ;  /* 0x0000888012127816 */ /* 0x000fca00000000ff */
[----:B------:R-:W-:-:S05]  /*19650*/  IMAD.MOV.U32 R2, RZ, RZ, R18 ;  /* 0x000000ffff027224 */ /* 0x000fca00078e0012 */
[----:B------:R-:W-:Y:S02]  /*19660*/  SHF.R.S32.HI R3, RZ, 0x1f, R2 ;  /* 0x0000001fff037819 */ /* 0x000fe40000011402 */
[----:B-1----:R-:W-:-:S05]  /*19670*/  IADD3 R4, P0, PT, R19, UR4, RZ ;  /* 0x0000000413047c10 */ /* 0x002fca000ff1e0ff */
[----:B------:R-:W-:-:S05]  /*19680*/  IMAD.X R5, RZ, RZ, UR5, P0 ;  /* 0x00000005ff057e24 */ /* 0x000fca00080e06ff */
[----:B------:R-:W-:Y:S01]  /*19690*/  STG.E.64 desc[UR36][R4.64], R2 ;  /* 0x0000000204007986 */ /* 0x000fe2000c101b24 */
[----:B------:R-:W-:Y:S05]  /*196a0*/  EXIT ;  /* 0x000000000000794d */ /* 0x000fea0003800000 */
.L_x_288:
[----:B------:R-:W3:Y:S01]  /*196b0*/  LDCU.U8 UR4, c[0x0][0x788] ;  /* 0x0000f100ff0477ac */ /* 0x000ee20008000000 */
[----:B------:R-:W4:Y:S01]  /*196c0*/  LDCU.U8 UR5, c[0x0][0x789] ;  /* 0x0000f120ff0577ac */ /* 0x000f220008000000 */
[----:B---3--:R-:W-:Y:S02]  /*196d0*/  UISETP.NE.AND UP1, UPT, UR4, URZ, UPT ;  /* 0x000000ff0400728c */ /* 0x008fe4000bf25270 */
[----:B----4-:R-:W-:-:S07]  /*196e0*/  UISETP.NE.AND UP0, UPT, UR5, URZ, UPT ;  /* 0x000000ff0500728c */ /* 0x010fce000bf05270 */
[----:B------:R-:W-:Y:S05]  /*196f0*/  BRA.U !UP1, `(.L_x_295) ;  /* 0x0000000109407547 */ /* 0x000fea000b800000 */
[----:B-12---:R-:W2:Y:S04]  /*19700*/  LDG.E.U8 R0, desc[UR36][R4.64] ;  /* 0x0000002404007981 */ /* 0x006ea8000c1e1100 */
[----:B------:R-:W3:Y:S04]  /*19710*/  LDG.E.U8 R2, desc[UR36][R4.64+0x1] ;  /* 0x0000012404027981 */ /* 0x000ee8000c1e1100 */
[----:B------:R-:W4:Y:S04]  /*19720*/  LDG.E.U8 R3, desc[UR36][R4.64+0x2] ;  /* 0x0000022404037981 */ /* 0x000f28000c1e1100 */
[----:B------:R-:W5:Y:S01]  /*19730*/  LDG.E.U8 R6, desc[UR36][R4.64+0x3] ;  /* 0x0000032404067981 */ /* 0x000f62000c1e1100 */
[----:B------:R-:W-:-:S02]  /*19740*/  LOP3.LUT R27, R27, 0xff, RZ, 0xc0, !PT ;  /* 0x000000ff1b1b7812 */ /* 0x000fc400078ec0ff */
[----:B------:R-:W-:Y:S02]  /*19750*/  LOP3.LUT R7, R24, 0xff, RZ, 0xc0, !PT ;  /* 0x000000ff18077812 */ /* 0x000fe400078ec0ff */
[----:B------:R-:W-:Y:S02]  /*19760*/  LOP3.LUT R22, R22, 0xff, RZ, 0xc0, !PT ;  /* 0x000000ff16167812 */ /* 0x000fe400078ec0ff */
[----:B------:R-:W-:Y:S02]  /*19770*/  LOP3.LUT R9, R18, 0xff, RZ, 0xc0, !PT ;  /* 0x000000ff12097812 */ /* 0x000fe400078ec0ff */
[----:B--2---:R-:W-:Y:S02]  /*19780*/  ISETP.NE.AND P0, PT, R0, R27, PT ;  /* 0x0000001b0000720c */ /* 0x004fe40003f05270 */
[----:B---3--:R-:W-:Y:S02]  /*19790*/  ISETP.NE.AND P1, PT, R2, R7, PT ;  /* 0x000000070200720c */ /* 0x008fe40003f25270 */
[----:B------:R-:W-:-:S02]  /*197a0*/  SEL R27, RZ, 0x1, !P0 ;  /* 0x00000001ff1b7807 */ /* 0x000fc40004000000 */
[----:B----4-:R-:W-:Y:S02]  /*197b0*/  ISETP.NE.AND P2, PT, R3, R22, PT ;  /* 0x000000160300720c */ /* 0x010fe40003f45270 */
[----:B------:R-:W-:Y:S02]  /*197c0*/  SEL R24, RZ, 0x1, !P1 ;  /* 0x00000001ff187807 */ /* 0x000fe40004800000 */
[----:B-----5:R-:W-:Y:S02]  /*197d0*/  ISETP.NE.AND P3, PT, R6, R9, PT ;  /* 0x000000090600720c */ /* 0x020fe40003f65270 */
[----:B------:R-:W-:Y:S02]  /*197e0*/  SEL R22, RZ, 0x1, !P2 ;  /* 0x00000001ff167807 */ /* 0x000fe40005000000 */
[----:B------:R-:W-:-:S09]  /*197f0*/  SEL R18, RZ, 0x1, !P3 ;  /* 0x00000001ff127807 */ /* 0x000fd20005800000 */
.L_x_295:
[----:B------:R-:W-:Y:S05]  /*19800*/  BRA.U !UP0, `(.L_x_296) ;  /* 0x0000000508b47547 */ /* 0x000fea000b800000 */
[----:B------:R-:W3:Y:S02]  /*19810*/  LDCU UR4, c[0x0][0x78c] ;  /* 0x0000f180ff0477ac */ /* 0x000ee40008000800 */
[----:B---3--:R-:W-:-:S09]  /*19820*/  UISETP.NE.AND UP0, UPT, UR4, 0x1, UPT ;  /* 0x000000010400788c */ /* 0x008fd2000bf05270 */
[----:B------:R-:W-:Y:S05]  /*19830*/  BRA.U !UP0, `(.L_x_297) ;  /* 0x0000000108407547 */ /* 0x000fea000b800000 */
[----:B-12---:R-:W-:Y:S01]  /*19840*/  MOV R0, 0x0 ;  /* 0x0000000000007802 */ /* 0x006fe20000000f00 */
[----:B------:R-:W1:Y:S01]  /*19850*/  LDCU.64 UR4, c[0x4][0x7c8] ;  /* 0x0100f900ff0477ac */ /* 0x000e620008000a00 */
[----:B------:R-:W-:Y:S02]  /*19860*/  HFMA2 R8, -RZ, RZ, 0, 4.4763088226318359375e-05 ;  /* 0x000002efff087431 */ /* 0x000fe400000001ff */
        /* <DEDUP_REMOVED lines=8> */
[----:B------:R-:W-:Y:S02]  /*198f0*/  IMAD.U32 R7, RZ, RZ, UR7 ;  /* 0x00000007ff077e24 */ /* 0x000fe4000f8e00ff */
[----:B-----5:R-:W-:Y:S02]  /*19900*/  IMAD.U32 R10, RZ, RZ, UR8 ;  /* 0x00000008ff0a7e24 */ /* 0x020fe4000f8e00ff */
[----:B--2---:R-:W-:-:S07]  /*19910*/  IMAD.U32 R11, RZ, RZ, UR9 ;  /* 0x00000009ff0b7e24 */ /* 0x004fce000f8e00ff */
[----:B------:R-:W-:-:S07]  /*19920*/  LEPC R20, `(.L_x_297) ;  /* 0x000000001014794e */ /* 0x000fce0000000000 */
[----:B0--3--:R-:W-:Y:S05]  /*19930*/  CALL.ABS.NOINC R2 ;  /* 0x0000000002007343 */ /* 0x009fea0003c00000 */
.L_x_297:
[----:B------:R-:W3:Y:S01]  /*19940*/  LDCU.64 UR4, c[0x0][0x758] ;  /* 0x0000eb00ff0477ac */ /* 0x000ee20008000a00 */
[----:B------:R-:W-:-:S04]  /*19950*/  LOP3.LUT R27, R27, 0xffff, RZ, 0xc0, !PT ;  /* 0x0000ffff1b1b7812 */ /* 0x000fc800078ec0ff */
[----:B------:R-:W-:-:S05]  /*19960*/  PRMT R27, R27, 0x8880, RZ ;  /* 0x000088801b1b7816 */ /* 0x000fca00000000ff */
[----:B------:R-:W-:-:S05]  /*19970*/  IMAD.MOV.U32 R2, RZ, RZ, R27 ;  /* 0x000000ffff027224 */ /* 0x000fca00078e001b */
[----:B--2---:R-:W-:Y:S02]  /*19980*/  SHF.R.S32.HI R3, RZ, 0x1f, R2 ;  /* 0x0000001fff037819 */ /* 0x004fe40000011402 */
[----:B---3--:R-:W-:Y:S01]  /*19990*/  IADD3 R26, P0, PT, R26, UR4, RZ ;  /* 0x000000041a1a7c10 */ /* 0x008fe2000ff1e0ff */
[----:B------:R-:W2:Y:S04]  /*199a0*/  LDCU UR4, c[0x0][0x78c] ;  /* 0x0000f180ff0477ac */ /* 0x000ea80008000800 */
[----:B------:R-:W-:-:S05]  /*199b0*/  IMAD.X R27, RZ, RZ, UR5, P0 ;  /* 0x00000005ff1b7e24 */ /* 0x000fca00080e06ff */
[----:B------:R3:W-:Y:S01]  /*199c0*/  STG.E.64 desc[UR36][R26.64], R2 ;  /* 0x000000021a007986 */ /* 0x0007e2000c101b24 */
[----:B--2---:R-:W-:-:S09]  /*199d0*/  UISETP.NE.AND UP0, UPT, UR4, 0x1, UPT ;  /* 0x000000010400788c */ /* 0x004fd2000bf05270 */
[----:B---3--:R-:W-:Y:S05]  /*199e0*/  BRA.U !UP0, `(.L_x_298) ;  /* 0x0000000108407547 */ /* 0x008fea000b800000 */
[----:B-1----:R-:W-:Y:S01]  /*199f0*/  MOV R0, 0x0 ;  /* 0x0000000000007802 */ /* 0x002fe20000000f00 */
        /* <DEDUP_REMOVED lines=15> */
.L_x_298:
[----:B------:R-:W2:Y:S01]  /*19af0*/  LDCU.64 UR4, c[0x0][0x758] ;  /* 0x0000eb00ff0477ac */ /* 0x000ea20008000a00 */
[----:B------:R-:W-:-:S04]  /*19b00*/  LOP3.LUT R24, R24, 0xffff, RZ, 0xc0, !PT ;  /* 0x0000ffff18187812 */ /* 0x000fc800078ec0ff */
[----:B------:R-:W-:-:S05]  /*19b10*/  PRMT R24, R24, 0x8880, RZ ;  /* 0x0000888018187816 */ /* 0x000fca00000000ff */
[----:B------:R-:W-:-:S05]  /*19b20*/  IMAD.MOV.U32 R2, RZ, RZ, R24 ;  /* 0x000000ffff027224 */ /* 0x000fca00078e0018 */
[----:B------:R-:W-:Y:S02]  /*19b30*/  SHF.R.S32.HI R3, RZ, 0x1f, R2 ;  /* 0x0000001fff037819 */ /* 0x000fe40000011402 */
[----:B--2---:R-:W-:Y:S01]  /*19b40*/  IADD3 R4, P0, PT, R25, UR4, RZ ;  /* 0x0000000419047c10 */ /* 0x004fe2000ff1e0ff */
[----:B------:R-:W2:Y:S03]  /*19b50*/  LDCU UR4, c[0x0][0x78c] ;  /* 0x0000f180ff0477ac */ /* 0x000ea60008000800 */
[----:B------:R-:W-:-:S05]  /*19b60*/  IADD3.X R5, PT, PT, RZ, UR5, RZ, P0, !PT ;  /* 0x00000005ff057c10 */ /* 0x000fca00087fe4ff */
        /* <DEDUP_REMOVED lines=19> */
.L_x_299:
[----:B------:R-:W2:Y:S01]  /*19ca0*/  LDCU.64 UR4, c[0x0][0x758] ;  /* 0x0000eb00ff0477ac */ /* 0x000ea20008000a00 */
[----:B------:R-:W-:-:S04]  /*19cb0*/  LOP3.LUT R22, R22, 0xffff, RZ, 0xc0, !PT ;  /* 0x0000ffff16167812 */ /* 0x000fc800078ec0ff */
[----:B------:R-:W-:-:S04]  /*19cc0*/  PRMT R22, R22, 0x8880, RZ ;  /* 0x0000888016167816 */ /* 0x000fc800000000ff */
[----:B------:R-:W-:-:S04]  /*19cd0*/  MOV R2, R22 ;  /* 0x0000001600027202 */ /* 0x000fc80000000f00 */
[----:B------:R-:W-:Y:S02]  /*19ce0*/  SHF.R.S32.HI R3, RZ, 0x1f, R2 ;  /* 0x0000001fff037819 */ /* 0x000fe40000011402 */
[----:B--2---:R-:W-:Y:S01]  /*19cf0*/  IADD3 R4, P0, PT, R23, UR4, RZ ;  /* 0x0000000417047c10 */ /* 0x004fe2000ff1e0ff */
[----:B------:R-:W2:Y:S04]  /*19d00*/  LDCU UR4, c[0x0][0x78c] ;  /* 0x0000f180ff0477ac */ /* 0x000ea80008000800 */
[----:B------:R-:W-:-:S05]  /*19d10*/  IMAD.X R5, RZ, RZ, UR5, P0 ;  /* 0x00000005ff057e24 */ /* 0x000fca00080e06ff */
[----:B------:R3:W-:Y:S01]  /*19d20*/  STG.E.64 desc[UR36][R4.64], R2 ;  /* 0x0000000204007986 */ /* 0x0007e2000c101b24 */
[----:B--2---:R-:W-:-:S09]  /*19d30*/  UISETP.NE.AND UP0, UPT, UR4, 0x1, UPT ;  /* 0x000000010400788c */ /* 0x004fd2000bf05270 */
[----:B---3--:R-:W-:Y:S05]  /*19d40*/  BRA.U !UP0, `(.L_x_300) ;  /* 0x0000000108407547 */ /* 0x008fea000b800000 */
[----:B-1----:R-:W-:Y:S01]  /*19d50*/  MOV R0, 0x0 ;  /* 0x0000000000007802 */ /* 0x002fe20000000f00 */
        /* <DEDUP_REMOVED lines=15> */
.L_x_300:
[----:B------:R-:W2:Y:S01]  /*19e50*/  LDCU.64 UR4, c[0x0][0x758] ;  /* 0x0000eb00ff0477ac */ /* 0x000ea20008000a00 */
[----:B------:R-:W-:-:S04]  /*19e60*/  LOP3.LUT R18, R18, 0xffff, RZ, 0xc0, !PT ;  /* 0x0000ffff12127812 */ /* 0x000fc800078ec0ff */
[----:B------:R-:W-:-:S05]  /*19e70*/  PRMT R18, R18, 0x8880, RZ ;  /* 0x0000888012127816 */ /* 0x000fca00000000ff */
[----:B------:R-:W-:-:S05]  /*19e80*/  IMAD.MOV.U32 R2, RZ, RZ, R18 ;  /* 0x000000ffff027224 */ /* 0x000fca00078e0012 */
[----:B------:R-:W-:Y:S02]  /*19e90*/  SHF.R.S32.HI R3, RZ, 0x1f, R2 ;  /* 0x0000001fff037819 */ /* 0x000fe40000011402 */
[----:B--2---:R-:W-:-:S05]  /*19ea0*/  IADD3 R4, P0, PT, R19, UR4, RZ ;  /* 0x0000000413047c10 */ /* 0x004fca000ff1e0ff */
[----:B------:R-:W-:-:S05]  /*19eb0*/  IMAD.X R5, RZ, RZ, UR5, P0 ;  /* 0x00000005ff057e24 */ /* 0x000fca00080e06ff */
[----:B------:R-:W-:Y:S01]  /*19ec0*/  STG.E.64 desc[UR36][R4.64], R2 ;  /* 0x0000000204007986 */ /* 0x000fe2000c101b24 */
[----:B------:R-:W-:Y:S05]  /*19ed0*/  EXIT ;  /* 0x000000000000794d */ /* 0x000fea0003800000 */
.L_x_296:
[----:B------:R-:W-:Y:S04]  /*19ee0*/  STG.E.U8 desc[UR36][R4.64], R27 ;  /* 0x0000001b04007986 */ /* 0x000fe8000c101124 */
[----:B------:R-:W-:Y:S04]  /*19ef0*/  STG.E.U8 desc[UR36][R4.64+0x1], R24 ;  /* 0x0000011804007986 */ /* 0x000fe8000c101124 */
[----:B------:R-:W-:Y:S04]  /*19f00*/  STG.E.U8 desc[UR36][R4.64+0x2], R22 ;  /* 0x0000021604007986 */ /* 0x000fe8000c101124 */
[----:B------:R-:W-:Y:S01]  /*19f10*/  STG.E.U8 desc[UR36][R4.64+0x3], R18 ;  /* 0x0000031204007986 */ /* 0x000fe2000c101124 */
[----:B------:R-:W-:Y:S05]  /*19f20*/  EXIT ;  /* 0x000000000000794d */ /* 0x000fea0003800000 */
.L_x_263:
        /* <DEDUP_REMOVED lines=14> */
[----:B-1----:R-:W-:Y:S01]  /*1a010*/  UISETP.NE.AND UP0, UPT, UR6, URZ, UPT ;  /* 0x000000ff0600728c */ /* 0x002fe2000bf05270 */
[----:B--2---:R-:W-:Y:S02]  /*1a020*/  IADD3 R4, P0, PT, R19, UR4, RZ ;  /* 0x0000000413047c10 */ /* 0x004fe4000ff1e0ff */
[----:B------:R-:W-:Y:S02]  /*1a030*/  IADD3 R6, P1, PT, R23, UR4, RZ ;  /* 0x0000000417067c10 */ /* 0x000fe4000ff3e0ff */
[----:B------:R-:W-:Y:S01]  /*1a040*/  IADD3 R2, P3, PT, R26, UR4, RZ ;  /* 0x000000041a027c10 */ /* 0x000fe2000ff7e0ff */
[----:B------:R-:W-:Y:S01]  /*1a050*/  IMAD.X R5, RZ, RZ, UR5, P0 ;  /* 0x00000005ff057e24 */ /* 0x000fe200080e06ff */
[----:B------:R-:W-:Y:S01]  /*1a060*/  IADD3 R8, P2, PT, R25, UR4, RZ ;  /* 0x0000000419087c10 */ /* 0x000fe2000ff5e0ff */
[----:B------:R-:W-:-:S02]  /*1a070*/  IMAD.X R7, RZ, RZ, UR5, P1 ;  /* 0x00000005ff077e24 */ /* 0x000fc400088e06ff */
[----:B------:R-:W-:Y:S01]  /*1a080*/  IMAD.X R3, RZ, RZ, UR5, P3 ;  /* 0x00000005ff037e24 */ /* 0x000fe200098e06ff */
[----:B------:R-:W-:Y:S01]  /*1a090*/  IADD3.X R9, PT, PT, RZ, UR5, RZ, P2, !PT ;  /* 0x00000005ff097c10 */ /* 0x000fe200097fe4ff */
        /* <DEDUP_REMOVED lines=29> */
.L_x_302:
[----:B------:R-:W1:Y:S02]  /*1a270*/  LDCU.U8 UR4, c[0x0][0x789] ;  /* 0x0000f120ff0477ac */ /* 0x000e640008000000 */
[----:B-1----:R-:W-:-:S09]  /*1a280*/  UISETP.NE.AND UP0, UPT, UR4, URZ, UPT ;  /* 0x000000ff0400728c */ /* 0x002fd2000bf05270 */
[----:B------:R-:W-:Y:S05]  /*1a290*/  BRA.U UP0, `(.L_x_303) ;  /* 0x0000000100547547 */ /* 0x000fea000b800000 */
[----:B------:R-:W-:Y:S02]  /*1a2a0*/  LOP3.LUT R28, R28, 0xffff, RZ, 0xc0, !PT ;  /* 0x0000ffff1c1c7812 */ /* 0x000fe400078ec0ff */
[----:B------:R-:W-:Y:S02]  /*1a2b0*/  LOP3.LUT R27, R27, 0xffff, RZ, 0xc0, !PT ;  /* 0x0000ffff1b1b7812 */ /* 0x000fe400078ec0ff */
[----:B------:R-:W-:Y:S02]  /*1a2c0*/  LOP3.LUT R24, R24, 0xffff, RZ, 0xc0, !PT ;  /* 0x0000ffff18187812 */ /* 0x000fe400078ec0ff */
[----:B------:R-:W-:Y:S02]  /*1a2d0*/  PRMT R28, R28, 0x8880, RZ ;  /* 0x000088801c1c7816 */ /* 0x000fe400000000ff */
[----:B------:R-:W-:Y:S02]  /*1a2e0*/  LOP3.LUT R22, R22, 0xffff, RZ, 0xc0, !PT ;  /* 0x0000ffff16167812 */ /* 0x000fe400078ec0ff */
[----:B------:R-:W-:Y:S01]  /*1a2f0*/  PRMT R27, R27, 0x8880, RZ ;  /* 0x000088801b1b7816 */ /* 0x000fe200000000ff */
[----:B------:R-:W-:Y:S01]  /*1a300*/  IMAD.MOV.U32 R10, RZ, RZ, R28 ;  /* 0x000000ffff0a7224 */ /* 0x000fe200078e001c */
[----:B------:R-:W-:-:S02]  /*1a310*/  PRMT R24, R24, 0x8880, RZ ;  /* 0x0000888018187816 */ /* 0x000fc400000000ff */
[----:B------:R-:W-:Y:S01]  /*1a320*/  PRMT R22, R22, 0x8880, RZ ;  /* 0x0000888016167816 */ /* 0x000fe200000000ff */
[----:B------:R-:W-:Y:S01]  /*1a330*/  IMAD.MOV.U32 R12, RZ, RZ, R27 ;  /* 0x000000ffff0c7224 */ /* 0x000fe200078e001b */
[----:B------:R-:W-:Y:S01]  /*1a340*/  SHF.R.S32.HI R11, RZ, 0x1f, R10 ;  /* 0x0000001fff0b7819 */ /* 0x000fe2000001140a */
[----:B------:R-:W-:Y:S01]  /*1a350*/  IMAD.MOV.U32 R14, RZ, RZ, R24 ;  /* 0x000000ffff0e7224 */ /* 0x000fe200078e0018 */
[----:B------:R-:W-:Y:S02]  /*1a360*/  MOV R16, R22 ;  /* 0x0000001600107202 */ /* 0x000fe40000000f00 */
[----:B------:R-:W-:Y:S01]  /*1a370*/  SHF.R.S32.HI R13, RZ, 0x1f, R12 ;  /* 0x0000001fff0d7819 */ /* 0x000fe2000001140c */
[----:B------:R-:W-:Y:S01]  /*1a380*/  STG.E.64 desc[UR36][R2.64], R10 ;  /* 0x0000000a02007986 */ /* 0x000fe2000c101b24 */
[----:B------:R-:W-:Y:S02]  /*1a390*/  SHF.R.S32.HI R15, RZ, 0x1f, R14 ;  /* 0x0000001fff0f7819 */ /* 0x000fe4000001140e */
[----:B------:R-:W-:Y:S01]  /*1a3a0*/  SHF.R.S32.HI R17, RZ, 0x1f, R16 ;  /* 0x0000001fff117819 */ /* 0x000fe20000011410 */
[----:B------:R-:W-:Y:S04]  /*1a3b0*/  STG.E.64 desc[UR36][R8.64], R12 ;  /* 0x0000000c08007986 */ /* 0x000fe8000c101b24 */
[----:B------:R-:W-:Y:S04]  /*1a3c0*/  STG.E.64 desc[UR36][R6.64], R14 ;  /* 0x0000000e06007986 */ /* 0x000fe8000c101b24 */
[----:B------:R-:W-:Y:S01]  /*1a3d0*/  STG.E.64 desc[UR36][R4.64], R16 ;  /* 0x0000001004007986 */ /* 0x000fe2000c101b24 */
[----:B------:R-:W-:Y:S05]  /*1a3e0*/  EXIT ;  /* 0x000000000000794d */ /* 0x000fea0003800000 */
.L_x_303:
        /* <DEDUP_REMOVED lines=19> */
.L_x_304:
        /* <DEDUP_REMOVED lines=27> */
.L_x_305:
        /* <DEDUP_REMOVED lines=27> */
.L_x_306:
        /* <DEDUP_REMOVED lines=27> */
.L_x_307:
        /* <DEDUP_REMOVED lines=9> */
.L_x_301:
[----:B------:R-:W1:Y:S01]  /*1aac0*/  LDCU.U8 UR4, c[0x0][0x788] ;  /* 0x0000f100ff0477ac */ /* 0x000e620008000000 */
[----:B------:R-:W2:Y:S01]  /*1aad0*/  LDCU.U8 UR5, c[0x0][0x789] ;  /* 0x0000f120ff0577ac */ /* 0x000ea20008000000 */
[----:B-1----:R-:W-:Y:S02]  /*1aae0*/  UISETP.NE.AND UP0, UPT, UR4, URZ, UPT ;  /* 0x000000ff0400728c */ /* 0x002fe4000bf05270 */
[----:B--2---:R-:W-:-:S07]  /*1aaf0*/  UISETP.NE.AND UP1, UPT, UR5, URZ, UPT ;  /* 0x000000ff0500728c */ /* 0x004fce000bf25270 */
[----:B------:R-:W-:Y:S05]  /*1ab00*/  BRA.U !UP0, `(.L_x_308) ;  /* 0x0000000108407547 */ /* 0x000fea000b800000 */
[----:B------:R-:W2:Y:S04]  /*1ab10*/  LDG.E.U8 R0, desc[UR36][R4.64] ;  /* 0x0000002404007981 */ /* 0x000ea8000c1e1100 */
        /* <DEDUP_REMOVED lines=15> */
.L_x_308:
[----:B------:R-:W-:Y:S05]  /*1ac10*/  BRA.U !UP1, `(.L_x_309) ;  /* 0x0000000509b47547 */ /* 0x000fea000b800000 */
        /* <DEDUP_REMOVED lines=19> */
.L_x_310:
        /* <DEDUP_REMOVED lines=27> */
.L_x_311:
        /* <DEDUP_REMOVED lines=27> */
.L_x_312:
        /* <DEDUP_REMOVED lines=19> */
[----:B-1----:R-:W-:Y:S01]  /*1b1e0*/  MOV R4, UR4 ;  /* 0x0000000400047c02 */ /* 0x002fe20008000f00 */
[----:B------:R-:W-:-:S02]  /*1b1f0*/  IMAD.U32 R5, RZ, RZ, UR5 ;  /* 0x00000005ff057e24 */ /* 0x000fc4000f8e00ff */
[----:B----4-:R-:W-:Y:S02]  /*1b200*/  IMAD.U32 R6, RZ, RZ, UR6 ;  /* 0x00000006ff067e24 */ /* 0x010fe4000f8e00ff */
[----:B------:R-:W-:Y:S01]  /*1b210*/  IMAD.U32 R7, RZ, RZ, UR7 ;  /* 0x00000007ff077e24 */ /* 0x000fe2000f8e00ff */
[----:B-----5:R-:W-:Y:S01]  /*1b220*/  MOV R10, UR8 ;  /* 0x00000008000a7c02 */ /* 0x020fe20008000f00 */
[----:B--2---:R-:W-:-:S07]  /*1b230*/  IMAD.U32 R11, RZ, RZ, UR9 ;  /* 0x00000009ff0b7e24 */ /* 0x004fce000f8e00ff */
[----:B------:R-:W-:-:S07]  /*1b240*/  LEPC R20, `(.L_x_313) ;  /* 0x000000001014794e */ /* 0x000fce0000000000 */
[----:B0--3--:R-:W-:Y:S05]  /*1b250*/  CALL.ABS.NOINC R2 ;  /* 0x0000000002007343 */ /* 0x009fea0003c00000 */
.L_x_313:
        /* <DEDUP_REMOVED lines=9> */
.L_x_309:
[----:B------:R-:W-:Y:S04]  /*1b2f0*/  STG.E.U8 desc[UR36][R4.64], R28 ;  /* 0x0000001c04007986 */ /* 0x000fe8000c101124 */
[----:B------:R-:W-:Y:S04]  /*1b300*/  STG.E.U8 desc[UR36][R4.64+0x1], R27 ;  /* 0x0000011b04007986 */ /* 0x000fe8000c101124 */
[----:B------:R-:W-:Y:S04]  /*1b310*/  STG.E.U8 desc[UR36][R4.64+0x2], R24 ;  /* 0x0000021804007986 */ /* 0x000fe8000c101124 */
[----:B------:R-:W-:Y:S01]  /*1b320*/  STG.E.U8 desc[UR36][R4.64+0x3], R22 ;  /* 0x0000031604007986 */ /* 0x000fe2000c101124 */
[----:B------:R-:W-:Y:S05]  /*1b330*/  EXIT ;  /* 0x000000000000794d */ /* 0x000fea0003800000 */
.L_x_314:
        /* <DEDUP_REMOVED lines=12> */
.L_x_9956:


//--------------------- .text._ZN2at6native13reduce_kernelILi512ELi1ENS0_8ReduceOpIN3c108BFloat16ENS0_14func_wrapper_tIdZNS0_15xor_sum_functorIS4_vEclERNS_14TensorIteratorEEUlddE_EEjdLi4ELi4EEEEEvT1_ --------------------------
	.section	.text._ZN2at6native13reduce_kernelILi512ELi1ENS0_8ReduceOpIN3c108BFloat16ENS0_14func_wrapper_tIdZNS0_15xor_sum_functorIS4_vEclERNS_14TensorIteratorEEUlddE_EEjdLi4ELi4EEEEEvT1_,"ax",@progbits
	.align	128
        .global         _ZN2at6native13reduce_kernelILi512ELi1ENS0_8ReduceOpIN3c108BFloat16ENS0_14func_wrapper_tIdZNS0_15xor_sum_functorIS4_vEclERNS_14TensorIteratorEEUlddE_EEjdLi4ELi4EEEEEvT1_
        .type           _ZN2at6native13reduce_kernelILi512ELi1ENS0_8ReduceOpIN3c108BFloat16ENS0_14func_wrapper_tIdZNS0_15xor_sum_functorIS4_vEclERNS_14TensorIteratorEEUlddE_EEjdLi4ELi4EEEEEvT1_,@function
        .size           _ZN2at6native13reduce_kernelILi512ELi1ENS0_8ReduceOpIN3c108BFloat16ENS0_14func_wrapper_tIdZNS0_15xor_sum_functorIS4_vEclERNS_14TensorIteratorEEUlddE_EEjdLi4ELi4EEEEEvT1_,(.L_x_9957 - _ZN2at6native13reduce_kernelILi512ELi1ENS0_8ReduceOpIN3c108BFloat16ENS0_14func_wrapper_tIdZNS0_15xor_sum_functorIS4_vEclERNS_14TensorIteratorEEUlddE_EEjdLi4ELi4EEEEEvT1_)
        .other          _ZN2at6native13reduce_kernelILi512ELi1ENS0_8ReduceOpIN3c108BFloat16ENS0_14func_wrapper_tIdZNS0_15xor_sum_functorIS4_vEclERNS_14TensorIteratorEEUlddE_EEjdLi4ELi4EEEEEvT1_,@"STO_CUDA_ENTRY STV_DEFAULT"
_ZN2at6native13reduce_kernelILi512ELi1ENS0_8ReduceOpIN3c108BFloat16ENS0_14func_wrapper_tIdZNS0_15xor_sum_functorIS4_vEclERNS_14TensorIteratorEEUlddE_EEjdLi4ELi4EEEEEvT1_:
.text._ZN2at6native13reduce_kernelILi512ELi1ENS0_8ReduceOpIN3c108BFloat16ENS0_14func_wrapper_tIdZNS0_15xor_sum_functorIS4_vEclERNS_14TensorIteratorEEUlddE_EEjdLi4ELi4EEEEEvT1_:
[----:B------:R-:W0:Y:S01]  /*0000*/  LDC R1, c[0x0][0x37c] ;  /* 0x0000df00ff017b82 */ /* 0x000e220000000800 */
[----:B------:R-:W1:Y:S01]  /*0010*/  S2R R0, SR_TID.X ;  /* 0x0000000000007919 */ /* 0x000e620000002100 */
[----:B------:R-:W2:Y:S06]  /*0020*/  LDCU UR4, c[0x0][0x564] ;  /* 0x0000ac80ff0477ac */ /* 0x000eac0008000800 */
[----:B------:R-:W3:Y:S01]  /*0030*/  S2UR UR5, SR_CTAID.X ;  /* 0x00000000000579c3 */ /* 0x000ee20000002500 */
[----:B------:R-:W-:Y:S01]  /*0040*/  HFMA2 R14, -RZ, RZ, 0, 0 ;  /* 0x00000000ff0e7431 */ /* 0x000fe200000001ff */
[----:B------:R-:W4:Y:S01]  /*0050*/  S2R R5, SR_TID.Y ;  /* 0x0000000000057919 */ /* 0x000f220000002200 */
[----:B------:R-:W1:Y:S01]  /*0060*/  LDCU.64 UR32, c[0x0][0x3b0] ;  /* 0x00007600ff2077ac */ /* 0x000e620008000a00 */
[----:B------:R-:W5:Y:S01]  /*0070*/  S2R R4, SR_CTAID.Y ;  /* 0x0000000000047919 */ /* 0x000f620000002600 */
[----:B------:R-:W3:Y:S03]  /*0080*/  LDCU.64 UR30, c[0x0][0x3a8] ;  /* 0x00007500ff1e77ac */ /* 0x000ee60008000a00 */
[----:B------:R-:W5:Y:S01]  /*0090*/  LDC R17, c[0x0][0x3a0] ;  /* 0x0000e800ff117b82 */ /* 0x000f620000000800 */
[----:B------:R-:W4:Y:S01]  /*00a0*/  LDCU UR6, c[0x0][0x3b8] ;  /* 0x00007700ff0677ac */ /* 0x000f220008000800 */
        /* <DEDUP_REMOVED lines=15> */
[----:B-1----:R-:W-:-:S04]  /*01a0*/  SHF.R.U32.HI R3, RZ, UR5, R2 ;  /* 0x00000005ff037c19 */ /* 0x002fc80008011602 */
[----:B------:R-:W-:-:S05]  /*01b0*/  IADD3 R7, PT, PT, -R3, RZ, RZ ;  /* 0x000000ff03077210 */ /* 0x000fca0007ffe1ff */
[----:B------:R-:W-:-:S04]  /*01c0*/  IMAD R14, R7, UR6, R17 ;  /* 0x00000006070e7c24 */ /* 0x000fc8000f8e0211 */
[----:B--2---:R-:W-:Y:S01]  /*01d0*/  IMAD R14, R14, UR8, RZ ;  /* 0x000000080e0e7c24 */ /* 0x004fe2000f8e02ff */
[----:B------:R-:W-:Y:S06]  /*01e0*/  BRA.U !UP0, `(.L_x_315) ;  /* 0x0000001108247547 */ /* 0x000fec000b800000 */
[----:B------:R-:W0:Y:S01]  /*01f0*/  LDCU.64 UR6, c[0x0][0x578] ;  /* 0x0000af00ff0677ac */ /* 0x000e220008000a00 */
[----:B------:R-:W-:Y:S01]  /*0200*/  IMAD.MOV.U32 R2, RZ, RZ, RZ ;  /* 0x000000ffff027224 */ /* 0x000fe200078e00ff */
[----:B------:R-:W-:Y:S01]  /*0210*/  UISETP.LT.U32.AND UP0, UPT, UR4, 0x18, UPT ;  /* 0x000000180400788c */ /* 0x000fe2000bf01070 */
[----:B------:R-:W1:Y:S03]  /*0220*/  LDCU UR5, c[0x0][0x574] ;  /* 0x0000ae80ff0577ac */ /* 0x000e660008000800 */
[----:B------:R-:W-:-:S04]  /*0230*/  USEL UR4, UR4, 0x18, UP0 ;  /* 0x0000001804047887 */ /* 0x000fc80008000000 */
[----:B------:R-:W-:Y:S01]  /*0240*/  UIADD3 UR4, UPT, UPT, UR4, 0x1, URZ ;  /* 0x0000000104047890 */ /* 0x000fe2000fffe0ff */
[----:B0-----:R-:W-:Y:S01]  /*0250*/  IMAD.HI.U32 R6, R3, UR6, R2 ;  /* 0x0000000603067c27 */ /* 0x001fe2000f8e0002 */
[----:B------:R-:W0:Y:S04]  /*0260*/  LDCU UR6, c[0x0][0x6a0] ;  /* 0x0000d400ff0677ac */ /* 0x000e280008000800 */
[----:B------:R-:W-:Y:S01]  /*0270*/  SHF.R.U32.HI R7, RZ, UR7, R6 ;  /* 0x00000007ff077c19 */ /* 0x000fe20008011606 */
[----:B------:R-:W-:-:S03]  /*0280*/  UISETP.NE.AND UP0, UPT, UR4, 0x2, UPT ;  /* 0x000000020400788c */ /* 0x000fc6000bf05270 */
[----:B------:R-:W-:-:S05]  /*0290*/  IADD3 R2, PT, PT, -R7, RZ, RZ ;  /* 0x000000ff07027210 */ /* 0x000fca0007ffe1ff */
[----:B-1----:R-:W-:-:S04]  /*02a0*/  IMAD R3, R2, UR5, R3 ;  /* 0x0000000502037c24 */ /* 0x002fc8000f8e0203 */
        /* <DEDUP_REMOVED lines=253> */
.L_x_315:
[----:B------:R-:W0:Y:S01]  /*1280*/  LDCU UR5, c[0x0][0x394] ;  /* 0x00007280ff0577ac */ /* 0x000e220008000800 */
[----:B------:R-:W-:Y:S01]  /*1290*/  BSSY.RECONVERGENT B0, `(.L_x_316) ;  /* 0x0000a36000007945 */ /* 0x000fe20003800200 */
[----:B------:R-:W1:Y:S01]  /*12a0*/  LDCU UR4, c[0x0][0x398] ;  /* 0x00007300ff0477ac */ /* 0x000e620008000800 */
[----:B------:R-:W2:Y:S01]  /*12b0*/  LDCU.64 UR36, c[0x0][0x358] ;  /* 0x00006b00ff2477ac */ /* 0x000ea20008000a00 */
[----:B0-----:R-:W-:-:S05]  /*12c0*/  IMAD.U32 R28, RZ, RZ, UR5 ;  /* 0x00000005ff1c7e24 */ /* 0x001fca000f8e00ff */
[----:B------:R-:W-:-:S04]  /*12d0*/  ISETP.GE.U32.AND P0, PT, R25, R28, PT ;  /* 0x0000001c1900720c */ /* 0x000fc80003f06070 */
[----:B-1----:R-:W-:-:S13]  /*12e0*/  ISETP.GE.U32.OR P0, PT, R17, UR4, P0 ;  /* 0x0000000411007c0c */ /* 0x002fda0008706470 */
[----:B--2---:R-:W-:Y:S05]  /*12f0*/  @P0 BRA `(.L_x_317) ;  /* 0x000000a000bc0947 */ /* 0x004fea0003800000 */
[----:B------:R-:W0:Y:S01]  /*1300*/  LDCU.U8 UR6, c[0x0][0x3c8] ;  /* 0x00007900ff0677ac */ /* 0x000e220008000000 */
[----:B------:R-:W1:Y:S01]  /*1310*/  LDCU.64 UR4, c[0x0][0x760] ;  /* 0x0000ec00ff0477ac */ /* 0x000e620008000a00 */
[----:B0-----:R-:W-:Y:S01]  /*1320*/  UISETP.NE.AND UP0, UPT, UR6, URZ, UPT ;  /* 0x000000ff0600728c */ /* 0x001fe2000bf05270 */
[----:B-1----:R-:W-:-:S04]  /*1330*/  IADD3 R2, P0, PT, R14, UR4, RZ ;  /* 0x000000040e027c10 */ /* 0x002fc8000ff1e0ff */
[----:B------:R-:W-:Y:S01]  /*1340*/  IADD3.X R3, PT, PT, RZ, UR5, RZ, P0, !PT ;  /* 0x00000005ff037c10 */ /* 0x000fe200087fe4ff */
[----:B------:R-:W-:-:S03]  /*1350*/  IMAD.MOV.U32 R10, RZ, RZ, R2 ;  /* 0x000000ffff0a7224 */ /* 0x000fc600078e0002 */
[----:B------:R-:W-:Y:S01]  /*1360*/  MOV R11, R3 ;  /* 0x00000003000b7202 */ /* 0x000fe20000000f00 */
[----:B------:R-:W-:Y:S06]  /*1370*/  BRA.U !UP0, `(.L_x_318) ;  /* 0x0000000508a47547 */ /* 0x000fec000b800000 */
[----:B------:R-:W0:Y:S01]  /*1380*/  LDC R18, c[0x0][0x388] ;  /* 0x0000e200ff127b82 */ /* 0x000e220000000800 */
[----:B------:R-:W1:Y:S01]  /*1390*/  LDCU UR4, c[0x0][0x394] ;  /* 0x00007280ff0477ac */ /* 0x000e620008000800 */
[----:B------:R-:W-:Y:S01]  /*13a0*/  SHF.R.U32.HI R2, RZ, 0x1, R2 ;  /* 0x00000001ff027819 */ /* 0x000fe20000011602 */
[----:B------:R-:W-:Y:S03]  /*13b0*/  BSSY.RECONVERGENT B1, `(.L_x_319) ;  /* 0x0000027000017945 */ /* 0x000fe60003800200 */
[----:B------:R-:W-:Y:S02]  /*13c0*/  LOP3.LUT P0, R9, R2, 0x3, RZ, 0xc0, !PT ;  /* 0x0000000302097812 */ /* 0x000fe4000780c0ff */
[----:B------:R-:W2:Y:S01]  /*13d0*/  LDC R14, c[0x0][0x38c] ;  /* 0x0000e300ff0e7b82 */ /* 0x000ea20000000800 */
[----:B-1----:R-:W-:Y:S01]  /*13e0*/  IMAD.U32 R12, RZ, RZ, UR4 ;  /* 0x00000004ff0c7e24 */ /* 0x002fe2000f8e00ff */
[----:B0-----:R-:W-:Y:S01]  /*13f0*/  MOV R15, R18 ;  /* 0x00000012000f7202 */ /* 0x001fe20000000f00 */
[----:B------:R-:W-:Y:S01]  /*1400*/  IMAD.MOV.U32 R19, RZ, RZ, R18 ;  /* 0x000000ffff137224 */ /* 0x000fe200078e0012 */
[----:B--2---:R-:W-:Y:S01]  /*1410*/  MOV R13, R14 ;  /* 0x0000000e000d7202 */ /* 0x004fe20000000f00 */
[----:B------:R-:W-:-:S06]  /*1420*/  IMAD.MOV.U32 R21, RZ, RZ, R14 ;  /* 0x000000ffff157224 */ /* 0x000fcc00078e000e */
[----:B------:R-:W-:Y:S05]  /*1430*/  @!P0 BRA `(.L_x_320) ;  /* 0x0000000000788947 */ /* 0x000fea0003800000 */
[C---:B------:R-:W-:Y:S01]  /*1440*/  ISETP.GT.U32.AND P0, PT, R0.reuse, 0x3, PT ;  /* 0x000000030000780c */ /* 0x040fe20003f04070 */
[----:B------:R-:W-:Y:S01]  /*1450*/  BSSY.RECONVERGENT B2, `(.L_x_321) ;  /* 0x0000019000027945 */ /* 0x000fe20003800200 */
[----:B------:R-:W-:Y:S01]  /*1460*/  IADD3 R3, PT, PT, -R9, RZ, RZ ;  /* 0x000000ff09037210 */ /* 0x000fe20007ffe1ff */
[----:B------:R-:W-:Y:S01]  /*1470*/  IMAD.MOV.U32 R19, RZ, RZ, R18 ;  /* 0x000000ffff137224 */ /* 0x000fe200078e0012 */
[----:B------:R-:W-:Y:S02]  /*1480*/  ISETP.LT.U32.OR P0, PT, R0, R9, P0 ;  /* 0x000000090000720c */ /* 0x000fe40000701470 */
[----:B------:R-:W-:Y:S01]  /*1490*/  MOV R21, R14 ;  /* 0x0000000e00157202 */ /* 0x000fe20000000f00 */
[----:B------:R-:W-:-:S10]  /*14a0*/  IMAD.WIDE R10, R3, 0x2, R10 ;  /* 0x00000002030a7825 */ /* 0x000fd400078e020a */
[----:B------:R-:W-:Y:S05]  /*14b0*/  @P0 BRA `(.L_x_322) ;  /* 0x0000000000480947 */ /* 0x000fea0003800000 */
[----:B------:R-:W-:Y:S01]  /*14c0*/  ISETP.NE.AND P0, PT, RZ, UR31, PT ;  /* 0x0000001fff007c0c */ /* 0x000fe2000bf05270 */
[----:B------:R-:W-:Y:S01]  /*14d0*/  IMAD.MOV.U32 R19, RZ, RZ, R18 ;  /* 0x000000ffff137224 */ /* 0x000fe200078e0012 */
[----:B------:R-:W-:Y:S02]  /*14e0*/  ISETP.NE.AND P1, PT, R5, RZ, PT ;  /* 0x000000ff0500720c */ /* 0x000fe40003f25270 */
[----:B------:R-:W-:-:S11]  /*14f0*/  MOV R21, R14 ;  /* 0x0000000e00157202 */ /* 0x000fd60000000f00 */
[----:B------:R-:W-:Y:S05]  /*1500*/  @P0 BRA P1, `(.L_x_322) ;  /* 0x0000000000340947 */ /* 0x000fea0000800000 */
[----:B------:R-:W-:Y:S01]  /*1510*/  ISETP.NE.AND P0, PT, RZ, UR32, PT ;  /* 0x00000020ff007c0c */ /* 0x000fe2000bf05270 */
[----:B------:R-:W-:Y:S01]  /*1520*/  IMAD.MOV.U32 R19, RZ, RZ, R18 ;  /* 0x000000ffff137224 */ /* 0x000fe200078e0012 */
[----:B------:R-:W-:Y:S02]  /*1530*/  ISETP.NE.AND P1, PT, R4, RZ, PT ;  /* 0x000000ff0400720c */ /* 0x000fe40003f25270 */
[----:B------:R-:W-:-:S11]  /*1540*/  MOV R21, R14 ;  /* 0x0000000e00157202 */ /* 0x000fd60000000f00 */
[----:B------:R-:W-:Y:S05]  /*1550*/  @P0 BRA P1, `(.L_x_322) ;  /* 0x0000000000200947 */ /* 0x000fea0000800000 */
[----:B------:R-:W-:Y:S01]  /*1560*/  IMAD.WIDE.U32 R2, R0, 0x2, R10 ;  /* 0x0000000200027825 */ /* 0x000fe200078e000a */
[----:B------:R-:W0:Y:S05]  /*1570*/  LDCU.64 UR4, c[0x0][0x388] ;  /* 0x00007100ff0477ac */ /* 0x000e2a0008000a00 */
[----:B------:R-:W2:Y:S02]  /*1580*/  LDG.E.U16 R2, desc[UR36][R2.64] ;  /* 0x0000002402027981 */ /* 0x000ea4000c1e1500 */
[----:B--2---:R-:W-:-:S04]  /*1590*/  IMAD.U32 R6, R2, 0x10000, RZ ;  /* 0x0001000002067824 */ /* 0x004fc800078e00ff */
[----:B------:R-:W-:-:S06]  /*15a0*/  FMUL.FTZ R6, R6, 1 ;  /* 0x3f80000006067820 */ /* 0x000fcc0000410000 */
[----:B------:R-:W0:Y:S02]  /*15b0*/  F2F.F64.F32 R6, R6 ;  /* 0x0000000600067310 */ /* 0x000e240000201800 */
[----:B0-----:R-:W-:Y:S02]  /*15c0*/  LOP3.LUT R19, R6, UR4, RZ, 0x3c, !PT ;  /* 0x0000000406137c12 */ /* 0x001fe4000f8e3cff */
[----:B------:R-:W-:-:S07]  /*15d0*/  LOP3.LUT R21, R7, UR5, RZ, 0x3c, !PT ;  /* 0x0000000507157c12 */ /* 0x000fce000f8e3cff */
.L_x_322:
[----:B------:R-:W-:Y:S05]  /*15e0*/  BSYNC.RECONVERGENT B2 ;  /* 0x0000000000027941 */ /* 0x000fea0003800200 */
.L_x_321:
[----:B------:R-:W-:Y:S02]  /*15f0*/  IADD3 R10, P0, PT, R10, 0x8, RZ ;  /* 0x000000080a0a7810 */ /* 0x000fe40007f1e0ff */
[----:B------:R-:W-:Y:S02]  /*1600*/  IADD3 R12, PT, PT, R9, -0x4, R28 ;  /* 0xfffffffc090c7810 */ /* 0x000fe40007ffe01c */
[----:B------:R-:W-:-:S09]  /*1610*/  IADD3.X R11, PT, PT, RZ, R11, RZ, P0, !PT ;  /* 0x0000000bff0b7210 */ /* 0x000fd200007fe4ff */
.L_x_320:
[----:B------:R-:W-:Y:S05]  /*1620*/  BSYNC.RECONVERGENT B1 ;  /* 0x0000000000017941 */ /* 0x000fea0003800200 */
.L_x_319:
[----:B------:R-:W-:Y:S01]  /*1630*/  LEA R3, R25, 0x3, 0x2 ;  /* 0x0000000319037811 */ /* 0x000fe200078e10ff */
[----:B------:R-:W-:Y:S01]  /*1640*/  BSSY.RECONVERGENT B1, `(.L_x_323) ;  /* 0x0000029000017945 */ /* 0x000fe20003800200 */
[----:B------:R-:W-:Y:S01]  /*1650*/  ISETP.NE.AND P0, PT, RZ, UR31, PT ;  /* 0x0000001fff007c0c */ /* 0x000fe2000bf05270 */
[----:B------:R-:W-:Y:S01]  /*1660*/  IMAD.MOV.U32 R23, RZ, RZ, R14 ;  /* 0x000000ffff177224 */ /* 0x000fe200078e000e */
[----:B------:R-:W-:Y:S02]  /*1670*/  ISETP.GE.U32.AND P2, PT, R3, R12, PT ;  /* 0x0000000c0300720c */ /* 0x000fe40003f46070 */
[----:B------:R-:W-:Y:S02]  /*1680*/  ISETP.NE.AND P1, PT, RZ, UR32, PT ;  /* 0x00000020ff007c0c */ /* 0x000fe4000bf25270 */
[----:B------:R-:W-:Y:S02]  /*1690*/  ISETP.NE.AND P0, PT, R5, RZ, P0 ;  /* 0x000000ff0500720c */ /* 0x000fe40000705270 */
[----:B------:R-:W-:-:S02]  /*16a0*/  ISETP.NE.AND P1, PT, R4, RZ, P1 ;  /* 0x000000ff0400720c */ /* 0x000fc40000f25270 */
[----:B------:R-:W-:Y:S02]  /*16b0*/  MOV R27, R18 ;  /* 0x00000012001b7202 */ /* 0x000fe40000000f00 */
[----:B------:R-:W-:-:S03]  /*16c0*/  PLOP3.LUT P0, PT, P0, P1, PT, 0xf8, 0x8f ;  /* 0x00000000008f781c */ /* 0x000fc60000703f70 */
[----:B------:R-:W-:Y:S10]  /*16d0*/  @P2 BRA `(.L_x_324) ;  /* 0x00000000007c2947 */ /* 0x000ff40003800000 */
[----:B------:R-:W-:Y:S01]  /*16e0*/  IMAD.MOV.U32 R27, RZ, RZ, R18 ;  /* 0x000000ffff1b7224 */ /* 0x000fe200078e0012 */
[----:B------:R-:W-:-:S07]  /*16f0*/  MOV R23, R14 ;  /* 0x0000000e00177202 */ /* 0x000fce0000000f00 */
.L_x_325:
[C---:B------:R-:W-:Y:S01]  /*1700*/  IMAD.WIDE.U32 R6, R25.reuse, 0x8, R10 ;  /* 0x0000000819067825 */ /* 0x040fe200078e000a */
[----:B------:R-:W0:Y:S04]  /*1710*/  LDCU UR4, c[0x0][0x39c] ;  /* 0x00007380ff0477ac */ /* 0x000e280008000800 */
[----:B------:R-:W2:Y:S01]  /*1720*/  LDG.E.64 R4, desc[UR36][R6.64] ;  /* 0x0000002406047981 */ /* 0x000ea2000c1e1b00 */
[----:B0-----:R-:W-:-:S05]  /*1730*/  VIADD R25, R25, UR4 ;  /* 0x0000000419197c36 */ /* 0x001fca0008000000 */
[----:B------:R-:W-:-:S04]  /*1740*/  LEA R29, R25, 0x3, 0x2 ;  /* 0x00000003191d7811 */ /* 0x000fc800078e10ff */
[----:B------:R-:W-:Y:S01]  /*1750*/  ISETP.GE.U32.AND P1, PT, R29, R12, PT ;  /* 0x0000000c1d00720c */ /* 0x000fe20003f26070 */
[C---:B--2---:R-:W-:Y:S01]  /*1760*/  IMAD.U32 R2, R4.reuse, 0x10000, RZ ;  /* 0x0001000004027824 */ /* 0x044fe200078e00ff */
[C---:B------:R-:W-:Y:S02]  /*1770*/  SHF.L.U32 R9, R5.reuse, 0x10, RZ ;  /* 0x0000001005097819 */ /* 0x040fe400000006ff */
[----:B------:R-:W-:Y:S01]  /*1780*/  PRMT R4, R4, 0x7632, R4 ;  /* 0x0000763204047816 */ /* 0x000fe20000000004 */
[----:B------:R-:W-:Y:S01]  /*1790*/  FMUL.FTZ R2, R2, 1 ;  /* 0x3f80000002027820 */ /* 0x000fe20000410000 */
[----:B------:R-:W-:Y:S01]  /*17a0*/  PRMT R8, R5, 0x7632, R8 ;  /* 0x0000763205087816 */ /* 0x000fe20000000008 */
[----:B------:R-:W-:Y:S02]  /*17b0*/  FMUL.FTZ R5, R9, 1 ;  /* 0x3f80000009057820 */ /* 0x000fe40000410000 */
[----:B------:R-:W-:Y:S01]  /*17c0*/  IMAD.U32 R9, R4, 0x10000, RZ ;  /* 0x0001000004097824 */ /* 0x000fe200078e00ff */
[----:B------:R-:W-:Y:S01]  /*17d0*/  SHF.L.U32 R8, R8, 0x10, RZ ;  /* 0x0000001008087819 */ /* 0x000fe200000006ff */
[----:B------:R-:W0:Y:S02]  /*17e0*/  F2F.F64.F32 R2, R2 ;  /* 0x0000000200027310 */ /* 0x000e240000201800 */
[----:B------:R-:W-:-:S02]  /*17f0*/  FMUL.FTZ R6, R9, 1 ;  /* 0x3f80000009067820 */ /* 0x000fc40000410000 */
[----:B------:R-:W-:-:S04]  /*1800*/  FMUL.FTZ R8, R8, 1 ;  /* 0x3f80000008087820 */ /* 0x000fc80000410000 */
[----:B------:R-:W1:Y:S01]  /*1810*/  F2F.F64.F32 R4, R5 ;  /* 0x0000000500047310 */ /* 0x000e620000201800 */
[----:B0-----:R-:W-:-:S07]  /*1820*/  LOP3.LUT R19, R19, R2, RZ, 0x3c, !PT ;  /* 0x0000000213137212 */ /* 0x001fce00078e3cff */
[----:B------:R-:W0:Y:S01]  /*1830*/  F2F.F64.F32 R6, R6 ;  /* 0x0000000600067310 */ /* 0x000e220000201800 */
[----:B------:R-:W-:Y:S02]  /*1840*/  LOP3.LUT R21, R21, R3, RZ, 0x3c, !PT ;  /* 0x0000000315157212 */ /* 0x000fe400078e3cff */
[----:B-1----:R-:W-:-:S05]  /*1850*/  LOP3.LUT R18, R18, R4, RZ, 0x3c, !PT ;  /* 0x0000000412127212 */ /* 0x002fca00078e3cff */
[----:B------:R-:W1:Y:S01]  /*1860*/  F2F.F64.F32 R8, R8 ;  /* 0x0000000800087310 */ /* 0x000e620000201800 */
[----:B------:R-:W-:Y:S02]  /*1870*/  LOP3.LUT R23, R23, R5, RZ, 0x3c, !PT ;  /* 0x0000000517177212 */ /* 0x000fe400078e3cff */
[----:B0-----:R-:W-:Y:S02]  /*1880*/  LOP3.LUT R27, R27, R6, RZ, 0x3c, !PT ;  /* 0x000000061b1b7212 */ /* 0x001fe400078e3cff */
[----:B------:R-:W-:Y:S02]  /*1890*/  LOP3.LUT R14, R14, R7, RZ, 0x3c, !PT ;  /* 0x000000070e0e7212 */ /* 0x000fe400078e3cff */
[----:B-1----:R-:W-:Y:S02]  /*18a0*/  LOP3.LUT R15, R15, R8, RZ, 0x3c, !PT ;  /* 0x000000080f0f7212 */ /* 0x002fe400078e3cff */
[----:B------:R-:W-:Y:S01]  /*18b0*/  LOP3.LUT R13, R13, R9, RZ, 0x3c, !PT ;  /* 0x000000090d0d7212 */ /* 0x000fe200078e3cff */
[----:B------:R-:W-:Y:S06]  /*18c0*/  @!P1 BRA `(.L_x_325) ;  /* 0xfffffffc008c9947 */ /* 0x000fec000383ffff */
.L_x_324:
[----:B------:R-:W-:Y:S05]  /*18d0*/  BSYNC.RECONVERGENT B1 ;  /* 0x0000000000017941 */ /* 0x000fea0003800200 */
.L_x_323:
[----:B------:R-:W-:Y:S04]  /*18e0*/  BSSY.RECONVERGENT B1, `(.L_x_326) ;  /* 0x000000d000017945 */ /* 0x000fe80003800200 */
[----:B------:R-:W-:Y:S05]  /*18f0*/  @P0 BRA `(.L_x_327) ;  /* 0x00000000002c0947 */ /* 0x000fea0003800000 */
[----:B------:R-:W-:-:S04]  /*1900*/  LOP3.LUT R3, R12, 0xfffffffc, RZ, 0xc0, !PT ;  /* 0xfffffffc0c037812 */ /* 0x000fc800078ec0ff */
[----:B------:R-:W-:-:S04]  /*1910*/  IADD3 R3, PT, PT, R3, R0, RZ ;  /* 0x0000000003037210 */ /* 0x000fc80007ffe0ff */
[----:B------:R-:W-:-:S13]  /*1920*/  ISETP.GE.U32.AND P0, PT, R3, R12, PT ;  /* 0x0000000c0300720c */ /* 0x000fda0003f06070 */
[----:B------:R-:W-:Y:S05]  /*1930*/  @P0 BRA `(.L_x_327) ;  /* 0x00000000001c0947 */ /* 0x000fea0003800000 */
[----:B------:R-:W-:-:S06]  /*1940*/  IMAD.WIDE R10, R3, 0x2, R10 ;  /* 0x00000002030a7825 */ /* 0x000fcc00078e020a */
[----:B------:R-:W2:Y:S02]  /*1950*/  LDG.E.U16 R10, desc[UR36][R10.64] ;  /* 0x000000240a0a7981 */ /* 0x000ea4000c1e1500 */
[----:B--2---:R-:W-:-:S04]  /*1960*/  IMAD.U32 R0, R10, 0x10000, RZ ;  /* 0x000100000a007824 */ /* 0x004fc800078e00ff */
[----:B------:R-:W-:-:S04]  /*1970*/  FMUL.FTZ R0, R0, 1 ;  /* 0x3f80000000007820 */ /* 0x000fc80000410000 */
[----:B------:R-:W0:Y:S02]  /*1980*/  F2F.F64.F32 R2, R0 ;  /* 0x0000000000027310 */ /* 0x000e240000201800 */
[----:B0-----:R-:W-:Y:S02]  /*1990*/  LOP3.LUT R19, R19, R2, RZ, 0x3c, !PT ;  /* 0x0000000213137212 */ /* 0x001fe400078e3cff */
[----:B------:R-:W-:-:S07]  /*19a0*/  LOP3.LUT R21, R21, R3, RZ, 0x3c, !PT ;  /* 0x0000000315157212 */ /* 0x000fce00078e3cff */
.L_x_327:
[----:B------:R-:W-:Y:S05]  /*19b0*/  BSYNC.RECONVERGENT B1 ;  /* 0x0000000000017941 */ /* 0x000fea0003800200 */
.L_x_326:
[----:B------:R-:W-:Y:S02]  /*19c0*/  LOP3.LUT R18, R18, R27, R19, 0x96, !PT ;  /* 0x0000001b12127212 */ /* 0x000fe400078e9613 */
[----:B------:R-:W-:Y:S02]  /*19d0*/  LOP3.LUT R14, R23, R14, R21, 0x96, !PT ;  /* 0x0000000e170e7212 */ /* 0x000fe400078e9615 */
[----:B------:R-:W-:Y:S02]  /*19e0*/  LOP3.LUT R24, R18, R15, RZ, 0x3c, !PT ;  /* 0x0000000f12187212 */ /* 0x000fe400078e3cff */
[----:B------:R-:W-:Y:S01]  /*19f0*/  LOP3.LUT R25, R14, R13, RZ, 0x3c, !PT ;  /* 0x0000000d0e197212 */ /* 0x000fe200078e3cff */
[----:B------:R-:W-:Y:S06]  /*1a00*/  BRA `(.L_x_317) ;  /* 0x0000009800f87947 */ /* 0x000fec0003800000 */
.L_x_318:
[----:B------:R-:W0:Y:S08]  /*1a10*/  LDC R0, c[0x0][0x500] ;  /* 0x00014000ff007b82 */ /* 0x000e300000000800 */
[----:B------:R-:W1:Y:S01]  /*1a20*/  LDC R4, c[0x0][0x3d0] ;  /* 0x0000f400ff047b82 */ /* 0x000e620000000800 */
[----:B0-----:R-:W-:-:S04]  /*1a30*/  SHF.R.U32.HI R0, RZ, 0x1, R0 ;  /* 0x00000001ff007819 */ /* 0x001fc80000011600 */
[----:B------:R-:W-:-:S04]  /*1a40*/  ISETP.NE.AND P0, PT, R0, 0x1, PT ;  /* 0x000000010000780c */ /* 0x000fc80003f05270 */
[----:B-1----:R-:W-:-:S13]  /*1a50*/  ISETP.NE.OR P0, PT, R4, 0x1, P0 ;  /* 0x000000010400780c */ /* 0x002fda0000705670 */
[----:B------:R-:W-:Y:S05]  /*1a60*/  @P0 BRA `(.L_x_328) ;  /* 0x0000000400c00947 */ /* 0x000fea0003800000 */
[----:B------:R-:W0:Y:S01]  /*1a70*/  LDC R14, c[0x0][0x39c] ;  /* 0x0000e700ff0e7b82 */ /* 0x000e220000000800 */
[----:B------:R-:W-:Y:S01]  /*1a80*/  BSSY.RECONVERGENT B1, `(.L_x_329) ;  /* 0x0000036000017945 */ /* 0x000fe20003800200 */
[----:B------:R-:W-:-:S06]  /*1a90*/  MOV R27, R25 ;  /* 0x00000019001b7202 */ /* 0x000fcc0000000f00 */
[----:B------:R-:W1:Y:S08]  /*1aa0*/  LDC R12, c[0x0][0x388] ;  /* 0x0000e200ff0c7b82 */ /* 0x000e700000000800 */
[----:B------:R-:W2:Y:S01]  /*1ab0*/  LDC R0, c[0x0][0x38c] ;  /* 0x0000e300ff007b82 */ /* 0x000ea20000000800 */
[----:B0-----:R-:W-:-:S05]  /*1ac0*/  IMAD R3, R14, 0x3, R25 ;  /* 0x000000030e037824 */ /* 0x001fca00078e0219 */
[----:B------:R-:W-:Y:S01]  /*1ad0*/  ISETP.GE.U32.AND P0, PT, R3, R28, PT ;  /* 0x0000001c0300720c */ /* 0x000fe20003f06070 */
[--C-:B-1----:R-:W-:Y:S01]  /*1ae0*/  IMAD.MOV.U32 R25, RZ, RZ, R12.reuse ;  /* 0x000000ffff197224 */ /* 0x102fe200078e000c */
[----:B------:R-:W-:Y:S01]  /*1af0*/  MOV R23, R12 ;  /* 0x0000000c00177202 */ /* 0x000fe20000000f00 */
[----:B------:R-:W-:Y:S01]  /*1b00*/  IMAD.MOV.U32 R21, RZ, RZ, R12 ;  /* 0x000000ffff157224 */ /* 0x000fe200078e000c */
[-C--:B--2---:R-:W-:Y:S01]  /*1b10*/  MOV R19, R0.reuse ;  /* 0x0000000000137202 */ /* 0x084fe20000000f00 */
[----:B------:R-:W-:Y:S01]  /*1b20*/  IMAD.MOV.U32 R15, RZ, RZ, R0 ;  /* 0x000000ffff0f7224 */ /* 0x000fe200078e0000 */
[----:B------:R-:W-:-:S07]  /*1b30*/  MOV R13, R0 ;  /* 0x00000000000d7202 */ /* 0x000fce0000000f00 */
[----:B------:R-:W-:Y:S05]  /*1b40*/  @P0 BRA `(.L_x_330) ;  /* 0x0000000000a40947 */ /* 0x000fea0003800000 */
[----:B------:R-:W-:Y:S01]  /*1b50*/  BSSY.RECONVERGENT B2, `(.L_x_330) ;  /* 0x0000028000027945 */ /* 0x000fe20003800200 */
[----:B------:R-:W-:Y:S01]  /*1b60*/  IMAD.MOV.U32 R23, RZ, RZ, R12 ;  /* 0x000000ffff177224 */ /* 0x000fe200078e000c */
[----:B------:R-:W-:Y:S01]  /*1b70*/  MOV R21, R12 ;  /* 0x0000000c00157202 */ /* 0x000fe20000000f00 */
[----:B------:R-:W-:Y:S01]  /*1b80*/  IMAD.MOV.U32 R15, RZ, RZ, R0 ;  /* 0x000000ffff0f7224 */ /* 0x000fe200078e0000 */
[----:B------:R-:W-:-:S07]  /*1b90*/  MOV R13, R0 ;  /* 0x00000000000d7202 */ /* 0x000fce0000000f00 */
.L_x_331:
[----:B------:R-:W-:-:S04]  /*1ba0*/  IMAD.WIDE.U32 R2, R27, 0x2, R10 ;  /* 0x000000021b027825 */ /* 0x000fc800078e000a */
[----:B------:R-:W-:Y:S01]  /*1bb0*/  IMAD.IADD R27, R27, 0x1, R14 ;  /* 0x000000011b1b7824 */ /* 0x000fe200078e020e */
[----:B------:R-:W2:Y:S03]  /*1bc0*/  LDG.E.U16 R20, desc[UR36][R2.64] ;  /* 0x0000002402147981 */ /* 0x000ea6000c1e1500 */
[C---:B------:R-:W-:Y:S01]  /*1bd0*/  IMAD.WIDE.U32 R4, R27.reuse, 0x2, R10 ;  /* 0x000000021b047825 */ /* 0x040fe200078e000a */
[----:B------:R-:W-:-:S04]  /*1be0*/  IADD3 R27, PT, PT, R27, R14, RZ ;  /* 0x0000000e1b1b7210 */ /* 0x000fc80007ffe0ff */
[----:B------:R-:W3:Y:S01]  /*1bf0*/  LDG.E.U16 R18, desc[UR36][R4.64] ;  /* 0x0000002404127981 */ /* 0x000ee2000c1e1500 */
[----:B------:R-:W-:-:S04]  /*1c00*/  IMAD.WIDE.U32 R6, R27, 0x2, R10 ;  /* 0x000000021b067825 */ /* 0x000fc800078e000a */
[----:B------:R-:W-:Y:S01]  /*1c10*/  IMAD.IADD R27, R27, 0x1, R14 ;  /* 0x000000011b1b7824 */ /* 0x000fe200078e020e */
[----:B------:R-:W4:Y:S03]  /*1c20*/  LDG.E.U16 R22, desc[UR36][R6.64] ;  /* 0x0000002406167981 */ /* 0x000f26000c1e1500 */
[----:B------:R-:W-:-:S05]  /*1c30*/  IMAD.WIDE.U32 R8, R27, 0x2, R10 ;  /* 0x000000021b087825 */ /* 0x000fca00078e000a */
[----:B------:R-:W5:Y:S01]  /*1c40*/  LDG.E.U16 R24, desc[UR36][R8.64] ;  /* 0x0000002408187981 */ /* 0x000f62000c1e1500 */
[----:B------:R-:W-:Y:S02]  /*1c50*/  IADD3 R27, PT, PT, R27, R14, RZ ;  /* 0x0000000e1b1b7210 */ /* 0x000fe40007ffe0ff */
[----:B--2---:R-:W-:-:S05]  /*1c60*/  SHF.L.U32 R26, R20, 0x10, RZ ;  /* 0x00000010141a7819 */ /* 0x004fca00000006ff */
[----:B------:R-:W-:Y:S01]  /*1c70*/  FMUL.FTZ R26, R26, 1 ;  /* 0x3f8000001a1a7820 */ /* 0x000fe20000410000 */
[----:B---3--:R-:W-:-:S03]  /*1c80*/  IMAD.U32 R29, R18, 0x10000, RZ ;  /* 0x00010000121d7824 */ /* 0x008fc600078e00ff */
[----:B------:R-:W0:Y:S01]  /*1c90*/  F2F.F64.F32 R2, R26 ;  /* 0x0000001a00027310 */ /* 0x000e220000201800 */
[----:B------:R-:W-:Y:S01]  /*1ca0*/  FMUL.FTZ R29, R29, 1 ;  /* 0x3f8000001d1d7820 */ /* 0x000fe20000410000 */
[----:B----4-:R-:W-:-:S06]  /*1cb0*/  SHF.L.U32 R6, R22, 0x10, RZ ;  /* 0x0000001016067819 */ /* 0x010fcc00000006ff */
[----:B------:R-:W1:Y:S01]  /*1cc0*/  F2F.F64.F32 R4, R29 ;  /* 0x0000001d00047310 */ /* 0x000e620000201800 */
[----:B------:R-:W-:Y:S01]  /*1cd0*/  FMUL.FTZ R6, R6, 1 ;  /* 0x3f80000006067820 */ /* 0x000fe20000410000 */
[----:B-----5:R-:W-:Y:S01]  /*1ce0*/  IMAD.U32 R8, R24, 0x10000, RZ ;  /* 0x0001000018087824 */ /* 0x020fe200078e00ff */
[----:B0-----:R-:W-:Y:S01]  /*1cf0*/  LOP3.LUT R13, R13, R3, RZ, 0x3c, !PT ;  /* 0x000000030d0d7212 */ /* 0x001fe200078e3cff */
[----:B------:R-:W-:Y:S02]  /*1d00*/  IMAD R3, R14, 0x3, R27 ;  /* 0x000000030e037824 */ /* 0x000fe400078e021b */
[----:B------:R-:W-:Y:S02]  /*1d10*/  FMUL.FTZ R8, R8, 1 ;  /* 0x3f80000008087820 */ /* 0x000fe40000410000 */
[----:B------:R-:W0:Y:S01]  /*1d20*/  F2F.F64.F32 R6, R6 ;  /* 0x0000000600067310 */ /* 0x000e220000201800 */
[----:B------:R-:W-:Y:S02]  /*1d30*/  LOP3.LUT R21, R21, R2, RZ, 0x3c, !PT ;  /* 0x0000000215157212 */ /* 0x000fe400078e3cff */
[----:B------:R-:W-:-:S02]  /*1d40*/  ISETP.GE.U32.AND P0, PT, R3, R28, PT ;  /* 0x0000001c0300720c */ /* 0x000fc40003f06070 */
[----:B-1----:R-:W-:Y:S02]  /*1d50*/  LOP3.LUT R12, R12, R4, RZ, 0x3c, !PT ;  /* 0x000000040c0c7212 */ /* 0x002fe400078e3cff */
[----:B------:R-:W-:Y:S01]  /*1d60*/  LOP3.LUT R0, R0, R5, RZ, 0x3c, !PT ;  /* 0x0000000500007212 */ /* 0x000fe200078e3cff */
[----:B------:R-:W1:Y:S01]  /*1d70*/  F2F.F64.F32 R8, R8 ;  /* 0x0000000800087310 */ /* 0x000e620000201800 */
[----:B0-----:R-:W-:Y:S02]  /*1d80*/  LOP3.LUT R23, R23, R6, RZ, 0x3c, !PT ;  /* 0x0000000617177212 */ /* 0x001fe400078e3cff */
[----:B------:R-:W-:Y:S02]  /*1d90*/  LOP3.LUT R15, R15, R7, RZ, 0x3c, !PT ;  /* 0x000000070f0f7212 */ /* 0x000fe400078e3cff */
[----:B-1----:R-:W-:Y:S02]  /*1da0*/  LOP3.LUT R25, R25, R8, RZ, 0x3c, !PT ;  /* 0x0000000819197212 */ /* 0x002fe400078e3cff */
[----:B------:R-:W-:Y:S01]  /*1db0*/  LOP3.LUT R19, R19, R9, RZ, 0x3c, !PT ;  /* 0x0000000913137212 */ /* 0x000fe200078e3cff */
[----:B------:R-:W-:Y:S06]  /*1dc0*/  @!P0 BRA `(.L_x_331) ;  /* 0xfffffffc00748947 */ /* 0x000fec000383ffff */
[----:B------:R-:W-:Y:S05]  /*1dd0*/  BSYNC.RECONVERGENT B2 ;  /* 0x0000000000027941 */ /* 0x000fea0003800200 */
.L_x_330:
[----:B------:R-:W-:Y:S05]  /*1de0*/  BSYNC.RECONVERGENT B1 ;  /* 0x0000000000017941 */ /* 0x000fea0003800200 */
.L_x_329:
[----:B------:R-:W-:Y:S01]  /*1df0*/  ISETP.GE.U32.AND P0, PT, R27, R28, PT ;  /* 0x0000001c1b00720c */ /* 0x000fe20003f06070 */
[----:B------:R-:W-:-:S12]  /*1e00*/  BSSY.RECONVERGENT B1, `(.L_x_332) ;  /* 0x0000012000017945 */ /* 0x000fd80003800200 */
[----:B------:R-:W-:Y:S05]  /*1e10*/  @P0 BRA `(.L_x_333) ;  /* 0x0000000000400947 */ /* 0x000fea0003800000 */
[----:B------:R-:W-:-:S05]  /*1e20*/  IMAD.WIDE.U32 R2, R27, 0x2, R10 ;  /* 0x000000021b027825 */ /* 0x000fca00078e000a */
[----:B------:R0:W5:Y:S01]  /*1e30*/  LDG.E.U16 R20, desc[UR36][R2.64] ;  /* 0x0000002402147981 */ /* 0x000162000c1e1500 */
[----:B------:R-:W-:-:S05]  /*1e40*/  IMAD.IADD R5, R27, 0x1, R14 ;  /* 0x000000011b057824 */ /* 0x000fca00078e020e */
[----:B------:R-:W-:-:S13]  /*1e50*/  ISETP.GE.U32.AND P1, PT, R5, R28, PT ;  /* 0x0000001c0500720c */ /* 0x000fda0003f26070 */
[----:B0-----:R-:W-:Y:S05]  /*1e60*/  @P1 BRA `(.L_x_333) ;  /* 0x00000000002c1947 */ /* 0x001fea0003800000 */
[----:B------:R-:W-:-:S05]  /*1e70*/  IMAD.WIDE.U32 R2, R5, 0x2, R10 ;  /* 0x0000000205027825 */ /* 0x000fca00078e000a */
[----:B------:R0:W5:Y:S01]  /*1e80*/  LDG.E.U16 R18, desc[UR36][R2.64] ;  /* 0x0000002402127981 */ /* 0x000162000c1e1500 */
[----:B------:R-:W-:-:S04]  /*1e90*/  IADD3 R5, PT, PT, R5, R14, RZ ;  /* 0x0000000e05057210 */ /* 0x000fc80007ffe0ff */
[----:B------:R-:W-:-:S13]  /*1ea0*/  ISETP.GE.U32.AND P1, PT, R5, R28, PT ;  /* 0x0000001c0500720c */ /* 0x000fda0003f26070 */
[----:B0-----:R-:W-:Y:S05]  /*1eb0*/  @P1 BRA `(.L_x_333) ;  /* 0x0000000000181947 */ /* 0x001fea0003800000 */
[C---:B------:R-:W-:Y:S02]  /*1ec0*/  IMAD.IADD R7, R5.reuse, 0x1, R14 ;  /* 0x0000000105077824 */ /* 0x040fe400078e020e */
[----:B------:R-:W-:-:S03]  /*1ed0*/  IMAD.WIDE.U32 R2, R5, 0x2, R10 ;  /* 0x0000000205027825 */ /* 0x000fc600078e000a */
[C---:B------:R-:W-:Y:S02]  /*1ee0*/  ISETP.GE.U32.AND P1, PT, R7.reuse, R28, PT ;  /* 0x0000001c0700720c */ /* 0x040fe40003f26070 */
[----:B------:R0:W5:Y:S11]  /*1ef0*/  LDG.E.U16 R22, desc[UR36][R2.64] ;  /* 0x0000002402167981 */ /* 0x000176000c1e1500 */
[----:B------:R-:W-:-:S05]  /*1f00*/  @!P1 IMAD.WIDE.U32 R10, R7, 0x2, R10 ;  /* 0x00000002070a9825 */ /* 0x000fca00078e000a */
[----:B------:R0:W5:Y:S02]  /*1f10*/  @!P1 LDG.E.U16 R24, desc[UR36][R10.64] ;  /* 0x000000240a189981 */ /* 0x000164000c1e1500 */
.L_x_333:
[----:B------:R-:W-:Y:S05]  /*1f20*/  BSYNC.RECONVERGENT B1 ;  /* 0x0000000000017941 */ /* 0x000fea0003800200 */
.L_x_332:
[----:B------:R-:W-:Y:S04]  /*1f30*/  BSSY.RECONVERGENT B1, `(.L_x_334) ;  /* 0x000001e000017945 */ /* 0x000fe80003800200 */
[----:B------:R-:W-:Y:S05]  /*1f40*/  @P0 BRA `(.L_x_335) ;  /* 0x0000000000700947 */ /* 0x000fea0003800000 */
[----:B-----5:R-:W-:Y:S01]  /*1f50*/  SHF.L.U32 R20, R20, 0x10, RZ ;  /* 0x0000001014147819 */ /* 0x020fe200000006ff */
[----:B------:R-:W-:-:S04]  /*1f60*/  IMAD.IADD R5, R27, 0x1, R14 ;  /* 0x000000011b057824 */ /* 0x000fc800078e020e */
[----:B0-----:R-:W-:Y:S01]  /*1f70*/  FMUL.FTZ R2, R20, 1 ;  /* 0x3f80000014027820 */ /* 0x001fe20000410000 */
[----:B------:R-:W-:-:S05]  /*1f80*/  ISETP.GE.U32.AND P0, PT, R5, R28, PT ;  /* 0x0000001c0500720c */ /* 0x000fca0003f06070 */
[----:B------:R-:W0:Y:S02]  /*1f90*/  F2F.F64.F32 R2, R2 ;  /* 0x0000000200027310 */ /* 0x000e240000201800 */
[----:B0-----:R-:W-:Y:S02]  /*1fa0*/  LOP3.LUT R21, R21, R2, RZ, 0x3c, !PT ;  /* 0x0000000215157212 */ /* 0x001fe400078e3cff */
[----:B------:R-:W-:-:S04]  /*1fb0*/  LOP3.LUT R13, R13, R3, RZ, 0x3c, !PT ;  /* 0x000000030d0d7212 */ /* 0x000fc800078e3cff */
[----:B------:R-:W-:Y:S05]  /*1fc0*/  @P0 BRA `(.L_x_335) ;  /* 0x0000000000500947 */ /* 0x000fea0003800000 */
[----:B------:R-:W-:Y:S01]  /*1fd0*/  SHF.L.U32 R18, R18, 0x10, RZ ;  /* 0x0000001012127819 */ /* 0x000fe200000006ff */
[----:B------:R-:W-:-:S04]  /*1fe0*/  IMAD.IADD R5, R5, 0x1, R14 ;  /* 0x0000000105057824 */ /* 0x000fc800078e020e */
[----:B------:R-:W-:Y:S01]  /*1ff0*/  FMUL.FTZ R2, R18, 1 ;  /* 0x3f80000012027820 */ /* 0x000fe20000410000 */
[----:B------:R-:W-:-:S05]  /*2000*/  ISETP.GE.U32.AND P0, PT, R5, R28, PT ;  /* 0x0000001c0500720c */ /* 0x000fca0003f06070 */
[----:B------:R-:W0:Y:S02]  /*2010*/  F2F.F64.F32 R2, R2 ;  /* 0x0000000200027310 */ /* 0x000e240000201800 */
[----:B0-----:R-:W-:Y:S02]  /*2020*/  LOP3.LUT R12, R12, R2, RZ, 0x3c, !PT ;  /* 0x000000020c0c7212 */ /* 0x001fe400078e3cff */
[----:B------:R-:W-:-:S04]  /*2030*/  LOP3.LUT R0, R0, R3, RZ, 0x3c, !PT ;  /* 0x0000000300007212 */ /* 0x000fc800078e3cff */
[----:B------:R-:W-:Y:S05]  /*2040*/  @P0 BRA `(.L_x_335) ;  /* 0x0000000000300947 */ /* 0x000fea0003800000 */
[----:B------:R-:W-:Y:S01]  /*2050*/  IADD3 R3, PT, PT, R5, R14, RZ ;  /* 0x0000000e05037210 */ /* 0x000fe20007ffe0ff */
[----:B------:R-:W-:-:S03]  /*2060*/  IMAD.U32 R22, R22, 0x10000, RZ ;  /* 0x0001000016167824 */ /* 0x000fc600078e00ff */
[----:B------:R-:W-:Y:S01]  /*2070*/  ISETP.GE.U32.AND P0, PT, R3, R28, PT ;  /* 0x0000001c0300720c */ /* 0x000fe20003f06070 */
[----:B------:R-:W-:-:S06]  /*2080*/  FMUL.FTZ R2, R22, 1 ;  /* 0x3f80000016027820 */ /* 0x000fcc0000410000 */
[----:B------:R-:W0:Y:S06]  /*2090*/  F2F.F64.F32 R2, R2 ;  /* 0x0000000200027310 */ /* 0x000e2c0000201800 */
[----:B------:R-:W-:-:S05]  /*20a0*/  @!P0 SHF.L.U32 R24, R24, 0x10, RZ ;  /* 0x0000001018188819 */ /* 0x000fca00000006ff */
[----:B------:R-:W-:Y:S01]  /*20b0*/  @!P0 FMUL.FTZ R4, R24, 1 ;  /* 0x3f80000018048820 */ /* 0x000fe20000410000 */
[----:B0-----:R-:W-:-:S05]  /*20c0*/  LOP3.LUT R23, R23, R2, RZ, 0x3c, !PT ;  /* 0x0000000217177212 */ /* 0x001fca00078e3cff */
[----:B------:R-:W0:Y:S01]  /*20d0*/  @!P0 F2F.F64.F32 R4, R4 ;  /* 0x0000000400048310 */ /* 0x000e220000201800 */
[----:B------:R-:W-:Y:S02]  /*20e0*/  LOP3.LUT R15, R15, R3, RZ, 0x3c, !PT ;  /* 0x000000030f0f7212 */ /* 0x000fe400078e3cff */
[----:B0-----:R-:W-:Y:S02]  /*20f0*/  @!P0 LOP3.LUT R25, R25, R4, RZ, 0x3c, !PT ;  /* 0x0000000419198212 */ /* 0x001fe400078e3cff */
[----:B------:R-:W-:-:S07]  /*2100*/  @!P0 LOP3.LUT R19, R19, R5, RZ, 0x3c, !PT ;  /* 0x0000000513138212 */ /* 0x000fce00078e3cff */
.L_x_335:
[----:B------:R-:W-:Y:S05]  /*2110*/  BSYNC.RECONVERGENT B1 ;  /* 0x0000000000017941 */ /* 0x000fea0003800200 */
.L_x_334:
[----:B------:R-:W-:Y:S02]  /*2120*/  LOP3.LUT R12, R23, R12, R21, 0x96, !PT ;  /* 0x0000000c170c7212 */ /* 0x000fe400078e9615 */
[----:B------:R-:W-:Y:S02]  /*2130*/  LOP3.LUT R0, R15, R0, R13, 0x96, !PT ;  /* 0x000000000f007212 */ /* 0x000fe400078e960d */
[----:B-----5:R-:W-:Y:S02]  /*2140*/  LOP3.LUT R24, R12, R25, RZ, 0x3c, !PT ;  /* 0x000000190c187212 */ /* 0x020fe400078e3cff */
[----:B------:R-:W-:Y:S01]  /*2150*/  LOP3.LUT R25, R0, R19, RZ, 0x3c, !PT ;  /* 0x0000001300197212 */ /* 0x000fe200078e3cff */
[----:B------:R-:W-:Y:S06]  /*2160*/  BRA `(.L_x_317) ;  /* 0x0000009400207947 */ /* 0x000fec0003800000 */
.L_x_328:
[----:B------:R-:W-:-:S13]  /*2170*/  ISETP.NE.AND P0, PT, R4, 0x1, PT ;  /* 0x000000010400780c */ /* 0x000fda0003f05270 */
[----:B------:R-:W-:Y:S05]  /*2180*/  @P0 BRA `(.L_x_336) ;  /* 0x0000000400e00947 */ /* 0x000fea0003800000 */
[----:B------:R-:W0:Y:S01]  /*2190*/  LDC R5, c[0x0][0x39c] ;  /* 0x0000e700ff057b82 */ /* 0x000e220000000800 */
[----:B------:R-:W-:Y:S01]  /*21a0*/  BSSY.RECONVERGENT B1, `(.L_x_337) ;  /* 0x000003a000017945 */ /* 0x000fe20003800200 */
[----:B------:R-:W-:-:S06]  /*21b0*/  IMAD.MOV.U32 R24, RZ, RZ, R25 ;  /* 0x000000ffff187224 */ /* 0x000fcc00078e0019 */
[----:B------:R-:W1:Y:S08]  /*21c0*/  LDC R6, c[0x0][0x388] ;  /* 0x0000e200ff067b82 */ /* 0x000e700000000800 */
[----:B------:R-:W2:Y:S01]  /*21d0*/  LDC R2, c[0x0][0x38c] ;  /* 0x0000e300ff027b82 */ /* 0x000ea20000000800 */
[----:B0-----:R-:W-:-:S05]  /*21e0*/  IMAD R3, R5, 0x3, R25 ;  /* 0x0000000305037824 */ /* 0x001fca00078e0219 */
[----:B------:R-:W-:Y:S02]  /*21f0*/  ISETP.GE.U32.AND P0, PT, R3, R28, PT ;  /* 0x0000001c0300720c */ /* 0x000fe40003f06070 */
[-C--:B-1----:R-:W-:Y:S01]  /*2200*/  MOV R21, R6.reuse ;  /* 0x0000000600157202 */ /* 0x082fe20000000f00 */
[----:B------:R-:W-:Y:S01]  /*2210*/  IMAD.MOV.U32 R25, RZ, RZ, R6 ;  /* 0x000000ffff197224 */ /* 0x000fe200078e0006 */
[----:B------:R-:W-:Y:S01]  /*2220*/  MOV R3, R6 ;  /* 0x0000000600037202 */ /* 0x000fe20000000f00 */
[--C-:B--2---:R-:W-:Y:S01]  /*2230*/  IMAD.MOV.U32 R9, RZ, RZ, R2.reuse ;  /* 0x000000ffff097224 */ /* 0x104fe200078e0002 */
[----:B------:R-:W-:Y:S01]  /*2240*/  MOV R8, R2 ;  /* 0x0000000200087202 */ /* 0x000fe20000000f00 */
[----:B------:R-:W-:-:S06]  /*2250*/  IMAD.MOV.U32 R7, RZ, RZ, R2 ;  /* 0x000000ffff077224 */ /* 0x000fcc00078e0002 */
[----:B------:R-:W-:Y:S05]  /*2260*/  @P0 BRA `(.L_x_338) ;  /* 0x0000000000b40947 */ /* 0x000fea0003800000 */
[----:B------:R-:W-:Y:S01]  /*2270*/  BSSY.RECONVERGENT B2, `(.L_x_338) ;  /* 0x000002c000027945 */ /* 0x000fe20003800200 */
[----:B------:R-:W-:Y:S01]  /*2280*/  MOV R25, R6 ;  /* 0x0000000600197202 */ /* 0x000fe20000000f00 */
[----:B------:R-:W-:Y:S01]  /*2290*/  IMAD.MOV.U32 R3, RZ, RZ, R6 ;  /* 0x000000ffff037224 */ /* 0x000fe200078e0006 */
[----:B------:R-:W-:Y:S01]  /*22a0*/  MOV R8, R2 ;  /* 0x0000000200087202 */ /* 0x000fe20000000f00 */
[----:B------:R-:W-:-:S07]  /*22b0*/  IMAD.MOV.U32 R7, RZ, RZ, R2 ;  /* 0x000000ffff077224 */ /* 0x000fce00078e0002 */
.L_x_339:
[----:B------:R-:W-:Y:S01]  /*22c0*/  IMAD R15, R0, R24, RZ ;  /* 0x00000018000f7224 */ /* 0x000fe200078e02ff */
[----:B------:R-:W-:-:S03]  /*22d0*/  IADD3 R24, PT, PT, R24, R5, RZ ;  /* 0x0000000518187210 */ /* 0x000fc60007ffe0ff */
[----:B------:R-:W-:-:S04]  /*22e0*/  IMAD.WIDE.U32 R14, R15, 0x2, R10 ;  /* 0x000000020f0e7825 */ /* 0x000fc800078e000a */
[----:B------:R-:W-:Y:S01]  /*22f0*/  IMAD R13, R0, R24, RZ ;  /* 0x00000018000d7224 */ /* 0x000fe200078e02ff */
[----:B------:R-:W2:Y:S01]  /*2300*/  LDG.E.U16 R20, desc[UR36][R14.64] ;  /* 0x000000240e147981 */ /* 0x000ea2000c1e1500 */
[----:B------:R-:W-:Y:S02]  /*2310*/  IMAD.IADD R24, R24, 0x1, R5 ;  /* 0x0000000118187824 */ /* 0x000fe400078e0205 */
[----:B------:R-:W-:-:S04]  /*2320*/  IMAD.WIDE.U32 R12, R13, 0x2, R10 ;  /* 0x000000020d0c7825 */ /* 0x000fc800078e000a */
[----:B------:R-:W-:Y:S01]  /*2330*/  IMAD R19, R0, R24, RZ ;  /* 0x0000001800137224 */ /* 0x000fe200078e02ff */
[----:B------:R-:W-:Y:S01]  /*2340*/  IADD3 R24, PT, PT, R24, R5, RZ ;  /* 0x0000000518187210 */ /* 0x000fe20007ffe0ff */
[----:B------:R-:W3:Y:S02]  /*2350*/  LDG.E.U16 R4, desc[UR36][R12.64] ;  /* 0x000000240c047981 */ /* 0x000ee4000c1e1500 */
[----:B------:R-:W-:-:S04]  /*2360*/  IMAD.WIDE.U32 R18, R19, 0x2, R10 ;  /* 0x0000000213127825 */ /* 0x000fc800078e000a */
[----:B------:R-:W-:Y:S01]  /*2370*/  IMAD R23, R0, R24, RZ ;  /* 0x0000001800177224 */ /* 0x000fe200078e02ff */
[----:B------:R-:W4:Y:S03]  /*2380*/  LDG.E.U16 R26, desc[UR36][R18.64] ;  /* 0x00000024121a7981 */ /* 0x000f26000c1e1500 */
[----:B------:R-:W-:-:S06]  /*2390*/  IMAD.WIDE.U32 R22, R23, 0x2, R10 ;  /* 0x0000000217167825 */ /* 0x000fcc00078e000a */
[----:B------:R0:W5:Y:S01]  /*23a0*/  LDG.E.U16 R22, desc[UR36][R22.64] ;  /* 0x0000002416167981 */ /* 0x000162000c1e1500 */
[----:B------:R-:W-:Y:S02]  /*23b0*/  IMAD.IADD R24, R24, 0x1, R5 ;  /* 0x0000000118187824 */ /* 0x000fe400078e0205 */
[----:B--2---:R-:W-:-:S04]  /*23c0*/  IMAD.U32 R14, R20, 0x10000, RZ ;  /* 0x00010000140e7824 */ /* 0x004fc800078e00ff */
[----:B------:R-:W-:-:S04]  /*23d0*/  FMUL.FTZ R27, R14, 1 ;  /* 0x3f8000000e1b7820 */ /* 0x000fc80000410000 */
[----:B------:R1:W2:Y:S01]  /*23e0*/  F2F.F64.F32 R14, R27 ;  /* 0x0000001b000e7310 */ /* 0x0002a20000201800 */
[----:B---3--:R-:W-:-:S05]  /*23f0*/  SHF.L.U32 R29, R4, 0x10, RZ ;  /* 0x00000010041d7819 */ /* 0x008fca00000006ff */
[----:B------:R-:W-:Y:S01]  /*2400*/  FMUL.FTZ R29, R29, 1 ;  /* 0x3f8000001d1d7820 */ /* 0x000fe20000410000 */
[----:B----4-:R-:W-:Y:S02]  /*2410*/  IMAD.U32 R18, R26, 0x10000, RZ ;  /* 0x000100001a127824 */ /* 0x010fe400078e00ff */
[----:B-1----:R-:W-:Y:S01]  /*2420*/  IMAD R27, R5, 0x3, R24 ;  /* 0x00000003051b7824 */ /* 0x002fe200078e0218 */
[----:B------:R-:W1:Y:S01]  /*2430*/  F2F.F64.F32 R12, R29 ;  /* 0x0000001d000c7310 */ /* 0x000e620000201800 */
[----:B0-----:R-:W-:Y:S01]  /*2440*/  FMUL.FTZ R23, R18, 1 ;  /* 0x3f80000012177820 */ /* 0x001fe20000410000 */
[----:B--2---:R-:W-:Y:S02]  /*2450*/  LOP3.LUT R3, R3, R14, RZ, 0x3c, !PT ;  /* 0x0000000e03037212 */ /* 0x004fe400078e3cff */
[----:B-----5:R-:W-:Y:S02]  /*2460*/  SHF.L.U32 R18, R22, 0x10, RZ ;  /* 0x0000001016127819 */ /* 0x020fe400000006ff */
[----:B------:R-:W-:-:S02]  /*2470*/  LOP3.LUT R2, R2, R15, RZ, 0x3c, !PT ;  /* 0x0000000f02027212 */ /* 0x000fc400078e3cff */
[----:B------:R-:W0:Y:S01]  /*2480*/  F2F.F64.F32 R14, R23 ;  /* 0x00000017000e7310 */ /* 0x000e220000201800 */
[----:B------:R-:W-:Y:S01]  /*2490*/  FMUL.FTZ R18, R18, 1 ;  /* 0x3f80000012127820 */ /* 0x000fe20000410000 */
[----:B------:R-:W-:Y:S02]  /*24a0*/  ISETP.GE.U32.AND P0, PT, R27, R28, PT ;  /* 0x0000001c1b00720c */ /* 0x000fe40003f06070 */
[----:B-1----:R-:W-:Y:S02]  /*24b0*/  LOP3.LUT R6, R6, R12, RZ, 0x3c, !PT ;  /* 0x0000000c06067212 */ /* 0x002fe400078e3cff */
[----:B------:R-:W-:Y:S02]  /*24c0*/  LOP3.LUT R7, R7, R13, RZ, 0x3c, !PT ;  /* 0x0000000d07077212 */ /* 0x000fe400078e3cff */
[----:B------:R-:W1:Y:S01]  /*24d0*/  F2F.F64.F32 R18, R18 ;  /* 0x0000001200127310 */ /* 0x000e620000201800 */
[----:B0-----:R-:W-:Y:S02]  /*24e0*/  LOP3.LUT R25, R25, R14, RZ, 0x3c, !PT ;  /* 0x0000000e19197212 */ /* 0x001fe400078e3cff */
[----:B------:R-:W-:-:S02]  /*24f0*/  LOP3.LUT R8, R8, R15, RZ, 0x3c, !PT ;  /* 0x0000000f08087212 */ /* 0x000fc400078e3cff */
[----:B-1----:R-:W-:Y:S02]  /*2500*/  LOP3.LUT R21, R21, R18, RZ, 0x3c, !PT ;  /* 0x0000001215157212 */ /* 0x002fe400078e3cff */
[----:B------:R-:W-:Y:S01]  /*2510*/  LOP3.LUT R9, R9, R19, RZ, 0x3c, !PT ;  /* 0x0000001309097212 */ /* 0x000fe200078e3cff */
[----:B------:R-:W-:Y:S06]  /*2520*/  @!P0 BRA `(.L_x_339) ;  /* 0xfffffffc00648947 */ /* 0x000fec000383ffff */
[----:B------:R-:W-:Y:S05]  /*2530*/  BSYNC.RECONVERGENT B2 ;  /* 0x0000000000027941 */ /* 0x000fea0003800200 */
.L_x_338:
[----:B------:R-:W-:Y:S05]  /*2540*/  BSYNC.RECONVERGENT B1 ;  /* 0x0000000000017941 */ /* 0x000fea0003800200 */
.L_x_337:
[----:B------:R-:W-:Y:S01]  /*2550*/  ISETP.GE.U32.AND P0, PT, R24, R28, PT ;  /* 0x0000001c1800720c */ /* 0x000fe20003f06070 */
[----:B------:R-:W-:-:S12]  /*2560*/  BSSY.RECONVERGENT B1, `(.L_x_340) ;  /* 0x0000016000017945 */ /* 0x000fd80003800200 */
[----:B------:R-:W-:Y:S05]  /*2570*/  @P0 BRA `(.L_x_341) ;  /* 0x0000000000500947 */ /* 0x000fea0003800000 */
[----:B------:R-:W-:-:S04]  /*2580*/  IMAD R13, R0, R24, RZ ;  /* 0x00000018000d7224 */ /* 0x000fc800078e02ff */
[----:B------:R-:W-:-:S05]  /*2590*/  IMAD.WIDE.U32 R12, R13, 0x2, R10 ;  /* 0x000000020d0c7825 */ /* 0x000fca00078e000a */
[----:B------:R0:W5:Y:S01]  /*25a0*/  LDG.E.U16 R20, desc[UR36][R12.64] ;  /* 0x000000240c147981 */ /* 0x000162000c1e1500 */
[----:B------:R-:W-:-:S04]  /*25b0*/  IADD3 R15, PT, PT, R24, R5, RZ ;  /* 0x00000005180f7210 */ /* 0x000fc80007ffe0ff */
[----:B------:R-:W-:-:S13]  /*25c0*/  ISETP.GE.U32.AND P1, PT, R15, R28, PT ;  /* 0x0000001c0f00720c */ /* 0x000fda0003f26070 */
[----:B0-----:R-:W-:Y:S05]  /*25d0*/  @P1 BRA `(.L_x_341) ;  /* 0x0000000000381947 */ /* 0x001fea0003800000 */
[----:B------:R-:W-:-:S04]  /*25e0*/  IMAD R13, R0, R15, RZ ;  /* 0x0000000f000d7224 */ /* 0x000fc800078e02ff */
[----:B------:R-:W-:-:S05]  /*25f0*/  IMAD.WIDE.U32 R12, R13, 0x2, R10 ;  /* 0x000000020d0c7825 */ /* 0x000fca00078e000a */
[----:B------:R0:W5:Y:S01]  /*2600*/  LDG.E.U16 R4, desc[UR36][R12.64] ;  /* 0x000000240c047981 */ /* 0x000162000c1e1500 */
[----:B------:R-:W-:-:S05]  /*2610*/  IMAD.IADD R15, R15, 0x1, R5 ;  /* 0x000000010f0f7824 */ /* 0x000fca00078e0205 */
[----:B------:R-:W-:-:S13]  /*2620*/  ISETP.GE.U32.AND P1, PT, R15, R28, PT ;  /* 0x0000001c0f00720c */ /* 0x000fda0003f26070 */
[----:B0-----:R-:W-:Y:S05]  /*2630*/  @P1 BRA `(.L_x_341) ;  /* 0x0000000000201947 */ /* 0x001fea0003800000 */
[----:B------:R-:W-:Y:S01]  /*2640*/  IADD3 R19, PT, PT, R15, R5, RZ ;  /* 0x000000050f137210 */ /* 0x000fe20007ffe0ff */
[----:B------:R-:W-:-:S03]  /*2650*/  IMAD R13, R0, R15, RZ ;  /* 0x0000000f000d7224 */ /* 0x000fc600078e02ff */
[----:B------:R-:W-:Y:S01]  /*2660*/  ISETP.GE.U32.AND P1, PT, R19, R28, PT ;  /* 0x0000001c1300720c */ /* 0x000fe20003f26070 */
[----:B------:R-:W-:-:S05]  /*2670*/  IMAD.WIDE.U32 R12, R13, 0x2, R10 ;  /* 0x000000020d0c7825 */ /* 0x000fca00078e000a */
[----:B------:R0:W5:Y:S07]  /*2680*/  LDG.E.U16 R26, desc[UR36][R12.64] ;  /* 0x000000240c1a7981 */ /* 0x00016e000c1e1500 */
[----:B------:R-:W-:-:S04]  /*2690*/  @!P1 IMAD R15, R0, R19, RZ ;  /* 0x00000013000f9224 */ /* 0x000fc800078e02ff */
[----:B------:R-:W-:-:S05]  /*26a0*/  @!P1 IMAD.WIDE.U32 R10, R15, 0x2, R10 ;  /* 0x000000020f0a9825 */ /* 0x000fca00078e000a */
[----:B------:R0:W5:Y:S02]  /*26b0*/  @!P1 LDG.E.U16 R22, desc[UR36][R10.64] ;  /* 0x000000240a169981 */ /* 0x000164000c1e1500 */
.L_x_341:
[----:B------:R-:W-:Y:S05]  /*26c0*/  BSYNC.RECONVERGENT B1 ;  /* 0x0000000000017941 */ /* 0x000fea0003800200 */
.L_x_340:
[----:B------:R-:W-:Y:S04]  /*26d0*/  BSSY.RECONVERGENT B1, `(.L_x_342) ;  /* 0x000001e000017945 */ /* 0x000fe80003800200 */
[----:B------:R-:W-:Y:S05]  /*26e0*/  @P0 BRA `(.L_x_343) ;  /* 0x0000000000700947 */ /* 0x000fea0003800000 */
[----:B-----5:R-:W-:Y:S01]  /*26f0*/  IMAD.U32 R20, R20, 0x10000, RZ ;  /* 0x0001000014147824 */ /* 0x020fe200078e00ff */
[----:B------:R-:W-:-:S03]  /*2700*/  IADD3 R0, PT, PT, R24, R5, RZ ;  /* 0x0000000518007210 */ /* 0x000fc60007ffe0ff */
[----:B0-----:R-:W-:Y:S01]  /*2710*/  FMUL.FTZ R10, R20, 1 ;  /* 0x3f800000140a7820 */ /* 0x001fe20000410000 */
[----:B------:R-:W-:-:S05]  /*2720*/  ISETP.GE.U32.AND P0, PT, R0, R28, PT ;  /* 0x0000001c0000720c */ /* 0x000fca0003f06070 */
[----:B------:R-:W0:Y:S02]  /*2730*/  F2F.F64.F32 R10, R10 ;  /* 0x0000000a000a7310 */ /* 0x000e240000201800 */
[----:B0-----:R-:W-:Y:S02]  /*2740*/  LOP3.LUT R3, R3, R10, RZ, 0x3c, !PT ;  /* 0x0000000a03037212 */ /* 0x001fe400078e3cff */
[----:B------:R-:W-:-:S04]  /*2750*/  LOP3.LUT R2, R2, R11, RZ, 0x3c, !PT ;  /* 0x0000000b02027212 */ /* 0x000fc800078e3cff */
[----:B------:R-:W-:Y:S05]  /*2760*/  @P0 BRA `(.L_x_343) ;  /* 0x0000000000500947 */ /* 0x000fea0003800000 */
[----:B------:R-:W-:Y:S01]  /*2770*/  IMAD.U32 R4, R4, 0x10000, RZ ;  /* 0x0001000004047824 */ /* 0x000fe200078e00ff */
[----:B------:R-:W-:-:S03]  /*2780*/  IADD3 R0, PT, PT, R0, R5, RZ ;  /* 0x0000000500007210 */ /* 0x000fc60007ffe0ff */
[----:B------:R-:W-:Y:S01]  /*2790*/  FMUL.FTZ R4, R4, 1 ;  /* 0x3f80000004047820 */ /* 0x000fe20000410000 */
[----:B------:R-:W-:-:S03]  /*27a0*/  ISETP.GE.U32.AND P0, PT, R0, R28, PT ;  /* 0x0000001c0000720c */ /* 0x000fc60003f06070 */
[----:B------:R-:W0:Y:S02]  /*27b0*/  F2F.F64.F32 R10, R4 ;  /* 0x00000004000a7310 */ /* 0x000e240000201800 */
[----:B0-----:R-:W-:Y:S02]  /*27c0*/  LOP3.LUT R6, R6, R10, RZ, 0x3c, !PT ;  /* 0x0000000a06067212 */ /* 0x001fe400078e3cff */
[----:B------:R-:W-:-:S06]  /*27d0*/  LOP3.LUT R7, R7, R11, RZ, 0x3c, !PT ;  /* 0x0000000b07077212 */ /* 0x000fcc00078e3cff */
[----:B------:R-:W-:Y:S05]  /*27e0*/  @P0 BRA `(.L_x_343) ;  /* 0x0000000000300947 */ /* 0x000fea0003800000 */
[----:B------:R-:W-:Y:S01]  /*27f0*/  IMAD.IADD R5, R0, 0x1, R5 ;  /* 0x0000000100057824 */ /* 0x000fe200078e0205 */
[----:B------:R-:W-:-:S04]  /*2800*/  SHF.L.U32 R26, R26, 0x10, RZ ;  /* 0x000000101a1a7819 */ /* 0x000fc800000006ff */
[----:B------:R-:W-:Y:S01]  /*2810*/  ISETP.GE.U32.AND P0, PT, R5, R28, PT ;  /* 0x0000001c0500720c */ /* 0x000fe20003f06070 */
[----:B------:R-:W-:-:S06]  /*2820*/  FMUL.FTZ R4, R26, 1 ;  /* 0x3f8000001a047820 */ /* 0x000fcc0000410000 */
[----:B------:R-:W0:Y:S06]  /*2830*/  F2F.F64.F32 R4, R4 ;  /* 0x0000000400047310 */ /* 0x000e2c0000201800 */
[----:B------:R-:W-:-:S04]  /*2840*/  @!P0 IMAD.U32 R22, R22, 0x10000, RZ ;  /* 0x0001000016168824 */ /* 0x000fc800078e00ff */
[----:B------:R-:W-:Y:S01]  /*2850*/  @!P0 FMUL.FTZ R10, R22, 1 ;  /* 0x3f800000160a8820 */ /* 0x000fe20000410000 */
[----:B0-----:R-:W-:-:S05]  /*2860*/  LOP3.LUT R25, R25, R4, RZ, 0x3c, !PT ;  /* 0x0000000419197212 */ /* 0x001fca00078e3cff */
[----:B------:R-:W0:Y:S01]  /*2870*/  @!P0 F2F.F64.F32 R10, R10 ;  /* 0x0000000a000a8310 */ /* 0x000e220000201800 */
[----:B------:R-:W-:Y:S02]  /*2880*/  LOP3.LUT R8, R8, R5, RZ, 0x3c, !PT ;  /* 0x0000000508087212 */ /* 0x000fe400078e3cff */
[----:B0-----:R-:W-:Y:S02]  /*2890*/  @!P0 LOP3.LUT R21, R21, R10, RZ, 0x3c, !PT ;  /* 0x0000000a15158212 */ /* 0x001fe400078e3cff */
[----:B------:R-:W-:-:S07]  /*28a0*/  @!P0 LOP3.LUT R9, R9, R11, RZ, 0x3c, !PT ;  /* 0x0000000b09098212 */ /* 0x000fce00078e3cff */
.L_x_343:
[----:B------:R-:W-:Y:S05]  /*28b0*/  BSYNC.RECONVERGENT B1 ;  /* 0x0000000000017941 */ /* 0x000fea0003800200 */
.L_x_342:
[----:B------:R-:W-:Y:S02]  /*28c0*/  LOP3.LUT R6, R25, R6, R3, 0x96, !PT ;  /* 0x0000000619067212 */ /* 0x000fe400078e9603 */
[----:B------:R-:W-:Y:S02]  /*28d0*/  LOP3.LUT R2, R8, R7, R2, 0x96, !PT ;  /* 0x0000000708027212 */ /* 0x000fe400078e9602 */
[----:B------:R-:W-:Y:S02]  /*28e0*/  LOP3.LUT R24, R6, R21, RZ, 0x3c, !PT ;  /* 0x0000001506187212 */ /* 0x000fe400078e3cff */
[----:B------:R-:W-:Y:S01]  /*28f0*/  LOP3.LUT R25, R2, R9, RZ, 0x3c, !PT ;  /* 0x0000000902197212 */ /* 0x000fe200078e3cff */
[----:B------:R-:W-:Y:S06]  /*2900*/  BRA `(.L_x_317) ;  /* 0x0000008c00387947 */ /* 0x000fec0003800000 */
.L_x_336:
[----:B------:R-:W0:Y:S01]  /*2910*/  LDCU UR4, c[0x0][0x39c] ;  /* 0x00007380ff0477ac */ /* 0x000e220008000800 */
[----:B------:R-:W1:Y:S01]  /*2920*/  LDC R21, c[0x0][0x388] ;  /* 0x0000e200ff157b82 */ /* 0x000e620000000800 */
[----:B------:R-:W-:Y:S07]  /*2930*/  BSSY.RECONVERGENT B1, `(.L_x_344) ;  /* 0x000042f000017945 */ /* 0x000fee0003800200 */
[----:B------:R-:W2:Y:S01]  /*2940*/  LDC R9, c[0x0][0x38c] ;  /* 0x0000e300ff097b82 */ /* 0x000ea20000000800 */
[----:B0-----:R-:W-:-:S05]  /*2950*/  MOV R26, UR4 ;  /* 0x00000004001a7c02 */ /* 0x001fca0008000f00 */
[----:B------:R-:W-:Y:S02]  /*2960*/  IMAD R5, R26, 0x3, R25 ;  /* 0x000000031a057824 */ /* 0x000fe400078e0219 */
[--C-:B-1----:R-:W-:Y:S01]  /*2970*/  IMAD.MOV.U32 R24, RZ, RZ, R21.reuse ;  /* 0x000000ffff187224 */ /* 0x102fe200078e0015 */
[----:B------:R-:W-:Y:S01]  /*2980*/  MOV R23, R21 ;  /* 0x0000001500177202 */ /* 0x000fe20000000f00 */
[----:B------:R-:W-:Y:S01]  /*2990*/  IMAD.MOV.U32 R22, RZ, RZ, R21 ;  /* 0x000000ffff167224 */ /* 0x000fe200078e0015 */
[----:B------:R-:W-:Y:S02]  /*29a0*/  ISETP.GE.U32.AND P0, PT, R5, R28, PT ;  /* 0x0000001c0500720c */ /* 0x000fe40003f06070 */
[-C--:B--2---:R-:W-:Y:S01]  /*29b0*/  MOV R20, R9.reuse ;  /* 0x0000000900147202 */ /* 0x084fe20000000f00 */
[----:B------:R-:W-:Y:S01]  /*29c0*/  IMAD.MOV.U32 R11, RZ, RZ, R9 ;  /* 0x000000ffff0b7224 */ /* 0x000fe200078e0009 */
[----:B------:R-:W-:-:S09]  /*29d0*/  MOV R10, R9 ;  /* 0x00000009000a7202 */ /* 0x000fd20000000f00 */
[----:B------:R-:W-:Y:S05]  /*29e0*/  @P0 BRA `(.L_x_345) ;  /* 0x00000040008c0947 */ /* 0x000fea0003800000 */
[----:B------:R-:W-:-:S13]  /*29f0*/  ISETP.NE.AND P0, PT, R4, RZ, PT ;  /* 0x000000ff0400720c */ /* 0x000fda0003f05270 */
[----:B------:R0:W5:Y:S01]  /*2a00*/  @!P0 LDG.E.U16 R7, desc[UR36][R2.64] ;  /* 0x0000002402078981 */ /* 0x000162000c1e1500 */
[----:B------:R-:W-:Y:S01]  /*2a10*/  VIADD R0, R4, 0xffffffff ;  /* 0xffffffff04007836 */ /* 0x000fe20000000000 */
[-C--:B------:R-:W-:Y:S01]  /*2a20*/  MOV R24, R21.reuse ;  /* 0x0000001500187202 */ /* 0x080fe20000000f00 */
[----:B------:R-:W-:Y:S01]  /*2a30*/  IMAD.MOV.U32 R23, RZ, RZ, R21 ;  /* 0x000000ffff177224 */ /* 0x000fe200078e0015 */
[----:B------:R-:W-:Y:S01]  /*2a40*/  MOV R22, R21 ;  /* 0x0000001500167202 */ /* 0x000fe20000000f00 */
[--C-:B------:R-:W-:Y:S01]  /*2a50*/  IMAD.MOV.U32 R20, RZ, RZ, R9.reuse ;  /* 0x000000ffff147224 */ /* 0x100fe200078e0009 */
[----:B------:R-:W-:Y:S01]  /*2a60*/  VIMNMX.U32 R0, PT, PT, R0, 0x18, PT ;  /* 0x0000001800007848 */ /* 0x000fe20003fe0000 */
[----:B------:R-:W-:Y:S01]  /*2a70*/  IMAD.MOV.U32 R10, RZ, RZ, R9 ;  /* 0x000000ffff0a7224 */ /* 0x000fe200078e0009 */
[----:B------:R-:W-:Y:S02]  /*2a80*/  MOV R11, R9 ;  /* 0x00000009000b7202 */ /* 0x000fe40000000f00 */
[----:B0-----:R-:W-:-:S07]  /*2a90*/  IADD3 R0, PT, PT, R0, 0x1, RZ ;  /* 0x0000000100007810 */ /* 0x001fce0007ffe0ff */
.L_x_351:
[----:B------:R-:W0:Y:S01]  /*2aa0*/  LDCU UR4, c[0x0][0x39c] ;  /* 0x00007380ff0477ac */ /* 0x000e220008000800 */
[C---:B-----5:R-:W-:Y:S02]  /*2ab0*/  @!P0 PRMT R8, R7.reuse, 0x7610, R8 ;  /* 0x0000761007088816 */ /* 0x060fe40000000008 */
[C---:B------:R-:W-:Y:S02]  /*2ac0*/  @!P0 PRMT R13, R7.reuse, 0x7610, R13 ;  /* 0x00007610070d8816 */ /* 0x040fe4000000000d */
[C---:B------:R-:W-:Y:S02]  /*2ad0*/  @!P0 PRMT R12, R7.reuse, 0x7610, R12 ;  /* 0x00007610070c8816 */ /* 0x040fe4000000000c */
[----:B------:R-:W-:Y:S01]  /*2ae0*/  @!P0 PRMT R6, R7, 0x7610, R6 ;  /* 0x0000761007068816 */ /* 0x000fe20000000006 */
[----:B------:R-:W-:Y:S06]  /*2af0*/  @!P0 BRA `(.L_x_346) ;  /* 0x0000003c00dc8947 */ /* 0x000fec0003800000 */
[----:B------:R-:W1:Y:S01]  /*2b00*/  LDCU.128 UR20, c[0x0][0x3d0] ;  /* 0x00007a00ff1477ac */ /* 0x000e620008000c00 */
[----:B------:R-:W-:Y:S01]  /*2b10*/  MOV R5, R25 ;  /* 0x0000001900057202 */ /* 0x000fe20000000f00 */
[----:B------:R-:W-:Y:S01]  /*2b20*/  IMAD.MOV.U32 R4, RZ, RZ, RZ ;  /* 0x000000ffff047224 */ /* 0x000fe200078e00ff */
[----:B------:R-:W2:Y:S01]  /*2b30*/  LDCU UR5, c[0x0][0x500] ;  /* 0x0000a000ff0577ac */ /* 0x000ea20008000800 */
[----:B------:R-:W3:Y:S01]  /*2b40*/  LDCU UR77, c[0x0][0x3ec] ;  /* 0x00007d80ff4d77ac */ /* 0x000ee20008000800 */
[----:B------:R-:W4:Y:S01]  /*2b50*/  LDCU UR76, c[0x0][0x508] ;  /* 0x0000a100ff4c77ac */ /* 0x000f220008000800 */
[----:B------:R-:W0:Y:S01]  /*2b60*/  LDCU UR75, c[0x0][0x400] ;  /* 0x00008000ff4b77ac */ /* 0x000e220008000800 */
[----:B-1----:R-:W-:Y:S01]  /*2b70*/  IMAD.HI.U32 R4, R25, UR22, R4 ;  /* 0x0000001619047c27 */ /* 0x002fe2000f8e0004 */
[----:B------:R-:W-:Y:S01]  /*2b80*/  UISETP.NE.AND UP0, UPT, UR20, 0x1, UPT ;  /* 0x000000011400788c */ /* 0x000fe2000bf05270 */
[----:B------:R-:W1:Y:S03]  /*2b90*/  LDCU UR74, c[0x0][0x50c] ;  /* 0x0000a180ff4a77ac */ /* 0x000e660008000800 */
[----:B------:R-:W-:Y:S01]  /*2ba0*/  SHF.R.U32.HI R8, RZ, UR23, R4 ;  /* 0x00000017ff087c19 */ /* 0x000fe20008011604 */
[----:B------:R-:W0:Y:S04]  /*2bb0*/  LDCU UR73, c[0x0][0x404] ;  /* 0x00008080ff4977ac */ /* 0x000e280008000800 */
[----:B------:R-:W-:Y:S01]  /*2bc0*/  IMAD.MOV R6, RZ, RZ, -R8 ;  /* 0x000000ffff067224 */ /* 0x000fe200078e0a08 */
[----:B------:R-:W0:Y:S03]  /*2bd0*/  LDCU UR72, c[0x0][0x510] ;  /* 0x0000a200ff4877ac */ /* 0x000e260008000800 */
[----:B------:R-:W-:Y:S01]  /*2be0*/  IMAD R6, R6, UR21, R25 ;  /* 0x0000001506067c24 */ /* 0x000fe2000f8e0219 */
[----:B------:R-:W0:Y:S03]  /*2bf0*/  LDCU UR71, c[0x0][0x418] ;  /* 0x00008300ff4777ac */ /* 0x000e260008000800 */
[----:B--2---:R-:W-:Y:S01]  /*2c00*/  IMAD R6, R6, UR5, RZ ;  /* 0x0000000506067c24 */ /* 0x004fe2000f8e02ff */
[----:B------:R-:W2:Y:S01]  /*2c10*/  LDCU UR70, c[0x0][0x514] ;  /* 0x0000a280ff4677ac */ /* 0x000ea20008000800 */
        /* <DEDUP_REMOVED lines=46> */
[----:B------:R-:W1:Y:S01]  /*2f00*/  LDCU UR20, c[0x0][0x3e8] ;  /* 0x00007d00ff1477ac */ /* 0x000e620008000800 */
[----:B------:R-:W-:Y:S02]  /*2f10*/  HFMA2 R4, -RZ, RZ, 0, 0 ;  /* 0x00000000ff047431 */ /* 0x000fe400000001ff */
[----:B------:R-:W-:Y:S01]  /*2f20*/  IMAD.MOV.U32 R5, RZ, RZ, R8 ;  /* 0x000000ffff057224 */ /* 0x000fe200078e0008 */
[----:B------:R-:W-:Y:S02]  /*2f30*/  ISETP.NE.AND P1, PT, R0, 0x2, PT ;  /* 0x000000020000780c */ /* 0x000fe40003f25270 */
[----:B0-----:R-:W-:-:S05]  /*2f40*/  IMAD.HI.U32 R4, R8, UR35, R4 ;  /* 0x0000002308047c27 */ /* 0x001fca000f8e0004 */
[----:B-1----:R-:W-:Y:S01]  /*2f50*/  SHF.R.U32.HI R12, RZ, UR20, R4 ;  /* 0x00000014ff0c7c19 */ /* 0x002fe20008011604 */
[----:B------:R-:W0:Y:S03]  /*2f60*/  LDCU UR20, c[0x0][0x504] ;  /* 0x0000a080ff1477ac */ /* 0x000e260008000800 */
[----:B------:R-:W-:-:S05]  /*2f70*/  IADD3 R5, PT, PT, -R12, RZ, RZ ;  /* 0x000000ff0c057210 */ /* 0x000fca0007ffe1ff */
[----:B------:R-:W-:-:S04]  /*2f80*/  IMAD R5, R5, UR34, R8 ;  /* 0x0000002205057c24 */ /* 0x000fc8000f8e0208 */
[----:B0-----:R-:W-:Y:S01]  /*2f90*/  IMAD R6, R5, UR20, R6 ;  /* 0x0000001405067c24 */ /* 0x001fe2000f8e0206 */
        /* <DEDUP_REMOVED lines=205> */
[----:B------:R-:W-:Y:S01]  /*3c70*/  IMAD.MOV.U32 R5, RZ, RZ, R8 ;  /* 0x000000ffff057224 */ /* 0x000fe200078e0008 */
[----:B------:R-:W-:-:S11]  /*3c80*/  MOV R4, RZ ;  /* 0x000000ff00047202 */ /* 0x000fd60000000f00 */
[----:B------:R-:W1:Y:S01]  /*3c90*/  @P1 LDC R18, c[0x0][0x560] ;  /* 0x00015800ff121b82 */ /* 0x000e620000000800 */
[----:B0-----:R-:W-:-:S07]  /*3ca0*/  IMAD.HI.U32 R12, R8, UR55, R4 ;  /* 0x00000037080c7c27 */ /* 0x001fce000f8e0004 */
[----:B------:R-:W0:Y:S01]  /*3cb0*/  @P1 LDC.64 R4, c[0x0][0x4f8] ;  /* 0x00013e00ff041b82 */ /* 0x000e220000000a00 */
[----:B------:R-:W-:Y:S01]  /*3cc0*/  SHF.R.U32.HI R13, RZ, UR28, R12 ;  /* 0x0000001cff0d7c19 */ /* 0x000fe2000801160c */
[----:B------:R-:W-:-:S03]  /*3cd0*/  @P1 IMAD.MOV.U32 R12, RZ, RZ, RZ ;  /* 0x000000ffff0c1224 */ /* 0x000fc600078e00ff */
[----:B------:R-:W-:-:S05]  /*3ce0*/  IADD3 R15, PT, PT, -R13, RZ, RZ ;  /* 0x000000ff0d0f7210 */ /* 0x000fca0007ffe1ff */
[----:B------:R-:W-:Y:S02]  /*3cf0*/  IMAD R15, R15, UR54, R8 ;  /* 0x000000360f0f7c24 */ /* 0x000fe4000f8e0208 */
[----:B------:R-:W2:Y:S02]  /*3d00*/  @P1 LDC R8, c[0x0][0x4f4] ;  /* 0x00013d00ff081b82 */ /* 0x000ea40000000800 */
[----:B------:R-:W-:Y:S02]  /*3d10*/  IMAD R6, R15, UR29, R6 ;  /* 0x0000001d0f067c24 */ /* 0x000fe4000f8e0206 */
[----:B0-----:R-:W-:-:S05]  /*3d20*/  @P1 IMAD.HI.U32 R4, R13, R4, R12 ;  /* 0x000000040d041227 */ /* 0x001fca00078e000c */
[----:B------:R-:W-:-:S04]  /*3d30*/  @P1 SHF.R.U32.HI R4, RZ, R5, R4 ;  /* 0x00000005ff041219 */ /* 0x000fc80000011604 */
[----:B------:R-:W-:-:S05]  /*3d40*/  @P1 IADD3 R5, PT, PT, -R4, RZ, RZ ;  /* 0x000000ff04051210 */ /* 0x000fca0007ffe1ff */
[----:B--2---:R-:W-:-:S04]  /*3d50*/  @P1 IMAD R13, R5, R8, R13 ;  /* 0x00000008050d1224 */ /* 0x004fc800078e020d */
[----:B-1----:R-:W-:-:S07]  /*3d60*/  @P1 IMAD R6, R13, R18, R6 ;  /* 0x000000120d061224 */ /* 0x002fce00078e0206 */
.L_x_347:
[----:B------:R-:W-:-:S04]  /*3d70*/  LOP3.LUT R5, R6, 0xfffffffe, RZ, 0xc0, !PT ;  /* 0xfffffffe06057812 */ /* 0x000fc800078ec0ff */
[----:B------:R-:W-:-:S05]  /*3d80*/  IADD3 R4, P1, PT, R5, R2, RZ ;  /* 0x0000000205047210 */ /* 0x000fca0007f3e0ff */
[----:B------:R-:W-:-:S05]  /*3d90*/  IMAD.X R5, RZ, RZ, R3, P1 ;  /* 0x000000ffff057224 */ /* 0x000fca00008e0603 */
[----:B------:R1:W5:Y:S01]  /*3da0*/  LDG.E.U16 R6, desc[UR36][R4.64] ;  /* 0x0000002404067981 */ /* 0x000362000c1e1500 */
[----:B0-----:R-:W-:Y:S01]  /*3db0*/  IADD3 R19, PT, PT, R25, UR4, RZ ;  /* 0x0000000419137c10 */ /* 0x001fe2000fffe0ff */
[----:B------:R-:W-:-:S04]  /*3dc0*/  IMAD.MOV.U32 R18, RZ, RZ, RZ ;  /* 0x000000ffff127224 */ /* 0x000fc800078e00ff */
[----:B------:R-:W-:-:S05]  /*3dd0*/  IMAD.HI.U32 R8, R19, UR22, R18 ;  /* 0x0000001613087c27 */ /* 0x000fca000f8e0012 */
[----:B------:R-:W-:-:S04]  /*3de0*/  SHF.R.U32.HI R12, RZ, UR23, R8 ;  /* 0x00000017ff0c7c19 */ /* 0x000fc80008011608 */
[----:B------:R-:W-:-:S05]  /*3df0*/  IADD3 R13, PT, PT, -R12, RZ, RZ ;  /* 0x000000ff0c0d7210 */ /* 0x000fca0007ffe1ff */
[----:B------:R-:W-:-:S04]  /*3e00*/  IMAD R8, R13, UR21, R19 ;  /* 0x000000150d087c24 */ /* 0x000fc8000f8e0213 */
[----:B------:R-:W-:Y:S01]  /*3e10*/  IMAD R8, R8, UR5, RZ ;  /* 0x0000000508087c24 */ /* 0x000fe2000f8e02ff */
[----:B-1----:R-:W-:Y:S06]  /*3e20*/  BRA.U !UP0, `(.L_x_348) ;  /* 0x0000000d08987547 */ /* 0x002fec000b800000 */
[----:B------:R-:W0:Y:S01]  /*3e30*/  LDCU UR20, c[0x0][0x3e8] ;  /* 0x00007d00ff1477ac */ /* 0x000e220008000800 */
[----:B------:R-:W-:Y:S01]  /*3e40*/  MOV R5, R12 ;  /* 0x0000000c00057202 */ /* 0x000fe20000000f00 */
[----:B------:R-:W-:Y:S01]  /*3e50*/  IMAD.MOV.U32 R4, RZ, RZ, RZ ;  /* 0x000000ffff047224 */ /* 0x000fe200078e00ff */
[----:B------:R-:W-:-:S03]  /*3e60*/  ISETP.NE.AND P1, PT, R0, 0x2, PT ;  /* 0x000000020000780c */ /* 0x000fc60003f25270 */
[----:B------:R-:W-:-:S05]  /*3e70*/  IMAD.HI.U32 R4, R12, UR35, R4 ;  /* 0x000000230c047c27 */ /* 0x000fca000f8e0004 */
[----:B0-----:R-:W-:Y:S01]  /*3e80*/  SHF.R.U32.HI R13, RZ, UR20, R4 ;  /* 0x00000014ff0d7c19 */ /* 0x001fe20008011604 */
[----:B------:R-:W0:Y:S04]  /*3e90*/  LDCU UR20, c[0x0][0x504] ;  /* 0x0000a080ff1477ac */ /* 0x000e280008000800 */
[----:B------:R-:W-:-:S04]  /*3ea0*/  IMAD.MOV R5, RZ, RZ, -R13 ;  /* 0x000000ffff057224 */ /* 0x000fc800078e0a0d */
[----:B------:R-:W-:-:S04]  /*3eb0*/  IMAD R5, R5, UR34, R12 ;  /* 0x0000002205057c24 */ /* 0x000fc8000f8e020c */
[----:B0-----:R-:W-:Y:S01]  /*3ec0*/  IMAD R8, R5, UR20, R8 ;  /* 0x0000001405087c24 */ /* 0x001fe2000f8e0208 */
        /* <DEDUP_REMOVED lines=204> */
[----:B------:R-:W-:Y:S02]  /*4b90*/  MOV R4, RZ ;  /* 0x000000ff00047202 */ /* 0x000fe40000000f00 */
[----:B------:R-:W-:-:S13]  /*4ba0*/  ISETP.NE.AND P1, PT, R0, 0x18, PT ;  /* 0x000000180000780c */ /* 0x000fda0003f25270 */
[----:B------:R-:W1:Y:S01]  /*4bb0*/  @P1 LDC R27, c[0x0][0x4f4] ;  /* 0x00013d00ff1b1b82 */ /* 0x000e620000000800 */
[----:B0-----:R-:W-:-:S05]  /*4bc0*/  IMAD.HI.U32 R12, R5, UR55, R4 ;  /* 0x00000037050c7c27 */ /* 0x001fca000f8e0004 */
[----:B------:R-:W-:Y:S02]  /*4bd0*/  SHF.R.U32.HI R13, RZ, UR28, R12 ;  /* 0x0000001cff0d7c19 */ /* 0x000fe4000801160c */
[----:B------:R-:W0:Y:S01]  /*4be0*/  @P1 LDC R15, c[0x0][0x560] ;  /* 0x00015800ff0f1b82 */ /* 0x000e220000000800 */
[----:B------:R-:W-:Y:S02]  /*4bf0*/  @P1 MOV R12, RZ ;  /* 0x000000ff000c1202 */ /* 0x000fe40000000f00 */
[----:B------:R-:W-:-:S04]  /*4c00*/  IMAD.MOV R4, RZ, RZ, -R13 ;  /* 0x000000ffff047224 */ /* 0x000fc800078e0a0d */
[----:B------:R-:W-:Y:S02]  /*4c10*/  IMAD R29, R4, UR54, R5 ;  /* 0x00000036041d7c24 */ /* 0x000fe4000f8e0205 */
[----:B------:R-:W2:Y:S02]  /*4c20*/  @P1 LDC.64 R4, c[0x0][0x4f8] ;  /* 0x00013e00ff041b82 */ /* 0x000ea40000000a00 */
[----:B------:R-:W-:Y:S02]  /*4c30*/  IMAD R8, R29, UR29, R8 ;  /* 0x0000001d1d087c24 */ /* 0x000fe4000f8e0208 */
[----:B--2---:R-:W-:-:S05]  /*4c40*/  @P1 IMAD.HI.U32 R4, R13, R4, R12 ;  /* 0x000000040d041227 */ /* 0x004fca00078e000c */
[----:B------:R-:W-:-:S04]  /*4c50*/  @P1 SHF.R.U32.HI R4, RZ, R5, R4 ;  /* 0x00000005ff041219 */ /* 0x000fc80000011604 */
[----:B------:R-:W-:-:S05]  /*4c60*/  @P1 IADD3 R12, PT, PT, -R4, RZ, RZ ;  /* 0x000000ff040c1210 */ /* 0x000fca0007ffe1ff */
[----:B-1----:R-:W-:-:S04]  /*4c70*/  @P1 IMAD R27, R27, R12, R13 ;  /* 0x0000000c1b1b1224 */ /* 0x002fc800078e020d */
[----:B0-----:R-:W-:-:S07]  /*4c80*/  @P1 IMAD R8, R27, R15, R8 ;  /* 0x0000000f1b081224 */ /* 0x001fce00078e0208 */
.L_x_348:
[----:B------:R-:W-:-:S04]  /*4c90*/  LOP3.LUT R13, R8, 0xfffffffe, RZ, 0xc0, !PT ;  /* 0xfffffffe080d7812 */ /* 0x000fc800078ec0ff */
[----:B------:R-:W-:-:S05]  /*4ca0*/  IADD3 R12, P1, PT, R13, R2, RZ ;  /* 0x000000020d0c7210 */ /* 0x000fca0007f3e0ff */
[----:B------:R-:W-:-:S05]  /*4cb0*/  IMAD.X R13, RZ, RZ, R3, P1 ;  /* 0x000000ffff0d7224 */ /* 0x000fca00008e0603 */
[----:B------:R0:W5:Y:S01]  /*4cc0*/  LDG.E.U16 R12, desc[UR36][R12.64] ;  /* 0x000000240c0c7981 */ /* 0x000162000c1e1500 */
[----:B------:R-:W-:Y:S02]  /*4cd0*/  IADD3 R19, PT, PT, R19, UR4, RZ ;  /* 0x0000000413137c10 */ /* 0x000fe4000fffe0ff */
[----:B------:R-:W-:-:S05]  /*4ce0*/  MOV R18, RZ ;  /* 0x000000ff00127202 */ /* 0x000fca0000000f00 */
[----:B------:R-:W-:-:S05]  /*4cf0*/  IMAD.HI.U32 R4, R19, UR22, R18 ;  /* 0x0000001613047c27 */ /* 0x000fca000f8e0012 */
[----:B------:R-:W-:-:S05]  /*4d00*/  SHF.R.U32.HI R15, RZ, UR23, R4 ;  /* 0x00000017ff0f7c19 */ /* 0x000fca0008011604 */
[----:B------:R-:W-:-:S04]  /*4d10*/  IMAD.MOV R5, RZ, RZ, -R15 ;  /* 0x000000ffff057224 */ /* 0x000fc800078e0a0f */
[----:B------:R-:W-:-:S04]  /*4d20*/  IMAD R8, R5, UR21, R19 ;  /* 0x0000001505087c24 */ /* 0x000fc8000f8e0213 */
[----:B------:R-:W-:Y:S01]  /*4d30*/  IMAD R8, R8, UR5, RZ ;  /* 0x0000000508087c24 */ /* 0x000fe2000f8e02ff */
[----:B0-----:R-:W-:Y:S06]  /*4d40*/  BRA.U !UP0, `(.L_x_349) ;  /* 0x0000000d08707547 */ /* 0x001fec000b800000 */
[----:B------:R-:W0:Y:S01]  /*4d50*/  LDCU UR20, c[0x0][0x3e8] ;  /* 0x00007d00ff1477ac */ /* 0x000e220008000800 */
[----:B------:R-:W-:Y:S02]  /*4d60*/  MOV R4, RZ ;  /* 0x000000ff00047202 */ /* 0x000fe40000000f00 */
[----:B------:R-:W-:Y:S02]  /*4d70*/  MOV R5, R15 ;  /* 0x0000000f00057202 */ /* 0x000fe40000000f00 */
[----:B------:R-:W-:Y:S01]  /*4d80*/  ISETP.NE.AND P1, PT, R0, 0x2, PT ;  /* 0x000000020000780c */ /* 0x000fe20003f25270 */
[----:B------:R-:W-:-:S05]  /*4d90*/  IMAD.HI.U32 R13, R15, UR35, R4 ;  /* 0x000000230f0d7c27 */ /* 0x000fca000f8e0004 */
[----:B0-----:R-:W-:Y:S01]  /*4da0*/  SHF.R.U32.HI R13, RZ, UR20, R13 ;  /* 0x00000014ff0d7c19 */ /* 0x001fe2000801160d */
[----:B------:R-:W0:Y:S04]  /*4db0*/  LDCU UR20, c[0x0][0x504] ;  /* 0x0000a080ff1477ac */ /* 0x000e280008000800 */
[----:B------:R-:W-:-:S04]  /*4dc0*/  IMAD.MOV R5, RZ, RZ, -R13 ;  /* 0x000000ffff057224 */ /* 0x000fc800078e0a0d */
[----:B------:R-:W-:-:S04]  /*4dd0*/  IMAD R5, R5, UR34, R15 ;  /* 0x0000002205057c24 */ /* 0x000fc8000f8e020f */
[----:B0-----:R-:W-:Y:S01]  /*4de0*/  IMAD R8, R5, UR20, R8 ;  /* 0x0000001405087c24 */ /* 0x001fe2000f8e0208 */
[----:B------:R-:W-:Y:S06]  /*4df0*/  @!P1 BRA `(.L_x_349) ;  /* 0x0000000c00449947 */ /* 0x000fec0003800000 */
[----:B------:R-:W-:Y:S01]  /*4e00*/  HFMA2 R4, -RZ, RZ, 0, 0 ;  /* 0x00000000ff047431 */ /* 0x000fe200000001ff */
[----:B------:R-:W-:Y:S02]  /*4e10*/  MOV R5, R13 ;  /* 0x0000000d00057202 */ /* 0x000fe40000000f00 */
        /* <DEDUP_REMOVED lines=49> */
[----:B------:R-:W-:Y:S02]  /*5130*/  MOV R4, RZ ;  /* 0x000000ff00047202 */ /* 0x000fe40000000f00 */
[----:B------:R-:W-:Y:S02]  /*5140*/  MOV R5, R13 ;  /* 0x0000000d00057202 */ /* 0x000fe40000000f00 */
[----:B------:R-:W-:Y:S01]  /*5150*/  ISETP.NE.AND P1, PT, R0, 0x9, PT ;  /* 0x000000090000780c */ /* 0x000fe20003f25270 */
        /* <DEDUP_REMOVED lines=54> */
[----:B------:R-:W-:Y:S02]  /*54c0*/  MOV R5, R13 ;  /* 0x0000000d00057202 */ /* 0x000fe40000000f00 */
[----:B------:R-:W-:Y:S01]  /*54d0*/  ISETP.NE.AND P1, PT, R0, 0xf, PT ;  /* 0x0000000f0000780c */ /* 0x000fe20003f25270 */
        /* <DEDUP_REMOVED lines=84> */
[----:B------:R-:W-:-:S13]  /*5a20*/  ISETP.NE.AND P1, PT, R0, 0x18, PT ;  /* 0x000000180000780c */ /* 0x000fda0003f25270 */
[----:B------:R-:W1:Y:S01]  /*5a30*/  @P1 LDC R13, c[0x0][0x4f4] ;  /* 0x00013d00ff0d1b82 */ /* 0x000e620000000800 */
[----:B0-----:R-:W-:-:S05]  /*5a40*/  IMAD.HI.U32 R26, R5, UR55, R4 ;  /* 0x00000037051a7c27 */ /* 0x001fca000f8e0004 */
[----:B------:R-:W-:Y:S02]  /*5a50*/  SHF.R.U32.HI R27, RZ, UR28, R26 ;  /* 0x0000001cff1b7c19 */ /* 0x000fe4000801161a */
[----:B------:R-:W0:Y:S01]  /*5a60*/  @P1 LDC R29, c[0x0][0x560] ;  /* 0x00015800ff1d1b82 */ /* 0x000e220000000800 */
[----:B------:R-:W-:Y:S02]  /*5a70*/  @P1 MOV R26, RZ ;  /* 0x000000ff001a1202 */ /* 0x000fe40000000f00 */
[----:B------:R-:W-:-:S05]  /*5a80*/  IADD3 R4, PT, PT, -R27, RZ, RZ ;  /* 0x000000ff1b047210 */ /* 0x000fca0007ffe1ff */
[----:B------:R-:W-:Y:S02]  /*5a90*/  IMAD R15, R4, UR54, R5 ;  /* 0x00000036040f7c24 */ /* 0x000fe4000f8e0205 */
[----:B------:R-:W2:Y:S02]  /*5aa0*/  @P1 LDC.64 R4, c[0x0][0x4f8] ;  /* 0x00013e00ff041b82 */ /* 0x000ea40000000a00 */
[----:B------:R-:W-:Y:S02]  /*5ab0*/  IMAD R8, R15, UR29, R8 ;  /* 0x0000001d0f087c24 */ /* 0x000fe4000f8e0208 */
[----:B--2---:R-:W-:-:S05]  /*5ac0*/  @P1 IMAD.HI.U32 R4, R27, R4, R26 ;  /* 0x000000041b041227 */ /* 0x004fca00078e001a */
[----:B------:R-:W-:-:S05]  /*5ad0*/  @P1 SHF.R.U32.HI R4, RZ, R5, R4 ;  /* 0x00000005ff041219 */ /* 0x000fca0000011604 */
[----:B------:R-:W-:-:S04]  /*5ae0*/  @P1 IMAD.MOV R26, RZ, RZ, -R4 ;  /* 0x000000ffff1a1224 */ /* 0x000fc800078e0a04 */
[----:B-1----:R-:W-:-:S04]  /*5af0*/  @P1 IMAD R13, R13, R26, R27 ;  /* 0x0000001a0d0d1224 */ /* 0x002fc800078e021b */
[----:B0-----:R-:W-:-:S07]  /*5b00*/  @P1 IMAD R8, R13, R29, R8 ;  /* 0x0000001d0d081224 */ /* 0x001fce00078e0208 */
.L_x_349:
[----:B------:R-:W-:Y:S01]  /*5b10*/  LOP3.LUT R5, R8, 0xfffffffe, RZ, 0xc0, !PT ;  /* 0xfffffffe08057812 */ /* 0x000fe200078ec0ff */
[----:B------:R-:W-:Y:S01]  /*5b20*/  IMAD.MOV.U32 R18, RZ, RZ, RZ ;  /* 0x000000ffff127224 */ /* 0x000fe200078e00ff */
[----:B------:R-:W-:Y:S02]  /*5b30*/  IADD3 R19, PT, PT, R19, UR4, RZ ;  /* 0x0000000413137c10 */ /* 0x000fe4000fffe0ff */
[----:B------:R-:W-:-:S03]  /*5b40*/  IADD3 R4, P1, PT, R5, R2, RZ ;  /* 0x0000000205047210 */ /* 0x000fc60007f3e0ff */
[----:B------:R-:W-:Y:S01]  /*5b50*/  IMAD.HI.U32 R8, R19, UR22, R18 ;  /* 0x0000001613087c27 */ /* 0x000fe2000f8e0012 */
[----:B------:R-:W-:-:S05]  /*5b60*/  IADD3.X R5, PT, PT, RZ, R3, RZ, P1, !PT ;  /* 0x00000003ff057210 */ /* 0x000fca0000ffe4ff */
[----:B------:R0:W5:Y:S02]  /*5b70*/  LDG.E.U16 R13, desc[UR36][R4.64] ;  /* 0x00000024040d7981 */ /* 0x000164000c1e1500 */
[----:B0-----:R-:W-:-:S04]  /*5b80*/  SHF.R.U32.HI R5, RZ, UR23, R8 ;  /* 0x00000017ff057c19 */ /* 0x001fc80008011608 */
[----:B------:R-:W-:-:S05]  /*5b90*/  IADD3 R15, PT, PT, -R5, RZ, RZ ;  /* 0x000000ff050f7210 */ /* 0x000fca0007ffe1ff */
[----:B------:R-:W-:-:S04]  /*5ba0*/  IMAD R8, R15, UR21, R19 ;  /* 0x000000150f087c24 */ /* 0x000fc8000f8e0213 */
[----:B------:R-:W-:Y:S01]  /*5bb0*/  IMAD R8, R8, UR5, RZ ;  /* 0x0000000508087c24 */ /* 0x000fe2000f8e02ff */
[----:B------:R-:W-:Y:S06]  /*5bc0*/  BRA.U !UP0, `(.L_x_350) ;  /* 0x0000000d08987547 */ /* 0x000fec000b800000 */
[----:B------:R-:W0:Y:S01]  /*5bd0*/  LDCU UR5, c[0x0][0x3e8] ;  /* 0x00007d00ff0577ac */ /* 0x000e220008000800 */
[----:B------:R-:W-:Y:S01]  /*5be0*/  HFMA2 R4, -RZ, RZ, 0, 0 ;  /* 0x00000000ff047431 */ /* 0x000fe200000001ff */
[----:B------:R-:W-:-:S04]  /*5bf0*/  ISETP.NE.AND P1, PT, R0, 0x2, PT ;  /* 0x000000020000780c */ /* 0x000fc80003f25270 */
[----:B------:R-:W-:-:S05]  /*5c00*/  IMAD.HI.U32 R4, R5, UR35, R4 ;  /* 0x0000002305047c27 */ /* 0x000fca000f8e0004 */
[----:B0-----:R-:W-:Y:S01]  /*5c10*/  SHF.R.U32.HI R15, RZ, UR5, R4 ;  /* 0x00000005ff0f7c19 */ /* 0x001fe20008011604 */
[----:B------:R-:W0:Y:S04]  /*5c20*/  LDCU UR5, c[0x0][0x504] ;  /* 0x0000a080ff0577ac */ /* 0x000e280008000800 */
[----:B------:R-:W-:-:S04]  /*5c30*/  IMAD.MOV R4, RZ, RZ, -R15 ;  /* 0x000000ffff047224 */ /* 0x000fc800078e0a0f */
[----:B------:R-:W-:-:S04]  /*5c40*/  IMAD R5, R4, UR34, R5 ;  /* 0x0000002204057c24 */ /* 0x000fc8000f8e0205 */
[----:B0-----:R-:W-:Y:S01]  /*5c50*/  IMAD R8, R5, UR5, R8 ;  /* 0x0000000505087c24 */ /* 0x001fe2000f8e0208 */
        /* <DEDUP_REMOVED lines=73> */
[----:B------:R-:W0:Y:S01]  /*60f0*/  LDCU.64 UR20, c[0x0][0x450] ;  /* 0x00008a00ff1477ac */ /* 0x000e220008000a00 */
[----:B------:R-:W-:Y:S01]  /*6100*/  HFMA2 R4, -RZ, RZ, 0, 0 ;  /* 0x00000000ff047431 */ /* 0x000fe200000001ff */
[----:B------:R-:W-:Y:S02]  /*6110*/  MOV R5, R15 ;  /* 0x0000000f00057202 */ /* 0x000fe40000000f00 */
        /* <DEDUP_REMOVED lines=129> */
[----:B------:R-:W-:Y:S02]  /*6930*/  MOV R18, RZ ;  /* 0x000000ff00127202 */ /* 0x000fe40000000f00 */
[----:B------:R-:W-:-:S09]  /*6940*/  MOV R19, R15 ;  /* 0x0000000f00137202 */ /* 0x000fd20000000f00 */
[----:B------:R-:W1:Y:S01]  /*6950*/  @P1 LDC.64 R4, c[0x0][0x4f8] ;  /* 0x00013e00ff041b82 */ /* 0x000e620000000a00 */
[----:B0-----:R-:W-:-:S07]  /*6960*/  IMAD.HI.U32 R18, R15, UR7, R18 ;  /* 0x000000070f127c27 */ /* 0x001fce000f8e0012 */
[----:B------:R-:W0:Y:S01]  /*6970*/  @P1 LDC R27, c[0x0][0x4f4] ;  /* 0x00013d00ff1b1b82 */ /* 0x000e220000000800 */
[----:B------:R-:W-:Y:S01]  /*6980*/  SHF.R.U32.HI R19, RZ, UR28, R18 ;  /* 0x0000001cff137c19 */ /* 0x000fe20008011612 */
[----:B------:R-:W-:-:S06]  /*6990*/  @P1 IMAD.MOV.U32 R18, RZ, RZ, RZ ;  /* 0x000000ffff121224 */ /* 0x000fcc00078e00ff */
[----:B------:R-:W2:Y:S01]  /*69a0*/  @P1 LDC R29, c[0x0][0x560] ;  /* 0x00015800ff1d1b82 */ /* 0x000ea20000000800 */
[C---:B-1----:R-:W-:Y:S01]  /*69b0*/  @P1 IMAD.HI.U32 R4, R19.reuse, R4, R18 ;  /* 0x0000000413041227 */ /* 0x042fe200078e0012 */
[----:B------:R-:W-:-:S04]  /*69c0*/  IADD3 R18, PT, PT, -R19, RZ, RZ ;  /* 0x000000ff13127210 */ /* 0x000fc80007ffe1ff */
[----:B------:R-:W-:Y:S01]  /*69d0*/  @P1 SHF.R.U32.HI R4, RZ, R5, R4 ;  /* 0x00000005ff041219 */ /* 0x000fe20000011604 */
[----:B------:R-:W-:-:S03]  /*69e0*/  IMAD R15, R18, UR6, R15 ;  /* 0x00000006120f7c24 */ /* 0x000fc6000f8e020f */
[----:B------:R-:W-:Y:S01]  /*69f0*/  @P1 IADD3 R18, PT, PT, -R4, RZ, RZ ;  /* 0x000000ff04121210 */ /* 0x000fe20007ffe1ff */
[----:B------:R-:W-:-:S04]  /*6a00*/  IMAD R8, R15, UR29, R8 ;  /* 0x0000001d0f087c24 */ /* 0x000fc8000f8e0208 */
[----:B0-----:R-:W-:-:S04]  /*6a10*/  @P1 IMAD R27, R27, R18, R19 ;  /* 0x000000121b1b1224 */ /* 0x001fc800078e0213 */
[----:B--2---:R-:W-:-:S07]  /*6a20*/  @P1 IMAD R8, R27, R29, R8 ;  /* 0x0000001d1b081224 */ /* 0x004fce00078e0208 */
.L_x_350:
[----:B------:R-:W-:-:S04]  /*6a30*/  LOP3.LUT R5, R8, 0xfffffffe, RZ, 0xc0, !PT ;  /* 0xfffffffe08057812 */ /* 0x000fc800078ec0ff */
[----:B------:R-:W-:-:S05]  /*6a40*/  IADD3 R4, P1, PT, R5, R2, RZ ;  /* 0x0000000205047210 */ /* 0x000fca0007f3e0ff */
[----:B------:R-:W-:-:S05]  /*6a50*/  IMAD.X R5, RZ, RZ, R3, P1 ;  /* 0x000000ffff057224 */ /* 0x000fca00008e0603 */
[----:B------:R1:W5:Y:S03]  /*6a60*/  LDG.E.U16 R8, desc[UR36][R4.64] ;  /* 0x0000002404087981 */ /* 0x000366000c1e1500 */
.L_x_346:
[----:B-1---5:R-:W-:Y:S01]  /*6a70*/  SHF.L.U32 R4, R6, 0x10, RZ ;  /* 0x0000001006047819 */ /* 0x022fe200000006ff */
[----:B------:R-:W1:Y:S01]  /*6a80*/  LDCU UR5, c[0x0][0x394] ;  /* 0x00007280ff0577ac */ /* 0x000e620008000800 */
[----:B------:R-:W-:Y:S01]  /*6a90*/  SHF.L.U32 R15, R12, 0x10, RZ ;  /* 0x000000100c0f7819 */ /* 0x000fe200000006ff */
[----:B------:R-:W-:Y:S01]  /*6aa0*/  IMAD.U32 R18, R13, 0x10000, RZ ;  /* 0x000100000d127824 */ /* 0x000fe200078e00ff */
[----:B0-----:R-:W-:Y:S01]  /*6ab0*/  MOV R26, UR4 ;  /* 0x00000004001a7c02 */ /* 0x001fe20008000f00 */
[----:B------:R-:W-:Y:S01]  /*6ac0*/  FMUL.FTZ R4, R4, 1 ;  /* 0x3f80000004047820 */ /* 0x000fe20000410000 */
[----:B------:R-:W-:Y:S01]  /*6ad0*/  SHF.L.U32 R27, R8, 0x10, RZ ;  /* 0x00000010081b7819 */ /* 0x000fe200000006ff */
[----:B------:R-:W-:Y:S01]  /*6ae0*/  FMUL.FTZ R15, R15, 1 ;  /* 0x3f8000000f0f7820 */ /* 0x000fe20000410000 */
[----:B------:R-:W-:Y:S01]  /*6af0*/  FMUL.FTZ R18, R18, 1 ;  /* 0x3f80000012127820 */ /* 0x000fe20000410000 */
[C---:B------:R-:W-:Y:S02]  /*6b00*/  IMAD R25, R26.reuse, 0x4, R25 ;  /* 0x000000041a197824 */ /* 0x040fe400078e0219 */
[----:B------:R-:W0:Y:S08]  /*6b10*/  F2F.F64.F32 R4, R4 ;  /* 0x0000000400047310 */ /* 0x000e300000201800 */
[----:B------:R2:W3:Y:S01]  /*6b20*/  F2F.F64.F32 R28, R15 ;  /* 0x0000000f001c7310 */ /* 0x0004e20000201800 */
[----:B0-----:R-:W-:Y:S01]  /*6b30*/  LOP3.LUT R21, R21, R4, RZ, 0x3c, !PT ;  /* 0x0000000415157212 */ /* 0x001fe200078e3cff */
[----:B------:R-:W-:Y:S01]  /*6b40*/  FMUL.FTZ R4, R27, 1 ;  /* 0x3f8000001b047820 */ /* 0x000fe20000410000 */
[----:B--2---:R-:W-:Y:S01]  /*6b50*/  IMAD R15, R26, 0x3, R25 ;  /* 0x000000031a0f7824 */ /* 0x004fe200078e0219 */
[----:B------:R-:W-:-:S04]  /*6b60*/  LOP3.LUT R9, R9, R5, RZ, 0x3c, !PT ;  /* 0x0000000509097212 */ /* 0x000fc800078e3cff */
[----:B------:R-:W0:Y:S01]  /*6b70*/  F2F.F64.F32 R18, R18 ;  /* 0x0000001200127310 */ /* 0x000e220000201800 */
[----:B---3--:R-:W-:Y:S02]  /*6b80*/  LOP3.LUT R22, R22, R28, RZ, 0x3c, !PT ;  /* 0x0000001c16167212 */ /* 0x008fe400078e3cff */
[----:B-1----:R-:W-:-:S05]  /*6b90*/  MOV R28, UR5 ;  /* 0x00000005001c7c02 */ /* 0x002fca0008000f00 */
[----:B------:R-:W1:Y:S01]  /*6ba0*/  F2F.F64.F32 R4, R4 ;  /* 0x0000000400047310 */ /* 0x000e620000201800 */
[----:B------:R-:W-:Y:S02]  /*6bb0*/  LOP3.LUT R10, R10, R29, RZ, 0x3c, !PT ;  /* 0x0000001d0a0a7212 */ /* 0x000fe400078e3cff */
[----:B------:R-:W-:Y:S02]  /*6bc0*/  ISETP.GE.U32.AND P1, PT, R15, R28, PT ;  /* 0x0000001c0f00720c */ /* 0x000fe40003f26070 */
[----:B0-----:R-:W-:Y:S02]  /*6bd0*/  LOP3.LUT R23, R23, R18, RZ, 0x3c, !PT ;  /* 0x0000001217177212 */ /* 0x001fe400078e3cff */
[----:B------:R-:W-:Y:S02]  /*6be0*/  LOP3.LUT R11, R11, R19, RZ, 0x3c, !PT ;  /* 0x000000130b0b7212 */ /* 0x000fe400078e3cff */
[----:B-1----:R-:W-:Y:S02]  /*6bf0*/  LOP3.LUT R24, R24, R4, RZ, 0x3c, !PT ;  /* 0x0000000418187212 */ /* 0x002fe400078e3cff */
[----:B------:R-:W-:-:S05]  /*6c00*/  LOP3.LUT R20, R20, R5, RZ, 0x3c, !PT ;  /* 0x0000000514147212 */ /* 0x000fca00078e3cff */
[----:B------:R-:W-:Y:S05]  /*6c10*/  @!P1 BRA `(.L_x_351) ;  /* 0xffffffbc00a09947 */ /* 0x000fea000383ffff */
.L_x_345:
[----:B------:R-:W-:Y:S05]  /*6c20*/  BSYNC.RECONVERGENT B1 ;  /* 0x0000000000017941 */ /* 0x000fea0003800200 */
.L_x_344:
[----:B------:R-:W-:Y:S01]  /*6c30*/  ISETP.GE.U32.AND P0, PT, R25, R28, PT ;  /* 0x0000001c1900720c */ /* 0x000fe20003f06070 */
[----:B------:R-:W-:Y:S01]  /*6c40*/  BSSY.RECONVERGENT B1, `(.L_x_352) ;  /* 0x0000476000017945 */ /* 0x000fe20003800200 */
[----:B------:R-:W-:Y:S02]  /*6c50*/  PRMT R0, R13, 0x7610, R0 ;  /* 0x000076100d007816 */ /* 0x000fe40000000000 */
[----:B------:R-:W-:-:S09]  /*6c60*/  PRMT R7, R12, 0x7610, R7 ;  /* 0x000076100c077816 */ /* 0x000fd20000000007 */
[----:B------:R-:W-:Y:S05]  /*6c70*/  @P0 BRA `(.L_x_353) ;  /* 0x0000004400c80947 */ /* 0x000fea0003800000 */
[----:B------:R-:W0:Y:S01]  /*6c80*/  LDC R5, c[0x0][0x3d0] ;  /* 0x0000f400ff057b82 */ /* 0x000e220000000800 */
[----:B------:R-:W-:Y:S02]  /*6c90*/  MOV R4, 0xffffffff ;  /* 0xffffffff00047802 */ /* 0x000fe40000000f00 */
[----:B------:R-:W-:Y:S02]  /*6ca0*/  CS2R R12, SRZ ;  /* 0x00000000000c7805 */ /* 0x000fe4000001ff00 */
[C---:B0-----:R-:W-:Y:S02]  /*6cb0*/  ISETP.NE.AND P0, PT, R5.reuse, RZ, PT ;  /* 0x000000ff0500720c */ /* 0x041fe40003f05270 */
[----:B------:R-:W-:-:S05]  /*6cc0*/  VIADDMNMX.U32 R4, R5, R4, 0x18, PT ;  /* 0x0000001805047446 */ /* 0x000fca0003800004 */
[----:B------:R-:W-:-:S06]  /*6cd0*/  VIADD R4, R4, 0x1 ;  /* 0x0000000104047836 */ /* 0x000fcc0000000000 */
[----:B------:R-:W-:Y:S05]  /*6ce0*/  @!P0 BRA `(.L_x_354) ;  /* 0x0000001000508947 */ /* 0x000fea0003800000 */
[----:B------:R-:W0:Y:S01]  /*6cf0*/  LDCU.64 UR4, c[0x0][0x3d8] ;  /* 0x00007b00ff0477ac */ /* 0x000e220008000a00 */
[----:B------:R-:W-:Y:S01]  /*6d00*/  HFMA2 R2, -RZ, RZ, 0, 0 ;  /* 0x00000000ff027431 */ /* 0x000fe200000001ff */
[----:B------:R-:W-:Y:S01]  /*6d10*/  MOV R3, R25 ;  /* 0x0000001900037202 */ /* 0x000fe20000000f00 */
[----:B------:R-:W1:Y:S01]  /*6d20*/  LDCU UR6, c[0x0][0x3d4] ;  /* 0x00007a80ff0677ac */ /* 0x000e620008000800 */
[----:B------:R-:W-:Y:S01]  /*6d30*/  ISETP.NE.AND P1, PT, R5, 0x1, PT ;  /* 0x000000010500780c */ /* 0x000fe20003f25270 */
[----:B------:R-:W2:Y:S01]  /*6d40*/  LDCU UR7, c[0x0][0x500] ;  /* 0x0000a000ff0777ac */ /* 0x000ea20008000800 */
[----:B0-----:R-:W-:-:S05]  /*6d50*/  IMAD.HI.U32 R12, R25, UR4, R2 ;  /* 0x00000004190c7c27 */ /* 0x001fca000f8e0002 */
[----:B------:R-:W-:-:S05]  /*6d60*/  SHF.R.U32.HI R13, RZ, UR5, R12 ;  /* 0x00000005ff0d7c19 */ /* 0x000fca000801160c */
[----:B------:R-:W-:-:S04]  /*6d70*/  IMAD.MOV R6, RZ, RZ, -R13 ;  /* 0x000000ffff067224 */ /* 0x000fc800078e0a0d */
[----:B-1----:R-:W-:-:S04]  /*6d80*/  IMAD R6, R6, UR6, R25 ;  /* 0x0000000606067c24 */ /* 0x002fc8000f8e0219 */
        /* <DEDUP_REMOVED lines=256> */
[----:B------:R-:W-:Y:S01]  /*7d90*/  MOV R2, RZ ;  /* 0x000000ff00027202 */ /* 0x000fe20000000f00 */
[----:B------:R-:W1:Y:S01]  /*7da0*/  LDCU UR6, c[0x0][0x4f4] ;  /* 0x00009e80ff0677ac */ /* 0x000e620008000800 */
[----:B------:R-:W2:Y:S03]  /*7db0*/  LDCU UR7, c[0x0][0x560] ;  /* 0x0000ac00ff0777ac */ /* 0x000ea60008000800 */
[----:B0-----:R-:W-:-:S05]  /*7dc0*/  IMAD.HI.U32 R2, R3, UR4, R2 ;  /* 0x0000000403027c27 */ /* 0x001fca000f8e0002 */
[----:B------:R-:W-:-:S05]  /*7dd0*/  SHF.R.U32.HI R2, RZ, UR5, R2 ;  /* 0x00000005ff027c19 */ /* 0x000fca0008011602 */
[----:B------:R-:W-:-:S04]  /*7de0*/  IMAD.MOV R2, RZ, RZ, -R2 ;  /* 0x000000ffff027224 */ /* 0x000fc800078e0a02 */
[----:B-1----:R-:W-:-:S04]  /*7df0*/  IMAD R3, R2, UR6, R3 ;  /* 0x0000000602037c24 */ /* 0x002fc8000f8e0203 */
[----:B--2---:R-:W-:-:S07]  /*7e00*/  IMAD R6, R3, UR7, R6 ;  /* 0x0000000703067c24 */ /* 0x004fce000f8e0206 */
.L_x_355:
[----:B------:R-:W-:Y:S02]  /*7e10*/  SHF.R.U32.HI R12, RZ, 0x1, R6 ;  /* 0x00000001ff0c7819 */ /* 0x000fe40000011606 */
[----:B------:R-:W-:-:S07]  /*7e20*/  MOV R13, RZ ;  /* 0x000000ff000d7202 */ /* 0x000fce0000000f00 */
.L_x_354:
[----:B------:R-:W0:Y:S02]  /*7e30*/  LDCU.64 UR4, c[0x0][0x760] ;  /* 0x0000ec00ff0477ac */ /* 0x000e240008000a00 */
[----:B0-----:R-:W-:-:S04]  /*7e40*/  IADD3 R3, P1, PT, R14, UR4, RZ ;  /* 0x000000040e037c10 */ /* 0x001fc8000ff3e0ff */
[----:B------:R-:W-:Y:S02]  /*7e50*/  IADD3.X R2, PT, PT, RZ, UR5, RZ, P1, !PT ;  /* 0x00000005ff027c10 */ /* 0x000fe40008ffe4ff */
[----:B------:R-:W-:-:S04]  /*7e60*/  LEA R18, P1, R12, R3, 0x1 ;  /* 0x000000030c127211 */ /* 0x000fc800078208ff */
[----:B------:R-:W-:-:S05]  /*7e70*/  LEA.HI.X R19, R12, R2, R13, 0x1, P1 ;  /* 0x000000020c137211 */ /* 0x000fca00008f0c0d */
[----:B------:R0:W5:Y:S01]  /*7e80*/  LDG.E.U16 R6, desc[UR36][R18.64] ;  /* 0x0000002412067981 */ /* 0x000162000c1e1500 */
[----:B------:R-:W-:-:S05]  /*7e90*/  IMAD.IADD R15, R25, 0x1, R26 ;  /* 0x00000001190f7824 */ /* 0x000fca00078e021a */
[----:B------:R-:W-:-:S13]  /*7ea0*/  ISETP.GE.U32.AND P1, PT, R15, R28, PT ;  /* 0x0000001c0f00720c */ /* 0x000fda0003f26070 */
[----:B0-----:R-:W-:Y:S05]  /*7eb0*/  @P1 BRA `(.L_x_353) ;  /* 0x0000003400381947 */ /* 0x001fea0003800000 */
[----:B------:R-:W-:Y:S01]  /*7ec0*/  CS2R R18, SRZ ;  /* 0x0000000000127805 */ /* 0x000fe2000001ff00 */
        /* <DEDUP_REMOVED lines=267> */
[----:B------:R-:W1:Y:S01]  /*8f80*/  LDCU UR6, c[0x0][0x4f4] ;  /* 0x00009e80ff0677ac */ /* 0x000e620008000800 */
[----:B------:R-:W2:Y:S03]  /*8f90*/  LDCU UR7, c[0x0][0x560] ;  /* 0x0000ac00ff0777ac */ /* 0x000ea60008000800 */
[----:B0-----:R-:W-:-:S05]  /*8fa0*/  IMAD.HI.U32 R12, R13, UR4, R12 ;  /* 0x000000040d0c7c27 */ /* 0x001fca000f8e000c */
[----:B------:R-:W-:-:S04]  /*8fb0*/  SHF.R.U32.HI R12, RZ, UR5, R12 ;  /* 0x00000005ff0c7c19 */ /* 0x000fc8000801160c */
[----:B------:R-:W-:-:S05]  /*8fc0*/  IADD3 R12, PT, PT, -R12, RZ, RZ ;  /* 0x000000ff0c0c7210 */ /* 0x000fca0007ffe1ff */
[----:B-1----:R-:W-:-:S04]  /*8fd0*/  IMAD R12, R12, UR6, R13 ;  /* 0x000000060c0c7c24 */ /* 0x002fc8000f8e020d */
[----:B--2---:R-:W-:-:S07]  /*8fe0*/  IMAD R7, R12, UR7, R7 ;  /* 0x000000070c077c24 */ /* 0x004fce000f8e0207 */
.L_x_357:
[----:B------:R-:W-:Y:S01]  /*8ff0*/  SHF.R.U32.HI R18, RZ, 0x1, R7 ;  /* 0x00000001ff127819 */ /* 0x000fe20000011607 */
[----:B------:R-:W-:-:S07]  /*9000*/  IMAD.MOV.U32 R19, RZ, RZ, RZ ;  /* 0x000000ffff137224 */ /* 0x000fce00078e00ff */
.L_x_356:
[----:B------:R-:W-:-:S04]  /*9010*/  LEA R12, P1, R18, R3, 0x1 ;  /* 0x00000003120c7211 */ /* 0x000fc800078208ff */
[----:B------:R-:W-:-:S05]  /*9020*/  LEA.HI.X R13, R18, R2, R19, 0x1, P1 ;  /* 0x00000002120d7211 */ /* 0x000fca00008f0c13 */
[----:B------:R0:W5:Y:S01]  /*9030*/  LDG.E.U16 R7, desc[UR36][R12.64] ;  /* 0x000000240c077981 */ /* 0x000162000c1e1500 */
[----:B------:R-:W-:-:S04]  /*9040*/  IADD3 R15, PT, PT, R15, R26, RZ ;  /* 0x0000001a0f0f7210 */ /* 0x000fc80007ffe0ff */
[----:B------:R-:W-:-:S13]  /*9050*/  ISETP.GE.U32.AND P1, PT, R15, R28, PT ;  /* 0x0000001c0f00720c */ /* 0x000fda0003f26070 */
[----:B0-----:R-:W-:Y:S05]  /*9060*/  @P1 BRA `(.L_x_353) ;  /* 0x0000002000cc1947 */ /* 0x001fea0003800000 */
[----:B------:R-:W-:Y:S01]  /*9070*/  CS2R R18, SRZ ;  /* 0x0000000000127805 */ /* 0x000fe2000001ff00 */
        /* <DEDUP_REMOVED lines=274> */
.L_x_359:
[----:B------:R-:W-:Y:S02]  /*a1a0*/  SHF.R.U32.HI R18, RZ, 0x1, R0 ;  /* 0x00000001ff127819 */ /* 0x000fe40000011600 */
[----:B------:R-:W-:-:S07]  /*a1b0*/  MOV R19, RZ ;  /* 0x000000ff00137202 */ /* 0x000fce0000000f00 */
.L_x_358:
        /* <DEDUP_REMOVED lines=281> */
.L_x_361:
[----:B------:R-:W-:Y:S02]  /*b350*/  SHF.R.U32.HI R12, RZ, 0x1, R5 ;  /* 0x00000001ff0c7819 */ /* 0x000fe40000011605 */
[----:B------:R-:W-:-:S07]  /*b360*/  MOV R13, RZ ;  /* 0x000000ff000d7202 */ /* 0x000fce0000000f00 */
.L_x_360:
[----:B------:R-:W-:-:S04]  /*b370*/  LEA R4, P0, R12, R3, 0x1 ;  /* 0x000000030c047211 */ /* 0x000fc800078008ff */
[----:B------:R-:W-:-:S05]  /*b380*/  LEA.HI.X R5, R12, R2, R13, 0x1, P0 ;  /* 0x000000020c057211 */ /* 0x000fca00000f0c0d */
[----:B------:R0:W5:Y:S04]  /*b390*/  LDG.E.U16 R8, desc[UR36][R4.64] ;  /* 0x0000002404087981 */ /* 0x000168000c1e1500 */
.L_x_353:
[----:B------:R-:W-:Y:S05]  /*b3a0*/  BSYNC.RECONVERGENT B1 ;  /* 0x0000000000017941 */ /* 0x000fea0003800200 */
.L_x_352:
[----:B------:R-:W-:Y:S01]  /*b3b0*/  ISETP.GE.U32.AND P0, PT, R25, R28, PT ;  /* 0x0000001c1900720c */ /* 0x000fe20003f06070 */
[----:B------:R-:W-:-:S12]  /*b3c0*/  BSSY.RECONVERGENT B1, `(.L_x_362) ;  /* 0x000001e000017945 */ /* 0x000fd80003800200 */
[----:B------:R-:W-:Y:S05]  /*b3d0*/  @P0 BRA `(.L_x_363) ;  /* 0x0000000000700947 */ /* 0x000fea0003800000 */
[----:B-----5:R-:W-:Y:S01]  /*b3e0*/  IMAD.U32 R6, R6, 0x10000, RZ ;  /* 0x0001000006067824 */ /* 0x020fe200078e00ff */
[----:B0-----:R-:W-:-:S03]  /*b3f0*/  IADD3 R5, PT, PT, R25, R26, RZ ;  /* 0x0000001a19057210 */ /* 0x001fc60007ffe0ff */
[----:B------:R-:W-:Y:S01]  /*b400*/  FMUL.FTZ R2, R6, 1 ;  /* 0x3f80000006027820 */ /* 0x000fe20000410000 */
        /* <DEDUP_REMOVED lines=13> */
[----:B------:R-:W-:Y:S02]  /*b4e0*/  IADD3 R3, PT, PT, R5, R26, RZ ;  /* 0x0000001a05037210 */ /* 0x000fe40007ffe0ff */
[----:B------:R-:W-:Y:S02]  /*b4f0*/  SHF.L.U32 R0, R0, 0x10, RZ ;  /* 0x0000001000007819 */ /* 0x000fe400000006ff */
[----:B------:R-:W-:-:S03]  /*b500*/  ISETP.GE.U32.AND P0, PT, R3, R28, PT ;  /* 0x0000001c0300720c */ /* 0x000fc60003f06070 */
[----:B------:R-:W-:-:S04]  /*b510*/  FMUL.FTZ R0, R0, 1 ;  /* 0x3f80000000007820 */ /* 0x000fc80000410000 */
        /* <DEDUP_REMOVED lines=8> */
.L_x_363:
[----:B------:R-:W-:Y:S05]  /*b5a0*/  BSYNC.RECONVERGENT B1 ;  /* 0x0000000000017941 */ /* 0x000fea0003800200 */
.L_x_362:
[----:B------:R-:W-:Y:S02]  /*b5b0*/  LOP3.LUT R21, R23, R22, R21, 0x96, !PT ;  /* 0x0000001617157212 */ /* 0x000fe400078e9615 */
[----:B------:R-:W-:Y:S02]  /*b5c0*/  LOP3.LUT R9, R11, R10, R9, 0x96, !PT ;  /* 0x0000000a0b097212 */ /* 0x000fe400078e9609 */
[----:B------:R-:W-:Y:S02]  /*b5d0*/  LOP3.LUT R24, R21, R24, RZ, 0x3c, !PT ;  /* 0x0000001815187212 */ /* 0x000fe400078e3cff */
[----:B------:R-:W-:-:S07]  /*b5e0*/  LOP3.LUT R25, R9, R20, RZ, 0x3c, !PT ;  /* 0x0000001409197212 */ /* 0x000fce00078e3cff */
.L_x_317:
[----:B------:R-:W-:Y:S05]  /*b5f0*/  BSYNC.RECONVERGENT B0 ;  /* 0x0000000000007941 */ /* 0x000fea0003800200 */
.L_x_316:
[----:B------:R-:W1:Y:S01]  /*b600*/  LDCU UR4, c[0x0][0x3ac] ;  /* 0x00007580ff0477ac */ /* 0x000e620008000800 */
[----:B0-----:R-:W0:Y:S01]  /*b610*/  S2R R5, SR_TID.X ;  /* 0x0000000000057919 */ /* 0x001e220000002100 */
[----:B-----5:R-:W2:Y:S01]  /*b620*/  S2R R0, SR_TID.Y ;  /* 0x0000000000007919 */ /* 0x020ea20000002200 */
[----:B-1----:R-:W-:-:S09]  /*b630*/  UISETP.NE.AND UP0, UPT, UR4, URZ, UPT ;  /* 0x000000ff0400728c */ /* 0x002fd2000bf05270 */
[----:B------:R-:W-:Y:S05]  /*b640*/  BRA.U !UP0, `(.L_x_364) ;  /* 0x0000000108687547 */ /* 0x000fea000b800000 */
[----:B------:R-:W1:Y:S01]  /*b650*/  S2UR UR5, SR_CgaCtaId ;  /* 0x00000000000579c3 */ /* 0x000e620000008800 */
[----:B------:R-:W0:Y:S01]  /*b660*/  LDCU UR8, c[0x0][0x360] ;  /* 0x00006c00ff0877ac */ /* 0x000e220008000800 */
[----:B------:R-:W-:Y:S01]  /*b670*/  UMOV UR4, 0x400 ;  /* 0x0000040000047882 */ /* 0x000fe20000000000 */
[----:B------:R-:W3:Y:S01]  /*b680*/  LDCU UR6, c[0x0][0x364] ;  /* 0x00006c80ff0677ac */ /* 0x000ee20008000800 */
[----:B------:R-:W-:Y:S01]  /*b690*/  UIADD3 UR4, UPT, UPT, UR4, 0x10, URZ ;  /* 0x0000001004047890 */ /* 0x000fe2000fffe0ff */
[----:B0-2---:R-:W-:-:S03]  /*b6a0*/  IMAD R2, R0, UR8, R5 ;  /* 0x0000000800027c24 */ /* 0x005fc6000f8e0205 */
[----:B-1----:R-:W-:Y:S02]  /*b6b0*/  ULEA UR4, UR5, UR4, 0x18 ;  /* 0x0000000405047291 */ /* 0x002fe4000f8ec0ff */
[----:B---3--:R-:W-:-:S04]  /*b6c0*/  UISETP.GE.U32.AND UP0, UPT, UR6, 0x2, UPT ;  /* 0x000000020600788c */ /* 0x008fc8000bf06070 */
[----:B------:R-:W-:-:S05]  /*b6d0*/  LEA R7, R2, UR4, 0x3 ;  /* 0x0000000402077c11 */ /* 0x000fca000f8e18ff */
[----:B------:R1:W-:Y:S01]  /*b6e0*/  STS.64 [R7], R24 ;  /* 0x0000001807007388 */ /* 0x0003e20000000a00 */
[----:B------:R-:W-:Y:S05]  /*b6f0*/  BRA.U !UP0, `(.L_x_364) ;  /* 0x00000001083c7547 */ /* 0x000fea000b800000 */
[----:B------:R-:W-:-:S05]  /*b700*/  UMOV UR5, UR6 ;  /* 0x0000000600057c82 */ /* 0x000fca0008000000 */
.L_x_365:
[----:B------:R-:W-:Y:S01]  /*b710*/  USHF.R.U32.HI UR7, URZ, 0x1, UR5 ;  /* 0x00000001ff077899 */ /* 0x000fe20008011605 */
[----:B------:R-:W-:Y:S01]  /*b720*/  BAR.SYNC.DEFER_BLOCKING 0x0 ;  /* 0x0000000000007b1d */ /* 0x000fe20000010000 */
[----:B------:R-:W-:-:S04]  /*b730*/  UISETP.GT.U32.AND UP0, UPT, UR5, 0x3, UPT ;  /* 0x000000030500788c */ /* 0x000fc8000bf04070 */
[----:B------:R-:W-:Y:S01]  /*b740*/  IADD3 R2, PT, PT, R0, UR7, RZ ;  /* 0x0000000700027c10 */ /* 0x000fe2000fffe0ff */
[----:B------:R-:W-:-:S03]  /*b750*/  UMOV UR5, UR7 ;  /* 0x0000000700057c82 */ /* 0x000fc60008000000 */
[----:B------:R-:W-:-:S04]  /*b760*/  ISETP.GE.U32.AND P0, PT, R2, UR6, PT ;  /* 0x0000000602007c0c */ /* 0x000fc8000bf06070 */
[----:B------:R-:W-:-:S13]  /*b770*/  ISETP.GE.U32.OR P0, PT, R0, UR7, P0 ;  /* 0x0000000700007c0c */ /* 0x000fda0008706470 */
[----:B------:R-:W-:-:S05]  /*b780*/  @!P0 IMAD R2, R2, UR8, R5 ;  /* 0x0000000802028c24 */ /* 0x000fca000f8e0205 */
[----:B------:R-:W-:-:S06]  /*b790*/  @!P0 LEA R2, R2, UR4, 0x3 ;  /* 0x0000000402028c11 */ /* 0x000fcc000f8e18ff */
[----:B------:R-:W1:Y:S02]  /*b7a0*/  @!P0 LDS.64 R2, [R2] ;  /* 0x0000000002028984 */ /* 0x000e640000000a00 */
[----:B-1-3--:R-:W-:Y:S02]  /*b7b0*/  @!P0 LOP3.LUT R24, R2, R24, RZ, 0x3c, !PT ;  /* 0x0000001802188212 */ /* 0x00afe400078e3cff */
[----:B------:R-:W-:-:S05]  /*b7c0*/  @!P0 LOP3.LUT R25, R3, R25, RZ, 0x3c, !PT ;  /* 0x0000001903198212 */ /* 0x000fca00078e3cff */
[----:B------:R3:W-:Y:S01]  /*b7d0*/  @!P0 STS.64 [R7], R24 ;  /* 0x0000001807008388 */ /* 0x0007e20000000a00 */
[----:B------:R-:W-:Y:S05]  /*b7e0*/  BRA.U UP0, `(.L_x_365) ;  /* 0xfffffffd00c87547 */ /* 0x000fea000b83ffff */
.L_x_364:
[----:B------:R-:W4:Y:S02]  /*b7f0*/  LDCU UR4, c[0x0][0x3a8] ;  /* 0x00007500ff0477ac */ /* 0x000f240008000800 */
[----:B----4-:R-:W-:-:S09]  /*b800*/  UISETP.NE.AND UP0, UPT, UR4, URZ, UPT ;  /* 0x000000ff0400728c */ /* 0x010fd2000bf05270 */
[----:B------:R-:W-:Y:S05]  /*b810*/  BRA.U !UP0, `(.L_x_366) ;  /* 0x00000001089c7547 */ /* 0x000fea000b800000 */
[----:B------:R-:W4:Y:S02]  /*b820*/  LDCU UR5, c[0x0][0x360] ;  /* 0x00006c00ff0577ac */ /* 0x000f240008000800 */
[----:B----4-:R-:W-:Y:S02]  /*b830*/  UISETP.GE.U32.AND UP0, UPT, UR5, 0x21, UPT ;  /* 0x000000210500788c */ /* 0x010fe4000bf06070 */
[----:B------:R-:W-:-:S07]  /*b840*/  UMOV UR4, UR5 ;  /* 0x0000000500047c82 */ /* 0x000fce0008000000 */
[----:B------:R-:W-:Y:S05]  /*b850*/  BRA.U !UP0, `(.L_x_367) ;  /* 0x0000000108607547 */ /* 0x000fea000b800000 */
[----:B------:R-:W4:Y:S01]  /*b860*/  S2UR UR6, SR_CgaCtaId ;  /* 0x00000000000679c3 */ /* 0x000f220000008800 */
[----:B------:R-:W-:Y:S01]  /*b870*/  UMOV UR4, 0x400 ;  /* 0x0000040000047882 */ /* 0x000fe20000000000 */
[----:B0-2---:R-:W-:Y:S01]  /*b880*/  IMAD R2, R0, UR5, R5 ;  /* 0x0000000500027c24 */ /* 0x005fe2000f8e0205 */
[----:B------:R-:W-:Y:S02]  /*b890*/  UIADD3 UR4, UPT, UPT, UR4, 0x10, URZ ;  /* 0x0000001004047890 */ /* 0x000fe4000fffe0ff */
[----:B------:R-:W-:Y:S02]  /*b8a0*/  UISETP.GE.U32.AND UP0, UPT, UR5, 0x40, UPT ;  /* 0x000000400500788c */ /* 0x000fe4000bf06070 */
[----:B----4-:R-:W-:-:S06]  /*b8b0*/  ULEA UR4, UR6, UR4, 0x18 ;  /* 0x0000000406047291 */ /* 0x010fcc000f8ec0ff */
[----:B-1-3--:R-:W-:Y:S01]  /*b8c0*/  LEA R7, R2, UR4, 0x3 ;  /* 0x0000000402077c11 */ /* 0x00afe2000f8e18ff */
[----:B------:R-:W-:-:S04]  /*b8d0*/  UMOV UR4, 0x20 ;  /* 0x0000002000047882 */ /* 0x000fc80000000000 */
[----:B------:R4:W-:Y:S01]  /*b8e0*/  STS.64 [R7], R24 ;  /* 0x0000001807007388 */ /* 0x0009e20000000a00 */
[----:B------:R-:W-:Y:S05]  /*b8f0*/  BRA.U !UP0, `(.L_x_367) ;  /* 0x0000000108387547 */ /* 0x000fea000b800000 */
[----:B------:R-:W-:-:S07]  /*b900*/  MOV R4, UR5 ;  /* 0x0000000500047c02 */ /* 0x000fce0008000f00 */
.L_x_368:
[----:B------:R-:W-:Y:S01]  /*b910*/  SHF.R.U32.HI R6, RZ, 0x1, R4 ;  /* 0x00000001ff067819 */ /* 0x000fe20000011604 */
[----:B------:R-:W-:Y:S04]  /*b920*/  BAR.SYNC.DEFER_BLOCKING 0x0 ;  /* 0x0000000000007b1d */ /* 0x000fe80000010000 */
[----:B------:R-:W-:-:S05]  /*b930*/  IMAD.IADD R2, R6, 0x1, R5 ;  /* 0x0000000106027824 */ /* 0x000fca00078e0205 */
[----:B------:R-:W-:-:S04]  /*b940*/  ISETP.GE.U32.AND P0, PT, R2, UR5, PT ;  /* 0x0000000502007c0c */ /* 0x000fc8000bf06070 */
[----:B------:R-:W-:-:S13]  /*b950*/  ISETP.GE.U32.OR P0, PT, R5, R6, P0 ;  /* 0x000000060500720c */ /* 0x000fda0000706470 */
[----:B------:R-:W-:-:S06]  /*b960*/  @!P0 LEA R2, R6, R7, 0x3 ;  /* 0x0000000706028211 */ /* 0x000fcc00078e18ff */
[----:B------:R-:W4:Y:S02]  /*b970*/  @!P0 LDS.64 R2, [R2] ;  /* 0x0000000002028984 */ /* 0x000f240000000a00 */
[----:B----4-:R-:W-:Y:S02]  /*b980*/  @!P0 LOP3.LUT R24, R2, R24, RZ, 0x3c, !PT ;  /* 0x0000001802188212 */ /* 0x010fe400078e3cff */
[----:B------:R-:W-:-:S05]  /*b990*/  @!P0 LOP3.LUT R25, R3, R25, RZ, 0x3c, !PT ;  /* 0x0000001903198212 */ /* 0x000fca00078e3cff */
[----:B------:R0:W-:Y:S01]  /*b9a0*/  @!P0 STS.64 [R7], R24 ;  /* 0x0000001807008388 */ /* 0x0001e20000000a00 */
[----:B------:R-:W-:Y:S02]  /*b9b0*/  ISETP.GT.U32.AND P0, PT, R4, 0x7f, PT ;  /* 0x0000007f0400780c */ /* 0x000fe40003f04070 */
[----:B------:R-:W-:-:S11]  /*b9c0*/  MOV R4, R6 ;  /* 0x0000000600047202 */ /* 0x000fd60000000f00 */
[----:B0-----:R-:W-:Y:S05]  /*b9d0*/  @P0 BRA `(.L_x_368) ;  /* 0xfffffffc00cc0947 */ /* 0x001fea000383ffff */
.L_x_367:
[----:B------:R-:W-:Y:S01]  /*b9e0*/  BAR.SYNC.DEFER_BLOCKING 0x0 ;  /* 0x0000000000007b1d */ /* 0x000fe20000010000 */
[----:B------:R-:W-:-:S09]  /*b9f0*/  UISETP.GE.U32.AND UP0, UPT, UR4, 0x2, UPT ;  /* 0x000000020400788c */ /* 0x000fd2000bf06070 */
[----:B------:R-:W-:Y:S05]  /*ba00*/  BRA.U !UP0, `(.L_x_366) ;  /* 0x0000000108207547 */ /* 0x000fea000b800000 */
[----:B------:R-:W-:-:S07]  /*ba10*/  IMAD.MOV.U32 R2, RZ, RZ, 0x1 ;  /* 0x00000001ff027424 */ /* 0x000fce00078e00ff */
.L_x_369:
[----:B------:R-:W1:Y:S04]  /*ba20*/  SHFL.DOWN PT, R4, R25, R2, 0x1f ;  /* 0x08001f0219047589 */ /* 0x000e6800000e0000 */
[----:B------:R5:W0:Y:S02]  /*ba30*/  SHFL.DOWN PT, R3, R24, R2, 0x1f ;  /* 0x08001f0218037589 */ /* 0x000a2400000e0000 */
[----:B-----5:R-:W-:-:S04]  /*ba40*/  SHF.L.U32 R2, R2, 0x1, RZ ;  /* 0x0000000102027819 */ /* 0x020fc800000006ff */
[----:B------:R-:W-:Y:S02]  /*ba50*/  ISETP.GE.AND P0, PT, R2, UR4, PT ;  /* 0x0000000402007c0c */ /* 0x000fe4000bf06270 */
[----:B-1-34-:R-:W-:Y:S02]  /*ba60*/  LOP3.LUT R25, R4, R25, RZ, 0x3c, !PT ;  /* 0x0000001904197212 */ /* 0x01afe400078e3cff */
[----:B0-----:R-:W-:-:S09]  /*ba70*/  LOP3.LUT R24, R3, R24, RZ, 0x3c, !PT ;  /* 0x0000001803187212 */ /* 0x001fd200078e3cff */
[----:B------:R-:W-:Y:S05]  /*ba80*/  @!P0 BRA `(.L_x_369) ;  /* 0xfffffffc00e48947 */ /* 0x000fea000383ffff */
.L_x_366:
[----:B------:R-:W5:Y:S01]  /*ba90*/  LDCU UR4, c[0x0][0x564] ;  /* 0x0000ac80ff0477ac */ /* 0x000f620008000800 */
[----:B------:R-:W-:Y:S01]  /*baa0*/  HFMA2 R18, -RZ, RZ, 0, 0 ;  /* 0x00000000ff127431 */ /* 0x000fe200000001ff */
[----:B-----5:R-:W-:-:S09]  /*bab0*/  UISETP.NE.AND UP0, UPT, UR4, URZ, UPT ;  /* 0x000000ff0400728c */ /* 0x020fd2000bf05270 */
[----:B------:R-:W-:Y:S05]  /*bac0*/  BRA.U !UP0, `(.L_x_370) ;  /* 0x0000001108587547 */ /* 0x000fea000b800000 */
[----:B------:R-:W5:Y:S01]  /*bad0*/  LDCU.64 UR8, c[0x0][0x568] ;  /* 0x0000ad00ff0877ac */ /* 0x000f620008000a00 */
[----:B------:R-:W-:Y:S01]  /*bae0*/  MOV R3, R17 ;  /* 0x0000001100037202 */ /* 0x000fe20000000f00 */
[----:B------:R-:W-:Y:S01]  /*baf0*/  IMAD.MOV.U32 R2, RZ, RZ, RZ ;  /* 0x000000ffff027224 */ /* 0x000fe200078e00ff */
[----:B------:R-:W0:Y:S01]  /*bb00*/  LDCU UR5, c[0x0][0x570] ;  /* 0x0000ae00ff0577ac */ /* 0x000e220008000800 */
[----:B------:R-:W2:Y:S02]  /*bb10*/  LDCU UR6, c[0x0][0x694] ;  /* 0x0000d280ff0677ac */ /* 0x000ea40008000800 */
[----:B-----5:R-:W-:-:S05]  /*bb20*/  IMAD.HI.U32 R2, R17, UR9, R2 ;  /* 0x0000000911027c27 */ /* 0x020fca000f8e0002 */
[----:B0-----:R-:W-:Y:S01]  /*bb30*/  SHF.R.U32.HI R3, RZ, UR5, R2 ;  /* 0x00000005ff037c19 */ /* 0x001fe20008011602 */
[----:B------:R-:W-:-:S03]  /*bb40*/  UIADD3 UR5, UPT, UPT, UR4, -0x1, URZ ;  /* 0xffffffff04057890 */ /* 0x000fc6000fffe0ff */
[----:B-1-34-:R-:W-:Y:S01]  /*bb50*/  IADD3 R7, PT, PT, -R3, RZ, RZ ;  /* 0x000000ff03077210 */ /* 0x01afe20007ffe1ff */
[----:B------:R-:W-:-:S04]  /*bb60*/  UISETP.NE.AND UP1, UPT, UR5, URZ, UPT ;  /* 0x000000ff0500728c */ /* 0x000fc8000bf25270 */
        /* <DEDUP_REMOVED lines=262> */
[----:B------:R-:W2:Y:S03]  /*cbd0*/  LDCU UR5, c[0x0][0x754] ;  /* 0x0000ea80ff0577ac */ /* 0x000ea60008000800 */
[----:B0-----:R-:W-:-:S05]  /*cbe0*/  IMAD.HI.U32 R2, R7, UR9, R6 ;  /* 0x0000000907027c27 */ /* 0x001fca000f8e0006 */
[----:B-1----:R-:W-:-:S04]  /*cbf0*/  SHF.R.U32.HI R2, RZ, UR6, R2 ;  /* 0x00000006ff027c19 */ /* 0x002fc80008011602 */
[----:B------:R-:W-:-:S05]  /*cc00*/  IADD3 R3, PT, PT, -R2, RZ, RZ ;  /* 0x000000ff02037210 */ /* 0x000fca0007ffe1ff */
[----:B------:R-:W-:-:S04]  /*cc10*/  IMAD R3, R3, UR8, R7 ;  /* 0x0000000803037c24 */ /* 0x000fc8000f8e0207 */
[----:B--2---:R-:W-:-:S07]  /*cc20*/  IMAD R18, R3, UR5, R18 ;  /* 0x0000000503127c24 */ /* 0x004fce000f8e0212 */
.L_x_370:
[----:B------:R-:W5:Y:S01]  /*cc30*/  LDCU UR5, c[0x0][0x3b0] ;  /* 0x00007600ff0577ac */ /* 0x000f620008000800 */
[----:B------:R-:W0:Y:S01]  /*cc40*/  LDCU.64 UR6, c[0x0][0x778] ;  /* 0x0000ef00ff0677ac */ /* 0x000e220008000a00 */
[----:B-----5:R-:W-:Y:S01]  /*cc50*/  UISETP.NE.AND UP1, UPT, UR5, URZ, UPT ;  /* 0x000000ff0500728c */ /* 0x020fe2000bf25270 */
[----:B0-----:R-:W-:Y:S02]  /*cc60*/  IADD3 R2, P1, PT, R18, UR6, RZ ;  /* 0x0000000612027c10 */ /* 0x001fe4000ff3e0ff */
[----:B------:R-:W-:-:S03]  /*cc70*/  ISETP.NE.U32.AND P0, PT, RZ, UR6, PT ;  /* 0x00000006ff007c0c */ /* 0x000fc6000bf05070 */
[----:B------:R-:W-:Y:S01]  /*cc80*/  IMAD.X R3, RZ, RZ, UR7, P1 ;  /* 0x00000007ff037e24 */ /* 0x000fe200088e06ff */
[----:B------:R-:W-:-:S04]  /*cc90*/  ISETP.NE.AND.EX P0, PT, RZ, UR7, PT, P0 ;  /* 0x00000007ff007c0c */ /* 0x000fc8000bf05300 */
[----:B------:R-:W-:Y:S02]  /*cca0*/  SEL R2, R2, RZ, P0 ;  /* 0x000000ff02027207 */ /* 0x000fe40000000000 */
[----:B------:R-:W-:Y:S01]  /*ccb0*/  SEL R3, R3, RZ, P0 ;  /* 0x000000ff03037207 */ /* 0x000fe20000000000 */
[----:B------:R-:W-:Y:S06]  /*ccc0*/  BRA.U !UP1, `(.L_x_371) ;  /* 0x0000002109a87547 */ /* 0x000fec000b800000 */
[----:B------:R-:W0:Y:S01]  /*ccd0*/  S2R R4, SR_CTAID.X ;  /* 0x0000000000047919 */ /* 0x000e220000002500 */
[----:B------:R-:W1:Y:S01]  /*cce0*/  LDCU UR5, c[0x0][0x3b4] ;  /* 0x00007680ff0577ac */ /* 0x000e620008000800 */
[----:B------:R-:W-:Y:S01]  /*ccf0*/  MOV R18, RZ ;  /* 0x000000ff00127202 */ /* 0x000fe20000000f00 */
[----:B------:R-:W2:Y:S01]  /*cd00*/  LDCU UR6, c[0x0][0x3b8] ;  /* 0x00007700ff0677ac */ /* 0x000ea20008000800 */
[----:B------:R-:W0:Y:S01]  /*cd10*/  LDCU UR7, c[0x0][0x3a0] ;  /* 0x00007400ff0777ac */ /* 0x000e220008000800 */
[----:B-1-34-:R-:W-:-:S04]  /*cd20*/  IMAD R7, R5, UR5, RZ ;  /* 0x0000000505077c24 */ /* 0x01afc8000f8e02ff */
[----:B--2---:R-:W-:-:S04]  /*cd30*/  IMAD R7, R0, UR6, R7 ;  /* 0x0000000600077c24 */ /* 0x004fc8000f8e0207 */
        /* <DEDUP_REMOVED lines=9> */
[----:B-1----:R-:W-:-:S05]  /*cdd0*/  SHF.R.U32.HI R11, RZ, UR5, R10 ;  /* 0x00000005ff0b7c19 */ /* 0x002fca000801160a */
[----:B------:R-:W-:-:S04]  /*cde0*/  IMAD.MOV R9, RZ, RZ, -R11 ;  /* 0x000000ffff097224 */ /* 0x000fc800078e0a0b */
[----:B------:R-:W-:-:S04]  /*cdf0*/  IMAD R9, R9, UR6, R7 ;  /* 0x0000000609097c24 */ /* 0x000fc8000f8e0207 */
[----:B--2---:R-:W-:Y:S01]  /*ce00*/  IMAD R18, R9, UR8, RZ ;  /* 0x0000000809127c24 */ /* 0x004fe2000f8e02ff */
[----:B------:R-:W-:Y:S06]  /*ce10*/  BRA.U !UP0, `(.L_x_372) ;  /* 0x0000001108247547 */ /* 0x000fec000b800000 */
[----:B------:R-:W0:Y:S01]  /*ce20*/  LDCU.64 UR6, c[0x0][0x578] ;  /* 0x0000af00ff0677ac */ /* 0x000e220008000a00 */
[----:B------:R-:W-:Y:S01]  /*ce30*/  MOV R10, RZ ;  /* 0x000000ff000a7202 */ /* 0x000fe20000000f00 */
        /* <DEDUP_REMOVED lines=263> */
.L_x_372:
[----:B------:R-:W0:Y:S01]  /*deb0*/  LDCU UR4, c[0x0][0x398] ;  /* 0x00007300ff0477ac */ /* 0x000e220008000800 */
[----:B------:R-:W1:Y:S01]  /*dec0*/  S2UR UR8, SR_CgaCtaId ;  /* 0x00000000000879c3 */ /* 0x000e620000008800 */
[----:B------:R-:W-:Y:S01]  /*ded0*/  BSSY.RECONVERGENT B0, `(.L_x_373) ;  /* 0x0000016000007945 */ /* 0x000fe20003800200 */
[----:B------:R-:W-:Y:S02]  /*dee0*/  LOP3.LUT P3, RZ, R5, R0, RZ, 0xfc, !PT ;  /* 0x0000000005ff7212 */ /* 0x000fe4000786fcff */
[----:B------:R-:W-:Y:S02]  /*def0*/  PLOP3.LUT P0, PT, PT, PT, PT, 0x8, 0x80 ;  /* 0x000000000080781c */ /* 0x000fe40003f0e170 */
[----:B0-----:R-:W-:-:S13]  /*df00*/  ISETP.GE.AND P1, PT, R7, UR4, PT ;  /* 0x0000000407007c0c */ /* 0x001fda000bf26270 */
[----:B-1----:R-:W-:Y:S05]  /*df10*/  @P1 BRA `(.L_x_374) ;  /* 0x0000000000441947 */ /* 0x002fea0003800000 */
[----:B------:R-:W0:Y:S02]  /*df20*/  LDC.64 R8, c[0x0][0x3a8] ;  /* 0x0000ea00ff087b82 */ /* 0x000e240000000a00 */
[----:B0-----:R-:W-:Y:S02]  /*df30*/  ISETP.NE.AND P2, PT, R8, RZ, PT ;  /* 0x000000ff0800720c */ /* 0x001fe40003f45270 */
[----:B------:R-:W-:Y:S02]  /*df40*/  ISETP.NE.AND P1, PT, R9, RZ, PT ;  /* 0x000000ff0900720c */ /* 0x000fe40003f25270 */
[----:B------:R-:W-:Y:S02]  /*df50*/  ISETP.NE.AND P2, PT, R5, RZ, P2 ;  /* 0x000000ff0500720c */ /* 0x000fe40001745270 */
[----:B------:R-:W-:-:S04]  /*df60*/  ISETP.NE.AND P1, PT, R0, RZ, P1 ;  /* 0x000000ff0000720c */ /* 0x000fc80000f25270 */
[----:B------:R-:W-:-:S13]  /*df70*/  PLOP3.LUT P2, PT, P2, P1, PT, 0xf8, 0x8f ;  /* 0x00000000008f781c */ /* 0x000fda0001743f70 */
[----:B------:R-:W-:Y:S05]  /*df80*/  @P2 BRA `(.L_x_374) ;  /* 0x0000000000282947 */ /* 0x000fea0003800000 */
[----:B------:R-:W0:Y:S01]  /*df90*/  S2R R9, SR_CTAID.Y ;  /* 0x0000000000097919 */ /* 0x000e220000002600 */
[----:B------:R-:W0:Y:S01]  /*dfa0*/  LDCU UR4, c[0x0][0x374] ;  /* 0x00006e80ff0477ac */ /* 0x000e220008000800 */
[----:B------:R-:W1:Y:S01]  /*dfb0*/  LDC.64 R6, c[0x0][0x780] ;  /* 0x0001e000ff067b82 */ /* 0x000e620000000a00 */
[----:B------:R-:W-:Y:S01]  /*dfc0*/  ISETP.NE.AND P0, PT, R8, RZ, PT ;  /* 0x000000ff0800720c */ /* 0x000fe20003f05270 */
[----:B------:R-:W2:Y:S01]  /*dfd0*/  LDCU UR5, c[0x0][0x360] ;  /* 0x00006c00ff0577ac */ /* 0x000ea20008000800 */
[----:B0-----:R-:W-:-:S11]  /*dfe0*/  IMAD R8, R4, UR4, R9 ;  /* 0x0000000404087c24 */ /* 0x001fd6000f8e0209 */
[----:B--2---:R-:W-:Y:S01]  /*dff0*/  @!P0 IMAD R8, R8, UR5, R5 ;  /* 0x0000000508088c24 */ /* 0x004fe2000f8e0205 */
[----:B------:R-:W-:-:S03]  /*e000*/  PLOP3.LUT P0, PT, PT, PT, PT, 0x80, 0x8 ;  /* 0x000000000008781c */ /* 0x000fc60003f0f070 */
[----:B-1----:R-:W-:-:S05]  /*e010*/  IMAD.WIDE.U32 R6, R8, 0x8, R6 ;  /* 0x0000000808067825 */ /* 0x002fca00078e0006 */
[----:B------:R0:W-:Y:S05]  /*e020*/  STG.E.64 desc[UR36][R6.64], R24 ;  /* 0x0000001806007986 */ /* 0x0001ea000c101b24 */
.L_x_374:
[----:B------:R-:W-:Y:S05]  /*e030*/  BSYNC.RECONVERGENT B0 ;  /* 0x0000000000007941 */ /* 0x000fea0003800200 */
.L_x_373:
        /* <DEDUP_REMOVED lines=35> */
.L_x_376:
[----:B------:R-:W-:Y:S05]  /*e270*/  BSYNC.RECONVERGENT B0 ;  /* 0x0000000000007941 */ /* 0x000fea0003800200 */
.L_x_375:
        /* <DEDUP_REMOVED lines=16> */
[----:B------:R-:W1:Y:S01]  /*e380*/  LDCU.64 UR10, c[0x0][0x388] ;  /* 0x00007100ff0a77ac */ /* 0x000e620008000a00 */
[----:B0-----:R-:W-:Y:S01]  /*e390*/  UISETP.NE.AND UP0, UPT, UR4, URZ, UPT ;  /* 0x000000ff0400728c */ /* 0x001fe2000bf05270 */
[----:B-1----:R-:W-:Y:S01]  /*e3a0*/  MOV R16, UR10 ;  /* 0x0000000a00107c02 */ /* 0x002fe20008000f00 */
[----:B------:R-:W-:-:S07]  /*e3b0*/  IMAD.U32 R17, RZ, RZ, UR11 ;  /* 0x0000000bff117e24 */ /* 0x000fce000f8e00ff */
[----:B------:R-:W-:Y:S05]  /*e3c0*/  BRA.U !UP0, `(.L_x_378) ;  /* 0x0000000108607547 */ /* 0x000fea000b800000 */
[----:B------:R-:W0:Y:S01]  /*e3d0*/  LDCU UR4, c[0x0][0x360] ;  /* 0x00006c00ff0477ac */ /* 0x000e220008000800 */
[----:B------:R-:W1:Y:S01]  /*e3e0*/  LDCU UR6, c[0x0][0x3a4] ;  /* 0x00007480ff0677ac */ /* 0x000e620008000800 */
[----:B0-----:R-:W-:-:S05]  /*e3f0*/  IMAD R8, R0, UR4, R5 ;  /* 0x0000000400087c24 */ /* 0x001fca000f8e0205 */
[----:B-1----:R-:W-:-:S13]  /*e400*/  ISETP.GE.U32.AND P1, PT, R8, UR6, PT ;  /* 0x0000000608007c0c */ /* 0x002fda000bf26070 */
[----:B------:R-:W-:Y:S05]  /*e410*/  @P1 BRA `(.L_x_379) ;  /* 0x0000000000a41947 */ /* 0x000fea0003800000 */
[----:B------:R-:W0:Y:S01]  /*e420*/  LDCU UR5, c[0x0][0x374] ;  /* 0x00006e80ff0577ac */ /* 0x000e220008000800 */
[----:B------:R-:W1:Y:S01]  /*e430*/  LDC R13, c[0x0][0x364] ;  /* 0x0000d900ff0d7b82 */ /* 0x000e620000000800 */
[----:B------:R-:W-:Y:S01]  /*e440*/  BSSY.RECONVERGENT B1, `(.L_x_380) ;  /* 0x000000f000017945 */ /* 0x000fe20003800200 */
[----:B------:R-:W-:Y:S01]  /*e450*/  MOV R10, R8 ;  /* 0x00000008000a7202 */ /* 0x000fe20000000f00 */
[----:B------:R-:W-:Y:S01]  /*e460*/  IMAD.U32 R17, RZ, RZ, UR11 ;  /* 0x0000000bff117e24 */ /* 0x000fe2000f8e00ff */
[----:B------:R-:W-:-:S04]  /*e470*/  MOV R16, UR10 ;  /* 0x0000000a00107c02 */ /* 0x000fc80008000f00 */
[----:B------:R-:W2:Y:S01]  /*e480*/  LDC.64 R6, c[0x0][0x780] ;  /* 0x0001e000ff067b82 */ /* 0x000ea20000000a00 */
[----:B0-----:R-:W-:Y:S02]  /*e490*/  IMAD R11, R4, UR5, RZ ;  /* 0x00000005040b7c24 */ /* 0x001fe4000f8e02ff */
[----:B-1----:R-:W-:-:S07]  /*e4a0*/  IMAD R13, R13, UR4, RZ ;  /* 0x000000040d0d7c24 */ /* 0x002fce000f8e02ff */
.L_x_381:
[----:B------:R-:W-:-:S05]  /*e4b0*/  IADD3 R9, PT, PT, R11, R10, RZ ;  /* 0x0000000a0b097210 */ /* 0x000fca0007ffe0ff */
[----:B--2---:R-:W-:-:S06]  /*e4c0*/  IMAD.WIDE.U32 R8, R9, 0x8, R6 ;  /* 0x0000000809087825 */ /* 0x004fcc00078e0006 */
[----:B------:R-:W2:Y:S01]  /*e4d0*/  LDG.E.64 R8, desc[UR36][R8.64] ;  /* 0x0000002408087981 */ /* 0x000ea2000c1e1b00 */
[----:B------:R-:W-:-:S04]  /*e4e0*/  IADD3 R10, PT, PT, R13, R10, RZ ;  /* 0x0000000a0d0a7210 */ /* 0x000fc80007ffe0ff */
[----:B------:R-:W-:Y:S02]  /*e4f0*/  ISETP.GE.U32.AND P1, PT, R10, UR6, PT ;  /* 0x000000060a007c0c */ /* 0x000fe4000bf26070 */
[----:B--2---:R-:W-:Y:S02]  /*e500*/  LOP3.LUT R16, R16, R8, RZ, 0x3c, !PT ;  /* 0x0000000810107212 */ /* 0x004fe400078e3cff */
[----:B------:R-:W-:-:S09]  /*e510*/  LOP3.LUT R17, R17, R9, RZ, 0x3c, !PT ;  /* 0x0000000911117212 */ /* 0x000fd200078e3cff */
[----:B------:R-:W-:Y:S05]  /*e520*/  @!P1 BRA `(.L_x_381) ;  /* 0xfffffffc00e09947 */ /* 0x000fea000383ffff */
[----:B------:R-:W-:Y:S05]  /*e530*/  BSYNC.RECONVERGENT B1 ;  /* 0x0000000000017941 */ /* 0x000fea0003800200 */
.L_x_380:
[----:B------:R-:W-:Y:S05]  /*e540*/  BRA `(.L_x_379) ;  /* 0x0000000000587947 */ /* 0x000fea0003800000 */
.L_x_378:
[----:B------:R-:W0:Y:S02]  /*e550*/  LDCU UR5, c[0x0][0x3a4] ;  /* 0x00007480ff0577ac */ /* 0x000e240008000800 */
[----:B0-----:R-:W-:-:S13]  /*e560*/  ISETP.GE.U32.AND P1, PT, R0, UR5, PT ;  /* 0x0000000500007c0c */ /* 0x001fda000bf26070 */
[----:B------:R-:W-:Y:S05]  /*e570*/  @P1 BRA `(.L_x_379) ;  /* 0x00000000004c1947 */ /* 0x000fea0003800000 */
[----:B------:R-:W0:Y:S01]  /*e580*/  LDCU UR4, c[0x0][0x374] ;  /* 0x00006e80ff0477ac */ /* 0x000e220008000800 */
[----:B------:R-:W1:Y:S01]  /*e590*/  LDC R10, c[0x0][0x360] ;  /* 0x0000d800ff0a7b82 */ /* 0x000e620000000800 */
[----:B------:R-:W-:Y:S01]  /*e5a0*/  BSSY.RECONVERGENT B1, `(.L_x_379) ;  /* 0x0000010000017945 */ /* 0x000fe20003800200 */
[----:B------:R-:W-:Y:S01]  /*e5b0*/  IMAD.U32 R16, RZ, RZ, UR10 ;  /* 0x0000000aff107e24 */ /* 0x000fe2000f8e00ff */
[----:B------:R-:W-:Y:S02]  /*e5c0*/  MOV R17, UR11 ;  /* 0x0000000b00117c02 */ /* 0x000fe40008000f00 */
[----:B------:R-:W-:-:S03]  /*e5d0*/  MOV R11, R0 ;  /* 0x00000000000b7202 */ /* 0x000fc60000000f00 */
[----:B------:R-:W2:Y:S08]  /*e5e0*/  LDC.64 R6, c[0x0][0x780] ;  /* 0x0001e000ff067b82 */ /* 0x000eb00000000a00 */
[----:B------:R-:W3:Y:S01]  /*e5f0*/  LDC R12, c[0x0][0x364] ;  /* 0x0000d900ff0c7b82 */ /* 0x000ee20000000800 */
[----:B0-----:R-:W-:-:S07]  /*e600*/  IMAD R4, R4, UR4, RZ ;  /* 0x0000000404047c24 */ /* 0x001fce000f8e02ff */
.L_x_382:
[----:B------:R-:W-:-:S04]  /*e610*/  IMAD.IADD R8, R4, 0x1, R11 ;  /* 0x0000000104087824 */ /* 0x000fc800078e020b */
[----:B-1----:R-:W-:-:S04]  /*e620*/  IMAD R9, R8, R10, R5 ;  /* 0x0000000a08097224 */ /* 0x002fc800078e0205 */
[----:B--2---:R-:W-:-:S06]  /*e630*/  IMAD.WIDE.U32 R8, R9, 0x8, R6 ;  /* 0x0000000809087825 */ /* 0x004fcc00078e0006 */
[----:B------:R-:W2:Y:S01]  /*e640*/  LDG.E.64 R8, desc[UR36][R8.64] ;  /* 0x0000002408087981 */ /* 0x000ea2000c1e1b00 */
[----:B---3--:R-:W-:-:S04]  /*e650*/  IADD3 R11, PT, PT, R12, R11, RZ ;  /* 0x0000000b0c0b7210 */ /* 0x008fc80007ffe0ff */
[----:B------:R-:W-:Y:S02]  /*e660*/  ISETP.GE.U32.AND P1, PT, R11, UR5, PT ;  /* 0x000000050b007c0c */ /* 0x000fe4000bf26070 */
[----:B--2---:R-:W-:Y:S02]  /*e670*/  LOP3.LUT R16, R16, R8, RZ, 0x3c, !PT ;  /* 0x0000000810107212 */ /* 0x004fe400078e3cff */
[----:B------:R-:W-:-:S09]  /*e680*/  LOP3.LUT R17, R17, R9, RZ, 0x3c, !PT ;  /* 0x0000000911117212 */ /* 0x000fd200078e3cff */
[----:B------:R-:W-:Y:S05]  /*e690*/  @!P1 BRA `(.L_x_382) ;  /* 0xfffffffc00dc9947 */ /* 0x000fea000383ffff */
[----:B------:R-:W-:Y:S05]  /*e6a0*/  BSYNC.RECONVERGENT B1 ;  /* 0x0000000000017941 */ /* 0x000fea0003800200 */
.L_x_379:
[----:B------:R-:W-:Y:S05]  /*e6b0*/  BSYNC.RECONVERGENT B0 ;  /* 0x0000000000007941 */ /* 0x000fea0003800200 */
.L_x_377:
[----:B------:R-:W0:Y:S01]  /*e6c0*/  LDCU UR5, c[0x0][0x360] ;  /* 0x00006c00ff0577ac */ /* 0x000e220008000800 */
[----:B------:R-:W-:Y:S01]  /*e6d0*/  UIADD3 UR7, UPT, UPT, UR7, 0x10, URZ ;  /* 0x0000001007077890 */ /* 0x000fe2000fffe0ff */
[----:B------:R-:W1:Y:S03]  /*e6e0*/  LDCU UR6, c[0x0][0x364] ;  /* 0x00006c80ff0677ac */ /* 0x000e660008000800 */
[----:B------:R-:W-:Y:S01]  /*e6f0*/  ULEA UR8, UR8, UR7, 0x18 ;  /* 0x0000000708087291 */ /* 0x000fe2000f8ec0ff */
[----:B------:R-:W2:Y:S01]  /*e700*/  LDCU UR4, c[0x0][0x3a8] ;  /* 0x00007500ff0477ac */ /* 0x000ea20008000800 */
[----:B0-----:R-:W-:-:S05]  /*e710*/  IMAD R4, R0, UR5, R5 ;  /* 0x0000000500047c24 */ /* 0x001fca000f8e0205 */
[----:B------:R-:W-:Y:S01]  /*e720*/  LEA R9, R4, UR8, 0x3 ;  /* 0x0000000804097c11 */ /* 0x000fe2000f8e18ff */
[----:B-1----:R-:W-:-:S04]  /*e730*/  UISETP.GE.U32.AND UP1, UPT, UR6, 0x2, UPT ;  /* 0x000000020600788c */ /* 0x002fc8000bf26070 */
[----:B------:R0:W-:Y:S01]  /*e740*/  STS.64 [R9], R16 ;  /* 0x0000001009007388 */ /* 0x0001e20000000a00 */
[----:B--2---:R-:W-:-:S04]  /*e750*/  UISETP.NE.AND UP0, UPT, UR4, URZ, UPT ;  /* 0x000000ff0400728c */ /* 0x004fc8000bf05270 */
[----:B------:R-:W-:Y:S07]  /*e760*/  BRA.U !UP1, `(.L_x_383) ;  /* 0x00000001093c7547 */ /* 0x000fee000b800000 */
[----:B------:R-:W-:-:S05]  /*e770*/  UMOV UR4, UR6 ;  /* 0x0000000600047c82 */ /* 0x000fca0008000000 */
.L_x_384:
        /* <DEDUP_REMOVED lines=8> */
[----:B------:R-:W-:-:S05]  /*e800*/  @!P1 LEA R4, R4, UR8, 0x3 ;  /* 0x0000000804049c11 */ /* 0x000fca000f8e18ff */
[----:B------:R-:W0:Y:S02]  /*e810*/  @!P1 LDS.64 R6, [R4] ;  /* 0x0000000004069984 */ /* 0x000e240000000a00 */
[----:B01----:R-:W-:Y:S02]  /*e820*/  @!P1 LOP3.LUT R16, R6, R16, RZ, 0x3c, !PT ;  /* 0x0000001006109212 */ /* 0x003fe400078e3cff */
[----:B------:R-:W-:-:S05]  /*e830*/  @!P1 LOP3.LUT R17, R7, R17, RZ, 0x3c, !PT ;  /* 0x0000001107119212 */ /* 0x000fca00078e3cff */
[----:B------:R1:W-:Y:S01]  /*e840*/  @!P1 STS.64 [R9], R16 ;  /* 0x0000001009009388 */ /* 0x0003e20000000a00 */
[----:B------:R-:W-:Y:S05]  /*e850*/  BRA.U UP1, `(.L_x_384) ;  /* 0xfffffffd01c87547 */ /* 0x000fea000b83ffff */
.L_x_383:
[----:B------:R-:W-:Y:S05]  /*e860*/  BRA.U !UP0, `(.L_x_385) ;  /* 0x0000000108887547 */ /* 0x000fea000b800000 */
[----:B------:R-:W-:Y:S02]  /*e870*/  UISETP.GE.U32.AND UP0, UPT, UR5, 0x21, UPT ;  /* 0x000000210500788c */ /* 0x000fe4000bf06070 */
[----:B------:R-:W-:-:S07]  /*e880*/  UMOV UR4, UR5 ;  /* 0x0000000500047c82 */ /* 0x000fce0008000000 */
[----:B------:R-:W-:Y:S05]  /*e890*/  BRA.U !UP0, `(.L_x_386) ;  /* 0x0000000108487547 */ /* 0x000fea000b800000 */
[----:B------:R2:W-:Y:S01]  /*e8a0*/  STS.64 [R9], R16 ;  /* 0x0000001009007388 */ /* 0x0005e20000000a00 */
[----:B------:R-:W-:Y:S01]  /*e8b0*/  UISETP.GE.U32.AND UP0, UPT, UR5, 0x40, UPT ;  /* 0x000000400500788c */ /* 0x000fe2000bf06070 */
[----:B------:R-:W-:-:S08]  /*e8c0*/  UMOV UR4, 0x20 ;  /* 0x0000002000047882 */ /* 0x000fd00000000000 */
[----:B------:R-:W-:Y:S05]  /*e8d0*/  BRA.U !UP0, `(.L_x_386) ;  /* 0x0000000108387547 */ /* 0x000fea000b800000 */
[----:B------:R-:W-:-:S07]  /*e8e0*/  IMAD.U32 R0, RZ, RZ, UR5 ;  /* 0x00000005ff007e24 */ /* 0x000fce000f8e00ff */
.L_x_387:
[----:B------:R-:W-:Y:S01]  /*e8f0*/  SHF.R.U32.HI R4, RZ, 0x1, R0 ;  /* 0x00000001ff047819 */ /* 0x000fe20000011600 */
[----:B------:R-:W-:Y:S03]  /*e900*/  BAR.SYNC.DEFER_BLOCKING 0x0 ;  /* 0x0000000000007b1d */ /* 0x000fe60000010000 */
[----:B------:R-:W-:-:S04]  /*e910*/  IADD3 R6, PT, PT, R4, R5, RZ ;  /* 0x0000000504067210 */ /* 0x000fc80007ffe0ff */
[----:B------:R-:W-:-:S04]  /*e920*/  ISETP.GE.U32.AND P1, PT, R6, UR5, PT ;  /* 0x0000000506007c0c */ /* 0x000fc8000bf26070 */
[----:B------:R-:W-:-:S13]  /*e930*/  ISETP.GE.U32.OR P1, PT, R5, R4, P1 ;  /* 0x000000040500720c */ /* 0x000fda0000f26470 */
[----:B------:R-:W-:-:S06]  /*e940*/  @!P1 LEA R6, R4, R9, 0x3 ;  /* 0x0000000904069211 */ /* 0x000fcc00078e18ff */
[----:B------:R-:W0:Y:S02]  /*e950*/  @!P1 LDS.64 R6, [R6] ;  /* 0x0000000006069984 */ /* 0x000e240000000a00 */
[----:B012---:R-:W-:Y:S02]  /*e960*/  @!P1 LOP3.LUT R16, R6, R16, RZ, 0x3c, !PT ;  /* 0x0000001006109212 */ /* 0x007fe400078e3cff */
[----:B------:R-:W-:-:S05]  /*e970*/  @!P1 LOP3.LUT R17, R7, R17, RZ, 0x3c, !PT ;  /* 0x0000001107119212 */ /* 0x000fca00078e3cff */
[----:B------:R3:W-:Y:S01]  /*e980*/  @!P1 STS.64 [R9], R16 ;  /* 0x0000001009009388 */ /* 0x0007e20000000a00 */
[----:B------:R-:W-:Y:S01]  /*e990*/  ISETP.GT.U32.AND P1, PT, R0, 0x7f, PT ;  /* 0x0000007f0000780c */ /* 0x000fe20003f24070 */
[----:B------:R-:W-:-:S12]  /*e9a0*/  IMAD.MOV.U32 R0, RZ, RZ, R4 ;  /* 0x000000ffff007224 */ /* 0x000fd800078e0004 */
[----:B---3--:R-:W-:Y:S05]  /*e9b0*/  @P1 BRA `(.L_x_387) ;  /* 0xfffffffc00cc1947 */ /* 0x008fea000383ffff */
.L_x_386:
[----:B------:R-:W-:Y:S01]  /*e9c0*/  BAR.SYNC.DEFER_BLOCKING 0x0 ;  /* 0x0000000000007b1d */ /* 0x000fe20000010000 */
[----:B------:R-:W-:-:S09]  /*e9d0*/  UISETP.GE.U32.AND UP0, UPT, UR4, 0x2, UPT ;  /* 0x000000020400788c */ /* 0x000fd2000bf06070 */
[----:B------:R-:W-:Y:S05]  /*e9e0*/  BRA.U !UP0, `(.L_x_385) ;  /* 0x0000000108287547 */ /* 0x000fea000b800000 */
[----:B------:R-:W-:-:S07]  /*e9f0*/  HFMA2 R7, -RZ, RZ, 0, 5.9604644775390625e-08 ;  /* 0x00000001ff077431 */ /* 0x000fce00000001ff */
.L_x_388:
[----:B------:R-:W-:Y:S01]  /*ea00*/  MOV R4, R16 ;  /* 0x0000001000047202 */ /* 0x000fe20000000f00 */
[----:B------:R-:W-:-:S04]  /*ea10*/  IMAD.MOV.U32 R5, RZ, RZ, R17 ;  /* 0x000000ffff057224 */ /* 0x000fc800078e0011 */
[----:B012---:R-:W0:Y:S04]  /*ea20*/  SHFL.DOWN PT, R9, R4, R7, 0x1f ;  /* 0x08001f0704097589 */ /* 0x007e2800000e0000 */
[----:B------:R1:W2:Y:S02]  /*ea30*/  SHFL.DOWN PT, R17, R5, R7, 0x1f ;  /* 0x08001f0705117589 */ /* 0x0002a400000e0000 */
[----:B-1----:R-:W-:-:S04]  /*ea40*/  SHF.L.U32 R7, R7, 0x1, RZ ;  /* 0x0000000107077819 */ /* 0x002fc800000006ff */
[----:B------:R-:W-:Y:S02]  /*ea50*/  ISETP.GE.AND P1, PT, R7, UR4, PT ;  /* 0x0000000407007c0c */ /* 0x000fe4000bf26270 */
[----:B0-----:R-:W-:Y:S02]  /*ea60*/  LOP3.LUT R16, R9, R4, RZ, 0x3c, !PT ;  /* 0x0000000409107212 */ /* 0x001fe400078e3cff */
[----:B--2---:R-:W-:-:S09]  /*ea70*/  LOP3.LUT R17, R17, R5, RZ, 0x3c, !PT ;  /* 0x0000000511117212 */ /* 0x004fd200078e3cff */
[----:B------:R-:W-:Y:S05]  /*ea80*/  @!P1 BRA `(.L_x_388) ;  /* 0xfffffffc00dc9947 */ /* 0x000fea000383ffff */
.L_x_385:
[----:B------:R-:W-:Y:S05]  /*ea90*/  @!P0 EXIT ;  /* 0x000000000000894d */ /* 0x000fea0003800000 */
[----:B------:R-:W3:Y:S02]  /*eaa0*/  LDCU.64 UR4, c[0x0][0x778] ;  /* 0x0000ef00ff0477ac */ /* 0x000ee40008000a00 */
[----:B---3--:R-:W-:-:S04]  /*eab0*/  UISETP.NE.U32.AND UP0, UPT, UR4, URZ, UPT ;  /* 0x000000ff0400728c */ /* 0x008fc8000bf05070 */
[----:B------:R-:W-:-:S09]  /*eac0*/  UISETP.NE.AND.EX UP0, UPT, UR5, URZ, UPT, UP0 ;  /* 0x000000ff0500728c */ /* 0x000fd2000bf05300 */
[----:B------:R-:W-:Y:S05]  /*ead0*/  BRA.U UP0, `(.L_x_389) ;  /* 0x0000000100987547 */ /* 0x000fea000b800000 */
[----:B------:R-:W3:Y:S01]  /*eae0*/  LDCU.U8 UR6, c[0x0][0x798] ;  /* 0x0000f300ff0677ac */ /* 0x000ee20008000000 */
[----:B------:R-:W4:Y:S01]  /*eaf0*/  LDCU.64 UR4, c[0x0][0x768] ;  /* 0x0000ed00ff0477ac */ /* 0x000f220008000a00 */
[----:B------:R-:W5:Y:S01]  /*eb00*/  LDCU.U8 UR7, c[0x0][0x799] ;  /* 0x0000f320ff0777ac */ /* 0x000f620008000000 */
[----:B---3--:R-:W-:Y:S01]  /*eb10*/  UISETP.NE.AND UP0, UPT, UR6, URZ, UPT ;  /* 0x000000ff0600728c */ /* 0x008fe2000bf05270 */
[----:B----4-:R-:W-:-:S04]  /*eb20*/  IADD3 R4, P0, PT, R18, UR4, RZ ;  /* 0x0000000412047c10 */ /* 0x010fc8000ff1e0ff */
[----:B------:R-:W-:Y:S01]  /*eb30*/  IADD3.X R5, PT, PT, RZ, UR5, RZ, P0, !PT ;  /* 0x00000005ff057c10 */ /* 0x000fe200087fe4ff */
[----:B-----5:R-:W-:-:S03]  /*eb40*/  UISETP.NE.AND UP1, UPT, UR7, URZ, UPT ;  /* 0x000000ff0700728c */ /* 0x020fc6000bf25270 */
[----:B------:R-:W-:Y:S08]  /*eb50*/  BRA.U !UP0, `(.L_x_390) ;  /* 0x00000001080c7547 */ /* 0x000ff0000b800000 */
[----:B------:R-:W0:Y:S02]  /*eb60*/  LDG.E.64 R2, desc[UR36][R4.64] ;  /* 0x0000002404027981 */ /* 0x000e24000c1e1b00 */
[----:B012---:R-:W-:Y:S02]  /*eb70*/  LOP3.LUT R16, R2, R16, RZ, 0x3c, !PT ;  /* 0x0000001002107212 */ /* 0x007fe400078e3cff */
[----:B------:R-:W-:-:S07]  /*eb80*/  LOP3.LUT R17, R3, R17, RZ, 0x3c, !PT ;  /* 0x0000001103117212 */ /* 0x000fce00078e3cff */
.L_x_390:
[----:B------:R-:W-:Y:S05]  /*eb90*/  BRA.U !UP1, `(.L_x_391) ;  /* 0x0000000109607547 */ /* 0x000fea000b800000 */
[----:B------:R-:W3:Y:S02]  /*eba0*/  LDCU UR4, c[0x0][0x79c] ;  /* 0x0000f380ff0477ac */ /* 0x000ee40008000800 */
[----:B---3--:R-:W-:-:S09]  /*ebb0*/  UISETP.NE.AND UP0, UPT, UR4, 0x1, UPT ;  /* 0x000000010400788c */ /* 0x008fd2000bf05270 */
[----:B------:R-:W-:Y:S05]  /*ebc0*/  BRA.U !UP0, `(.L_x_392) ;  /* 0x0000000108407547 */ /* 0x000fea000b800000 */
[----:B------:R-:W-:Y:S01]  /*ebd0*/  MOV R2, 0x0 ;  /* 0x0000000000027802 */ /* 0x000fe20000000f00 */
[----:B------:R-:W3:Y:S01]  /*ebe0*/  LDCU.64 UR4, c[0x4][0x7c8] ;  /* 0x0100f900ff0477ac */ /* 0x000ee20008000a00 */
[----:B------:R-:W-:Y:S02]  /*ebf0*/  HFMA2 R12, -RZ, RZ, 0, 5.9604644775390625e-08 ;  /* 0x00000001ff0c7431 */ /* 0x000fe400000001ff */
[----:B------:R-:W-:Y:S01]  /*ec00*/  IMAD.MOV.U32 R8, RZ, RZ, 0x2ef ;  /* 0x000002efff087424 */ /* 0x000fe200078e00ff */
[----:B------:R-:W-:Y:S01]  /*ec10*/  MOV R13, RZ ;  /* 0x000000ff000d7202 */ /* 0x000fe20000000f00 */
[----:B------:R-:W4:Y:S01]  /*ec20*/  LDCU.64 UR6, c[0x4][0x7b8] ;  /* 0x0100f700ff0677ac */ /* 0x000f220008000a00 */
[----:B------:R-:W0:Y:S01]  /*ec30*/  LDC.64 R2, c[0x4][R2] ;  /* 0x0100000002027b82 */ /* 0x000e220000000a00 */
[----:B------:R-:W5:Y:S01]  /*ec40*/  LDCU.64 UR8, c[0x4][0x670] ;  /* 0x0100ce00ff0877ac */ /* 0x000f620008000a00 */
[----:B---3--:R-:W-:Y:S01]  /*ec50*/  IMAD.U32 R4, RZ, RZ, UR4 ;  /* 0x00000004ff047e24 */ /* 0x008fe2000f8e00ff */
[----:B------:R-:W-:-:S02]  /*ec60*/  MOV R5, UR5 ;  /* 0x0000000500057c02 */ /* 0x000fc40008000f00 */
[----:B----4-:R-:W-:Y:S01]  /*ec70*/  MOV R6, UR6 ;  /* 0x0000000600067c02 */ /* 0x010fe20008000f00 */
[----:B------:R-:W-:Y:S01]  /*ec80*/  IMAD.U32 R7, RZ, RZ, UR7 ;  /* 0x00000007ff077e24 */ /* 0x000fe2000f8e00ff */
[----:B-----5:R-:W-:Y:S02]  /*ec90*/  MOV R10, UR8 ;  /* 0x00000008000a7c02 */ /* 0x020fe40008000f00 */
[----:B------:R-:W-:-:S07]  /*eca0*/  MOV R11, UR9 ;  /* 0x00000009000b7c02 */ /* 0x000fce0008000f00 */
[----:B------:R-:W-:-:S07]  /*ecb0*/  LEPC R20, `(.L_x_392) ;  /* 0x000000001014794e */ /* 0x000fce0000000000 */
[----:B012---:R-:W-:Y:S05]  /*ecc0*/  CALL.ABS.NOINC R2 ;  /* 0x0000000002007343 */ /* 0x007fea0003c00000 */
.L_x_392:
[----:B------:R-:W3:Y:S02]  /*ecd0*/  LDCU.64 UR4, c[0x0][0x768] ;  /* 0x0000ed00ff0477ac */ /* 0x000ee40008000a00 */
[----:B---3--:R-:W-:-:S05]  /*ece0*/  IADD3 R18, P0, PT, R18, UR4, RZ ;  /* 0x0000000412127c10 */ /* 0x008fca000ff1e0ff */
[----:B------:R-:W-:-:S05]  /*ecf0*/  IMAD.X R19, RZ, RZ, UR5, P0 ;  /* 0x00000005ff137e24 */ /* 0x000fca00080e06ff */
[----:B------:R-:W-:Y:S01]  /*ed00*/  STG.E.64 desc[UR36][R18.64], R16 ;  /* 0x0000001012007986 */ /* 0x000fe2000c101b24 */
[----:B------:R-:W-:Y:S05]  /*ed10*/  EXIT ;  /* 0x000000000000794d */ /* 0x000fea0003800000 */
.L_x_391:
[----:B------:R-:W-:Y:S01]  /*ed20*/  STG.E.64 desc[UR36][R4.64], R16 ;  /* 0x0000001004007986 */ /* 0x000fe2000c101b24 */
[----:B------:R-:W-:Y:S05]  /*ed30*/  EXIT ;  /* 0x000000000000794d */ /* 0x000fea0003800000 */
.L_x_389:
[----:B------:R-:W3:Y:S01]  /*ed40*/  LDCU.U8 UR4, c[0x0][0x798] ;  /* 0x0000f300ff0477ac */ /* 0x000ee20008000000 */
[----:B------:R-:W4:Y:S01]  /*ed50*/  LDCU.U8 UR5, c[0x0][0x799] ;  /* 0x0000f320ff0577ac */ /* 0x000f220008000000 */
[----:B---3--:R-:W-:Y:S02]  /*ed60*/  UISETP.NE.AND UP0, UPT, UR4, URZ, UPT ;  /* 0x000000ff0400728c */ /* 0x008fe4000bf05270 */
[----:B----4-:R-:W-:-:S07]  /*ed70*/  UISETP.NE.AND UP1, UPT, UR5, URZ, UPT ;  /* 0x000000ff0500728c */ /* 0x010fce000bf25270 */
[----:B------:R-:W-:Y:S05]  /*ed80*/  BRA.U !UP0, `(.L_x_393) ;  /* 0x00000001080c7547 */ /* 0x000fea000b800000 */
[----:B------:R-:W0:Y:S02]  /*ed90*/  LDG.E.64 R4, desc[UR36][R2.64] ;  /* 0x0000002402047981 */ /* 0x000e24000c1e1b00 */
[----:B012---:R-:W-:Y:S02]  /*eda0*/  LOP3.LUT R16, R4, R16, RZ, 0x3c, !PT ;  /* 0x0000001004107212 */ /* 0x007fe400078e3cff */
[----:B------:R-:W-:-:S07]  /*edb0*/  LOP3.LUT R17, R5, R17, RZ, 0x3c, !PT ;  /* 0x0000001105117212 */ /* 0x000fce00078e3cff */
.L_x_393:
[----:B------:R-:W-:Y:S05]  /*edc0*/  BRA.U !UP1, `(.L_x_394) ;  /* 0x0000000109607547 */ /* 0x000fea000b800000 */
[----:B------:R-:W3:Y:S02]  /*edd0*/  LDCU UR4, c[0x0][0x79c] ;  /* 0x0000f380ff0477ac */ /* 0x000ee40008000800 */
[----:B---3--:R-:W-:-:S09]  /*ede0*/  UISETP.NE.AND UP0, UPT, UR4, 0x1, UPT ;  /* 0x000000010400788c */ /* 0x008fd2000bf05270 */
[----:B------:R-:W-:Y:S05]  /*edf0*/  BRA.U !UP0, `(.L_x_395) ;  /* 0x0000000108407547 */ /* 0x000fea000b800000 */
[----:B------:R-:W-:Y:S01]  /*ee00*/  MOV R2, 0x0 ;  /* 0x0000000000027802 */ /* 0x000fe20000000f00 */
[----:B------:R-:W3:Y:S01]  /*ee10*/  LDCU.64 UR4, c[0x4][0x7c8] ;  /* 0x0100f900ff0477ac */ /* 0x000ee20008000a00 */
[----:B------:R-:W-:Y:S01]  /*ee20*/  HFMA2 R8, -RZ, RZ, 0, 4.4763088226318359375e-05 ;  /* 0x000002efff087431 */ /* 0x000fe200000001ff */
[----:B------:R-:W-:Y:S01]  /*ee30*/  MOV R12, 0x1 ;  /* 0x00000001000c7802 */ /* 0x000fe20000000f00 */
[----:B------:R-:W-:Y:S01]  /*ee40*/  IMAD.MOV.U32 R13, RZ, RZ, RZ ;  /* 0x000000ffff0d7224 */ /* 0x000fe200078e00ff */
[----:B------:R-:W4:Y:S01]  /*ee50*/  LDCU.64 UR6, c[0x4][0x7b8] ;  /* 0x0100f700ff0677ac */ /* 0x000f220008000a00 */
[----:B------:R-:W0:Y:S01]  /*ee60*/  LDC.64 R2, c[0x4][R2] ;  /* 0x0100000002027b82 */ /* 0x000e220000000a00 */
[----:B------:R-:W5:Y:S01]  /*ee70*/  LDCU.64 UR8, c[0x4][0x670] ;  /* 0x0100ce00ff0877ac */ /* 0x000f620008000a00 */
[----:B---3--:R-:W-:Y:S02]  /*ee80*/  MOV R4, UR4 ;  /* 0x0000000400047c02 */ /* 0x008fe40008000f00 */
[----:B------:R-:W-:Y:S01]  /*ee90*/  MOV R5, UR5 ;  /* 0x0000000500057c02 */ /* 0x000fe20008000f00 */
[----:B----4-:R-:W-:Y:S01]  /*eea0*/  IMAD.U32 R6, RZ, RZ, UR6 ;  /* 0x00000006ff067e24 */ /* 0x010fe2000f8e00ff */
[----:B------:R-:W-:-:S02]  /*eeb0*/  MOV R7, UR7 ;  /* 0x0000000700077c02 */ /* 0x000fc40008000f00 */
[----:B-----5:R-:W-:Y:S01]  /*eec0*/  MOV R10, UR8 ;  /* 0x00000008000a7c02 */ /* 0x020fe20008000f00 */
[----:B------:R-:W-:-:S07]  /*eed0*/  IMAD.U32 R11, RZ, RZ, UR9 ;  /* 0x00000009ff0b7e24 */ /* 0x000fce000f8e00ff */
[----:B------:R-:W-:-:S07]  /*eee0*/  LEPC R20, `(.L_x_395) ;  /* 0x000000001014794e */ /* 0x000fce0000000000 */
[----:B012---:R-:W-:Y:S05]  /*eef0*/  CALL.ABS.NOINC R2 ;  /* 0x0000000002007343 */ /* 0x007fea0003c00000 */
.L_x_395:
[----:B------:R-:W3:Y:S02]  /*ef00*/  LDCU.64 UR4, c[0x0][0x768] ;  /* 0x0000ed00ff0477ac */ /* 0x000ee40008000a00 */
[----:B---3--:R-:W-:-:S04]  /*ef10*/  IADD3 R18, P0, PT, R18, UR4, RZ ;  /* 0x0000000412127c10 */ /* 0x008fc8000ff1e0ff */
[----:B------:R-:W-:-:S05]  /*ef20*/  IADD3.X R19, PT, PT, RZ, UR5, RZ, P0, !PT ;  /* 0x00000005ff137c10 */ /* 0x000fca00087fe4ff */
[----:B------:R-:W-:Y:S01]  /*ef30*/  STG.E.64 desc[UR36][R18.64], R16 ;  /* 0x0000001012007986 */ /* 0x000fe2000c101b24 */
[----:B------:R-:W-:Y:S05]  /*ef40*/  EXIT ;  /* 0x000000000000794d */ /* 0x000fea0003800000 */
.L_x_394:
[----:B------:R-:W-:Y:S01]  /*ef50*/  STG.E.64 desc[UR36][R2.64], R16 ;  /* 0x0000001002007986 */ /* 0x000fe2000c101b24 */
[----:B------:R-:W-:Y:S05]  /*ef60*/  EXIT ;  /* 0x000000000000794d */ /* 0x000fea0003800000 */
.L_x_371:
        /* <DEDUP_REMOVED lines=8> */
[----:B--2---:R-:W-:Y:S02]  /*eff0*/  ISETP.NE.AND P1, PT, R0, RZ, PT ;  /* 0x000000ff0000720c */ /* 0x004fe40003f25270 */
[----:B0-----:R-:W-:-:S13]  /*f000*/  ISETP.NE.AND P0, PT, RZ, UR4, PT ;  /* 0x00000004ff007c0c */ /* 0x001fda000bf05270 */
[----:B------:R-:W-:Y:S05]  /*f010*/  @P0 EXIT P1 ;  /* 0x000000000000094d */ /* 0x000fea0000800000 */
[----:B------:R-:W-:-:S04]  /*f020*/  UISETP.NE.U32.AND UP0, UPT, UR6, URZ, UPT ;  /* 0x000000ff0600728c */ /* 0x000fc8000bf05070 */
[----:B------:R-:W-:-:S09]  /*f030*/  UISETP.NE.AND.EX UP0, UPT, UR7, URZ, UPT, UP0 ;  /* 0x000000ff0700728c */ /* 0x000fd2000bf05300 */
[----:B------:R-:W-:Y:S05]  /*f040*/  BRA.U UP0, `(.L_x_396) ;  /* 0x0000000100a07547 */ /* 0x000fea000b800000 */
[----:B------:R-:W0:Y:S01]  /*f050*/  LDCU.U8 UR6, c[0x0][0x798] ;  /* 0x0000f300ff0677ac */ /* 0x000e220008000000 */
[----:B------:R-:W2:Y:S01]  /*f060*/  LDCU.64 UR4, c[0x0][0x768] ;  /* 0x0000ed00ff0477ac */ /* 0x000ea20008000a00 */
[----:B------:R-:W5:Y:S01]  /*f070*/  LDCU.U8 UR7, c[0x0][0x799] ;  /* 0x0000f320ff0777ac */ /* 0x000f620008000000 */
[----:B0-----:R-:W-:Y:S01]  /*f080*/  UISETP.NE.AND UP0, UPT, UR6, URZ, UPT ;  /* 0x000000ff0600728c */ /* 0x001fe2000bf05270 */
[----:B--2---:R-:W-:-:S04]  /*f090*/  IADD3 R4, P0, PT, R18, UR4, RZ ;  /* 0x0000000412047c10 */ /* 0x004fc8000ff1e0ff */
[----:B------:R-:W-:Y:S01]  /*f0a0*/  IADD3.X R5, PT, PT, RZ, UR5, RZ, P0, !PT ;  /* 0x00000005ff057c10 */ /* 0x000fe200087fe4ff */
[----:B-----5:R-:W-:-:S03]  /*f0b0*/  UISETP.NE.AND UP1, UPT, UR7, URZ, UPT ;  /* 0x000000ff0700728c */ /* 0x020fc6000bf25270 */
[----:B------:R-:W-:Y:S08]  /*f0c0*/  BRA.U !UP0, `(.L_x_397) ;  /* 0x00000001080c7547 */ /* 0x000ff0000b800000 */
[----:B------:R-:W1:Y:S02]  /*f0d0*/  LDG.E.64 R2, desc[UR36][R4.64] ;  /* 0x0000002404027981 */ /* 0x000e64000c1e1b00 */
[----:B-1-34-:R-:W-:Y:S02]  /*f0e0*/  LOP3.LUT R24, R2, R24, RZ, 0x3c, !PT ;  /* 0x0000001802187212 */ /* 0x01afe400078e3cff */
[----:B------:R-:W-:-:S07]  /*f0f0*/  LOP3.LUT R25, R3, R25, RZ, 0x3c, !PT ;  /* 0x0000001903197212 */ /* 0x000fce00078e3cff */
.L_x_397:
[----:B------:R-:W-:Y:S01]  /*f100*/  IMAD.MOV.U32 R16, RZ, RZ, R24 ;  /* 0x000000ffff107224 */ /* 0x000fe200078e0018 */
[----:B------:R-:W-:Y:S01]  /*f110*/  MOV R17, R25 ;  /* 0x0000001900117202 */ /* 0x000fe20000000f00 */
[----:B------:R-:W-:Y:S06]  /*f120*/  BRA.U !UP1, `(.L_x_398) ;  /* 0x0000000109607547 */ /* 0x000fec000b800000 */
        /* <DEDUP_REMOVED lines=8> */
[----:B------:R-:W2:Y:S01]  /*f1b0*/  LDCU.64 UR6, c[0x4][0x7b8] ;  /* 0x0100f700ff0677ac */ /* 0x000ea20008000a00 */
[----:B------:R-:W1:Y:S01]  /*f1c0*/  LDC.64 R2, c[0x4][R2] ;  /* 0x0100000002027b82 */ /* 0x000e620000000a00 */
[----:B------:R-:W5:Y:S01]  /*f1d0*/  LDCU.64 UR8, c[0x4][0x670] ;  /* 0x0100ce00ff0877ac */ /* 0x000f620008000a00 */
[----:B0-----:R-:W-:Y:S01]  /*f1e0*/  MOV R4, UR4 ;  /* 0x0000000400047c02 */ /* 0x001fe20008000f00 */
[----:B------:R-:W-:Y:S01]  /*f1f0*/  IMAD.U32 R5, RZ, RZ, UR5 ;  /* 0x00000005ff057e24 */ /* 0x000fe2000f8e00ff */
[----:B--2---:R-:W-:-:S02]  /*f200*/  MOV R6, UR6 ;  /* 0x0000000600067c02 */ /* 0x004fc40008000f00 */
[----:B-1-34-:R-:W-:Y:S01]  /*f210*/  MOV R7, UR7 ;  /* 0x0000000700077c02 */ /* 0x01afe20008000f00 */
[----:B-----5:R-:W-:Y:S01]  /*f220*/  IMAD.U32 R10, RZ, RZ, UR8 ;  /* 0x00000008ff0a7e24 */ /* 0x020fe2000f8e00ff */
[----:B------:R-:W-:-:S07]  /*f230*/  MOV R11, UR9 ;  /* 0x00000009000b7c02 */ /* 0x000fce0008000f00 */
[----:B------:R-:W-:-:S07]  /*f240*/  LEPC R20, `(.L_x_399) ;  /* 0x000000001014794e */ /* 0x000fce0000000000 */
[----:B------:R-:W-:Y:S05]  /*f250*/  CALL.ABS.NOINC R2 ;  /* 0x0000000002007343 */ /* 0x000fea0003c00000 */
.L_x_399:
[----:B------:R-:W0:Y:S02]  /*f260*/  LDCU.64 UR4, c[0x0][0x768] ;  /* 0x0000ed00ff0477ac */ /* 0x000e240008000a00 */
[----:B0-----:R-:W-:-:S04]  /*f270*/  IADD3 R18, P0, PT, R18, UR4, RZ ;  /* 0x0000000412127c10 */ /* 0x001fc8000ff1e0ff */
[----:B------:R-:W-:-:S05]  /*f280*/  IADD3.X R19, PT, PT, RZ, UR5, RZ, P0, !PT ;  /* 0x00000005ff137c10 */ /* 0x000fca00087fe4ff */
[----:B------:R-:W-:Y:S01]  /*f290*/  STG.E.64 desc[UR36][R18.64], R16 ;  /* 0x0000001012007986 */ /* 0x000fe2000c101b24 */
[----:B------:R-:W-:Y:S05]  /*f2a0*/  EXIT ;  /* 0x000000000000794d */ /* 0x000fea0003800000 */
.L_x_398:
[----:B------:R-:W-:Y:S01]  /*f2b0*/  STG.E.64 desc[UR36][R4.64], R16 ;  /* 0x0000001004007986 */ /* 0x000fe2000c101b24 */
[----:B------:R-:W-:Y:S05]  /*f2c0*/  EXIT ;  /* 0x000000000000794d */ /* 0x000fea0003800000 */
.L_x_396:
[----:B------:R-:W0:Y:S01]  /*f2d0*/  LDCU.U8 UR4, c[0x0][0x798] ;  /* 0x0000f300ff0477ac */ /* 0x000e220008000000 */
[----:B------:R-:W2:Y:S01]  /*f2e0*/  LDCU.U8 UR5, c[0x0][0x799] ;  /* 0x0000f320ff0577ac */ /* 0x000ea20008000000 */
[----:B0-----:R-:W-:Y:S02]  /*f2f0*/  UISETP.NE.AND UP0, UPT, UR4, URZ, UPT ;  /* 0x000000ff0400728c */ /* 0x001fe4000bf05270 */
[----:B--2---:R-:W-:-:S07]  /*f300*/  UISETP.NE.AND UP1, UPT, UR5, URZ, UPT ;  /* 0x000000ff0500728c */ /* 0x004fce000bf25270 */
[----:B------:R-:W-:Y:S05]  /*f310*/  BRA.U !UP0, `(.L_x_400) ;  /* 0x00000001080c7547 */ /* 0x000fea000b800000 */
[----:B------:R-:W1:Y:S02]  /*f320*/  LDG.E.64 R4, desc[UR36][R2.64] ;  /* 0x0000002402047981 */ /* 0x000e64000c1e1b00 */
[----:B-1-34-:R-:W-:Y:S02]  /*f330*/  LOP3.LUT R24, R4, R24, RZ, 0x3c, !PT ;  /* 0x0000001804187212 */ /* 0x01afe400078e3cff */
[----:B------:R-:W-:-:S07]  /*f340*/  LOP3.LUT R25, R5, R25, RZ, 0x3c, !PT ;  /* 0x0000001905197212 */ /* 0x000fce00078e3cff */
.L_x_400:
        /* <DEDUP_REMOVED lines=22> */
.L_x_402:
[----:B------:R-:W0:Y:S02]  /*f4b0*/  LDCU.64 UR4, c[0x0][0x768] ;  /* 0x0000ed00ff0477ac */ /* 0x000e240008000a00 */
[----:B0-----:R-:W-:-:S04]  /*f4c0*/  IADD3 R18, P0, PT, R18, UR4, RZ ;  /* 0x0000000412127c10 */ /* 0x001fc8000ff1e0ff */
[----:B------:R-:W-:-:S05]  /*f4d0*/  IADD3.X R19, PT, PT, RZ, UR5, RZ, P0, !PT ;  /* 0x00000005ff137c10 */ /* 0x000fca00087fe4ff */
[----:B------:R-:W-:Y:S01]  /*f4e0*/  STG.E.64 desc[UR36][R18.64], R16 ;  /* 0x0000001012007986 */ /* 0x000fe2000c101b24 */
[----:B------:R-:W-:Y:S05]  /*f4f0*/  EXIT ;  /* 0x000000000000794d */ /* 0x000fea0003800000 */
.L_x_401:
[----:B------:R-:W-:Y:S01]  /*f500*/  STG.E.64 desc[UR36][R2.64], R16 ;  /* 0x0000001002007986 */ /* 0x000fe2000c101b24 */
[----:B------:R-:W-:Y:S05]  /*f510*/  EXIT ;  /* 0x000000000000794d */ /* 0x000fea0003800000 */
.L_x_403:
        /* <DEDUP_REMOVED lines=14> */
.L_x_9957:


//--------------------- .text._ZN2at6native13reduce_kernelILi256ELi2ENS0_8ReduceOpIN3c108BFloat16ENS0_14func_wrapper_tIdZNS0_15xor_sum_functorIS4_vEclERNS_14TensorIteratorEEUlddE_EEjdLi4ELi4EEEEEvT1_ --------------------------
	.section	.text._ZN2at6native13reduce_kernelILi256ELi2ENS0_8ReduceOpIN3c108BFloat16ENS0_14func_wrapper_tIdZNS0_15xor_sum_functorIS4_vEclERNS_14TensorIteratorEEUlddE_EEjdLi4ELi4EEEEEvT1_,"ax",@progbits
	.align	128
        .global         _ZN2at6native13reduce_kernelILi256ELi2ENS0_8ReduceOpIN3c108BFloat16ENS0_14func_wrapper_tIdZNS0_15xor_sum_functorIS4_vEclERNS_14TensorIteratorEEUlddE_EEjdLi4ELi4EEEEEvT1_
        .type           _ZN2at6native13reduce_kernelILi256ELi2ENS0_8ReduceOpIN3c108BFloat16ENS0_14func_wrapper_tIdZNS0_15xor_sum_functorIS4_vEclERNS_14TensorIteratorEEUlddE_EEjdLi4ELi4EEEEEvT1_,@function
        .size           _ZN2at6native13reduce_kernelILi256ELi2ENS0_8ReduceOpIN3c108BFloat16ENS0_14func_wrapper_tIdZNS0_15xor_sum_functorIS4_vEclERNS_14TensorIteratorEEUlddE_EEjdLi4ELi4EEEEEvT1_,(.L_x_9958 - _ZN2at6native13reduce_kernelILi256ELi2ENS0_8ReduceOpIN3c108BFloat16ENS0_14func_wrapper_tIdZNS0_15xor_sum_functorIS4_vEclERNS_14TensorIteratorEEUlddE_EEjdLi4ELi4EEEEEvT1_)
        .other          _ZN2at6native13reduce_kernelILi256ELi2ENS0_8ReduceOpIN3c108BFloat16ENS0_14func_wrapper_tIdZNS0_15xor_sum_functorIS4_vEclERNS_14TensorIteratorEEUlddE_EEjdLi4ELi4EEEEEvT1_,@"STO_CUDA_ENTRY STV_DEFAULT"
_ZN2at6native13reduce_kernelILi256ELi2ENS0_8ReduceOpIN3c108BFloat16ENS0_14func_wrapper_tIdZNS0_15xor_sum_functorIS4_vEclERNS_14TensorIteratorEEUlddE_EEjdLi4ELi4EEEEEvT1_:
.text._ZN2at6native13reduce_kernelILi256ELi2ENS0_8ReduceOpIN3c108BFloat16ENS0_14func_wrapper_tIdZNS0_15xor_sum_functorIS4_vEclERNS_14TensorIteratorEEUlddE_EEjdLi4ELi4EEEEEvT1_:
[----:B------:R-:W0:Y:S01]  /*0000*/  LDC R1, c[0x0][0x37c] ;  /* 0x0000df00ff017b82 */ /* 0x000e220000000800 */
[----:B------:R-:W1:Y:S01]  /*0010*/  S2R R17, SR_TID.X ;  /* 0x0000000000117919 */ /* 0x000e620000002100 */
[----:B------:R-:W1:Y:S01]  /*0020*/  LDCU.64 UR10, c[0x0][0x3b0] ;  /* 0x00007600ff0a77ac */ /* 0x000e620008000a00 */
[----:B------:R-:W2:Y:S01]  /*0030*/  S2R R2, SR_TID.Y ;  /* 0x0000000000027919 */ /* 0x000ea20000002200 */
[----:B------:R-:W3:Y:S01]  /*0040*/  LDCU.64 UR8, c[0x0][0x3a8] ;  /* 0x00007500ff0877ac */ /* 0x000ee20008000a00 */
[----:B------:R-:W4:Y:S01]  /*0050*/  S2R R16, SR_CTAID.X ;  /* 0x0000000000107919 */ /* 0x000f220000002500 */
[----:B------:R-:W5:Y:S01]  /*0060*/  LDCU UR4, c[0x0][0x564] ;  /* 0x0000ac80ff0477ac */ /* 0x000f620008000800 */
[----:B------:R-:W4:Y:S01]  /*0070*/  S2R R19, SR_CTAID.Y ;  /* 0x0000000000137919 */ /* 0x000f220000002600 */
[----:B------:R-:W2:Y:S01]  /*0080*/  LDCU UR5, c[0x0][0x3b8] ;  /* 0x00007700ff0577ac */ /* 0x000ea20008000800 */
[----:B------:R-:W4:Y:S01]  /*0090*/  LDCU UR6, c[0x0][0x3a0] ;  /* 0x00007400ff0677ac */ /* 0x000f220008000800 */
[----:B-----5:R-:W-:Y:S01]  /*00a0*/  UISETP.NE.AND UP0, UPT, UR4, URZ, UPT ;  /* 0x000000ff0400728c */ /* 0x020fe2000bf05270 */
[----:B-1----:R-:W-:-:S02]  /*00b0*/  IMAD R3, R17, UR11, RZ ;  /* 0x0000000b11037c24 */ /* 0x002fc4000f8e02ff */
[----:B---3--:R-:W-:Y:S02]  /*00c0*/  IMAD R5, R17, UR8, RZ ;  /* 0x0000000811057c24 */ /* 0x008fe4000f8e02ff */
[C---:B--2---:R-:W-:Y:S02]  /*00d0*/  IMAD R3, R2.reuse, UR5, R3 ;  /* 0x0000000502037c24 */ /* 0x044fe4000f8e0203 */
[----:B------:R-:W-:Y:S02]  /*00e0*/  IMAD R0, R2, UR9, R5 ;  /* 0x0000000902007c24 */ /* 0x000fe4000f8e0205 */
[----:B----4-:R-:W-:Y:S02]  /*00f0*/  IMAD R3, R16, UR6, R3 ;  /* 0x0000000610037c24 */ /* 0x010fe4000f8e0203 */
[----:B------:R-:W-:Y:S02]  /*0100*/  IMAD R47, R19, UR10, R0 ;  /* 0x0000000a132f7c24 */ /* 0x000fe4000f8e0200 */
[----:B------:R-:W-:-:S02]  /*0110*/  HFMA2 R0, -RZ, RZ, 0, 0 ;  /* 0x00000000ff007431 */ /* 0x000fc400000001ff */
[----:B------:R-:W-:Y:S01]  /*0120*/  IMAD.SHL.U32 R25, R3, 0x2, RZ ;  /* 0x0000000203197824 */ /* 0x000fe200078e00ff */
[----:B0-----:R-:W-:Y:S06]  /*0130*/  BRA.U !UP0, `(.L_x_404) ;  /* 0x0000001108547547 */ /* 0x001fec000b800000 */
[----:B------:R-:W0:Y:S01]  /*0140*/  LDCU.64 UR6, c[0x0][0x568] ;  /* 0x0000ad00ff0677ac */ /* 0x000e220008000a00 */
[----:B------:R-:W-:Y:S01]  /*0150*/  MOV R24, RZ ;  /* 0x000000ff00187202 */ /* 0x000fe20000000f00 */
        /* <DEDUP_REMOVED lines=19> */
[----:B------:R-:W-:-:S04]  /*0290*/  UISETP.NE.AND UP0, UPT, UR4, 0x2, UPT ;  /* 0x000000020400788c */ /* 0x000fc8000bf05270 */
[----:B------:R-:W-:-:S04]  /*02a0*/  IMAD.MOV R3, RZ, RZ, -R7 ;  /* 0x000000ffff037224 */ /* 0x000fc800078e0a07 */
[----:B-1----:R-:W-:-:S04]  /*02b0*/  IMAD R5, R3, UR5, R5 ;  /* 0x0000000503057c24 */ /* 0x002fc8000f8e0205 */
        /* <DEDUP_REMOVED lines=253> */
.L_x_404:
[----:B------:R-:W0:Y:S01]  /*1290*/  LDCU UR5, c[0x0][0x394] ;  /* 0x00007280ff0577ac */ /* 0x000e220008000800 */
[----:B------:R-:W-:Y:S01]  /*12a0*/  BSSY.RECONVERGENT B6, `(.L_x_405) ;  /* 0x0000b5a000067945 */ /* 0x000fe20003800200 */
[----:B------:R-:W1:Y:S01]  /*12b0*/  LDCU UR4, c[0x0][0x398] ;  /* 0x00007300ff0477ac */ /* 0x000e620008000800 */
[----:B------:R-:W2:Y:S01]  /*12c0*/  LDCU.64 UR36, c[0x0][0x358] ;  /* 0x00006b00ff2477ac */ /* 0x000ea20008000a00 */
[----:B0-----:R-:W-:-:S04]  /*12d0*/  MOV R32, UR5 ;  /* 0x0000000500207c02 */ /* 0x001fc80008000f00 */
[----:B------:R-:W-:-:S04]  /*12e0*/  ISETP.GE.U32.AND P0, PT, R47, R32, PT ;  /* 0x000000202f00720c */ /* 0x000fc80003f06070 */
[----:B-1----:R-:W-:-:S13]  /*12f0*/  ISETP.GE.U32.OR P0, PT, R25, UR4, P0 ;  /* 0x0000000419007c0c */ /* 0x002fda0008706470 */
[----:B--2---:R-:W-:Y:S05]  /*1300*/  @P0 BRA `(.L_x_406) ;  /* 0x000000b4004c0947 */ /* 0x004fea0003800000 */
[----:B------:R-:W0:Y:S01]  /*1310*/  LDCU.U8 UR6, c[0x0][0x3c8] ;  /* 0x00007900ff0677ac */ /* 0x000e220008000000 */
[----:B------:R-:W1:Y:S01]  /*1320*/  LDCU.64 UR4, c[0x0][0x760] ;  /* 0x0000ec00ff0477ac */ /* 0x000e620008000a00 */
[----:B0-----:R-:W-:Y:S01]  /*1330*/  UISETP.NE.AND UP0, UPT, UR6, URZ, UPT ;  /* 0x000000ff0600728c */ /* 0x001fe2000bf05270 */
[----:B-1----:R-:W-:-:S05]  /*1340*/  IADD3 R22, P0, PT, R0, UR4, RZ ;  /* 0x0000000400167c10 */ /* 0x002fca000ff1e0ff */
[----:B------:R-:W-:-:S03]  /*1350*/  IMAD.X R23, RZ, RZ, UR5, P0 ;  /* 0x00000005ff177e24 */ /* 0x000fc600080e06ff */
[----:B------:R-:W-:Y:S05]  /*1360*/  BRA.U !UP0, `(.L_x_407) ;  /* 0x00000009080c7547 */ /* 0x000fea000b800000 */
[----:B------:R-:W-:Y:S01]  /*1370*/  MOV R0, 0x0 ;  /* 0x0000000000007802 */ /* 0x000fe20000000f00 */
[----:B------:R-:W0:Y:S01]  /*1380*/  LDCU.64 UR6, c[0x4][0x7b0] ;  /* 0x0100f600ff0677ac */ /* 0x000e220008000a00 */
[----:B------:R-:W-:Y:S02]  /*1390*/  HFMA2 R8, -RZ, RZ, 0, 2.8789043426513671875e-05 ;  /* 0x000001e3ff087431 */ /* 0x000fe400000001ff */
[----:B------:R-:W-:Y:S01]  /*13a0*/  IMAD.MOV.U32 R12, RZ, RZ, 0x1 ;  /* 0x00000001ff0c7424 */ /* 0x000fe200078e00ff */
[----:B------:R1:W2:Y:S01]  /*13b0*/  LDC.64 R14, c[0x4][R0] ;  /* 0x01000000000e7b82 */ /* 0x0002a20000000a00 */
[----:B------:R-:W3:Y:S01]  /*13c0*/  LDCU.64 UR8, c[0x4][0x7b8] ;  /* 0x0100f700ff0877ac */ /* 0x000ee20008000a00 */
[----:B------:R-:W-:Y:S01]  /*13d0*/  MOV R13, RZ ;  /* 0x000000ff000d7202 */ /* 0x000fe20000000f00 */
[----:B------:R-:W4:Y:S01]  /*13e0*/  LDCU.64 UR10, c[0x4][0x680] ;  /* 0x0100d000ff0a77ac */ /* 0x000f220008000a00 */
[----:B------:R-:W5:Y:S01]  /*13f0*/  LDCU UR4, c[0x0][0x394] ;  /* 0x00007280ff0477ac */ /* 0x000f620008000800 */
[----:B0-----:R-:W-:Y:S01]  /*1400*/  MOV R4, UR6 ;  /* 0x0000000600047c02 */ /* 0x001fe20008000f00 */
[----:B------:R-:W-:Y:S01]  /*1410*/  IMAD.U32 R5, RZ, RZ, UR7 ;  /* 0x00000007ff057e24 */ /* 0x000fe2000f8e00ff */
[----:B---3--:R-:W-:Y:S01]  /*1420*/  MOV R6, UR8 ;  /* 0x0000000800067c02 */ /* 0x008fe20008000f00 */
[----:B------:R-:W-:Y:S01]  /*1430*/  IMAD.U32 R7, RZ, RZ, UR9 ;  /* 0x00000009ff077e24 */ /* 0x000fe2000f8e00ff */
[----:B----4-:R-:W-:Y:S01]  /*1440*/  MOV R10, UR10 ;  /* 0x0000000a000a7c02 */ /* 0x010fe20008000f00 */
[----:B------:R-:W-:-:S02]  /*1450*/  IMAD.U32 R11, RZ, RZ, UR11 ;  /* 0x0000000bff0b7e24 */ /* 0x000fc4000f8e00ff */
[----:B-1---5:R-:W-:-:S07]  /*1460*/  IMAD.U32 R18, RZ, RZ, UR4 ;  /* 0x00000004ff127e24 */ /* 0x022fce000f8e00ff */
[----:B------:R-:W-:-:S07]  /*1470*/  LEPC R20, `(.L_x_408) ;  /* 0x000000001014794e */ /* 0x000fce0000000000 */
[----:B--2---:R-:W-:Y:S05]  /*1480*/  CALL.ABS.NOINC R14 ;  /* 0x000000000e007343 */ /* 0x004fea0003c00000 */
.L_x_408:
[----:B------:R-:W0:Y:S01]  /*1490*/  LDC R20, c[0x0][0x388] ;  /* 0x0000e200ff147b82 */ /* 0x000e220000000800 */
[----:B------:R-:W-:Y:S01]  /*14a0*/  SHF.R.U32.HI R0, RZ, 0x1, R22 ;  /* 0x00000001ff007819 */ /* 0x000fe20000011616 */
[----:B------:R-:W-:Y:S03]  /*14b0*/  BSSY.RECONVERGENT B0, `(.L_x_409) ;  /* 0x0000029000007945 */ /* 0x000fe60003800200 */
[----:B------:R-:W-:-:S03]  /*14c0*/  LOP3.LUT P0, R10, R0, 0x3, RZ, 0xc0, !PT ;  /* 0x00000003000a7812 */ /* 0x000fc6000780c0ff */
[----:B------:R-:W1:Y:S01]  /*14d0*/  LDC R26, c[0x0][0x38c] ;  /* 0x0000e300ff1a7b82 */ /* 0x000e620000000800 */
[----:B0-----:R-:W-:Y:S01]  /*14e0*/  MOV R3, R20 ;  /* 0x0000001400037202 */ /* 0x001fe20000000f00 */
[----:B------:R-:W-:Y:S01]  /*14f0*/  IMAD.MOV.U32 R5, RZ, RZ, R20 ;  /* 0x000000ffff057224 */ /* 0x000fe200078e0014 */
[----:B-1----:R-:W-:Y:S01]  /*1500*/  MOV R4, R26 ;  /* 0x0000001a00047202 */ /* 0x002fe20000000f00 */
        /* <DEDUP_REMOVED lines=10> */
[----:B------:R-:W0:Y:S01]  /*15b0*/  LDCU UR4, c[0x0][0x3ac] ;  /* 0x00007580ff0477ac */ /* 0x000e220008000800 */
[----:B------:R-:W-:Y:S01]  /*15c0*/  ISETP.NE.AND P1, PT, R2, RZ, PT ;  /* 0x000000ff0200720c */ /* 0x000fe20003f25270 */
[----:B------:R-:W-:Y:S01]  /*15d0*/  IMAD.MOV.U32 R5, RZ, RZ, R20 ;  /* 0x000000ffff057224 */ /* 0x000fe200078e0014 */
[----:B------:R-:W-:Y:S02]  /*15e0*/  MOV R9, R26 ;  /* 0x0000001a00097202 */ /* 0x000fe40000000f00 */
[----:B0-----:R-:W-:-:S13]  /*15f0*/  ISETP.NE.AND P0, PT, RZ, UR4, PT ;  /* 0x00000004ff007c0c */ /* 0x001fda000bf05270 */
[----:B------:R-:W-:Y:S05]  /*1600*/  @P0 BRA P1, `(.L_x_412) ;  /* 0x0000000000380947 */ /* 0x000fea0000800000 */
[----:B------:R-:W0:Y:S01]  /*1610*/  LDCU UR4, c[0x0][0x3b0] ;  /* 0x00007600ff0477ac */ /* 0x000e220008000800 */
[----:B------:R-:W-:Y:S01]  /*1620*/  ISETP.NE.AND P1, PT, R19, RZ, PT ;  /* 0x000000ff1300720c */ /* 0x000fe20003f25270 */
[----:B------:R-:W-:Y:S01]  /*1630*/  IMAD.MOV.U32 R5, RZ, RZ, R20 ;  /* 0x000000ffff057224 */ /* 0x000fe200078e0014 */
[----:B------:R-:W-:Y:S02]  /*1640*/  MOV R9, R26 ;  /* 0x0000001a00097202 */ /* 0x000fe40000000f00 */
[----:B0-----:R-:W-:-:S13]  /*1650*/  ISETP.NE.AND P0, PT, RZ, UR4, PT ;  /* 0x00000004ff007c0c */ /* 0x001fda000bf05270 */
[----:B------:R-:W-:Y:S05]  /*1660*/  @P0 BRA P1, `(.L_x_412) ;  /* 0x0000000000200947 */ /* 0x000fea0000800000 */
[----:B------:R-:W-:Y:S01]  /*1670*/  IMAD.WIDE.U32 R6, R17, 0x2, R22 ;  /* 0x0000000211067825 */ /* 0x000fe200078e0016 */
[----:B------:R-:W0:Y:S05]  /*1680*/  LDCU.64 UR4, c[0x0][0x388] ;  /* 0x00007100ff0477ac */ /* 0x000e2a0008000a00 */
[----:B------:R-:W2:Y:S02]  /*1690*/  LDG.E.U16 R6, desc[UR36][R6.64] ;  /* 0x0000002406067981 */ /* 0x000ea4000c1e1500 */
[----:B--2---:R-:W-:-:S04]  /*16a0*/  IMAD.U32 R0, R6, 0x10000, RZ ;  /* 0x0001000006007824 */ /* 0x004fc800078e00ff */
[----:B------:R-:W-:-:S04]  /*16b0*/  FMUL.FTZ R0, R0, 1 ;  /* 0x3f80000000007820 */ /* 0x000fc80000410000 */
[----:B------:R-:W0:Y:S02]  /*16c0*/  F2F.F64.F32 R8, R0 ;  /* 0x0000000000087310 */ /* 0x000e240000201800 */
[----:B0-----:R-:W-:Y:S02]  /*16d0*/  LOP3.LUT R5, R8, UR4, RZ, 0x3c, !PT ;  /* 0x0000000408057c12 */ /* 0x001fe4000f8e3cff */
[----:B------:R-:W-:-:S07]  /*16e0*/  LOP3.LUT R9, R9, UR5, RZ, 0x3c, !PT ;  /* 0x0000000509097c12 */ /* 0x000fce000f8e3cff */
.L_x_412:
[----:B------:R-:W-:Y:S05]  /*16f0*/  BSYNC.RECONVERGENT B1 ;  /* 0x0000000000017941 */ /* 0x000fea0003800200 */
.L_x_411:
[----:B------:R-:W0:Y:S01]  /*1700*/  LDC R7, c[0x0][0x394] ;  /* 0x0000e500ff077b82 */ /* 0x000e220000000800 */
[----:B------:R-:W-:-:S04]  /*1710*/  IADD3 R22, P0, PT, R22, 0x8, RZ ;  /* 0x0000000816167810 */ /* 0x000fc80007f1e0ff */
[----:B------:R-:W-:Y:S02]  /*1720*/  IADD3.X R23, PT, PT, RZ, R23, RZ, P0, !PT ;  /* 0x00000017ff177210 */ /* 0x000fe400007fe4ff */
[----:B0-----:R-:W-:-:S07]  /*1730*/  IADD3 R18, PT, PT, R10, -0x4, R7 ;  /* 0xfffffffc0a127810 */ /* 0x001fce0007ffe007 */
.L_x_410:
[----:B------:R-:W-:Y:S05]  /*1740*/  BSYNC.RECONVERGENT B0 ;  /* 0x0000000000007941 */ /* 0x000fea0003800200 */
.L_x_409:
[----:B------:R-:W0:Y:S01]  /*1750*/  LDC.64 R6, c[0x0][0x3a8] ;  /* 0x0000ea00ff067b82 */ /* 0x000e220000000a00 */
[----:B------:R-:W-:Y:S01]  /*1760*/  BSSY.RECONVERGENT B0, `(.L_x_413) ;  /* 0x000002e000007945 */ /* 0x000fe20003800200 */
[----:B------:R-:W-:Y:S01]  /*1770*/  IMAD.MOV.U32 R29, RZ, RZ, R20 ;  /* 0x000000ffff1d7224 */ /* 0x000fe200078e0014 */
[----:B------:R-:W-:-:S05]  /*1780*/  MOV R31, R26 ;  /* 0x0000001a001f7202 */ /* 0x000fca0000000f00 */
[----:B------:R-:W1:Y:S01]  /*1790*/  LDC R0, c[0x0][0x3b0] ;  /* 0x0000ec00ff007b82 */ /* 0x000e620000000800 */
[----:B0-----:R-:W-:Y:S01]  /*17a0*/  IMAD R6, R17, R6, RZ ;  /* 0x0000000611067224 */ /* 0x001fe200078e02ff */
[----:B------:R-:W-:-:S03]  /*17b0*/  ISETP.NE.AND P0, PT, R7, RZ, PT ;  /* 0x000000ff0700720c */ /* 0x000fc60003f05270 */
[C---:B------:R-:W-:Y:S01]  /*17c0*/  IMAD R6, R2.reuse, R7, R6 ;  /* 0x0000000702067224 */ /* 0x040fe200078e0206 */
[----:B------:R-:W-:-:S03]  /*17d0*/  ISETP.NE.AND P0, PT, R2, RZ, P0 ;  /* 0x000000ff0200720c */ /* 0x000fc60000705270 */
[----:B-1----:R-:W-:Y:S01]  /*17e0*/  IMAD R21, R19, R0, R6 ;  /* 0x0000000013157224 */ /* 0x002fe200078e0206 */
[----:B------:R-:W-:-:S04]  /*17f0*/  ISETP.NE.AND P1, PT, R0, RZ, PT ;  /* 0x000000ff0000720c */ /* 0x000fc80003f25270 */
[----:B------:R-:W-:Y:S02]  /*1800*/  LEA R7, R21, 0x3, 0x2 ;  /* 0x0000000315077811 */ /* 0x000fe400078e10ff */
[----:B------:R-:W-:Y:S02]  /*1810*/  ISETP.NE.AND P1, PT, R19, RZ, P1 ;  /* 0x000000ff1300720c */ /* 0x000fe40000f25270 */
[----:B------:R-:W-:Y:S02]  /*1820*/  ISETP.GE.U32.AND P2, PT, R7, R18, PT ;  /* 0x000000120700720c */ /* 0x000fe40003f46070 */
[----:B------:R-:W-:-:S11]  /*1830*/  PLOP3.LUT P0, PT, P0, P1, PT, 0xf8, 0x8f ;  /* 0x00000000008f781c */ /* 0x000fd60000703f70 */
[----:B------:R-:W-:Y:S05]  /*1840*/  @P2 BRA `(.L_x_414) ;  /* 0x00000000007c2947 */ /* 0x000fea0003800000 */
[----:B------:R-:W-:Y:S01]  /*1850*/  IMAD.MOV.U32 R29, RZ, RZ, R20 ;  /* 0x000000ffff1d7224 */ /* 0x000fe200078e0014 */
[----:B------:R-:W-:-:S07]  /*1860*/  MOV R31, R26 ;  /* 0x0000001a001f7202 */ /* 0x000fce0000000f00 */
.L_x_415:
[C---:B------:R-:W-:Y:S01]  /*1870*/  IMAD.WIDE.U32 R10, R21.reuse, 0x8, R22 ;  /* 0x00000008150a7825 */ /* 0x040fe200078e0016 */
[----:B------:R-:W0:Y:S05]  /*1880*/  LDCU UR4, c[0x0][0x39c] ;  /* 0x00007380ff0477ac */ /* 0x000e2a0008000800 */
[----:B------:R-:W2:Y:S01]  /*1890*/  LDG.E.64 R10, desc[UR36][R10.64] ;  /* 0x000000240a0a7981 */ /* 0x000ea2000c1e1b00 */
[----:B0-----:R-:W-:-:S05]  /*18a0*/  VIADD R21, R21, UR4 ;  /* 0x0000000415157c36 */ /* 0x001fca0008000000 */
[----:B------:R-:W-:-:S04]  /*18b0*/  LEA R27, R21, 0x3, 0x2 ;  /* 0x00000003151b7811 */ /* 0x000fc800078e10ff */
[----:B------:R-:W-:Y:S01]  /*18c0*/  ISETP.GE.U32.AND P1, PT, R27, R18, PT ;  /* 0x000000121b00720c */ /* 0x000fe20003f26070 */
[----:B--2---:R-:W-:Y:S01]  /*18d0*/  IMAD.U32 R0, R10, 0x10000, RZ ;  /* 0x000100000a007824 */ /* 0x004fe200078e00ff */
[C---:B------:R-:W-:Y:S02]  /*18e0*/  PRMT R8, R11.reuse, 0x7632, R8 ;  /* 0x000076320b087816 */ /* 0x040fe40000000008 */
[----:B------:R-:W-:Y:S01]  /*18f0*/  SHF.L.U32 R12, R11, 0x10, RZ ;  /* 0x000000100b0c7819 */ /* 0x000fe200000006ff */
[----:B------:R-:W-:Y:S01]  /*1900*/  FMUL.FTZ R6, R0, 1 ;  /* 0x3f80000000067820 */ /* 0x000fe20000410000 */
[----:B------:R-:W-:Y:S02]  /*1910*/  PRMT R0, R10, 0x7632, R0 ;  /* 0x000076320a007816 */ /* 0x000fe40000000000 */
[----:B------:R-:W-:Y:S01]  /*1920*/  SHF.L.U32 R8, R8, 0x10, RZ ;  /* 0x0000001008087819 */ /* 0x000fe200000006ff */
[----:B------:R-:W-:Y:S02]  /*1930*/  FMUL.FTZ R12, R12, 1 ;  /* 0x3f8000000c0c7820 */ /* 0x000fe40000410000 */
[----:B------:R-:W-:Y:S01]  /*1940*/  IMAD.U32 R0, R0, 0x10000, RZ ;  /* 0x0001000000007824 */ /* 0x000fe200078e00ff */
[----:B------:R-:W0:Y:S01]  /*1950*/  F2F.F64.F32 R6, R6 ;  /* 0x0000000600067310 */ /* 0x000e220000201800 */
[----:B------:R-:W-:-:S02]  /*1960*/  FMUL.FTZ R8, R8, 1 ;  /* 0x3f80000008087820 */ /* 0x000fc40000410000 */
[----:B------:R-:W-:-:S05]  /*1970*/  FMUL.FTZ R0, R0, 1 ;  /* 0x3f80000000007820 */ /* 0x000fca0000410000 */
        /* <DEDUP_REMOVED lines=12> */
.L_x_414:
[----:B------:R-:W-:Y:S05]  /*1a40*/  BSYNC.RECONVERGENT B0 ;  /* 0x0000000000007941 */ /* 0x000fea0003800200 */
.L_x_413:
        /* <DEDUP_REMOVED lines=13> */
.L_x_417:
[----:B------:R-:W-:Y:S05]  /*1b20*/  BSYNC.RECONVERGENT B0 ;  /* 0x0000000000007941 */ /* 0x000fea0003800200 */
.L_x_416:
[----:B------:R-:W-:Y:S01]  /*1b30*/  LOP3.LUT R6, R29, R20, R5, 0x96, !PT ;  /* 0x000000141d067212 */ /* 0x000fe200078e9605 */
[----:B------:R-:W-:Y:S01]  /*1b40*/  HFMA2 R0, -RZ, RZ, 0, 0 ;  /* 0x00000000ff007431 */ /* 0x000fe200000001ff */
[----:B------:R-:W-:Y:S01]  /*1b50*/  LOP3.LUT R9, R31, R26, R9, 0x96, !PT ;  /* 0x0000001a1f097212 */ /* 0x000fe200078e9609 */
[----:B------:R-:W-:Y:S01]  /*1b60*/  IMAD.MOV.U32 R39, RZ, RZ, RZ ;  /* 0x000000ffff277224 */ /* 0x000fe200078e00ff */
[----:B------:R-:W-:Y:S02]  /*1b70*/  LOP3.LUT R6, R6, R3, RZ, 0x3c, !PT ;  /* 0x0000000306067212 */ /* 0x000fe400078e3cff */
[----:B------:R-:W-:Y:S01]  /*1b80*/  LOP3.LUT R4, R9, R4, RZ, 0x3c, !PT ;  /* 0x0000000409047212 */ /* 0x000fe200078e3cff */
[----:B------:R-:W-:Y:S06]  /*1b90*/  BRA `(.L_x_418) ;  /* 0x000000ac00247947 */ /* 0x000fec0003800000 */
.L_x_407:
        /* <DEDUP_REMOVED lines=14> */
[-C--:B------:R-:W-:Y:S01]  /*1c80*/  MOV R29, R18.reuse ;  /* 0x00000012001d7202 */ /* 0x080fe20000000f00 */
[--C-:B------:R-:W-:Y:S01]  /*1c90*/  IMAD.MOV.U32 R31, RZ, RZ, R18.reuse ;  /* 0x000000ffff1f7224 */ /* 0x100fe200078e0012 */
[-C--:B------:R-:W-:Y:S01]  /*1ca0*/  MOV R33, R18.reuse ;  /* 0x0000001200217202 */ /* 0x080fe20000000f00 */
[--C-:B------:R-:W-:Y:S01]  /*1cb0*/  IMAD.MOV.U32 R28, RZ, RZ, R18.reuse ;  /* 0x000000ffff1c7224 */ /* 0x100fe200078e0012 */
[----:B------:R-:W-:Y:S01]  /*1cc0*/  MOV R35, R18 ;  /* 0x0000001200237202 */ /* 0x000fe20000000f00 */
[----:B------:R-:W-:Y:S01]  /*1cd0*/  IMAD.MOV.U32 R37, RZ, RZ, R18 ;  /* 0x000000ffff257224 */ /* 0x000fe200078e0012 */
[-C--:B--2---:R-:W-:Y:S01]  /*1ce0*/  MOV R39, R30.reuse ;  /* 0x0000001e00277202 */ /* 0x084fe20000000f00 */
[--C-:B------:R-:W-:Y:S01]  /*1cf0*/  IMAD.MOV.U32 R41, RZ, RZ, R30.reuse ;  /* 0x000000ffff297224 */ /* 0x100fe200078e001e */
[-C--:B------:R-:W-:Y:S01]  /*1d00*/  MOV R43, R30.reuse ;  /* 0x0000001e002b7202 */ /* 0x080fe20000000f00 */
[--C-:B------:R-:W-:Y:S01]  /*1d10*/  IMAD.MOV.U32 R45, RZ, RZ, R30.reuse ;  /* 0x000000ffff2d7224 */ /* 0x100fe200078e001e */
[-C--:B------:R-:W-:Y:S01]  /*1d20*/  MOV R34, R30.reuse ;  /* 0x0000001e00227202 */ /* 0x080fe20000000f00 */
[----:B------:R-:W-:Y:S01]  /*1d30*/  IMAD.MOV.U32 R47, RZ, RZ, R30 ;  /* 0x000000ffff2f7224 */ /* 0x000fe200078e001e */
[----:B------:R-:W-:Y:S01]  /*1d40*/  MOV R49, R30 ;  /* 0x0000001e00317202 */ /* 0x000fe20000000f00 */
[----:B------:R-:W-:Y:S06]  /*1d50*/  @P0 BRA `(.L_x_421) ;  /* 0x0000000400640947 */ /* 0x000fec0003800000 */
[----:B------:R-:W-:Y:S01]  /*1d60*/  BSSY.RECONVERGENT B1, `(.L_x_422) ;  /* 0x0000050000017945 */ /* 0x000fe20003800200 */
[--C-:B------:R-:W-:Y:S01]  /*1d70*/  IMAD.MOV.U32 R29, RZ, RZ, R18.reuse ;  /* 0x000000ffff1d7224 */ /* 0x100fe200078e0012 */
[-C--:B------:R-:W-:Y:S01]  /*1d80*/  MOV R31, R18.reuse ;  /* 0x00000012001f7202 */ /* 0x080fe20000000f00 */
[--C-:B------:R-:W-:Y:S01]  /*1d90*/  IMAD.MOV.U32 R33, RZ, RZ, R18.reuse ;  /* 0x000000ffff217224 */ /* 0x100fe200078e0012 */
[-C--:B------:R-:W-:Y:S01]  /*1da0*/  MOV R28, R18.reuse ;  /* 0x00000012001c7202 */ /* 0x080fe20000000f00 */
[----:B------:R-:W-:Y:S01]  /*1db0*/  IMAD.MOV.U32 R35, RZ, RZ, R18 ;  /* 0x000000ffff237224 */ /* 0x000fe200078e0012 */
[----:B------:R-:W-:Y:S01]  /*1dc0*/  MOV R37, R18 ;  /* 0x0000001200257202 */ /* 0x000fe20000000f00 */
[--C-:B------:R-:W-:Y:S01]  /*1dd0*/  IMAD.MOV.U32 R41, RZ, RZ, R30.reuse ;  /* 0x000000ffff297224 */ /* 0x100fe200078e001e */
[-C--:B------:R-:W-:Y:S01]  /*1de0*/  MOV R43, R30.reuse ;  /* 0x0000001e002b7202 */ /* 0x080fe20000000f00 */
[--C-:B------:R-:W-:Y:S01]  /*1df0*/  IMAD.MOV.U32 R45, RZ, RZ, R30.reuse ;  /* 0x000000ffff2d7224 */ /* 0x100fe200078e001e */
[-C--:B------:R-:W-:Y:S01]  /*1e00*/  MOV R34, R30.reuse ;  /* 0x0000001e00227202 */ /* 0x080fe20000000f00 */
[----:B------:R-:W-:Y:S01]  /*1e10*/  IMAD.MOV.U32 R47, RZ, RZ, R30 ;  /* 0x000000ffff2f7224 */ /* 0x000fe200078e001e */
[----:B------:R-:W-:-:S07]  /*1e20*/  MOV R49, R30 ;  /* 0x0000001e00317202 */ /* 0x000fce0000000f00 */
.L_x_423:
[----:B------:R-:W-:Y:S01]  /*1e30*/  SHF.R.U32.HI R9, RZ, 0x1, R51 ;  /* 0x00000001ff097819 */ /* 0x000fe20000011633 */
[----:B------:R-:W-:-:S04]  /*1e40*/  IMAD.IADD R51, R51, 0x1, R0 ;  /* 0x0000000133337824 */ /* 0x000fc800078e0200 */
[C---:B------:R-:W-:Y:S01]  /*1e50*/  IMAD.WIDE.U32 R6, R9.reuse, 0x4, R22 ;  /* 0x0000000409067825 */ /* 0x040fe200078e0016 */
[----:B------:R-:W-:Y:S02]  /*1e60*/  IADD3 R9, PT, PT, R9, R0, RZ ;  /* 0x0000000009097210 */ /* 0x000fe40007ffe0ff */
[--C-:B------:R-:W-:Y:S02]  /*1e70*/  SHF.R.U32.HI R5, RZ, 0x1, R51.reuse ;  /* 0x00000001ff057819 */ /* 0x100fe40000011633 */
[----:B------:R-:W-:Y:S01]  /*1e80*/  SHF.L.U32 R8, R9, 0x2, RZ ;  /* 0x0000000209087819 */ /* 0x000fe200000006ff */
[----:B------:R-:W-:Y:S01]  /*1e90*/  IMAD R51, R0, 0x2, R51 ;  /* 0x0000000200337824 */ /* 0x000fe200078e0233 */
[----:B------:R-:W-:Y:S01]  /*1ea0*/  SHF.R.U32.HI R10, RZ, 0x1e, R9 ;  /* 0x0000001eff0a7819 */ /* 0x000fe20000011609 */
[----:B------:R0:W2:Y:S01]  /*1eb0*/  LDG.E R36, desc[UR36][R6.64] ;  /* 0x0000002406247981 */ /* 0x0000a2000c1e1900 */
[----:B------:R-:W-:Y:S01]  /*1ec0*/  LOP3.LUT R13, R8, 0xfffffffc, RZ, 0xc0, !PT ;  /* 0xfffffffc080d7812 */ /* 0x000fe200078ec0ff */
[----:B------:R-:W-:Y:S01]  /*1ed0*/  IMAD.WIDE.U32 R4, R5, 0x4, R22 ;  /* 0x0000000405047825 */ /* 0x000fe200078e0016 */
[----:B------:R-:W-:-:S04]  /*1ee0*/  SHF.R.U32.HI R11, RZ, 0x1, R51 ;  /* 0x00000001ff0b7819 */ /* 0x000fc80000011633 */
[----:B------:R2:W3:Y:S01]  /*1ef0*/  LDG.E R40, desc[UR36][R4.64] ;  /* 0x0000002404287981 */ /* 0x0004e2000c1e1900 */
[----:B------:R-:W-:Y:S01]  /*1f00*/  IMAD.WIDE.U32 R8, R11, 0x4, R22 ;  /* 0x000000040b087825 */ /* 0x000fe200078e0016 */
[----:B0-----:R-:W-:Y:S02]  /*1f10*/  LOP3.LUT R7, R10, 0x1, RZ, 0xc0, !PT ;  /* 0x000000010a077812 */ /* 0x001fe400078ec0ff */
[----:B------:R-:W-:Y:S02]  /*1f20*/  IADD3 R10, P0, PT, R22, R13, RZ ;  /* 0x0000000d160a7210 */ /* 0x000fe40007f1e0ff */
[----:B------:R0:W4:Y:S03]  /*1f30*/  LDG.E R38, desc[UR36][R8.64] ;  /* 0x0000002408267981 */ /* 0x000126000c1e1900 */
[----:B------:R-:W-:-:S05]  /*1f40*/  IMAD.X R11, R23, 0x1, R7, P0 ;  /* 0x00000001170b7824 */ /* 0x000fca00000e0607 */
[----:B------:R1:W5:Y:S01]  /*1f50*/  LDG.E R42, desc[UR36][R10.64] ;  /* 0x000000240a2a7981 */ /* 0x000362000c1e1900 */
[----:B------:R-:W-:-:S04]  /*1f60*/  IMAD.IADD R51, R51, 0x1, R0 ;  /* 0x0000000133337824 */ /* 0x000fc800078e0200 */
[----:B------:R-:W-:-:S05]  /*1f70*/  IMAD R27, R0, 0x3, R51 ;  /* 0x00000003001b7824 */ /* 0x000fca00078e0233 */
[----:B------:R-:W-:Y:S02]  /*1f80*/  ISETP.GE.U32.AND P0, PT, R27, R32, PT ;  /* 0x000000201b00720c */ /* 0x000fe40003f06070 */
[C---:B--2---:R-:W-:Y:S02]  /*1f90*/  PRMT R4, R36.reuse, 0x7632, R4 ;  /* 0x0000763224047816 */ /* 0x044fe40000000004 */
[----:B------:R-:W-:-:S03]  /*1fa0*/  SHF.L.U32 R5, R36, 0x10, RZ ;  /* 0x0000001024057819 */ /* 0x000fc600000006ff */
[----:B------:R-:W-:Y:S01]  /*1fb0*/  IMAD.U32 R6, R4, 0x10000, RZ ;  /* 0x0001000004067824 */ /* 0x000fe200078e00ff */
[C---:B---3--:R-:W-:Y:S01]  /*1fc0*/  SHF.L.U32 R12, R40.reuse, 0x10, RZ ;  /* 0x00000010280c7819 */ /* 0x048fe200000006ff */
[----:B------:R-:W-:Y:S01]  /*1fd0*/  FMUL.FTZ R5, R5, 1 ;  /* 0x3f80000005057820 */ /* 0x000fe20000410000 */
[----:B0-----:R-:W-:Y:S01]  /*1fe0*/  PRMT R8, R40, 0x7632, R8 ;  /* 0x0000763228087816 */ /* 0x001fe20000000008 */
[----:B------:R-:W-:Y:S02]  /*1ff0*/  FMUL.FTZ R6, R6, 1 ;  /* 0x3f80000006067820 */ /* 0x000fe40000410000 */
[----:B------:R-:W-:Y:S01]  /*2000*/  FMUL.FTZ R9, R12, 1 ;  /* 0x3f8000000c097820 */ /* 0x000fe20000410000 */
[----:B----4-:R-:W-:Y:S01]  /*2010*/  PRMT R20, R38, 0x7632, R20 ;  /* 0x0000763226147816 */ /* 0x010fe20000000014 */
[----:B-1----:R-:W-:Y:S01]  /*2020*/  IMAD.U32 R10, R8, 0x10000, RZ ;  /* 0x00010000080a7824 */ /* 0x002fe200078e00ff */
[----:B------:R-:W-:Y:S01]  /*2030*/  SHF.L.U32 R12, R38, 0x10, RZ ;  /* 0x00000010260c7819 */ /* 0x000fe200000006ff */
[----:B------:R-:W0:Y:S01]  /*2040*/  F2F.F64.F32 R4, R5 ;  /* 0x0000000500047310 */ /* 0x000e220000201800 */
[----:B------:R-:W-:Y:S01]  /*2050*/  SHF.L.U32 R26, R20, 0x10, RZ ;  /* 0x00000010141a7819 */ /* 0x000fe200000006ff */
[----:B------:R-:W-:-:S02]  /*2060*/  FMUL.FTZ R10, R10, 1 ;  /* 0x3f8000000a0a7820 */ /* 0x000fc40000410000 */
[----:B------:R-:W-:Y:S01]  /*2070*/  FMUL.FTZ R12, R12, 1 ;  /* 0x3f8000000c0c7820 */ /* 0x000fe20000410000 */
[C---:B-----5:R-:W-:Y:S01]  /*2080*/  PRMT R14, R42.reuse, 0x7632, R14 ;  /* 0x000076322a0e7816 */ /* 0x060fe2000000000e */
[----:B------:R-:W-:Y:S02]  /*2090*/  IMAD.U32 R15, R42, 0x10000, RZ ;  /* 0x000100002a0f7824 */ /* 0x000fe400078e00ff */
[----:B------:R-:W-:Y:S01]  /*20a0*/  FMUL.FTZ R26, R26, 1 ;  /* 0x3f8000001a1a7820 */ /* 0x000fe20000410000 */
[----:B------:R-:W1:Y:S01]  /*20b0*/  F2F.F64.F32 R6, R6 ;  /* 0x0000000600067310 */ /* 0x000e620000201800 */
[----:B------:R-:W-:Y:S01]  /*20c0*/  SHF.L.U32 R21, R14, 0x10, RZ ;  /* 0x000000100e157819 */ /* 0x000fe200000006ff */
[----:B------:R-:W-:-:S04]  /*20d0*/  FMUL.FTZ R15, R15, 1 ;  /* 0x3f8000000f0f7820 */ /* 0x000fc80000410000 */
[----:B------:R-:W-:Y:S01]  /*20e0*/  FMUL.FTZ R21, R21, 1 ;  /* 0x3f80000015157820 */ /* 0x000fe20000410000 */
[----:B0-----:R-:W-:Y:S01]  /*20f0*/  LOP3.LUT R37, R37, R4, RZ, 0x3c, !PT ;  /* 0x0000000425257212 */ /* 0x001fe200078e3cff */
[----:B------:R-:W0:Y:S01]  /*2100*/  F2F.F64.F32 R8, R9 ;  /* 0x0000000900087310 */ /* 0x000e220000201800 */
[----:B------:R-:W-:Y:S02]  /*2110*/  LOP3.LUT R49, R49, R5, RZ, 0x3c, !PT ;  /* 0x0000000531317212 */ /* 0x000fe400078e3cff */
[----:B-1----:R-:W-:-:S05]  /*2120*/  LOP3.LUT R35, R35, R6, RZ, 0x3c, !PT ;  /* 0x0000000623237212 */ /* 0x002fca00078e3cff */
[----:B------:R-:W1:Y:S01]  /*2130*/  F2F.F64.F32 R10, R10 ;  /* 0x0000000a000a7310 */ /* 0x000e620000201800 */
[----:B------:R-:W-:Y:S02]  /*2140*/  LOP3.LUT R47, R47, R7, RZ, 0x3c, !PT ;  /* 0x000000072f2f7212 */ /* 0x000fe400078e3cff */
[----:B0-----:R-:W-:-:S05]  /*2150*/  LOP3.LUT R28, R28, R8, RZ, 0x3c, !PT ;  /* 0x000000081c1c7212 */ /* 0x001fca00078e3cff */
        /* <DEDUP_REMOVED lines=16> */
[----:B------:R-:W-:Y:S05]  /*2260*/  BSYNC.RECONVERGENT B1 ;  /* 0x0000000000017941 */ /* 0x000fea0003800200 */
.L_x_422:
[----:B------:R-:W-:Y:S02]  /*2270*/  PRMT R6, R36, 0x7610, R6 ;  /* 0x0000761024067816 */ /* 0x000fe40000000006 */
[----:B------:R-:W-:Y:S02]  /*2280*/  PRMT R10, R40, 0x7610, R10 ;  /* 0x00007610280a7816 */ /* 0x000fe4000000000a */
[----:B------:R-:W-:Y:S02]  /*2290*/  PRMT R9, R42, 0x7610, R9 ;  /* 0x000076102a097816 */ /* 0x000fe40000000009 */
[----:B------:R-:W-:Y:S02]  /*22a0*/  PRMT R8, R38, 0x7610, R8 ;  /* 0x0000761026087816 */ /* 0x000fe40000000008 */
[----:B------:R-:W-:Y:S02]  /*22b0*/  PRMT R36, R36, 0x7632, R36 ;  /* 0x0000763224247816 */ /* 0x000fe40000000024 */
[----:B------:R-:W-:-:S02]  /*22c0*/  PRMT R40, R40, 0x7632, R40 ;  /* 0x0000763228287816 */ /* 0x000fc40000000028 */
[----:B------:R-:W-:Y:S02]  /*22d0*/  PRMT R42, R42, 0x7632, R42 ;  /* 0x000076322a2a7816 */ /* 0x000fe4000000002a */
[----:B------:R-:W-:-:S07]  /*22e0*/  PRMT R38, R38, 0x7632, R38 ;  /* 0x0000763226267816 */ /* 0x000fce0000000026 */
.L_x_421:
[----:B------:R-:W-:Y:S05]  /*22f0*/  BSYNC.RECONVERGENT B0 ;  /* 0x0000000000007941 */ /* 0x000fea0003800200 */
.L_x_420:
[----:B------:R-:W-:Y:S01]  /*2300*/  ISETP.GE.U32.AND P0, PT, R51, R32, PT ;  /* 0x000000203300720c */ /* 0x000fe20003f06070 */
[----:B------:R-:W-:-:S12]  /*2310*/  BSSY.RECONVERGENT B0, `(.L_x_424) ;  /* 0x000001e000007945 */ /* 0x000fd80003800200 */
[----:B------:R-:W-:Y:S05]  /*2320*/  @P0 BRA `(.L_x_425) ;  /* 0x0000000000700947 */ /* 0x000fea0003800000 */
[----:B------:R-:W-:-:S05]  /*2330*/  SHF.R.U32.HI R5, RZ, 0x1, R51 ;  /* 0x00000001ff057819 */ /* 0x000fca0000011633 */
[----:B------:R-:W-:-:S06]  /*2340*/  IMAD.WIDE.U32 R4, R5, 0x4, R22 ;  /* 0x0000000405047825 */ /* 0x000fcc00078e0016 */
[----:B------:R-:W2:Y:S01]  /*2350*/  LDG.E R4, desc[UR36][R4.64] ;  /* 0x0000002404047981 */ /* 0x000ea2000c1e1900 */
[----:B------:R-:W-:-:S05]  /*2360*/  IMAD.IADD R7, R51, 0x1, R0 ;  /* 0x0000000133077824 */ /* 0x000fca00078e0200 */
[----:B------:R-:W-:Y:S02]  /*2370*/  ISETP.GE.U32.AND P1, PT, R7, R32, PT ;  /* 0x000000200700720c */ /* 0x000fe40003f26070 */
[C---:B--2---:R-:W-:Y:S02]  /*2380*/  PRMT R6, R4.reuse, 0x7610, R6 ;  /* 0x0000761004067816 */ /* 0x044fe40000000006 */
[----:B------:R-:W-:-:S09]  /*2390*/  PRMT R36, R4, 0x7632, R36 ;  /* 0x0000763204247816 */ /* 0x000fd20000000024 */
[----:B------:R-:W-:Y:S05]  /*23a0*/  @P1 BRA `(.L_x_425) ;  /* 0x0000000000501947 */ /* 0x000fea0003800000 */
[----:B------:R-:W-:-:S05]  /*23b0*/  SHF.R.U32.HI R5, RZ, 0x1, R7 ;  /* 0x00000001ff057819 */ /* 0x000fca0000011607 */
[----:B------:R-:W-:-:S06]  /*23c0*/  IMAD.WIDE.U32 R4, R5, 0x4, R22 ;  /* 0x0000000405047825 */ /* 0x000fcc00078e0016 */
[----:B------:R-:W2:Y:S01]  /*23d0*/  LDG.E R4, desc[UR36][R4.64] ;  /* 0x0000002404047981 */ /* 0x000ea2000c1e1900 */
[----:B------:R-:W-:-:S04]  /*23e0*/  IADD3 R7, PT, PT, R7, R0, RZ ;  /* 0x0000000007077210 */ /* 0x000fc80007ffe0ff */
[----:B------:R-:W-:Y:S02]  /*23f0*/  ISETP.GE.U32.AND P1, PT, R7, R32, PT ;  /* 0x000000200700720c */ /* 0x000fe40003f26070 */
[C---:B--2---:R-:W-:Y:S02]  /*2400*/  PRMT R10, R4.reuse, 0x7610, R10 ;  /* 0x00007610040a7816 */ /* 0x044fe4000000000a */
[----:B------:R-:W-:-:S09]  /*2410*/  PRMT R40, R4, 0x7632, R40 ;  /* 0x0000763204287816 */ /* 0x000fd20000000028 */
[----:B------:R-:W-:Y:S05]  /*2420*/  @P1 BRA `(.L_x_425) ;  /* 0x0000000000301947 */ /* 0x000fea0003800000 */
[----:B------:R-:W-:Y:S01]  /*2430*/  IMAD.IADD R9, R7, 0x1, R0 ;  /* 0x0000000107097824 */ /* 0x000fe200078e0200 */
[----:B------:R-:W-:-:S04]  /*2440*/  SHF.R.U32.HI R5, RZ, 0x1, R7 ;  /* 0x00000001ff057819 */ /* 0x000fc80000011607 */
[----:B------:R-:W-:Y:S01]  /*2450*/  ISETP.GE.U32.AND P1, PT, R9, R32, PT ;  /* 0x000000200900720c */ /* 0x000fe20003f26070 */
[----:B------:R-:W-:-:S06]  /*2460*/  IMAD.WIDE.U32 R4, R5, 0x4, R22 ;  /* 0x0000000405047825 */ /* 0x000fcc00078e0016 */
[----:B------:R-:W2:Y:S06]  /*2470*/  LDG.E R4, desc[UR36][R4.64] ;  /* 0x0000002404047981 */ /* 0x000eac000c1e1900 */
[----:B------:R-:W-:-:S05]  /*2480*/  @!P1 SHF.R.U32.HI R7, RZ, 0x1, R9 ;  /* 0x00000001ff079819 */ /* 0x000fca0000011609 */
[----:B------:R-:W-:-:S06]  /*2490*/  @!P1 IMAD.WIDE.U32 R22, R7, 0x4, R22 ;  /* 0x0000000407169825 */ /* 0x000fcc00078e0016 */
[----:B------:R-:W3:Y:S01]  /*24a0*/  @!P1 LDG.E R22, desc[UR36][R22.64] ;  /* 0x0000002416169981 */ /* 0x000ee2000c1e1900 */
[C---:B--2---:R-:W-:Y:S02]  /*24b0*/  PRMT R9, R4.reuse, 0x7610, R9 ;  /* 0x0000761004097816 */ /* 0x044fe40000000009 */
[----:B------:R-:W-:Y:S02]  /*24c0*/  PRMT R42, R4, 0x7632, R42 ;  /* 0x00007632042a7816 */ /* 0x000fe4000000002a */
[C---:B---3--:R-:W-:Y:S02]  /*24d0*/  @!P1 PRMT R8, R22.reuse, 0x7610, R8 ;  /* 0x0000761016089816 */ /* 0x048fe40000000008 */
[----:B------:R-:W-:-:S07]  /*24e0*/  @!P1 PRMT R38, R22, 0x7632, R38 ;  /* 0x0000763216269816 */ /* 0x000fce0000000026 */
.L_x_425:
[----:B------:R-:W-:Y:S05]  /*24f0*/  BSYNC.RECONVERGENT B0 ;  /* 0x0000000000007941 */ /* 0x000fea0003800200 */
.L_x_424:
[----:B------:R-:W-:Y:S04]  /*2500*/  BSSY.RECONVERGENT B0, `(.L_x_426) ;  /* 0x0000033000007945 */ /* 0x000fe80003800200 */
[----:B------:R-:W-:Y:S05]  /*2510*/  @P0 BRA `(.L_x_427) ;  /* 0x0000000000c40947 */ /* 0x000fea0003800000 */
[----:B------:R-:W-:Y:S01]  /*2520*/  SHF.L.U32 R6, R6, 0x10, RZ ;  /* 0x0000001006067819 */ /* 0x000fe200000006ff */
[----:B------:R-:W-:Y:S01]  /*2530*/  IMAD.U32 R36, R36, 0x10000, RZ ;  /* 0x0001000024247824 */ /* 0x000fe200078e00ff */
[----:B------:R-:W-:-:S03]  /*2540*/  IADD3 R11, PT, PT, R51, R0, RZ ;  /* 0x00000000330b7210 */ /* 0x000fc60007ffe0ff */
[----:B------:R-:W-:Y:S01]  /*2550*/  FMUL.FTZ R4, R6, 1 ;  /* 0x3f80000006047820 */ /* 0x000fe20000410000 */
[----:B------:R-:W-:Y:S01]  /*2560*/  FMUL.FTZ R6, R36, 1 ;  /* 0x3f80000024067820 */ /* 0x000fe20000410000 */
[----:B------:R-:W-:-:S04]  /*2570*/  ISETP.GE.U32.AND P0, PT, R11, R32, PT ;  /* 0x000000200b00720c */ /* 0x000fc80003f06070 */
[----:B------:R-:W0:Y:S08]  /*2580*/  F2F.F64.F32 R4, R4 ;  /* 0x0000000400047310 */ /* 0x000e300000201800 */
[----:B------:R-:W1:Y:S01]  /*2590*/  F2F.F64.F32 R6, R6 ;  /* 0x0000000600067310 */ /* 0x000e620000201800 */
[----:B0-----:R-:W-:Y:S02]  /*25a0*/  LOP3.LUT R37, R37, R4, RZ, 0x3c, !PT ;  /* 0x0000000425257212 */ /* 0x001fe400078e3cff */
[----:B------:R-:W-:-:S02]  /*25b0*/  LOP3.LUT R49, R49, R5, RZ, 0x3c, !PT ;  /* 0x0000000531317212 */ /* 0x000fc400078e3cff */
[----:B-1----:R-:W-:Y:S02]  /*25c0*/  LOP3.LUT R35, R35, R6, RZ, 0x3c, !PT ;  /* 0x0000000623237212 */ /* 0x002fe400078e3cff */
[----:B------:R-:W-:Y:S01]  /*25d0*/  LOP3.LUT R47, R47, R7, RZ, 0x3c, !PT ;  /* 0x000000072f2f7212 */ /* 0x000fe200078e3cff */
[----:B------:R-:W-:Y:S06]  /*25e0*/  @P0 BRA `(.L_x_427) ;  /* 0x0000000000900947 */ /* 0x000fec0003800000 */
[----:B------:R-:W-:Y:S01]  /*25f0*/  SHF.L.U32 R40, R40, 0x10, RZ ;  /* 0x0000001028287819 */ /* 0x000fe200000006ff */
[----:B------:R-:W-:Y:S02]  /*2600*/  IMAD.U32 R10, R10, 0x10000, RZ ;  /* 0x000100000a0a7824 */ /* 0x000fe400078e00ff */
[----:B------:R-:W-:Y:S02]  /*2610*/  IMAD.IADD R11, R11, 0x1, R0 ;  /* 0x000000010b0b7824 */ /* 0x000fe400078e0200 */
[----:B------:R-:W-:Y:S01]  /*2620*/  FMUL.FTZ R4, R10, 1 ;  /* 0x3f8000000a047820 */ /* 0x000fe20000410000 */
[----:B------:R-:W-:Y:S02]  /*2630*/  FMUL.FTZ R6, R40, 1 ;  /* 0x3f80000028067820 */ /* 0x000fe40000410000 */
[----:B------:R-:W-:-:S03]  /*2640*/  ISETP.GE.U32.AND P0, PT, R11, R32, PT ;  /* 0x000000200b00720c */ /* 0x000fc60003f06070 */
        /* <DEDUP_REMOVED lines=8> */
[----:B------:R-:W-:-:S04]  /*26d0*/  IMAD.U32 R42, R42, 0x10000, RZ ;  /* 0x000100002a2a7824 */ /* 0x000fc800078e00ff */
[----:B------:R-:W-:Y:S01]  /*26e0*/  FMUL.FTZ R4, R9, 1 ;  /* 0x3f80000009047820 */ /* 0x000fe20000410000 */
[----:B------:R-:W-:Y:S01]  /*26f0*/  FMUL.FTZ R6, R42, 1 ;  /* 0x3f8000002a067820 */ /* 0x000fe20000410000 */
[----:B------:R-:W-:-:S04]  /*2700*/  IADD3 R9, PT, PT, R11, R0, RZ ;  /* 0x000000000b097210 */ /* 0x000fc80007ffe0ff */
[----:B------:R-:W0:Y:S01]  /*2710*/  F2F.F64.F32 R4, R4 ;  /* 0x0000000400047310 */ /* 0x000e220000201800 */
[----:B------:R-:W-:-:S07]  /*2720*/  ISETP.GE.U32.AND P0, PT, R9, R32, PT ;  /* 0x000000200900720c */ /* 0x000fce0003f06070 */
[----:B------:R-:W1:Y:S01]  /*2730*/  F2F.F64.F32 R6, R6 ;  /* 0x0000000600067310 */ /* 0x000e620000201800 */
[----:B0-----:R-:W-:Y:S02]  /*2740*/  LOP3.LUT R33, R33, R4, RZ, 0x3c, !PT ;  /* 0x0000000421217212 */ /* 0x001fe400078e3cff */
[----:B------:R-:W-:Y:S02]  /*2750*/  LOP3.LUT R45, R45, R5, RZ, 0x3c, !PT ;  /* 0x000000052d2d7212 */ /* 0x000fe400078e3cff */
[----:B-1----:R-:W-:Y:S02]  /*2760*/  LOP3.LUT R31, R31, R6, RZ, 0x3c, !PT ;  /* 0x000000061f1f7212 */ /* 0x002fe400078e3cff */
[----:B------:R-:W-:Y:S01]  /*2770*/  LOP3.LUT R43, R43, R7, RZ, 0x3c, !PT ;  /* 0x000000072b2b7212 */ /* 0x000fe200078e3cff */
[----:B------:R-:W-:Y:S06]  /*2780*/  @P0 BRA `(.L_x_427) ;  /* 0x0000000000280947 */ /* 0x000fec0003800000 */
[----:B------:R-:W-:Y:S01]  /*2790*/  SHF.L.U32 R38, R38, 0x10, RZ ;  /* 0x0000001026267819 */ /* 0x000fe200000006ff */
[----:B------:R-:W-:-:S04]  /*27a0*/  IMAD.U32 R8, R8, 0x10000, RZ ;  /* 0x0001000008087824 */ /* 0x000fc800078e00ff */
[----:B------:R-:W-:Y:S01]  /*27b0*/  FMUL.FTZ R4, R8, 1 ;  /* 0x3f80000008047820 */ /* 0x000fe20000410000 */
[----:B------:R-:W-:-:S05]  /*27c0*/  FMUL.FTZ R6, R38, 1 ;  /* 0x3f80000026067820 */ /* 0x000fca0000410000 */
[----:B------:R-:W0:Y:S08]  /*27d0*/  F2F.F64.F32 R4, R4 ;  /* 0x0000000400047310 */ /* 0x000e300000201800 */
[----:B------:R-:W1:Y:S01]  /*27e0*/  F2F.F64.F32 R6, R6 ;  /* 0x0000000600067310 */ /* 0x000e620000201800 */
[----:B0-----:R-:W-:Y:S02]  /*27f0*/  LOP3.LUT R29, R29, R4, RZ, 0x3c, !PT ;  /* 0x000000041d1d7212 */ /* 0x001fe400078e3cff */
[----:B------:R-:W-:-:S02]  /*2800*/  LOP3.LUT R41, R41, R5, RZ, 0x3c, !PT ;  /* 0x0000000529297212 */ /* 0x000fc400078e3cff */
[----:B-1----:R-:W-:Y:S02]  /*2810*/  LOP3.LUT R3, R3, R6, RZ, 0x3c, !PT ;  /* 0x0000000603037212 */ /* 0x002fe400078e3cff */
[----:B------:R-:W-:-:S07]  /*2820*/  LOP3.LUT R39, R39, R7, RZ, 0x3c, !PT ;  /* 0x0000000727277212 */ /* 0x000fce00078e3cff */
.L_x_427:
[----:B------:R-:W-:Y:S05]  /*2830*/  BSYNC.RECONVERGENT B0 ;  /* 0x0000000000007941 */ /* 0x000fea0003800200 */
.L_x_426:
[----:B------:R-:W-:Y:S02]  /*2840*/  LOP3.LUT R28, R33, R28, R37, 0x96, !PT ;  /* 0x0000001c211c7212 */ /* 0x000fe400078e9625 */
[----:B------:R-:W-:Y:S02]  /*2850*/  LOP3.LUT R34, R45, R34, R49, 0x96, !PT ;  /* 0x000000222d227212 */ /* 0x000fe400078e9631 */
[----:B------:R-:W-:Y:S02]  /*2860*/  LOP3.LUT R0, R31, R18, R35, 0x96, !PT ;  /* 0x000000121f007212 */ /* 0x000fe400078e9623 */
[----:B------:R-:W-:Y:S02]  /*2870*/  LOP3.LUT R30, R43, R30, R47, 0x96, !PT ;  /* 0x0000001e2b1e7212 */ /* 0x000fe400078e962f */
[----:B------:R-:W-:Y:S02]  /*2880*/  LOP3.LUT R6, R28, R29, RZ, 0x3c, !PT ;  /* 0x0000001d1c067212 */ /* 0x000fe400078e3cff */
[----:B------:R-:W-:-:S02]  /*2890*/  LOP3.LUT R4, R34, R41, RZ, 0x3c, !PT ;  /* 0x0000002922047212 */ /* 0x000fc400078e3cff */
[----:B------:R-:W-:Y:S02]  /*28a0*/  LOP3.LUT R0, R0, R3, RZ, 0x3c, !PT ;  /* 0x0000000300007212 */ /* 0x000fe400078e3cff */
[----:B------:R-:W-:Y:S01]  /*28b0*/  LOP3.LUT R39, R30, R39, RZ, 0x3c, !PT ;  /* 0x000000271e277212 */ /* 0x000fe200078e3cff */
[----:B------:R-:W-:Y:S06]  /*28c0*/  BRA `(.L_x_418) ;  /* 0x0000009c00d87947 */ /* 0x000fec0003800000 */
.L_x_419:
        /* <DEDUP_REMOVED lines=10> */
[--C-:B------:R-:W-:Y:S01]  /*2970*/  IMAD.MOV.U32 R45, RZ, RZ, R30.reuse ;  /* 0x000000ffff2d7224 */ /* 0x100fe200078e001e */
[-C--:B------:R-:W-:Y:S01]  /*2980*/  MOV R47, R30.reuse ;  /* 0x0000001e002f7202 */ /* 0x080fe20000000f00 */
[--C-:B------:R-:W-:Y:S01]  /*2990*/  IMAD.MOV.U32 R34, RZ, RZ, R30.reuse ;  /* 0x000000ffff227224 */ /* 0x100fe200078e001e */
[-C--:B------:R-:W-:Y:S01]  /*29a0*/  MOV R49, R30.reuse ;  /* 0x0000001e00317202 */ /* 0x080fe20000000f00 */
[----:B------:R-:W-:Y:S01]  /*29b0*/  IMAD.MOV.U32 R51, RZ, RZ, R30 ;  /* 0x000000ffff337224 */ /* 0x000fe200078e001e */
[----:B------:R-:W-:Y:S01]  /*29c0*/  MOV R31, R30 ;  /* 0x0000001e001f7202 */ /* 0x000fe20000000f00 */
[--C-:B--2---:R-:W-:Y:S01]  /*29d0*/  IMAD.MOV.U32 R41, RZ, RZ, R18.reuse ;  /* 0x000000ffff297224 */ /* 0x104fe200078e0012 */
[-C--:B------:R-:W-:Y:S01]  /*29e0*/  MOV R39, R18.reuse ;  /* 0x0000001200277202 */ /* 0x080fe20000000f00 */
[--C-:B------:R-:W-:Y:S01]  /*29f0*/  IMAD.MOV.U32 R28, RZ, RZ, R18.reuse ;  /* 0x000000ffff1c7224 */ /* 0x100fe200078e0012 */
[-C--:B------:R-:W-:Y:S01]  /*2a00*/  MOV R37, R18.reuse ;  /* 0x0000001200257202 */ /* 0x080fe20000000f00 */
[--C-:B------:R-:W-:Y:S01]  /*2a10*/  IMAD.MOV.U32 R35, RZ, RZ, R18.reuse ;  /* 0x000000ffff237224 */ /* 0x100fe200078e0012 */
[----:B------:R-:W-:Y:S01]  /*2a20*/  MOV R29, R18 ;  /* 0x00000012001d7202 */ /* 0x000fe20000000f00 */
[----:B------:R-:W-:Y:S01]  /*2a30*/  IMAD.MOV.U32 R33, RZ, RZ, R18 ;  /* 0x000000ffff217224 */ /* 0x000fe200078e0012 */
[----:B------:R-:W-:Y:S06]  /*2a40*/  @P0 BRA `(.L_x_430) ;  /* 0x0000000400640947 */ /* 0x000fec0003800000 */
[----:B------:R-:W-:Y:S01]  /*2a50*/  BSSY.RECONVERGENT B1, `(.L_x_431) ;  /* 0x0000050000017945 */ /* 0x000fe20003800200 */
[-C--:B------:R-:W-:Y:S01]  /*2a60*/  MOV R45, R30.reuse ;  /* 0x0000001e002d7202 */ /* 0x080fe20000000f00 */
[--C-:B------:R-:W-:Y:S01]  /*2a70*/  IMAD.MOV.U32 R47, RZ, RZ, R30.reuse ;  /* 0x000000ffff2f7224 */ /* 0x100fe200078e001e */
[-C--:B------:R-:W-:Y:S01]  /*2a80*/  MOV R34, R30.reuse ;  /* 0x0000001e00227202 */ /* 0x080fe20000000f00 */
[--C-:B------:R-:W-:Y:S01]  /*2a90*/  IMAD.MOV.U32 R49, RZ, RZ, R30.reuse ;  /* 0x000000ffff317224 */ /* 0x100fe200078e001e */
[----:B------:R-:W-:Y:S01]  /*2aa0*/  MOV R51, R30 ;  /* 0x0000001e00337202 */ /* 0x000fe20000000f00 */
[----:B------:R-:W-:Y:S01]  /*2ab0*/  IMAD.MOV.U32 R31, RZ, RZ, R30 ;  /* 0x000000ffff1f7224 */ /* 0x000fe200078e001e */
[-C--:B------:R-:W-:Y:S01]  /*2ac0*/  MOV R39, R18.reuse ;  /* 0x0000001200277202 */ /* 0x080fe20000000f00 */
[--C-:B------:R-:W-:Y:S01]  /*2ad0*/  IMAD.MOV.U32 R28, RZ, RZ, R18.reuse ;  /* 0x000000ffff1c7224 */ /* 0x100fe200078e0012 */
[-C--:B------:R-:W-:Y:S01]  /*2ae0*/  MOV R37, R18.reuse ;  /* 0x0000001200257202 */ /* 0x080fe20000000f00 */
[--C-:B------:R-:W-:Y:S01]  /*2af0*/  IMAD.MOV.U32 R35, RZ, RZ, R18.reuse ;  /* 0x000000ffff237224 */ /* 0x100fe200078e0012 */
[----:B------:R-:W-:Y:S01]  /*2b00*/  MOV R29, R18 ;  /* 0x00000012001d7202 */ /* 0x000fe20000000f00 */
[----:B------:R-:W-:-:S07]  /*2b10*/  IMAD.MOV.U32 R33, RZ, RZ, R18 ;  /* 0x000000ffff217224 */ /* 0x000fce00078e0012 */
.L_x_432:
[----:B------:R-:W-:Y:S01]  /*2b20*/  IMAD R4, R3, R53, RZ ;  /* 0x0000003503047224 */ /* 0x000fe200078e02ff */
[----:B------:R-:W-:-:S04]  /*2b30*/  IADD3 R53, PT, PT, R53, R0, RZ ;  /* 0x0000000035357210 */ /* 0x000fc80007ffe0ff */
[----:B------:R-:W-:Y:S01]  /*2b40*/  SHF.R.U32.HI R9, RZ, 0x1, R4 ;  /* 0x00000001ff097819 */ /* 0x000fe20000011604 */
[----:B------:R-:W-:Y:S02]  /*2b50*/  IMAD R4, R3, R53, RZ ;  /* 0x0000003503047224 */ /* 0x000fe400078e02ff */
[----:B------:R-:W-:Y:S02]  /*2b60*/  IMAD.IADD R53, R53, 0x1, R0 ;  /* 0x0000000135357824 */ /* 0x000fe400078e0200 */
[----:B------:R-:W-:Y:S01]  /*2b70*/  IMAD.WIDE.U32 R8, R9, 0x4, R22 ;  /* 0x0000000409087825 */ /* 0x000fe200078e0016 */
[----:B------:R-:W-:-:S03]  /*2b80*/  SHF.R.U32.HI R5, RZ, 0x1, R4 ;  /* 0x00000001ff057819 */ /* 0x000fc60000011604 */
[----:B------:R-:W-:Y:S01]  /*2b90*/  IMAD R6, R3, R53, RZ ;  /* 0x0000003503067224 */ /* 0x000fe200078e02ff */
[----:B------:R-:W-:Y:S01]  /*2ba0*/  IADD3 R53, PT, PT, R53, R0, RZ ;  /* 0x0000000035357210 */ /* 0x000fe20007ffe0ff */
[----:B------:R-:W-:Y:S01]  /*2bb0*/  IMAD.WIDE.U32 R4, R5, 0x4, R22 ;  /* 0x0000000405047825 */ /* 0x000fe200078e0016 */
[----:B------:R0:W2:Y:S02]  /*2bc0*/  LDG.E R36, desc[UR36][R8.64] ;  /* 0x0000002408247981 */ /* 0x0000a4000c1e1900 */
[----:B------:R-:W-:Y:S01]  /*2bd0*/  SHF.R.U32.HI R7, RZ, 0x1, R6 ;  /* 0x00000001ff077819 */ /* 0x000fe20000011606 */
[----:B------:R-:W-:Y:S01]  /*2be0*/  IMAD R10, R3, R53, RZ ;  /* 0x00000035030a7224 */ /* 0x000fe200078e02ff */
[----:B------:R-:W3:Y:S03]  /*2bf0*/  LDG.E R38, desc[UR36][R4.64] ;  /* 0x0000002404267981 */ /* 0x000ee6000c1e1900 */
[----:B------:R-:W-:Y:S01]  /*2c00*/  IMAD.WIDE.U32 R6, R7, 0x4, R22 ;  /* 0x0000000407067825 */ /* 0x000fe200078e0016 */
[----:B0-----:R-:W-:-:S04]  /*2c10*/  SHF.R.U32.HI R9, RZ, 0x1, R10 ;  /* 0x00000001ff097819 */ /* 0x001fc8000001160a */
[----:B------:R-:W4:Y:S01]  /*2c20*/  LDG.E R42, desc[UR36][R6.64] ;  /* 0x00000024062a7981 */ /* 0x000f22000c1e1900 */
[----:B------:R-:W-:-:S05]  /*2c30*/  IMAD.WIDE.U32 R8, R9, 0x4, R22 ;  /* 0x0000000409087825 */ /* 0x000fca00078e0016 */
[----:B------:R0:W5:Y:S01]  /*2c40*/  LDG.E R40, desc[UR36][R8.64] ;  /* 0x0000002408287981 */ /* 0x000162000c1e1900 */
[----:B------:R-:W-:-:S05]  /*2c50*/  IADD3 R53, PT, PT, R53, R0, RZ ;  /* 0x0000000035357210 */ /* 0x000fca0007ffe0ff */
[----:B------:R-:W-:-:S05]  /*2c60*/  IMAD R44, R0, 0x3, R53 ;  /* 0x00000003002c7824 */ /* 0x000fca00078e0235 */
[----:B------:R-:W-:Y:S02]  /*2c70*/  ISETP.GE.U32.AND P0, PT, R44, R32, PT ;  /* 0x000000202c00720c */ /* 0x000fe40003f06070 */
[C---:B--2---:R-:W-:Y:S01]  /*2c80*/  PRMT R10, R36.reuse, 0x7632, R10 ;  /* 0x00007632240a7816 */ /* 0x044fe2000000000a */
[----:B------:R-:W-:Y:S02]  /*2c90*/  IMAD.U32 R11, R36, 0x10000, RZ ;  /* 0x00010000240b7824 */ /* 0x000fe400078e00ff */
[----:B---3--:R-:W-:Y:S01]  /*2ca0*/  IMAD.U32 R12, R38, 0x10000, RZ ;  /* 0x00010000260c7824 */ /* 0x008fe200078e00ff */
[----:B------:R-:W-:Y:S01]  /*2cb0*/  SHF.L.U32 R10, R10, 0x10, RZ ;  /* 0x000000100a0a7819 */ /* 0x000fe200000006ff */
[----:B------:R-:W-:Y:S02]  /*2cc0*/  FMUL.FTZ R11, R11, 1 ;  /* 0x3f8000000b0b7820 */ /* 0x000fe40000410000 */
[----:B------:R-:W-:Y:S02]  /*2cd0*/  FMUL.FTZ R20, R12, 1 ;  /* 0x3f8000000c147820 */ /* 0x000fe40000410000 */
[----:B------:R-:W-:Y:S01]  /*2ce0*/  FMUL.FTZ R13, R10, 1 ;  /* 0x3f8000000a0d7820 */ /* 0x000fe20000410000 */
[----:B------:R-:W-:Y:S01]  /*2cf0*/  PRMT R10, R38, 0x7632, R10 ;  /* 0x00007632260a7816 */ /* 0x000fe2000000000a */
[----:B0-----:R5:W0:Y:S01]  /*2d00*/  F2F.F64.F32 R8, R20 ;  /* 0x0000001400087310 */ /* 0x001a220000201800 */
[C---:B----4-:R-:W-:Y:S01]  /*2d10*/  IMAD.U32 R14, R42.reuse, 0x10000, RZ ;  /* 0x000100002a0e7824 */ /* 0x050fe200078e00ff */
[----:B------:R-:W-:-:S02]  /*2d20*/  PRMT R12, R42, 0x7632, R12 ;  /* 0x000076322a0c7816 */ /* 0x000fc4000000000c */
[----:B------:R-:W-:Y:S01]  /*2d30*/  SHF.L.U32 R10, R10, 0x10, RZ ;  /* 0x000000100a0a7819 */ /* 0x000fe200000006ff */
[----:B------:R-:W-:Y:S01]  /*2d40*/  FMUL.FTZ R26, R14, 1 ;  /* 0x3f8000000e1a7820 */ /* 0x000fe20000410000 */
[----:B------:R-:W-:Y:S02]  /*2d50*/  SHF.L.U32 R14, R12, 0x10, RZ ;  /* 0x000000100c0e7819 */ /* 0x000fe400000006ff */
[C---:B-----5:R-:W-:Y:S01]  /*2d60*/  PRMT R20, R40.reuse, 0x7632, R20 ;  /* 0x0000763228147816 */ /* 0x060fe20000000014 */
[----:B------:R-:W-:Y:S02]  /*2d70*/  IMAD.U32 R21, R40, 0x10000, RZ ;  /* 0x0001000028157824 */ /* 0x000fe400078e00ff */
[----:B------:R-:W-:Y:S01]  /*2d80*/  FMUL.FTZ R10, R10, 1 ;  /* 0x3f8000000a0a7820 */ /* 0x000fe20000410000 */
[----:B------:R-:W-:Y:S01]  /*2d90*/  FMUL.FTZ R14, R14, 1 ;  /* 0x3f8000000e0e7820 */ /* 0x000fe20000410000 */
[----:B------:R-:W1:Y:S01]  /*2da0*/  F2F.F64.F32 R6, R13 ;  /* 0x0000000d00067310 */ /* 0x000e620000201800 */
[----:B------:R-:W-:-:S02]  /*2db0*/  IMAD.U32 R27, R20, 0x10000, RZ ;  /* 0x00010000141b7824 */ /* 0x000fc400078e00ff */
[----:B------:R-:W-:Y:S01]  /*2dc0*/  FMUL.FTZ R21, R21, 1 ;  /* 0x3f80000015157820 */ /* 0x000fe20000410000 */
[----:B0-----:R-:W-:Y:S01]  /*2dd0*/  LOP3.LUT R49, R49, R8, RZ, 0x3c, !PT ;  /* 0x0000000831317212 */ /* 0x001fe200078e3cff */
[----:B------:R-:W-:Y:S01]  /*2de0*/  FMUL.FTZ R27, R27, 1 ;  /* 0x3f8000001b1b7820 */ /* 0x000fe20000410000 */
[----:B------:R-:W-:Y:S02]  /*2df0*/  LOP3.LUT R18, R18, R9, RZ, 0x3c, !PT ;  /* 0x0000000912127212 */ /* 0x000fe400078e3cff */
[----:B------:R-:W0:Y:S01]  /*2e00*/  F2F.F64.F32 R4, R11 ;  /* 0x0000000b00047310 */ /* 0x000e220000201800 */
[----:B-1----:R-:W-:-:S07]  /*2e10*/  LOP3.LUT R51, R51, R6, RZ, 0x3c, !PT ;  /* 0x0000000633337212 */ /* 0x002fce00078e3cff */
        /* <DEDUP_REMOVED lines=20> */
.L_x_431:
[----:B------:R-:W-:Y:S02]  /*2f60*/  PRMT R6, R36, 0x7610, R6 ;  /* 0x0000761024067816 */ /* 0x000fe40000000006 */
[----:B------:R-:W-:Y:S02]  /*2f70*/  PRMT R11, R38, 0x7610, R11 ;  /* 0x00007610260b7816 */ /* 0x000fe4000000000b */
[----:B------:R-:W-:Y:S02]  /*2f80*/  PRMT R10, R42, 0x7610, R10 ;  /* 0x000076102a0a7816 */ /* 0x000fe4000000000a */
[----:B------:R-:W-:Y:S02]  /*2f90*/  PRMT R36, R36, 0x7632, R36 ;  /* 0x0000763224247816 */ /* 0x000fe40000000024 */
[----:B------:R-:W-:Y:S02]  /*2fa0*/  PRMT R38, R38, 0x7632, R38 ;  /* 0x0000763226267816 */ /* 0x000fe40000000026 */
[----:B------:R-:W-:-:S02]  /*2fb0*/  PRMT R42, R42, 0x7632, R42 ;  /* 0x000076322a2a7816 */ /* 0x000fc4000000002a */
[C---:B------:R-:W-:Y:S02]  /*2fc0*/  PRMT R8, R40.reuse, 0x7610, R8 ;  /* 0x0000761028087816 */ /* 0x040fe40000000008 */
[----:B------:R-:W-:-:S07]  /*2fd0*/  PRMT R9, R40, 0x7632, R9 ;  /* 0x0000763228097816 */ /* 0x000fce0000000009 */
.L_x_430:
[----:B------:R-:W-:Y:S05]  /*2fe0*/  BSYNC.RECONVERGENT B0 ;  /* 0x0000000000007941 */ /* 0x000fea0003800200 */
.L_x_429:
[----:B------:R-:W-:Y:S01]  /*2ff0*/  ISETP.GE.U32.AND P0, PT, R53, R32, PT ;  /* 0x000000203500720c */ /* 0x000fe20003f06070 */
[----:B------:R-:W-:-:S12]  /*3000*/  BSSY.RECONVERGENT B0, `(.L_x_433) ;  /* 0x0000022000007945 */ /* 0x000fd80003800200 */
[----:B------:R-:W-:Y:S05]  /*3010*/  @P0 BRA `(.L_x_434) ;  /* 0x0000000000800947 */ /* 0x000fea0003800000 */
[----:B------:R-:W-:-:S05]  /*3020*/  IMAD R4, R3, R53, RZ ;  /* 0x0000003503047224 */ /* 0x000fca00078e02ff */
        /* <DEDUP_REMOVED lines=8> */
[----:B------:R-:W-:-:S05]  /*30b0*/  IMAD R4, R3, R7, RZ ;  /* 0x0000000703047224 */ /* 0x000fca00078e02ff */
        /* <DEDUP_REMOVED lines=8> */
[----:B------:R-:W-:Y:S01]  /*3140*/  IADD3 R5, PT, PT, R7, R0, RZ ;  /* 0x0000000007057210 */ /* 0x000fe20007ffe0ff */
[----:B------:R-:W-:-:S03]  /*3150*/  IMAD R4, R3, R7, RZ ;  /* 0x0000000703047224 */ /* 0x000fc600078e02ff */
[----:B------:R-:W-:-:S13]  /*3160*/  ISETP.GE.U32.AND P1, PT, R5, R32, PT ;  /* 0x000000200500720c */ /* 0x000fda0003f26070 */
[----:B------:R-:W-:Y:S01]  /*3170*/  @!P1 IMAD R3, R3, R5, RZ ;  /* 0x0000000503039224 */ /* 0x000fe200078e02ff */
[----:B------:R-:W-:-:S04]  /*3180*/  SHF.R.U32.HI R5, RZ, 0x1, R4 ;  /* 0x00000001ff057819 */ /* 0x000fc80000011604 */
[----:B------:R-:W-:Y:S01]  /*3190*/  @!P1 SHF.R.U32.HI R3, RZ, 0x1, R3 ;  /* 0x00000001ff039819 */ /* 0x000fe20000011603 */
[----:B------:R-:W-:-:S04]  /*31a0*/  IMAD.WIDE.U32 R4, R5, 0x4, R22 ;  /* 0x0000000405047825 */ /* 0x000fc800078e0016 */
[----:B------:R-:W-:Y:S02]  /*31b0*/  @!P1 IMAD.WIDE.U32 R22, R3, 0x4, R22 ;  /* 0x0000000403169825 */ /* 0x000fe400078e0016 */
[----:B------:R-:W2:Y:S04]  /*31c0*/  LDG.E R4, desc[UR36][R4.64] ;  /* 0x0000002404047981 */ /* 0x000ea8000c1e1900 */
[----:B------:R-:W3:Y:S01]  /*31d0*/  @!P1 LDG.E R22, desc[UR36][R22.64] ;  /* 0x0000002416169981 */ /* 0x000ee2000c1e1900 */
[C---:B--2---:R-:W-:Y:S02]  /*31e0*/  PRMT R10, R4.reuse, 0x7610, R10 ;  /* 0x00007610040a7816 */ /* 0x044fe4000000000a */
[----:B------:R-:W-:Y:S02]  /*31f0*/  PRMT R42, R4, 0x7632, R42 ;  /* 0x00007632042a7816 */ /* 0x000fe4000000002a */
[----:B---3--:R-:W-:-:S02]  /*3200*/  @!P1 PRMT R8, R22, 0x7610, R8 ;  /* 0x0000761016089816 */ /* 0x008fc40000000008 */
[----:B------:R-:W-:-:S07]  /*3210*/  @!P1 PRMT R9, R22, 0x7632, R9 ;  /* 0x0000763216099816 */ /* 0x000fce0000000009 */
.L_x_434:
[----:B------:R-:W-:Y:S05]  /*3220*/  BSYNC.RECONVERGENT B0 ;  /* 0x0000000000007941 */ /* 0x000fea0003800200 */
.L_x_433:
[----:B------:R-:W-:Y:S04]  /*3230*/  BSSY.RECONVERGENT B0, `(.L_x_435) ;  /* 0x0000033000007945 */ /* 0x000fe80003800200 */
[----:B------:R-:W-:Y:S05]  /*3240*/  @P0 BRA `(.L_x_436) ;  /* 0x0000000000c40947 */ /* 0x000fea0003800000 */
[----:B------:R-:W-:Y:S01]  /*3250*/  IMAD.U32 R6, R6, 0x10000, RZ ;  /* 0x0001000006067824 */ /* 0x000fe200078e00ff */
[----:B------:R-:W-:Y:S01]  /*3260*/  SHF.L.U32 R36, R36, 0x10, RZ ;  /* 0x0000001024247819 */ /* 0x000fe200000006ff */
[----:B------:R-:W-:Y:S02]  /*3270*/  IMAD.IADD R3, R53, 0x1, R0 ;  /* 0x0000000135037824 */ /* 0x000fe400078e0200 */
[----:B------:R-:W-:Y:S02]  /*3280*/  FMUL.FTZ R4, R6, 1 ;  /* 0x3f80000006047820 */ /* 0x000fe40000410000 */
[----:B------:R-:W-:Y:S01]  /*3290*/  FMUL.FTZ R6, R36, 1 ;  /* 0x3f80000024067820 */ /* 0x000fe20000410000 */
        /* <DEDUP_REMOVED lines=44> */
.L_x_436:
[----:B------:R-:W-:Y:S05]  /*3560*/  BSYNC.RECONVERGENT B0 ;  /* 0x0000000000007941 */ /* 0x000fea0003800200 */
.L_x_435:
        /* <DEDUP_REMOVED lines=9> */
.L_x_428:
[----:B------:R-:W0:Y:S01]  /*3600*/  LDCU UR4, c[0x0][0x39c] ;  /* 0x00007380ff0477ac */ /* 0x000e220008000800 */
[----:B------:R-:W1:Y:S01]  /*3610*/  LDC R13, c[0x0][0x388] ;  /* 0x0000e200ff0d7b82 */ /* 0x000e620000000800 */
[----:B------:R-:W-:Y:S07]  /*3620*/  BSSY.RECONVERGENT B0, `(.L_x_437) ;  /* 0x0000465000007945 */ /* 0x000fee0003800200 */
[----:B------:R-:W2:Y:S01]  /*3630*/  LDC R5, c[0x0][0x38c] ;  /* 0x0000e300ff057b82 */ /* 0x000ea20000000800 */
[----:B0-----:R-:W-:-:S05]  /*3640*/  MOV R50, UR4 ;  /* 0x0000000400327c02 */ /* 0x001fca0008000f00 */
[----:B------:R-:W-:Y:S02]  /*3650*/  IMAD R3, R50, 0x3, R47 ;  /* 0x0000000332037824 */ /* 0x000fe400078e022f */
[--C-:B-1----:R-:W-:Y:S01]  /*3660*/  IMAD.MOV.U32 R45, RZ, RZ, R13.reuse ;  /* 0x000000ffff2d7224 */ /* 0x102fe200078e000d */
[-C--:B------:R-:W-:Y:S01]  /*3670*/  MOV R43, R13.reuse ;  /* 0x0000000d002b7202 */ /* 0x080fe20000000f00 */
[--C-:B------:R-:W-:Y:S01]  /*3680*/  IMAD.MOV.U32 R41, RZ, RZ, R13.reuse ;  /* 0x000000ffff297224 */ /* 0x100fe200078e000d */
[----:B------:R-:W-:Y:S01]  /*3690*/  ISETP.GE.U32.AND P0, PT, R3, R32, PT ;  /* 0x000000200300720c */ /* 0x000fe20003f06070 */
        /* <DEDUP_REMOVED lines=8> */
[----:B------:R-:W-:Y:S01]  /*3720*/  IMAD.MOV.U32 R8, RZ, RZ, R5 ;  /* 0x000000ffff087224 */ /* 0x000fe200078e0005 */
[----:B------:R-:W-:-:S02]  /*3730*/  MOV R7, R5 ;  /* 0x0000000500077202 */ /* 0x000fc40000000f00 */
[----:B------:R-:W-:Y:S01]  /*3740*/  MOV R6, R5 ;  /* 0x0000000500067202 */ /* 0x000fe20000000f00 */
[----:B------:R-:W-:Y:S06]  /*3750*/  @P0 BRA `(.L_x_438) ;  /* 0x0000004400440947 */ /* 0x000fec0003800000 */
[----:B------:R-:W-:-:S13]  /*3760*/  ISETP.NE.AND P0, PT, R4, RZ, PT ;  /* 0x000000ff0400720c */ /* 0x000fda0003f05270 */
[----:B------:R0:W5:Y:S01]  /*3770*/  @!P0 LDG.E R3, desc[UR36][R22.64] ;  /* 0x0000002416038981 */ /* 0x000162000c1e1900 */
[----:B------:R-:W-:Y:S01]  /*3780*/  VIADD R4, R4, 0xffffffff ;  /* 0xffffffff04047836 */ /* 0x000fe20000000000 */
[-C--:B------:R-:W-:Y:S01]  /*3790*/  MOV R45, R13.reuse ;  /* 0x0000000d002d7202 */ /* 0x080fe20000000f00 */
[--C-:B------:R-:W-:Y:S01]  /*37a0*/  IMAD.MOV.U32 R43, RZ, RZ, R13.reuse ;  /* 0x000000ffff2b7224 */ /* 0x100fe200078e000d */
[-C--:B------:R-:W-:Y:S01]  /*37b0*/  MOV R41, R13.reuse ;  /* 0x0000000d00297202 */ /* 0x080fe20000000f00 */
[--C-:B------:R-:W-:Y:S01]  /*37c0*/  IMAD.MOV.U32 R18, RZ, RZ, R13.reuse ;  /* 0x000000ffff127224 */ /* 0x100fe200078e000d */
[----:B------:R-:W-:Y:S01]  /*37d0*/  VIMNMX.U32 R4, PT, PT, R4, 0x18, PT ;  /* 0x0000001804047848 */ /* 0x000fe20003fe0000 */
[----:B------:R-:W-:Y:S01]  /*37e0*/  IMAD.MOV.U32 R15, RZ, RZ, R13 ;  /* 0x000000ffff0f7224 */ /* 0x000fe200078e000d */
[-C--:B------:R-:W-:Y:S01]  /*37f0*/  MOV R39, R13.reuse ;  /* 0x0000000d00277202 */ /* 0x080fe20000000f00 */
[--C-:B------:R-:W-:Y:S01]  /*3800*/  IMAD.MOV.U32 R12, RZ, RZ, R5.reuse ;  /* 0x000000ffff0c7224 */ /* 0x100fe200078e0005 */
[----:B------:R-:W-:Y:S01]  /*3810*/  MOV R14, R13 ;  /* 0x0000000d000e7202 */ /* 0x000fe20000000f00 */
[--C-:B------:R-:W-:Y:S01]  /*3820*/  IMAD.MOV.U32 R10, RZ, RZ, R5.reuse ;  /* 0x000000ffff0a7224 */ /* 0x100fe200078e0005 */
[-C--:B------:R-:W-:Y:S01]  /*3830*/  MOV R11, R5.reuse ;  /* 0x00000005000b7202 */ /* 0x080fe20000000f00 */
[--C-:B------:R-:W-:Y:S01]  /*3840*/  IMAD.MOV.U32 R7, RZ, RZ, R5.reuse ;  /* 0x000000ffff077224 */ /* 0x100fe200078e0005 */
[-C--:B------:R-:W-:Y:S01]  /*3850*/  MOV R9, R5.reuse ;  /* 0x0000000500097202 */ /* 0x080fe20000000f00 */
[----:B------:R-:W-:Y:S01]  /*3860*/  IMAD.MOV.U32 R6, RZ, RZ, R5 ;  /* 0x000000ffff067224 */ /* 0x000fe200078e0005 */
[----:B------:R-:W-:-:S02]  /*3870*/  MOV R8, R5 ;  /* 0x0000000500087202 */ /* 0x000fc40000000f00 */
[----:B0-----:R-:W-:-:S07]  /*3880*/  IADD3 R4, PT, PT, R4, 0x1, RZ ;  /* 0x0000000104047810 */ /* 0x001fce0007ffe0ff */
.L_x_444:
[----:B------:R-:W0:Y:S01]  /*3890*/  LDCU UR4, c[0x0][0x39c] ;  /* 0x00007380ff0477ac */ /* 0x000e220008000800 */
[C---:B-----5:R-:W-:Y:S02]  /*38a0*/  @!P0 PRMT R49, R3.reuse, 0x7610, R49 ;  /* 0x0000761003318816 */ /* 0x060fe40000000031 */
[C---:B------:R-:W-:Y:S02]  /*38b0*/  @!P0 PRMT R51, R3.reuse, 0x7632, R51 ;  /* 0x0000763203338816 */ /* 0x040fe40000000033 */
[C---:B------:R-:W-:Y:S02]  /*38c0*/  @!P0 PRMT R46, R3.reuse, 0x7632, R46 ;  /* 0x00007632032e8816 */ /* 0x040fe4000000002e */
[C---:B------:R-:W-:Y:S02]  /*38d0*/  @!P0 PRMT R48, R3.reuse, 0x7610, R48 ;  /* 0x0000761003308816 */ /* 0x040fe40000000030 */
[C---:B------:R-:W-:Y:S02]  /*38e0*/  @!P0 PRMT R42, R3.reuse, 0x7632, R42 ;  /* 0x00007632032a8816 */ /* 0x040fe4000000002a */
[----:B------:R-:W-:-:S02]  /*38f0*/  @!P0 PRMT R44, R3, 0x7610, R44 ;  /* 0x00007610032c8816 */ /* 0x000fc4000000002c */
[C---:B------:R-:W-:Y:S02]  /*3900*/  @!P0 PRMT R38, R3.reuse, 0x7632, R38 ;  /* 0x0000763203268816 */ /* 0x040fe40000000026 */
[----:B------:R-:W-:Y:S01]  /*3910*/  @!P0 PRMT R40, R3, 0x7610, R40 ;  /* 0x0000761003288816 */ /* 0x000fe20000000028 */
[----:B------:R-:W-:Y:S06]  /*3920*/  @!P0 BRA `(.L_x_439) ;  /* 0x0000004000148947 */ /* 0x000fec0003800000 */
[----:B------:R-:W1:Y:S01]  /*3930*/  LDCU.128 UR20, c[0x0][0x3d0] ;  /* 0x00007a00ff1477ac */ /* 0x000e620008000c00 */
        /* <DEDUP_REMOVED lines=9> */
[----:B------:R-:W0:Y:S03]  /*39d0*/  LDCU UR73, c[0x0][0x400] ;  /* 0x00008000ff4977ac */ /* 0x000e260008000800 */
[----:B------:R-:W-:Y:S01]  /*39e0*/  IADD3 R28, PT, PT, -R26, RZ, RZ ;  /* 0x000000ff1a1c7210 */ /* 0x000fe20007ffe1ff */
[----:B------:R-:W0:Y:S04]  /*39f0*/  LDCU UR72, c[0x0][0x50c] ;  /* 0x0000a180ff4877ac */ /* 0x000e280008000800 */
        /* <DEDUP_REMOVED lines=276> */
[----:B------:R-:W-:-:S04]  /*4b40*/  IMAD R21, R26, UR52, R31 ;  /* 0x000000341a157c24 */ /* 0x000fc8000f8e021f */
[----:B------:R-:W-:Y:S02]  /*4b50*/  @P1 IMAD.MOV R26, RZ, RZ, -R20 ;  /* 0x000000ffff1a1224 */ /* 0x000fe400078e0a14 */
[----:B------:R-:W-:Y:S02]  /*4b60*/  IMAD R28, R21, UR31, R28 ;  /* 0x0000001f151c7c24 */ /* 0x000fe4000f8e021c */
[----:B0-----:R-:W-:-:S04]  /*4b70*/  @P1 IMAD R27, R26, R29, R27 ;  /* 0x0000001d1a1b1224 */ /* 0x001fc800078e021b */
[----:B--2---:R-:W-:-:S07]  /*4b80*/  @P1 IMAD R28, R27, R30, R28 ;  /* 0x0000001e1b1c1224 */ /* 0x004fce00078e021c */
.L_x_440:
[----:B------:R-:W-:-:S04]  /*4b90*/  LOP3.LUT R21, R28, 0xfffffffc, RZ, 0xc0, !PT ;  /* 0xfffffffc1c157812 */ /* 0x000fc800078ec0ff */
[----:B------:R-:W-:-:S04]  /*4ba0*/  IADD3 R20, P1, PT, R21, R22, RZ ;  /* 0x0000001615147210 */ /* 0x000fc80007f3e0ff */
[----:B------:R-:W-:-:S05]  /*4bb0*/  IADD3.X R21, PT, PT, RZ, R23, RZ, P1, !PT ;  /* 0x00000017ff157210 */ /* 0x000fca0000ffe4ff */
[----:B------:R-:W2:Y:S01]  /*4bc0*/  LDG.E R20, desc[UR36][R20.64] ;  /* 0x0000002414147981 */ /* 0x000ea2000c1e1900 */
[----:B------:R-:W-:Y:S01]  /*4bd0*/  MOV R28, RZ ;  /* 0x000000ff001c7202 */ /* 0x000fe20000000f00 */
[----:B0-----:R-:W-:-:S04]  /*4be0*/  VIADD R29, R47, UR4 ;  /* 0x000000042f1d7c36 */ /* 0x001fc80008000000 */
[----:B------:R-:W-:-:S05]  /*4bf0*/  IMAD.HI.U32 R26, R29, UR22, R28 ;  /* 0x000000161d1a7c27 */ /* 0x000fca000f8e001c */
[----:B------:R-:W-:-:S05]  /*4c00*/  SHF.R.U32.HI R26, RZ, UR23, R26 ;  /* 0x00000017ff1a7c19 */ /* 0x000fca000801161a */
[----:B------:R-:W-:-:S04]  /*4c10*/  IMAD.MOV R27, RZ, RZ, -R26 ;  /* 0x000000ffff1b7224 */ /* 0x000fc800078e0a1a */
[----:B------:R-:W-:-:S04]  /*4c20*/  IMAD R30, R27, UR21, R29 ;  /* 0x000000151b1e7c24 */ /* 0x000fc8000f8e021d */
[----:B------:R-:W-:Y:S01]  /*4c30*/  IMAD R30, R30, UR5, RZ ;  /* 0x000000051e1e7c24 */ /* 0x000fe2000f8e02ff */
[C---:B--2---:R-:W-:Y:S02]  /*4c40*/  PRMT R40, R20.reuse, 0x7610, R40 ;  /* 0x0000761014287816 */ /* 0x044fe40000000028 */
[----:B------:R-:W-:Y:S01]  /*4c50*/  PRMT R38, R20, 0x7632, R38 ;  /* 0x0000763214267816 */ /* 0x000fe20000000026 */
[----:B------:R-:W-:Y:S06]  /*4c60*/  BRA.U !UP0, `(.L_x_441) ;  /* 0x0000000d08947547 */ /* 0x000fec000b800000 */
        /* <DEDUP_REMOVED lines=223> */
[----:B------:R-:W-:-:S03]  /*5a60*/  @P1 SHF.R.U32.HI R20, RZ, R21, R20 ;  /* 0x00000015ff141219 */ /* 0x000fc60000011614 */
[----:B------:R-:W-:Y:S01]  /*5a70*/  IMAD R21, R26, UR52, R31 ;  /* 0x000000341a157c24 */ /* 0x000fe2000f8e021f */
[----:B------:R-:W-:-:S03]  /*5a80*/  @P1 IADD3 R26, PT, PT, -R20, RZ, RZ ;  /* 0x000000ff141a1210 */ /* 0x000fc60007ffe1ff */
[----:B------:R-:W-:Y:S02]  /*5a90*/  IMAD R30, R21, UR31, R30 ;  /* 0x0000001f151e7c24 */ /* 0x000fe4000f8e021e */
[----:B0-----:R-:W-:-:S04]  /*5aa0*/  @P1 IMAD R27, R33, R26, R27 ;  /* 0x0000001a211b1224 */ /* 0x001fc800078e021b */
[----:B--2---:R-:W-:-:S07]  /*5ab0*/  @P1 IMAD R30, R27, R32, R30 ;  /* 0x000000201b1e1224 */ /* 0x004fce00078e021e */
.L_x_441:
[----:B------:R-:W-:-:S04]  /*5ac0*/  LOP3.LUT R21, R30, 0xfffffffc, RZ, 0xc0, !PT ;  /* 0xfffffffc1e157812 */ /* 0x000fc800078ec0ff */
[----:B------:R-:W-:-:S05]  /*5ad0*/  IADD3 R20, P1, PT, R21, R22, RZ ;  /* 0x0000001615147210 */ /* 0x000fca0007f3e0ff */
[----:B------:R-:W-:-:S05]  /*5ae0*/  IMAD.X R21, RZ, RZ, R23, P1 ;  /* 0x000000ffff157224 */ /* 0x000fca00008e0617 */
[----:B------:R-:W2:Y:S01]  /*5af0*/  LDG.E R20, desc[UR36][R20.64] ;  /* 0x0000002414147981 */ /* 0x000ea2000c1e1900 */
[----:B------:R-:W-:Y:S01]  /*5b00*/  IADD3 R29, PT, PT, R29, UR4, RZ ;  /* 0x000000041d1d7c10 */ /* 0x000fe2000fffe0ff */
[----:B------:R-:W-:-:S04]  /*5b10*/  IMAD.MOV.U32 R28, RZ, RZ, RZ ;  /* 0x000000ffff1c7224 */ /* 0x000fc800078e00ff */
[----:B------:R-:W-:-:S05]  /*5b20*/  IMAD.HI.U32 R26, R29, UR22, R28 ;  /* 0x000000161d1a7c27 */ /* 0x000fca000f8e001c */
[----:B------:R-:W-:-:S04]  /*5b30*/  SHF.R.U32.HI R26, RZ, UR23, R26 ;  /* 0x00000017ff1a7c19 */ /* 0x000fc8000801161a */
[----:B------:R-:W-:-:S05]  /*5b40*/  IADD3 R27, PT, PT, -R26, RZ, RZ ;  /* 0x000000ff1a1b7210 */ /* 0x000fca0007ffe1ff */
[----:B------:R-:W-:-:S04]  /*5b50*/  IMAD R30, R27, UR21, R29 ;  /* 0x000000151b1e7c24 */ /* 0x000fc8000f8e021d */
[----:B------:R-:W-:Y:S01]  /*5b60*/  IMAD R30, R30, UR5, RZ ;  /* 0x000000051e1e7c24 */ /* 0x000fe2000f8e02ff */
[C---:B--2---:R-:W-:Y:S02]  /*5b70*/  PRMT R44, R20.reuse, 0x7610, R44 ;  /* 0x00007610142c7816 */ /* 0x044fe4000000002c */
[----:B------:R-:W-:Y:S01]  /*5b80*/  PRMT R42, R20, 0x7632, R42 ;  /* 0x00007632142a7816 */ /* 0x000fe2000000002a */
[----:B------:R-:W-:Y:S06]  /*5b90*/  BRA.U !UP0, `(.L_x_442) ;  /* 0x0000000d08947547 */ /* 0x000fec000b800000 */
        /* <DEDUP_REMOVED lines=229> */
.L_x_442:
[----:B------:R-:W-:-:S04]  /*69f0*/  LOP3.LUT R21, R30, 0xfffffffc, RZ, 0xc0, !PT ;  /* 0xfffffffc1e157812 */ /* 0x000fc800078ec0ff */
[----:B------:R-:W-:-:S04]  /*6a00*/  IADD3 R20, P1, PT, R21, R22, RZ ;  /* 0x0000001615147210 */ /* 0x000fc80007f3e0ff */
[----:B------:R-:W-:-:S05]  /*6a10*/  IADD3.X R21, PT, PT, RZ, R23, RZ, P1, !PT ;  /* 0x00000017ff157210 */ /* 0x000fca0000ffe4ff */
[----:B------:R-:W2:Y:S01]  /*6a20*/  LDG.E R20, desc[UR36][R20.64] ;  /* 0x0000002414147981 */ /* 0x000ea2000c1e1900 */
[----:B------:R-:W-:Y:S01]  /*6a30*/  MOV R28, RZ ;  /* 0x000000ff001c7202 */ /* 0x000fe20000000f00 */
[----:B------:R-:W-:-:S04]  /*6a40*/  VIADD R29, R29, UR4 ;  /* 0x000000041d1d7c36 */ /* 0x000fc80008000000 */
        /* <DEDUP_REMOVED lines=237> */
.L_x_443:
[----:B------:R-:W-:-:S04]  /*7920*/  LOP3.LUT R21, R28, 0xfffffffc, RZ, 0xc0, !PT ;  /* 0xfffffffc1c157812 */ /* 0x000fc800078ec0ff */
[----:B------:R-:W-:-:S05]  /*7930*/  IADD3 R20, P1, PT, R21, R22, RZ ;  /* 0x0000001615147210 */ /* 0x000fca0007f3e0ff */
[----:B------:R-:W-:-:S05]  /*7940*/  IMAD.X R21, RZ, RZ, R23, P1 ;  /* 0x000000ffff157224 */ /* 0x000fca00008e0617 */
[----:B------:R-:W2:Y:S02]  /*7950*/  LDG.E R20, desc[UR36][R20.64] ;  /* 0x0000002414147981 */ /* 0x000ea4000c1e1900 */
[C---:B--2---:R-:W-:Y:S02]  /*7960*/  PRMT R49, R20.reuse, 0x7610, R49 ;  /* 0x0000761014317816 */ /* 0x044fe40000000031 */
[----:B------:R-:W-:-:S07]  /*7970*/  PRMT R51, R20, 0x7632, R51 ;  /* 0x0000763214337816 */ /* 0x000fce0000000033 */
.L_x_439:
[----:B------:R-:W-:Y:S01]  /*7980*/  SHF.L.U32 R26, R44, 0x10, RZ ;  /* 0x000000102c1a7819 */ /* 0x000fe200000006ff */
        /* <DEDUP_REMOVED lines=8> */
[----:B------:R-:W-:Y:S02]  /*7a10*/  IMAD.U32 R21, R38, 0x10000, RZ ;  /* 0x0001000026157824 */ /* 0x000fe400078e00ff */
[----:B------:R-:W0:Y:S01]  /*7a20*/  F2F.F64.F32 R32, R32 ;  /* 0x0000002000207310 */ /* 0x000e220000201800 */
[----:B------:R-:W-:-:S02]  /*7a30*/  IMAD.U32 R27, R46, 0x10000, RZ ;  /* 0x000100002e1b7824 */ /* 0x000fc400078e00ff */
[----:B------:R-:W-:Y:S01]  /*7a40*/  FMUL.FTZ R21, R21, 1 ;  /* 0x3f80000015157820 */ /* 0x000fe20000410000 */
[----:B------:R-:W-:Y:S02]  /*7a50*/  IMAD R47, R50, 0x4, R47 ;  /* 0x00000004322f7824 */ /* 0x000fe400078e022f */
[----:B------:R-:W-:Y:S01]  /*7a60*/  FMUL.FTZ R28, R26, 1 ;  /* 0x3f8000001a1c7820 */ /* 0x000fe20000410000 */
[----:B------:R-:W-:Y:S02]  /*7a70*/  IMAD.U32 R52, R51, 0x10000, RZ ;  /* 0x0001000033347824 */ /* 0x000fe400078e00ff */
[----:B------:R-:W-:Y:S01]  /*7a80*/  FMUL.FTZ R27, R27, 1 ;  /* 0x3f8000001b1b7820 */ /* 0x000fe20000410000 */
[----:B------:R2:W3:Y:S01]  /*7a90*/  F2F.F64.F32 R36, R20 ;  /* 0x0000001400247310 */ /* 0x0004e20000201800 */
[----:B------:R-:W-:Y:S01]  /*7aa0*/  FMUL.FTZ R52, R52, 1 ;  /* 0x3f80000034347820 */ /* 0x000fe20000410000 */
[----:B0-----:R-:W-:Y:S01]  /*7ab0*/  LOP3.LUT R8, R8, R33, RZ, 0x3c, !PT ;  /* 0x0000002108087212 */ /* 0x001fe200078e3cff */
[----:B------:R-:W-:Y:S01]  /*7ac0*/  IMAD R33, R50, 0x3, R47 ;  /* 0x0000000332217824 */ /* 0x000fe200078e022f */
[----:B--2---:R-:W-:-:S04]  /*7ad0*/  SHF.L.U32 R20, R49, 0x10, RZ ;  /* 0x0000001031147819 */ /* 0x004fc800000006ff */
[----:B------:R-:W0:Y:S01]  /*7ae0*/  F2F.F64.F32 R34, R21 ;  /* 0x0000001500227310 */ /* 0x000e220000201800 */
[----:B------:R-:W-:Y:S02]  /*7af0*/  LOP3.LUT R15, R15, R32, RZ, 0x3c, !PT ;  /* 0x000000200f0f7212 */ /* 0x000fe400078e3cff */
[----:B-1----:R-:W-:Y:S01]  /*7b00*/  MOV R32, UR5 ;  /* 0x0000000500207c02 */ /* 0x002fe20008000f00 */
[----:B------:R-:W-:Y:S01]  /*7b10*/  FMUL.FTZ R20, R20, 1 ;  /* 0x3f80000014147820 */ /* 0x000fe20000410000 */
[----:B---3--:R-:W-:Y:S02]  /*7b20*/  LOP3.LUT R13, R13, R36, RZ, 0x3c, !PT ;  /* 0x000000240d0d7212 */ /* 0x008fe400078e3cff */
[----:B------:R-:W-:Y:S01]  /*7b30*/  LOP3.LUT R5, R5, R37, RZ, 0x3c, !PT ;  /* 0x0000002505057212 */ /* 0x000fe200078e3cff */
[----:B------:R-:W1:Y:S01]  /*7b40*/  F2F.F64.F32 R30, R30 ;  /* 0x0000001e001e7310 */ /* 0x000e620000201800 */
[----:B------:R-:W-:Y:S02]  /*7b50*/  ISETP.GE.U32.AND P1, PT, R33, R32, PT ;  /* 0x000000202100720c */ /* 0x000fe40003f26070 */
        /* <DEDUP_REMOVED lines=17> */
.L_x_438:
[----:B------:R-:W-:Y:S05]  /*7c70*/  BSYNC.RECONVERGENT B0 ;  /* 0x0000000000007941 */ /* 0x000fea0003800200 */
.L_x_437:
        /* <DEDUP_REMOVED lines=284> */
.L_x_448:
[----:B------:R-:W-:Y:S02]  /*8e40*/  SHF.R.U32.HI R26, RZ, 0x2, R26 ;  /* 0x00000002ff1a7819 */ /* 0x000fe4000001161a */
[----:B------:R-:W-:-:S07]  /*8e50*/  MOV R27, RZ ;  /* 0x000000ff001b7202 */ /* 0x000fce0000000f00 */
.L_x_447:
[----:B------:R-:W0:Y:S02]  /*8e60*/  LDCU.64 UR4, c[0x0][0x760] ;  /* 0x0000ec00ff0477ac */ /* 0x000e240008000a00 */
[----:B0-----:R-:W-:-:S05]  /*8e70*/  IADD3 R29, P1, PT, R0, UR4, RZ ;  /* 0x00000004001d7c10 */ /* 0x001fca000ff3e0ff */
[----:B------:R-:W-:Y:S01]  /*8e80*/  IMAD.X R28, RZ, RZ, UR5, P1 ;  /* 0x00000005ff1c7e24 */ /* 0x000fe200088e06ff */
[----:B------:R-:W-:-:S04]  /*8e90*/  LEA R20, P1, R26, R29, 0x2 ;  /* 0x0000001d1a147211 */ /* 0x000fc800078210ff */
[----:B------:R-:W-:-:S05]  /*8ea0*/  LEA.HI.X R21, R26, R28, R27, 0x2, P1 ;  /* 0x0000001c1a157211 */ /* 0x000fca00008f141b */
[----:B------:R-:W2:Y:S01]  /*8eb0*/  LDG.E R20, desc[UR36][R20.64] ;  /* 0x0000002414147981 */ /* 0x000ea2000c1e1900 */
[----:B------:R-:W-:-:S04]  /*8ec0*/  IADD3 R27, PT, PT, R47, R50, RZ ;  /* 0x000000322f1b7210 */ /* 0x000fc80007ffe0ff */
[----:B------:R-:W-:Y:S02]  /*8ed0*/  ISETP.GE.U32.AND P1, PT, R27, R32, PT ;  /* 0x000000201b00720c */ /* 0x000fe40003f26070 */
[C---:B--2---:R-:W-:Y:S02]  /*8ee0*/  PRMT R40, R20.reuse, 0x7610, R40 ;  /* 0x0000761014287816 */ /* 0x044fe40000000028 */
[----:B------:R-:W-:-:S09]  /*8ef0*/  PRMT R38, R20, 0x7632, R38 ;  /* 0x0000763214267816 */ /* 0x000fd20000000026 */
        /* <DEDUP_REMOVED lines=276> */
.L_x_450:
[----:B------:R-:W-:Y:S01]  /*a040*/  SHF.R.U32.HI R22, RZ, 0x2, R0 ;  /* 0x00000002ff167819 */ /* 0x000fe20000011600 */
[----:B------:R-:W-:-:S07]  /*a050*/  IMAD.MOV.U32 R23, RZ, RZ, RZ ;  /* 0x000000ffff177224 */ /* 0x000fce00078e00ff */
.L_x_449:
        /* <DEDUP_REMOVED lines=283> */
.L_x_452:
[----:B------:R-:W-:Y:S01]  /*b210*/  SHF.R.U32.HI R22, RZ, 0x2, R0 ;  /* 0x00000002ff167819 */ /* 0x000fe20000011600 */
[----:B------:R-:W-:-:S07]  /*b220*/  IMAD.MOV.U32 R23, RZ, RZ, RZ ;  /* 0x000000ffff177224 */ /* 0x000fce00078e00ff */
.L_x_451:
        /* <DEDUP_REMOVED lines=283> */
.L_x_454:
[----:B------:R-:W-:Y:S02]  /*c3e0*/  SHF.R.U32.HI R20, RZ, 0x2, R0 ;  /* 0x00000002ff147819 */ /* 0x000fe40000011600 */
[----:B------:R-:W-:-:S07]  /*c3f0*/  MOV R21, RZ ;  /* 0x000000ff00157202 */ /* 0x000fce0000000f00 */
.L_x_453:
[----:B------:R-:W-:-:S04]  /*c400*/  LEA R22, P0, R20, R29, 0x2 ;  /* 0x0000001d14167211 */ /* 0x000fc800078010ff */
[----:B------:R-:W-:-:S05]  /*c410*/  LEA.HI.X R23, R20, R28, R21, 0x2, P0 ;  /* 0x0000001c14177211 */ /* 0x000fca00000f1415 */
[----:B------:R-:W2:Y:S02]  /*c420*/  LDG.E R22, desc[UR36][R22.64] ;  /* 0x0000002416167981 */ /* 0x000ea4000c1e1900 */
[C---:B--2---:R-:W-:Y:S02]  /*c430*/  PRMT R49, R22.reuse, 0x7610, R49 ;  /* 0x0000761016317816 */ /* 0x044fe40000000031 */
[----:B------:R-:W-:-:S07]  /*c440*/  PRMT R51, R22, 0x7632, R51 ;  /* 0x0000763216337816 */ /* 0x000fce0000000033 */
.L_x_446:
[----:B------:R-:W-:Y:S05]  /*c450*/  BSYNC.RECONVERGENT B0 ;  /* 0x0000000000007941 */ /* 0x000fea0003800200 */
.L_x_445:
[----:B------:R-:W-:Y:S01]  /*c460*/  ISETP.GE.U32.AND P0, PT, R47, R32, PT ;  /* 0x000000202f00720c */ /* 0x000fe20003f06070 */
[----:B------:R-:W-:-:S12]  /*c470*/  BSSY.RECONVERGENT B0, `(.L_x_455) ;  /* 0x0000033000007945 */ /* 0x000fd80003800200 */
        /* <DEDUP_REMOVED lines=50> */
.L_x_456:
[----:B------:R-:W-:Y:S05]  /*c7a0*/  BSYNC.RECONVERGENT B0 ;  /* 0x0000000000007941 */ /* 0x000fea0003800200 */
.L_x_455:
[----:B------:R-:W-:Y:S02]  /*c7b0*/  LOP3.LUT R18, R18, R15, R13, 0x96, !PT ;  /* 0x0000000f12127212 */ /* 0x000fe400078e960d */
[----:B------:R-:W-:Y:S02]  /*c7c0*/  LOP3.LUT R8, R9, R8, R5, 0x96, !PT ;  /* 0x0000000809087212 */ /* 0x000fe400078e9605 */
[----:B------:R-:W-:Y:S02]  /*c7d0*/  LOP3.LUT R0, R41, R39, R14, 0x96, !PT ;  /* 0x0000002729007212 */ /* 0x000fe400078e960e */
[----:B------:R-:W-:Y:S02]  /*c7e0*/  LOP3.LUT R7, R10, R7, R6, 0x96, !PT ;  /* 0x000000070a077212 */ /* 0x000fe400078e9606 */
[----:B------:R-:W-:Y:S02]  /*c7f0*/  LOP3.LUT R6, R18, R43, RZ, 0x3c, !PT ;  /* 0x0000002b12067212 */ /* 0x000fe400078e3cff */
[----:B------:R-:W-:-:S02]  /*c800*/  LOP3.LUT R4, R8, R11, RZ, 0x3c, !PT ;  /* 0x0000000b08047212 */ /* 0x000fc400078e3cff */
[----:B------:R-:W-:Y:S02]  /*c810*/  LOP3.LUT R0, R0, R45, RZ, 0x3c, !PT ;  /* 0x0000002d00007212 */ /* 0x000fe400078e3cff */
[----:B------:R-:W-:-:S07]  /*c820*/  LOP3.LUT R39, R7, R12, RZ, 0x3c, !PT ;  /* 0x0000000c07277212 */ /* 0x000fce00078e3cff */
.L_x_418:
[----:B------:R-:W-:-:S07]  /*c830*/  MOV R3, R4 ;  /* 0x0000000400037202 */ /* 0x000fce0000000f00 */
.L_x_406:
[----:B------:R-:W-:Y:S05]  /*c840*/  BSYNC.RECONVERGENT B6 ;  /* 0x0000000000067941 */ /* 0x000fea0003800200 */
.L_x_405:
[----:B------:R-:W0:Y:S02]  /*c850*/  LDCU UR4, c[0x0][0x3ac] ;  /* 0x00007580ff0477ac */ /* 0x000e240008000800 */
[----:B0-----:R-:W-:-:S09]  /*c860*/  UISETP.NE.AND UP0, UPT, UR4, URZ, UPT ;  /* 0x000000ff0400728c */ /* 0x001fd2000bf05270 */
[----:B------:R-:W-:Y:S05]  /*c870*/  BRA.U !UP0, `(.L_x_457) ;  /* 0x0000000108987547 */ /* 0x000fea000b800000 */
[----:B------:R-:W0:Y:S01]  /*c880*/  S2R R8, SR_CgaCtaId ;  /* 0x0000000000087919 */ /* 0x000e220000008800 */
[----:B------:R-:W1:Y:S01]  /*c890*/  LDC R12, c[0x0][0x360] ;  /* 0x0000d800ff0c7b82 */ /* 0x000e620000000800 */
[----:B------:R-:W-:Y:S01]  /*c8a0*/  MOV R4, 0x400 ;  /* 0x0000040000047802 */ /* 0x000fe20000000f00 */
[----:B------:R-:W-:Y:S01]  /*c8b0*/  IMAD.MOV.U32 R38, RZ, RZ, R0 ;  /* 0x000000ffff267224 */ /* 0x000fe200078e0000 */
[----:B------:R-:W-:Y:S02]  /*c8c0*/  MOV R36, R6 ;  /* 0x0000000600247202 */ /* 0x000fe40000000f00 */
[----:B------:R-:W-:Y:S02]  /*c8d0*/  IADD3 R5, PT, PT, R4, 0x10, RZ ;  /* 0x0000001004057810 */ /* 0x000fe40007ffe0ff */
[----:B------:R-:W-:Y:S01]  /*c8e0*/  MOV R37, R3 ;  /* 0x0000000300257202 */ /* 0x000fe20000000f00 */
[----:B------:R-:W2:Y:S01]  /*c8f0*/  LDC R13, c[0x0][0x364] ;  /* 0x0000d900ff0d7b82 */ /* 0x000ea20000000800 */
[----:B-1----:R-:W-:Y:S01]  /*c900*/  IMAD R4, R2, R12, R17 ;  /* 0x0000000c02047224 */ /* 0x002fe200078e0211 */
[----:B0-----:R-:W-:-:S02]  /*c910*/  LEA R5, R8, R5, 0x18 ;  /* 0x0000000508057211 */ /* 0x001fc400078ec0ff */
[----:B--2---:R-:W-:-:S03]  /*c920*/  ISETP.GE.U32.AND P0, PT, R13, 0x2, PT ;  /* 0x000000020d00780c */ /* 0x004fc60003f06070 */
[----:B------:R-:W-:-:S05]  /*c930*/  IMAD R7, R4, 0x10, R5 ;  /* 0x0000001004077824 */ /* 0x000fca00078e0205 */
[----:B------:R0:W-:Y:S05]  /*c940*/  STS.128 [R7], R36 ;  /* 0x0000002407007388 */ /* 0x0001ea0000000c00 */
[----:B------:R-:W-:Y:S05]  /*c950*/  @!P0 BRA `(.L_x_457) ;  /* 0x0000000000608947 */ /* 0x000fea0003800000 */
[----:B------:R-:W-:-:S07]  /*c960*/  MOV R4, R13 ;  /* 0x0000000d00047202 */ /* 0x000fce0000000f00 */
.L_x_460:
        /* <DEDUP_REMOVED lines=8> */
[----:B-1----:R-:W-:Y:S05]  /*c9f0*/  @P0 BRA `(.L_x_459) ;  /* 0x00000000002c0947 */ /* 0x002fea0003800000 */
[----:B------:R-:W-:-:S04]  /*ca00*/  IMAD R4, R8, R12, R17 ;  /* 0x0000000c08047224 */ /* 0x000fc800078e0211 */
[----:B------:R-:W-:-:S05]  /*ca10*/  IMAD R4, R4, 0x10, R5 ;  /* 0x0000001004047824 */ /* 0x000fca00078e0205 */
[----:B------:R-:W1:Y:S02]  /*ca20*/  LDS.128 R8, [R4] ;  /* 0x0000000004087984 */ /* 0x000e640000000c00 */
[----:B-1----:R-:W-:Y:S02]  /*ca30*/  LOP3.LUT R0, R10, R0, RZ, 0x3c, !PT ;  /* 0x000000000a007212 */ /* 0x002fe400078e3cff */
[----:B------:R-:W-:Y:S02]  /*ca40*/  LOP3.LUT R6, R8, R6, RZ, 0x3c, !PT ;  /* 0x0000000608067212 */ /* 0x000fe400078e3cff */
[----:B------:R-:W-:Y:S01]  /*ca50*/  LOP3.LUT R3, R9, R3, RZ, 0x3c, !PT ;  /* 0x0000000309037212 */ /* 0x000fe200078e3cff */
[----:B0-----:R-:W-:Y:S01]  /*ca60*/  IMAD.MOV.U32 R38, RZ, RZ, R0 ;  /* 0x000000ffff267224 */ /* 0x001fe200078e0000 */
[----:B------:R-:W-:Y:S02]  /*ca70*/  LOP3.LUT R39, R11, R39, RZ, 0x3c, !PT ;  /* 0x000000270b277212 */ /* 0x000fe400078e3cff */
[----:B------:R-:W-:-:S02]  /*ca80*/  MOV R36, R6 ;  /* 0x0000000600247202 */ /* 0x000fc40000000f00 */
[----:B------:R-:W-:-:S05]  /*ca90*/  MOV R37, R3 ;  /* 0x0000000300257202 */ /* 0x000fca0000000f00 */
[----:B------:R1:W-:Y:S02]  /*caa0*/  STS.128 [R7], R36 ;  /* 0x0000002407007388 */ /* 0x0003e40000000c00 */
.L_x_459:
[----:B------:R-:W-:Y:S05]  /*cab0*/  BSYNC.RECONVERGENT B0 ;  /* 0x0000000000007941 */ /* 0x000fea0003800200 */
.L_x_458:
[----:B------:R-:W-:Y:S01]  /*cac0*/  MOV R4, R15 ;  /* 0x0000000f00047202 */ /* 0x000fe20000000f00 */
[----:B------:R-:W-:Y:S06]  /*cad0*/  @P1 BRA `(.L_x_460) ;  /* 0xfffffffc00a41947 */ /* 0x000fec000383ffff */
.L_x_457:
[----:B------:R-:W2:Y:S02]  /*cae0*/  LDCU UR4, c[0x0][0x3a8] ;  /* 0x00007500ff0477ac */ /* 0x000ea40008000800 */
[----:B--2---:R-:W-:-:S09]  /*caf0*/  UISETP.NE.AND UP0, UPT, UR4, URZ, UPT ;  /* 0x000000ff0400728c */ /* 0x004fd2000bf05270 */
[----:B------:R-:W-:Y:S05]  /*cb00*/  BRA.U !UP0, `(.L_x_461) ;  /* 0x0000000108e87547 */ /* 0x000fea000b800000 */
[----:B------:R-:W2:Y:S02]  /*cb10*/  LDC R13, c[0x0][0x360] ;  /* 0x0000d800ff0d7b82 */ /* 0x000ea40000000800 */
[----:B--2---:R-:W-:Y:S02]  /*cb20*/  ISETP.GE.U32.AND P0, PT, R13, 0x21, PT ;  /* 0x000000210d00780c */ /* 0x004fe40003f06070 */
[----:B01----:R-:W-:-:S11]  /*cb30*/  MOV R7, R13 ;  /* 0x0000000d00077202 */ /* 0x003fd60000000f00 */
[----:B------:R-:W-:Y:S05]  /*cb40*/  @!P0 BRA `(.L_x_462) ;  /* 0x0000000000908947 */ /* 0x000fea0003800000 */
[----:B------:R-:W0:Y:S01]  /*cb50*/  S2UR UR5, SR_CgaCtaId ;  /* 0x00000000000579c3 */ /* 0x000e220000008800 */
[----:B------:R-:W-:Y:S01]  /*cb60*/  UMOV UR4, 0x400 ;  /* 0x0000040000047882 */ /* 0x000fe20000000000 */
[----:B------:R-:W-:Y:S01]  /*cb70*/  IMAD R4, R2, R13, R17 ;  /* 0x0000000d02047224 */ /* 0x000fe200078e0211 */
[----:B------:R-:W-:Y:S01]  /*cb80*/  UIADD3 UR4, UPT, UPT, UR4, 0x10, URZ ;  /* 0x0000001004047890 */ /* 0x000fe2000fffe0ff */
[----:B------:R-:W-:Y:S01]  /*cb90*/  IMAD.MOV.U32 R36, RZ, RZ, R6 ;  /* 0x000000ffff247224 */ /* 0x000fe200078e0006 */
[----:B------:R-:W-:Y:S01]  /*cba0*/  MOV R37, R3 ;  /* 0x0000000300257202 */ /* 0x000fe20000000f00 */
[----:B------:R-:W-:Y:S01]  /*cbb0*/  IMAD.MOV.U32 R7, RZ, RZ, 0x20 ;  /* 0x00000020ff077424 */ /* 0x000fe200078e00ff */
[----:B------:R-:W-:Y:S02]  /*cbc0*/  MOV R38, R0 ;  /* 0x0000000000267202 */ /* 0x000fe40000000f00 */
[----:B------:R-:W-:Y:S01]  /*cbd0*/  ISETP.GE.U32.AND P0, PT, R13, 0x40, PT ;  /* 0x000000400d00780c */ /* 0x000fe20003f06070 */
[----:B0-----:R-:W-:-:S06]  /*cbe0*/  ULEA UR4, UR5, UR4, 0x18 ;  /* 0x0000000405047291 */ /* 0x001fcc000f8ec0ff */
[----:B------:R-:W-:-:S05]  /*cbf0*/  LEA R5, R4, UR4, 0x4 ;  /* 0x0000000404057c11 */ /* 0x000fca000f8e20ff */
[----:B------:R0:W-:Y:S01]  /*cc00*/  STS.128 [R5], R36 ;  /* 0x0000002405007388 */ /* 0x0001e20000000c00 */
[----:B------:R-:W-:Y:S05]  /*cc10*/  @!P0 BRA `(.L_x_462) ;  /* 0x00000000005c8947 */ /* 0x000fea0003800000 */
[----:B------:R-:W-:-:S07]  /*cc20*/  MOV R4, R13 ;  /* 0x0000000d00047202 */ /* 0x000fce0000000f00 */
.L_x_465:
        /* <DEDUP_REMOVED lines=9> */
[----:B------:R-:W-:-:S06]  /*ccc0*/  IMAD R8, R12, 0x10, R5 ;  /* 0x000000100c087824 */ /* 0x000fcc00078e0205 */
        /* <DEDUP_REMOVED lines=9> */
.L_x_464:
[----:B------:R-:W-:Y:S05]  /*cd60*/  BSYNC.RECONVERGENT B0 ;  /* 0x0000000000007941 */ /* 0x000fea0003800200 */
.L_x_463:
[----:B------:R-:W-:Y:S01]  /*cd70*/  MOV R4, R12 ;  /* 0x0000000c00047202 */ /* 0x000fe20000000f00 */
[----:B------:R-:W-:Y:S06]  /*cd80*/  @P1 BRA `(.L_x_465) ;  /* 0xfffffffc00a81947 */ /* 0x000fec000383ffff */
.L_x_462:
[----:B------:R-:W-:Y:S01]  /*cd90*/  ISETP.GE.U32.AND P0, PT, R7, 0x2, PT ;  /* 0x000000020700780c */ /* 0x000fe20003f06070 */
[----:B------:R-:W-:Y:S05]  /*cda0*/  WARPSYNC.ALL ;  /* 0x0000000000007948 */ /* 0x000fea0003800000 */
[----:B------:R-:W-:Y:S07]  /*cdb0*/  BAR.SYNC.DEFER_BLOCKING 0x0 ;  /* 0x0000000000007b1d */ /* 0x000fee0000010000 */
[----:B------:R-:W-:Y:S05]  /*cdc0*/  @!P0 BRA `(.L_x_461) ;  /* 0x0000000000388947 */ /* 0x000fea0003800000 */
[----:B------:R-:W-:-:S07]  /*cdd0*/  HFMA2 R9, -RZ, RZ, 0, 5.9604644775390625e-08 ;  /* 0x00000001ff097431 */ /* 0x000fce00000001ff */
.L_x_466:
[----:B------:R-:W-:Y:S01]  /*cde0*/  IMAD.MOV.U32 R4, RZ, RZ, R0 ;  /* 0x000000ffff047224 */ /* 0x000fe200078e0000 */
[----:B01----:R-:W-:Y:S01]  /*cdf0*/  MOV R5, R39 ;  /* 0x0000002700057202 */ /* 0x003fe20000000f00 */
[----:B------:R-:W0:Y:S04]  /*ce00*/  SHFL.DOWN PT, R0, R3, R9, 0x1f ;  /* 0x08001f0903007589 */ /* 0x000e2800000e0000 */
[----:B------:R-:W1:Y:S04]  /*ce10*/  SHFL.DOWN PT, R11, R6, R9, 0x1f ;  /* 0x08001f09060b7589 */ /* 0x000e6800000e0000 */
[----:B------:R-:W2:Y:S04]  /*ce20*/  SHFL.DOWN PT, R13, R4, R9, 0x1f ;  /* 0x08001f09040d7589 */ /* 0x000ea800000e0000 */
[----:B------:R3:W4:Y:S02]  /*ce30*/  SHFL.DOWN PT, R39, R5, R9, 0x1f ;  /* 0x08001f0905277589 */ /* 0x00072400000e0000 */
[----:B---3--:R-:W-:-:S02]  /*ce40*/  SHF.L.U32 R9, R9, 0x1, RZ ;  /* 0x0000000109097819 */ /* 0x008fc400000006ff */
[----:B0-----:R-:W-:Y:S02]  /*ce50*/  LOP3.LUT R3, R3, R0, RZ, 0x3c, !PT ;  /* 0x0000000003037212 */ /* 0x001fe400078e3cff */
[----:B------:R-:W-:Y:S02]  /*ce60*/  ISETP.GE.AND P0, PT, R9, R7, PT ;  /* 0x000000070900720c */ /* 0x000fe40003f06270 */
[----:B-1----:R-:W-:Y:S02]  /*ce70*/  LOP3.LUT R6, R6, R11, RZ, 0x3c, !PT ;  /* 0x0000000b06067212 */ /* 0x002fe400078e3cff */
[----:B--2---:R-:W-:Y:S02]  /*ce80*/  LOP3.LUT R0, R4, R13, RZ, 0x3c, !PT ;  /* 0x0000000d04007212 */ /* 0x004fe400078e3cff */
[----:B----4-:R-:W-:-:S07]  /*ce90*/  LOP3.LUT R39, R5, R39, RZ, 0x3c, !PT ;  /* 0x0000002705277212 */ /* 0x010fce00078e3cff */
[----:B------:R-:W-:Y:S05]  /*cea0*/  @!P0 BRA `(.L_x_466) ;  /* 0xfffffffc00cc8947 */ /* 0x000fea000383ffff */
.L_x_461:
[----:B------:R-:W2:Y:S01]  /*ceb0*/  LDCU UR6, c[0x0][0x564] ;  /* 0x0000ac80ff0677ac */ /* 0x000ea20008000800 */
[----:B------:R-:W-:Y:S01]  /*cec0*/  IMAD.MOV.U32 R23, RZ, RZ, RZ ;  /* 0x000000ffff177224 */ /* 0x000fe200078e00ff */
[----:B--2---:R-:W-:-:S04]  /*ced0*/  UIADD3 UR5, UPT, UPT, UR6, -0x1, URZ ;  /* 0xffffffff06057890 */ /* 0x004fc8000fffe0ff */
[----:B------:R-:W-:-:S04]  /*cee0*/  UISETP.LT.U32.AND UP0, UPT, UR5, 0x18, UPT ;  /* 0x000000180500788c */ /* 0x000fc8000bf01070 */
[----:B------:R-:W-:Y:S02]  /*cef0*/  USEL UR4, UR5, 0x18, UP0 ;  /* 0x0000001805047887 */ /* 0x000fe40008000000 */
[----:B------:R-:W-:Y:S02]  /*cf00*/  UISETP.NE.AND UP0, UPT, UR6, URZ, UPT ;  /* 0x000000ff0600728c */ /* 0x000fe4000bf05270 */
[----:B------:R-:W-:-:S07]  /*cf10*/  UIADD3 UR4, UPT, UPT, UR4, 0x1, URZ ;  /* 0x0000000104047890 */ /* 0x000fce000fffe0ff */
[----:B------:R-:W-:Y:S05]  /*cf20*/  BRA.U !UP0, `(.L_x_467) ;  /* 0x0000001108487547 */ /* 0x000fea000b800000 */
[----:B------:R-:W2:Y:S01]  /*cf30*/  LDCU.64 UR8, c[0x0][0x568] ;  /* 0x0000ad00ff0877ac */ /* 0x000ea20008000a00 */
[----:B------:R-:W-:Y:S02]  /*cf40*/  MOV R4, RZ ;  /* 0x000000ff00047202 */ /* 0x000fe40000000f00 */
[----:B01----:R-:W-:Y:S01]  /*cf50*/  MOV R5, R25 ;  /* 0x0000001900057202 */ /* 0x003fe20000000f00 */
[----:B------:R-:W0:Y:S01]  /*cf60*/  LDCU UR7, c[0x0][0x570] ;  /* 0x0000ae00ff0777ac */ /* 0x000e220008000800 */
[----:B------:R-:W1:Y:S01]  /*cf70*/  LDCU UR6, c[0x0][0x694] ;  /* 0x0000d280ff0677ac */ /* 0x000e620008000800 */
[----:B------:R-:W-:Y:S01]  /*cf80*/  UISETP.NE.AND UP1, UPT, UR5, URZ, UPT ;  /* 0x000000ff0500728c */ /* 0x000fe2000bf25270 */
[----:B--2---:R-:W-:-:S05]  /*cf90*/  IMAD.HI.U32 R4, R25, UR9, R4 ;  /* 0x0000000919047c27 */ /* 0x004fca000f8e0004 */
[----:B0-----:R-:W-:-:S05]  /*cfa0*/  SHF.R.U32.HI R5, RZ, UR7, R4 ;  /* 0x00000007ff057c19 */ /* 0x001fca0008011604 */
[----:B------:R-:W-:-:S04]  /*cfb0*/  IMAD.MOV R7, RZ, RZ, -R5 ;  /* 0x000000ffff077224 */ /* 0x000fc800078e0a05 */
[----:B------:R-:W-:-:S04]  /*cfc0*/  IMAD R7, R7, UR8, R25 ;  /* 0x0000000807077c24 */ /* 0x000fc8000f8e0219 */
[----:B-1----:R-:W-:Y:S01]  /*cfd0*/  IMAD R23, R7, UR6, RZ ;  /* 0x0000000607177c24 */ /* 0x002fe2000f8e02ff */
        /* <DEDUP_REMOVED lines=263> */
.L_x_467:
[----:B------:R-:W-:Y:S01]  /*e050*/  MOV R22, RZ ;  /* 0x000000ff00167202 */ /* 0x000fe20000000f00 */
[----:B------:R-:W-:Y:S06]  /*e060*/  BRA.U !UP0, `(.L_x_468) ;  /* 0x0000001108487547 */ /* 0x000fec000b800000 */
[----:B------:R-:W2:Y:S01]  /*e070*/  LDCU.64 UR8, c[0x0][0x568] ;  /* 0x0000ad00ff0877ac */ /* 0x000ea20008000a00 */
[----:B01----:R-:W-:Y:S01]  /*e080*/  IADD3 R5, PT, PT, R25, 0x1, RZ ;  /* 0x0000000119057810 */ /* 0x003fe20007ffe0ff */
[----:B------:R-:W-:Y:S01]  /*e090*/  IMAD.MOV.U32 R4, RZ, RZ, RZ ;  /* 0x000000ffff047224 */ /* 0x000fe200078e00ff */
[----:B------:R-:W0:Y:S01]  /*e0a0*/  LDCU UR6, c[0x0][0x570] ;  /* 0x0000ae00ff0677ac */ /* 0x000e220008000800 */
[----:B------:R-:W1:Y:S01]  /*e0b0*/  LDCU UR7, c[0x0][0x694] ;  /* 0x0000d280ff0777ac */ /* 0x000e620008000800 */
[----:B------:R-:W-:Y:S01]  /*e0c0*/  UISETP.NE.AND UP1, UPT, UR5, URZ, UPT ;  /* 0x000000ff0500728c */ /* 0x000fe2000bf25270 */
[----:B--2---:R-:W-:-:S05]  /*e0d0*/  IMAD.HI.U32 R8, R5, UR9, R4 ;  /* 0x0000000905087c27 */ /* 0x004fca000f8e0004 */
[----:B0-----:R-:W-:-:S04]  /*e0e0*/  SHF.R.U32.HI R9, RZ, UR6, R8 ;  /* 0x00000006ff097c19 */ /* 0x001fc80008011608 */
[----:B------:R-:W-:-:S05]  /*e0f0*/  IADD3 R4, PT, PT, -R9, RZ, RZ ;  /* 0x000000ff09047210 */ /* 0x000fca0007ffe1ff */
        /* <DEDUP_REMOVED lines=265> */
.L_x_468:
[----:B------:R-:W2:Y:S01]  /*f190*/  LDC.64 R8, c[0x0][0x778] ;  /* 0x0001de00ff087b82 */ /* 0x000ea20000000a00 */
[----:B------:R-:W3:Y:S02]  /*f1a0*/  LDCU UR6, c[0x0][0x3b0] ;  /* 0x00007600ff0677ac */ /* 0x000ee40008000800 */
[----:B---3--:R-:W-:Y:S01]  /*f1b0*/  UISETP.NE.AND UP1, UPT, UR6, URZ, UPT ;  /* 0x000000ff0600728c */ /* 0x008fe2000bf25270 */
[----:B--2---:R-:W-:Y:S02]  /*f1c0*/  ISETP.NE.U32.AND P0, PT, R8, RZ, PT ;  /* 0x000000ff0800720c */ /* 0x004fe40003f05070 */
[----:B------:R-:W-:Y:S02]  /*f1d0*/  IADD3 R4, P1, PT, R23, R8, RZ ;  /* 0x0000000817047210 */ /* 0x000fe40007f3e0ff */
[----:B------:R-:W-:Y:S02]  /*f1e0*/  ISETP.NE.AND.EX P0, PT, R9, RZ, PT, P0 ;  /* 0x000000ff0900720c */ /* 0x000fe40003f05300 */
[----:B01----:R-:W-:-:S02]  /*f1f0*/  IADD3.X R5, PT, PT, RZ, R9, RZ, P1, !PT ;  /* 0x00000009ff057210 */ /* 0x003fc40000ffe4ff */
[----:B------:R-:W-:Y:S02]  /*f200*/  SEL R4, R4, RZ, P0 ;  /* 0x000000ff04047207 */ /* 0x000fe40000000000 */
[----:B------:R-:W-:Y:S01]  /*f210*/  SEL R5, R5, RZ, P0 ;  /* 0x000000ff05057207 */ /* 0x000fe20000000000 */
[----:B------:R-:W-:Y:S06]  /*f220*/  BRA.U !UP1, `(.L_x_469) ;  /* 0x0000003909a07547 */ /* 0x000fec000b800000 */
[----:B------:R-:W0:Y:S01]  /*f230*/  LDCU UR6, c[0x0][0x3b4] ;  /* 0x00007680ff0677ac */ /* 0x000e220008000800 */
[----:B------:R-:W-:Y:S01]  /*f240*/  IMAD.MOV.U32 R22, RZ, RZ, RZ ;  /* 0x000000ffff167224 */ /* 0x000fe200078e00ff */
[----:B------:R-:W1:Y:S01]  /*f250*/  LDCU UR7, c[0x0][0x3b8] ;  /* 0x00007700ff0777ac */ /* 0x000e620008000800 */
[----:B------:R-:W2:Y:S01]  /*f260*/  LDCU UR8, c[0x0][0x3a0] ;  /* 0x00007400ff0877ac */ /* 0x000ea20008000800 */
[----:B0-----:R-:W-:-:S04]  /*f270*/  IMAD R7, R17, UR6, RZ ;  /* 0x0000000611077c24 */ /* 0x001fc8000f8e02ff */
[----:B-1----:R-:W-:-:S04]  /*f280*/  IMAD R7, R2, UR7, R7 ;  /* 0x0000000702077c24 */ /* 0x002fc8000f8e0207 */
[----:B--2---:R-:W-:-:S05]  /*f290*/  IMAD R7, R16, UR8, R7 ;  /* 0x0000000810077c24 */ /* 0x004fca000f8e0207 */
[----:B------:R-:W-:Y:S01]  /*f2a0*/  SHF.L.U32 R9, R7, 0x1, RZ ;  /* 0x0000000107097819 */ /* 0x000fe200000006ff */
[----:B------:R-:W-:Y:S06]  /*f2b0*/  BRA.U !UP0, `(.L_x_470) ;  /* 0x0000001108447547 */ /* 0x000fec000b800000 */
[----:B------:R-:W0:Y:S01]  /*f2c0*/  LDCU.64 UR8, c[0x0][0x568] ;  /* 0x0000ad00ff0877ac */ /* 0x000e220008000a00 */
[----:B------:R-:W-:Y:S01]  /*f2d0*/  MOV R8, RZ ;  /* 0x000000ff00087202 */ /* 0x000fe20000000f00 */
[----:B------:R-:W1:Y:S01]  /*f2e0*/  LDCU UR6, c[0x0][0x570] ;  /* 0x0000ae00ff0677ac */ /* 0x000e620008000800 */
[----:B------:R-:W2:Y:S01]  /*f2f0*/  LDCU UR7, c[0x0][0x694] ;  /* 0x0000d280ff0777ac */ /* 0x000ea20008000800 */
[----:B------:R-:W-:Y:S02]  /*f300*/  UISETP.NE.AND UP1, UPT, UR5, URZ, UPT ;  /* 0x000000ff0500728c */ /* 0x000fe4000bf25270 */
[----:B0-----:R-:W-:-:S05]  /*f310*/  IMAD.HI.U32 R10, R9, UR9, R8 ;  /* 0x00000009090a7c27 */ /* 0x001fca000f8e0008 */
[----:B-1----:R-:W-:-:S05]  /*f320*/  SHF.R.U32.HI R11, RZ, UR6, R10 ;  /* 0x00000006ff0b7c19 */ /* 0x002fca000801160a */
[----:B------:R-:W-:-:S04]  /*f330*/  IMAD.MOV R7, RZ, RZ, -R11 ;  /* 0x000000ffff077224 */ /* 0x000fc800078e0a0b */
[----:B------:R-:W-:-:S04]  /*f340*/  IMAD R7, R7, UR8, R9 ;  /* 0x0000000807077c24 */ /* 0x000fc8000f8e0209 */
[----:B--2---:R-:W-:Y:S01]  /*f350*/  IMAD R22, R7, UR7, RZ ;  /* 0x0000000707167c24 */ /* 0x004fe2000f8e02ff */
        /* <DEDUP_REMOVED lines=263> */
.L_x_470:
[----:B------:R-:W-:Y:S01]  /*103d0*/  MOV R18, RZ ;  /* 0x000000ff00127202 */ /* 0x000fe20000000f00 */
[----:B------:R-:W-:Y:S06]  /*103e0*/  BRA.U !UP0, `(.L_x_471) ;  /* 0x0000001108487547 */ /* 0x000fec000b800000 */
[----:B------:R-:W0:Y:S01]  /*103f0*/  LDCU.64 UR8, c[0x0][0x568] ;  /* 0x0000ad00ff0877ac */ /* 0x000e220008000a00 */
[----:B------:R-:W-:Y:S01]  /*10400*/  IADD3 R11, PT, PT, R9, 0x1, RZ ;  /* 0x00000001090b7810 */ /* 0x000fe20007ffe0ff */
[----:B------:R-:W-:Y:S01]  /*10410*/  IMAD.MOV.U32 R10, RZ, RZ, RZ ;  /* 0x000000ffff0a7224 */ /* 0x000fe200078e00ff */
[----:B------:R-:W1:Y:S01]  /*10420*/  LDCU UR6, c[0x0][0x570] ;  /* 0x0000ae00ff0677ac */ /* 0x000e620008000800 */
[----:B------:R-:W2:Y:S01]  /*10430*/  LDCU UR7, c[0x0][0x694] ;  /* 0x0000d280ff0777ac */ /* 0x000ea20008000800 */
        /* <DEDUP_REMOVED lines=269> */
.L_x_471:
[----:B------:R-:W0:Y:S01]  /*11510*/  LDCU UR4, c[0x0][0x398] ;  /* 0x00007300ff0477ac */ /* 0x000e220008000800 */
[----:B------:R-:W-:Y:S01]  /*11520*/  BSSY.RECONVERGENT B0, `(.L_x_472) ;  /* 0x0000018000007945 */ /* 0x000fe20003800200 */
[----:B------:R-:W-:Y:S02]  /*11530*/  LOP3.LUT P3, RZ, R17, R2, RZ, 0xfc, !PT ;  /* 0x0000000211ff7212 */ /* 0x000fe4000786fcff */
[----:B------:R-:W-:Y:S02]  /*11540*/  PLOP3.LUT P0, PT, PT, PT, PT, 0x8, 0x80 ;  /* 0x000000000080781c */ /* 0x000fe40003f0e170 */
[----:B0-----:R-:W-:-:S13]  /*11550*/  ISETP.GE.AND P1, PT, R9, UR4, PT ;  /* 0x0000000409007c0c */ /* 0x001fda000bf26270 */
[----:B------:R-:W-:Y:S05]  /*11560*/  @P1 BRA `(.L_x_473) ;  /* 0x00000000004c1947 */ /* 0x000fea0003800000 */
[----:B------:R-:W0:Y:S02]  /*11570*/  LDC.64 R10, c[0x0][0x3a8] ;  /* 0x0000ea00ff0a7b82 */ /* 0x000e240000000a00 */
[----:B0-----:R-:W-:Y:S02]  /*11580*/  ISETP.NE.AND P2, PT, R10, RZ, PT ;  /* 0x000000ff0a00720c */ /* 0x001fe40003f45270 */
[----:B------:R-:W-:Y:S02]  /*11590*/  ISETP.NE.AND P1, PT, R11, RZ, PT ;  /* 0x000000ff0b00720c */ /* 0x000fe40003f25270 */
[----:B------:R-:W-:Y:S02]  /*115a0*/  ISETP.NE.AND P2, PT, R17, RZ, P2 ;  /* 0x000000ff1100720c */ /* 0x000fe40001745270 */
[----:B------:R-:W-:-:S04]  /*115b0*/  ISETP.NE.AND P1, PT, R2, RZ, P1 ;  /* 0x000000ff0200720c */ /* 0x000fc80000f25270 */
[----:B------:R-:W-:-:S13]  /*115c0*/  PLOP3.LUT P2, PT, P2, P1, PT, 0xf8, 0x8f ;  /* 0x00000000008f781c */ /* 0x000fda0001743f70 */
[----:B------:R-:W-:Y:S05]  /*115d0*/  @P2 BRA `(.L_x_473) ;  /* 0x0000000000302947 */ /* 0x000fea0003800000 */
[----:B------:R-:W0:Y:S01]  /*115e0*/  LDCU UR4, c[0x0][0x374] ;  /* 0x00006e80ff0477ac */ /* 0x000e220008000800 */
[----:B------:R-:W1:Y:S01]  /*115f0*/  LDC.64 R8, c[0x0][0x780] ;  /* 0x0001e000ff087b82 */ /* 0x000e620000000a00 */
[----:B------:R-:W-:Y:S01]  /*11600*/  ISETP.NE.AND P0, PT, R10, RZ, PT ;  /* 0x000000ff0a00720c */ /* 0x000fe20003f05270 */
[----:B------:R-:W-:Y:S01]  /*11610*/  IMAD.MOV.U32 R38, RZ, RZ, R0 ;  /* 0x000000ffff267224 */ /* 0x000fe200078e0000 */
[----:B------:R-:W2:Y:S01]  /*11620*/  LDCU UR5, c[0x0][0x360] ;  /* 0x00006c00ff0577ac */ /* 0x000ea20008000800 */
[----:B------:R-:W-:Y:S01]  /*11630*/  MOV R7, R3 ;  /* 0x0000000300077202 */ /* 0x000fe20000000f00 */
[----:B0-----:R-:W-:-:S09]  /*11640*/  IMAD R19, R16, UR4, R19 ;  /* 0x0000000410137c24 */ /* 0x001fd2000f8e0213 */
[----:B--2---:R-:W-:Y:S01]  /*11650*/  @!P0 IMAD R19, R19, UR5, R17 ;  /* 0x0000000513138c24 */ /* 0x004fe2000f8e0211 */
[----:B------:R-:W-:-:S03]  /*11660*/  PLOP3.LUT P0, PT, PT, PT, PT, 0x80, 0x8 ;  /* 0x000000000008781c */ /* 0x000fc60003f0f070 */
[----:B-1----:R-:W-:-:S05]  /*11670*/  IMAD.WIDE.U32 R8, R19, 0x10, R8 ;  /* 0x0000001013087825 */ /* 0x002fca00078e0008 */
[----:B------:R0:W-:Y:S04]  /*11680*/  STG.E.64 desc[UR36][R8.64], R6 ;  /* 0x0000000608007986 */ /* 0x0001e8000c101b24 */
[----:B------:R0:W-:Y:S02]  /*11690*/  STG.E.64 desc[UR36][R8.64+0x8], R38 ;  /* 0x0000082608007986 */ /* 0x0001e4000c101b24 */
.L_x_473:
[----:B------:R-:W-:Y:S05]  /*116a0*/  BSYNC.RECONVERGENT B0 ;  /* 0x0000000000007941 */ /* 0x000fea0003800200 */
.L_x_472:
        /* <DEDUP_REMOVED lines=14> */
[----:B0-----:R-:W0:Y:S01]  /*11790*/  S2R R9, SR_LANEID ;  /* 0x0000000000097919 */ /* 0x001e220000000000 */
[----:B------:R-:W-:Y:S01]  /*117a0*/  VOTEU.ANY UR5, UPT, PT ;  /* 0x0000000000057886 */ /* 0x000fe200038e0100 */
[----:B------:R-:W1:Y:S01]  /*117b0*/  LDC.64 R6, c[0x0][0x788] ;  /* 0x0001e200ff067b82 */ /* 0x000e620000000a00 */
[----:B------:R-:W0:Y:S08]  /*117c0*/  FLO.U32 R8, UR5 ;  /* 0x0000000500087d00 */ /* 0x000e3000080e0000 */
[----:B------:R-:W2:Y:S01]  /*117d0*/  POPC R3, UR5 ;  /* 0x0000000500037d09 */ /* 0x000ea20008000000 */
[----:B-1----:R-:W-:Y:S01]  /*117e0*/  IMAD.WIDE.U32 R6, R16, 0x4, R6 ;  /* 0x0000000410067825 */ /* 0x002fe200078e0006 */
[----:B0-----:R-:W-:-:S13]  /*117f0*/  ISETP.EQ.U32.AND P1, PT, R8, R9, PT ;  /* 0x000000090800720c */ /* 0x001fda0003f22070 */
        /* <DEDUP_REMOVED lines=14> */
.L_x_475:
[----:B------:R-:W-:Y:S05]  /*118e0*/  BSYNC.RECONVERGENT B0 ;  /* 0x0000000000007941 */ /* 0x000fea0003800200 */
.L_x_474:
[----:B------:R-:W2:Y:S08]  /*118f0*/  S2UR UR6, SR_CgaCtaId ;  /* 0x00000000000679c3 */ /* 0x000eb00000008800 */
[----:B------:R-:W-:Y:S06]  /*11900*/  BAR.SYNC.DEFER_BLOCKING 0x0 ;  /* 0x0000000000007b1d */ /* 0x000fec0000010000 */
[----:B------:R-:W-:-:S02]  /*11910*/  UMOV UR4, 0x400 ;  /* 0x0000040000047882 */ /* 0x000fc40000000000 */
[----:B--2---:R-:W-:-:S09]  /*11920*/  ULEA UR5, UR6, UR4, 0x18 ;  /* 0x0000000406057291 */ /* 0x004fd2000f8ec0ff */
[----:B-1----:R-:W1:Y:S02]  /*11930*/  LDS.U8 R0, [UR5] ;  /* 0x00000005ff007984 */ /* 0x002e640008000000 */
[----:B-1----:R-:W-:-:S13]  /*11940*/  ISETP.NE.AND P1, PT, R0, RZ, PT ;  /* 0x000000ff0000720c */ /* 0x002fda0003f25270 */
        /* <DEDUP_REMOVED lines=10> */
[----:B------:R-:W1:Y:S01]  /*119f0*/  LDCU UR5, c[0x0][0x3a8] ;  /* 0x00007500ff0577ac */ /* 0x000e620008000800 */
[----:B------:R-:W-:Y:S01]  /*11a00*/  BSSY.RECONVERGENT B0, `(.L_x_476) ;  /* 0x0000046000007945 */ /* 0x000fe20003800200 */
[----:B------:R-:W2:Y:S01]  /*11a10*/  LDCU.64 UR10, c[0x0][0x388] ;  /* 0x00007100ff0a77ac */ /* 0x000ea20008000a00 */
[----:B-1----:R-:W-:Y:S01]  /*11a20*/  UISETP.NE.AND UP0, UPT, UR5, URZ, UPT ;  /* 0x000000ff0500728c */ /* 0x002fe2000bf05270 */
[----:B--2---:R-:W-:Y:S01]  /*11a30*/  MOV R0, UR10 ;  /* 0x0000000a00007c02 */ /* 0x004fe20008000f00 */
[----:B------:R-:W-:-:S07]  /*11a40*/  IMAD.U32 R3, RZ, RZ, UR11 ;  /* 0x0000000bff037e24 */ /* 0x000fce000f8e00ff */
[----:B------:R-:W-:Y:S05]  /*11a50*/  BRA.U !UP0, `(.L_x_477) ;  /* 0x0000000108847547 */ /* 0x000fea000b800000 */
[----:B------:R-:W0:Y:S01]  /*11a60*/  LDCU UR5, c[0x0][0x360] ;  /* 0x00006c00ff0577ac */ /* 0x000e220008000800 */
[----:B------:R-:W-:Y:S02]  /*11a70*/  MOV R24, UR10 ;  /* 0x0000000a00187c02 */ /* 0x000fe40008000f00 */
[----:B------:R-:W-:Y:S01]  /*11a80*/  MOV R25, UR11 ;  /* 0x0000000b00197c02 */ /* 0x000fe20008000f00 */
[----:B------:R-:W1:Y:S01]  /*11a90*/  LDCU UR8, c[0x0][0x3a4] ;  /* 0x00007480ff0877ac */ /* 0x000e620008000800 */
[----:B0-----:R-:W-:-:S05]  /*11aa0*/  IMAD R6, R2, UR5, R17 ;  /* 0x0000000502067c24 */ /* 0x001fca000f8e0211 */
[----:B-1----:R-:W-:-:S13]  /*11ab0*/  ISETP.GE.U32.AND P1, PT, R6, UR8, PT ;  /* 0x0000000806007c0c */ /* 0x002fda000bf26070 */
[----:B------:R-:W-:Y:S05]  /*11ac0*/  @P1 BRA `(.L_x_478) ;  /* 0x0000000000e41947 */ /* 0x000fea0003800000 */
[----:B------:R-:W0:Y:S01]  /*11ad0*/  LDCU UR7, c[0x0][0x374] ;  /* 0x00006e80ff0777ac */ /* 0x000e220008000800 */
[----:B------:R-:W1:Y:S01]  /*11ae0*/  LDC R15, c[0x0][0x364] ;  /* 0x0000d900ff0f7b82 */ /* 0x000e620000000800 */
[----:B------:R-:W-:Y:S01]  /*11af0*/  BSSY.RECONVERGENT B1, `(.L_x_479) ;  /* 0x0000014000017945 */ /* 0x000fe20003800200 */
[----:B------:R-:W-:Y:S01]  /*11b00*/  IMAD.MOV.U32 R0, RZ, RZ, R6 ;  /* 0x000000ffff007224 */ /* 0x000fe200078e0006 */
[----:B------:R-:W-:Y:S01]  /*11b10*/  MOV R19, UR10 ;  /* 0x0000000a00137c02 */ /* 0x000fe20008000f00 */
[----:B------:R-:W-:Y:S01]  /*11b20*/  IMAD.U32 R24, RZ, RZ, UR10 ;  /* 0x0000000aff187e24 */ /* 0x000fe2000f8e00ff */
[----:B------:R-:W-:Y:S02]  /*11b30*/  MOV R21, UR11 ;  /* 0x0000000b00157c02 */ /* 0x000fe40008000f00 */
[----:B------:R-:W-:Y:S01]  /*11b40*/  MOV R25, UR11 ;  /* 0x0000000b00197c02 */ /* 0x000fe20008000f00 */
[----:B------:R-:W2:Y:S01]  /*11b50*/  LDC.64 R12, c[0x0][0x780] ;  /* 0x0001e000ff0c7b82 */ /* 0x000ea20000000a00 */
[----:B0-----:R-:W-:-:S02]  /*11b60*/  IMAD R3, R16, UR7, RZ ;  /* 0x0000000710037c24 */ /* 0x001fc4000f8e02ff */
[----:B-1----:R-:W-:-:S07]  /*11b70*/  IMAD R15, R15, UR5, RZ ;  /* 0x000000050f0f7c24 */ /* 0x002fce000f8e02ff */
.L_x_480:
[----:B------:R-:W-:-:S05]  /*11b80*/  IADD3 R7, PT, PT, R3, R0, RZ ;  /* 0x0000000003077210 */ /* 0x000fca0007ffe0ff */
[----:B--2---:R-:W-:-:S05]  /*11b90*/  IMAD.WIDE.U32 R6, R7, 0x10, R12 ;  /* 0x0000001007067825 */ /* 0x004fca00078e000c */
[----:B------:R-:W2:Y:S04]  /*11ba0*/  LDG.E.64 R8, desc[UR36][R6.64] ;  /* 0x0000002406087981 */ /* 0x000ea8000c1e1b00 */
[----:B------:R-:W3:Y:S01]  /*11bb0*/  LDG.E.64 R10, desc[UR36][R6.64+0x8] ;  /* 0x00000824060a7981 */ /* 0x000ee2000c1e1b00 */
[----:B------:R-:W-:-:S05]  /*11bc0*/  IMAD.IADD R0, R15, 0x1, R0 ;  /* 0x000000010f007824 */ /* 0x000fca00078e0200 */
[----:B------:R-:W-:Y:S02]  /*11bd0*/  ISETP.GE.U32.AND P1, PT, R0, UR8, PT ;  /* 0x0000000800007c0c */ /* 0x000fe4000bf26070 */
[----:B--2---:R-:W-:Y:S02]  /*11be0*/  LOP3.LUT R19, R8, R19, RZ, 0x3c, !PT ;  /* 0x0000001308137212 */ /* 0x004fe400078e3cff */
[----:B------:R-:W-:Y:S02]  /*11bf0*/  LOP3.LUT R21, R9, R21, RZ, 0x3c, !PT ;  /* 0x0000001509157212 */ /* 0x000fe400078e3cff */
[----:B---3--:R-:W-:Y:S02]  /*11c00*/  LOP3.LUT R24, R10, R24, RZ, 0x3c, !PT ;  /* 0x000000180a187212 */ /* 0x008fe400078e3cff */
[----:B------:R-:W-:-:S05]  /*11c10*/  LOP3.LUT R25, R11, R25, RZ, 0x3c, !PT ;  /* 0x000000190b197212 */ /* 0x000fca00078e3cff */
[----:B------:R-:W-:Y:S05]  /*11c20*/  @!P1 BRA `(.L_x_480) ;  /* 0xfffffffc00d49947 */ /* 0x000fea000383ffff */
[----:B------:R-:W-:Y:S05]  /*11c30*/  BSYNC.RECONVERGENT B1 ;  /* 0x0000000000017941 */ /* 0x000fea0003800200 */
.L_x_479:
[----:B------:R-:W-:Y:S02]  /*11c40*/  MOV R0, R19 ;  /* 0x0000001300007202 */ /* 0x000fe40000000f00 */
[----:B------:R-:W-:Y:S01]  /*11c50*/  MOV R3, R21 ;  /* 0x0000001500037202 */ /* 0x000fe20000000f00 */
[----:B------:R-:W-:Y:S06]  /*11c60*/  BRA `(.L_x_478) ;  /* 0x00000000007c7947 */ /* 0x000fec0003800000 */
.L_x_477:
[----:B------:R-:W1:Y:S01]  /*11c70*/  LDCU UR7, c[0x0][0x3a4] ;  /* 0x00007480ff0777ac */ /* 0x000e620008000800 */
[----:B------:R-:W-:Y:S01]  /*11c80*/  IMAD.U32 R24, RZ, RZ, UR10 ;  /* 0x0000000aff187e24 */ /* 0x000fe2000f8e00ff */
[----:B------:R-:W-:Y:S02]  /*11c90*/  MOV R25, UR11 ;  /* 0x0000000b00197c02 */ /* 0x000fe40008000f00 */
[----:B-1----:R-:W-:-:S13]  /*11ca0*/  ISETP.GE.U32.AND P1, PT, R2, UR7, PT ;  /* 0x0000000702007c0c */ /* 0x002fda000bf26070 */
[----:B------:R-:W-:Y:S05]  /*11cb0*/  @P1 BRA `(.L_x_478) ;  /* 0x0000000000681947 */ /* 0x000fea0003800000 */
[----:B------:R-:W1:Y:S01]  /*11cc0*/  LDCU UR5, c[0x0][0x374] ;  /* 0x00006e80ff0577ac */ /* 0x000e620008000800 */
[----:B------:R-:W2:Y:S01]  /*11cd0*/  LDC R14, c[0x0][0x360] ;  /* 0x0000d800ff0e7b82 */ /* 0x000ea20000000800 */
[----:B------:R-:W-:Y:S01]  /*11ce0*/  BSSY.RECONVERGENT B1, `(.L_x_481) ;  /* 0x0000015000017945 */ /* 0x000fe20003800200 */
[----:B------:R-:W-:Y:S01]  /*11cf0*/  MOV R15, UR10 ;  /* 0x0000000a000f7c02 */ /* 0x000fe20008000f00 */
[----:B------:R-:W-:Y:S01]  /*11d00*/  IMAD.U32 R19, RZ, RZ, UR11 ;  /* 0x0000000bff137e24 */ /* 0x000fe2000f8e00ff */
[----:B------:R-:W-:Y:S01]  /*11d10*/  MOV R24, UR10 ;  /* 0x0000000a00187c02 */ /* 0x000fe20008000f00 */
[----:B------:R-:W-:Y:S01]  /*11d20*/  IMAD.MOV.U32 R3, RZ, RZ, R2 ;  /* 0x000000ffff037224 */ /* 0x000fe200078e0002 */
[----:B------:R-:W-:Y:S02]  /*11d30*/  MOV R25, UR11 ;  /* 0x0000000b00197c02 */ /* 0x000fe40008000f00 */
[----:B------:R-:W3:Y:S08]  /*11d40*/  LDC.64 R12, c[0x0][0x780] ;  /* 0x0001e000ff0c7b82 */ /* 0x000ef00000000a00 */
[----:B------:R-:W4:Y:S01]  /*11d50*/  LDC R20, c[0x0][0x364] ;  /* 0x0000d900ff147b82 */ /* 0x000f220000000800 */
[----:B-1----:R-:W-:-:S07]  /*11d60*/  IMAD R16, R16, UR5, RZ ;  /* 0x0000000510107c24 */ /* 0x002fce000f8e02ff */
.L_x_482:
[----:B------:R-:W-:-:S05]  /*11d70*/  IADD3 R0, PT, PT, R16, R3, RZ ;  /* 0x0000000310007210 */ /* 0x000fca0007ffe0ff */
[----:B0-2---:R-:W-:-:S04]  /*11d80*/  IMAD R7, R0, R14, R17 ;  /* 0x0000000e00077224 */ /* 0x005fc800078e0211 */
[----:B---3--:R-:W-:-:S05]  /*11d90*/  IMAD.WIDE.U32 R6, R7, 0x10, R12 ;  /* 0x0000001007067825 */ /* 0x008fca00078e000c */
[----:B------:R-:W2:Y:S04]  /*11da0*/  LDG.E.64 R8, desc[UR36][R6.64] ;  /* 0x0000002406087981 */ /* 0x000ea8000c1e1b00 */
[----:B------:R-:W3:Y:S01]  /*11db0*/  LDG.E.64 R10, desc[UR36][R6.64+0x8] ;  /* 0x00000824060a7981 */ /* 0x000ee2000c1e1b00 */
[----:B----4-:R-:W-:-:S04]  /*11dc0*/  IADD3 R3, PT, PT, R20, R3, RZ ;  /* 0x0000000314037210 */ /* 0x010fc80007ffe0ff */
[----:B------:R-:W-:Y:S02]  /*11dd0*/  ISETP.GE.U32.AND P1, PT, R3, UR7, PT ;  /* 0x0000000703007c0c */ /* 0x000fe4000bf26070 */
[----:B--2---:R-:W-:Y:S02]  /*11de0*/  LOP3.LUT R15, R8, R15, RZ, 0x3c, !PT ;  /* 0x0000000f080f7212 */ /* 0x004fe400078e3cff */
[----:B------:R-:W-:Y:S02]  /*11df0*/  LOP3.LUT R19, R9, R19, RZ, 0x3c, !PT ;  /* 0x0000001309137212 */ /* 0x000fe400078e3cff */
[----:B---3--:R-:W-:Y:S02]  /*11e00*/  LOP3.LUT R24, R10, R24, RZ, 0x3c, !PT ;  /* 0x000000180a187212 */ /* 0x008fe400078e3cff */
[----:B------:R-:W-:-:S05]  /*11e10*/  LOP3.LUT R25, R11, R25, RZ, 0x3c, !PT ;  /* 0x000000190b197212 */ /* 0x000fca00078e3cff */
[----:B------:R-:W-:Y:S05]  /*11e20*/  @!P1 BRA `(.L_x_482) ;  /* 0xfffffffc00d09947 */ /* 0x000fea000383ffff */
[----:B------:R-:W-:Y:S05]  /*11e30*/  BSYNC.RECONVERGENT B1 ;  /* 0x0000000000017941 */ /* 0x000fea0003800200 */
.L_x_481:
[----:B------:R-:W-:Y:S01]  /*11e40*/  IMAD.MOV.U32 R0, RZ, RZ, R15 ;  /* 0x000000ffff007224 */ /* 0x000fe200078e000f */
[----:B------:R-:W-:-:S07]  /*11e50*/  MOV R3, R19 ;  /* 0x0000001300037202 */ /* 0x000fce0000000f00 */
.L_x_478:
[----:B------:R-:W-:Y:S05]  /*11e60*/  BSYNC.RECONVERGENT B0 ;  /* 0x0000000000007941 */ /* 0x000fea0003800200 */
.L_x_476:
[----:B------:R-:W1:Y:S01]  /*11e70*/  LDCU UR5, c[0x0][0x360] ;  /* 0x00006c00ff0577ac */ /* 0x000e620008000800 */
[----:B0-----:R-:W-:Y:S01]  /*11e80*/  MOV R8, R0 ;  /* 0x0000000000087202 */ /* 0x001fe20000000f00 */
[----:B------:R-:W-:Y:S01]  /*11e90*/  IMAD.MOV.U32 R9, RZ, RZ, R3 ;  /* 0x000000ffff097224 */ /* 0x000fe200078e0003 */
[----:B------:R-:W-:Y:S01]  /*11ea0*/  MOV R10, R24 ;  /* 0x00000018000a7202 */ /* 0x000fe20000000f00 */
[----:B------:R-:W-:Y:S01]  /*11eb0*/  UIADD3 UR4, UPT, UPT, UR4, 0x10, URZ ;  /* 0x0000001004047890 */ /* 0x000fe2000fffe0ff */
[----:B------:R-:W-:-:S03]  /*11ec0*/  MOV R11, R25 ;  /* 0x00000019000b7202 */ /* 0x000fc60000000f00 */
[----:B------:R-:W-:Y:S01]  /*11ed0*/  ULEA UR8, UR6, UR4, 0x18 ;  /* 0x0000000406087291 */ /* 0x000fe2000f8ec0ff */
[----:B------:R-:W0:Y:S01]  /*11ee0*/  LDCU UR6, c[0x0][0x364] ;  /* 0x00006c80ff0677ac */ /* 0x000e220008000800 */
[----:B-1----:R-:W-:-:S05]  /*11ef0*/  IMAD R6, R2, UR5, R17 ;  /* 0x0000000502067c24 */ /* 0x002fca000f8e0211 */
[----:B------:R-:W-:-:S05]  /*11f00*/  LEA R7, R6, UR8, 0x4 ;  /* 0x0000000806077c11 */ /* 0x000fca000f8e20ff */
[----:B------:R1:W-:Y:S01]  /*11f10*/  STS.128 [R7], R8 ;  /* 0x0000000807007388 */ /* 0x0003e20000000c00 */
[----:B0-----:R-:W-:-:S09]  /*11f20*/  UISETP.GE.U32.AND UP0, UPT, UR6, 0x2, UPT ;  /* 0x000000020600788c */ /* 0x001fd2000bf06070 */
[----:B------:R-:W-:Y:S05]  /*11f30*/  BRA.U !UP0, `(.L_x_483) ;  /* 0x0000000108607547 */ /* 0x000fea000b800000 */
[----:B------:R-:W-:-:S05]  /*11f40*/  UMOV UR4, UR6 ;  /* 0x0000000600047c82 */ /* 0x000fca0008000000 */
.L_x_486:
[----:B------:R-:W-:Y:S01]  /*11f50*/  USHF.R.U32.HI UR7, URZ, 0x1, UR4 ;  /* 0x00000001ff077899 */ /* 0x000fe20008011604 */
[----:B------:R-:W-:Y:S05]  /*11f60*/  BAR.SYNC.DEFER_BLOCKING 0x0 ;  /* 0x0000000000007b1d */ /* 0x000fea0000010000 */
[----:B------:R-:W-:Y:S01]  /*11f70*/  VIADD R6, R2, UR7 ;  /* 0x0000000702067c36 */ /* 0x000fe20008000000 */
[----:B------:R-:W-:Y:S04]  /*11f80*/  BSSY.RECONVERGENT B0, `(.L_x_484) ;  /* 0x0000010000007945 */ /* 0x000fe80003800200 */
[----:B------:R-:W-:-:S04]  /*11f90*/  ISETP.GE.U32.AND P1, PT, R6, UR6, PT ;  /* 0x0000000606007c0c */ /* 0x000fc8000bf26070 */
[----:B------:R-:W-:-:S13]  /*11fa0*/  ISETP.GE.U32.OR P1, PT, R2, UR7, P1 ;  /* 0x0000000702007c0c */ /* 0x000fda0008f26470 */
[----:B0-----:R-:W-:Y:S05]  /*11fb0*/  @P1 BRA `(.L_x_485) ;  /* 0x0000000000301947 */ /* 0x001fea0003800000 */
[----:B------:R-:W-:-:S05]  /*11fc0*/  IMAD R6, R6, UR5, R17 ;  /* 0x0000000506067c24 */ /* 0x000fca000f8e0211 */
[----:B------:R-:W-:-:S05]  /*11fd0*/  LEA R6, R6, UR8, 0x4 ;  /* 0x0000000806067c11 */ /* 0x000fca000f8e20ff */
[----:B-1----:R-:W0:Y:S02]  /*11fe0*/  LDS.128 R8, [R6] ;  /* 0x0000000006087984 */ /* 0x002e240000000c00 */
[----:B0-----:R-:W-:Y:S02]  /*11ff0*/  LOP3.LUT R24, R10, R24, RZ, 0x3c, !PT ;  /* 0x000000180a187212 */ /* 0x001fe400078e3cff */
[----:B------:R-:W-:Y:S02]  /*12000*/  LOP3.LUT R0, R8, R0, RZ, 0x3c, !PT ;  /* 0x0000000008007212 */ /* 0x000fe400078e3cff */
[----:B------:R-:W-:Y:S01]  /*12010*/  LOP3.LUT R3, R9, R3, RZ, 0x3c, !PT ;  /* 0x0000000309037212 */ /* 0x000fe200078e3cff */
[----:B------:R-:W-:Y:S01]  /*12020*/  IMAD.MOV.U32 R10, RZ, RZ, R24 ;  /* 0x000000ffff0a7224 */ /* 0x000fe200078e0018 */
[----:B------:R-:W-:Y:S02]  /*12030*/  LOP3.LUT R25, R11, R25, RZ, 0x3c, !PT ;  /* 0x000000190b197212 */ /* 0x000fe400078e3cff */
[----:B------:R-:W-:-:S02]  /*12040*/  MOV R8, R0 ;  /* 0x0000000000087202 */ /* 0x000fc40000000f00 */
[----:B------:R-:W-:Y:S02]  /*12050*/  MOV R9, R3 ;  /* 0x0000000300097202 */ /* 0x000fe40000000f00 */
[----:B------:R-:W-:-:S05]  /*12060*/  MOV R11, R25 ;  /* 0x00000019000b7202 */ /* 0x000fca0000000f00 */
[----:B------:R0:W-:Y:S02]  /*12070*/  STS.128 [R7], R8 ;  /* 0x0000000807007388 */ /* 0x0001e40000000c00 */
.L_x_485:
[----:B------:R-:W-:Y:S05]  /*12080*/  BSYNC.RECONVERGENT B0 ;  /* 0x0000000000007941 */ /* 0x000fea0003800200 */
.L_x_484:
[----:B------:R-:W-:-:S03]  /*12090*/  UISETP.GT.U32.AND UP0, UPT, UR4, 0x3, UPT ;  /* 0x000000030400788c */ /* 0x000fc6000bf04070 */
[----:B------:R-:W-:-:S06]  /*120a0*/  UMOV UR4, UR7 ;  /* 0x0000000700047c82 */ /* 0x000fcc0008000000 */
[----:B------:R-:W-:Y:S05]  /*120b0*/  BRA.U UP0, `(.L_x_486) ;  /* 0xfffffffd00a47547 */ /* 0x000fea000b83ffff */
.L_x_483:
[----:B------:R-:W2:Y:S02]  /*120c0*/  LDCU UR4, c[0x0][0x3a8] ;  /* 0x00007500ff0477ac */ /* 0x000ea40008000800 */
[----:B--2---:R-:W-:-:S09]  /*120d0*/  UISETP.NE.AND UP0, UPT, UR4, URZ, UPT ;  /* 0x000000ff0400728c */ /* 0x004fd2000bf05270 */
[----:B------:R-:W-:Y:S05]  /*120e0*/  BRA.U !UP0, `(.L_x_487) ;  /* 0x0000000108d47547 */ /* 0x000fea000b800000 */
[----:B------:R-:W-:Y:S02]  /*120f0*/  UISETP.GE.U32.AND UP0, UPT, UR5, 0x21, UPT ;  /* 0x000000210500788c */ /* 0x000fe4000bf06070 */
[----:B------:R-:W-:-:S07]  /*12100*/  UMOV UR4, UR5 ;  /* 0x0000000500047c82 */ /* 0x000fce0008000000 */
[----:B------:R-:W-:Y:S05]  /*12110*/  BRA.U !UP0, `(.L_x_488) ;  /* 0x00000001087c7547 */ /* 0x000fea000b800000 */
[----:B01----:R-:W-:Y:S01]  /*12120*/  MOV R8, R0 ;  /* 0x0000000000087202 */ /* 0x003fe20000000f00 */
[----:B------:R-:W-:Y:S01]  /*12130*/  IMAD.MOV.U32 R9, RZ, RZ, R3 ;  /* 0x000000ffff097224 */ /* 0x000fe200078e0003 */
[----:B------:R-:W-:Y:S01]  /*12140*/  MOV R10, R24 ;  /* 0x00000018000a7202 */ /* 0x000fe20000000f00 */
[----:B------:R-:W-:Y:S01]  /*12150*/  UISETP.GE.U32.AND UP0, UPT, UR5, 0x40, UPT ;  /* 0x000000400500788c */ /* 0x000fe2000bf06070 */
[----:B------:R-:W-:Y:S01]  /*12160*/  MOV R11, R25 ;  /* 0x00000019000b7202 */ /* 0x000fe20000000f00 */
[----:B------:R-:W-:-:S04]  /*12170*/  UMOV UR4, 0x20 ;  /* 0x0000002000047882 */ /* 0x000fc80000000000 */
[----:B------:R2:W-:Y:S03]  /*12180*/  STS.128 [R7], R8 ;  /* 0x0000000807007388 */ /* 0x0005e60000000c00 */
[----:B------:R-:W-:Y:S05]  /*12190*/  BRA.U !UP0, `(.L_x_488) ;  /* 0x00000001085c7547 */ /* 0x000fea000b800000 */
[----:B------:R-:W-:-:S07]  /*121a0*/  IMAD.U32 R2, RZ, RZ, UR5 ;  /* 0x00000005ff027e24 */ /* 0x000fce000f8e00ff */
.L_x_491:
[----:B------:R-:W-:Y:S01]  /*121b0*/  SHF.R.U32.HI R6, RZ, 0x1, R2 ;  /* 0x00000001ff067819 */ /* 0x000fe20000011602 */
[----:B------:R-:W-:Y:S01]  /*121c0*/  BAR.SYNC.DEFER_BLOCKING 0x0 ;  /* 0x0000000000007b1d */ /* 0x000fe20000010000 */
[----:B------:R-:W-:Y:S02]  /*121d0*/  ISETP.GT.U32.AND P2, PT, R2, 0x7f, PT ;  /* 0x0000007f0200780c */ /* 0x000fe40003f44070 */
[----:B0-2---:R-:W-:-:S03]  /*121e0*/  IADD3 R8, PT, PT, R6, R17, RZ ;  /* 0x0000001106087210 */ /* 0x005fc60007ffe0ff */
[----:B------:R-:W-:Y:S01]  /*121f0*/  BSSY.RECONVERGENT B0, `(.L_x_489) ;  /* 0x000000f000007945 */ /* 0x000fe20003800200 */
[----:B------:R-:W-:-:S04]  /*12200*/  ISETP.GE.U32.AND P1, PT, R8, UR5, PT ;  /* 0x0000000508007c0c */ /* 0x000fc8000bf26070 */
[----:B------:R-:W-:-:S13]  /*12210*/  ISETP.GE.U32.OR P1, PT, R17, R6, P1 ;  /* 0x000000061100720c */ /* 0x000fda0000f26470 */
[----:B------:R-:W-:Y:S05]  /*12220*/  @P1 BRA `(.L_x_490) ;  /* 0x00000000002c1947 */ /* 0x000fea0003800000 */
[----:B------:R-:W-:-:S06]  /*12230*/  LEA R8, R6, R7, 0x4 ;  /* 0x0000000706087211 */ /* 0x000fcc00078e20ff */
[----:B------:R-:W0:Y:S02]  /*12240*/  LDS.128 R8, [R8] ;  /* 0x0000000008087984 */ /* 0x000e240000000c00 */
[----:B0-----:R-:W-:Y:S02]  /*12250*/  LOP3.LUT R0, R8, R0, RZ, 0x3c, !PT ;  /* 0x0000000008007212 */ /* 0x001fe400078e3cff */
[----:B------:R-:W-:Y:S02]  /*12260*/  LOP3.LUT R25, R11, R25, RZ, 0x3c, !PT ;  /* 0x000000190b197212 */ /* 0x000fe400078e3cff */
[----:B------:R-:W-:Y:S01]  /*12270*/  LOP3.LUT R3, R9, R3, RZ, 0x3c, !PT ;  /* 0x0000000309037212 */ /* 0x000fe200078e3cff */
[----:B------:R-:W-:Y:S01]  /*12280*/  IMAD.MOV.U32 R8, RZ, RZ, R0 ;  /* 0x000000ffff087224 */ /* 0x000fe200078e0000 */
[----:B------:R-:W-:Y:S01]  /*12290*/  LOP3.LUT R24, R10, R24, RZ, 0x3c, !PT ;  /* 0x000000180a187212 */ /* 0x000fe200078e3cff */
[----:B------:R-:W-:Y:S01]  /*122a0*/  IMAD.MOV.U32 R11, RZ, RZ, R25 ;  /* 0x000000ffff0b7224 */ /* 0x000fe200078e0019 */
[----:B------:R-:W-:-:S02]  /*122b0*/  MOV R9, R3 ;  /* 0x0000000300097202 */ /* 0x000fc40000000f00 */
[----:B------:R-:W-:-:S05]  /*122c0*/  MOV R10, R24 ;  /* 0x00000018000a7202 */ /* 0x000fca0000000f00 */
[----:B------:R0:W-:Y:S02]  /*122d0*/  STS.128 [R7], R8 ;  /* 0x0000000807007388 */ /* 0x0001e40000000c00 */
.L_x_490:
[----:B------:R-:W-:Y:S05]  /*122e0*/  BSYNC.RECONVERGENT B0 ;  /* 0x0000000000007941 */ /* 0x000fea0003800200 */
.L_x_489:
[----:B------:R-:W-:Y:S01]  /*122f0*/  MOV R2, R6 ;  /* 0x0000000600027202 */ /* 0x000fe20000000f00 */
[----:B------:R-:W-:Y:S06]  /*12300*/  @P2 BRA `(.L_x_491) ;  /* 0xfffffffc00a82947 */ /* 0x000fec000383ffff */
.L_x_488:
[----:B------:R-:W-:Y:S01]  /*12310*/  BAR.SYNC.DEFER_BLOCKING 0x0 ;  /* 0x0000000000007b1d */ /* 0x000fe20000010000 */
[----:B------:R-:W-:-:S09]  /*12320*/  UISETP.GE.U32.AND UP0, UPT, UR4, 0x2, UPT ;  /* 0x000000020400788c */ /* 0x000fd2000bf06070 */
[----:B------:R-:W-:Y:S05]  /*12330*/  BRA.U !UP0, `(.L_x_487) ;  /* 0x0000000108407547 */ /* 0x000fea000b800000 */
[----:B012---:R-:W-:-:S07]  /*12340*/  HFMA2 R11, -RZ, RZ, 0, 5.9604644775390625e-08 ;  /* 0x00000001ff0b7431 */ /* 0x007fce00000001ff */
.L_x_492:
[----:B------:R-:W-:Y:S01]  /*12350*/  IMAD.MOV.U32 R6, RZ, RZ, R0 ;  /* 0x000000ffff067224 */ /* 0x000fe200078e0000 */
[----:B------:R-:W-:Y:S01]  /*12360*/  MOV R7, R3 ;  /* 0x0000000300077202 */ /* 0x000fe20000000f00 */
[----:B------:R-:W-:Y:S01]  /*12370*/  IMAD.MOV.U32 R9, RZ, RZ, R25 ;  /* 0x000000ffff097224 */ /* 0x000fe200078e0019 */
[----:B------:R-:W-:Y:S02]  /*12380*/  MOV R8, R24 ;  /* 0x0000001800087202 */ /* 0x000fe40000000f00 */
[----:B------:R-:W0:Y:S04]  /*12390*/  SHFL.DOWN PT, R13, R6, R11, 0x1f ;  /* 0x08001f0b060d7589 */ /* 0x000e2800000e0000 */
[----:B------:R-:W1:Y:S04]  /*123a0*/  SHFL.DOWN PT, R3, R7, R11, 0x1f ;  /* 0x08001f0b07037589 */ /* 0x000e6800000e0000 */
[----:B------:R-:W2:Y:S04]  /*123b0*/  SHFL.DOWN PT, R15, R8, R11, 0x1f ;  /* 0x08001f0b080f7589 */ /* 0x000ea800000e0000 */
[----:B------:R3:W4:Y:S02]  /*123c0*/  SHFL.DOWN PT, R25, R9, R11, 0x1f ;  /* 0x08001f0b09197589 */ /* 0x00072400000e0000 */
[----:B---3--:R-:W-:-:S02]  /*123d0*/  SHF.L.U32 R11, R11, 0x1, RZ ;  /* 0x000000010b0b7819 */ /* 0x008fc400000006ff */
[----:B0-----:R-:W-:Y:S02]  /*123e0*/  LOP3.LUT R0, R6, R13, RZ, 0x3c, !PT ;  /* 0x0000000d06007212 */ /* 0x001fe400078e3cff */
[----:B------:R-:W-:Y:S02]  /*123f0*/  ISETP.GE.AND P1, PT, R11, UR4, PT ;  /* 0x000000040b007c0c */ /* 0x000fe4000bf26270 */
[----:B-1----:R-:W-:Y:S02]  /*12400*/  LOP3.LUT R3, R7, R3, RZ, 0x3c, !PT ;  /* 0x0000000307037212 */ /* 0x002fe400078e3cff */
[----:B--2---:R-:W-:Y:S02]  /*12410*/  LOP3.LUT R24, R8, R15, RZ, 0x3c, !PT ;  /* 0x0000000f08187212 */ /* 0x004fe400078e3cff */
[----:B----4-:R-:W-:-:S07]  /*12420*/  LOP3.LUT R25, R9, R25, RZ, 0x3c, !PT ;  /* 0x0000001909197212 */ /* 0x010fce00078e3cff */
[----:B------:R-:W-:Y:S05]  /*12430*/  @!P1 BRA `(.L_x_492) ;  /* 0xfffffffc00c49947 */ /* 0x000fea000383ffff */
.L_x_487:
[----:B------:R-:W-:Y:S05]  /*12440*/  @!P0 EXIT ;  /* 0x000000000000894d */ /* 0x000fea0003800000 */
[----:B------:R-:W3:Y:S02]  /*12450*/  LDCU.64 UR4, c[0x0][0x778] ;  /* 0x0000ef00ff0477ac */ /* 0x000ee40008000a00 */
[----:B---3--:R-:W-:-:S04]  /*12460*/  UISETP.NE.U32.AND UP0, UPT, UR4, URZ, UPT ;  /* 0x000000ff0400728c */ /* 0x008fc8000bf05070 */
[----:B------:R-:W-:-:S09]  /*12470*/  UISETP.NE.AND.EX UP0, UPT, UR5, URZ, UPT, UP0 ;  /* 0x000000ff0500728c */ /* 0x000fd2000bf05300 */
[----:B------:R-:W-:Y:S05]  /*12480*/  BRA.U UP0, `(.L_x_493) ;  /* 0x0000000500047547 */ /* 0x000fea000b800000 */
[----:B------:R-:W3:Y:S01]  /*12490*/  LDCU.U8 UR6, c[0x0][0x798] ;  /* 0x0000f300ff0677ac */ /* 0x000ee20008000000 */
[----:B------:R-:W0:Y:S01]  /*124a0*/  LDCU.64 UR4, c[0x0][0x768] ;  /* 0x0000ed00ff0477ac */ /* 0x000e220008000a00 */
[----:B---3--:R-:W-:Y:S02]  /*124b0*/  ISETP.NE.AND P0, PT, RZ, UR6, PT ;  /* 0x00000006ff007c0c */ /* 0x008fe4000bf05270 */
[----:B012---:R-:W-:Y:S02]  /*124c0*/  IADD3 R10, P2, PT, R22, UR4, RZ ;  /* 0x00000004160a7c10 */ /* 0x007fe4000ff5e0ff */
[----:B------:R-:W-:Y:S02]  /*124d0*/  IADD3 R8, P1, PT, R18, UR4, RZ ;  /* 0x0000000412087c10 */ /* 0x000fe4000ff3e0ff */
[----:B------:R-:W-:-:S03]  /*124e0*/  IADD3.X R11, PT, PT, RZ, UR5, RZ, P2, !PT ;  /* 0x00000005ff0b7c10 */ /* 0x000fc600097fe4ff */
[----:B------:R-:W-:-:S04]  /*124f0*/  IMAD.X R9, RZ, RZ, UR5, P1 ;  /* 0x00000005ff097e24 */ /* 0x000fc800088e06ff */
[----:B------:R-:W2:Y:S04]  /*12500*/  @P0 LDG.E.64 R4, desc[UR36][R10.64] ;  /* 0x000000240a040981 */ /* 0x000ea8000c1e1b00 */
[----:B------:R-:W3:Y:S01]  /*12510*/  @P0 LDG.E.64 R6, desc[UR36][R8.64] ;  /* 0x0000002408060981 */ /* 0x000ee2000c1e1b00 */
[----:B------:R-:W0:Y:S02]  /*12520*/  LDCU.U8 UR4, c[0x0][0x799] ;  /* 0x0000f320ff0477ac */ /* 0x000e240008000000 */
[----:B0-----:R-:W-:Y:S02]  /*12530*/  ISETP.NE.AND P1, PT, RZ, UR4, PT ;  /* 0x00000004ff007c0c */ /* 0x001fe4000bf25270 */
[----:B--2---:R-:W-:Y:S02]  /*12540*/  @P0 LOP3.LUT R0, R4, R0, RZ, 0x3c, !PT ;  /* 0x0000000004000212 */ /* 0x004fe400078e3cff */
[----:B------:R-:W-:-:S02]  /*12550*/  @P0 LOP3.LUT R3, R5, R3, RZ, 0x3c, !PT ;  /* 0x0000000305030212 */ /* 0x000fc400078e3cff */
[----:B------:R-:W-:Y:S02]  /*12560*/  MOV R16, R0 ;  /* 0x0000000000107202 */ /* 0x000fe40000000f00 */
[----:B------:R-:W-:Y:S02]  /*12570*/  MOV R17, R3 ;  /* 0x0000000300117202 */ /* 0x000fe40000000f00 */
[----:B---3--:R-:W-:Y:S02]  /*12580*/  @P0 LOP3.LUT R24, R6, R24, RZ, 0x3c, !PT ;  /* 0x0000001806180212 */ /* 0x008fe400078e3cff */
[----:B------:R-:W-:Y:S01]  /*12590*/  @P0 LOP3.LUT R25, R7, R25, RZ, 0x3c, !PT ;  /* 0x0000001907190212 */ /* 0x000fe200078e3cff */
[----:B------:R0:W-:Y:S04]  /*125a0*/  @!P1 STG.E.64 desc[UR36][R10.64], R16 ;  /* 0x000000100a009986 */ /* 0x0001e8000c101b24 */
[----:B------:R0:W-:Y:S01]  /*125b0*/  @!P1 STG.E.64 desc[UR36][R8.64], R24 ;  /* 0x0000001808009986 */ /* 0x0001e2000c101b24 */
[----:B------:R-:W-:Y:S05]  /*125c0*/  @!P1 EXIT ;  /* 0x000000000000994d */ /* 0x000fea0003800000 */
[----:B------:R-:W1:Y:S02]  /*125d0*/  LDCU UR4, c[0x0][0x79c] ;  /* 0x0000f380ff0477ac */ /* 0x000e640008000800 */
[----:B-1----:R-:W-:-:S09]  /*125e0*/  UISETP.NE.AND UP0, UPT, UR4, 0x1, UPT ;  /* 0x000000010400788c */ /* 0x002fd2000bf05270 */
[----:B------:R-:W-:Y:S05]  /*125f0*/  BRA.U !UP0, `(.L_x_494) ;  /* 0x0000000108907547 */ /* 0x000fea000b800000 */
[----:B------:R-:W-:Y:S01]  /*12600*/  MOV R2, 0x0 ;  /* 0x0000000000027802 */ /* 0x000fe20000000f00 */
[----:B------:R-:W1:Y:S01]  /*12610*/  LDCU.64 UR4, c[0x4][0x7c8] ;  /* 0x0100f900ff0477ac */ /* 0x000e620008000a00 */
[----:B------:R-:W-:Y:S02]  /*12620*/  HFMA2 R12, -RZ, RZ, 0, 5.9604644775390625e-08 ;  /* 0x00000001ff0c7431 */ /* 0x000fe400000001ff */
[----:B0-----:R-:W-:Y:S01]  /*12630*/  IMAD.MOV.U32 R8, RZ, RZ, 0x2ef ;  /* 0x000002efff087424 */ /* 0x001fe200078e00ff */
[----:B------:R0:W2:Y:S01]  /*12640*/  LDC.64 R14, c[0x4][R2] ;  /* 0x01000000020e7b82 */ /* 0x0000a20000000a00 */
[----:B------:R-:W3:Y:S01]  /*12650*/  LDCU.64 UR8, c[0x4][0x7b8] ;  /* 0x0100f700ff0877ac */ /* 0x000ee20008000a00 */
[----:B------:R-:W-:Y:S01]  /*12660*/  MOV R13, RZ ;  /* 0x000000ff000d7202 */ /* 0x000fe20000000f00 */
[----:B------:R-:W4:Y:S01]  /*12670*/  LDCU.64 UR6, c[0x4][0x670] ;  /* 0x0100ce00ff0677ac */ /* 0x000f220008000a00 */
[----:B-1----:R-:W-:Y:S01]  /*12680*/  IMAD.U32 R4, RZ, RZ, UR4 ;  /* 0x00000004ff047e24 */ /* 0x002fe2000f8e00ff */
[----:B------:R-:W-:-:S02]  /*12690*/  MOV R5, UR5 ;  /* 0x0000000500057c02 */ /* 0x000fc40008000f00 */
[----:B---3--:R-:W-:Y:S01]  /*126a0*/  MOV R6, UR8 ;  /* 0x0000000800067c02 */ /* 0x008fe20008000f00 */
[----:B------:R-:W-:Y:S01]  /*126b0*/  IMAD.U32 R7, RZ, RZ, UR9 ;  /* 0x00000009ff077e24 */ /* 0x000fe2000f8e00ff */
[----:B----4-:R-:W-:Y:S02]  /*126c0*/  MOV R10, UR6 ;  /* 0x00000006000a7c02 */ /* 0x010fe40008000f00 */
[----:B0-----:R-:W-:-:S07]  /*126d0*/  MOV R11, UR7 ;  /* 0x00000007000b7c02 */ /* 0x001fce0008000f00 */
[----:B------:R-:W-:-:S07]  /*126e0*/  LEPC R20, `(.L_x_495) ;  /* 0x000000001014794e */ /* 0x000fce0000000000 */
[----:B--2---:R-:W-:Y:S05]  /*126f0*/  CALL.ABS.NOINC R14 ;  /* 0x000000000e007343 */ /* 0x004fea0003c00000 */
.L_x_495:
[----:B------:R-:W0:Y:S01]  /*12700*/  LDCU.64 UR4, c[0x0][0x768] ;  /* 0x0000ed00ff0477ac */ /* 0x000e220008000a00 */
[----:B------:R-:W1:Y:S01]  /*12710*/  LDC.64 R2, c[0x4][R2] ;  /* 0x0100000002027b82 */ /* 0x000e620000000a00 */
[----:B------:R-:W-:Y:S01]  /*12720*/  HFMA2 R8, -RZ, RZ, 0, 4.4763088226318359375e-05 ;  /* 0x000002efff087431 */ /* 0x000fe200000001ff */
[----:B------:R-:W-:Y:S01]  /*12730*/  MOV R12, 0x1 ;  /* 0x00000001000c7802 */ /* 0x000fe20000000f00 */
[----:B------:R-:W2:Y:S01]  /*12740*/  LDCU.64 UR6, c[0x4][0x7c8] ;  /* 0x0100f900ff0677ac */ /* 0x000ea20008000a00 */
[----:B------:R-:W-:Y:S01]  /*12750*/  IMAD.MOV.U32 R13, RZ, RZ, RZ ;  /* 0x000000ffff0d7224 */ /* 0x000fe200078e00ff */
[----:B------:R-:W3:Y:S01]  /*12760*/  LDCU.64 UR8, c[0x4][0x7b8] ;  /* 0x0100f700ff0877ac */ /* 0x000ee20008000a00 */
[----:B0-----:R-:W-:Y:S02]  /*12770*/  IADD3 R14, P0, PT, R22, UR4, RZ ;  /* 0x00000004160e7c10 */ /* 0x001fe4000ff1e0ff */
[----:B--2---:R-:W-:-:S03]  /*12780*/  MOV R4, UR6 ;  /* 0x0000000600047c02 */ /* 0x004fc60008000f00 */
[----:B------:R-:W-:Y:S01]  /*12790*/  IMAD.X R15, RZ, RZ, UR5, P0 ;  /* 0x00000005ff0f7e24 */ /* 0x000fe200080e06ff */
[----:B------:R-:W0:Y:S01]  /*127a0*/  LDCU.64 UR4, c[0x4][0x670] ;  /* 0x0100ce00ff0477ac */ /* 0x000e220008000a00 */
[----:B------:R-:W-:Y:S01]  /*127b0*/  MOV R5, UR7 ;  /* 0x0000000700057c02 */ /* 0x000fe20008000f00 */
[----:B---3--:R-:W-:Y:S01]  /*127c0*/  IMAD.U32 R6, RZ, RZ, UR8 ;  /* 0x00000008ff067e24 */ /* 0x008fe2000f8e00ff */
[----:B------:R-:W-:Y:S01]  /*127d0*/  MOV R7, UR9 ;  /* 0x0000000900077c02 */ /* 0x000fe20008000f00 */
[----:B------:R2:W-:Y:S01]  /*127e0*/  STG.E.64 desc[UR36][R14.64], R16 ;  /* 0x000000100e007986 */ /* 0x0005e2000c101b24 */
[----:B0-----:R-:W-:Y:S01]  /*127f0*/  MOV R10, UR4 ;  /* 0x00000004000a7c02 */ /* 0x001fe20008000f00 */
[----:B--2---:R-:W-:-:S07]  /*12800*/  IMAD.U32 R11, RZ, RZ, UR5 ;  /* 0x00000005ff0b7e24 */ /* 0x004fce000f8e00ff */
[----:B------:R-:W-:-:S07]  /*12810*/  LEPC R20, `(.L_x_496) ;  /* 0x000000001014794e */ /* 0x000fce0000000000 */
[----:B-1----:R-:W-:Y:S05]  /*12820*/  CALL.ABS.NOINC R2 ;  /* 0x0000000002007343 */ /* 0x002fea0003c00000 */
.L_x_496:
[----:B------:R-:W-:Y:S05]  /*12830*/  BRA `(.L_x_497) ;  /* 0x0000000000047947 */ /* 0x000fea0003800000 */
.L_x_494:
[----:B------:R1:W-:Y:S02]  /*12840*/  STG.E.64 desc[UR36][R10.64], R16 ;  /* 0x000000100a007986 */ /* 0x0003e4000c101b24 */
.L_x_497:
[----:B------:R-:W2:Y:S02]  /*12850*/  LDCU.64 UR4, c[0x0][0x768] ;  /* 0x0000ed00ff0477ac */ /* 0x000ea40008000a00 */
[----:B--2---:R-:W-:-:S04]  /*12860*/  IADD3 R18, P0, PT, R18, UR4, RZ ;  /* 0x0000000412127c10 */ /* 0x004fc8000ff1e0ff */
[----:B------:R-:W-:-:S05]  /*12870*/  IADD3.X R19, PT, PT, RZ, UR5, RZ, P0, !PT ;  /* 0x00000005ff137c10 */ /* 0x000fca00087fe4ff */
[----:B------:R-:W-:Y:S01]  /*12880*/  STG.E.64 desc[UR36][R18.64], R24 ;  /* 0x0000001812007986 */ /* 0x000fe2000c101b24 */
[----:B------:R-:W-:Y:S05]  /*12890*/  EXIT ;  /* 0x000000000000794d */ /* 0x000fea0003800000 */
.L_x_493:
[----:B------:R-:W3:Y:S01]  /*128a0*/  LDCU.U8 UR4, c[0x0][0x798] ;  /* 0x0000f300ff0477ac */ /* 0x000ee20008000000 */
[----:B------:R-:W4:Y:S01]  /*128b0*/  LDCU.U8 UR5, c[0x0][0x799] ;  /* 0x0000f320ff0577ac */ /* 0x000f220008000000 */
[----:B---3--:R-:W-:Y:S02]  /*128c0*/  UISETP.NE.AND UP1, UPT, UR4, URZ, UPT ;  /* 0x000000ff0400728c */ /* 0x008fe4000bf25270 */
[----:B----4-:R-:W-:-:S07]  /*128d0*/  UISETP.NE.AND UP0, UPT, UR5, URZ, UPT ;  /* 0x000000ff0500728c */ /* 0x010fce000bf05270 */
[----:B------:R-:W-:Y:S05]  /*128e0*/  BRA.U !UP1, `(.L_x_498) ;  /* 0x0000000109187547 */ /* 0x000fea000b800000 */
[----:B012---:R-:W2:Y:S04]  /*128f0*/  LDG.E.64 R6, desc[UR36][R4.64] ;  /* 0x0000002404067981 */ /* 0x007ea8000c1e1b00 */
[----:B------:R-:W3:Y:S01]  /*12900*/  LDG.E.64 R8, desc[UR36][R4.64+0x8] ;  /* 0x0000082404087981 */ /* 0x000ee2000c1e1b00 */
[----:B--2---:R-:W-:Y:S02]  /*12910*/  LOP3.LUT R0, R6, R0, RZ, 0x3c, !PT ;  /* 0x0000000006007212 */ /* 0x004fe400078e3cff */
[----:B------:R-:W-:Y:S02]  /*12920*/  LOP3.LUT R3, R7, R3, RZ, 0x3c, !PT ;  /* 0x0000000307037212 */ /* 0x000fe400078e3cff */
[----:B---3--:R-:W-:Y:S02]  /*12930*/  LOP3.LUT R24, R8, R24, RZ, 0x3c, !PT ;  /* 0x0000001808187212 */ /* 0x008fe400078e3cff */
[----:B------:R-:W-:-:S07]  /*12940*/  LOP3.LUT R25, R9, R25, RZ, 0x3c, !PT ;  /* 0x0000001909197212 */ /* 0x000fce00078e3cff */
.L_x_498:
[----:B------:R-:W-:Y:S01]  /*12950*/  MOV R16, R0 ;  /* 0x0000000000107202 */ /* 0x000fe20000000f00 */
[----:B------:R-:W-:Y:S01]  /*12960*/  IMAD.MOV.U32 R17, RZ, RZ, R3 ;  /* 0x000000ffff117224 */ /* 0x000fe200078e0003 */
[----:B------:R-:W-:Y:S06]  /*12970*/  BRA.U !UP0, `(.L_x_499) ;  /* 0x0000000108c07547 */ /* 0x000fec000b800000 */
[----:B------:R-:W3:Y:S02]  /*12980*/  LDCU UR4, c[0x0][0x79c] ;  /* 0x0000f380ff0477ac */ /* 0x000ee40008000800 */
[----:B---3--:R-:W-:-:S09]  /*12990*/  UISETP.NE.AND UP0, UPT, UR4, 0x1, UPT ;  /* 0x000000010400788c */ /* 0x008fd2000bf05270 */
[----:B------:R-:W-:Y:S05]  /*129a0*/  BRA.U !UP0, `(.L_x_500) ;  /* 0x0000000108907547 */ /* 0x000fea000b800000 */
[----:B------:R-:W-:Y:S01]  /*129b0*/  MOV R2, 0x0 ;  /* 0x0000000000027802 */ /* 0x000fe20000000f00 */
[----:B------:R-:W3:Y:S01]  /*129c0*/  LDCU.64 UR4, c[0x4][0x7c8] ;  /* 0x0100f900ff0477ac */ /* 0x000ee20008000a00 */
[----:B012---:R-:W-:Y:S01]  /*129d0*/  HFMA2 R8, -RZ, RZ, 0, 4.4763088226318359375e-05 ;  /* 0x000002efff087431 */ /* 0x007fe200000001ff */
[----:B------:R-:W-:Y:S01]  /*129e0*/  MOV R12, 0x1 ;  /* 0x00000001000c7802 */ /* 0x000fe20000000f00 */
[----:B------:R0:W1:Y:S01]  /*129f0*/  LDC.64 R14, c[0x4][R2] ;  /* 0x01000000020e7b82 */ /* 0x0000620000000a00 */
[----:B------:R-:W2:Y:S01]  /*12a00*/  LDCU.64 UR6, c[0x4][0x7b8] ;  /* 0x0100f700ff0677ac */ /* 0x000ea20008000a00 */
[----:B------:R-:W-:Y:S01]  /*12a10*/  IMAD.MOV.U32 R13, RZ, RZ, RZ ;  /* 0x000000ffff0d7224 */ /* 0x000fe200078e00ff */
[----:B------:R-:W4:Y:S01]  /*12a20*/  LDCU.64 UR8, c[0x4][0x670] ;  /* 0x0100ce00ff0877ac */ /* 0x000f220008000a00 */
[----:B---3--:R-:W-:Y:S02]  /*12a30*/  MOV R4, UR4 ;  /* 0x0000000400047c02 */ /* 0x008fe40008000f00 */
[----:B------:R-:W-:Y:S01]  /*12a40*/  MOV R5, UR5 ;  /* 0x0000000500057c02 */ /* 0x000fe20008000f00 */
[----:B--2---:R-:W-:Y:S01]  /*12a50*/  IMAD.U32 R6, RZ, RZ, UR6 ;  /* 0x00000006ff067e24 */ /* 0x004fe2000f8e00ff */
[----:B------:R-:W-:-:S02]  /*12a60*/  MOV R7, UR7 ;  /* 0x0000000700077c02 */ /* 0x000fc40008000f00 */
[----:B----4-:R-:W-:Y:S01]  /*12a70*/  MOV R10, UR8 ;  /* 0x00000008000a7c02 */ /* 0x010fe20008000f00 */
[----:B0-----:R-:W-:-:S07]  /*12a80*/  IMAD.U32 R11, RZ, RZ, UR9 ;  /* 0x00000009ff0b7e24 */ /* 0x001fce000f8e00ff */
[----:B------:R-:W-:-:S07]  /*12a90*/  LEPC R20, `(.L_x_501) ;  /* 0x000000001014794e */ /* 0x000fce0000000000 */
[----:B-1----:R-:W-:Y:S05]  /*12aa0*/  CALL.ABS.NOINC R14 ;  /* 0x000000000e007343 */ /* 0x002fea0003c00000 */
.L_x_501:
[----:B------:R-:W0:Y:S01]  /*12ab0*/  LDCU.64 UR4, c[0x0][0x768] ;  /* 0x0000ed00ff0477ac */ /* 0x000e220008000a00 */
[----:B------:R-:W1:Y:S01]  /*12ac0*/  LDC.64 R2, c[0x4][R2] ;  /* 0x0100000002027b82 */ /* 0x000e620000000a00 */
[----:B------:R-:W-:Y:S02]  /*12ad0*/  HFMA2 R8, -RZ, RZ, 0, 4.4763088226318359375e-05 ;  /* 0x000002efff087431 */ /* 0x000fe400000001ff */
[----:B------:R-:W-:Y:S01]  /*12ae0*/  IMAD.MOV.U32 R12, RZ, RZ, 0x1 ;  /* 0x00000001ff0c7424 */ /* 0x000fe200078e00ff */
[----:B------:R-:W2:Y:S01]  /*12af0*/  LDCU.64 UR6, c[0x4][0x7c8] ;  /* 0x0100f900ff0677ac */ /* 0x000ea20008000a00 */
[----:B------:R-:W-:Y:S01]  /*12b00*/  MOV R13, RZ ;  /* 0x000000ff000d7202 */ /* 0x000fe20000000f00 */
[----:B------:R-:W3:Y:S01]  /*12b10*/  LDCU.64 UR8, c[0x4][0x7b8] ;  /* 0x0100f700ff0877ac */ /* 0x000ee20008000a00 */
[----:B0-----:R-:W-:-:S04]  /*12b20*/  IADD3 R14, P0, PT, R22, UR4, RZ ;  /* 0x00000004160e7c10 */ /* 0x001fc8000ff1e0ff */
[----:B------:R-:W-:Y:S01]  /*12b30*/  IADD3.X R15, PT, PT, RZ, UR5, RZ, P0, !PT ;  /* 0x00000005ff0f7c10 */ /* 0x000fe200087fe4ff */
[----:B------:R-:W0:Y:S01]  /*12b40*/  LDCU.64 UR4, c[0x4][0x670] ;  /* 0x0100ce00ff0477ac */ /* 0x000e220008000a00 */
[----:B--2---:R-:W-:Y:S01]  /*12b50*/  MOV R4, UR6 ;  /* 0x0000000600047c02 */ /* 0x004fe20008000f00 */
[----:B------:R-:W-:Y:S01]  /*12b60*/  IMAD.U32 R5, RZ, RZ, UR7 ;  /* 0x00000007ff057e24 */ /* 0x000fe2000f8e00ff */
[----:B---3--:R-:W-:Y:S01]  /*12b70*/  MOV R6, UR8 ;  /* 0x0000000800067c02 */ /* 0x008fe20008000f00 */
[----:B------:R2:W-:Y:S01]  /*12b80*/  STG.E.64 desc[UR36][R14.64], R16 ;  /* 0x000000100e007986 */ /* 0x0005e2000c101b24 */
[----:B------:R-:W-:Y:S01]  /*12b90*/  MOV R7, UR9 ;  /* 0x0000000900077c02 */ /* 0x000fe20008000f00 */
[----:B0-----:R-:W-:Y:S01]  /*12ba0*/  IMAD.U32 R10, RZ, RZ, UR4 ;  /* 0x00000004ff0a7e24 */ /* 0x001fe2000f8e00ff */
[----:B--2---:R-:W-:-:S07]  /*12bb0*/  MOV R11, UR5 ;  /* 0x00000005000b7c02 */ /* 0x004fce0008000f00 */
[----:B------:R-:W-:-:S07]  /*12bc0*/  LEPC R20, `(.L_x_502) ;  /* 0x000000001014794e */ /* 0x000fce0000000000 */
[----:B-1----:R-:W-:Y:S05]  /*12bd0*/  CALL.ABS.NOINC R2 ;  /* 0x0000000002007343 */ /* 0x002fea0003c00000 */
.L_x_502:
[----:B------:R-:W-:Y:S05]  /*12be0*/  BRA `(.L_x_503) ;  /* 0x0000000000107947 */ /* 0x000fea0003800000 */
.L_x_500:
[----:B------:R-:W3:Y:S02]  /*12bf0*/  LDCU.64 UR4, c[0x0][0x768] ;  /* 0x0000ed00ff0477ac */ /* 0x000ee40008000a00 */
[----:B---3--:R-:W-:-:S04]  /*12c00*/  IADD3 R22, P0, PT, R22, UR4, RZ ;  /* 0x0000000416167c10 */ /* 0x008fc8000ff1e0ff */
[----:B------:R-:W-:-:S05]  /*12c10*/  IADD3.X R23, PT, PT, RZ, UR5, RZ, P0, !PT ;  /* 0x00000005ff177c10 */ /* 0x000fca00087fe4ff */
[----:B------:R3:W-:Y:S04]  /*12c20*/  STG.E.64 desc[UR36][R22.64], R16 ;  /* 0x0000001016007986 */ /* 0x0007e8000c101b24 */
.L_x_503:
[----:B------:R-:W4:Y:S02]  /*12c30*/  LDCU.64 UR4, c[0x0][0x768] ;  /* 0x0000ed00ff0477ac */ /* 0x000f240008000a00 */
[----:B----4-:R-:W-:-:S05]  /*12c40*/  IADD3 R18, P0, PT, R18, UR4, RZ ;  /* 0x0000000412127c10 */ /* 0x010fca000ff1e0ff */
[----:B------:R-:W-:-:S05]  /*12c50*/  IMAD.X R19, RZ, RZ, UR5, P0 ;  /* 0x00000005ff137e24 */ /* 0x000fca00080e06ff */
[----:B------:R-:W-:Y:S01]  /*12c60*/  STG.E.64 desc[UR36][R18.64], R24 ;  /* 0x0000001812007986 */ /* 0x000fe2000c101b24 */
[----:B------:R-:W-:Y:S05]  /*12c70*/  EXIT ;  /* 0x000000000000794d */ /* 0x000fea0003800000 */
.L_x_499:
[----:B------:R-:W-:Y:S04]  /*12c80*/  STG.E.64 desc[UR36][R4.64], R16 ;  /* 0x0000001004007986 */ /* 0x000fe8000c101b24 */
[----:B------:R-:W-:Y:S01]  /*12c90*/  STG.E.64 desc[UR36][R4.64+0x8], R24 ;  /* 0x0000081804007986 */ /* 0x000fe2000c101b24 */
[----:B------:R-:W-:Y:S05]  /*12ca0*/  EXIT ;  /* 0x000000000000794d */ /* 0x000fea0003800000 */
.L_x_469:
        /* <DEDUP_REMOVED lines=11> */
[----:B------:R-:W-:-:S04]  /*12d60*/  ISETP.NE.U32.AND P0, PT, R8, RZ, PT ;  /* 0x000000ff0800720c */ /* 0x000fc80003f05070 */
[----:B------:R-:W-:-:S13]  /*12d70*/  ISETP.NE.AND.EX P0, PT, R9, RZ, PT, P0 ;  /* 0x000000ff0900720c */ /* 0x000fda0003f05300 */
[----:B------:R-:W-:Y:S05]  /*12d80*/  @P0 BRA `(.L_x_504) ;  /* 0x0000000400080947 */ /* 0x000fea0003800000 */
[----:B------:R-:W0:Y:S01]  /*12d90*/  LDCU.U8 UR6, c[0x0][0x798] ;  /* 0x0000f300ff0677ac */ /* 0x000e220008000000 */
[----:B------:R-:W1:Y:S01]  /*12da0*/  LDCU.64 UR4, c[0x0][0x768] ;  /* 0x0000ed00ff0477ac */ /* 0x000e620008000a00 */
[----:B0-----:R-:W-:Y:S02]  /*12db0*/  ISETP.NE.AND P2, PT, RZ, UR6, PT ;  /* 0x00000006ff007c0c */ /* 0x001fe4000bf45270 */
[----:B-1----:R-:W-:Y:S02]  /*12dc0*/  IADD3 R12, P1, PT, R23, UR4, RZ ;  /* 0x00000004170c7c10 */ /* 0x002fe4000ff3e0ff */
[----:B------:R-:W-:Y:S02]  /*12dd0*/  IADD3 R10, P0, PT, R22, UR4, RZ ;  /* 0x00000004160a7c10 */ /* 0x000fe4000ff1e0ff */
[----:B------:R-:W-:Y:S02]  /*12de0*/  IADD3.X R13, PT, PT, RZ, UR5, RZ, P1, !PT ;  /* 0x00000005ff0d7c10 */ /* 0x000fe40008ffe4ff */
[----:B------:R-:W-:-:S05]  /*12df0*/  IADD3.X R11, PT, PT, RZ, UR5, RZ, P0, !PT ;  /* 0x00000005ff0b7c10 */ /* 0x000fca00087fe4ff */
[----:B------:R-:W2:Y:S04]  /*12e00*/  @P2 LDG.E.64 R4, desc[UR36][R12.64] ;  /* 0x000000240c042981 */ /* 0x000ea8000c1e1b00 */
[----:B------:R-:W3:Y:S01]  /*12e10*/  @P2 LDG.E.64 R8, desc[UR36][R10.64] ;  /* 0x000000240a082981 */ /* 0x000ee2000c1e1b00 */
[----:B------:R-:W0:Y:S02]  /*12e20*/  LDCU.U8 UR4, c[0x0][0x799] ;  /* 0x0000f320ff0477ac */ /* 0x000e240008000000 */
[----:B0-----:R-:W-:Y:S02]  /*12e30*/  ISETP.NE.AND P0, PT, RZ, UR4, PT ;  /* 0x00000004ff007c0c */ /* 0x001fe4000bf05270 */
[----:B--2---:R-:W-:Y:S02]  /*12e40*/  @P2 LOP3.LUT R6, R4, R6, RZ, 0x3c, !PT ;  /* 0x0000000604062212 */ /* 0x004fe400078e3cff */
[----:B------:R-:W-:-:S02]  /*12e50*/  @P2 LOP3.LUT R3, R5, R3, RZ, 0x3c, !PT ;  /* 0x0000000305032212 */ /* 0x000fc400078e3cff */
[----:B---3--:R-:W-:Y:S01]  /*12e60*/  @P2 LOP3.LUT R0, R8, R0, RZ, 0x3c, !PT ;  /* 0x0000000008002212 */ /* 0x008fe200078e3cff */
[----:B------:R-:W-:Y:S01]  /*12e70*/  IMAD.MOV.U32 R16, RZ, RZ, R6 ;  /* 0x000000ffff107224 */ /* 0x000fe200078e0006 */
[----:B------:R-:W-:Y:S02]  /*12e80*/  MOV R17, R3 ;  /* 0x0000000300117202 */ /* 0x000fe40000000f00 */
[----:B------:R-:W-:Y:S02]  /*12e90*/  @P2 LOP3.LUT R39, R9, R39, RZ, 0x3c, !PT ;  /* 0x0000002709272212 */ /* 0x000fe400078e3cff */
[----:B------:R-:W-:Y:S01]  /*12ea0*/  MOV R38, R0 ;  /* 0x0000000000267202 */ /* 0x000fe20000000f00 */
        /* <DEDUP_REMOVED lines=8> */
[----:B0-----:R-:W-:Y:S02]  /*12f30*/  HFMA2 R12, -RZ, RZ, 0, 5.9604644775390625e-08 ;  /* 0x00000001ff0c7431 */ /* 0x001fe400000001ff */
[----:B------:R-:W-:Y:S01]  /*12f40*/  IMAD.MOV.U32 R8, RZ, RZ, 0x2ef ;  /* 0x000002efff087424 */ /* 0x000fe200078e00ff */
        /* <DEDUP_REMOVED lines=12> */
.L_x_506:
        /* <DEDUP_REMOVED lines=19> */
.L_x_507:
[----:B------:R-:W-:Y:S05]  /*13140*/  BRA `(.L_x_508) ;  /* 0x0000000000047947 */ /* 0x000fea0003800000 */
.L_x_505:
[----:B------:R1:W-:Y:S02]  /*13150*/  STG.E.64 desc[UR36][R12.64], R16 ;  /* 0x000000100c007986 */ /* 0x0003e4000c101b24 */
.L_x_508:
[----:B------:R-:W2:Y:S02]  /*13160*/  LDCU.64 UR4, c[0x0][0x768] ;  /* 0x0000ed00ff0477ac */ /* 0x000ea40008000a00 */
[----:B--2---:R-:W-:-:S04]  /*13170*/  IADD3 R22, P0, PT, R22, UR4, RZ ;  /* 0x0000000416167c10 */ /* 0x004fc8000ff1e0ff */
[----:B------:R-:W-:-:S05]  /*13180*/  IADD3.X R23, PT, PT, RZ, UR5, RZ, P0, !PT ;  /* 0x00000005ff177c10 */ /* 0x000fca00087fe4ff */
[----:B------:R-:W-:Y:S01]  /*13190*/  STG.E.64 desc[UR36][R22.64], R38 ;  /* 0x0000002616007986 */ /* 0x000fe2000c101b24 */
[----:B------:R-:W-:Y:S05]  /*131a0*/  EXIT ;  /* 0x000000000000794d */ /* 0x000fea0003800000 */
.L_x_504:
[----:B------:R-:W0:Y:S01]  /*131b0*/  LDCU.U8 UR4, c[0x0][0x798] ;  /* 0x0000f300ff0477ac */ /* 0x000e220008000000 */
[----:B------:R-:W1:Y:S01]  /*131c0*/  LDCU.U8 UR5, c[0x0][0x799] ;  /* 0x0000f320ff0577ac */ /* 0x000e620008000000 */
[----:B0-----:R-:W-:Y:S02]  /*131d0*/  UISETP.NE.AND UP0, UPT, UR4, URZ, UPT ;  /* 0x000000ff0400728c */ /* 0x001fe4000bf05270 */
[----:B-1----:R-:W-:-:S07]  /*131e0*/  UISETP.NE.AND UP1, UPT, UR5, URZ, UPT ;  /* 0x000000ff0500728c */ /* 0x002fce000bf25270 */
[----:B------:R-:W-:Y:S05]  /*131f0*/  BRA.U !UP0, `(.L_x_509) ;  /* 0x0000000108187547 */ /* 0x000fea000b800000 */
[----:B------:R-:W2:Y:S04]  /*13200*/  LDG.E.64 R8, desc[UR36][R4.64] ;  /* 0x0000002404087981 */ /* 0x000ea8000c1e1b00 */
[----:B------:R-:W3:Y:S01]  /*13210*/  LDG.E.64 R10, desc[UR36][R4.64+0x8] ;  /* 0x00000824040a7981 */ /* 0x000ee2000c1e1b00 */
[----:B--2---:R-:W-:Y:S02]  /*13220*/  LOP3.LUT R6, R8, R6, RZ, 0x3c, !PT ;  /* 0x0000000608067212 */ /* 0x004fe400078e3cff */
[----:B------:R-:W-:Y:S02]  /*13230*/  LOP3.LUT R3, R9, R3, RZ, 0x3c, !PT ;  /* 0x0000000309037212 */ /* 0x000fe400078e3cff */
[----:B---3--:R-:W-:Y:S02]  /*13240*/  LOP3.LUT R0, R10, R0, RZ, 0x3c, !PT ;  /* 0x000000000a007212 */ /* 0x008fe400078e3cff */
[----:B------:R-:W-:-:S07]  /*13250*/  LOP3.LUT R39, R11, R39, RZ, 0x3c, !PT ;  /* 0x000000270b277212 */ /* 0x000fce00078e3cff */
.L_x_509:
[----:B------:R-:W-:Y:S01]  /*13260*/  MOV R18, R0 ;  /* 0x0000000000127202 */ /* 0x000fe20000000f00 */
[----:B------:R-:W-:Y:S01]  /*13270*/  IMAD.MOV.U32 R19, RZ, RZ, R39 ;  /* 0x000000ffff137224 */ /* 0x000fe200078e0027 */
[----:B------:R-:W-:Y:S02]  /*13280*/  MOV R16, R6 ;  /* 0x0000000600107202 */ /* 0x000fe40000000f00 */
[----:B------:R-:W-:Y:S01]  /*13290*/  MOV R17, R3 ;  /* 0x0000000300117202 */ /* 0x000fe20000000f00 */
[----:B------:R-:W-:Y:S06]  /*132a0*/  BRA.U !UP1, `(.L_x_510) ;  /* 0x0000000109c07547 */ /* 0x000fec000b800000 */
[----:B------:R-:W0:Y:S02]  /*132b0*/  LDCU UR4, c[0x0][0x79c] ;  /* 0x0000f380ff0477ac */ /* 0x000e240008000800 */
[----:B0-----:R-:W-:-:S09]  /*132c0*/  UISETP.NE.AND UP0, UPT, UR4, 0x1, UPT ;  /* 0x000000010400788c */ /* 0x001fd2000bf05270 */
[----:B------:R-:W-:Y:S05]  /*132d0*/  BRA.U !UP0, `(.L_x_511) ;  /* 0x0000000108907547 */ /* 0x000fea000b800000 */
[----:B------:R-:W-:Y:S01]  /*132e0*/  MOV R2, 0x0 ;  /* 0x0000000000027802 */ /* 0x000fe20000000f00 */
[----:B------:R-:W0:Y:S01]  /*132f0*/  LDCU.64 UR4, c[0x4][0x7c8] ;  /* 0x0100f900ff0477ac */ /* 0x000e220008000a00 */
[----:B------:R-:W-:Y:S02]  /*13300*/  HFMA2 R12, -RZ, RZ, 0, 5.9604644775390625e-08 ;  /* 0x00000001ff0c7431 */ /* 0x000fe400000001ff */
[----:B------:R-:W-:Y:S01]  /*13310*/  IMAD.MOV.U32 R8, RZ, RZ, 0x2ef ;  /* 0x000002efff087424 */ /* 0x000fe200078e00ff */
[----:B------:R1:W2:Y:S01]  /*13320*/  LDC.64 R14, c[0x4][R2] ;  /* 0x01000000020e7b82 */ /* 0x0002a20000000a00 */
[----:B------:R-:W3:Y:S01]  /*13330*/  LDCU.64 UR6, c[0x4][0x7b8] ;  /* 0x0100f700ff0677ac */ /* 0x000ee20008000a00 */
[----:B------:R-:W-:Y:S01]  /*13340*/  MOV R13, RZ ;  /* 0x000000ff000d7202 */ /* 0x000fe20000000f00 */
[----:B------:R-:W4:Y:S01]  /*13350*/  LDCU.64 UR8, c[0x4][0x670] ;  /* 0x0100ce00ff0877ac */ /* 0x000f220008000a00 */
[----:B0-----:R-:W-:Y:S01]  /*13360*/  IMAD.U32 R4, RZ, RZ, UR4 ;  /* 0x00000004ff047e24 */ /* 0x001fe2000f8e00ff */
[----:B------:R-:W-:-:S02]  /*13370*/  MOV R5, UR5 ;  /* 0x0000000500057c02 */ /* 0x000fc40008000f00 */
[----:B---3--:R-:W-:Y:S01]  /*13380*/  MOV R6, UR6 ;  /* 0x0000000600067c02 */ /* 0x008fe20008000f00 */
[----:B------:R-:W-:Y:S01]  /*13390*/  IMAD.U32 R7, RZ, RZ, UR7 ;  /* 0x00000007ff077e24 */ /* 0x000fe2000f8e00ff */
[----:B----4-:R-:W-:Y:S02]  /*133a0*/  MOV R10, UR8 ;  /* 0x00000008000a7c02 */ /* 0x010fe40008000f00 */
[----:B-1----:R-:W-:-:S07]  /*133b0*/  MOV R11, UR9 ;  /* 0x00000009000b7c02 */ /* 0x002fce0008000f00 */
[----:B------:R-:W-:-:S07]  /*133c0*/  LEPC R20, `(.L_x_512) ;  /* 0x000000001014794e */ /* 0x000fce0000000000 */
[----:B--2---:R-:W-:Y:S05]  /*133d0*/  CALL.ABS.NOINC R14 ;  /* 0x000000000e007343 */ /* 0x004fea0003c00000 */
.L_x_512:
        /* <DEDUP_REMOVED lines=19> */
.L_x_513:
[----:B------:R-:W-:Y:S05]  /*13510*/  BRA `(.L_x_514) ;  /* 0x0000000000107947 */ /* 0x000fea0003800000 */
.L_x_511:
[----:B------:R-:W0:Y:S02]  /*13520*/  LDCU.64 UR4, c[0x0][0x768] ;  /* 0x0000ed00ff0477ac */ /* 0x000e240008000a00 */
[----:B0-----:R-:W-:-:S04]  /*13530*/  IADD3 R2, P0, PT, R23, UR4, RZ ;  /* 0x0000000417027c10 */ /* 0x001fc8000ff1e0ff */
[----:B------:R-:W-:-:S05]  /*13540*/  IADD3.X R3, PT, PT, RZ, UR5, RZ, P0, !PT ;  /* 0x00000005ff037c10 */ /* 0x000fca00087fe4ff */
[----:B------:R0:W-:Y:S04]  /*13550*/  STG.E.64 desc[UR36][R2.64], R16 ;  /* 0x0000001002007986 */ /* 0x0001e8000c101b24 */
.L_x_514:
[----:B------:R-:W1:Y:S02]  /*13560*/  LDCU.64 UR4, c[0x0][0x768] ;  /* 0x0000ed00ff0477ac */ /* 0x000e640008000a00 */
[----:B-1----:R-:W-:-:S04]  /*13570*/  IADD3 R22, P0, PT, R22, UR4, RZ ;  /* 0x0000000416167c10 */ /* 0x002fc8000ff1e0ff */
[----:B------:R-:W-:-:S05]  /*13580*/  IADD3.X R23, PT, PT, RZ, UR5, RZ, P0, !PT ;  /* 0x00000005ff177c10 */ /* 0x000fca00087fe4ff */
[----:B------:R-:W-:Y:S01]  /*13590*/  STG.E.64 desc[UR36][R22.64], R18 ;  /* 0x0000001216007986 */ /* 0x000fe2000c101b24 */
[----:B------:R-:W-:Y:S05]  /*135a0*/  EXIT ;  /* 0x000000000000794d */ /* 0x000fea0003800000 */
.L_x_510:
[----:B------:R-:W-:Y:S04]  /*135b0*/  STG.E.64 desc[UR36][R4.64], R16 ;  /* 0x0000001004007986 */ /* 0x000fe8000c101b24 */
[----:B------:R-:W-:Y:S01]  /*135c0*/  STG.E.64 desc[UR36][R4.64+0x8], R18 ;  /* 0x0000081204007986 */ /* 0x000fe2000c101b24 */
[----:B------:R-:W-:Y:S05]  /*135d0*/  EXIT ;  /* 0x000000000000794d */ /* 0x000fea0003800000 */
.L_x_515:
        /* <DEDUP_REMOVED lines=10> */
.L_x_9958:


//--------------------- .text._ZN2at6native13reduce_kernelILi128ELi4ENS0_8ReduceOpIN3c108BFloat16ENS0_14func_wrapper_tIdZNS0_15xor_sum_functorIS4_vEclERNS_14TensorIteratorEEUlddE_EEjdLi4ELi4EEEEEvT1_ --------------------------
	.section	.text._ZN2at6native13reduce_kernelILi128ELi4ENS0_8ReduceOpIN3c108BFloat16ENS0_14func_wrapper_tIdZNS0_15xor_sum_functorIS4_vEclERNS_14TensorIteratorEEUlddE_EEjdLi4ELi4EEEEEvT1_,"ax",@progbits
	.align	128
        .global         _ZN2at6native13reduce_kernelILi128ELi4ENS0_8ReduceOpIN3c108BFloat16ENS0_14func_wrapper_tIdZNS0_15xor_sum_functorIS4_vEclERNS_14TensorIteratorEEUlddE_EEjdLi4ELi4EEEEEvT1_
        .type           _ZN2at6native13reduce_kernelILi128ELi4ENS0_8ReduceOpIN3c108BFloat16ENS0_14func_wrapper_tIdZNS0_15xor_sum_functorIS4_vEclERNS_14TensorIteratorEEUlddE_EEjdLi4ELi4EEEEEvT1_,@function
        .size           _ZN2at6native13reduce_kernelILi128ELi4ENS0_8ReduceOpIN3c108BFloat16ENS0_14func_wrapper_tIdZNS0_15xor_sum_functorIS4_vEclERNS_14TensorIteratorEEUlddE_EEjdLi4ELi4EEEEEvT1_,(.L_x_9959 - _ZN2at6native13reduce_kernelILi128ELi4ENS0_8ReduceOpIN3c108BFloat16ENS0_14func_wrapper_tIdZNS0_15xor_sum_functorIS4_vEclERNS_14TensorIteratorEEUlddE_EEjdLi4ELi4EEEEEvT1_)
        .other          _ZN2at6native13reduce_kernelILi128ELi4ENS0_8ReduceOpIN3c108BFloat16ENS0_14func_wrapper_tIdZNS0_15xor_sum_functorIS4_vEclERNS_14TensorIteratorEEUlddE_EEjdLi4ELi4EEEEEvT1_,@"STO_CUDA_ENTRY STV_DEFAULT"
_ZN2at6native13reduce_kernelILi128ELi4ENS0_8ReduceOpIN3c108BFloat16ENS0_14func_wrapper_tIdZNS0_15xor_sum_functorIS4_vEclERNS_14TensorIteratorEEUlddE_EEjdLi4ELi4EEEEEvT1_:
.text._ZN2at6native13reduce_kernelILi128ELi4ENS0_8ReduceOpIN3c108BFloat16ENS0_14func_wrapper_tIdZNS0_15xor_sum_functorIS4_vEclERNS_14TensorIteratorEEUlddE_EEjdLi4ELi4EEEEEvT1_:
[----:B------:R-:W0:Y:S01]  /*0000*/  LDC R1, c[0x0][0x37c] ;  /* 0x0000df00ff017b82 */ /* 0x000e220000000800 */
[----:B------:R-:W1:Y:S01]  /*0010*/  S2R R17, SR_TID.X ;  /* 0x0000000000117919 */ /* 0x000e620000002100 */
[----:B------:R-:W1:Y:S06]  /*0020*/  LDCU.64 UR10, c[0x0][0x3b0] ;  /* 0x00007600ff0a77ac */ /* 0x000e6c0008000a00 */
[----:B------:R-:W2:Y:S01]  /*0030*/  S2UR UR5, SR_CTAID.X ;  /* 0x00000000000579c3 */ /* 0x000ea20000002500 */
[----:B------:R-:W-:Y:S01]  /*0040*/  HFMA2 R0, -RZ, RZ, 0, 0 ;  /* 0x00000000ff007431 */ /* 0x000fe200000001ff */
[----:B------:R-:W3:Y:S01]  /*0050*/  S2R R2, SR_TID.Y ;  /* 0x0000000000027919 */ /* 0x000ee20000002200 */
[----:B------:R-:W4:Y:S01]  /*0060*/  LDCU UR4, c[0x0][0x564] ;  /* 0x0000ac80ff0477ac */ /* 0x000f220008000800 */
[----:B------:R-:W5:Y:S01]  /*0070*/  S2R R16, SR_CTAID.Y ;  /* 0x0000000000107919 */ /* 0x000f620000002600 */
[----:B------:R-:W2:Y:S03]  /*0080*/  LDCU.64 UR8, c[0x0][0x3a8] ;  /* 0x00007500ff0877ac */ /* 0x000ea60008000a00 */
[----:B------:R-:W5:Y:S01]  /*0090*/  LDC R22, c[0x0][0x3a0] ;  /* 0x0000e800ff167b82 */ /* 0x000f620000000800 */
[----:B------:R-:W3:Y:S01]  /*00a0*/  LDCU UR6, c[0x0][0x3b8] ;  /* 0x00007700ff0677ac */ /* 0x000ee20008000800 */
[----:B----4-:R-:W-:Y:S01]  /*00b0*/  UISETP.NE.AND UP0, UPT, UR4, URZ, UPT ;  /* 0x000000ff0400728c */ /* 0x010fe2000bf05270 */
[----:B-1----:R-:W-:-:S02]  /*00c0*/  IMAD R3, R17, UR11, RZ ;  /* 0x0000000b11037c24 */ /* 0x002fc4000f8e02ff */
[----:B--2---:R-:W-:Y:S02]  /*00d0*/  IMAD R5, R17, UR8, RZ ;  /* 0x0000000811057c24 */ /* 0x004fe4000f8e02ff */
[C---:B---3--:R-:W-:Y:S02]  /*00e0*/  IMAD R3, R2.reuse, UR6, R3 ;  /* 0x0000000602037c24 */ /* 0x048fe4000f8e0203 */
[----:B------:R-:W-:Y:S02]  /*00f0*/  IMAD R5, R2, UR9, R5 ;  /* 0x0000000902057c24 */ /* 0x000fe4000f8e0205 */
[----:B-----5:R-:W-:Y:S02]  /*0100*/  IMAD R22, R22, UR5, R3 ;  /* 0x0000000516167c24 */ /* 0x020fe4000f8e0203 */
[----:B------:R-:W-:Y:S02]  /*0110*/  IMAD R3, R16, UR10, R5 ;  /* 0x0000000a10037c24 */ /* 0x000fe4000f8e0205 */
        /* <DEDUP_REMOVED lines=279> */
.L_x_516:
        /* <DEDUP_REMOVED lines=32> */
.L_x_520:
        /* <DEDUP_REMOVED lines=38> */
.L_x_524:
[----:B------:R-:W-:Y:S05]  /*16f0*/  BSYNC.RECONVERGENT B1 ;  /* 0x0000000000017941 */ /* 0x000fea0003800200 */
.L_x_523:
[----:B------:R-:W0:Y:S01]  /*1700*/  LDC R3, c[0x0][0x394] ;  /* 0x0000e500ff037b82 */ /* 0x000e220000000800 */
[----:B------:R-:W-:-:S04]  /*1710*/  IADD3 R18, P0, PT, R18, 0x8, RZ ;  /* 0x0000000812127810 */ /* 0x000fc80007f1e0ff */
[----:B------:R-:W-:Y:S02]  /*1720*/  IADD3.X R19, PT, PT, RZ, R19, RZ, P0, !PT ;  /* 0x00000013ff137210 */ /* 0x000fe400007fe4ff */
[----:B0-----:R-:W-:-:S07]  /*1730*/  IADD3 R24, PT, PT, R8, -0x4, R3 ;  /* 0xfffffffc08187810 */ /* 0x001fce0007ffe003 */
.L_x_522:
[----:B------:R-:W-:Y:S05]  /*1740*/  BSYNC.RECONVERGENT B0 ;  /* 0x0000000000007941 */ /* 0x000fea0003800200 */
.L_x_521:
        /* <DEDUP_REMOVED lines=8> */
[----:B------:R-:W-:Y:S02]  /*17d0*/  ISETP.NE.AND P0, PT, R2, RZ, P0 ;  /* 0x000000ff0200720c */ /* 0x000fe40000705270 */
[----:B-1----:R-:W-:Y:S01]  /*17e0*/  ISETP.NE.AND P1, PT, R0, RZ, PT ;  /* 0x000000ff0000720c */ /* 0x002fe20003f25270 */
[----:B------:R-:W-:-:S03]  /*17f0*/  IMAD R0, R16, R0, R3 ;  /* 0x0000000010007224 */ /* 0x000fc600078e0203 */
[----:B------:R-:W-:Y:S02]  /*1800*/  ISETP.NE.AND P1, PT, R16, RZ, P1 ;  /* 0x000000ff1000720c */ /* 0x000fe40000f25270 */
[----:B------:R-:W-:Y:S02]  /*1810*/  LEA R3, R0, 0x3, 0x2 ;  /* 0x0000000300037811 */ /* 0x000fe400078e10ff */
[----:B------:R-:W-:Y:S02]  /*1820*/  PLOP3.LUT P0, PT, P0, P1, PT, 0xf8, 0x8f ;  /* 0x00000000008f781c */ /* 0x000fe40000703f70 */
[----:B------:R-:W-:-:S13]  /*1830*/  ISETP.GE.U32.AND P2, PT, R3, R24, PT ;  /* 0x000000180300720c */ /* 0x000fda0003f46070 */
[----:B------:R-:W-:Y:S05]  /*1840*/  @P2 BRA `(.L_x_526) ;  /* 0x0000000000802947 */ /* 0x000fea0003800000 */
[----:B------:R-:W-:Y:S01]  /*1850*/  IMAD.MOV.U32 R3, RZ, RZ, R0 ;  /* 0x000000ffff037224 */ /* 0x000fe200078e0000 */
[----:B------:R-:W-:Y:S01]  /*1860*/  MOV R15, R12 ;  /* 0x0000000c000f7202 */ /* 0x000fe20000000f00 */
[----:B------:R-:W-:-:S07]  /*1870*/  IMAD.MOV.U32 R21, RZ, RZ, R14 ;  /* 0x000000ffff157224 */ /* 0x000fce00078e000e */
.L_x_527:
[C---:B------:R-:W-:Y:S01]  /*1880*/  IMAD.WIDE.U32 R4, R3.reuse, 0x8, R18 ;  /* 0x0000000803047825 */ /* 0x040fe200078e0012 */
[----:B------:R-:W0:Y:S05]  /*1890*/  LDCU UR4, c[0x0][0x39c] ;  /* 0x00007380ff0477ac */ /* 0x000e2a0008000800 */
[----:B------:R-:W2:Y:S01]  /*18a0*/  LDG.E.64 R4, desc[UR36][R4.64] ;  /* 0x0000002404047981 */ /* 0x000ea2000c1e1b00 */
[----:B0-----:R-:W-:-:S04]  /*18b0*/  IADD3 R3, PT, PT, R3, UR4, RZ ;  /* 0x0000000403037c10 */ /* 0x001fc8000fffe0ff */
[----:B------:R-:W-:-:S04]  /*18c0*/  LEA R13, R3, 0x3, 0x2 ;  /* 0x00000003030d7811 */ /* 0x000fc800078e10ff */
[----:B------:R-:W-:Y:S02]  /*18d0*/  ISETP.GE.U32.AND P1, PT, R13, R24, PT ;  /* 0x000000180d00720c */ /* 0x000fe40003f26070 */
[----:B--2---:R-:W-:Y:S01]  /*18e0*/  SHF.L.U32 R0, R4, 0x10, RZ ;  /* 0x0000001004007819 */ /* 0x004fe200000006ff */
[C---:B------:R-:W-:Y:S01]  /*18f0*/  IMAD.U32 R8, R5.reuse, 0x10000, RZ ;  /* 0x0001000005087824 */ /* 0x040fe200078e00ff */
[----:B------:R-:W-:-:S03]  /*1900*/  PRMT R10, R5, 0x7632, R10 ;  /* 0x00007632050a7816 */ /* 0x000fc6000000000a */
[----:B------:R-:W-:Y:S01]  /*1910*/  FMUL.FTZ R6, R0, 1 ;  /* 0x3f80000000067820 */ /* 0x000fe20000410000 */
[----:B------:R-:W-:Y:S01]  /*1920*/  PRMT R0, R4, 0x7632, R0 ;  /* 0x0000763204007816 */ /* 0x000fe20000000000 */
[----:B------:R-:W-:Y:S02]  /*1930*/  IMAD.U32 R10, R10, 0x10000, RZ ;  /* 0x000100000a0a7824 */ /* 0x000fe400078e00ff */
[----:B------:R-:W-:Y:S01]  /*1940*/  FMUL.FTZ R8, R8, 1 ;  /* 0x3f80000008087820 */ /* 0x000fe20000410000 */
[----:B------:R-:W-:Y:S01]  /*1950*/  SHF.L.U32 R0, R0, 0x10, RZ ;  /* 0x0000001000007819 */ /* 0x000fe200000006ff */
[----:B------:R-:W-:Y:S01]  /*1960*/  FMUL.FTZ R10, R10, 1 ;  /* 0x3f8000000a0a7820 */ /* 0x000fe20000410000 */
[----:B------:R-:W0:Y:S03]  /*1970*/  F2F.F64.F32 R6, R6 ;  /* 0x0000000600067310 */ /* 0x000e260000201800 */
        /* <DEDUP_REMOVED lines=13> */
.L_x_526:
[----:B------:R-:W-:Y:S05]  /*1a50*/  BSYNC.RECONVERGENT B0 ;  /* 0x0000000000007941 */ /* 0x000fea0003800200 */
.L_x_525:
[----:B------:R-:W-:Y:S04]  /*1a60*/  BSSY.RECONVERGENT B0, `(.L_x_528) ;  /* 0x000000d000007945 */ /* 0x000fe80003800200 */
[----:B------:R-:W-:Y:S05]  /*1a70*/  @P0 BRA `(.L_x_529) ;  /* 0x00000000002c0947 */ /* 0x000fea0003800000 */
[----:B------:R-:W-:-:S05]  /*1a80*/  LOP3.LUT R0, R24, 0xfffffffc, RZ, 0xc0, !PT ;  /* 0xfffffffc18007812 */ /* 0x000fca00078ec0ff */
[----:B------:R-:W-:-:S05]  /*1a90*/  IMAD.IADD R3, R0, 0x1, R17 ;  /* 0x0000000100037824 */ /* 0x000fca00078e0211 */
[----:B------:R-:W-:-:S13]  /*1aa0*/  ISETP.GE.U32.AND P0, PT, R3, R24, PT ;  /* 0x000000180300720c */ /* 0x000fda0003f06070 */
[----:B------:R-:W-:Y:S05]  /*1ab0*/  @P0 BRA `(.L_x_529) ;  /* 0x00000000001c0947 */ /* 0x000fea0003800000 */
[----:B------:R-:W-:-:S06]  /*1ac0*/  IMAD.WIDE R18, R3, 0x2, R18 ;  /* 0x0000000203127825 */ /* 0x000fcc00078e0212 */
[----:B------:R-:W2:Y:S02]  /*1ad0*/  LDG.E.U16 R18, desc[UR36][R18.64] ;  /* 0x0000002412127981 */ /* 0x000ea4000c1e1500 */
[----:B--2---:R-:W-:-:S05]  /*1ae0*/  SHF.L.U32 R0, R18, 0x10, RZ ;  /* 0x0000001012007819 */ /* 0x004fca00000006ff */
[----:B------:R-:W-:-:S04]  /*1af0*/  FMUL.FTZ R0, R0, 1 ;  /* 0x3f80000000007820 */ /* 0x000fc80000410000 */
[----:B------:R-:W0:Y:S02]  /*1b00*/  F2F.F64.F32 R4, R0 ;  /* 0x0000000000047310 */ /* 0x000e240000201800 */
[----:B0-----:R-:W-:Y:S02]  /*1b10*/  LOP3.LUT R25, R25, R4, RZ, 0x3c, !PT ;  /* 0x0000000419197212 */ /* 0x001fe400078e3cff */
[----:B------:R-:W-:-:S07]  /*1b20*/  LOP3.LUT R27, R27, R5, RZ, 0x3c, !PT ;  /* 0x000000051b1b7212 */ /* 0x000fce00078e3cff */
.L_x_529:
[----:B------:R-:W-:Y:S05]  /*1b30*/  BSYNC.RECONVERGENT B0 ;  /* 0x0000000000007941 */ /* 0x000fea0003800200 */
.L_x_528:
[----:B------:R-:W-:Y:S02]  /*1b40*/  LOP3.LUT R18, R12, R15, R25, 0x96, !PT ;  /* 0x0000000f0c127212 */ /* 0x000fe400078e9619 */
[----:B------:R-:W-:Y:S02]  /*1b50*/  CS2R R62, SRZ ;  /* 0x00000000003e7805 */ /* 0x000fe4000001ff00 */
[----:B------:R-:W-:Y:S01]  /*1b60*/  LOP3.LUT R19, R14, R21, R27, 0x96, !PT ;  /* 0x000000150e137212 */ /* 0x000fe200078e961b */
[----:B------:R-:W-:Y:S01]  /*1b70*/  HFMA2 R21, -RZ, RZ, 0, 0 ;  /* 0x00000000ff157431 */ /* 0x000fe200000001ff */
[----:B------:R-:W-:Y:S01]  /*1b80*/  LOP3.LUT R18, R18, R29, RZ, 0x3c, !PT ;  /* 0x0000001d12127212 */ /* 0x000fe200078e3cff */
[----:B------:R-:W-:Y:S01]  /*1b90*/  IMAD.MOV.U32 R16, RZ, RZ, RZ ;  /* 0x000000ffff107224 */ /* 0x000fe200078e00ff */
[----:B------:R-:W-:Y:S02]  /*1ba0*/  LOP3.LUT R19, R19, R20, RZ, 0x3c, !PT ;  /* 0x0000001413137212 */ /* 0x000fe400078e3cff */
[----:B------:R-:W-:Y:S01]  /*1bb0*/  CS2R R66, SRZ ;  /* 0x0000000000427805 */ /* 0x000fe2000001ff00 */
[----:B------:R-:W-:Y:S06]  /*1bc0*/  BRA `(.L_x_518) ;  /* 0x000000c4008c7947 */ /* 0x000fec0003800000 */
.L_x_519:
        /* <DEDUP_REMOVED lines=72> */
[----:B------:R-:W-:-:S07]  /*2050*/  IMAD.MOV.U32 R87, RZ, RZ, R50 ;  /* 0x000000ffff577224 */ /* 0x000fce00078e0032 */
.L_x_534:
[----:B------:R-:W-:-:S05]  /*2060*/  SHF.R.U32.HI R5, RZ, 0x2, R89 ;  /* 0x00000002ff057819 */ /* 0x000fca0000011659 */
[----:B------:R-:W-:-:S06]  /*2070*/  IMAD.WIDE.U32 R4, R5, 0x8, R18 ;  /* 0x0000000805047825 */ /* 0x000fcc00078e0012 */
[----:B------:R-:W2:Y:S01]  /*2080*/  LDG.E.64 R4, desc[UR36][R4.64] ;  /* 0x0000002404047981 */ /* 0x000ea2000c1e1b00 */
[----:B------:R-:W-:-:S04]  /*2090*/  IADD3 R89, PT, PT, R89, R0, RZ ;  /* 0x0000000059597210 */ /* 0x000fc80007ffe0ff */
[----:B------:R-:W-:Y:S01]  /*20a0*/  SHF.R.U32.HI R7, RZ, 0x2, R89 ;  /* 0x00000002ff077819 */ /* 0x000fe20000011659 */
[----:B------:R-:W-:-:S04]  /*20b0*/  IMAD.IADD R89, R89, 0x1, R0 ;  /* 0x0000000159597824 */ /* 0x000fc800078e0200 */
[----:B------:R-:W-:Y:S01]  /*20c0*/  IMAD.WIDE.U32 R6, R7, 0x8, R18 ;  /* 0x0000000807067825 */ /* 0x000fe200078e0012 */
[----:B------:R-:W-:-:S05]  /*20d0*/  SHF.R.U32.HI R9, RZ, 0x2, R89 ;  /* 0x00000002ff097819 */ /* 0x000fca0000011659 */
[----:B------:R-:W3:Y:S01]  /*20e0*/  LDG.E.64 R6, desc[UR36][R6.64] ;  /* 0x0000002406067981 */ /* 0x000ee2000c1e1b00 */
[----:B------:R-:W-:Y:S01]  /*20f0*/  IADD3 R89, PT, PT, R89, R0, RZ ;  /* 0x0000000059597210 */ /* 0x000fe20007ffe0ff */
[----:B------:R-:W-:-:S03]  /*2100*/  IMAD.WIDE.U32 R8, R9, 0x8, R18 ;  /* 0x0000000809087825 */ /* 0x000fc600078e0012 */
[----:B------:R-:W-:-:S03]  /*2110*/  SHF.R.U32.HI R11, RZ, 0x2, R89 ;  /* 0x00000002ff0b7819 */ /* 0x000fc60000011659 */
[----:B------:R-:W4:Y:S02]  /*2120*/  LDG.E.64 R8, desc[UR36][R8.64] ;  /* 0x0000002408087981 */ /* 0x000f24000c1e1b00 */
[----:B------:R-:W-:-:S06]  /*2130*/  IMAD.WIDE.U32 R10, R11, 0x8, R18 ;  /* 0x000000080b0a7825 */ /* 0x000fcc00078e0012 */
[----:B------:R-:W5:Y:S01]  /*2140*/  LDG.E.64 R10, desc[UR36][R10.64] ;  /* 0x000000240a0a7981 */ /* 0x000f62000c1e1b00 */
[----:B------:R-:W-:-:S05]  /*2150*/  IADD3 R89, PT, PT, R89, R0, RZ ;  /* 0x0000000059597210 */ /* 0x000fca0007ffe0ff */
[----:B------:R-:W-:-:S05]  /*2160*/  IMAD R91, R0, 0x3, R89 ;  /* 0x00000003005b7824 */ /* 0x000fca00078e0259 */
[----:B------:R-:W-:Y:S01]  /*2170*/  ISETP.GE.U32.AND P0, PT, R91, R48, PT ;  /* 0x000000305b00720c */ /* 0x000fe20003f06070 */
[----:B--2---:R-:W-:Y:S01]  /*2180*/  IMAD.U32 R12, R4, 0x10000, RZ ;  /* 0x00010000040c7824 */ /* 0x004fe200078e00ff */
[----:B------:R-:W-:-:S03]  /*2190*/  SHF.L.U32 R13, R5, 0x10, RZ ;  /* 0x00000010050d7819 */ /* 0x000fc600000006ff */
[----:B------:R-:W-:Y:S01]  /*21a0*/  FMUL.FTZ R32, R12, 1 ;  /* 0x3f8000000c207820 */ /* 0x000fe20000410000 */
[----:B------:R-:W-:Y:S01]  /*21b0*/  PRMT R12, R4, 0x7632, R12 ;  /* 0x00007632040c7816 */ /* 0x000fe2000000000c */
[----:B------:R-:W-:-:S04]  /*21c0*/  FMUL.FTZ R38, R13, 1 ;  /* 0x3f8000000d267820 */ /* 0x000fc80000410000 */
[----:B------:R-:W-:Y:S01]  /*21d0*/  IMAD.U32 R13, R12, 0x10000, RZ ;  /* 0x000100000c0d7824 */ /* 0x000fe200078e00ff */
[----:B------:R-:W-:Y:S01]  /*21e0*/  PRMT R12, R5, 0x7632, R12 ;  /* 0x00007632050c7816 */ /* 0x000fe2000000000c */
[----:B------:R-:W0:Y:S02]  /*21f0*/  F2F.F64.F32 R38, R38 ;  /* 0x0000002600267310 */ /* 0x000e240000201800 */
[----:B------:R-:W-:Y:S01]  /*2200*/  FMUL.FTZ R13, R13, 1 ;  /* 0x3f8000000d0d7820 */ /* 0x000fe20000410000 */
[----:B------:R-:W-:Y:S01]  /*2210*/  SHF.L.U32 R12, R12, 0x10, RZ ;  /* 0x000000100c0c7819 */ /* 0x000fe200000006ff */
[----:B---3--:R-:W-:Y:S01]  /*2220*/  IMAD.U32 R14, R6, 0x10000, RZ ;  /* 0x00010000060e7824 */ /* 0x008fe200078e00ff */
[----:B------:R-:W-:-:S03]  /*2230*/  SHF.L.U32 R15, R7, 0x10, RZ ;  /* 0x00000010070f7819 */ /* 0x000fc600000006ff */
[----:B------:R-:W-:Y:S01]  /*2240*/  FMUL.FTZ R34, R12, 1 ;  /* 0x3f8000000c227820 */ /* 0x000fe20000410000 */
[----:B------:R-:W-:Y:S01]  /*2250*/  FMUL.FTZ R14, R14, 1 ;  /* 0x3f8000000e0e7820 */ /* 0x000fe20000410000 */
[----:B------:R-:W-:Y:S01]  /*2260*/  FMUL.FTZ R26, R15, 1 ;  /* 0x3f8000000f1a7820 */ /* 0x000fe20000410000 */
[----:B------:R1:W2:Y:S01]  /*2270*/  F2F.F64.F32 R40, R13 ;  /* 0x0000000d00287310 */ /* 0x0002a20000201800 */
[----:B------:R-:W-:Y:S02]  /*2280*/  PRMT R12, R6, 0x7632, R12 ;  /* 0x00007632060c7816 */ /* 0x000fe4000000000c */
[----:B----4-:R-:W-:Y:S02]  /*2290*/  PRMT R20, R9, 0x7632, R20 ;  /* 0x0000763209147816 */ /* 0x010fe40000000014 */
[----:B0-----:R-:W-:Y:S01]  /*22a0*/  LOP3.LUT R59, R59, R38, RZ, 0x3c, !PT ;  /* 0x000000263b3b7212 */ /* 0x001fe200078e3cff */
[----:B------:R-:W-:Y:S01]  /*22b0*/  IMAD.U32 R15, R12, 0x10000, RZ ;  /* 0x000100000c0f7824 */ /* 0x000fe200078e00ff */
[----:B------:R-:W-:Y:S01]  /*22c0*/  PRMT R12, R7, 0x7632, R12 ;  /* 0x00007632070c7816 */ /* 0x000fe2000000000c */
[----:B------:R-:W0:Y:S01]  /*22d0*/  F2F.F64.F32 R34, R34 ;  /* 0x0000002200227310 */ /* 0x000e220000201800 */
[----:B-----5:R-:W-:Y:S01]  /*22e0*/  PRMT R38, R10, 0x7632, R38 ;  /* 0x000076320a267816 */ /* 0x020fe20000000026 */
[----:B------:R-:W-:Y:S01]  /*22f0*/  FMUL.FTZ R28, R15, 1 ;  /* 0x3f8000000f1c7820 */ /* 0x000fe20000410000 */
[----:B------:R-:W-:Y:S01]  /*2300*/  SHF.L.U32 R12, R12, 0x10, RZ ;  /* 0x000000100c0c7819 */ /* 0x000fe200000006ff */
[----:B-1----:R-:W-:Y:S01]  /*2310*/  IMAD.U32 R13, R8, 0x10000, RZ ;  /* 0x00010000080d7824 */ /* 0x002fe200078e00ff */
[----:B------:R-:W-:Y:S01]  /*2320*/  SHF.L.U32 R15, R9, 0x10, RZ ;  /* 0x00000010090f7819 */ /* 0x000fe200000006ff */
[----:B------:R-:W-:Y:S01]  /*2330*/  IMAD.U32 R24, R20, 0x10000, RZ ;  /* 0x0001000014187824 */ /* 0x000fe200078e00ff */
[----:B--2---:R-:W-:Y:S01]  /*2340*/  LOP3.LUT R61, R61, R40, RZ, 0x3c, !PT ;  /* 0x000000283d3d7212 */ /* 0x004fe200078e3cff */
[----:B------:R1:W2:Y:S01]  /*2350*/  F2F.F64.F32 R36, R14 ;  /* 0x0000000e00247310 */ /* 0x0002a20000201800 */
[----:B------:R-:W-:Y:S01]  /*2360*/  SHF.L.U32 R40, R38, 0x10, RZ ;  /* 0x0000001026287819 */ /* 0x000fe200000006ff */
[----:B------:R-:W-:Y:S01]  /*2370*/  IMAD.U32 R60, R11, 0x10000, RZ ;  /* 0x000100000b3c7824 */ /* 0x000fe200078e00ff */
[----:B------:R-:W-:Y:S01]  /*2380*/  SHF.L.U32 R58, R10, 0x10, RZ ;  /* 0x000000100a3a7819 */ /* 0x000fe200000006ff */
[----:B------:R-:W-:Y:S01]  /*2390*/  FMUL.FTZ R30, R12, 1 ;  /* 0x3f8000000c1e7820 */ /* 0x000fe20000410000 */
[----:B------:R-:W-:Y:S01]  /*23a0*/  LOP3.LUT R83, R83, R39, RZ, 0x3c, !PT ;  /* 0x0000002753537212 */ /* 0x000fe200078e3cff */
[----:B------:R-:W-:Y:S01]  /*23b0*/  FMUL.FTZ R13, R13, 1 ;  /* 0x3f8000000d0d7820 */ /* 0x000fe20000410000 */
[----:B0-----:R-:W-:Y:S01]  /*23c0*/  LOP3.LUT R57, R57, R34, RZ, 0x3c, !PT ;  /* 0x0000002239397212 */ /* 0x001fe200078e3cff */
[----:B------:R-:W0:Y:S01]  /*23d0*/  F2F.F64.F32 R26, R26 ;  /* 0x0000001a001a7310 */ /* 0x000e220000201800 */
[----:B-1----:R-:W-:Y:S01]  /*23e0*/  PRMT R14, R8, 0x7632, R14 ;  /* 0x00007632080e7816 */ /* 0x002fe2000000000e */
[----:B------:R-:W-:Y:S01]  /*23f0*/  FMUL.FTZ R15, R15, 1 ;  /* 0x3f8000000f0f7820 */ /* 0x000fe20000410000 */
[----:B------:R-:W-:Y:S01]  /*2400*/  PRMT R34, R11, 0x7632, R34 ;  /* 0x000076320b227816 */ /* 0x000fe20000000022 */
[----:B------:R-:W-:Y:S01]  /*2410*/  FMUL.FTZ R24, R24, 1 ;  /* 0x3f80000018187820 */ /* 0x000fe20000410000 */
[----:B------:R-:W-:Y:S01]  /*2420*/  LOP3.LUT R81, R81, R35, RZ, 0x3c, !PT ;  /* 0x0000002351517212 */ /* 0x000fe200078e3cff */
[----:B------:R-:W-:Y:S01]  /*2430*/  IMAD.U32 R21, R14, 0x10000, RZ ;  /* 0x000100000e157824 */ /* 0x000fe200078e00ff */
[----:B--2---:R-:W-:Y:S01]  /*2440*/  LOP3.LUT R46, R46, R36, RZ, 0x3c, !PT ;  /* 0x000000242e2e7212 */ /* 0x004fe200078e3cff */
[----:B------:R-:W1:Y:S01]  /*2450*/  F2F.F64.F32 R32, R32 ;  /* 0x0000002000207310 */ /* 0x000e620000201800 */
[----:B------:R-:W-:-:S02]  /*2460*/  IMAD.U32 R36, R34, 0x10000, RZ ;  /* 0x0001000022247824 */ /* 0x000fc400078e00ff */
[----:B------:R-:W-:Y:S01]  /*2470*/  FMUL.FTZ R21, R21, 1 ;  /* 0x3f80000015157820 */ /* 0x000fe20000410000 */
[----:B------:R-:W-:Y:S01]  /*2480*/  FMUL.FTZ R39, R60, 1 ;  /* 0x3f8000003c277820 */ /* 0x000fe20000410000 */
[----:B------:R-:W-:Y:S01]  /*2490*/  FMUL.FTZ R35, R40, 1 ;  /* 0x3f80000028237820 */ /* 0x000fe20000410000 */
[----:B------:R-:W-:Y:S01]  /*24a0*/  FMUL.FTZ R58, R58, 1 ;  /* 0x3f8000003a3a7820 */ /* 0x000fe20000410000 */
[----:B------:R-:W-:Y:S02]  /*24b0*/  LOP3.LUT R85, R85, R41, RZ, 0x3c, !PT ;  /* 0x0000002955557212 */ /* 0x000fe400078e3cff */
[----:B0-----:R-:W-:Y:S01]  /*24c0*/  LOP3.LUT R42, R42, R26, RZ, 0x3c, !PT ;  /* 0x0000001a2a2a7212 */ /* 0x001fe200078e3cff */
[----:B------:R-:W-:Y:S01]  /*24d0*/  FMUL.FTZ R26, R36, 1 ;  /* 0x3f800000241a7820 */ /* 0x000fe20000410000 */
[----:B------:R-:W-:Y:S01]  /*24e0*/  LOP3.LUT R52, R52, R27, RZ, 0x3c, !PT ;  /* 0x0000001b34347212 */ /* 0x000fe200078e3cff */
[----:B------:R-:W0:Y:S01]  /*24f0*/  F2F.F64.F32 R28, R28 ;  /* 0x0000001c001c7310 */ /* 0x000e220000201800 */
[----:B------:R-:W-:-:S02]  /*2500*/  LOP3.LUT R56, R56, R37, RZ, 0x3c, !PT ;  /* 0x0000002538387212 */ /* 0x000fc400078e3cff */
[----:B-1----:R-:W-:Y:S02]  /*2510*/  LOP3.LUT R63, R63, R32, RZ, 0x3c, !PT ;  /* 0x000000203f3f7212 */ /* 0x002fe400078e3cff */
[----:B------:R-:W-:-:S03]  /*2520*/  LOP3.LUT R87, R87, R33, RZ, 0x3c, !PT ;  /* 0x0000002157577212 */ /* 0x000fc600078e3cff */
[----:B------:R-:W1:Y:S01]  /*2530*/  F2F.F64.F32 R30, R30 ;  /* 0x0000001e001e7310 */ /* 0x000e620000201800 */
[----:B0-----:R-:W-:-:S07]  /*2540*/  LOP3.LUT R44, R44, R28, RZ, 0x3c, !PT ;  /* 0x0000001c2c2c7212 */ /* 0x001fce00078e3cff */
        /* <DEDUP_REMOVED lines=29> */
.L_x_533:
[C---:B------:R-:W-:Y:S02]  /*2720*/  PRMT R30, R4.reuse, 0x7610, R30 ;  /* 0x00007610041e7816 */ /* 0x040fe4000000001e */
[----:B------:R-:W-:Y:S02]  /*2730*/  PRMT R31, R4, 0x7632, R31 ;  /* 0x00007632041f7816 */ /* 0x000fe4000000001f */
[C---:B------:R-:W-:Y:S02]  /*2740*/  PRMT R32, R5.reuse, 0x7610, R32 ;  /* 0x0000761005207816 */ /* 0x040fe40000000020 */
[----:B------:R-:W-:Y:S02]  /*2750*/  PRMT R33, R5, 0x7632, R33 ;  /* 0x0000763205217816 */ /* 0x000fe40000000021 */
[C---:B------:R-:W-:Y:S02]  /*2760*/  PRMT R29, R6.reuse, 0x7610, R29 ;  /* 0x00007610061d7816 */ /* 0x040fe4000000001d */
[----:B------:R-:W-:-:S02]  /*2770*/  PRMT R28, R6, 0x7632, R28 ;  /* 0x00007632061c7816 */ /* 0x000fc4000000001c */
        /* <DEDUP_REMOVED lines=9> */
[----:B------:R-:W-:-:S07]  /*2810*/  PRMT R12, R11, 0x7632, R12 ;  /* 0x000076320b0c7816 */ /* 0x000fce000000000c */
.L_x_532:
[----:B------:R-:W-:Y:S05]  /*2820*/  BSYNC.RECONVERGENT B0 ;  /* 0x0000000000007941 */ /* 0x000fea0003800200 */
.L_x_531:
[----:B------:R-:W-:Y:S01]  /*2830*/  ISETP.GE.U32.AND P0, PT, R89, R48, PT ;  /* 0x000000305900720c */ /* 0x000fe20003f06070 */
[----:B------:R-:W-:-:S12]  /*2840*/  BSSY.RECONVERGENT B0, `(.L_x_535) ;  /* 0x0000026000007945 */ /* 0x000fd80003800200 */
[----:B------:R-:W-:Y:S05]  /*2850*/  @P0 BRA `(.L_x_536) ;  /* 0x0000000000900947 */ /* 0x000fea0003800000 */
[----:B------:R-:W-:-:S05]  /*2860*/  SHF.R.U32.HI R5, RZ, 0x2, R89 ;  /* 0x00000002ff057819 */ /* 0x000fca0000011659 */
[----:B------:R-:W-:-:S06]  /*2870*/  IMAD.WIDE.U32 R4, R5, 0x8, R18 ;  /* 0x0000000805047825 */ /* 0x000fcc00078e0012 */
[----:B------:R-:W2:Y:S01]  /*2880*/  LDG.E.64 R4, desc[UR36][R4.64] ;  /* 0x0000002404047981 */ /* 0x000ea2000c1e1b00 */
[----:B------:R-:W-:-:S04]  /*2890*/  IADD3 R7, PT, PT, R89, R0, RZ ;  /* 0x0000000059077210 */ /* 0x000fc80007ffe0ff */
[----:B------:R-:W-:Y:S02]  /*28a0*/  ISETP.GE.U32.AND P1, PT, R7, R48, PT ;  /* 0x000000300700720c */ /* 0x000fe40003f26070 */
[C---:B--2---:R-:W-:Y:S02]  /*28b0*/  PRMT R30, R4.reuse, 0x7610, R30 ;  /* 0x00007610041e7816 */ /* 0x044fe4000000001e */
[----:B------:R-:W-:Y:S02]  /*28c0*/  PRMT R31, R4, 0x7632, R31 ;  /* 0x00007632041f7816 */ /* 0x000fe4000000001f */
[C---:B------:R-:W-:Y:S02]  /*28d0*/  PRMT R32, R5.reuse, 0x7610, R32 ;  /* 0x0000761005207816 */ /* 0x040fe40000000020 */
[----:B------:R-:W-:-:S05]  /*28e0*/  PRMT R33, R5, 0x7632, R33 ;  /* 0x0000763205217816 */ /* 0x000fca0000000021 */
[----:B------:R-:W-:Y:S05]  /*28f0*/  @P1 BRA `(.L_x_536) ;  /* 0x0000000000681947 */ /* 0x000fea0003800000 */
[----:B------:R-:W-:-:S05]  /*2900*/  SHF.R.U32.HI R5, RZ, 0x2, R7 ;  /* 0x00000002ff057819 */ /* 0x000fca0000011607 */
[----:B------:R-:W-:-:S06]  /*2910*/  IMAD.WIDE.U32 R4, R5, 0x8, R18 ;  /* 0x0000000805047825 */ /* 0x000fcc00078e0012 */
[----:B------:R-:W2:Y:S01]  /*2920*/  LDG.E.64 R4, desc[UR36][R4.64] ;  /* 0x0000002404047981 */ /* 0x000ea2000c1e1b00 */
[----:B------:R-:W-:-:S05]  /*2930*/  IMAD.IADD R9, R7, 0x1, R0 ;  /* 0x0000000107097824 */ /* 0x000fca00078e0200 */
[----:B------:R-:W-:Y:S02]  /*2940*/  ISETP.GE.U32.AND P1, PT, R9, R48, PT ;  /* 0x000000300900720c */ /* 0x000fe40003f26070 */
[C---:B--2---:R-:W-:Y:S02]  /*2950*/  PRMT R29, R4.reuse, 0x7610, R29 ;  /* 0x00007610041d7816 */ /* 0x044fe4000000001d */
[----:B------:R-:W-:Y:S02]  /*2960*/  PRMT R28, R4, 0x7632, R28 ;  /* 0x00007632041c7816 */ /* 0x000fe4000000001c */
[C---:B------:R-:W-:Y:S02]  /*2970*/  PRMT R27, R5.reuse, 0x7610, R27 ;  /* 0x00007610051b7816 */ /* 0x040fe4000000001b */
[----:B------:R-:W-:-:S05]  /*2980*/  PRMT R21, R5, 0x7632, R21 ;  /* 0x0000763205157816 */ /* 0x000fca0000000015 */
[----:B------:R-:W-:Y:S05]  /*2990*/  @P1 BRA `(.L_x_536) ;  /* 0x0000000000401947 */ /* 0x000fea0003800000 */
[----:B------:R-:W-:Y:S02]  /*29a0*/  IADD3 R7, PT, PT, R9, R0, RZ ;  /* 0x0000000009077210 */ /* 0x000fe40007ffe0ff */
[----:B------:R-:W-:Y:S02]  /*29b0*/  SHF.R.U32.HI R5, RZ, 0x2, R9 ;  /* 0x00000002ff057819 */ /* 0x000fe40000011609 */
[----:B------:R-:W-:-:S03]  /*29c0*/  ISETP.GE.U32.AND P1, PT, R7, R48, PT ;  /* 0x000000300700720c */ /* 0x000fc60003f26070 */
[----:B------:R-:W-:-:S06]  /*29d0*/  IMAD.WIDE.U32 R4, R5, 0x8, R18 ;  /* 0x0000000805047825 */ /* 0x000fcc00078e0012 */
[----:B------:R-:W2:Y:S04]  /*29e0*/  LDG.E.64 R4, desc[UR36][R4.64] ;  /* 0x0000002404047981 */ /* 0x000ea8000c1e1b00 */
[----:B------:R-:W-:-:S05]  /*29f0*/  @!P1 SHF.R.U32.HI R7, RZ, 0x2, R7 ;  /* 0x00000002ff079819 */ /* 0x000fca0000011607 */
[----:B------:R-:W-:-:S06]  /*2a00*/  @!P1 IMAD.WIDE.U32 R6, R7, 0x8, R18 ;  /* 0x0000000807069825 */ /* 0x000fcc00078e0012 */
[----:B------:R-:W3:Y:S01]  /*2a10*/  @!P1 LDG.E.64 R6, desc[UR36][R6.64] ;  /* 0x0000002406069981 */ /* 0x000ee2000c1e1b00 */
[C---:B--2---:R-:W-:Y:S02]  /*2a20*/  PRMT R24, R4.reuse, 0x7610, R24 ;  /* 0x0000761004187816 */ /* 0x044fe40000000018 */
[----:B------:R-:W-:Y:S02]  /*2a30*/  PRMT R25, R4, 0x7632, R25 ;  /* 0x0000763204197816 */ /* 0x000fe40000000019 */
[C---:B------:R-:W-:Y:S02]  /*2a40*/  PRMT R26, R5.reuse, 0x7610, R26 ;  /* 0x00007610051a7816 */ /* 0x040fe4000000001a */
[----:B------:R-:W-:Y:S02]  /*2a50*/  PRMT R20, R5, 0x7632, R20 ;  /* 0x0000763205147816 */ /* 0x000fe40000000014 */
[C---:B---3--:R-:W-:Y:S02]  /*2a60*/  @!P1 PRMT R13, R6.reuse, 0x7610, R13 ;  /* 0x00007610060d9816 */ /* 0x048fe4000000000d */
[----:B------:R-:W-:-:S02]  /*2a70*/  @!P1 PRMT R14, R6, 0x7632, R14 ;  /* 0x00007632060e9816 */ /* 0x000fc4000000000e */
[C---:B------:R-:W-:Y:S02]  /*2a80*/  @!P1 PRMT R15, R7.reuse, 0x7610, R15 ;  /* 0x00007610070f9816 */ /* 0x040fe4000000000f */
[----:B------:R-:W-:-:S07]  /*2a90*/  @!P1 PRMT R12, R7, 0x7632, R12 ;  /* 0x00007632070c9816 */ /* 0x000fce000000000c */
.L_x_536:
[----:B------:R-:W-:Y:S05]  /*2aa0*/  BSYNC.RECONVERGENT B0 ;  /* 0x0000000000007941 */ /* 0x000fea0003800200 */
.L_x_535:
[----:B------:R-:W-:Y:S04]  /*2ab0*/  BSSY.RECONVERGENT B0, `(.L_x_537) ;  /* 0x000005b000007945 */ /* 0x000fe80003800200 */
[----:B------:R-:W-:Y:S05]  /*2ac0*/  @P0 BRA `(.L_x_538) ;  /* 0x0000000400640947 */ /* 0x000fea0003800000 */
[----:B------:R-:W-:Y:S01]  /*2ad0*/  SHF.L.U32 R31, R31, 0x10, RZ ;  /* 0x000000101f1f7819 */ /* 0x000fe200000006ff */
[----:B------:R-:W-:Y:S01]  /*2ae0*/  IMAD.U32 R30, R30, 0x10000, RZ ;  /* 0x000100001e1e7824 */ /* 0x000fe200078e00ff */
[----:B------:R-:W-:Y:S01]  /*2af0*/  SHF.L.U32 R33, R33, 0x10, RZ ;  /* 0x0000001021217819 */ /* 0x000fe200000006ff */
[----:B------:R-:W-:Y:S02]  /*2b00*/  IMAD.U32 R32, R32, 0x10000, RZ ;  /* 0x0001000020207824 */ /* 0x000fe400078e00ff */
[----:B------:R-:W-:Y:S01]  /*2b10*/  FMUL.FTZ R4, R30, 1 ;  /* 0x3f8000001e047820 */ /* 0x000fe20000410000 */
[----:B------:R-:W-:Y:S01]  /*2b20*/  FMUL.FTZ R6, R31, 1 ;  /* 0x3f8000001f067820 */ /* 0x000fe20000410000 */
[----:B------:R-:W-:Y:S01]  /*2b30*/  FMUL.FTZ R8, R32, 1 ;  /* 0x3f80000020087820 */ /* 0x000fe20000410000 */
[----:B------:R-:W-:Y:S01]  /*2b40*/  FMUL.FTZ R10, R33, 1 ;  /* 0x3f800000210a7820 */ /* 0x000fe20000410000 */
[----:B------:R-:W-:Y:S02]  /*2b50*/  IMAD.IADD R19, R89, 0x1, R0 ;  /* 0x0000000159137824 */ /* 0x000fe400078e0200 */
[----:B------:R-:W0:Y:S03]  /*2b60*/  F2F.F64.F32 R4, R4 ;  /* 0x0000000400047310 */ /* 0x000e260000201800 */
[----:B------:R-:W-:-:S05]  /*2b70*/  ISETP.GE.U32.AND P0, PT, R19, R48, PT ;  /* 0x000000301300720c */ /* 0x000fca0003f06070 */
        /* <DEDUP_REMOVED lines=11> */
[----:B------:R-:W-:Y:S06]  /*2c30*/  @P0 BRA `(.L_x_538) ;  /* 0x0000000400080947 */ /* 0x000fec0003800000 */
[----:B------:R-:W-:Y:S01]  /*2c40*/  SHF.L.U32 R29, R29, 0x10, RZ ;  /* 0x000000101d1d7819 */ /* 0x000fe200000006ff */
[----:B------:R-:W-:Y:S01]  /*2c50*/  IMAD.U32 R28, R28, 0x10000, RZ ;  /* 0x000100001c1c7824 */ /* 0x000fe200078e00ff */
[----:B------:R-:W-:Y:S01]  /*2c60*/  SHF.L.U32 R27, R27, 0x10, RZ ;  /* 0x000000101b1b7819 */ /* 0x000fe200000006ff */
[----:B------:R-:W-:Y:S01]  /*2c70*/  IMAD.U32 R21, R21, 0x10000, RZ ;  /* 0x0001000015157824 */ /* 0x000fe200078e00ff */
[----:B------:R-:W-:Y:S01]  /*2c80*/  IADD3 R19, PT, PT, R19, R0, RZ ;  /* 0x0000000013137210 */ /* 0x000fe20007ffe0ff */
[----:B------:R-:W-:Y:S01]  /*2c90*/  FMUL.FTZ R4, R29, 1 ;  /* 0x3f8000001d047820 */ /* 0x000fe20000410000 */
[----:B------:R-:W-:Y:S01]  /*2ca0*/  FMUL.FTZ R6, R28, 1 ;  /* 0x3f8000001c067820 */ /* 0x000fe20000410000 */
[----:B------:R-:W-:Y:S01]  /*2cb0*/  FMUL.FTZ R8, R27, 1 ;  /* 0x3f8000001b087820 */ /* 0x000fe20000410000 */
[----:B------:R-:W-:Y:S01]  /*2cc0*/  FMUL.FTZ R10, R21, 1 ;  /* 0x3f800000150a7820 */ /* 0x000fe20000410000 */
[----:B------:R-:W-:Y:S02]  /*2cd0*/  ISETP.GE.U32.AND P0, PT, R19, R48, PT ;  /* 0x000000301300720c */ /* 0x000fe40003f06070 */
[----:B------:R-:W0:Y:S08]  /*2ce0*/  F2F.F64.F32 R4, R4 ;  /* 0x0000000400047310 */ /* 0x000e300000201800 */
        /* <DEDUP_REMOVED lines=42> */
[----:B------:R-:W-:-:S03]  /*2f90*/  FMUL.FTZ R10, R12, 1 ;  /* 0x3f8000000c0a7820 */ /* 0x000fc60000410000 */
        /* <DEDUP_REMOVED lines=11> */
[----:B------:R-:W-:-:S07]  /*3050*/  LOP3.LUT R65, R65, R11, RZ, 0x3c, !PT ;  /* 0x0000000b41417212 */ /* 0x000fce00078e3cff */
.L_x_538:
[----:B------:R-:W-:Y:S05]  /*3060*/  BSYNC.RECONVERGENT B0 ;  /* 0x0000000000007941 */ /* 0x000fea0003800200 */
.L_x_537:
[----:B------:R-:W-:Y:S02]  /*3070*/  LOP3.LUT R52, R75, R52, R83, 0x96, !PT ;  /* 0x000000344b347212 */ /* 0x000fe400078e9653 */
[----:B------:R-:W-:Y:S02]  /*3080*/  LOP3.LUT R46, R55, R46, R63, 0x96, !PT ;  /* 0x0000002e372e7212 */ /* 0x000fe400078e963f */
[----:B------:R-:W-:Y:S02]  /*3090*/  LOP3.LUT R56, R79, R56, R87, 0x96, !PT ;  /* 0x000000384f387212 */ /* 0x000fe400078e9657 */
[----:B------:R-:W-:Y:S02]  /*30a0*/  LOP3.LUT R44, R53, R44, R61, 0x96, !PT ;  /* 0x0000002c352c7212 */ /* 0x000fe400078e963d */
[----:B------:R-:W-:Y:S02]  /*30b0*/  LOP3.LUT R54, R77, R54, R85, 0x96, !PT ;  /* 0x000000364d367212 */ /* 0x000fe400078e9655 */
[----:B------:R-:W-:-:S02]  /*30c0*/  LOP3.LUT R42, R51, R42, R59, 0x96, !PT ;  /* 0x0000002a332a7212 */ /* 0x000fc400078e963b */
[----:B------:R-:W-:Y:S02]  /*30d0*/  LOP3.LUT R66, R49, R16, R57, 0x96, !PT ;  /* 0x0000001031427212 */ /* 0x000fe400078e9639 */
[----:B------:R-:W-:Y:S02]  /*30e0*/  LOP3.LUT R50, R73, R50, R81, 0x96, !PT ;  /* 0x0000003249327212 */ /* 0x000fe400078e9651 */
[----:B------:R-:W-:Y:S02]  /*30f0*/  LOP3.LUT R21, R52, R67, RZ, 0x3c, !PT ;  /* 0x0000004334157212 */ /* 0x000fe400078e3cff */
[----:B------:R-:W-:Y:S02]  /*3100*/  LOP3.LUT R18, R46, R47, RZ, 0x3c, !PT ;  /* 0x0000002f2e127212 */ /* 0x000fe400078e3cff */
[----:B------:R-:W-:Y:S02]  /*3110*/  LOP3.LUT R19, R56, R71, RZ, 0x3c, !PT ;  /* 0x0000004738137212 */ /* 0x000fe400078e3cff */
[----:B------:R-:W-:-:S02]  /*3120*/  LOP3.LUT R62, R44, R45, RZ, 0x3c, !PT ;  /* 0x0000002d2c3e7212 */ /* 0x000fc400078e3cff */
[----:B------:R-:W-:Y:S02]  /*3130*/  LOP3.LUT R63, R54, R69, RZ, 0x3c, !PT ;  /* 0x00000045363f7212 */ /* 0x000fe400078e3cff */
[----:B------:R-:W-:Y:S02]  /*3140*/  LOP3.LUT R16, R42, R43, RZ, 0x3c, !PT ;  /* 0x0000002b2a107212 */ /* 0x000fe400078e3cff */
[----:B------:R-:W-:Y:S02]  /*3150*/  LOP3.LUT R66, R66, R3, RZ, 0x3c, !PT ;  /* 0x0000000342427212 */ /* 0x000fe400078e3cff */
[----:B------:R-:W-:Y:S01]  /*3160*/  LOP3.LUT R67, R50, R65, RZ, 0x3c, !PT ;  /* 0x0000004132437212 */ /* 0x000fe200078e3cff */
[----:B------:R-:W-:Y:S06]  /*3170*/  BRA `(.L_x_518) ;  /* 0x000000b000207947 */ /* 0x000fec0003800000 */
.L_x_530:
[----:B------:R-:W-:-:S13]  /*3180*/  ISETP.NE.AND P0, PT, R38, 0x1, PT ;  /* 0x000000012600780c */ /* 0x000fda0003f05270 */
[----:B------:R-:W-:Y:S05]  /*3190*/  @P0 BRA `(.L_x_539) ;  /* 0x0000001400700947 */ /* 0x000fea0003800000 */
[----:B------:R-:W0:Y:S01]  /*31a0*/  LDC R0, c[0x0][0x39c] ;  /* 0x0000e700ff007b82 */ /* 0x000e220000000800 */
[----:B------:R-:W-:Y:S07]  /*31b0*/  BSSY.RECONVERGENT B0, `(.L_x_540) ;  /* 0x00000c1000007945 */ /* 0x000fee0003800200 */
        /* <DEDUP_REMOVED lines=64> */
.L_x_543:
[----:B------:R-:W-:-:S05]  /*35c0*/  IMAD R4, R58, R3, RZ ;  /* 0x000000033a047224 */ /* 0x000fca00078e02ff */
[----:B------:R-:W-:-:S05]  /*35d0*/  SHF.R.U32.HI R5, RZ, 0x2, R4 ;  /* 0x00000002ff057819 */ /* 0x000fca0000011604 */
[----:B------:R-:W-:Y:S01]  /*35e0*/  IMAD.WIDE.U32 R4, R5, 0x8, R18 ;  /* 0x0000000805047825 */ /* 0x000fe200078e0012 */
[----:B------:R-:W-:-:S05]  /*35f0*/  IADD3 R3, PT, PT, R3, R0, RZ ;  /* 0x0000000003037210 */ /* 0x000fca0007ffe0ff */
[----:B------:R-:W2:Y:S01]  /*3600*/  LDG.E.64 R4, desc[UR36][R4.64] ;  /* 0x0000002404047981 */ /* 0x000ea2000c1e1b00 */
[----:B------:R-:W-:-:S05]  /*3610*/  IMAD R6, R58, R3, RZ ;  /* 0x000000033a067224 */ /* 0x000fca00078e02ff */
[----:B------:R-:W-:Y:S01]  /*3620*/  SHF.R.U32.HI R7, RZ, 0x2, R6 ;  /* 0x00000002ff077819 */ /* 0x000fe20000011606 */
[----:B------:R-:W-:-:S04]  /*3630*/  IMAD.IADD R3, R3, 0x1, R0 ;  /* 0x0000000103037824 */ /* 0x000fc800078e0200 */
[----:B------:R-:W-:-:S04]  /*3640*/  IMAD.WIDE.U32 R6, R7, 0x8, R18 ;  /* 0x0000000807067825 */ /* 0x000fc800078e0012 */
[C---:B------:R-:W-:Y:S01]  /*3650*/  IMAD R8, R58.reuse, R3, RZ ;  /* 0x000000033a087224 */ /* 0x040fe200078e02ff */
[----:B------:R-:W-:Y:S01]  /*3660*/  IADD3 R3, PT, PT, R3, R0, RZ ;  /* 0x0000000003037210 */ /* 0x000fe20007ffe0ff */
[----:B------:R-:W3:Y:S03]  /*3670*/  LDG.E.64 R6, desc[UR36][R6.64] ;  /* 0x0000002406067981 */ /* 0x000ee6000c1e1b00 */
[----:B------:R-:W-:Y:S01]  /*3680*/  SHF.R.U32.HI R9, RZ, 0x2, R8 ;  /* 0x00000002ff097819 */ /* 0x000fe20000011608 */
[----:B------:R-:W-:-:S04]  /*3690*/  IMAD R10, R58, R3, RZ ;  /* 0x000000033a0a7224 */ /* 0x000fc800078e02ff */
[----:B------:R-:W-:Y:S01]  /*36a0*/  IMAD.WIDE.U32 R8, R9, 0x8, R18 ;  /* 0x0000000809087825 */ /* 0x000fe200078e0012 */
[----:B------:R-:W-:-:S05]  /*36b0*/  SHF.R.U32.HI R11, RZ, 0x2, R10 ;  /* 0x00000002ff0b7819 */ /* 0x000fca000001160a */
[----:B------:R-:W-:Y:S01]  /*36c0*/  IMAD.WIDE.U32 R10, R11, 0x8, R18 ;  /* 0x000000080b0a7825 */ /* 0x000fe200078e0012 */
[----:B------:R-:W4:Y:S05]  /*36d0*/  LDG.E.64 R8, desc[UR36][R8.64] ;  /* 0x0000002408087981 */ /* 0x000f2a000c1e1b00 */
        /* <DEDUP_REMOVED lines=18> */
[----:B------:R4:W1:Y:S01]  /*3800*/  F2F.F64.F32 R40, R13 ;  /* 0x0000000d00287310 */ /* 0x0008620000201800 */
[----:B------:R-:W-:Y:S01]  /*3810*/  FMUL.FTZ R26, R15, 1 ;  /* 0x3f8000000f1a7820 */ /* 0x000fe20000410000 */
[----:B------:R-:W-:Y:S02]  /*3820*/  PRMT R12, R6, 0x7632, R12 ;  /* 0x00007632060c7816 */ /* 0x000fe4000000000c */
[----:B0-----:R-:W-:-:S03]  /*3830*/  LOP3.LUT R61, R61, R38, RZ, 0x3c, !PT ;  /* 0x000000263d3d7212 */ /* 0x001fc600078e3cff */
[----:B------:R-:W-:Y:S01]  /*3840*/  IMAD.U32 R15, R12, 0x10000, RZ ;  /* 0x000100000c0f7824 */ /* 0x000fe200078e00ff */
[----:B------:R-:W0:Y:S01]  /*3850*/  F2F.F64.F32 R34, R34 ;  /* 0x0000002200227310 */ /* 0x000e220000201800 */
[----:B------:R-:W-:Y:S01]  /*3860*/  PRMT R12, R7, 0x7632, R12 ;  /* 0x00007632070c7816 */ /* 0x000fe2000000000c */
[----:B----4-:R-:W-:Y:S01]  /*3870*/  IMAD.U32 R13, R8, 0x10000, RZ ;  /* 0x00010000080d7824 */ /* 0x010fe200078e00ff */
[----:B------:R-:W-:Y:S01]  /*3880*/  PRMT R20, R9, 0x7632, R20 ;  /* 0x0000763209147816 */ /* 0x000fe20000000014 */
[----:B------:R-:W-:Y:S01]  /*3890*/  FMUL.FTZ R28, R15, 1 ;  /* 0x3f8000000f1c7820 */ /* 0x000fe20000410000 */
[----:B------:R-:W-:Y:S01]  /*38a0*/  SHF.L.U32 R12, R12, 0x10, RZ ;  /* 0x000000100c0c7819 */ /* 0x000fe200000006ff */
[----:B------:R-:W-:Y:S01]  /*38b0*/  FMUL.FTZ R13, R13, 1 ;  /* 0x3f8000000d0d7820 */ /* 0x000fe20000410000 */
[----:B-----5:R-:W-:Y:S01]  /*38c0*/  PRMT R38, R10, 0x7632, R38 ;  /* 0x000076320a267816 */ /* 0x020fe20000000026 */
[----:B------:R2:W3:Y:S01]  /*38d0*/  F2F.F64.F32 R36, R14 ;  /* 0x0000000e00247310 */ /* 0x0004e20000201800 */
[----:B-1----:R-:W-:Y:S01]  /*38e0*/  LOP3.LUT R63, R63, R40, RZ, 0x3c, !PT ;  /* 0x000000283f3f7212 */ /* 0x002fe200078e3cff */
[----:B------:R-:W-:Y:S01]  /*38f0*/  IMAD.U32 R24, R20, 0x10000, RZ ;  /* 0x0001000014187824 */ /* 0x000fe200078e00ff */
[----:B------:R-:W-:Y:S01]  /*3900*/  SHF.L.U32 R15, R9, 0x10, RZ ;  /* 0x00000010090f7819 */ /* 0x000fe200000006ff */
[----:B------:R-:W-:Y:S01]  /*3910*/  IMAD.U32 R62, R11, 0x10000, RZ ;  /* 0x000100000b3e7824 */ /* 0x000fe200078e00ff */
[----:B------:R-:W-:Y:S01]  /*3920*/  SHF.L.U32 R40, R38, 0x10, RZ ;  /* 0x0000001026287819 */ /* 0x000fe200000006ff */
[----:B------:R-:W-:Y:S01]  /*3930*/  FMUL.FTZ R30, R12, 1 ;  /* 0x3f8000000c1e7820 */ /* 0x000fe20000410000 */
[----:B0-----:R-:W-:Y:S01]  /*3940*/  LOP3.LUT R59, R59, R34, RZ, 0x3c, !PT ;  /* 0x000000223b3b7212 */ /* 0x001fe200078e3cff */
[----:B------:R-:W0:Y:S01]  /*3950*/  F2F.F64.F32 R26, R26 ;  /* 0x0000001a001a7310 */ /* 0x000e220000201800 */
[----:B--2---:R-:W-:Y:S01]  /*3960*/  PRMT R14, R8, 0x7632, R14 ;  /* 0x00007632080e7816 */ /* 0x004fe2000000000e */
[----:B------:R-:W-:Y:S01]  /*3970*/  FMUL.FTZ R15, R15, 1 ;  /* 0x3f8000000f0f7820 */ /* 0x000fe20000410000 */
[----:B------:R-:W-:Y:S01]  /*3980*/  PRMT R34, R11, 0x7632, R34 ;  /* 0x000076320b227816 */ /* 0x000fe20000000022 */
[----:B------:R-:W-:Y:S01]  /*3990*/  FMUL.FTZ R24, R24, 1 ;  /* 0x3f80000018187820 */ /* 0x000fe20000410000 */
[----:B------:R-:W-:Y:S01]  /*39a0*/  SHF.L.U32 R60, R10, 0x10, RZ ;  /* 0x000000100a3c7819 */ /* 0x000fe200000006ff */
[----:B------:R-:W-:Y:S01]  /*39b0*/  IMAD.U32 R21, R14, 0x10000, RZ ;  /* 0x000100000e157824 */ /* 0x000fe200078e00ff */
[----:B---3--:R-:W-:Y:S01]  /*39c0*/  LOP3.LUT R46, R46, R36, RZ, 0x3c, !PT ;  /* 0x000000242e2e7212 */ /* 0x008fe200078e3cff */
[----:B------:R-:W1:Y:S01]  /*39d0*/  F2F.F64.F32 R32, R32 ;  /* 0x0000002000207310 */ /* 0x000e620000201800 */
[----:B------:R-:W-:Y:S01]  /*39e0*/  IMAD.U32 R36, R34, 0x10000, RZ ;  /* 0x0001000022247824 */ /* 0x000fe200078e00ff */
[----:B------:R-:W-:Y:S01]  /*39f0*/  LOP3.LUT R85, R85, R39, RZ, 0x3c, !PT ;  /* 0x0000002755557212 */ /* 0x000fe200078e3cff */
[----:B------:R-:W-:Y:S01]  /*3a00*/  FMUL.FTZ R21, R21, 1 ;  /* 0x3f80000015157820 */ /* 0x000fe20000410000 */
[----:B------:R-:W-:Y:S01]  /*3a10*/  LOP3.LUT R83, R83, R35, RZ, 0x3c, !PT ;  /* 0x0000002353537212 */ /* 0x000fe200078e3cff */
[----:B------:R-:W-:Y:S01]  /*3a20*/  FMUL.FTZ R39, R62, 1 ;  /* 0x3f8000003e277820 */ /* 0x000fe20000410000 */
[----:B------:R-:W-:Y:S01]  /*3a30*/  FMUL.FTZ R35, R40, 1 ;  /* 0x3f80000028237820 */ /* 0x000fe20000410000 */
[----:B0-----:R-:W-:Y:S01]  /*3a40*/  LOP3.LUT R42, R42, R26, RZ, 0x3c, !PT ;  /* 0x0000001a2a2a7212 */ /* 0x001fe200078e3cff */
[----:B------:R-:W-:Y:S01]  /*3a50*/  FMUL.FTZ R26, R36, 1 ;  /* 0x3f800000241a7820 */ /* 0x000fe20000410000 */
[----:B------:R-:W-:Y:S01]  /*3a60*/  FMUL.FTZ R60, R60, 1 ;  /* 0x3f8000003c3c7820 */ /* 0x000fe20000410000 */
[----:B------:R-:W-:Y:S01]  /*3a70*/  LOP3.LUT R52, R52, R27, RZ, 0x3c, !PT ;  /* 0x0000001b34347212 */ /* 0x000fe200078e3cff */
[----:B------:R-:W0:Y:S01]  /*3a80*/  F2F.F64.F32 R28, R28 ;  /* 0x0000001c001c7310 */ /* 0x000e220000201800 */
[----:B------:R-:W-:-:S02]  /*3a90*/  LOP3.LUT R87, R87, R41, RZ, 0x3c, !PT ;  /* 0x0000002957577212 */ /* 0x000fc400078e3cff */
[----:B------:R-:W-:Y:S02]  /*3aa0*/  LOP3.LUT R56, R56, R37, RZ, 0x3c, !PT ;  /* 0x0000002538387212 */ /* 0x000fe400078e3cff */
[----:B-1----:R-:W-:Y:S02]  /*3ab0*/  LOP3.LUT R65, R65, R32, RZ, 0x3c, !PT ;  /* 0x0000002041417212 */ /* 0x002fe400078e3cff */
[----:B------:R-:W-:Y:S01]  /*3ac0*/  LOP3.LUT R89, R89, R33, RZ, 0x3c, !PT ;  /* 0x0000002159597212 */ /* 0x000fe200078e3cff */
        /* <DEDUP_REMOVED lines=31> */
.L_x_542:
        /* <DEDUP_REMOVED lines=16> */
.L_x_541:
[----:B------:R-:W-:Y:S05]  /*3dc0*/  BSYNC.RECONVERGENT B0 ;  /* 0x0000000000007941 */ /* 0x000fea0003800200 */
.L_x_540:
[----:B------:R-:W-:Y:S01]  /*3dd0*/  ISETP.GE.U32.AND P0, PT, R3, R48, PT ;  /* 0x000000300300720c */ /* 0x000fe20003f06070 */
[----:B------:R-:W-:-:S12]  /*3de0*/  BSSY.RECONVERGENT B0, `(.L_x_544) ;  /* 0x000002a000007945 */ /* 0x000fd80003800200 */
[----:B------:R-:W-:Y:S05]  /*3df0*/  @P0 BRA `(.L_x_545) ;  /* 0x0000000000a00947 */ /* 0x000fea0003800000 */
[----:B------:R-:W-:-:S05]  /*3e00*/  IMAD R4, R58, R3, RZ ;  /* 0x000000033a047224 */ /* 0x000fca00078e02ff */
        /* <DEDUP_REMOVED lines=10> */
[----:B------:R-:W-:-:S05]  /*3eb0*/  IMAD R4, R58, R7, RZ ;  /* 0x000000073a047224 */ /* 0x000fca00078e02ff */
        /* <DEDUP_REMOVED lines=10> */
[----:B------:R-:W-:-:S04]  /*3f60*/  IADD3 R5, PT, PT, R7, R0, RZ ;  /* 0x0000000007057210 */ /* 0x000fc80007ffe0ff */
[----:B------:R-:W-:-:S13]  /*3f70*/  ISETP.GE.U32.AND P1, PT, R5, R48, PT ;  /* 0x000000300500720c */ /* 0x000fda0003f26070 */
[C---:B------:R-:W-:Y:S02]  /*3f80*/  @!P1 IMAD R4, R58.reuse, R5, RZ ;  /* 0x000000053a049224 */ /* 0x040fe400078e02ff */
[----:B------:R-:W-:-:S03]  /*3f90*/  IMAD R58, R58, R7, RZ ;  /* 0x000000073a3a7224 */ /* 0x000fc600078e02ff */
[----:B------:R-:W-:Y:S02]  /*3fa0*/  @!P1 SHF.R.U32.HI R7, RZ, 0x2, R4 ;  /* 0x00000002ff079819 */ /* 0x000fe40000011604 */
[----:B------:R-:W-:-:S03]  /*3fb0*/  SHF.R.U32.HI R5, RZ, 0x2, R58 ;  /* 0x00000002ff057819 */ /* 0x000fc6000001163a */
[----:B------:R-:W-:-:S04]  /*3fc0*/  @!P1 IMAD.WIDE.U32 R6, R7, 0x8, R18 ;  /* 0x0000000807069825 */ /* 0x000fc800078e0012 */
[----:B------:R-:W-:Y:S02]  /*3fd0*/  IMAD.WIDE.U32 R4, R5, 0x8, R18 ;  /* 0x0000000805047825 */ /* 0x000fe400078e0012 */
[----:B------:R-:W2:Y:S04]  /*3fe0*/  @!P1 LDG.E.64 R6, desc[UR36][R6.64] ;  /* 0x0000002406069981 */ /* 0x000ea8000c1e1b00 */
[----:B------:R-:W3:Y:S01]  /*3ff0*/  LDG.E.64 R4, desc[UR36][R4.64] ;  /* 0x0000002404047981 */ /* 0x000ee2000c1e1b00 */
[C---:B--2---:R-:W-:Y:S02]  /*4000*/  @!P1 PRMT R14, R6.reuse, 0x7610, R14 ;  /* 0x00007610060e9816 */ /* 0x044fe4000000000e */
[----:B------:R-:W-:Y:S02]  /*4010*/  @!P1 PRMT R15, R6, 0x7632, R15 ;  /* 0x00007632060f9816 */ /* 0x000fe4000000000f */
[----:B------:R-:W-:-:S02]  /*4020*/  @!P1 PRMT R12, R7, 0x7610, R12 ;  /* 0x00007610070c9816 */ /* 0x000fc4000000000c */
[----:B------:R-:W-:Y:S02]  /*4030*/  @!P1 PRMT R13, R7, 0x7632, R13 ;  /* 0x00007632070d9816 */ /* 0x000fe4000000000d */
[C---:B---3--:R-:W-:Y:S02]  /*4040*/  PRMT R24, R4.reuse, 0x7610, R24 ;  /* 0x0000761004187816 */ /* 0x048fe40000000018 */
[----:B------:R-:W-:Y:S02]  /*4050*/  PRMT R25, R4, 0x7632, R25 ;  /* 0x0000763204197816 */ /* 0x000fe40000000019 */
[C---:B------:R-:W-:Y:S02]  /*4060*/  PRMT R26, R5.reuse, 0x7610, R26 ;  /* 0x00007610051a7816 */ /* 0x040fe4000000001a */
[----:B------:R-:W-:-:S07]  /*4070*/  PRMT R20, R5, 0x7632, R20 ;  /* 0x0000763205147816 */ /* 0x000fce0000000014 */
.L_x_545:
[----:B------:R-:W-:Y:S05]  /*4080*/  BSYNC.RECONVERGENT B0 ;  /* 0x0000000000007941 */ /* 0x000fea0003800200 */
.L_x_544:
        /* <DEDUP_REMOVED lines=91> */
.L_x_547:
[----:B------:R-:W-:Y:S05]  /*4640*/  BSYNC.RECONVERGENT B0 ;  /* 0x0000000000007941 */ /* 0x000fea0003800200 */
.L_x_546:
        /* <DEDUP_REMOVED lines=17> */
.L_x_539:
[----:B------:R-:W0:Y:S01]  /*4760*/  LDCU UR4, c[0x0][0x39c] ;  /* 0x00007380ff0477ac */ /* 0x000e220008000800 */
[----:B------:R-:W1:Y:S01]  /*4770*/  LDC R25, c[0x0][0x388] ;  /* 0x0000e200ff197b82 */ /* 0x000e620000000800 */
[----:B------:R-:W-:Y:S01]  /*4780*/  BSSY.RECONVERGENT B0, `(.L_x_548) ;  /* 0x00004b4000007945 */ /* 0x000fe20003800200 */
[----:B------:R-:W-:-:S06]  /*4790*/  IMAD.MOV.U32 R67, RZ, RZ, R3 ;  /* 0x000000ffff437224 */ /* 0x000fcc00078e0003 */
[----:B------:R-:W2:Y:S01]  /*47a0*/  LDC R4, c[0x0][0x38c] ;  /* 0x0000e300ff047b82 */ /* 0x000ea20000000800 */
[----:B0-----:R-:W-:-:S05]  /*47b0*/  MOV R46, UR4 ;  /* 0x00000004002e7c02 */ /* 0x001fca0008000f00 */
[----:B------:R-:W-:Y:S01]  /*47c0*/  IMAD R5, R46, 0x3, R3 ;  /* 0x000000032e057824 */ /* 0x000fe200078e0203 */
[-C--:B-1----:R-:W-:Y:S01]  /*47d0*/  MOV R66, R25.reuse ;  /* 0x0000001900427202 */ /* 0x082fe20000000f00 */
[--C-:B------:R-:W-:Y:S01]  /*47e0*/  IMAD.MOV.U32 R64, RZ, RZ, R25.reuse ;  /* 0x000000ffff407224 */ /* 0x100fe200078e0019 */
[-C--:B------:R-:W-:Y:S01]  /*47f0*/  MOV R62, R25.reuse ;  /* 0x00000019003e7202 */ /* 0x080fe20000000f00 */
[--C-:B------:R-:W-:Y:S01]  /*4800*/  IMAD.MOV.U32 R65, RZ, RZ, R25.reuse ;  /* 0x000000ffff417224 */ /* 0x100fe200078e0019 */
[----:B------:R-:W-:Y:S01]  /*4810*/  ISETP.GE.U32.AND P0, PT, R5, R48, PT ;  /* 0x000000300500720c */ /* 0x000fe20003f06070 */
        /* <DEDUP_REMOVED lines=9> */
[-C--:B------:R-:W-:Y:S01]  /*48b0*/  MOV R28, R25.reuse ;  /* 0x00000019001c7202 */ /* 0x080fe20000000f00 */
[--C-:B--2---:R-:W-:Y:S01]  /*48c0*/  IMAD.MOV.U32 R24, RZ, RZ, R4.reuse ;  /* 0x000000ffff187224 */ /* 0x104fe200078e0004 */
[----:B------:R-:W-:Y:S01]  /*48d0*/  MOV R26, R25 ;  /* 0x00000019001a7202 */ /* 0x000fe20000000f00 */
        /* <DEDUP_REMOVED lines=14> */
[----:B------:R-:W-:Y:S06]  /*49c0*/  @P0 BRA `(.L_x_549) ;  /* 0x00000048003c0947 */ /* 0x000fec0003800000 */
[----:B------:R-:W-:-:S13]  /*49d0*/  ISETP.NE.AND P0, PT, R38, RZ, PT ;  /* 0x000000ff2600720c */ /* 0x000fda0003f05270 */
[----:B------:R0:W5:Y:S01]  /*49e0*/  @!P0 LDG.E.64 R36, desc[UR36][R18.64] ;  /* 0x0000002412248981 */ /* 0x000162000c1e1b00 */
[----:B------:R-:W-:Y:S01]  /*49f0*/  IADD3 R3, PT, PT, R38, -0x1, RZ ;  /* 0xffffffff26037810 */ /* 0x000fe20007ffe0ff */
[--C-:B------:R-:W-:Y:S01]  /*4a00*/  IMAD.MOV.U32 R66, RZ, RZ, R25.reuse ;  /* 0x000000ffff427224 */ /* 0x100fe200078e0019 */
[-C--:B------:R-:W-:Y:S01]  /*4a10*/  MOV R64, R25.reuse ;  /* 0x0000001900407202 */ /* 0x080fe20000000f00 */
[--C-:B------:R-:W-:Y:S01]  /*4a20*/  IMAD.MOV.U32 R62, RZ, RZ, R25.reuse ;  /* 0x000000ffff3e7224 */ /* 0x100fe200078e0019 */
[----:B------:R-:W-:Y:S01]  /*4a30*/  VIMNMX.U32 R3, PT, PT, R3, 0x18, PT ;  /* 0x0000001803037848 */ /* 0x000fe20003fe0000 */
        /* <DEDUP_REMOVED lines=26> */
[----:B------:R-:W-:Y:S01]  /*4be0*/  VIADD R3, R3, 0x1 ;  /* 0x0000000103037836 */ /* 0x000fe20000000000 */
[----:B0-----:R-:W-:-:S07]  /*4bf0*/  MOV R5, R4 ;  /* 0x0000000400057202 */ /* 0x001fce0000000f00 */
.L_x_555:
[----:B0-----:R-:W0:Y:S01]  /*4c00*/  LDCU UR4, c[0x0][0x39c] ;  /* 0x00007380ff0477ac */ /* 0x001e220008000800 */
[C---:B-----5:R-:W-:Y:S02]  /*4c10*/  @!P0 PRMT R80, R36.reuse, 0x7610, R80 ;  /* 0x0000761024508816 */ /* 0x060fe40000000050 */
[----:B------:R-:W-:Y:S02]  /*4c20*/  @!P0 PRMT R81, R36, 0x7632, R81 ;  /* 0x0000763224518816 */ /* 0x000fe40000000051 */
[C---:B------:R-:W-:Y:S02]  /*4c30*/  @!P0 PRMT R82, R37.reuse, 0x7610, R82 ;  /* 0x0000761025528816 */ /* 0x040fe40000000052 */
[C---:B------:R-:W-:Y:S02]  /*4c40*/  @!P0 PRMT R83, R37.reuse, 0x7632, R83 ;  /* 0x0000763225538816 */ /* 0x040fe40000000053 */
[C---:B------:R-:W-:Y:S02]  /*4c50*/  @!P0 PRMT R78, R37.reuse, 0x7632, R78 ;  /* 0x00007632254e8816 */ /* 0x040fe4000000004e */
[----:B------:R-:W-:-:S02]  /*4c60*/  @!P0 PRMT R79, R37, 0x7610, R79 ;  /* 0x00007610254f8816 */ /* 0x000fc4000000004f */
[C---:B------:R-:W-:Y:S02]  /*4c70*/  @!P0 PRMT R76, R36.reuse, 0x7632, R76 ;  /* 0x00007632244c8816 */ /* 0x040fe4000000004c */
[C---:B------:R-:W-:Y:S02]  /*4c80*/  @!P0 PRMT R77, R36.reuse, 0x7610, R77 ;  /* 0x00007610244d8816 */ /* 0x040fe4000000004d */
[C---:B------:R-:W-:Y:S02]  /*4c90*/  @!P0 PRMT R73, R37.reuse, 0x7632, R73 ;  /* 0x0000763225498816 */ /* 0x040fe40000000049 */
[----:B------:R-:W-:Y:S02]  /*4ca0*/  @!P0 PRMT R75, R37, 0x7610, R75 ;  /* 0x00007610254b8816 */ /* 0x000fe4000000004b */
[C---:B------:R-:W-:Y:S02]  /*4cb0*/  @!P0 PRMT R72, R36.reuse, 0x7632, R72 ;  /* 0x0000763224488816 */ /* 0x040fe40000000048 */
[----:B------:R-:W-:-:S02]  /*4cc0*/  @!P0 PRMT R74, R36, 0x7610, R74 ;  /* 0x00007610244a8816 */ /* 0x000fc4000000004a */
[C---:B------:R-:W-:Y:S02]  /*4cd0*/  @!P0 PRMT R68, R37.reuse, 0x7632, R68 ;  /* 0x0000763225448816 */ /* 0x040fe40000000044 */
[----:B------:R-:W-:Y:S02]  /*4ce0*/  @!P0 PRMT R69, R37, 0x7610, R69 ;  /* 0x0000761025458816 */ /* 0x000fe40000000045 */
[C---:B------:R-:W-:Y:S02]  /*4cf0*/  @!P0 PRMT R70, R36.reuse, 0x7632, R70 ;  /* 0x0000763224468816 */ /* 0x040fe40000000046 */
[----:B------:R-:W-:Y:S01]  /*4d00*/  @!P0 PRMT R71, R36, 0x7610, R71 ;  /* 0x0000761024478816 */ /* 0x000fe20000000047 */
[----:B0-----:R-:W-:Y:S06]  /*4d10*/  @!P0 BRA `(.L_x_550) ;  /* 0x00000040000c8947 */ /* 0x001fec0003800000 */
[----:B------:R-:W0:Y:S01]  /*4d20*/  LDCU.128 UR20, c[0x0][0x3d0] ;  /* 0x00007a00ff1477ac */ /* 0x000e220008000c00 */
[----:B------:R-:W-:Y:S02]  /*4d30*/  HFMA2 R38, -RZ, RZ, 0, 0 ;  /* 0x00000000ff267431 */ /* 0x000fe400000001ff */
[----:B------:R-:W-:Y:S01]  /*4d40*/  IMAD.MOV.U32 R39, RZ, RZ, R67 ;  /* 0x000000ffff277224 */ /* 0x000fe200078e0043 */
[----:B------:R-:W1:Y:S01]  /*4d50*/  LDCU UR5, c[0x0][0x500] ;  /* 0x0000a000ff0577ac */ /* 0x000e620008000800 */
[----:B------:R-:W2:Y:S01]  /*4d60*/  LDCU UR77, c[0x0][0x3e8] ;  /* 0x00007d00ff4d77ac */ /* 0x000ea20008000800 */
[----:B------:R-:W3:Y:S01]  /*4d70*/  LDCU UR76, c[0x0][0x504] ;  /* 0x0000a080ff4c77ac */ /* 0x000ee20008000800 */
[----:B------:R-:W4:Y:S01]  /*4d80*/  LDCU UR75, c[0x0][0x3ec] ;  /* 0x00007d80ff4b77ac */ /* 0x000f220008000800 */
[----:B0-----:R-:W-:Y:S01]  /*4d90*/  IMAD.HI.U32 R38, R67, UR22, R38 ;  /* 0x0000001643267c27 */ /* 0x001fe2000f8e0026 */
[----:B------:R-:W-:Y:S01]  /*4da0*/  UISETP.NE.AND UP0, UPT, UR20, 0x1, UPT ;  /* 0x000000011400788c */ /* 0x000fe2000bf05270 */
[----:B------:R-:W0:Y:S03]  /*4db0*/  LDCU UR74, c[0x0][0x508] ;  /* 0x0000a100ff4a77ac */ /* 0x000e260008000800 */
[----:B------:R-:W-:Y:S01]  /*4dc0*/  SHF.R.U32.HI R41, RZ, UR23, R38 ;  /* 0x00000017ff297c19 */ /* 0x000fe20008011626 */
[----:B------:R-:W0:Y:S03]  /*4dd0*/  LDCU UR73, c[0x0][0x400] ;  /* 0x00008000ff4977ac */ /* 0x000e260008000800 */
[----:B------:R-:W-:Y:S01]  /*4de0*/  IADD3 R38, PT, PT, -R41, RZ, RZ ;  /* 0x000000ff29267210 */ /* 0x000fe20007ffe1ff */
[----:B------:R-:W0:Y:S04]  /*4df0*/  LDCU UR72, c[0x0][0x50c] ;  /* 0x0000a180ff4877ac */ /* 0x000e280008000800 */
[----:B------:R-:W-:Y:S01]  /*4e00*/  IMAD R38, R38, UR21, R67 ;  /* 0x0000001526267c24 */ /* 0x000fe2000f8e0243 */
[----:B------:R-:W0:Y:S03]  /*4e10*/  LDCU UR71, c[0x0][0x404] ;  /* 0x00008080ff4777ac */ /* 0x000e260008000800 */
[----:B-1----:R-:W-:Y:S01]  /*4e20*/  IMAD R38, R38, UR5, RZ ;  /* 0x0000000526267c24 */ /* 0x002fe2000f8e02ff */
[----:B------:R-:W1:Y:S01]  /*4e30*/  LDCU UR70, c[0x0][0x510] ;  /* 0x0000a200ff4677ac */ /* 0x000e620008000800 */
        /* <DEDUP_REMOVED lines=258> */
[----:B------:R-:W-:-:S04]  /*5e60*/  IMAD.MOV R39, RZ, RZ, -R41 ;  /* 0x000000ffff277224 */ /* 0x000fc800078e0a29 */
[----:B------:R-:W-:Y:S02]  /*5e70*/  IMAD R39, R39, UR52, R46 ;  /* 0x0000003427277c24 */ /* 0x000fe4000f8e022e */
[----:B-1----:R-:W-:-:S04]  /*5e80*/  @P1 IMAD.HI.U32 R42, R41, R42, R40 ;  /* 0x0000002a292a1227 */ /* 0x002fc800078e0028 */
[----:B------:R-:W-:Y:S01]  /*5e90*/  IMAD R38, R39, UR31, R38 ;  /* 0x0000001f27267c24 */ /* 0x000fe2000f8e0226 */
[----:B------:R-:W-:-:S04]  /*5ea0*/  @P1 SHF.R.U32.HI R42, RZ, R43, R42 ;  /* 0x0000002bff2a1219 */ /* 0x000fc8000001162a */
[----:B------:R-:W-:-:S05]  /*5eb0*/  @P1 IADD3 R40, PT, PT, -R42, RZ, RZ ;  /* 0x000000ff2a281210 */ /* 0x000fca0007ffe1ff */
[----:B0-----:R-:W-:-:S04]  /*5ec0*/  @P1 IMAD R41, R40, R45, R41 ;  /* 0x0000002d28291224 */ /* 0x001fc800078e0229 */
[----:B--2---:R-:W-:-:S07]  /*5ed0*/  @P1 IMAD R38, R41, R44, R38 ;  /* 0x0000002c29261224 */ /* 0x004fce00078e0226 */
.L_x_551:
[----:B------:R-:W-:-:S04]  /*5ee0*/  LOP3.LUT R39, R38, 0xfffffff8, RZ, 0xc0, !PT ;  /* 0xfffffff826277812 */ /* 0x000fc800078ec0ff */
[----:B------:R-:W-:-:S05]  /*5ef0*/  IADD3 R38, P1, PT, R39, R18, RZ ;  /* 0x0000001227267210 */ /* 0x000fca0007f3e0ff */
[----:B------:R-:W-:-:S06]  /*5f00*/  IMAD.X R39, RZ, RZ, R19, P1 ;  /* 0x000000ffff277224 */ /* 0x000fcc00008e0613 */
[----:B------:R-:W2:Y:S01]  /*5f10*/  LDG.E.64 R38, desc[UR36][R38.64] ;  /* 0x0000002426267981 */ /* 0x000ea2000c1e1b00 */
        /* <DEDUP_REMOVED lines=8> */
[----:B------:R-:W-:Y:S02]  /*5fa0*/  PRMT R70, R38, 0x7632, R70 ;  /* 0x0000763226467816 */ /* 0x000fe40000000046 */
[C---:B------:R-:W-:Y:S02]  /*5fb0*/  PRMT R69, R39.reuse, 0x7610, R69 ;  /* 0x0000761027457816 */ /* 0x040fe40000000045 */
[----:B------:R-:W-:Y:S01]  /*5fc0*/  PRMT R68, R39, 0x7632, R68 ;  /* 0x0000763227447816 */ /* 0x000fe20000000044 */
[----:B------:R-:W-:Y:S06]  /*5fd0*/  BRA.U !UP0, `(.L_x_552) ;  /* 0x0000000d08947547 */ /* 0x000fec000b800000 */
        /* <DEDUP_REMOVED lines=229> */
.L_x_552:
[----:B------:R-:W-:-:S04]  /*6e30*/  LOP3.LUT R39, R44, 0xfffffff8, RZ, 0xc0, !PT ;  /* 0xfffffff82c277812 */ /* 0x000fc800078ec0ff */
[----:B------:R-:W-:-:S04]  /*6e40*/  IADD3 R38, P1, PT, R39, R18, RZ ;  /* 0x0000001227267210 */ /* 0x000fc80007f3e0ff */
[----:B------:R-:W-:-:S05]  /*6e50*/  IADD3.X R39, PT, PT, RZ, R19, RZ, P1, !PT ;  /* 0x00000013ff277210 */ /* 0x000fca0000ffe4ff */
[----:B------:R-:W2:Y:S01]  /*6e60*/  LDG.E.64 R72, desc[UR36][R38.64] ;  /* 0x0000002426487981 */ /* 0x000ea2000c1e1b00 */
        /* <DEDUP_REMOVED lines=8> */
[C---:B------:R-:W-:Y:S02]  /*6ef0*/  PRMT R75, R73.reuse, 0x7610, R75 ;  /* 0x00007610494b7816 */ /* 0x040fe4000000004b */
[----:B------:R-:W-:Y:S02]  /*6f00*/  PRMT R72, R72, 0x7632, R72 ;  /* 0x0000763248487816 */ /* 0x000fe40000000048 */
[----:B------:R-:W-:Y:S01]  /*6f10*/  PRMT R73, R73, 0x7632, R73 ;  /* 0x0000763249497816 */ /* 0x000fe20000000049 */
[----:B------:R-:W-:Y:S06]  /*6f20*/  BRA.U !UP0, `(.L_x_553) ;  /* 0x0000000d08947547 */ /* 0x000fec000b800000 */
        /* <DEDUP_REMOVED lines=229> */
.L_x_553:
        /* <DEDUP_REMOVED lines=245> */
.L_x_554:
[----:B------:R-:W-:-:S04]  /*8cd0*/  LOP3.LUT R39, R42, 0xfffffff8, RZ, 0xc0, !PT ;  /* 0xfffffff82a277812 */ /* 0x000fc800078ec0ff */
[----:B------:R-:W-:-:S04]  /*8ce0*/  IADD3 R38, P1, PT, R39, R18, RZ ;  /* 0x0000001227267210 */ /* 0x000fc80007f3e0ff */
[----:B------:R-:W-:-:S06]  /*8cf0*/  IADD3.X R39, PT, PT, RZ, R19, RZ, P1, !PT ;  /* 0x00000013ff277210 */ /* 0x000fcc0000ffe4ff */
[----:B------:R-:W2:Y:S02]  /*8d00*/  LDG.E.64 R38, desc[UR36][R38.64] ;  /* 0x0000002426267981 */ /* 0x000ea4000c1e1b00 */
[C---:B--2---:R-:W-:Y:S02]  /*8d10*/  PRMT R80, R38.reuse, 0x7610, R80 ;  /* 0x0000761026507816 */ /* 0x044fe40000000050 */
[----:B------:R-:W-:Y:S02]  /*8d20*/  PRMT R81, R38, 0x7632, R81 ;  /* 0x0000763226517816 */ /* 0x000fe40000000051 */
[C---:B------:R-:W-:Y:S02]  /*8d30*/  PRMT R82, R39.reuse, 0x7610, R82 ;  /* 0x0000761027527816 */ /* 0x040fe40000000052 */
[----:B------:R-:W-:-:S07]  /*8d40*/  PRMT R83, R39, 0x7632, R83 ;  /* 0x0000763227537816 */ /* 0x000fce0000000053 */
.L_x_550:
[----:B------:R-:W-:Y:S01]  /*8d50*/  IMAD.U32 R46, R74, 0x10000, RZ ;  /* 0x000100004a2e7824 */ /* 0x000fe200078e00ff */
[----:B------:R-:W-:Y:S01]  /*8d60*/  SHF.L.U32 R40, R70, 0x10, RZ ;  /* 0x0000001046287819 */ /* 0x000fe200000006ff */
[----:B------:R-:W-:Y:S01]  /*8d70*/  IMAD.U32 R42, R69, 0x10000, RZ ;  /* 0x00010000452a7824 */ /* 0x000fe200078e00ff */
[----:B------:R-:W-:Y:S01]  /*8d80*/  SHF.L.U32 R44, R68, 0x10, RZ ;  /* 0x00000010442c7819 */ /* 0x000fe200000006ff */
[----:B------:R-:W-:Y:S01]  /*8d90*/  FMUL.FTZ R46, R46, 1 ;  /* 0x3f8000002e2e7820 */ /* 0x000fe20000410000 */
[----:B------:R-:W-:Y:S02]  /*8da0*/  IMAD.U32 R38, R71, 0x10000, RZ ;  /* 0x0001000047267824 */ /* 0x000fe400078e00ff */
[----:B------:R-:W-:Y:S01]  /*8db0*/  FMUL.FTZ R40, R40, 1 ;  /* 0x3f80000028287820 */ /* 0x000fe20000410000 */
[----:B------:R-:W-:Y:S01]  /*8dc0*/  FMUL.FTZ R42, R42, 1 ;  /* 0x3f8000002a2a7820 */ /* 0x000fe20000410000 */
[----:B------:R-:W-:Y:S01]  /*8dd0*/  FMUL.FTZ R44, R44, 1 ;  /* 0x3f8000002c2c7820 */ /* 0x000fe20000410000 */
[----:B------:R-:W-:Y:S01]  /*8de0*/  SHF.L.U32 R48, R72, 0x10, RZ ;  /* 0x0000001048307819 */ /* 0x000fe200000006ff */
[----:B------:R-:W1:Y:S01]  /*8df0*/  F2F.F64.F32 R46, R46 ;  /* 0x0000002e002e7310 */ /* 0x000e620000201800 */
[----:B------:R-:W-:Y:S01]  /*8e00*/  FMUL.FTZ R38, R38, 1 ;  /* 0x3f80000026267820 */ /* 0x000fe20000410000 */
[----:B------:R-:W2:Y:S01]  /*8e10*/  LDCU UR5, c[0x0][0x394] ;  /* 0x00007280ff0577ac */ /* 0x000ea20008000800 */
[----:B------:R-:W-:Y:S01]  /*8e20*/  SHF.L.U32 R52, R73, 0x10, RZ ;  /* 0x0000001049347819 */ /* 0x000fe200000006ff */
[----:B------:R-:W-:Y:S01]  /*8e30*/  FMUL.FTZ R48, R48, 1 ;  /* 0x3f80000030307820 */ /* 0x000fe20000410000 */
[----:B------:R-:W-:Y:S01]  /*8e40*/  SHF.L.U32 R56, R76, 0x10, RZ ;  /* 0x000000104c387819 */ /* 0x000fe200000006ff */
[----:B------:R-:W-:Y:S01]  /*8e50*/  IMAD.U32 R50, R75, 0x10000, RZ ;  /* 0x000100004b327824 */ /* 0x000fe200078e00ff */
[----:B------:R-:W-:Y:S01]  /*8e60*/  SHF.L.U32 R60, R78, 0x10, RZ ;  /* 0x000000104e3c7819 */ /* 0x000fe200000006ff */
[----:B------:R-:W3:Y:S01]  /*8e70*/  F2F.F64.F32 R40, R40 ;  /* 0x0000002800287310 */ /* 0x000ee20000201800 */
[----:B------:R-:W-:-:S02]  /*8e80*/  IMAD.U32 R54, R77, 0x10000, RZ ;  /* 0x000100004d367824 */ /* 0x000fc400078e00ff */
[----:B------:R-:W-:Y:S01]  /*8e90*/  FMUL.FTZ R50, R50, 1 ;  /* 0x3f80000032327820 */ /* 0x000fe20000410000 */
[----:B------:R-:W-:Y:S02]  /*8ea0*/  IMAD.U32 R58, R79, 0x10000, RZ ;  /* 0x000100004f3a7824 */ /* 0x000fe400078e00ff */
[----:B------:R-:W-:Y:S01]  /*8eb0*/  FMUL.FTZ R52, R52, 1 ;  /* 0x3f80000034347820 */ /* 0x000fe20000410000 */
[----:B------:R-:W-:Y:S02]  /*8ec0*/  IMAD.U32 R84, R80, 0x10000, RZ ;  /* 0x0001000050547824 */ /* 0x000fe400078e00ff */
[----:B------:R-:W-:Y:S01]  /*8ed0*/  FMUL.FTZ R54, R54, 1 ;  /* 0x3f80000036367820 */ /* 0x000fe20000410000 */
[----:B-1----:R-:W-:Y:S01]  /*8ee0*/  LOP3.LUT R30, R30, R46, RZ, 0x3c, !PT ;  /* 0x0000002e1e1e7212 */ /* 0x002fe200078e3cff */
[----:B------:R-:W1:Y:S01]  /*8ef0*/  F2F.F64.F32 R44, R44 ;  /* 0x0000002c002c7310 */ /* 0x000e620000201800 */
[----:B------:R-:W-:Y:S02]  /*8f00*/  IMAD.U32 R46, RZ, RZ, UR4 ;  /* 0x00000004ff2e7e24 */ /* 0x000fe4000f8e00ff */
[----:B------:R-:W-:Y:S01]  /*8f10*/  FMUL.FTZ R56, R56, 1 ;  /* 0x3f80000038387820 */ /* 0x000fe20000410000 */
[----:B------:R-:W-:Y:S01]  /*8f20*/  FMUL.FTZ R58, R58, 1 ;  /* 0x3f8000003a3a7820 */ /* 0x000fe20000410000 */
[----:B------:R-:W-:Y:S01]  /*8f30*/  FMUL.FTZ R60, R60, 1 ;  /* 0x3f8000003c3c7820 */ /* 0x000fe20000410000 */
[----:B------:R-:W-:-:S02]  /*8f40*/  LOP3.LUT R9, R9, R47, RZ, 0x3c, !PT ;  /* 0x0000002f09097212 */ /* 0x000fc400078e3cff */
[----:B---3--:R-:W-:Y:S01]  /*8f50*/  LOP3.LUT R26, R26, R40, RZ, 0x3c, !PT ;  /* 0x000000281a1a7212 */ /* 0x008fe200078e3cff */
[----:B------:R-:W3:Y:S01]  /*8f60*/  F2F.F64.F32 R42, R42 ;  /* 0x0000002a002a7310 */ /* 0x000ee20000201800 */
[----:B------:R-:W-:Y:S02]  /*8f70*/  SHF.L.U32 R40, R81, 0x10, RZ ;  /* 0x0000001051287819 */ /* 0x000fe400000006ff */
[----:B------:R-:W-:Y:S02]  /*8f80*/  LEA R67, R46, R67, 0x2 ;  /* 0x000000432e437211 */ /* 0x000fe400078e10ff */
[----:B------:R-:W-:Y:S01]  /*8f90*/  LOP3.LUT R5, R5, R41, RZ, 0x3c, !PT ;  /* 0x0000002905057212 */ /* 0x000fe200078e3cff */
[----:B------:R-:W-:Y:S01]  /*8fa0*/  FMUL.FTZ R40, R40, 1 ;  /* 0x3f80000028287820 */ /* 0x000fe20000410000 */
[----:B-1----:R-:W-:Y:S01]  /*8fb0*/  LOP3.LUT R28, R28, R44, RZ, 0x3c, !PT ;  /* 0x0000002c1c1c7212 */ /* 0x002fe200078e3cff */
[----:B------:R-:W1:Y:S01]  /*8fc0*/  F2F.F64.F32 R38, R38 ;  /* 0x0000002600267310 */ /* 0x000e620000201800 */
[----:B------:R-:W-:Y:S01]  /*8fd0*/  SHF.L.U32 R44, R83, 0x10, RZ ;  /* 0x00000010532c7819 */ /* 0x000fe200000006ff */
[----:B------:R-:W-:Y:S01]  /*8fe0*/  IMAD R47, R46, 0x3, R67 ;  /* 0x000000032e2f7824 */ /* 0x000fe200078e0243 */
[----:B------:R-:W-:-:S03]  /*8ff0*/  LOP3.LUT R7, R7, R45, RZ, 0x3c, !PT ;  /* 0x0000002d07077212 */ /* 0x000fc600078e3cff */
[----:B------:R-:W-:Y:S01]  /*9000*/  FMUL.FTZ R44, R44, 1 ;  /* 0x3f8000002c2c7820 */ /* 0x000fe20000410000 */
[----:B---3--:R-:W-:Y:S01]  /*9010*/  LOP3.LUT R27, R27, R42, RZ, 0x3c, !PT ;  /* 0x0000002a1b1b7212 */ /* 0x008fe200078e3cff */
[----:B------:R-:W3:Y:S01]  /*9020*/  F2F.F64.F32 R48, R48 ;  /* 0x0000003000307310 */ /* 0x000ee20000201800 */
[----:B------:R-:W-:Y:S01]  /*9030*/  IMAD.U32 R42, R82, 0x10000, RZ ;  /* 0x00010000522a7824 */ /* 0x000fe200078e00ff */
[----:B------:R-:W-:-:S03]  /*9040*/  LOP3.LUT R6, R6, R43, RZ, 0x3c, !PT ;  /* 0x0000002b06067212 */ /* 0x000fc600078e3cff */
[----:B------:R-:W-:Y:S01]  /*9050*/  FMUL.FTZ R42, R42, 1 ;  /* 0x3f8000002a2a7820 */ /* 0x000fe20000410000 */
[----:B-1----:R-:W-:Y:S01]  /*9060*/  LOP3.LUT R25, R25, R38, RZ, 0x3c, !PT ;  /* 0x0000002619197212 */ /* 0x002fe200078e3cff */
[----:B------:R-:W-:Y:S01]  /*9070*/  FMUL.FTZ R38, R84, 1 ;  /* 0x3f80000054267820 */ /* 0x000fe20000410000 */
[----:B------:R-:W-:Y:S01]  /*9080*/  LOP3.LUT R4, R4, R39, RZ, 0x3c, !PT ;  /* 0x0000002704047212 */ /* 0x000fe200078e3cff */
[----:B------:R-:W1:Y:S01]  /*9090*/  F2F.F64.F32 R50, R50 ;  /* 0x0000003200327310 */ /* 0x000e620000201800 */
[----:B---3--:R-:W-:Y:S01]  /*90a0*/  LOP3.LUT R29, R29, R48, RZ, 0x3c, !PT ;  /* 0x000000301d1d7212 */ /* 0x008fe200078e3cff */
[----:B--2---:R-:W-:Y:S01]  /*90b0*/  IMAD.U32 R48, RZ, RZ, UR5 ;  /* 0x00000005ff307e24 */ /* 0x004fe2000f8e00ff */
[----:B------:R-:W-:-:S05]  /*90c0*/  LOP3.LUT R8, R8, R49, RZ, 0x3c, !PT ;  /* 0x0000003108087212 */ /* 0x000fca00078e3cff */
[----:B------:R-:W2:Y:S01]  /*90d0*/  F2F.F64.F32 R52, R52 ;  /* 0x0000003400347310 */ /* 0x000ea20000201800 */
[----:B------:R-:W-:Y:S02]  /*90e0*/  ISETP.GE.U32.AND P1, PT, R47, R48, PT ;  /* 0x000000302f00720c */ /* 0x000fe40003f26070 */
[----:B-1----:R-:W-:-:S05]  /*90f0*/  LOP3.LUT R32, R32, R50, RZ, 0x3c, !PT ;  /* 0x0000003220207212 */ /* 0x002fca00078e3cff */
[----:B------:R-:W1:Y:S01]  /*9100*/  F2F.F64.F32 R54, R54 ;  /* 0x0000003600367310 */ /* 0x000e620000201800 */
[----:B------:R-:W-:Y:S02]  /*9110*/  LOP3.LUT R11, R11, R51, RZ, 0x3c, !PT ;  /* 0x000000330b0b7212 */ /* 0x000fe400078e3cff */
[----:B--2---:R-:W-:-:S05]  /*9120*/  LOP3.LUT R31, R31, R52, RZ, 0x3c, !PT ;  /* 0x000000341f1f7212 */ /* 0x004fca00078e3cff */
[----:B------:R-:W2:Y:S01]  /*9130*/  F2F.F64.F32 R56, R56 ;  /* 0x0000003800387310 */ /* 0x000ea20000201800 */
[----:B------:R-:W-:Y:S02]  /*9140*/  LOP3.LUT R10, R10, R53, RZ, 0x3c, !PT ;  /* 0x000000350a0a7212 */ /* 0x000fe400078e3cff */
        /* <DEDUP_REMOVED lines=18> */
[----:B-1----:R-:W-:Y:S02]  /*9270*/  LOP3.LUT R64, R64, R42, RZ, 0x3c, !PT ;  /* 0x0000002a40407212 */ /* 0x002fe400078e3cff */
[----:B------:R-:W-:Y:S02]  /*9280*/  LOP3.LUT R21, R21, R43, RZ, 0x3c, !PT ;  /* 0x0000002b15157212 */ /* 0x000fe400078e3cff */
[----:B--2---:R-:W-:Y:S02]  /*9290*/  LOP3.LUT R66, R66, R44, RZ, 0x3c, !PT ;  /* 0x0000002c42427212 */ /* 0x004fe400078e3cff */
[----:B------:R-:W-:Y:S01]  /*92a0*/  LOP3.LUT R24, R24, R45, RZ, 0x3c, !PT ;  /* 0x0000002d18187212 */ /* 0x000fe200078e3cff */
[----:B------:R-:W-:Y:S06]  /*92b0*/  @!P1 BRA `(.L_x_555) ;  /* 0xffffffb800509947 */ /* 0x000fec000383ffff */
.L_x_549:
[----:B0-----:R-:W-:Y:S05]  /*92c0*/  BSYNC.RECONVERGENT B0 ;  /* 0x0000000000007941 */ /* 0x001fea0003800200 */
.L_x_548:
[----:B------:R-:W-:Y:S01]  /*92d0*/  ISETP.GE.U32.AND P0, PT, R67, R48, PT ;  /* 0x000000304300720c */ /* 0x000fe20003f06070 */
[----:B------:R-:W-:-:S12]  /*92e0*/  BSSY.RECONVERGENT B0, `(.L_x_556) ;  /* 0x0000484000007945 */ /* 0x000fd80003800200 */
[----:B------:R-:W-:Y:S05]  /*92f0*/  @P0 BRA `(.L_x_557) ;  /* 0x0000004800080947 */ /* 0x000fea0003800000 */
[----:B------:R-:W0:Y:S01]  /*9300*/  LDC R3, c[0x0][0x3d0] ;  /* 0x0000f400ff037b82 */ /* 0x000e220000000800 */
[----:B------:R-:W-:Y:S02]  /*9310*/  CS2R R38, SRZ ;  /* 0x0000000000267805 */ /* 0x000fe4000001ff00 */
[C---:B0-----:R-:W-:Y:S02]  /*9320*/  ISETP.NE.AND P0, PT, R3.reuse, RZ, PT ;  /* 0x000000ff0300720c */ /* 0x041fe40003f05270 */
[----:B------:R-:W-:-:S04]  /*9330*/  IADD3 R40, PT, PT, R3, -0x1, RZ ;  /* 0xffffffff03287810 */ /* 0x000fc80007ffe0ff */
[----:B------:R-:W-:-:S05]  /*9340*/  VIMNMX.U32 R3, PT, PT, R40, 0x18, PT ;  /* 0x0000001828037848 */ /* 0x000fca0003fe0000 */
[----:B------:R-:W-:Y:S02]  /*9350*/  VIADD R3, R3, 0x1 ;  /* 0x0000000103037836 */ /* 0x000fe40000000000 */
[----:B------:R-:W-:Y:S05]  /*9360*/  @!P0 BRA `(.L_x_558) ;  /* 0x0000001000508947 */ /* 0x000fea0003800000 */
[----:B------:R-:W0:Y:S01]  /*9370*/  LDCU.64 UR4, c[0x0][0x3d8] ;  /* 0x00007b00ff0477ac */ /* 0x000e220008000a00 */
[----:B------:R-:W-:Y:S01]  /*9380*/  MOV R18, RZ ;  /* 0x000000ff00127202 */ /* 0x000fe20000000f00 */
[----:B------:R-:W-:Y:S01]  /*9390*/  IMAD.MOV.U32 R19, RZ, RZ, R67 ;  /* 0x000000ffff137224 */ /* 0x000fe200078e0043 */
        /* <DEDUP_REMOVED lines=271> */
.L_x_559:
[----:B------:R-:W-:Y:S01]  /*a490*/  SHF.R.U32.HI R38, RZ, 0x3, R38 ;  /* 0x00000003ff267819 */ /* 0x000fe20000011626 */
[----:B------:R-:W-:-:S07]  /*a4a0*/  IMAD.MOV.U32 R39, RZ, RZ, RZ ;  /* 0x000000ffff277224 */ /* 0x000fce00078e00ff */
.L_x_558:
[----:B------:R-:W0:Y:S02]  /*a4b0*/  LDCU.64 UR4, c[0x0][0x760] ;  /* 0x0000ec00ff0477ac */ /* 0x000e240008000a00 */
[----:B0-----:R-:W-:-:S04]  /*a4c0*/  IADD3 R41, P1, PT, R0, UR4, RZ ;  /* 0x0000000400297c10 */ /* 0x001fc8000ff3e0ff */
[----:B------:R-:W-:Y:S02]  /*a4d0*/  IADD3.X R0, PT, PT, RZ, UR5, RZ, P1, !PT ;  /* 0x00000005ff007c10 */ /* 0x000fe40008ffe4ff */
[----:B------:R-:W-:-:S04]  /*a4e0*/  LEA R18, P1, R38, R41, 0x3 ;  /* 0x0000002926127211 */ /* 0x000fc800078218ff */
[----:B------:R-:W-:-:S06]  /*a4f0*/  LEA.HI.X R19, R38, R0, R39, 0x3, P1 ;  /* 0x0000000026137211 */ /* 0x000fcc00008f1c27 */
        /* <DEDUP_REMOVED lines=283> */
.L_x_561:
[----:B------:R-:W-:Y:S02]  /*b6b0*/  SHF.R.U32.HI R42, RZ, 0x3, R42 ;  /* 0x00000003ff2a7819 */ /* 0x000fe4000001162a */
[----:B------:R-:W-:-:S07]  /*b6c0*/  MOV R43, RZ ;  /* 0x000000ff002b7202 */ /* 0x000fce0000000f00 */
.L_x_560:
[----:B------:R-:W-:-:S04]  /*b6d0*/  LEA R18, P1, R42, R41, 0x3 ;  /* 0x000000292a127211 */ /* 0x000fc800078218ff */
[----:B------:R-:W-:-:S05]  /*b6e0*/  LEA.HI.X R19, R42, R0, R43, 0x3, P1 ;  /* 0x000000002a137211 */ /* 0x000fca00008f1c2b */
[----:B------:R-:W2:Y:S01]  /*b6f0*/  LDG.E.64 R72, desc[UR36][R18.64] ;  /* 0x0000002412487981 */ /* 0x000ea2000c1e1b00 */
[----:B------:R-:W-:-:S05]  /*b700*/  IMAD.IADD R37, R37, 0x1, R46 ;  /* 0x0000000125257824 */ /* 0x000fca00078e022e */
[----:B------:R-:W-:Y:S02]  /*b710*/  ISETP.GE.U32.AND P1, PT, R37, R48, PT ;  /* 0x000000302500720c */ /* 0x000fe40003f26070 */
[C---:B--2---:R-:W-:Y:S02]  /*b720*/  PRMT R74, R72.reuse, 0x7610, R74 ;  /* 0x00007610484a7816 */ /* 0x044fe4000000004a */
[C---:B------:R-:W-:Y:S02]  /*b730*/  PRMT R75, R73.reuse, 0x7610, R75 ;  /* 0x00007610494b7816 */ /* 0x040fe4000000004b */
[----:B------:R-:W-:Y:S02]  /*b740*/  PRMT R72, R72, 0x7632, R72 ;  /* 0x0000763248487816 */ /* 0x000fe40000000048 */
[----:B------:R-:W-:-:S05]  /*b750*/  PRMT R73, R73, 0x7632, R73 ;  /* 0x0000763249497816 */ /* 0x000fca0000000049 */
        /* <DEDUP_REMOVED lines=276> */
.L_x_563:
[----:B------:R-:W-:Y:S02]  /*c8a0*/  SHF.R.U32.HI R42, RZ, 0x3, R42 ;  /* 0x00000003ff2a7819 */ /* 0x000fe4000001162a */
[----:B------:R-:W-:-:S07]  /*c8b0*/  MOV R43, RZ ;  /* 0x000000ff002b7202 */ /* 0x000fce0000000f00 */
.L_x_562:
        /* <DEDUP_REMOVED lines=285> */
.L_x_565:
[----:B------:R-:W-:Y:S02]  /*da90*/  SHF.R.U32.HI R38, RZ, 0x3, R38 ;  /* 0x00000003ff267819 */ /* 0x000fe40000011626 */
[----:B------:R-:W-:-:S07]  /*daa0*/  MOV R39, RZ ;  /* 0x000000ff00277202 */ /* 0x000fce0000000f00 */
.L_x_564:
[----:B------:R-:W-:-:S04]  /*dab0*/  LEA R18, P0, R38, R41, 0x3 ;  /* 0x0000002926127211 */ /* 0x000fc800078018ff */
[----:B------:R-:W-:-:S05]  /*dac0*/  LEA.HI.X R19, R38, R0, R39, 0x3, P0 ;  /* 0x0000000026137211 */ /* 0x000fca00000f1c27 */
[----:B------:R-:W2:Y:S02]  /*dad0*/  LDG.E.64 R82, desc[UR36][R18.64] ;  /* 0x0000002412527981 */ /* 0x000ea4000c1e1b00 */
[C---:B--2---:R-:W-:Y:S02]  /*dae0*/  PRMT R80, R82.reuse, 0x7610, R80 ;  /* 0x0000761052507816 */ /* 0x044fe40000000050 */
[----:B------:R-:W-:Y:S02]  /*daf0*/  PRMT R81, R82, 0x7632, R81 ;  /* 0x0000763252517816 */ /* 0x000fe40000000051 */
[C---:B------:R-:W-:Y:S02]  /*db00*/  PRMT R82, R83.reuse, 0x7610, R82 ;  /* 0x0000761053527816 */ /* 0x040fe40000000052 */
[----:B------:R-:W-:-:S07]  /*db10*/  PRMT R83, R83, 0x7632, R83 ;  /* 0x0000763253537816 */ /* 0x000fce0000000053 */
.L_x_557:
[----:B------:R-:W-:Y:S05]  /*db20*/  BSYNC.RECONVERGENT B0 ;  /* 0x0000000000007941 */ /* 0x000fea0003800200 */
.L_x_556:
[----:B------:R-:W-:Y:S01]  /*db30*/  ISETP.GE.U32.AND P0, PT, R67, R48, PT ;  /* 0x000000304300720c */ /* 0x000fe20003f06070 */
[----:B------:R-:W-:-:S12]  /*db40*/  BSSY.RECONVERGENT B0, `(.L_x_566) ;  /* 0x000005b000007945 */ /* 0x000fd80003800200 */
        /* <DEDUP_REMOVED lines=90> */
.L_x_567:
[----:B------:R-:W-:Y:S05]  /*e0f0*/  BSYNC.RECONVERGENT B0 ;  /* 0x0000000000007941 */ /* 0x000fea0003800200 */
.L_x_566:
        /* <DEDUP_REMOVED lines=15> */
[----:B------:R-:W-:-:S07]  /*e1f0*/  LOP3.LUT R67, R7, R24, RZ, 0x3c, !PT ;  /* 0x0000001807437212 */ /* 0x000fce00078e3cff */
.L_x_518:
[----:B------:R-:W-:Y:S05]  /*e200*/  BSYNC.RECONVERGENT B6 ;  /* 0x0000000000067941 */ /* 0x000fea0003800200 */
.L_x_517:
[----:B------:R-:W0:Y:S02]  /*e210*/  LDCU UR4, c[0x0][0x3ac] ;  /* 0x00007580ff0477ac */ /* 0x000e240008000800 */
[----:B0-----:R-:W-:-:S09]  /*e220*/  UISETP.NE.AND UP0, UPT, UR4, URZ, UPT ;  /* 0x000000ff0400728c */ /* 0x001fd2000bf05270 */
[----:B------:R-:W-:Y:S05]  /*e230*/  BRA.U !UP0, `(.L_x_568) ;  /* 0x0000000108bc7547 */ /* 0x000fea000b800000 */
[----:B------:R-:W0:Y:S01]  /*e240*/  S2R R4, SR_CgaCtaId ;  /* 0x0000000000047919 */ /* 0x000e220000008800 */
[----:B------:R-:W1:Y:S01]  /*e250*/  LDC R12, c[0x0][0x360] ;  /* 0x0000d800ff0c7b82 */ /* 0x000e620000000800 */
[----:B------:R-:W-:Y:S01]  /*e260*/  MOV R0, 0x400 ;  /* 0x0000040000007802 */ /* 0x000fe20000000f00 */
[----:B------:R-:W-:Y:S01]  /*e270*/  IMAD.MOV.U32 R61, RZ, RZ, R19 ;  /* 0x000000ffff3d7224 */ /* 0x000fe200078e0013 */
[----:B------:R-:W-:Y:S01]  /*e280*/  MOV R60, R18 ;  /* 0x00000012003c7202 */ /* 0x000fe20000000f00 */
[----:B------:R-:W-:Y:S01]  /*e290*/  IMAD.MOV.U32 R65, RZ, RZ, R21 ;  /* 0x000000ffff417224 */ /* 0x000fe200078e0015 */
[----:B------:R-:W-:Y:S02]  /*e2a0*/  IADD3 R3, PT, PT, R0, 0x10, RZ ;  /* 0x0000001000037810 */ /* 0x000fe40007ffe0ff */
[----:B------:R-:W-:Y:S01]  /*e2b0*/  MOV R64, R16 ;  /* 0x0000001000407202 */ /* 0x000fe20000000f00 */
[----:B------:R-:W2:Y:S01]  /*e2c0*/  LDC R14, c[0x0][0x364] ;  /* 0x0000d900ff0e7b82 */ /* 0x000ea20000000800 */
[----:B-1----:R-:W-:Y:S01]  /*e2d0*/  IMAD R0, R2, R12, R17 ;  /* 0x0000000c02007224 */ /* 0x002fe200078e0211 */
[----:B0-----:R-:W-:-:S02]  /*e2e0*/  LEA R3, R4, R3, 0x18 ;  /* 0x0000000304037211 */ /* 0x001fc400078ec0ff */
[----:B--2---:R-:W-:-:S03]  /*e2f0*/  ISETP.GE.U32.AND P0, PT, R14, 0x2, PT ;  /* 0x000000020e00780c */ /* 0x004fc60003f06070 */
[----:B------:R-:W-:-:S05]  /*e300*/  IMAD R13, R0, 0x20, R3 ;  /* 0x00000020000d7824 */ /* 0x000fca00078e0203 */
[----:B------:R0:W-:Y:S04]  /*e310*/  STS.128 [R13], R60 ;  /* 0x0000003c0d007388 */ /* 0x0001e80000000c00 */
[----:B------:R0:W-:Y:S01]  /*e320*/  STS.128 [R13+0x10], R64 ;  /* 0x000010400d007388 */ /* 0x0001e20000000c00 */
[----:B------:R-:W-:Y:S05]  /*e330*/  @!P0 BRA `(.L_x_568) ;  /* 0x00000000007c8947 */ /* 0x000fea0003800000 */
[----:B------:R-:W-:-:S07]  /*e340*/  MOV R0, R14 ;  /* 0x0000000e00007202 */ /* 0x000fce0000000f00 */
.L_x_571:
        /* <DEDUP_REMOVED lines=9> */
[----:B------:R-:W-:-:S05]  /*e3e0*/  IMAD R0, R5, R12, R17 ;  /* 0x0000000c05007224 */ /* 0x000fca00078e0211 */
[----:B------:R-:W-:-:S05]  /*e3f0*/  LEA R0, R0, R3, 0x5 ;  /* 0x0000000300007211 */ /* 0x000fca00078e28ff */
[----:B------:R-:W1:Y:S04]  /*e400*/  LDS.128 R4, [R0] ;  /* 0x0000000000047984 */ /* 0x000e680000000c00 */
[----:B------:R-:W2:Y:S01]  /*e410*/  LDS.128 R8, [R0+0x10] ;  /* 0x0000100000087984 */ /* 0x000ea20000000c00 */
[----:B-1----:R-:W-:Y:S02]  /*e420*/  LOP3.LUT R18, R4, R18, RZ, 0x3c, !PT ;  /* 0x0000001204127212 */ /* 0x002fe400078e3cff */
[----:B------:R-:W-:Y:S02]  /*e430*/  LOP3.LUT R19, R5, R19, RZ, 0x3c, !PT ;  /* 0x0000001305137212 */ /* 0x000fe400078e3cff */
[----:B--2---:R-:W-:Y:S01]  /*e440*/  LOP3.LUT R16, R8, R16, RZ, 0x3c, !PT ;  /* 0x0000001008107212 */ /* 0x004fe200078e3cff */
[----:B0-----:R-:W-:Y:S01]  /*e450*/  IMAD.MOV.U32 R60, RZ, RZ, R18 ;  /* 0x000000ffff3c7224 */ /* 0x001fe200078e0012 */
[----:B------:R-:W-:-:S02]  /*e460*/  LOP3.LUT R21, R9, R21, RZ, 0x3c, !PT ;  /* 0x0000001509157212 */ /* 0x000fc400078e3cff */
[----:B------:R-:W-:Y:S01]  /*e470*/  LOP3.LUT R62, R6, R62, RZ, 0x3c, !PT ;  /* 0x0000003e063e7212 */ /* 0x000fe200078e3cff */
[----:B------:R-:W-:Y:S01]  /*e480*/  IMAD.MOV.U32 R64, RZ, RZ, R16 ;  /* 0x000000ffff407224 */ /* 0x000fe200078e0010 */
[----:B------:R-:W-:Y:S02]  /*e490*/  LOP3.LUT R63, R7, R63, RZ, 0x3c, !PT ;  /* 0x0000003f073f7212 */ /* 0x000fe400078e3cff */
[----:B------:R-:W-:Y:S02]  /*e4a0*/  LOP3.LUT R66, R10, R66, RZ, 0x3c, !PT ;  /* 0x000000420a427212 */ /* 0x000fe400078e3cff */
[----:B------:R-:W-:Y:S02]  /*e4b0*/  LOP3.LUT R67, R11, R67, RZ, 0x3c, !PT ;  /* 0x000000430b437212 */ /* 0x000fe400078e3cff */
[----:B------:R-:W-:Y:S02]  /*e4c0*/  MOV R61, R19 ;  /* 0x00000013003d7202 */ /* 0x000fe40000000f00 */
[----:B------:R-:W-:-:S03]  /*e4d0*/  MOV R65, R21 ;  /* 0x0000001500417202 */ /* 0x000fc60000000f00 */
[----:B------:R1:W-:Y:S04]  /*e4e0*/  STS.128 [R13], R60 ;  /* 0x0000003c0d007388 */ /* 0x0003e80000000c00 */
[----:B------:R1:W-:Y:S02]  /*e4f0*/  STS.128 [R13+0x10], R64 ;  /* 0x000010400d007388 */ /* 0x0003e40000000c00 */
.L_x_570:
[----:B------:R-:W-:Y:S05]  /*e500*/  BSYNC.RECONVERGENT B0 ;  /* 0x0000000000007941 */ /* 0x000fea0003800200 */
.L_x_569:
[----:B------:R-:W-:Y:S01]  /*e510*/  IMAD.MOV.U32 R0, RZ, RZ, R15 ;  /* 0x000000ffff007224 */ /* 0x000fe200078e000f */
[----:B------:R-:W-:Y:S06]  /*e520*/  @P1 BRA `(.L_x_571) ;  /* 0xfffffffc00881947 */ /* 0x000fec000383ffff */
.L_x_568:
[----:B------:R-:W2:Y:S02]  /*e530*/  LDCU UR4, c[0x0][0x3a8] ;  /* 0x00007500ff0477ac */ /* 0x000ea40008000800 */
[----:B--2---:R-:W-:-:S09]  /*e540*/  UISETP.NE.AND UP0, UPT, UR4, URZ, UPT ;  /* 0x000000ff0400728c */ /* 0x004fd2000bf05270 */
[----:B------:R-:W-:Y:S05]  /*e550*/  BRA.U !UP0, `(.L_x_572) ;  /* 0x00000005083c7547 */ /* 0x000fea000b800000 */
[----:B------:R-:W2:Y:S02]  /*e560*/  LDC R14, c[0x0][0x360] ;  /* 0x0000d800ff0e7b82 */ /* 0x000ea40000000800 */
[----:B--2---:R-:W-:Y:S02]  /*e570*/  ISETP.GE.U32.AND P0, PT, R14, 0x21, PT ;  /* 0x000000210e00780c */ /* 0x004fe40003f06070 */
[----:B------:R-:W-:-:S11]  /*e580*/  MOV R0, R14 ;  /* 0x0000000e00007202 */ /* 0x000fd60000000f00 */
[----:B------:R-:W-:Y:S05]  /*e590*/  @!P0 BRA `(.L_x_573) ;  /* 0x0000000000b48947 */ /* 0x000fea0003800000 */
[----:B------:R-:W2:Y:S01]  /*e5a0*/  S2UR UR5, SR_CgaCtaId ;  /* 0x00000000000579c3 */ /* 0x000ea20000008800 */
[----:B------:R-:W-:Y:S01]  /*e5b0*/  UMOV UR4, 0x400 ;  /* 0x0000040000047882 */ /* 0x000fe20000000000 */
[----:B------:R-:W-:Y:S01]  /*e5c0*/  IMAD R0, R2, R14, R17 ;  /* 0x0000000e02007224 */ /* 0x000fe200078e0211 */
[----:B------:R-:W-:Y:S01]  /*e5d0*/  UIADD3 UR4, UPT, UPT, UR4, 0x10, URZ ;  /* 0x0000001004047890 */ /* 0x000fe2000fffe0ff */
[----:B01----:R-:W-:Y:S01]  /*e5e0*/  IMAD.MOV.U32 R60, RZ, RZ, R18 ;  /* 0x000000ffff3c7224 */ /* 0x003fe200078e0012 */
[----:B------:R-:W-:Y:S01]  /*e5f0*/  MOV R61, R19 ;  /* 0x00000013003d7202 */ /* 0x000fe20000000f00 */
[----:B------:R-:W-:Y:S01]  /*e600*/  IMAD.MOV.U32 R64, RZ, RZ, R16 ;  /* 0x000000ffff407224 */ /* 0x000fe200078e0010 */
[----:B------:R-:W-:Y:S02]  /*e610*/  MOV R65, R21 ;  /* 0x0000001500417202 */ /* 0x000fe40000000f00 */
[----:B------:R-:W-:Y:S01]  /*e620*/  ISETP.GE.U32.AND P0, PT, R14, 0x40, PT ;  /* 0x000000400e00780c */ /* 0x000fe20003f06070 */
[----:B--2---:R-:W-:-:S06]  /*e630*/  ULEA UR4, UR5, UR4, 0x18 ;  /* 0x0000000405047291 */ /* 0x004fcc000f8ec0ff */
[----:B------:R-:W-:Y:S01]  /*e640*/  LEA R3, R0, UR4, 0x5 ;  /* 0x0000000400037c11 */ /* 0x000fe2000f8e28ff */
[----:B------:R-:W-:-:S04]  /*e650*/  IMAD.MOV.U32 R0, RZ, RZ, 0x20 ;  /* 0x00000020ff007424 */ /* 0x000fc800078e00ff */
[----:B------:R2:W-:Y:S04]  /*e660*/  STS.128 [R3], R60 ;  /* 0x0000003c03007388 */ /* 0x0005e80000000c00 */
[----:B------:R2:W-:Y:S01]  /*e670*/  STS.128 [R3+0x10], R64 ;  /* 0x0000104003007388 */ /* 0x0005e20000000c00 */
[----:B------:R-:W-:Y:S05]  /*e680*/  @!P0 BRA `(.L_x_573) ;  /* 0x0000000000788947 */ /* 0x000fea0003800000 */
[----:B------:R-:W-:-:S07]  /*e690*/  MOV R4, R14 ;  /* 0x0000000e00047202 */ /* 0x000fce0000000f00 */
.L_x_576:
        /* <DEDUP_REMOVED lines=8> */
[----:B0-----:R-:W-:Y:S05]  /*e720*/  @P0 BRA `(.L_x_575) ;  /* 0x0000000000440947 */ /* 0x001fea0003800000 */
[----:B------:R-:W-:-:S05]  /*e730*/  LEA R12, R20, R3, 0x5 ;  /* 0x00000003140c7211 */ /* 0x000fca00078e28ff */
[----:B------:R-:W0:Y:S04]  /*e740*/  LDS.128 R4, [R12] ;  /* 0x000000000c047984 */ /* 0x000e280000000c00 */
[----:B------:R-:W1:Y:S01]  /*e750*/  LDS.128 R8, [R12+0x10] ;  /* 0x000010000c087984 */ /* 0x000e620000000c00 */
[----:B0-----:R-:W-:Y:S02]  /*e760*/  LOP3.LUT R18, R4, R18, RZ, 0x3c, !PT ;  /* 0x0000001204127212 */ /* 0x001fe400078e3cff */
[----:B------:R-:W-:Y:S02]  /*e770*/  LOP3.LUT R19, R5, R19, RZ, 0x3c, !PT ;  /* 0x0000001305137212 */ /* 0x000fe400078e3cff */
[----:B-1----:R-:W-:Y:S01]  /*e780*/  LOP3.LUT R16, R8, R16, RZ, 0x3c, !PT ;  /* 0x0000001008107212 */ /* 0x002fe200078e3cff */
[----:B--2---:R-:W-:Y:S01]  /*e790*/  IMAD.MOV.U32 R60, RZ, RZ, R18 ;  /* 0x000000ffff3c7224 */ /* 0x004fe200078e0012 */
        /* <DEDUP_REMOVED lines=10> */
.L_x_575:
[----:B------:R-:W-:Y:S05]  /*e840*/  BSYNC.RECONVERGENT B0 ;  /* 0x0000000000007941 */ /* 0x000fea0003800200 */
.L_x_574:
[----:B------:R-:W-:Y:S01]  /*e850*/  IMAD.MOV.U32 R4, RZ, RZ, R20 ;  /* 0x000000ffff047224 */ /* 0x000fe200078e0014 */
[----:B------:R-:W-:Y:S06]  /*e860*/  @P1 BRA `(.L_x_576) ;  /* 0xfffffffc008c1947 */ /* 0x000fec000383ffff */
.L_x_573:
[----:B------:R-:W-:Y:S01]  /*e870*/  ISETP.GE.U32.AND P0, PT, R0, 0x2, PT ;  /* 0x000000020000780c */ /* 0x000fe20003f06070 */
[----:B------:R-:W-:Y:S05]  /*e880*/  WARPSYNC.ALL ;  /* 0x0000000000007948 */ /* 0x000fea0003800000 */
[----:B------:R-:W-:Y:S07]  /*e890*/  BAR.SYNC.DEFER_BLOCKING 0x0 ;  /* 0x0000000000007b1d */ /* 0x000fee0000010000 */
[----:B------:R-:W-:Y:S05]  /*e8a0*/  @!P0 BRA `(.L_x_572) ;  /* 0x0000000000688947 */ /* 0x000fea0003800000 */
[----:B0-2---:R-:W-:-:S07]  /*e8b0*/  HFMA2 R3, -RZ, RZ, 0, 5.9604644775390625e-08 ;  /* 0x00000001ff037431 */ /* 0x005fce00000001ff */
.L_x_577:
[----:B------:R-:W-:Y:S01]  /*e8c0*/  IMAD.MOV.U32 R4, RZ, RZ, R62 ;  /* 0x000000ffff047224 */ /* 0x000fe200078e003e */
[----:B------:R-:W-:Y:S01]  /*e8d0*/  MOV R5, R63 ;  /* 0x0000003f00057202 */ /* 0x000fe20000000f00 */
[----:B------:R-:W-:Y:S01]  /*e8e0*/  IMAD.MOV.U32 R6, RZ, RZ, R16 ;  /* 0x000000ffff067224 */ /* 0x000fe200078e0010 */
[----:B------:R-:W-:Y:S01]  /*e8f0*/  MOV R7, R21 ;  /* 0x0000001500077202 */ /* 0x000fe20000000f00 */
[----:B------:R-:W-:Y:S01]  /*e900*/  IMAD.MOV.U32 R8, RZ, RZ, R66 ;  /* 0x000000ffff087224 */ /* 0x000fe200078e0042 */
[----:B------:R-:W-:Y:S01]  /*e910*/  MOV R9, R67 ;  /* 0x0000004300097202 */ /* 0x000fe20000000f00 */
[----:B------:R-:W0:Y:S04]  /*e920*/  SHFL.DOWN PT, R10, R19, R3, 0x1f ;  /* 0x08001f03130a7589 */ /* 0x000e2800000e0000 */
[----:B------:R-:W2:Y:S04]  /*e930*/  SHFL.DOWN PT, R11, R18, R3, 0x1f ;  /* 0x08001f03120b7589 */ /* 0x000ea800000e0000 */
[----:B-1----:R-:W1:Y:S04]  /*e940*/  SHFL.DOWN PT, R13, R4, R3, 0x1f ;  /* 0x08001f03040d7589 */ /* 0x002e6800000e0000 */
[----:B------:R-:W3:Y:S04]  /*e950*/  SHFL.DOWN PT, R63, R5, R3, 0x1f ;  /* 0x08001f03053f7589 */ /* 0x000ee800000e0000 */
[----:B------:R-:W4:Y:S04]  /*e960*/  SHFL.DOWN PT, R15, R6, R3, 0x1f ;  /* 0x08001f03060f7589 */ /* 0x000f2800000e0000 */
[----:B------:R-:W5:Y:S04]  /*e970*/  SHFL.DOWN PT, R21, R7, R3, 0x1f ;  /* 0x08001f0307157589 */ /* 0x000f6800000e0000 */
[----:B------:R-:W5:Y:S01]  /*e980*/  SHFL.DOWN PT, R25, R8, R3, 0x1f ;  /* 0x08001f0308197589 */ /* 0x000f6200000e0000 */
[----:B0-----:R-:W-:-:S03]  /*e990*/  LOP3.LUT R19, R19, R10, RZ, 0x3c, !PT ;  /* 0x0000000a13137212 */ /* 0x001fc600078e3cff */
[----:B------:R0:W5:Y:S01]  /*e9a0*/  SHFL.DOWN PT, R67, R9, R3, 0x1f ;  /* 0x08001f0309437589 */ /* 0x00016200000e0000 */
[----:B--2---:R-:W-:Y:S02]  /*e9b0*/  LOP3.LUT R18, R18, R11, RZ, 0x3c, !PT ;  /* 0x0000000b12127212 */ /* 0x004fe400078e3cff */
[----:B-1----:R-:W-:Y:S02]  /*e9c0*/  LOP3.LUT R62, R4, R13, RZ, 0x3c, !PT ;  /* 0x0000000d043e7212 */ /* 0x002fe400078e3cff */
[----:B---3--:R-:W-:Y:S01]  /*e9d0*/  LOP3.LUT R63, R5, R63, RZ, 0x3c, !PT ;  /* 0x0000003f053f7212 */ /* 0x008fe200078e3cff */
[----:B0-----:R-:W-:Y:S01]  /*e9e0*/  IMAD.SHL.U32 R3, R3, 0x2, RZ ;  /* 0x0000000203037824 */ /* 0x001fe200078e00ff */
[----:B----4-:R-:W-:-:S04]  /*e9f0*/  LOP3.LUT R16, R6, R15, RZ, 0x3c, !PT ;  /* 0x0000000f06107212 */ /* 0x010fc800078e3cff */
[----:B------:R-:W-:Y:S02]  /*ea00*/  ISETP.GE.AND P0, PT, R3, R0, PT ;  /* 0x000000000300720c */ /* 0x000fe40003f06270 */
[----:B-----5:R-:W-:Y:S02]  /*ea10*/  LOP3.LUT R21, R7, R21, RZ, 0x3c, !PT ;  /* 0x0000001507157212 */ /* 0x020fe400078e3cff */
[----:B------:R-:W-:Y:S02]  /*ea20*/  LOP3.LUT R66, R8, R25, RZ, 0x3c, !PT ;  /* 0x0000001908427212 */ /* 0x000fe400078e3cff */
[----:B------:R-:W-:-:S07]  /*ea30*/  LOP3.LUT R67, R9, R67, RZ, 0x3c, !PT ;  /* 0x0000004309437212 */ /* 0x000fce00078e3cff */
[----:B------:R-:W-:Y:S05]  /*ea40*/  @!P0 BRA `(.L_x_577) ;  /* 0xfffffffc009c8947 */ /* 0x000fea000383ffff */
.L_x_572:
[----:B------:R-:W3:Y:S01]  /*ea50*/  LDCU UR6, c[0x0][0x564] ;  /* 0x0000ac80ff0677ac */ /* 0x000ee20008000800 */
[----:B------:R-:W-:Y:S01]  /*ea60*/  MOV R27, RZ ;  /* 0x000000ff001b7202 */ /* 0x000fe20000000f00 */
[----:B---3--:R-:W-:-:S04]  /*ea70*/  UIADD3 UR5, UPT, UPT, UR6, -0x1, URZ ;  /* 0xffffffff06057890 */ /* 0x008fc8000fffe0ff */
[----:B------:R-:W-:-:S04]  /*ea80*/  UISETP.LT.U32.AND UP0, UPT, UR5, 0x18, UPT ;  /* 0x000000180500788c */ /* 0x000fc8000bf01070 */
[----:B------:R-:W-:Y:S02]  /*ea90*/  USEL UR4, UR5, 0x18, UP0 ;  /* 0x0000001805047887 */ /* 0x000fe40008000000 */
[----:B------:R-:W-:Y:S02]  /*eaa0*/  UISETP.NE.AND UP0, UPT, UR6, URZ, UPT ;  /* 0x000000ff0600728c */ /* 0x000fe4000bf05270 */
[----:B------:R-:W-:-:S07]  /*eab0*/  UIADD3 UR4, UPT, UPT, UR4, 0x1, URZ ;  /* 0x0000000104047890 */ /* 0x000fce000fffe0ff */
[----:B------:R-:W-:Y:S05]  /*eac0*/  BRA.U !UP0, `(.L_x_578) ;  /* 0x0000001108487547 */ /* 0x000fea000b800000 */
[----:B------:R-:W3:Y:S01]  /*ead0*/  LDCU.64 UR8, c[0x0][0x568] ;  /* 0x0000ad00ff0877ac */ /* 0x000ee20008000a00 */
[----:B------:R-:W-:Y:S01]  /*eae0*/  MOV R5, R23 ;  /* 0x0000001700057202 */ /* 0x000fe20000000f00 */
[----:B------:R-:W-:Y:S01]  /*eaf0*/  IMAD.MOV.U32 R4, RZ, RZ, RZ ;  /* 0x000000ffff047224 */ /* 0x000fe200078e00ff */
[----:B------:R-:W4:Y:S01]  /*eb00*/  LDCU UR7, c[0x0][0x570] ;  /* 0x0000ae00ff0777ac */ /* 0x000f220008000800 */
[----:B------:R-:W5:Y:S01]  /*eb10*/  LDCU UR6, c[0x0][0x694] ;  /* 0x0000d280ff0677ac */ /* 0x000f620008000800 */
[----:B------:R-:W-:Y:S01]  /*eb20*/  UISETP.NE.AND UP1, UPT, UR5, URZ, UPT ;  /* 0x000000ff0500728c */ /* 0x000fe2000bf25270 */
[----:B---3--:R-:W-:-:S05]  /*eb30*/  IMAD.HI.U32 R4, R23, UR9, R4 ;  /* 0x0000000917047c27 */ /* 0x008fca000f8e0004 */
[----:B----4-:R-:W-:-:S05]  /*eb40*/  SHF.R.U32.HI R5, RZ, UR7, R4 ;  /* 0x00000007ff057c19 */ /* 0x010fca0008011604 */
[----:B0-2---:R-:W-:-:S04]  /*eb50*/  IMAD.MOV R3, RZ, RZ, -R5 ;  /* 0x000000ffff037224 */ /* 0x005fc800078e0a05 */
[----:B------:R-:W-:-:S04]  /*eb60*/  IMAD R3, R3, UR8, R23 ;  /* 0x0000000803037c24 */ /* 0x000fc8000f8e0217 */
[----:B-----5:R-:W-:Y:S01]  /*eb70*/  IMAD R27, R3, UR6, RZ ;  /* 0x00000006031b7c24 */ /* 0x020fe2000f8e02ff */
[----:B------:R-:W-:Y:S06]  /*eb80*/  BRA.U !UP1, `(.L_x_578) ;  /* 0x0000001109187547 */ /* 0x000fec000b800000 */
[----:B------:R-:W0:Y:S01]  /*eb90*/  LDCU.64 UR8, c[0x0][0x578] ;  /* 0x0000af00ff0877ac */ /* 0x000e220008000a00 */
[----:B------:R-:W-:Y:S01]  /*eba0*/  HFMA2 R4, -RZ, RZ, 0, 0 ;  /* 0x00000000ff047431 */ /* 0x000fe200000001ff */
[----:B------:R-:W2:Y:S01]  /*ebb0*/  LDCU UR7, c[0x0][0x574] ;  /* 0x0000ae80ff0777ac */ /* 0x000ea20008000800 */
[----:B------:R-:W3:Y:S01]  /*ebc0*/  LDCU UR6, c[0x0][0x69c] ;  /* 0x0000d380ff0677ac */ /* 0x000ee20008000800 */
[----:B------:R-:W-:Y:S02]  /*ebd0*/  UISETP.NE.AND UP1, UPT, UR4, 0x2, UPT ;  /* 0x000000020400788c */ /* 0x000fe4000bf25270 */
[----:B0-----:R-:W-:-:S05]  /*ebe0*/  IMAD.HI.U32 R6, R5, UR8, R4 ;  /* 0x0000000805067c27 */ /* 0x001fca000f8e0004 */
[----:B------:R-:W-:-:S05]  /*ebf0*/  SHF.R.U32.HI R7, RZ, UR9, R6 ;  /* 0x00000009ff077c19 */ /* 0x000fca0008011606 */
[----:B------:R-:W-:-:S04]  /*ec00*/  IMAD.MOV R3, RZ, RZ, -R7 ;  /* 0x000000ffff037224 */ /* 0x000fc800078e0a07 */
[----:B--2---:R-:W-:-:S04]  /*ec10*/  IMAD R4, R3, UR7, R5 ;  /* 0x0000000703047c24 */ /* 0x004fc8000f8e0205 */
[----:B---3--:R-:W-:Y:S01]  /*ec20*/  IMAD R27, R4, UR6, R27 ;  /* 0x00000006041b7c24 */ /* 0x008fe2000f8e021b */
[----:B------:R-:W-:Y:S06]  /*ec30*/  BRA.U !UP1, `(.L_x_578) ;  /* 0x0000000d09ec7547 */ /* 0x000fec000b800000 */
[----:B------:R-:W0:Y:S01]  /*ec40*/  LDCU.64 UR8, c[0x0][0x580] ;  /* 0x0000b000ff0877ac */ /* 0x000e220008000a00 */
[----:B------:R-:W-:Y:S01]  /*ec50*/  MOV R6, RZ ;  /* 0x000000ff00067202 */ /* 0x000fe20000000f00 */
[----:B------:R-:W2:Y:S01]  /*ec60*/  LDCU UR7, c[0x0][0x588] ;  /* 0x0000b100ff0777ac */ /* 0x000ea20008000800 */
[----:B------:R-:W3:Y:S01]  /*ec70*/  LDCU UR6, c[0x0][0x6a4] ;  /* 0x0000d480ff0677ac */ /* 0x000ee20008000800 */
[----:B------:R-:W-:Y:S02]  /*ec80*/  UISETP.NE.AND UP1, UPT, UR4, 0x3, UPT ;  /* 0x000000030400788c */ /* 0x000fe4000bf25270 */
[----:B0-----:R-:W-:-:S05]  /*ec90*/  IMAD.HI.U32 R4, R7, UR9, R6 ;  /* 0x0000000907047c27 */ /* 0x001fca000f8e0006 */
[----:B--2---:R-:W-:-:S05]  /*eca0*/  SHF.R.U32.HI R5, RZ, UR7, R4 ;  /* 0x00000007ff057c19 */ /* 0x004fca0008011604 */
[----:B------:R-:W-:-:S04]  /*ecb0*/  IMAD.MOV R3, RZ, RZ, -R5 ;  /* 0x000000ffff037224 */ /* 0x000fc800078e0a05 */
[----:B------:R-:W-:-:S04]  /*ecc0*/  IMAD R6, R3, UR8, R7 ;  /* 0x0000000803067c24 */ /* 0x000fc8000f8e0207 */
        /* <DEDUP_REMOVED lines=14> */
[----:B------:R-:W-:Y:S01]  /*edb0*/  HFMA2 R6, -RZ, RZ, 0, 0 ;  /* 0x00000000ff067431 */ /* 0x000fe200000001ff */
        /* <DEDUP_REMOVED lines=221> */
[----:B------:R-:W3:Y:S03]  /*fb90*/  LDCU UR6, c[0x0][0x754] ;  /* 0x0000ea80ff0677ac */ /* 0x000ee60008000800 */
[----:B0-----:R-:W-:-:S05]  /*fba0*/  IMAD.HI.U32 R0, R7, UR9, R6 ;  /* 0x0000000907007c27 */ /* 0x001fca000f8e0006 */
[----:B--2---:R-:W-:-:S05]  /*fbb0*/  SHF.R.U32.HI R0, RZ, UR7, R0 ;  /* 0x00000007ff007c19 */ /* 0x004fca0008011600 */
[----:B------:R-:W-:-:S04]  /*fbc0*/  IMAD.MOV R3, RZ, RZ, -R0 ;  /* 0x000000ffff037224 */ /* 0x000fc800078e0a00 */
[----:B------:R-:W-:-:S04]  /*fbd0*/  IMAD R6, R3, UR8, R7 ;  /* 0x0000000803067c24 */ /* 0x000fc8000f8e0207 */
[----:B---3--:R-:W-:-:S07]  /*fbe0*/  IMAD R27, R6, UR6, R27 ;  /* 0x00000006061b7c24 */ /* 0x008fce000f8e021b */
.L_x_578:
[----:B------:R-:W-:Y:S01]  /*fbf0*/  MOV R26, RZ ;  /* 0x000000ff001a7202 */ /* 0x000fe20000000f00 */
[----:B------:R-:W-:Y:S06]  /*fc00*/  BRA.U !UP0, `(.L_x_579) ;  /* 0x0000001108487547 */ /* 0x000fec000b800000 */
[----:B------:R-:W3:Y:S01]  /*fc10*/  LDCU.64 UR8, c[0x0][0x568] ;  /* 0x0000ad00ff0877ac */ /* 0x000ee20008000a00 */
[----:B------:R-:W-:Y:S02]  /*fc20*/  HFMA2 R4, -RZ, RZ, 0, 0 ;  /* 0x00000000ff047431 */ /* 0x000fe400000001ff */
[----:B------:R-:W-:Y:S01]  /*fc30*/  VIADD R5, R23, 0x1 ;  /* 0x0000000117057836 */ /* 0x000fe20000000000 */
[----:B------:R-:W4:Y:S01]  /*fc40*/  LDCU UR6, c[0x0][0x570] ;  /* 0x0000ae00ff0677ac */ /* 0x000f220008000800 */
[----:B------:R-:W5:Y:S01]  /*fc50*/  LDCU UR7, c[0x0][0x694] ;  /* 0x0000d280ff0777ac */ /* 0x000f620008000800 */
[----:B------:R-:W-:Y:S01]  /*fc60*/  UISETP.NE.AND UP1, UPT, UR5, URZ, UPT ;  /* 0x000000ff0500728c */ /* 0x000fe2000bf25270 */
[----:B---3--:R-:W-:-:S05]  /*fc70*/  IMAD.HI.U32 R6, R5, UR9, R4 ;  /* 0x0000000905067c27 */ /* 0x008fca000f8e0004 */
[----:B----4-:R-:W-:-:S05]  /*fc80*/  SHF.R.U32.HI R7, RZ, UR6, R6 ;  /* 0x00000006ff077c19 */ /* 0x010fca0008011606 */
[----:B------:R-:W-:-:S04]  /*fc90*/  IMAD.MOV R4, RZ, RZ, -R7 ;  /* 0x000000ffff047224 */ /* 0x000fc800078e0a07 */
[----:B------:R-:W-:-:S04]  /*fca0*/  IMAD R4, R4, UR8, R5 ;  /* 0x0000000804047c24 */ /* 0x000fc8000f8e0205 */
[----:B-----5:R-:W-:Y:S01]  /*fcb0*/  IMAD R26, R4, UR7, RZ ;  /* 0x00000007041a7c24 */ /* 0x020fe2000f8e02ff */
[----:B------:R-:W-:Y:S06]  /*fcc0*/  BRA.U !UP1, `(.L_x_579) ;  /* 0x0000001109187547 */ /* 0x000fec000b800000 */
[----:B------:R-:W3:Y:S01]  /*fcd0*/  LDCU.64 UR6, c[0x0][0x578] ;  /* 0x0000af00ff0677ac */ /* 0x000ee20008000a00 */
[----:B------:R-:W-:Y:S01]  /*fce0*/  MOV R6, RZ ;  /* 0x000000ff00067202 */ /* 0x000fe20000000f00 */
[----:B------:R-:W4:Y:S01]  /*fcf0*/  LDCU UR8, c[0x0][0x574] ;  /* 0x0000ae80ff0877ac */ /* 0x000f220008000800 */
[----:B------:R-:W5:Y:S01]  /*fd00*/  LDCU UR9, c[0x0][0x69c] ;  /* 0x0000d380ff0977ac */ /* 0x000f620008000800 */
[----:B------:R-:W-:Y:S02]  /*fd10*/  UISETP.NE.AND UP1, UPT, UR4, 0x2, UPT ;  /* 0x000000020400788c */ /* 0x000fe4000bf25270 */
[----:B---3--:R-:W-:-:S05]  /*fd20*/  IMAD.HI.U32 R4, R7, UR6, R6 ;  /* 0x0000000607047c27 */ /* 0x008fca000f8e0006 */
[----:B------:R-:W-:-:S05]  /*fd30*/  SHF.R.U32.HI R5, RZ, UR7, R4 ;  /* 0x00000007ff057c19 */ /* 0x000fca0008011604 */
[----:B0-2---:R-:W-:-:S04]  /*fd40*/  IMAD.MOV R3, RZ, RZ, -R5 ;  /* 0x000000ffff037224 */ /* 0x005fc800078e0a05 */
[----:B----4-:R-:W-:-:S04]  /*fd50*/  IMAD R7, R3, UR8, R7 ;  /* 0x0000000803077c24 */ /* 0x010fc8000f8e0207 */
[----:B-----5:R-:W-:Y:S01]  /*fd60*/  IMAD R26, R7, UR9, R26 ;  /* 0x00000009071a7c24 */ /* 0x020fe2000f8e021a */
        /* <DEDUP_REMOVED lines=246> */
[----:B------:R-:W3:Y:S03]  /*10cd0*/  LDCU UR7, c[0x0][0x754] ;  /* 0x0000ea80ff0777ac */ /* 0x000ee60008000800 */
[----:B0-----:R-:W-:-:S05]  /*10ce0*/  IMAD.HI.U32 R0, R5, UR9, R4 ;  /* 0x0000000905007c27 */ /* 0x001fca000f8e0004 */
[----:B--2---:R-:W-:-:S05]  /*10cf0*/  SHF.R.U32.HI R0, RZ, UR6, R0 ;  /* 0x00000006ff007c19 */ /* 0x004fca0008011600 */
[----:B------:R-:W-:-:S04]  /*10d00*/  IMAD.MOV R3, RZ, RZ, -R0 ;  /* 0x000000ffff037224 */ /* 0x000fc800078e0a00 */
[----:B------:R-:W-:-:S04]  /*10d10*/  IMAD R5, R3, UR8, R5 ;  /* 0x0000000803057c24 */ /* 0x000fc8000f8e0205 */
[----:B---3--:R-:W-:-:S07]  /*10d20*/  IMAD R26, R5, UR7, R26 ;  /* 0x00000007051a7c24 */ /* 0x008fce000f8e021a */
.L_x_579:
[----:B------:R-:W-:Y:S01]  /*10d30*/  MOV R25, RZ ;  /* 0x000000ff00197202 */ /* 0x000fe20000000f00 */
[----:B------:R-:W-:Y:S06]  /*10d40*/  BRA.U !UP0, `(.L_x_580) ;  /* 0x0000001108487547 */ /* 0x000fec000b800000 */
[----:B------:R-:W3:Y:S01]  /*10d50*/  LDCU.64 UR8, c[0x0][0x568] ;  /* 0x0000ad00ff0877ac */ /* 0x000ee20008000a00 */
[----:B------:R-:W-:Y:S01]  /*10d60*/  MOV R4, RZ ;  /* 0x000000ff00047202 */ /* 0x000fe20000000f00 */
        /* <DEDUP_REMOVED lines=11> */
[----:B------:R-:W-:Y:S01]  /*10e20*/  HFMA2 R6, -RZ, RZ, 0, 0 ;  /* 0x00000000ff067431 */ /* 0x000fe200000001ff */
[----:B------:R-:W4:Y:S01]  /*10e30*/  LDCU UR8, c[0x0][0x574] ;  /* 0x0000ae80ff0877ac */ /* 0x000f220008000800 */
[----:B------:R-:W5:Y:S01]  /*10e40*/  LDCU UR9, c[0x0][0x69c] ;  /* 0x0000d380ff0977ac */ /* 0x000f620008000800 */
[----:B------:R-:W-:Y:S02]  /*10e50*/  UISETP.NE.AND UP1, UPT, UR4, 0x2, UPT ;  /* 0x000000020400788c */ /* 0x000fe4000bf25270 */
[----:B---3--:R-:W-:-:S05]  /*10e60*/  IMAD.HI.U32 R4, R7, UR6, R6 ;  /* 0x0000000607047c27 */ /* 0x008fca000f8e0006 */
[----:B------:R-:W-:-:S05]  /*10e70*/  SHF.R.U32.HI R5, RZ, UR7, R4 ;  /* 0x00000007ff057c19 */ /* 0x000fca0008011604 */
[----:B------:R-:W-:-:S04]  /*10e80*/  IMAD.MOV R6, RZ, RZ, -R5 ;  /* 0x000000ffff067224 */ /* 0x000fc800078e0a05 */
[----:B----4-:R-:W-:-:S04]  /*10e90*/  IMAD R6, R6, UR8, R7 ;  /* 0x0000000806067c24 */ /* 0x010fc8000f8e0207 */
[----:B-----5:R-:W-:Y:S01]  /*10ea0*/  IMAD R25, R6, UR9, R25 ;  /* 0x0000000906197c24 */ /* 0x020fe2000f8e0219 */
[----:B------:R-:W-:Y:S06]  /*10eb0*/  BRA.U !UP1, `(.L_x_580) ;  /* 0x0000000d09ec7547 */ /* 0x000fec000b800000 */
[----:B------:R-:W3:Y:S01]  /*10ec0*/  LDCU.64 UR8, c[0x0][0x580] ;  /* 0x0000b000ff0877ac */ /* 0x000ee20008000a00 */
[----:B------:R-:W-:Y:S01]  /*10ed0*/  MOV R4, RZ ;  /* 0x000000ff00047202 */ /* 0x000fe20000000f00 */
[----:B------:R-:W4:Y:S01]  /*10ee0*/  LDCU UR6, c[0x0][0x588] ;  /* 0x0000b100ff0677ac */ /* 0x000f220008000800 */
[----:B------:R-:W5:Y:S01]  /*10ef0*/  LDCU UR7, c[0x0][0x6a4] ;  /* 0x0000d480ff0777ac */ /* 0x000f620008000800 */
[----:B------:R-:W-:Y:S02]  /*10f00*/  UISETP.NE.AND UP1, UPT, UR4, 0x3, UPT ;  /* 0x000000030400788c */ /* 0x000fe4000bf25270 */
[----:B---3--:R-:W-:-:S05]  /*10f10*/  IMAD.HI.U32 R6, R5, UR9, R4 ;  /* 0x0000000905067c27 */ /* 0x008fca000f8e0004 */
[----:B----4-:R-:W-:-:S05]  /*10f20*/  SHF.R.U32.HI R7, RZ, UR6, R6 ;  /* 0x00000006ff077c19 */ /* 0x010fca0008011606 */
[----:B------:R-:W-:-:S04]  /*10f30*/  IMAD.MOV R4, RZ, RZ, -R7 ;  /* 0x000000ffff047224 */ /* 0x000fc800078e0a07 */
[----:B------:R-:W-:-:S04]  /*10f40*/  IMAD R4, R4, UR8, R5 ;  /* 0x0000000804047c24 */ /* 0x000fc8000f8e0205 */
        /* <DEDUP_REMOVED lines=14> */
[----:B------:R-:W-:Y:S01]  /*11030*/  HFMA2 R4, -RZ, RZ, 0, 0 ;  /* 0x00000000ff047431 */ /* 0x000fe200000001ff */
        /* <DEDUP_REMOVED lines=221> */
[----:B------:R-:W5:Y:S03]  /*11e10*/  LDCU UR7, c[0x0][0x754] ;  /* 0x0000ea80ff0777ac */ /* 0x000f660008000800 */
[----:B---3--:R-:W-:-:S05]  /*11e20*/  IMAD.HI.U32 R0, R5, UR9, R4 ;  /* 0x0000000905007c27 */ /* 0x008fca000f8e0004 */
[----:B----4-:R-:W-:-:S05]  /*11e30*/  SHF.R.U32.HI R0, RZ, UR6, R0 ;  /* 0x00000006ff007c19 */ /* 0x010fca0008011600 */
[----:B------:R-:W-:-:S04]  /*11e40*/  IMAD.MOV R4, RZ, RZ, -R0 ;  /* 0x000000ffff047224 */ /* 0x000fc800078e0a00 */
[----:B------:R-:W-:-:S04]  /*11e50*/  IMAD R4, R4, UR8, R5 ;  /* 0x0000000804047c24 */ /* 0x000fc8000f8e0205 */
[----:B-----5:R-:W-:-:S07]  /*11e60*/  IMAD R25, R4, UR7, R25 ;  /* 0x0000000704197c24 */ /* 0x020fce000f8e0219 */
.L_x_580:
        /* <DEDUP_REMOVED lines=276> */
.L_x_581:
[----:B------:R-:W3:Y:S01]  /*12fb0*/  LDC.64 R6, c[0x0][0x778] ;  /* 0x0001de00ff067b82 */ /* 0x000ee20000000a00 */
[----:B------:R-:W4:Y:S02]  /*12fc0*/  LDCU UR6, c[0x0][0x3b0] ;  /* 0x00007600ff0677ac */ /* 0x000f240008000800 */
[----:B----4-:R-:W-:Y:S01]  /*12fd0*/  UISETP.NE.AND UP1, UPT, UR6, URZ, UPT ;  /* 0x000000ff0600728c */ /* 0x010fe2000bf25270 */
[----:B---3--:R-:W-:Y:S02]  /*12fe0*/  ISETP.NE.U32.AND P0, PT, R6, RZ, PT ;  /* 0x000000ff0600720c */ /* 0x008fe40003f05070 */
[----:B------:R-:W-:Y:S02]  /*12ff0*/  IADD3 R4, P1, PT, R27, R6, RZ ;  /* 0x000000061b047210 */ /* 0x000fe40007f3e0ff */
[----:B------:R-:W-:Y:S02]  /*13000*/  ISETP.NE.AND.EX P0, PT, R7, RZ, PT, P0 ;  /* 0x000000ff0700720c */ /* 0x000fe40003f05300 */
[----:B------:R-:W-:-:S02]  /*13010*/  IADD3.X R0, PT, PT, RZ, R7, RZ, P1, !PT ;  /* 0x00000007ff007210 */ /* 0x000fc40000ffe4ff */
[----:B------:R-:W-:Y:S02]  /*13020*/  SEL R4, R4, RZ, P0 ;  /* 0x000000ff04047207 */ /* 0x000fe40000000000 */
[----:B------:R-:W-:Y:S01]  /*13030*/  SEL R5, R0, RZ, P0 ;  /* 0x000000ff00057207 */ /* 0x000fe20000000000 */
[----:B------:R-:W-:Y:S06]  /*13040*/  BRA.U !UP1, `(.L_x_582) ;  /* 0x0000006909587547 */ /* 0x000fec000b800000 */
[----:B------:R-:W3:Y:S01]  /*13050*/  S2R R8, SR_CTAID.X ;  /* 0x0000000000087919 */ /* 0x000ee20000002500 */
[----:B------:R-:W0:Y:S01]  /*13060*/  LDCU UR6, c[0x0][0x3b4] ;  /* 0x00007680ff0677ac */ /* 0x000e220008000800 */
[----:B------:R-:W-:Y:S01]  /*13070*/  IMAD.MOV.U32 R25, RZ, RZ, RZ ;  /* 0x000000ffff197224 */ /* 0x000fe200078e00ff */
[----:B------:R-:W4:Y:S01]  /*13080*/  LDCU UR7, c[0x0][0x3b8] ;  /* 0x00007700ff0777ac */ /* 0x000f220008000800 */
[----:B------:R-:W3:Y:S01]  /*13090*/  LDCU UR8, c[0x0][0x3a0] ;  /* 0x00007400ff0877ac */ /* 0x000ee20008000800 */
[----:B0-2---:R-:W-:-:S04]  /*130a0*/  IMAD R3, R17, UR6, RZ ;  /* 0x0000000611037c24 */ /* 0x005fc8000f8e02ff */
[----:B----4-:R-:W-:-:S04]  /*130b0*/  IMAD R3, R2, UR7, R3 ;  /* 0x0000000702037c24 */ /* 0x010fc8000f8e0203 */
[----:B---3--:R-:W-:-:S05]  /*130c0*/  IMAD R3, R8, UR8, R3 ;  /* 0x0000000808037c24 */ /* 0x008fca000f8e0203 */
[----:B------:R-:W-:Y:S01]  /*130d0*/  SHF.L.U32 R7, R3, 0x2, RZ ;  /* 0x0000000203077819 */ /* 0x000fe200000006ff */
[----:B------:R-:W-:Y:S06]  /*130e0*/  BRA.U !UP0, `(.L_x_583) ;  /* 0x0000001108447547 */ /* 0x000fec000b800000 */
[----:B------:R-:W0:Y:S01]  /*130f0*/  LDCU.64 UR8, c[0x0][0x568] ;  /* 0x0000ad00ff0877ac */ /* 0x000e220008000a00 */
[----:B------:R-:W-:Y:S01]  /*13100*/  IMAD.MOV.U32 R6, RZ, RZ, RZ ;  /* 0x000000ffff067224 */ /* 0x000fe200078e00ff */
[----:B------:R-:W2:Y:S01]  /*13110*/  LDCU UR6, c[0x0][0x570] ;  /* 0x0000ae00ff0677ac */ /* 0x000ea20008000800 */
[----:B------:R-:W3:Y:S01]  /*13120*/  LDCU UR7, c[0x0][0x694] ;  /* 0x0000d280ff0777ac */ /* 0x000ee20008000800 */
[----:B------:R-:W-:Y:S01]  /*13130*/  UISETP.NE.AND UP1, UPT, UR5, URZ, UPT ;  /* 0x000000ff0500728c */ /* 0x000fe2000bf25270 */
[----:B0-----:R-:W-:-:S05]  /*13140*/  IMAD.HI.U32 R10, R7, UR9, R6 ;  /* 0x00000009070a7c27 */ /* 0x001fca000f8e0006 */
[----:B--2---:R-:W-:-:S04]  /*13150*/  SHF.R.U32.HI R11, RZ, UR6, R10 ;  /* 0x00000006ff0b7c19 */ /* 0x004fc8000801160a */
[----:B------:R-:W-:-:S05]  /*13160*/  IADD3 R3, PT, PT, -R11, RZ, RZ ;  /* 0x000000ff0b037210 */ /* 0x000fca0007ffe1ff */
[----:B------:R-:W-:-:S04]  /*13170*/  IMAD R3, R3, UR8, R7 ;  /* 0x0000000803037c24 */ /* 0x000fc8000f8e0207 */
[----:B---3--:R-:W-:Y:S01]  /*13180*/  IMAD R25, R3, UR7, RZ ;  /* 0x0000000703197c24 */ /* 0x008fe2000f8e02ff */
[----:B------:R-:W-:Y:S06]  /*13190*/  BRA.U !UP1, `(.L_x_583) ;  /* 0x0000001109187547 */ /* 0x000fec000b800000 */
[----:B------:R-:W0:Y:S01]  /*131a0*/  LDCU.64 UR6, c[0x0][0x578] ;  /* 0x0000af00ff0677ac */ /* 0x000e220008000a00 */
[----:B------:R-:W-:Y:S01]  /*131b0*/  IMAD.MOV.U32 R10, RZ, RZ, RZ ;  /* 0x000000ffff0a7224 */ /* 0x000fe200078e00ff */
[----:B------:R-:W2:Y:S01]  /*131c0*/  LDCU UR8, c[0x0][0x574] ;  /* 0x0000ae80ff0877ac */ /* 0x000ea20008000800 */
[----:B------:R-:W3:Y:S01]  /*131d0*/  LDCU UR9, c[0x0][0x69c] ;  /* 0x0000d380ff0977ac */ /* 0x000ee20008000800 */
[----:B------:R-:W-:Y:S01]  /*131e0*/  UISETP.NE.AND UP1, UPT, UR4, 0x2, UPT ;  /* 0x000000020400788c */ /* 0x000fe2000bf25270 */
[----:B0-----:R-:W-:-:S05]  /*131f0*/  IMAD.HI.U32 R12, R11, UR6, R10 ;  /* 0x000000060b0c7c27 */ /* 0x001fca000f8e000a */
[----:B-1----:R-:W-:-:S04]  /*13200*/  SHF.R.U32.HI R13, RZ, UR7, R12 ;  /* 0x00000007ff0d7c19 */ /* 0x002fc8000801160c */
[----:B------:R-:W-:-:S05]  /*13210*/  IADD3 R3, PT, PT, -R13, RZ, RZ ;  /* 0x000000ff0d037210 */ /* 0x000fca0007ffe1ff */
[----:B--2---:R-:W-:-:S04]  /*13220*/  IMAD R10, R3, UR8, R11 ;  /* 0x00000008030a7c24 */ /* 0x004fc8000f8e020b */
[----:B---3--:R-:W-:Y:S01]  /*13230*/  IMAD R25, R10, UR9, R25 ;  /* 0x000000090a197c24 */ /* 0x008fe2000f8e0219 */
        /* <DEDUP_REMOVED lines=252> */
.L_x_583:
[----:B------:R-:W-:Y:S01]  /*14200*/  IMAD.MOV.U32 R24, RZ, RZ, RZ ;  /* 0x000000ffff187224 */ /* 0x000fe200078e00ff */
        /* <DEDUP_REMOVED lines=275> */
.L_x_584:
        /* <DEDUP_REMOVED lines=276> */
.L_x_585:
[----:B------:R-:W-:Y:S01]  /*16480*/  MOV R22, RZ ;  /* 0x000000ff00167202 */ /* 0x000fe20000000f00 */
[----:B------:R-:W-:Y:S06]  /*16490*/  BRA.U !UP0, `(.L_x_586) ;  /* 0x0000001108487547 */ /* 0x000fec000b800000 */
[----:B------:R-:W0:Y:S01]  /*164a0*/  LDCU.64 UR8, c[0x0][0x568] ;  /* 0x0000ad00ff0877ac */ /* 0x000e220008000a00 */
[----:B------:R-:W-:Y:S01]  /*164b0*/  MOV R10, RZ ;  /* 0x000000ff000a7202 */ /* 0x000fe20000000f00 */
[----:B------:R-:W-:Y:S01]  /*164c0*/  VIADD R11, R7, 0x3 ;  /* 0x00000003070b7836 */ /* 0x000fe20000000000 */
        /* <DEDUP_REMOVED lines=271> */
.L_x_586:
        /* <DEDUP_REMOVED lines=15> */
[----:B------:R-:W2:Y:S01]  /*176b0*/  LDC.64 R6, c[0x0][0x780] ;  /* 0x0001e000ff067b82 */ /* 0x000ea20000000a00 */
[----:B------:R-:W-:Y:S01]  /*176c0*/  ISETP.NE.AND P0, PT, R10, RZ, PT ;  /* 0x000000ff0a00720c */ /* 0x000fe20003f05270 */
[----:B------:R-:W-:Y:S01]  /*176d0*/  IMAD.MOV.U32 R20, RZ, RZ, R16 ;  /* 0x000000ffff147224 */ /* 0x000fe200078e0010 */
[----:B------:R-:W3:Y:S01]  /*176e0*/  LDCU UR5, c[0x0][0x360] ;  /* 0x00006c00ff0577ac */ /* 0x000ee20008000800 */
[----:B0-----:R-:W-:-:S10]  /*176f0*/  IMAD R0, R8, UR4, R3 ;  /* 0x0000000408007c24 */ /* 0x001fd4000f8e0203 */
[----:B---3--:R-:W-:Y:S01]  /*17700*/  @!P0 IMAD R0, R0, UR5, R17 ;  /* 0x0000000500008c24 */ /* 0x008fe2000f8e0211 */
[----:B------:R-:W-:-:S03]  /*17710*/  PLOP3.LUT P0, PT, PT, PT, PT, 0x80, 0x8 ;  /* 0x000000000008781c */ /* 0x000fc60003f0f070 */
[----:B--2---:R-:W-:-:S05]  /*17720*/  IMAD.WIDE.U32 R6, R0, 0x20, R6 ;  /* 0x0000002000067825 */ /* 0x004fca00078e0006 */
[----:B------:R0:W-:Y:S04]  /*17730*/  STG.E.64 desc[UR36][R6.64], R18 ;  /* 0x0000001206007986 */ /* 0x0001e8000c101b24 */
[----:B------:R0:W-:Y:S04]  /*17740*/  STG.E.64 desc[UR36][R6.64+0x8], R62 ;  /* 0x0000083e06007986 */ /* 0x0001e8000c101b24 */
[----:B------:R0:W-:Y:S04]  /*17750*/  STG.E.64 desc[UR36][R6.64+0x10], R20 ;  /* 0x0000101406007986 */ /* 0x0001e8000c101b24 */
[----:B------:R0:W-:Y:S02]  /*17760*/  STG.E.64 desc[UR36][R6.64+0x18], R66 ;  /* 0x0000184206007986 */ /* 0x0001e4000c101b24 */
.L_x_588:
[----:B------:R-:W-:Y:S05]  /*17770*/  BSYNC.RECONVERGENT B0 ;  /* 0x0000000000007941 */ /* 0x000fea0003800200 */
.L_x_587:
        /* <DEDUP_REMOVED lines=16> */
[----:B0-----:R-:W0:Y:S01]  /*17880*/  LDC.64 R6, c[0x0][0x788] ;  /* 0x0001e200ff067b82 */ /* 0x001e220000000a00 */
[----:B------:R-:W2:Y:S08]  /*17890*/  FLO.U32 R9, UR5 ;  /* 0x0000000500097d00 */ /* 0x000eb000080e0000 */
[----:B------:R-:W3:Y:S01]  /*178a0*/  POPC R3, UR5 ;  /* 0x0000000500037d09 */ /* 0x000ee20008000000 */
[----:B0-----:R-:W-:Y:S01]  /*178b0*/  IMAD.WIDE.U32 R6, R8, 0x4, R6 ;  /* 0x0000000408067825 */ /* 0x001fe200078e0006 */
[----:B--2---:R-:W-:-:S13]  /*178c0*/  ISETP.EQ.U32.AND P1, PT, R9, R0, PT ;  /* 0x000000000900720c */ /* 0x004fda0003f22070 */
[----:B---3--:R-:W2:Y:S01]  /*178d0*/  @P1 ATOMG.E.ADD.STRONG.GPU PT, R6, desc[UR36][R6.64], R3 ;  /* 0x80000003060619a8 */ /* 0x008ea200081ef124 */
[----:B------:R-:W0:Y:S01]  /*178e0*/  S2UR UR6, SR_CgaCtaId ;  /* 0x00000000000679c3 */ /* 0x000e220000008800 */
[----:B------:R-:W3:Y:S01]  /*178f0*/  LDCU UR4, c[0x0][0x374] ;  /* 0x00006e80ff0477ac */ /* 0x000ee20008000800 */
[----:B------:R-:W4:Y:S01]  /*17900*/  S2R R10, SR_LTMASK ;  /* 0x00000000000a7919 */ /* 0x000f220000003900 */
[----:B---3--:R-:W-:Y:S01]  /*17910*/  UIADD3 UR4, UPT, UPT, UR4, -0x1, URZ ;  /* 0xffffffff04047890 */ /* 0x008fe2000fffe0ff */
[----:B----4-:R-:W-:Y:S01]  /*17920*/  LOP3.LUT R10, R10, UR5, RZ, 0xc0, !PT ;  /* 0x000000050a0a7c12 */ /* 0x010fe2000f8ec0ff */
[----:B------:R-:W-:Y:S02]  /*17930*/  UMOV UR5, 0x400 ;  /* 0x0000040000057882 */ /* 0x000fe40000000000 */
[----:B0-----:R-:W-:Y:S01]  /*17940*/  ULEA UR5, UR6, UR5, 0x18 ;  /* 0x0000000506057291 */ /* 0x001fe2000f8ec0ff */
[----:B------:R-:W0:Y:S01]  /*17950*/  POPC R11, R10 ;  /* 0x0000000a000b7309 */ /* 0x000e220000000000 */
[----:B--2---:R-:W0:Y:S02]  /*17960*/  SHFL.IDX PT, R0, R6, R9, 0x1f ;  /* 0x00001f0906007589 */ /* 0x004e2400000e0000 */
[----:B0-----:R-:W-:-:S04]  /*17970*/  IADD3 R0, PT, PT, R0, R11, RZ ;  /* 0x0000000b00007210 */ /* 0x001fc80007ffe0ff */
[----:B------:R-:W-:-:S04]  /*17980*/  ISETP.NE.AND P1, PT, R0, UR4, PT ;  /* 0x0000000400007c0c */ /* 0x000fc8000bf25270 */
[----:B------:R-:W-:-:S05]  /*17990*/  SEL R0, RZ, 0x1, P1 ;  /* 0x00000001ff007807 */ /* 0x000fca0000800000 */
[----:B------:R2:W-:Y:S04]  /*179a0*/  STS.U8 [UR5], R0 ;  /* 0x00000000ff007988 */ /* 0x0005e80008000005 */
.L_x_590:
[----:B------:R-:W-:Y:S05]  /*179b0*/  BSYNC.RECONVERGENT B0 ;  /* 0x0000000000007941 */ /* 0x000fea0003800200 */
.L_x_589:
        /* <DEDUP_REMOVED lines=18> */
[----:B------:R-:W3:Y:S01]  /*17ae0*/  LDCU.64 UR10, c[0x0][0x388] ;  /* 0x00007100ff0a77ac */ /* 0x000ee20008000a00 */
[----:B--2---:R-:W-:Y:S01]  /*17af0*/  UISETP.NE.AND UP0, UPT, UR5, URZ, UPT ;  /* 0x000000ff0500728c */ /* 0x004fe2000bf05270 */
[----:B---3--:R-:W-:Y:S01]  /*17b00*/  MOV R16, UR10 ;  /* 0x0000000a00107c02 */ /* 0x008fe20008000f00 */
[----:B------:R-:W-:-:S07]  /*17b10*/  IMAD.U32 R9, RZ, RZ, UR11 ;  /* 0x0000000bff097e24 */ /* 0x000fce000f8e00ff */
[----:B------:R-:W-:Y:S05]  /*17b20*/  BRA.U !UP0, `(.L_x_592) ;  /* 0x0000000108d07547 */ /* 0x000fea000b800000 */
[----:B------:R-:W2:Y:S01]  /*17b30*/  LDCU UR5, c[0x0][0x360] ;  /* 0x00006c00ff0577ac */ /* 0x000ea20008000800 */
[----:B0-----:R-:W-:Y:S01]  /*17b40*/  MOV R6, UR10 ;  /* 0x0000000a00067c02 */ /* 0x001fe20008000f00 */
[----:B------:R-:W-:Y:S01]  /*17b50*/  IMAD.U32 R18, RZ, RZ, UR10 ;  /* 0x0000000aff127e24 */ /* 0x000fe2000f8e00ff */
[----:B------:R-:W-:Y:S01]  /*17b60*/  MOV R7, UR11 ;  /* 0x0000000b00077c02 */ /* 0x000fe20008000f00 */
[----:B------:R-:W0:Y:S01]  /*17b70*/  LDCU UR8, c[0x0][0x3a4] ;  /* 0x00007480ff0877ac */ /* 0x000e220008000800 */
[----:B------:R-:W-:Y:S01]  /*17b80*/  MOV R19, UR11 ;  /* 0x0000000b00137c02 */ /* 0x000fe20008000f00 */
[----:B------:R-:W-:Y:S01]  /*17b90*/  IMAD.U32 R3, RZ, RZ, UR11 ;  /* 0x0000000bff037e24 */ /* 0x000fe2000f8e00ff */
[----:B------:R-:W-:Y:S01]  /*17ba0*/  MOV R0, UR10 ;  /* 0x0000000a00007c02 */ /* 0x000fe20008000f00 */
[----:B--2---:R-:W-:-:S05]  /*17bb0*/  IMAD R10, R2, UR5, R17 ;  /* 0x00000005020a7c24 */ /* 0x004fca000f8e0211 */
[----:B0-----:R-:W-:-:S13]  /*17bc0*/  ISETP.GE.U32.AND P1, PT, R10, UR8, PT ;  /* 0x000000080a007c0c */ /* 0x001fda000bf26070 */
[----:B------:R-:W-:Y:S05]  /*17bd0*/  @P1 BRA `(.L_x_593) ;  /* 0x0000000400701947 */ /* 0x000fea0003800000 */
[----:B------:R-:W0:Y:S01]  /*17be0*/  LDCU UR7, c[0x0][0x374] ;  /* 0x00006e80ff0777ac */ /* 0x000e220008000800 */
[----:B------:R-:W2:Y:S01]  /*17bf0*/  LDC R21, c[0x0][0x364] ;  /* 0x0000d900ff157b82 */ /* 0x000ea20000000800 */
[----:B------:R-:W-:Y:S01]  /*17c00*/  BSSY.RECONVERGENT B1, `(.L_x_594) ;  /* 0x000001e000017945 */ /* 0x000fe20003800200 */
[----:B------:R-:W-:Y:S01]  /*17c10*/  MOV R0, R10 ;  /* 0x0000000a00007202 */ /* 0x000fe20000000f00 */
[----:B------:R-:W-:Y:S01]  /*17c20*/  IMAD.U32 R39, RZ, RZ, UR11 ;  /* 0x0000000bff277e24 */ /* 0x000fe2000f8e00ff */
[----:B------:R-:W-:Y:S01]  /*17c30*/  MOV R16, UR10 ;  /* 0x0000000a00107c02 */ /* 0x000fe20008000f00 */
[----:B------:R-:W-:Y:S01]  /*17c40*/  IMAD.U32 R31, RZ, RZ, UR10 ;  /* 0x0000000aff1f7e24 */ /* 0x000fe2000f8e00ff */
[----:B------:R-:W-:Y:S01]  /*17c50*/  MOV R35, UR10 ;  /* 0x0000000a00237c02 */ /* 0x000fe20008000f00 */
[----:B------:R-:W-:Y:S01]  /*17c60*/  IMAD.U32 R29, RZ, RZ, UR11 ;  /* 0x0000000bff1d7e24 */ /* 0x000fe2000f8e00ff */
[----:B------:R-:W3:Y:S01]  /*17c70*/  LDC.64 R18, c[0x0][0x780] ;  /* 0x0001e000ff127b82 */ /* 0x000ee20000000a00 */
[----:B------:R-:W-:-:S02]  /*17c80*/  MOV R37, UR11 ;  /* 0x0000000b00257c02 */ /* 0x000fc40008000f00 */
[----:B------:R-:W-:Y:S02]  /*17c90*/  MOV R33, UR11 ;  /* 0x0000000b00217c02 */ /* 0x000fe40008000f00 */
[----:B------:R-:W-:Y:S01]  /*17ca0*/  MOV R27, UR10 ;  /* 0x0000000a001b7c02 */ /* 0x000fe20008000f00 */
[----:B0-----:R-:W-:Y:S02]  /*17cb0*/  IMAD R3, R8, UR7, RZ ;  /* 0x0000000708037c24 */ /* 0x001fe4000f8e02ff */
[----:B--2---:R-:W-:-:S07]  /*17cc0*/  IMAD R21, R21, UR5, RZ ;  /* 0x0000000515157c24 */ /* 0x004fce000f8e02ff */
.L_x_595:
[----:B------:R-:W-:-:S05]  /*17cd0*/  IADD3 R7, PT, PT, R3, R0, RZ ;  /* 0x0000000003077210 */ /* 0x000fca0007ffe0ff */
[----:B---3--:R-:W-:-:S05]  /*17ce0*/  IMAD.WIDE.U32 R6, R7, 0x20, R18 ;  /* 0x0000002007067825 */ /* 0x008fca00078e0012 */
[----:B------:R-:W2:Y:S04]  /*17cf0*/  LDG.E.64 R8, desc[UR36][R6.64] ;  /* 0x0000002406087981 */ /* 0x000ea8000c1e1b00 */
[----:B------:R-:W3:Y:S04]  /*17d00*/  LDG.E.64 R10, desc[UR36][R6.64+0x8] ;  /* 0x00000824060a7981 */ /* 0x000ee8000c1e1b00 */
[----:B-1----:R-:W4:Y:S04]  /*17d10*/  LDG.E.64 R12, desc[UR36][R6.64+0x10] ;  /* 0x00001024060c7981 */ /* 0x002f28000c1e1b00 */
[----:B------:R-:W5:Y:S01]  /*17d20*/  LDG.E.64 R14, desc[UR36][R6.64+0x18] ;  /* 0x00001824060e7981 */ /* 0x000f62000c1e1b00 */
[----:B------:R-:W-:-:S04]  /*17d30*/  IADD3 R0, PT, PT, R21, R0, RZ ;  /* 0x0000000015007210 */ /* 0x000fc80007ffe0ff */
[----:B------:R-:W-:Y:S02]  /*17d40*/  ISETP.GE.U32.AND P1, PT, R0, UR8, PT ;  /* 0x0000000800007c0c */ /* 0x000fe4000bf26070 */
[----:B--2---:R-:W-:Y:S02]  /*17d50*/  LOP3.LUT R16, R8, R16, RZ, 0x3c, !PT ;  /* 0x0000001008107212 */ /* 0x004fe400078e3cff */
[----:B------:R-:W-:Y:S02]  /*17d60*/  LOP3.LUT R39, R9, R39, RZ, 0x3c, !PT ;  /* 0x0000002709277212 */ /* 0x000fe400078e3cff */
[----:B---3--:R-:W-:Y:S02]  /*17d70*/  LOP3.LUT R35, R10, R35, RZ, 0x3c, !PT ;  /* 0x000000230a237212 */ /* 0x008fe400078e3cff */
[----:B------:R-:W-:Y:S02]  /*17d80*/  LOP3.LUT R37, R11, R37, RZ, 0x3c, !PT ;  /* 0x000000250b257212 */ /* 0x000fe400078e3cff */
[----:B----4-:R-:W-:-:S02]  /*17d90*/  LOP3.LUT R31, R12, R31, RZ, 0x3c, !PT ;  /* 0x0000001f0c1f7212 */ /* 0x010fc400078e3cff */
[----:B------:R-:W-:Y:S02]  /*17da0*/  LOP3.LUT R33, R13, R33, RZ, 0x3c, !PT ;  /* 0x000000210d217212 */ /* 0x000fe400078e3cff */
[----:B-----5:R-:W-:Y:S02]  /*17db0*/  LOP3.LUT R27, R14, R27, RZ, 0x3c, !PT ;  /* 0x0000001b0e1b7212 */ /* 0x020fe400078e3cff */
[----:B------:R-:W-:Y:S01]  /*17dc0*/  LOP3.LUT R29, R15, R29, RZ, 0x3c, !PT ;  /* 0x0000001d0f1d7212 */ /* 0x000fe200078e3cff */
[----:B------:R-:W-:Y:S06]  /*17dd0*/  @!P1 BRA `(.L_x_595) ;  /* 0xfffffffc00bc9947 */ /* 0x000fec000383ffff */
[----:B------:R-:W-:Y:S05]  /*17de0*/  BSYNC.RECONVERGENT B1 ;  /* 0x0000000000017941 */ /* 0x000fea0003800200 */
.L_x_594:
[----:B------:R-:W-:Y:S01]  /*17df0*/  IMAD.MOV.U32 R9, RZ, RZ, R39 ;  /* 0x000000ffff097224 */ /* 0x000fe200078e0027 */
[----:B------:R-:W-:Y:S01]  /*17e00*/  MOV R6, R35 ;  /* 0x0000002300067202 */ /* 0x000fe20000000f00 */
[----:B------:R-:W-:Y:S01]  /*17e10*/  IMAD.MOV.U32 R18, RZ, RZ, R31 ;  /* 0x000000ffff127224 */ /* 0x000fe200078e001f */
[----:B------:R-:W-:Y:S01]  /*17e20*/  MOV R7, R37 ;  /* 0x0000002500077202 */ /* 0x000fe20000000f00 */
[----:B------:R-:W-:Y:S01]  /*17e30*/  IMAD.MOV.U32 R3, RZ, RZ, R29 ;  /* 0x000000ffff037224 */ /* 0x000fe200078e001d */
[----:B------:R-:W-:Y:S02]  /*17e40*/  MOV R19, R33 ;  /* 0x0000002100137202 */ /* 0x000fe40000000f00 */
[----:B------:R-:W-:Y:S01]  /*17e50*/  MOV R0, R27 ;  /* 0x0000001b00007202 */ /* 0x000fe20000000f00 */
[----:B------:R-:W-:Y:S06]  /*17e60*/  BRA `(.L_x_593) ;  /* 0x0000000000cc7947 */ /* 0x000fec0003800000 */
.L_x_592:
[----:B------:R-:W2:Y:S01]  /*17e70*/  LDCU UR7, c[0x0][0x3a4] ;  /* 0x00007480ff0777ac */ /* 0x000ea20008000800 */
[----:B0-----:R-:W-:Y:S01]  /*17e80*/  MOV R6, UR10 ;  /* 0x0000000a00067c02 */ /* 0x001fe20008000f00 */
[----:B------:R-:W-:Y:S01]  /*17e90*/  IMAD.U32 R18, RZ, RZ, UR10 ;  /* 0x0000000aff127e24 */ /* 0x000fe2000f8e00ff */
[----:B------:R-:W-:Y:S01]  /*17ea0*/  MOV R7, UR11 ;  /* 0x0000000b00077c02 */ /* 0x000fe20008000f00 */
[----:B------:R-:W-:Y:S01]  /*17eb0*/  IMAD.U32 R3, RZ, RZ, UR11 ;  /* 0x0000000bff037e24 */ /* 0x000fe2000f8e00ff */
[----:B------:R-:W-:Y:S02]  /*17ec0*/  MOV R19, UR11 ;  /* 0x0000000b00137c02 */ /* 0x000fe40008000f00 */
[----:B------:R-:W-:Y:S02]  /*17ed0*/  MOV R0, UR10 ;  /* 0x0000000a00007c02 */ /* 0x000fe40008000f00 */
[----:B--2---:R-:W-:-:S13]  /*17ee0*/  ISETP.GE.U32.AND P1, PT, R2, UR7, PT ;  /* 0x0000000702007c0c */ /* 0x004fda000bf26070 */
[----:B------:R-:W-:Y:S05]  /*17ef0*/  @P1 BRA `(.L_x_593) ;  /* 0x0000000000a81947 */ /* 0x000fea0003800000 */
[----:B------:R-:W0:Y:S01]  /*17f00*/  LDCU UR5, c[0x0][0x374] ;  /* 0x00006e80ff0577ac */ /* 0x000e220008000800 */
[----:B------:R-:W2:Y:S01]  /*17f10*/  LDC R16, c[0x0][0x360] ;  /* 0x0000d800ff107b82 */ /* 0x000ea20000000800 */
[----:B------:R-:W-:Y:S01]  /*17f20*/  BSSY.RECONVERGENT B1, `(.L_x_596) ;  /* 0x000001f000017945 */ /* 0x000fe20003800200 */
[----:B------:R-:W-:Y:S01]  /*17f30*/  MOV R37, UR10 ;  /* 0x0000000a00257c02 */ /* 0x000fe20008000f00 */
[----:B------:R-:W-:Y:S01]  /*17f40*/  IMAD.U32 R33, RZ, RZ, UR10 ;  /* 0x0000000aff217e24 */ /* 0x000fe2000f8e00ff */
[----:B------:R-:W-:Y:S01]  /*17f50*/  MOV R39, UR11 ;  /* 0x0000000b00277c02 */ /* 0x000fe20008000f00 */
[----:B------:R-:W-:Y:S01]  /*17f60*/  IMAD.U32 R31, RZ, RZ, UR11 ;  /* 0x0000000bff1f7e24 */ /* 0x000fe2000f8e00ff */
[----:B------:R-:W-:Y:S01]  /*17f70*/  MOV R35, UR11 ;  /* 0x0000000b00237c02 */ /* 0x000fe20008000f00 */
[----:B------:R-:W-:Y:S01]  /*17f80*/  IMAD.MOV.U32 R3, RZ, RZ, R2 ;  /* 0x000000ffff037224 */ /* 0x000fe200078e0002 */
[----:B------:R-:W3:Y:S01]  /*17f90*/  LDC.64 R18, c[0x0][0x780] ;  /* 0x0001e000ff127b82 */ /* 0x000ee20000000a00 */
[----:B------:R-:W-:-:S02]  /*17fa0*/  MOV R29, UR10 ;  /* 0x0000000a001d7c02 */ /* 0x000fc40008000f00 */
[----:B------:R-:W-:Y:S02]  /*17fb0*/  MOV R21, UR10 ;  /* 0x0000000a00157c02 */ /* 0x000fe40008000f00 */
[----:B------:R-:W-:-:S03]  /*17fc0*/  MOV R27, UR11 ;  /* 0x0000000b001b7c02 */ /* 0x000fc60008000f00 */
[----:B------:R-:W4:Y:S01]  /*17fd0*/  LDC R20, c[0x0][0x364] ;  /* 0x0000d900ff147b82 */ /* 0x000f220000000800 */
[----:B0-----:R-:W-:-:S07]  /*17fe0*/  IMAD R0, R8, UR5, RZ ;  /* 0x0000000508007c24 */ /* 0x001fce000f8e02ff */
.L_x_597:
[----:B------:R-:W-:-:S05]  /*17ff0*/  IADD3 R6, PT, PT, R0, R3, RZ ;  /* 0x0000000300067210 */ /* 0x000fca0007ffe0ff */
[----:B--2---:R-:W-:-:S04]  /*18000*/  IMAD R7, R6, R16, R17 ;  /* 0x0000001006077224 */ /* 0x004fc800078e0211 */
[----:B---3--:R-:W-:-:S05]  /*18010*/  IMAD.WIDE.U32 R6, R7, 0x20, R18 ;  /* 0x0000002007067825 */ /* 0x008fca00078e0012 */
[----:B------:R-:W2:Y:S04]  /*18020*/  LDG.E.64 R8, desc[UR36][R6.64] ;  /* 0x0000002406087981 */ /* 0x000ea8000c1e1b00 */
[----:B------:R-:W3:Y:S04]  /*18030*/  LDG.E.64 R10, desc[UR36][R6.64+0x8] ;  /* 0x00000824060a7981 */ /* 0x000ee8000c1e1b00 */
[----:B-1----:R-:W5:Y:S04]  /*18040*/  LDG.E.64 R12, desc[UR36][R6.64+0x10] ;  /* 0x00001024060c7981 */ /* 0x002f68000c1e1b00 */
[----:B------:R-:W5:Y:S01]  /*18050*/  LDG.E.64 R14, desc[UR36][R6.64+0x18] ;  /* 0x00001824060e7981 */ /* 0x000f62000c1e1b00 */
[----:B----4-:R-:W-:-:S04]  /*18060*/  IADD3 R3, PT, PT, R20, R3, RZ ;  /* 0x0000000314037210 */ /* 0x010fc80007ffe0ff */
[----:B------:R-:W-:Y:S02]  /*18070*/  ISETP.GE.U32.AND P1, PT, R3, UR7, PT ;  /* 0x0000000703007c0c */ /* 0x000fe4000bf26070 */
[----:B--2---:R-:W-:Y:S02]  /*18080*/  LOP3.LUT R37, R8, R37, RZ, 0x3c, !PT ;  /* 0x0000002508257212 */ /* 0x004fe400078e3cff */
[----:B------:R-:W-:Y:S02]  /*18090*/  LOP3.LUT R39, R9, R39, RZ, 0x3c, !PT ;  /* 0x0000002709277212 */ /* 0x000fe400078e3cff */
[----:B---3--:R-:W-:Y:S02]  /*180a0*/  LOP3.LUT R33, R10, R33, RZ, 0x3c, !PT ;  /* 0x000000210a217212 */ /* 0x008fe400078e3cff */
[----:B------:R-:W-:Y:S02]  /*180b0*/  LOP3.LUT R35, R11, R35, RZ, 0x3c, !PT ;  /* 0x000000230b237212 */ /* 0x000fe400078e3cff */
[----:B-----5:R-:W-:-:S02]  /*180c0*/  LOP3.LUT R29, R12, R29, RZ, 0x3c, !PT ;  /* 0x0000001d0c1d7212 */ /* 0x020fc400078e3cff */
[----:B------:R-:W-:Y:S02]  /*180d0*/  LOP3.LUT R31, R13, R31, RZ, 0x3c, !PT ;  /* 0x0000001f0d1f7212 */ /* 0x000fe400078e3cff */
[----:B------:R-:W-:Y:S02]  /*180e0*/  LOP3.LUT R21, R14, R21, RZ, 0x3c, !PT ;  /* 0x000000150e157212 */ /* 0x000fe400078e3cff */
[----:B------:R-:W-:Y:S01]  /*180f0*/  LOP3.LUT R27, R15, R27, RZ, 0x3c, !PT ;  /* 0x0000001b0f1b7212 */ /* 0x000fe200078e3cff */
[----:B------:R-:W-:Y:S06]  /*18100*/  @!P1 BRA `(.L_x_597) ;  /* 0xfffffffc00b89947 */ /* 0x000fec000383ffff */
[----:B------:R-:W-:Y:S05]  /*18110*/  BSYNC.RECONVERGENT B1 ;  /* 0x0000000000017941 */ /* 0x000fea0003800200 */
.L_x_596:
[----:B------:R-:W-:Y:S01]  /*18120*/  IMAD.MOV.U32 R16, RZ, RZ, R37 ;  /* 0x000000ffff107224 */ /* 0x000fe200078e0025 */
[----:B------:R-:W-:Y:S01]  /*18130*/  MOV R9, R39 ;  /* 0x0000002700097202 */ /* 0x000fe20000000f00 */
[----:B------:R-:W-:Y:S01]  /*18140*/  IMAD.MOV.U32 R7, RZ, RZ, R35 ;  /* 0x000000ffff077224 */ /* 0x000fe200078e0023 */
[----:B------:R-:W-:Y:S01]  /*18150*/  MOV R6, R33 ;  /* 0x0000002100067202 */ /* 0x000fe20000000f00 */
[----:B------:R-:W-:Y:S01]  /*18160*/  IMAD.MOV.U32 R0, RZ, RZ, R21 ;  /* 0x000000ffff007224 */ /* 0x000fe200078e0015 */
[----:B------:R-:W-:Y:S02]  /*18170*/  MOV R18, R29 ;  /* 0x0000001d00127202 */ /* 0x000fe40000000f00 */
[----:B------:R-:W-:Y:S02]  /*18180*/  MOV R19, R31 ;  /* 0x0000001f00137202 */ /* 0x000fe40000000f00 */
[----:B------:R-:W-:-:S07]  /*18190*/  MOV R3, R27 ;  /* 0x0000001b00037202 */ /* 0x000fce0000000f00 */
.L_x_593:
[----:B------:R-:W-:Y:S05]  /*181a0*/  BSYNC.RECONVERGENT B0 ;  /* 0x0000000000007941 */ /* 0x000fea0003800200 */
.L_x_591:
[----:B------:R-:W0:Y:S01]  /*181b0*/  LDCU UR5, c[0x0][0x360] ;  /* 0x00006c00ff0577ac */ /* 0x000e220008000800 */
[----:B------:R-:W-:Y:S01]  /*181c0*/  IMAD.MOV.U32 R10, RZ, RZ, R6 ;  /* 0x000000ffff0a7224 */ /* 0x000fe200078e0006 */
[----:B------:R-:W-:Y:S01]  /*181d0*/  MOV R11, R7 ;  /* 0x00000007000b7202 */ /* 0x000fe20000000f00 */
[----:B-1----:R-:W-:Y:S01]  /*181e0*/  IMAD.MOV.U32 R13, RZ, RZ, R19 ;  /* 0x000000ffff0d7224 */ /* 0x002fe200078e0013 */
[----:B------:R-:W-:Y:S01]  /*181f0*/  UIADD3 UR4, UPT, UPT, UR4, 0x10, URZ ;  /* 0x0000001004047890 */ /* 0x000fe2000fffe0ff */
[----:B------:R-:W-:Y:S02]  /*18200*/  MOV R12, R18 ;  /* 0x00000012000c7202 */ /* 0x000fe40000000f00 */
[----:B------:R-:W-:Y:S01]  /*18210*/  MOV R14, R0 ;  /* 0x00000000000e7202 */ /* 0x000fe20000000f00 */
[----:B------:R-:W-:Y:S01]  /*18220*/  ULEA UR8, UR6, UR4, 0x18 ;  /* 0x0000000406087291 */ /* 0x000fe2000f8ec0ff */
[----:B------:R-:W-:Y:S01]  /*18230*/  MOV R15, R3 ;  /* 0x00000003000f7202 */ /* 0x000fe20000000f00 */
[----:B------:R-:W1:Y:S01]  /*18240*/  LDCU UR6, c[0x0][0x364] ;  /* 0x00006c80ff0677ac */ /* 0x000e620008000800 */
[----:B0-----:R-:W-:-:S05]  /*18250*/  IMAD R8, R2, UR5, R17 ;  /* 0x0000000502087c24 */ /* 0x001fca000f8e0211 */
[----:B------:R-:W-:Y:S02]  /*18260*/  LEA R21, R8, UR8, 0x5 ;  /* 0x0000000808157c11 */ /* 0x000fe4000f8e28ff */
[----:B------:R-:W-:-:S03]  /*18270*/  MOV R8, R16 ;  /* 0x0000001000087202 */ /* 0x000fc60000000f00 */
[----:B------:R0:W-:Y:S01]  /*18280*/  STS.128 [R21+0x10], R12 ;  /* 0x0000100c15007388 */ /* 0x0001e20000000c00 */
[----:B-1----:R-:W-:-:S03]  /*18290*/  UISETP.GE.U32.AND UP0, UPT, UR6, 0x2, UPT ;  /* 0x000000020600788c */ /* 0x002fc6000bf06070 */
[----:B------:R0:W-:Y:S06]  /*182a0*/  STS.128 [R21], R8 ;  /* 0x0000000815007388 */ /* 0x0001ec0000000c00 */
[----:B------:R-:W-:Y:S05]  /*182b0*/  BRA.U !UP0, `(.L_x_598) ;  /* 0x0000000108847547 */ /* 0x000fea000b800000 */
[----:B------:R-:W-:-:S05]  /*182c0*/  UMOV UR4, UR6 ;  /* 0x0000000600047c82 */ /* 0x000fca0008000000 */
.L_x_601:
[----:B------:R-:W-:Y:S01]  /*182d0*/  USHF.R.U32.HI UR7, URZ, 0x1, UR4 ;  /* 0x00000001ff077899 */ /* 0x000fe20008011604 */
[----:B------:R-:W-:Y:S05]  /*182e0*/  BAR.SYNC.DEFER_BLOCKING 0x0 ;  /* 0x0000000000007b1d */ /* 0x000fea0000010000 */
[----:B0-----:R-:W-:Y:S01]  /*182f0*/  VIADD R8, R2, UR7 ;  /* 0x0000000702087c36 */ /* 0x001fe20008000000 */
[----:B------:R-:W-:Y:S04]  /*18300*/  BSSY.RECONVERGENT B0, `(.L_x_599) ;  /* 0x0000019000007945 */ /* 0x000fe80003800200 */
[----:B------:R-:W-:-:S04]  /*18310*/  ISETP.GE.U32.AND P1, PT, R8, UR6, PT ;  /* 0x0000000608007c0c */ /* 0x000fc8000bf26070 */
[----:B------:R-:W-:-:S13]  /*18320*/  ISETP.GE.U32.OR P1, PT, R2, UR7, P1 ;  /* 0x0000000702007c0c */ /* 0x000fda0008f26470 */
[----:B------:R-:W-:Y:S05]  /*18330*/  @P1 BRA `(.L_x_600) ;  /* 0x0000000000541947 */ /* 0x000fea0003800000 */
[----:B------:R-:W-:-:S05]  /*18340*/  IMAD R8, R8, UR5, R17 ;  /* 0x0000000508087c24 */ /* 0x000fca000f8e0211 */
[----:B------:R-:W-:-:S05]  /*18350*/  LEA R8, R8, UR8, 0x5 ;  /* 0x0000000808087c11 */ /* 0x000fca000f8e28ff */
[----:B------:R-:W0:Y:S04]  /*18360*/  LDS.128 R12, [R8] ;  /* 0x00000000080c7984 */ /* 0x000e280000000c00 */
[----:B------:R-:W1:Y:S01]  /*18370*/  LDS.128 R28, [R8+0x10] ;  /* 0x00001000081c7984 */ /* 0x000e620000000c00 */
[----:B0-----:R-:W-:Y:S02]  /*18380*/  LOP3.LUT R7, R15, R7, RZ, 0x3c, !PT ;  /* 0x000000070f077212 */ /* 0x001fe400078e3cff */
[----:B------:R-:W-:Y:S02]  /*18390*/  LOP3.LUT R16, R12, R16, RZ, 0x3c, !PT ;  /* 0x000000100c107212 */ /* 0x000fe400078e3cff */
[----:B-1----:R-:W-:Y:S01]  /*183a0*/  LOP3.LUT R0, R30, R0, RZ, 0x3c, !PT ;  /* 0x000000001e007212 */ /* 0x002fe200078e3cff */
[----:B------:R-:W-:Y:S01]  /*183b0*/  IMAD.MOV.U32 R11, RZ, RZ, R7 ;  /* 0x000000ffff0b7224 */ /* 0x000fe200078e0007 */
[----:B------:R-:W-:-:S02]  /*183c0*/  LOP3.LUT R6, R14, R6, RZ, 0x3c, !PT ;  /* 0x000000060e067212 */ /* 0x000fc400078e3cff */
[----:B------:R-:W-:Y:S01]  /*183d0*/  LOP3.LUT R18, R28, R18, RZ, 0x3c, !PT ;  /* 0x000000121c127212 */ /* 0x000fe200078e3cff */
[----:B------:R-:W-:Y:S01]  /*183e0*/  IMAD.MOV.U32 R14, RZ, RZ, R0 ;  /* 0x000000ffff0e7224 */ /* 0x000fe200078e0000 */
[----:B------:R-:W-:Y:S02]  /*183f0*/  LOP3.LUT R19, R29, R19, RZ, 0x3c, !PT ;  /* 0x000000131d137212 */ /* 0x000fe400078e3cff */
[----:B------:R-:W-:Y:S02]  /*18400*/  LOP3.LUT R3, R31, R3, RZ, 0x3c, !PT ;  /* 0x000000031f037212 */ /* 0x000fe400078e3cff */
[----:B------:R-:W-:Y:S02]  /*18410*/  LOP3.LUT R9, R13, R9, RZ, 0x3c, !PT ;  /* 0x000000090d097212 */ /* 0x000fe400078e3cff */
[----:B------:R-:W-:Y:S02]  /*18420*/  MOV R8, R16 ;  /* 0x0000001000087202 */ /* 0x000fe40000000f00 */
[----:B------:R-:W-:-:S02]  /*18430*/  MOV R10, R6 ;  /* 0x00000006000a7202 */ /* 0x000fc40000000f00 */
[----:B------:R-:W-:Y:S02]  /*18440*/  MOV R12, R18 ;  /* 0x00000012000c7202 */ /* 0x000fe40000000f00 */
[----:B------:R-:W-:Y:S01]  /*18450*/  MOV R13, R19 ;  /* 0x00000013000d7202 */ /* 0x000fe20000000f00 */
[----:B------:R0:W-:Y:S01]  /*18460*/  STS.128 [R21], R8 ;  /* 0x0000000815007388 */ /* 0x0001e20000000c00 */
[----:B------:R-:W-:-:S05]  /*18470*/  MOV R15, R3 ;  /* 0x00000003000f7202 */ /* 0x000fca0000000f00 */
[----:B------:R0:W-:Y:S02]  /*18480*/  STS.128 [R21+0x10], R12 ;  /* 0x0000100c15007388 */ /* 0x0001e40000000c00 */
.L_x_600:
[----:B------:R-:W-:Y:S05]  /*18490*/  BSYNC.RECONVERGENT B0 ;  /* 0x0000000000007941 */ /* 0x000fea0003800200 */
.L_x_599:
[----:B------:R-:W-:-:S03]  /*184a0*/  UISETP.GT.U32.AND UP0, UPT, UR4, 0x3, UPT ;  /* 0x000000030400788c */ /* 0x000fc6000bf04070 */
[----:B------:R-:W-:-:S06]  /*184b0*/  UMOV UR4, UR7 ;  /* 0x0000000700047c82 */ /* 0x000fcc0008000000 */
[----:B------:R-:W-:Y:S05]  /*184c0*/  BRA.U UP0, `(.L_x_601) ;  /* 0xfffffffd00807547 */ /* 0x000fea000b83ffff */
.L_x_598:
[----:B------:R-:W1:Y:S02]  /*184d0*/  LDCU UR4, c[0x0][0x3a8] ;  /* 0x00007500ff0477ac */ /* 0x000e640008000800 */
[----:B-1----:R-:W-:-:S09]  /*184e0*/  UISETP.NE.AND UP0, UPT, UR4, URZ, UPT ;  /* 0x000000ff0400728c */ /* 0x002fd2000bf05270 */
[----:B------:R-:W-:Y:S05]  /*184f0*/  BRA.U !UP0, `(.L_x_602) ;  /* 0x0000000508387547 */ /* 0x000fea000b800000 */
[----:B------:R-:W-:Y:S02]  /*18500*/  UISETP.GE.U32.AND UP0, UPT, UR5, 0x21, UPT ;  /* 0x000000210500788c */ /* 0x000fe4000bf06070 */
[----:B------:R-:W-:-:S07]  /*18510*/  UMOV UR4, UR5 ;  /* 0x0000000500047c82 */ /* 0x000fce0008000000 */
[----:B------:R-:W-:Y:S05]  /*18520*/  BRA.U !UP0, `(.L_x_603) ;  /* 0x0000000108b07547 */ /* 0x000fea000b800000 */
[----:B0-----:R-:W-:Y:S01]  /*18530*/  MOV R8, R16 ;  /* 0x0000001000087202 */ /* 0x001fe20000000f00 */
[----:B------:R-:W-:Y:S01]  /*18540*/  IMAD.MOV.U32 R10, RZ, RZ, R6 ;  /* 0x000000ffff0a7224 */ /* 0x000fe200078e0006 */
[----:B------:R-:W-:Y:S01]  /*18550*/  MOV R11, R7 ;  /* 0x00000007000b7202 */ /* 0x000fe20000000f00 */
[----:B------:R-:W-:Y:S01]  /*18560*/  IMAD.MOV.U32 R13, RZ, RZ, R19 ;  /* 0x000000ffff0d7224 */ /* 0x000fe200078e0013 */
[----:B------:R-:W-:Y:S01]  /*18570*/  MOV R12, R18 ;  /* 0x00000012000c7202 */ /* 0x000fe20000000f00 */
[----:B------:R-:W-:Y:S01]  /*18580*/  UISETP.GE.U32.AND UP0, UPT, UR5, 0x40, UPT ;  /* 0x000000400500788c */ /* 0x000fe2000bf06070 */
[----:B------:R-:W-:Y:S01]  /*18590*/  MOV R14, R0 ;  /* 0x00000000000e7202 */ /* 0x000fe20000000f00 */
[----:B------:R1:W-:Y:S01]  /*185a0*/  STS.128 [R21], R8 ;  /* 0x0000000815007388 */ /* 0x0003e20000000c00 */
[----:B------:R-:W-:Y:S01]  /*185b0*/  MOV R15, R3 ;  /* 0x00000003000f7202 */ /* 0x000fe20000000f00 */
[----:B------:R-:W-:-:S04]  /*185c0*/  UMOV UR4, 0x20 ;  /* 0x0000002000047882 */ /* 0x000fc80000000000 */
[----:B------:R1:W-:Y:S01]  /*185d0*/  STS.128 [R21+0x10], R12 ;  /* 0x0000100c15007388 */ /* 0x0003e20000000c00 */
[----:B------:R-:W-:Y:S05]  /*185e0*/  BRA.U !UP0, `(.L_x_603) ;  /* 0x0000000108807547 */ /* 0x000fea000b800000 */
[----:B------:R-:W-:-:S07]  /*185f0*/  IMAD.U32 R2, RZ, RZ, UR5 ;  /* 0x00000005ff027e24 */ /* 0x000fce000f8e00ff */
.L_x_606:
[----:B------:R-:W-:Y:S01]  /*18600*/  SHF.R.U32.HI R20, RZ, 0x1, R2 ;  /* 0x00000001ff147819 */ /* 0x000fe20000011602 */
[----:B------:R-:W-:Y:S01]  /*18610*/  BAR.SYNC.DEFER_BLOCKING 0x0 ;  /* 0x0000000000007b1d */ /* 0x000fe20000010000 */
[----:B------:R-:W-:Y:S02]  /*18620*/  ISETP.GT.U32.AND P2, PT, R2, 0x7f, PT ;  /* 0x0000007f0200780c */ /* 0x000fe40003f44070 */
[----:B01----:R-:W-:-:S03]  /*18630*/  IADD3 R8, PT, PT, R20, R17, RZ ;  /* 0x0000001114087210 */ /* 0x003fc60007ffe0ff */
[----:B------:R-:W-:Y:S01]  /*18640*/  BSSY.RECONVERGENT B0, `(.L_x_604) ;  /* 0x0000018000007945 */ /* 0x000fe20003800200 */
[----:B------:R-:W-:-:S04]  /*18650*/  ISETP.GE.U32.AND P1, PT, R8, UR5, PT ;  /* 0x0000000508007c0c */ /* 0x000fc8000bf26070 */
[----:B------:R-:W-:-:S13]  /*18660*/  ISETP.GE.U32.OR P1, PT, R17, R20, P1 ;  /* 0x000000141100720c */ /* 0x000fda0000f26470 */
[----:B------:R-:W-:Y:S05]  /*18670*/  @P1 BRA `(.L_x_605) ;  /* 0x0000000000501947 */ /* 0x000fea0003800000 */
[----:B------:R-:W-:-:S05]  /*18680*/  LEA R2, R20, R21, 0x5 ;  /* 0x0000001514027211 */ /* 0x000fca00078e28ff */
        /* <DEDUP_REMOVED lines=9> */
[----:B------:R-:W-:Y:S01]  /*18720*/  LOP3.LUT R19, R29, R19, RZ, 0x3c, !PT ;  /* 0x000000131d137212 */ /* 0x000fe200078e3cff */
[----:B------:R-:W-:Y:S01]  /*18730*/  IMAD.MOV.U32 R15, RZ, RZ, R3 ;  /* 0x000000ffff0f7224 */ /* 0x000fe200078e0003 */
[----:B------:R-:W-:Y:S02]  /*18740*/  LOP3.LUT R0, R30, R0, RZ, 0x3c, !PT ;  /* 0x000000001e007212 */ /* 0x000fe400078e3cff */
[----:B------:R-:W-:Y:S02]  /*18750*/  LOP3.LUT R9, R13, R9, RZ, 0x3c, !PT ;  /* 0x000000090d097212 */ /* 0x000fe400078e3cff */
[----:B------:R-:W-:Y:S02]  /*18760*/  MOV R10, R6 ;  /* 0x00000006000a7202 */ /* 0x000fe40000000f00 */
[----:B------:R-:W-:-:S02]  /*18770*/  MOV R11, R7 ;  /* 0x00000007000b7202 */ /* 0x000fc40000000f00 */
[----:B------:R-:W-:Y:S02]  /*18780*/  MOV R13, R19 ;  /* 0x00000013000d7202 */ /* 0x000fe40000000f00 */
[----:B------:R-:W-:Y:S01]  /*18790*/  MOV R14, R0 ;  /* 0x00000000000e7202 */ /* 0x000fe20000000f00 */
[----:B------:R0:W-:Y:S04]  /*187a0*/  STS.128 [R21], R8 ;  /* 0x0000000815007388 */ /* 0x0001e80000000c00 */
[----:B------:R0:W-:Y:S02]  /*187b0*/  STS.128 [R21+0x10], R12 ;  /* 0x0000100c15007388 */ /* 0x0001e40000000c00 */
.L_x_605:
[----:B------:R-:W-:Y:S05]  /*187c0*/  BSYNC.RECONVERGENT B0 ;  /* 0x0000000000007941 */ /* 0x000fea0003800200 */
.L_x_604:
[----:B------:R-:W-:Y:S01]  /*187d0*/  MOV R2, R20 ;  /* 0x0000001400027202 */ /* 0x000fe20000000f00 */
[----:B------:R-:W-:Y:S06]  /*187e0*/  @P2 BRA `(.L_x_606) ;  /* 0xfffffffc00842947 */ /* 0x000fec000383ffff */
.L_x_603:
[----:B------:R-:W-:Y:S01]  /*187f0*/  BAR.SYNC.DEFER_BLOCKING 0x0 ;  /* 0x0000000000007b1d */ /* 0x000fe20000010000 */
[----:B------:R-:W-:-:S09]  /*18800*/  UISETP.GE.U32.AND UP0, UPT, UR4, 0x2, UPT ;  /* 0x000000020400788c */ /* 0x000fd2000bf06070 */
[----:B------:R-:W-:Y:S05]  /*18810*/  BRA.U !UP0, `(.L_x_602) ;  /* 0x0000000108707547 */ /* 0x000fea000b800000 */
[----:B------:R-:W-:-:S07]  /*18820*/  HFMA2 R17, -RZ, RZ, 0, 5.9604644775390625e-08 ;  /* 0x00000001ff117431 */ /* 0x000fce00000001ff */
.L_x_607:
[----:B01----:R-:W-:Y:S01]  /*18830*/  IMAD.MOV.U32 R10, RZ, RZ, R16 ;  /* 0x000000ffff0a7224 */ /* 0x003fe200078e0010 */
[----:B------:R-:W-:Y:S01]  /*18840*/  MOV R12, R6 ;  /* 0x00000006000c7202 */ /* 0x000fe20000000f00 */
[----:B------:R-:W-:Y:S01]  /*18850*/  IMAD.MOV.U32 R13, RZ, RZ, R7 ;  /* 0x000000ffff0d7224 */ /* 0x000fe200078e0007 */
[----:B------:R-:W-:Y:S01]  /*18860*/  MOV R11, R9 ;  /* 0x00000009000b7202 */ /* 0x000fe20000000f00 */
[----:B------:R-:W-:Y:S01]  /*18870*/  IMAD.MOV.U32 R20, RZ, RZ, R0 ;  /* 0x000000ffff147224 */ /* 0x000fe200078e0000 */
[----:B------:R-:W-:Y:S01]  /*18880*/  MOV R14, R18 ;  /* 0x00000012000e7202 */ /* 0x000fe20000000f00 */
[----:B------:R-:W0:Y:S01]  /*18890*/  SHFL.DOWN PT, R7, R10, R17, 0x1f ;  /* 0x08001f110a077589 */ /* 0x000e2200000e0000 */
[----:B------:R-:W-:Y:S02]  /*188a0*/  MOV R15, R19 ;  /* 0x00000013000f7202 */ /* 0x000fe40000000f00 */
[----:B------:R-:W-:Y:S01]  /*188b0*/  MOV R21, R3 ;  /* 0x0000000300157202 */ /* 0x000fe20000000f00 */
[----:B------:R-:W1:Y:S04]  /*188c0*/  SHFL.DOWN PT, R19, R12, R17, 0x1f ;  /* 0x08001f110c137589 */ /* 0x000e6800000e0000 */
[----:B------:R-:W2:Y:S04]  /*188d0*/  SHFL.DOWN PT, R3, R13, R17, 0x1f ;  /* 0x08001f110d037589 */ /* 0x000ea800000e0000 */
[----:B------:R-:W3:Y:S04]  /*188e0*/  SHFL.DOWN PT, R9, R11, R17, 0x1f ;  /* 0x08001f110b097589 */ /* 0x000ee800000e0000 */
[----:B------:R-:W4:Y:S04]  /*188f0*/  SHFL.DOWN PT, R29, R14, R17, 0x1f ;  /* 0x08001f110e1d7589 */ /* 0x000f2800000e0000 */
[----:B------:R-:W5:Y:S04]  /*18900*/  SHFL.DOWN PT, R27, R15, R17, 0x1f ;  /* 0x08001f110f1b7589 */ /* 0x000f6800000e0000 */
[----:B------:R-:W5:Y:S01]  /*18910*/  SHFL.DOWN PT, R33, R20, R17, 0x1f ;  /* 0x08001f1114217589 */ /* 0x000f6200000e0000 */
[----:B0-----:R-:W-:-:S03]  /*18920*/  LOP3.LUT R16, R10, R7, RZ, 0x3c, !PT ;  /* 0x000000070a107212 */ /* 0x001fc600078e3cff */
[----:B------:R0:W5:Y:S01]  /*18930*/  SHFL.DOWN PT, R31, R21, R17, 0x1f ;  /* 0x08001f11151f7589 */ /* 0x00016200000e0000 */
[----:B-1----:R-:W-:Y:S02]  /*18940*/  LOP3.LUT R6, R12, R19, RZ, 0x3c, !PT ;  /* 0x000000130c067212 */ /* 0x002fe400078e3cff */
[----:B--2---:R-:W-:Y:S02]  /*18950*/  LOP3.LUT R7, R13, R3, RZ, 0x3c, !PT ;  /* 0x000000030d077212 */ /* 0x004fe400078e3cff */
[----:B---3--:R-:W-:Y:S02]  /*18960*/  LOP3.LUT R9, R11, R9, RZ, 0x3c, !PT ;  /* 0x000000090b097212 */ /* 0x008fe400078e3cff */
[----:B0-----:R-:W-:Y:S02]  /*18970*/  SHF.L.U32 R17, R17, 0x1, RZ ;  /* 0x0000000111117819 */ /* 0x001fe400000006ff */
[----:B----4-:R-:W-:Y:S02]  /*18980*/  LOP3.LUT R18, R14, R29, RZ, 0x3c, !PT ;  /* 0x0000001d0e127212 */ /* 0x010fe400078e3cff */
[----:B------:R-:W-:-:S02]  /*18990*/  ISETP.GE.AND P1, PT, R17, UR4, PT ;  /* 0x0000000411007c0c */ /* 0x000fc4000bf26270 */
[----:B-----5:R-:W-:Y:S02]  /*189a0*/  LOP3.LUT R19, R15, R27, RZ, 0x3c, !PT ;  /* 0x0000001b0f137212 */ /* 0x020fe400078e3cff */
[----:B------:R-:W-:Y:S02]  /*189b0*/  LOP3.LUT R0, R20, R33, RZ, 0x3c, !PT ;  /* 0x0000002114007212 */ /* 0x000fe400078e3cff */
[----:B------:R-:W-:-:S07]  /*189c0*/  LOP3.LUT R3, R21, R31, RZ, 0x3c, !PT ;  /* 0x0000001f15037212 */ /* 0x000fce00078e3cff */
[----:B------:R-:W-:Y:S05]  /*189d0*/  @!P1 BRA `(.L_x_607) ;  /* 0xfffffffc00949947 */ /* 0x000fea000383ffff */
.L_x_602:
[----:B------:R-:W-:Y:S05]  /*189e0*/  @!P0 EXIT ;  /* 0x000000000000894d */ /* 0x000fea0003800000 */
[----:B------:R-:W2:Y:S02]  /*189f0*/  LDCU.64 UR4, c[0x0][0x778] ;  /* 0x0000ef00ff0477ac */ /* 0x000ea40008000a00 */
[----:B--2---:R-:W-:-:S04]  /*18a00*/  UISETP.NE.U32.AND UP0, UPT, UR4, URZ, UPT ;  /* 0x000000ff0400728c */ /* 0x004fc8000bf05070 */
[----:B------:R-:W-:-:S09]  /*18a10*/  UISETP.NE.AND.EX UP0, UPT, UR5, URZ, UPT, UP0 ;  /* 0x000000ff0500728c */ /* 0x000fd2000bf05300 */
[----:B------:R-:W-:Y:S05]  /*18a20*/  BRA.U UP0, `(.L_x_608) ;  /* 0x0000000500f87547 */ /* 0x000fea000b800000 */
[----:B------:R-:W2:Y:S01]  /*18a30*/  LDCU.U8 UR6, c[0x0][0x798] ;  /* 0x0000f300ff0677ac */ /* 0x000ea20008000000 */
[----:B------:R-:W3:Y:S01]  /*18a40*/  LDCU.64 UR4, c[0x0][0x768] ;  /* 0x0000ed00ff0477ac */ /* 0x000ee20008000a00 */
[----:B--2---:R-:W-:Y:S02]  /*18a50*/  ISETP.NE.AND P0, PT, RZ, UR6, PT ;  /* 0x00000006ff007c0c */ /* 0x004fe4000bf05270 */
[----:B---3--:R-:W-:Y:S02]  /*18a60*/  IADD3 R30, P4, PT, R25, UR4, RZ ;  /* 0x00000004191e7c10 */ /* 0x008fe4000ff9e0ff */
[----:B------:R-:W-:Y:S02]  /*18a70*/  IADD3 R28, P3, PT, R24, UR4, RZ ;  /* 0x00000004181c7c10 */ /* 0x000fe4000ff7e0ff */
[----:B------:R-:W-:Y:S01]  /*18a80*/  IADD3 R20, P1, PT, R22, UR4, RZ ;  /* 0x0000000416147c10 */ /* 0x000fe2000ff3e0ff */
[----:B------:R-:W-:Y:S01]  /*18a90*/  IMAD.X R31, RZ, RZ, UR5, P4 ;  /* 0x00000005ff1f7e24 */ /* 0x000fe2000a0e06ff */
[----:B------:R-:W-:-:S02]  /*18aa0*/  IADD3.X R29, PT, PT, RZ, UR5, RZ, P3, !PT ;  /* 0x00000005ff1d7c10 */ /* 0x000fc40009ffe4ff */
[----:B------:R-:W-:Y:S01]  /*18ab0*/  IADD3 R26, P2, PT, R23, UR4, RZ ;  /* 0x00000004171a7c10 */ /* 0x000fe2000ff5e0ff */
[----:B01----:R-:W-:Y:S02]  /*18ac0*/  IMAD.X R21, RZ, RZ, UR5, P1 ;  /* 0x00000005ff157e24 */ /* 0x003fe400088e06ff */
[----:B------:R-:W2:Y:S01]  /*18ad0*/  @P0 LDG.E.64 R4, desc[UR36][R30.64] ;  /* 0x000000241e040981 */ /* 0x000ea2000c1e1b00 */
[----:B------:R-:W-:-:S03]  /*18ae0*/  IADD3.X R27, PT, PT, RZ, UR5, RZ, P2, !PT ;  /* 0x00000005ff1b7c10 */ /* 0x000fc600097fe4ff */
[----:B------:R-:W3:Y:S04]  /*18af0*/  @P0 LDG.E.64 R10, desc[UR36][R28.64] ;  /* 0x000000241c0a0981 */ /* 0x000ee8000c1e1b00 */
[----:B------:R-:W4:Y:S04]  /*18b00*/  @P0 LDG.E.64 R14, desc[UR36][R20.64] ;  /* 0x00000024140e0981 */ /* 0x000f28000c1e1b00 */
[----:B------:R-:W5:Y:S01]  /*18b10*/  @P0 LDG.E.64 R12, desc[UR36][R26.64] ;  /* 0x000000241a0c0981 */ /* 0x000f62000c1e1b00 */
[----:B------:R-:W0:Y:S02]  /*18b20*/  LDCU.U8 UR4, c[0x0][0x799] ;  /* 0x0000f320ff0477ac */ /* 0x000e240008000000 */
[----:B0-----:R-:W-:-:S02]  /*18b30*/  ISETP.NE.AND P1, PT, RZ, UR4, PT ;  /* 0x00000004ff007c0c */ /* 0x001fc4000bf25270 */
[----:B--2---:R-:W-:Y:S02]  /*18b40*/  @P0 LOP3.LUT R9, R5, R9, RZ, 0x3c, !PT ;  /* 0x0000000905090212 */ /* 0x004fe400078e3cff */
[----:B---3--:R-:W-:Y:S02]  /*18b50*/  @P0 LOP3.LUT R7, R11, R7, RZ, 0x3c, !PT ;  /* 0x000000070b070212 */ /* 0x008fe400078e3cff */
[----:B------:R-:W-:Y:S02]  /*18b60*/  @P0 LOP3.LUT R6, R10, R6, RZ, 0x3c, !PT ;  /* 0x000000060a060212 */ /* 0x000fe400078e3cff */
[----:B----4-:R-:W-:Y:S02]  /*18b70*/  @P0 LOP3.LUT R0, R14, R0, RZ, 0x3c, !PT ;  /* 0x000000000e000212 */ /* 0x010fe400078e3cff */
[----:B------:R-:W-:Y:S01]  /*18b80*/  @P0 LOP3.LUT R3, R15, R3, RZ, 0x3c, !PT ;  /* 0x000000030f030212 */ /* 0x000fe200078e3cff */
[----:B------:R-:W-:Y:S01]  /*18b90*/  IMAD.MOV.U32 R33, RZ, RZ, R7 ;  /* 0x000000ffff217224 */ /* 0x000fe200078e0007 */
[----:B------:R-:W-:-:S02]  /*18ba0*/  @P0 LOP3.LUT R16, R4, R16, RZ, 0x3c, !PT ;  /* 0x0000001004100212 */ /* 0x000fc400078e3cff */
[----:B------:R-:W-:Y:S02]  /*18bb0*/  MOV R17, R9 ;  /* 0x0000000900117202 */ /* 0x000fe40000000f00 */
[----:B------:R-:W-:Y:S02]  /*18bc0*/  MOV R32, R6 ;  /* 0x0000000600207202 */ /* 0x000fe40000000f00 */
[----:B-----5:R-:W-:Y:S02]  /*18bd0*/  @P0 LOP3.LUT R18, R12, R18, RZ, 0x3c, !PT ;  /* 0x000000120c120212 */ /* 0x020fe400078e3cff */
[----:B------:R-:W-:Y:S02]  /*18be0*/  @P0 LOP3.LUT R19, R13, R19, RZ, 0x3c, !PT ;  /* 0x000000130d130212 */ /* 0x000fe400078e3cff */
[----:B------:R-:W-:Y:S02]  /*18bf0*/  MOV R34, R0 ;  /* 0x0000000000227202 */ /* 0x000fe40000000f00 */
[----:B------:R-:W-:Y:S01]  /*18c00*/  MOV R35, R3 ;  /* 0x0000000300237202 */ /* 0x000fe20000000f00 */
[----:B------:R0:W-:Y:S04]  /*18c10*/  @!P1 STG.E.64 desc[UR36][R30.64], R16 ;  /* 0x000000101e009986 */ /* 0x0001e8000c101b24 */
[----:B------:R0:W-:Y:S04]  /*18c20*/  @!P1 STG.E.64 desc[UR36][R28.64], R32 ;  /* 0x000000201c009986 */ /* 0x0001e8000c101b24 */
        /* <DEDUP_REMOVED lines=9> */
[----:B------:R-:W-:Y:S01]  /*18cc0*/  IMAD.MOV.U32 R8, RZ, RZ, 0x2ef ;  /* 0x000002efff087424 */ /* 0x000fe200078e00ff */
[----:B------:R2:W3:Y:S01]  /*18cd0*/  LDC.64 R14, c[0x4][R2] ;  /* 0x01000000020e7b82 */ /* 0x0004e20000000a00 */
[----:B------:R-:W4:Y:S01]  /*18ce0*/  LDCU.64 UR8, c[0x4][0x7b8] ;  /* 0x0100f700ff0877ac */ /* 0x000f220008000a00 */
[----:B------:R-:W-:Y:S01]  /*18cf0*/  MOV R13, RZ ;  /* 0x000000ff000d7202 */ /* 0x000fe20000000f00 */
[----:B------:R-:W5:Y:S01]  /*18d00*/  LDCU.64 UR6, c[0x4][0x670] ;  /* 0x0100ce00ff0677ac */ /* 0x000f620008000a00 */
[----:B-1----:R-:W-:Y:S01]  /*18d10*/  IMAD.U32 R4, RZ, RZ, UR4 ;  /* 0x00000004ff047e24 */ /* 0x002fe2000f8e00ff */
[----:B------:R-:W-:-:S02]  /*18d20*/  MOV R5, UR5 ;  /* 0x0000000500057c02 */ /* 0x000fc40008000f00 */
[----:B----4-:R-:W-:Y:S01]  /*18d30*/  MOV R6, UR8 ;  /* 0x0000000800067c02 */ /* 0x010fe20008000f00 */
[----:B------:R-:W-:Y:S01]  /*18d40*/  IMAD.U32 R7, RZ, RZ, UR9 ;  /* 0x00000009ff077e24 */ /* 0x000fe2000f8e00ff */
[----:B-----5:R-:W-:Y:S02]  /*18d50*/  MOV R10, UR6 ;  /* 0x00000006000a7c02 */ /* 0x020fe40008000f00 */
[----:B--2---:R-:W-:-:S07]  /*18d60*/  MOV R11, UR7 ;  /* 0x00000007000b7c02 */ /* 0x004fce0008000f00 */
[----:B0-----:R-:W-:-:S07]  /*18d70*/  LEPC R20, `(.L_x_610) ;  /* 0x000000001014794e */ /* 0x001fce0000000000 */
[----:B---3--:R-:W-:Y:S05]  /*18d80*/  CALL.ABS.NOINC R14 ;  /* 0x000000000e007343 */ /* 0x008fea0003c00000 */
.L_x_610:
        /* <DEDUP_REMOVED lines=19> */
.L_x_611:
[----:B------:R-:W-:Y:S05]  /*18ec0*/  BRA `(.L_x_612) ;  /* 0x0000000000047947 */ /* 0x000fea0003800000 */
.L_x_609:
[----:B------:R1:W-:Y:S02]  /*18ed0*/  STG.E.64 desc[UR36][R30.64], R16 ;  /* 0x000000101e007986 */ /* 0x0003e4000c101b24 */
.L_x_612:
[----:B------:R-:W2:Y:S01]  /*18ee0*/  LDCU.64 UR6, c[0x0][0x768] ;  /* 0x0000ed00ff0677ac */ /* 0x000ea20008000a00 */
[----:B------:R-:W3:Y:S01]  /*18ef0*/  LDCU UR4, c[0x0][0x79c] ;  /* 0x0000f380ff0477ac */ /* 0x000ee20008000800 */
[----:B--2---:R-:W-:-:S04]  /*18f00*/  IADD3 R24, P0, PT, R24, UR6, RZ ;  /* 0x0000000618187c10 */ /* 0x004fc8000ff1e0ff */
[----:B------:R-:W-:Y:S01]  /*18f10*/  IADD3.X R25, PT, PT, RZ, UR7, RZ, P0, !PT ;  /* 0x00000007ff197c10 */ /* 0x000fe200087fe4ff */
[----:B---3--:R-:W-:-:S04]  /*18f20*/  UISETP.NE.AND UP0, UPT, UR4, 0x1, UPT ;  /* 0x000000010400788c */ /* 0x008fc8000bf05270 */
[----:B------:R2:W-:Y:S05]  /*18f30*/  STG.E.64 desc[UR36][R24.64], R32 ;  /* 0x0000002018007986 */ /* 0x0005ea000c101b24 */
[----:B------:R-:W-:Y:S05]  /*18f40*/  BRA.U !UP0, `(.L_x_613) ;  /* 0x0000000108907547 */ /* 0x000fea000b800000 */
[----:B------:R-:W-:Y:S01]  /*18f50*/  MOV R2, 0x0 ;  /* 0x0000000000027802 */ /* 0x000fe20000000f00 */
[----:B------:R-:W3:Y:S01]  /*18f60*/  LDCU.64 UR4, c[0x4][0x7c8] ;  /* 0x0100f900ff0477ac */ /* 0x000ee20008000a00 */
[----:B------:R-:W-:Y:S02]  /*18f70*/  HFMA2 R8, -RZ, RZ, 0, 4.4763088226318359375e-05 ;  /* 0x000002efff087431 */ /* 0x000fe400000001ff */
[----:B------:R-:W-:Y:S01]  /*18f80*/  IMAD.MOV.U32 R12, RZ, RZ, 0x1 ;  /* 0x00000001ff0c7424 */ /* 0x000fe200078e00ff */
[----:B------:R4:W0:Y:S01]  /*18f90*/  LDC.64 R14, c[0x4][R2] ;  /* 0x01000000020e7b82 */ /* 0x0008220000000a00 */
[----:B------:R-:W5:Y:S01]  /*18fa0*/  LDCU.64 UR6, c[0x4][0x7b8] ;  /* 0x0100f700ff0677ac */ /* 0x000f620008000a00 */
[----:B------:R-:W-:Y:S01]  /*18fb0*/  MOV R13, RZ ;  /* 0x000000ff000d7202 */ /* 0x000fe20000000f00 */
[----:B------:R-:W1:Y:S01]  /*18fc0*/  LDCU.64 UR8, c[0x4][0x670] ;  /* 0x0100ce00ff0877ac */ /* 0x000e620008000a00 */
[----:B---3--:R-:W-:Y:S01]  /*18fd0*/  MOV R4, UR4 ;  /* 0x0000000400047c02 */ /* 0x008fe20008000f00 */
[----:B------:R-:W-:Y:S01]  /*18fe0*/  IMAD.U32 R5, RZ, RZ, UR5 ;  /* 0x00000005ff057e24 */ /* 0x000fe2000f8e00ff */
[----:B-----5:R-:W-:-:S02]  /*18ff0*/  MOV R6, UR6 ;  /* 0x0000000600067c02 */ /* 0x020fc40008000f00 */
[----:B------:R-:W-:Y:S01]  /*19000*/  MOV R7, UR7 ;  /* 0x0000000700077c02 */ /* 0x000fe20008000f00 */
[----:B-1----:R-:W-:Y:S01]  /*19010*/  IMAD.U32 R10, RZ, RZ, UR8 ;  /* 0x00000008ff0a7e24 */ /* 0x002fe2000f8e00ff */
[----:B----4-:R-:W-:-:S07]  /*19020*/  MOV R11, UR9 ;  /* 0x00000009000b7c02 */ /* 0x010fce0008000f00 */
[----:B0-----:R-:W-:-:S07]  /*19030*/  LEPC R20, `(.L_x_614) ;  /* 0x000000001014794e */ /* 0x001fce0000000000 */
[----:B--2---:R-:W-:Y:S05]  /*19040*/  CALL.ABS.NOINC R14 ;  /* 0x000000000e007343 */ /* 0x004fea0003c00000 */
.L_x_614:
[----:B------:R-:W0:Y:S01]  /*19050*/  LDCU.64 UR4, c[0x0][0x768] ;  /* 0x0000ed00ff0477ac */ /* 0x000e220008000a00 */
[----:B------:R-:W1:Y:S01]  /*19060*/  LDC.64 R2, c[0x4][R2] ;  /* 0x0100000002027b82 */ /* 0x000e620000000a00 */
[----:B------:R-:W-:Y:S02]  /*19070*/  HFMA2 R12, -RZ, RZ, 0, 5.9604644775390625e-08 ;  /* 0x00000001ff0c7431 */ /* 0x000fe400000001ff */
[----:B------:R-:W-:Y:S01]  /*19080*/  IMAD.MOV.U32 R8, RZ, RZ, 0x2ef ;  /* 0x000002efff087424 */ /* 0x000fe200078e00ff */
[----:B------:R-:W2:Y:S01]  /*19090*/  LDCU.64 UR6, c[0x4][0x7c8] ;  /* 0x0100f900ff0677ac */ /* 0x000ea20008000a00 */
[----:B------:R-:W-:Y:S01]  /*190a0*/  MOV R13, RZ ;  /* 0x000000ff000d7202 */ /* 0x000fe20000000f00 */
[----:B------:R-:W3:Y:S01]  /*190b0*/  LDCU.64 UR8, c[0x4][0x7b8] ;  /* 0x0100f700ff0877ac */ /* 0x000ee20008000a00 */
[----:B0-----:R-:W-:-:S04]  /*190c0*/  IADD3 R14, P0, PT, R23, UR4, RZ ;  /* 0x00000004170e7c10 */ /* 0x001fc8000ff1e0ff */
[----:B------:R-:W-:Y:S01]  /*190d0*/  IADD3.X R15, PT, PT, RZ, UR5, RZ, P0, !PT ;  /* 0x00000005ff0f7c10 */ /* 0x000fe200087fe4ff */
[----:B------:R-:W0:Y:S01]  /*190e0*/  LDCU.64 UR4, c[0x4][0x670] ;  /* 0x0100ce00ff0477ac */ /* 0x000e220008000a00 */
[----:B--2---:R-:W-:Y:S01]  /*190f0*/  IMAD.U32 R4, RZ, RZ, UR6 ;  /* 0x00000006ff047e24 */ /* 0x004fe2000f8e00ff */
[----:B------:R-:W-:Y:S01]  /*19100*/  MOV R5, UR7 ;  /* 0x0000000700057c02 */ /* 0x000fe20008000f00 */
[----:B---3--:R-:W-:Y:S01]  /*19110*/  IMAD.U32 R7, RZ, RZ, UR9 ;  /* 0x00000009ff077e24 */ /* 0x008fe2000f8e00ff */
[----:B------:R2:W-:Y:S01]  /*19120*/  STG.E.64 desc[UR36][R14.64], R18 ;  /* 0x000000120e007986 */ /* 0x0005e2000c101b24 */
[----:B------:R-:W-:Y:S02]  /*19130*/  MOV R6, UR8 ;  /* 0x0000000800067c02 */ /* 0x000fe40008000f00 */
[----:B0-----:R-:W-:Y:S02]  /*19140*/  MOV R10, UR4 ;  /* 0x00000004000a7c02 */ /* 0x001fe40008000f00 */
[----:B--2---:R-:W-:-:S07]  /*19150*/  MOV R11, UR5 ;  /* 0x00000005000b7c02 */ /* 0x004fce0008000f00 */
[----:B------:R-:W-:-:S07]  /*19160*/  LEPC R20, `(.L_x_615) ;  /* 0x000000001014794e */ /* 0x000fce0000000000 */
[----:B-1----:R-:W-:Y:S05]  /*19170*/  CALL.ABS.NOINC R2 ;  /* 0x0000000002007343 */ /* 0x002fea0003c00000 */
.L_x_615:
[----:B------:R-:W-:Y:S05]  /*19180*/  BRA `(.L_x_616) ;  /* 0x00000000000c7947 */ /* 0x000fea0003800000 */
.L_x_613:
[----:B------:R-:W-:-:S05]  /*19190*/  IADD3 R2, P0, PT, R23, UR6, RZ ;  /* 0x0000000617027c10 */ /* 0x000fca000ff1e0ff */
[----:B------:R-:W-:-:S05]  /*191a0*/  IMAD.X R3, RZ, RZ, UR7, P0 ;  /* 0x00000007ff037e24 */ /* 0x000fca00080e06ff */
[----:B------:R3:W-:Y:S03]  /*191b0*/  STG.E.64 desc[UR36][R2.64], R18 ;  /* 0x0000001202007986 */ /* 0x0007e6000c101b24 */
.L_x_616:
[----:B------:R-:W4:Y:S02]  /*191c0*/  LDCU.64 UR4, c[0x0][0x768] ;  /* 0x0000ed00ff0477ac */ /* 0x000f240008000a00 */
[----:B----4-:R-:W-:-:S04]  /*191d0*/  IADD3 R22, P0, PT, R22, UR4, RZ ;  /* 0x0000000416167c10 */ /* 0x010fc8000ff1e0ff */
[----:B------:R-:W-:-:S05]  /*191e0*/  IADD3.X R23, PT, PT, RZ, UR5, RZ, P0, !PT ;  /* 0x00000005ff177c10 */ /* 0x000fca00087fe4ff */
[----:B------:R-:W-:Y:S01]  /*191f0*/  STG.E.64 desc[UR36][R22.64], R34 ;  /* 0x0000002216007986 */ /* 0x000fe2000c101b24 */
[----:B------:R-:W-:Y:S05]  /*19200*/  EXIT ;  /* 0x000000000000794d */ /* 0x000fea0003800000 */
.L_x_608:
[----:B------:R-:W2:Y:S01]  /*19210*/  LDCU.U8 UR4, c[0x0][0x798] ;  /* 0x0000f300ff0477ac */ /* 0x000ea20008000000 */
[----:B------:R-:W3:Y:S01]  /*19220*/  LDCU.U8 UR5, c[0x0][0x799] ;  /* 0x0000f320ff0577ac */ /* 0x000ee20008000000 */
[----:B--2---:R-:W-:Y:S02]  /*19230*/  UISETP.NE.AND UP1, UPT, UR4, URZ, UPT ;  /* 0x000000ff0400728c */ /* 0x004fe4000bf25270 */
[----:B---3--:R-:W-:-:S07]  /*19240*/  UISETP.NE.AND UP0, UPT, UR5, URZ, UPT ;  /* 0x000000ff0500728c */ /* 0x008fce000bf05270 */
[----:B------:R-:W-:Y:S05]  /*19250*/  BRA.U !UP1, `(.L_x_617) ;  /* 0x0000000109307547 */ /* 0x000fea000b800000 */
[----:B01----:R-:W2:Y:S04]  /*19260*/  LDG.E.64 R10, desc[UR36][R4.64] ;  /* 0x00000024040a7981 */ /* 0x003ea8000c1e1b00 */
[----:B------:R-:W3:Y:S04]  /*19270*/  LDG.E.64 R12, desc[UR36][R4.64+0x8] ;  /* 0x00000824040c7981 */ /* 0x000ee8000c1e1b00 */
[----:B------:R-:W4:Y:S04]  /*19280*/  LDG.E.64 R14, desc[UR36][R4.64+0x10] ;  /* 0x00001024040e7981 */ /* 0x000f28000c1e1b00 */
[----:B------:R-:W5:Y:S01]  /*19290*/  LDG.E.64 R20, desc[UR36][R4.64+0x18] ;  /* 0x0000182404147981 */ /* 0x000f62000c1e1b00 */
[----:B--2---:R-:W-:-:S02]  /*192a0*/  LOP3.LUT R16, R10, R16, RZ, 0x3c, !PT ;  /* 0x000000100a107212 */ /* 0x004fc400078e3cff */
[----:B------:R-:W-:Y:S02]  /*192b0*/  LOP3.LUT R9, R11, R9, RZ, 0x3c, !PT ;  /* 0x000000090b097212 */ /* 0x000fe400078e3cff */
[----:B---3--:R-:W-:Y:S02]  /*192c0*/  LOP3.LUT R6, R12, R6, RZ, 0x3c, !PT ;  /* 0x000000060c067212 */ /* 0x008fe400078e3cff */
[----:B------:R-:W-:Y:S02]  /*192d0*/  LOP3.LUT R7, R13, R7, RZ, 0x3c, !PT ;  /* 0x000000070d077212 */ /* 0x000fe400078e3cff */
[----:B----4-:R-:W-:Y:S02]  /*192e0*/  LOP3.LUT R18, R14, R18, RZ, 0x3c, !PT ;  /* 0x000000120e127212 */ /* 0x010fe400078e3cff */
[----:B------:R-:W-:Y:S02]  /*192f0*/  LOP3.LUT R19, R15, R19, RZ, 0x3c, !PT ;  /* 0x000000130f137212 */ /* 0x000fe400078e3cff */
[----:B-----5:R-:W-:-:S02]  /*19300*/  LOP3.LUT R0, R20, R0, RZ, 0x3c, !PT ;  /* 0x0000000014007212 */ /* 0x020fc400078e3cff */
[----:B------:R-:W-:-:S07]  /*19310*/  LOP3.LUT R3, R21, R3, RZ, 0x3c, !PT ;  /* 0x0000000315037212 */ /* 0x000fce00078e3cff */
.L_x_617:
[----:B------:R-:W-:Y:S01]  /*19320*/  MOV R17, R9 ;  /* 0x0000000900117202 */ /* 0x000fe20000000f00 */
[----:B------:R-:W-:Y:S01]  /*19330*/  IMAD.MOV.U32 R26, RZ, RZ, R6 ;  /* 0x000000ffff1a7224 */ /* 0x000fe200078e0006 */
[----:B------:R-:W-:Y:S01]  /*19340*/  MOV R27, R7 ;  /* 0x00000007001b7202 */ /* 0x000fe20000000f00 */
[----:B------:R-:W-:Y:S01]  /*19350*/  IMAD.MOV.U32 R29, RZ, RZ, R3 ;  /* 0x000000ffff1d7224 */ /* 0x000fe200078e0003 */
[----:B------:R-:W-:Y:S01]  /*19360*/  MOV R28, R0 ;  /* 0x00000000001c7202 */ /* 0x000fe20000000f00 */
[----:B------:R-:W-:Y:S06]  /*19370*/  BRA.U !UP0, `(.L_x_618) ;  /* 0x0000000508787547 */ /* 0x000fec000b800000 */
[----:B------:R-:W2:Y:S02]  /*19380*/  LDCU UR4, c[0x0][0x79c] ;  /* 0x0000f380ff0477ac */ /* 0x000ea40008000800 */
[----:B--2---:R-:W-:-:S09]  /*19390*/  UISETP.NE.AND UP0, UPT, UR4, 0x1, UPT ;  /* 0x000000010400788c */ /* 0x004fd2000bf05270 */
[----:B------:R-:W-:Y:S05]  /*193a0*/  BRA.U !UP0, `(.L_x_619) ;  /* 0x0000000108907547 */ /* 0x000fea000b800000 */
[----:B------:R-:W-:Y:S01]  /*193b0*/  MOV R2, 0x0 ;  /* 0x0000000000027802 */ /* 0x000fe20000000f00 */
[----:B------:R-:W2:Y:S01]  /*193c0*/  LDCU.64 UR4, c[0x4][0x7c8] ;  /* 0x0100f900ff0477ac */ /* 0x000ea20008000a00 */
[----:B01----:R-:W-:Y:S01]  /*193d0*/  HFMA2 R8, -RZ, RZ, 0, 4.4763088226318359375e-05 ;  /* 0x000002efff087431 */ /* 0x003fe200000001ff */
[----:B------:R-:W-:Y:S01]  /*193e0*/  MOV R12, 0x1 ;  /* 0x00000001000c7802 */ /* 0x000fe20000000f00 */
[----:B------:R0:W1:Y:S01]  /*193f0*/  LDC.64 R14, c[0x4][R2] ;  /* 0x01000000020e7b82 */ /* 0x0000620000000a00 */
[----:B------:R-:W3:Y:S01]  /*19400*/  LDCU.64 UR6, c[0x4][0x7b8] ;  /* 0x0100f700ff0677ac */ /* 0x000ee20008000a00 */
[----:B------:R-:W-:Y:S01]  /*19410*/  IMAD.MOV.U32 R13, RZ, RZ, RZ ;  /* 0x000000ffff0d7224 */ /* 0x000fe200078e00ff */
[----:B------:R-:W4:Y:S01]  /*19420*/  LDCU.64 UR8, c[0x4][0x670] ;  /* 0x0100ce00ff0877ac */ /* 0x000f220008000a00 */
[----:B--2---:R-:W-:Y:S02]  /*19430*/  MOV R4, UR4 ;  /* 0x0000000400047c02 */ /* 0x004fe40008000f00 */
[----:B------:R-:W-:Y:S01]  /*19440*/  MOV R5, UR5 ;  /* 0x0000000500057c02 */ /* 0x000fe20008000f00 */
[----:B---3--:R-:W-:Y:S01]  /*19450*/  IMAD.U32 R6, RZ, RZ, UR6 ;  /* 0x00000006ff067e24 */ /* 0x008fe2000f8e00ff */
[----:B------:R-:W-:-:S02]  /*19460*/  MOV R7, UR7 ;  /* 0x0000000700077c02 */ /* 0x000fc40008000f00 */
[----:B----4-:R-:W-:Y:S01]  /*19470*/  MOV R10, UR8 ;  /* 0x00000008000a7c02 */ /* 0x010fe20008000f00 */
[----:B0-----:R-:W-:-:S07]  /*19480*/  IMAD.U32 R11, RZ, RZ, UR9 ;  /* 0x00000009ff0b7e24 */ /* 0x001fce000f8e00ff */
[----:B------:R-:W-:-:S07]  /*19490*/  LEPC R20, `(.L_x_620) ;  /* 0x000000001014794e */ /* 0x000fce0000000000 */
[----:B-1----:R-:W-:Y:S05]  /*194a0*/  CALL.ABS.NOINC R14 ;  /* 0x000000000e007343 */ /* 0x002fea0003c00000 */
.L_x_620:
        /* <DEDUP_REMOVED lines=19> */
.L_x_621:
[----:B------:R-:W-:Y:S05]  /*195e0*/  BRA `(.L_x_622) ;  /* 0x0000000000107947 */ /* 0x000fea0003800000 */
.L_x_619:
[----:B------:R-:W2:Y:S02]  /*195f0*/  LDCU.64 UR4, c[0x0][0x768] ;  /* 0x0000ed00ff0477ac */ /* 0x000ea40008000a00 */
[----:B--2---:R-:W-:-:S04]  /*19600*/  IADD3 R2, P0, PT, R25, UR4, RZ ;  /* 0x0000000419027c10 */ /* 0x004fc8000ff1e0ff */
[----:B------:R-:W-:-:S05]  /*19610*/  IADD3.X R3, PT, PT, RZ, UR5, RZ, P0, !PT ;  /* 0x00000005ff037c10 */ /* 0x000fca00087fe4ff */
[----:B------:R2:W-:Y:S04]  /*19620*/  STG.E.64 desc[UR36][R2.64], R16 ;  /* 0x0000001002007986 */ /* 0x0005e8000c101b24 */
.L_x_622:
[----:B------:R-:W3:Y:S01]  /*19630*/  LDCU.64 UR6, c[0x0][0x768] ;  /* 0x0000ed00ff0677ac */ /* 0x000ee20008000a00 */
[----:B------:R-:W4:Y:S01]  /*19640*/  LDCU UR4, c[0x0][0x79c] ;  /* 0x0000f380ff0477ac */ /* 0x000f220008000800 */
[----:B---3--:R-:W-:Y:S01]  /*19650*/  IADD3 R24, P0, PT, R24, UR6, RZ ;  /* 0x0000000618187c10 */ /* 0x008fe2000ff1e0ff */
[----:B----4-:R-:W-:-:S04]  /*19660*/  UISETP.NE.AND UP0, UPT, UR4, 0x1, UPT ;  /* 0x000000010400788c */ /* 0x010fc8000bf05270 */
[----:B------:R-:W-:-:S05]  /*19670*/  IMAD.X R25, RZ, RZ, UR7, P0 ;  /* 0x00000007ff197e24 */ /* 0x000fca00080e06ff */
[----:B------:R3:W-:Y:S01]  /*19680*/  STG.E.64 desc[UR36][R24.64], R26 ;  /* 0x0000001a18007986 */ /* 0x0007e2000c101b24 */
[----:B------:R-:W-:Y:S05]  /*19690*/  BRA.U !UP0, `(.L_x_623) ;  /* 0x0000000108907547 */ /* 0x000fea000b800000 */
[----:B--2---:R-:W-:Y:S01]  /*196a0*/  MOV R2, 0x0 ;  /* 0x0000000000027802 */ /* 0x004fe20000000f00 */
[----:B------:R-:W2:Y:S01]  /*196b0*/  LDCU.64 UR4, c[0x4][0x7c8] ;  /* 0x0100f900ff0477ac */ /* 0x000ea20008000a00 */
[----:B01----:R-:W-:Y:S01]  /*196c0*/  HFMA2 R8, -RZ, RZ, 0, 4.4763088226318359375e-05 ;  /* 0x000002efff087431 */ /* 0x003fe200000001ff */
[----:B------:R-:W-:Y:S01]  /*196d0*/  MOV R12, 0x1 ;  /* 0x00000001000c7802 */ /* 0x000fe20000000f00 */
[----:B------:R0:W1:Y:S01]  /*196e0*/  LDC.64 R14, c[0x4][R2] ;  /* 0x01000000020e7b82 */ /* 0x0000620000000a00 */
[----:B------:R-:W4:Y:S01]  /*196f0*/  LDCU.64 UR6, c[0x4][0x7b8] ;  /* 0x0100f700ff0677ac */ /* 0x000f220008000a00 */
[----:B------:R-:W-:Y:S01]  /*19700*/  IMAD.MOV.U32 R13, RZ, RZ, RZ ;  /* 0x000000ffff0d7224 */ /* 0x000fe200078e00ff */
[----:B------:R-:W5:Y:S01]  /*19710*/  LDCU.64 UR8, c[0x4][0x670] ;  /* 0x0100ce00ff0877ac */ /* 0x000f620008000a00 */
[----:B--2---:R-:W-:Y:S02]  /*19720*/  MOV R4, UR4 ;  /* 0x0000000400047c02 */ /* 0x004fe40008000f00 */
[----:B------:R-:W-:Y:S01]  /*19730*/  MOV R5, UR5 ;  /* 0x0000000500057c02 */ /* 0x000fe20008000f00 */
[----:B----4-:R-:W-:Y:S01]  /*19740*/  IMAD.U32 R6, RZ, RZ, UR6 ;  /* 0x00000006ff067e24 */ /* 0x010fe2000f8e00ff */
[----:B------:R-:W-:-:S02]  /*19750*/  MOV R7, UR7 ;  /* 0x0000000700077c02 */ /* 0x000fc40008000f00 */
[----:B-----5:R-:W-:Y:S01]  /*19760*/  MOV R10, UR8 ;  /* 0x00000008000a7c02 */ /* 0x020fe20008000f00 */
[----:B0-----:R-:W-:-:S07]  /*19770*/  IMAD.U32 R11, RZ, RZ, UR9 ;  /* 0x00000009ff0b7e24 */ /* 0x001fce000f8e00ff */
[----:B------:R-:W-:-:S07]  /*19780*/  LEPC R20, `(.L_x_624) ;  /* 0x000000001014794e */ /* 0x000fce0000000000 */
[----:B-1-3--:R-:W-:Y:S05]  /*19790*/  CALL.ABS.NOINC R14 ;  /* 0x000000000e007343 */ /* 0x00afea0003c00000 */
.L_x_624:
        /* <DEDUP_REMOVED lines=19> */
.L_x_625:
[----:B------:R-:W-:Y:S05]  /*198d0*/  BRA `(.L_x_626) ;  /* 0x00000000000c7947 */ /* 0x000fea0003800000 */
.L_x_623:
[----:B--2---:R-:W-:-:S04]  /*198e0*/  IADD3 R2, P0, PT, R23, UR6, RZ ;  /* 0x0000000617027c10 */ /* 0x004fc8000ff1e0ff */
[----:B------:R-:W-:-:S05]  /*198f0*/  IADD3.X R3, PT, PT, RZ, UR7, RZ, P0, !PT ;  /* 0x00000007ff037c10 */ /* 0x000fca00087fe4ff */
[----:B------:R2:W-:Y:S04]  /*19900*/  STG.E.64 desc[UR36][R2.64], R18 ;  /* 0x0000001202007986 */ /* 0x0005e8000c101b24 */
.L_x_626:
[----:B------:R-:W4:Y:S02]  /*19910*/  LDCU.64 UR4, c[0x0][0x768] ;  /* 0x0000ed00ff0477ac */ /* 0x000f240008000a00 */
[----:B----4-:R-:W-:-:S05]  /*19920*/  IADD3 R22, P0, PT, R22, UR4, RZ ;  /* 0x0000000416167c10 */ /* 0x010fca000ff1e0ff */
[----:B------:R-:W-:-:S05]  /*19930*/  IMAD.X R23, RZ, RZ, UR5, P0 ;  /* 0x00000005ff177e24 */ /* 0x000fca00080e06ff */
[----:B------:R-:W-:Y:S01]  /*19940*/  STG.E.64 desc[UR36][R22.64], R28 ;  /* 0x0000001c16007986 */ /* 0x000fe2000c101b24 */
[----:B------:R-:W-:Y:S05]  /*19950*/  EXIT ;  /* 0x000000000000794d */ /* 0x000fea0003800000 */
.L_x_618:
[----:B------:R-:W-:Y:S04]  /*19960*/  STG.E.64 desc[UR36][R4.64], R16 ;  /* 0x0000001004007986 */ /* 0x000fe8000c101b24 */
[----:B------:R-:W-:Y:S04]  /*19970*/  STG.E.64 desc[UR36][R4.64+0x8], R26 ;  /* 0x0000081a04007986 */ /* 0x000fe8000c101b24 */
[----:B------:R-:W-:Y:S04]  /*19980*/  STG.E.64 desc[UR36][R4.64+0x10], R18 ;  /* 0x0000101204007986 */ /* 0x000fe8000c101b24 */
[----:B------:R-:W-:Y:S01]  /*19990*/  STG.E.64 desc[UR36][R4.64+0x18], R28 ;  /* 0x0000181c04007986 */ /* 0x000fe2000c101b24 */
[----:B------:R-:W-:Y:S05]  /*199a0*/  EXIT ;  /* 0x000000000000794d */ /* 0x000fea0003800000 */
.L_x_582:
[----:B------:R-:W3:Y:S02]  /*199b0*/  LDCU UR4, c[0x0][0x398] ;  /* 0x00007300ff0477ac */ /* 0x000ee40008000800 */
[----:B---3--:R-:W-:-:S13]  /*199c0*/  ISETP.GE.AND P0, PT, R23, UR4, PT ;  /* 0x0000000417007c0c */ /* 0x008fda000bf06270 */
[----:B------:R-:W-:Y:S05]  /*199d0*/  @P0 EXIT ;  /* 0x000000000000094d */ /* 0x000fea0003800000 */
[----:B------:R-:W3:Y:S01]  /*199e0*/  LDCU UR4, c[0x0][0x3a8] ;  /* 0x00007500ff0477ac */ /* 0x000ee20008000800 */
[----:B------:R-:W-:Y:S02]  /*199f0*/  ISETP.NE.AND P1, PT, R17, RZ, PT ;  /* 0x000000ff1100720c */ /* 0x000fe40003f25270 */
[----:B---3--:R-:W-:-:S13]  /*19a00*/  ISETP.NE.AND P0, PT, RZ, UR4, PT ;  /* 0x00000004ff007c0c */ /* 0x008fda000bf05270 */
[----:B------:R-:W-:Y:S05]  /*19a10*/  @P0 EXIT P1 ;  /* 0x000000000000094d */ /* 0x000fea0000800000 */
[----:B------:R-:W3:Y:S01]  /*19a20*/  LDCU UR4, c[0x0][0x3ac] ;  /* 0x00007580ff0477ac */ /* 0x000ee20008000800 */
[----:B------:R-:W-:Y:S02]  /*19a30*/  ISETP.NE.AND P1, PT, R2, RZ, PT ;  /* 0x000000ff0200720c */ /* 0x000fe40003f25270 */
[----:B---3--:R-:W-:-:S13]  /*19a40*/  ISETP.NE.AND P0, PT, RZ, UR4, PT ;  /* 0x00000004ff007c0c */ /* 0x008fda000bf05270 */
[----:B------:R-:W-:Y:S05]  /*19a50*/  @P0 EXIT P1 ;  /* 0x000000000000094d */ /* 0x000fea0000800000 */
[----:B------:R-:W-:-:S04]  /*19a60*/  ISETP.NE.U32.AND P0, PT, R6, RZ, PT ;  /* 0x000000ff0600720c */ /* 0x000fc80003f05070 */
[----:B------:R-:W-:-:S13]  /*19a70*/  ISETP.NE.AND.EX P0, PT, R7, RZ, PT, P0 ;  /* 0x000000ff0700720c */ /* 0x000fda0003f05300 */
[----:B------:R-:W-:Y:S05]  /*19a80*/  @P0 BRA `(.L_x_627) ;  /* 0x0000000400e80947 */ /* 0x000fea0003800000 */
[----:B------:R-:W3:Y:S01]  /*19a90*/  LDCU.U8 UR6, c[0x0][0x798] ;  /* 0x0000f300ff0677ac */ /* 0x000ee20008000000 */
[----:B------:R-:W4:Y:S01]  /*19aa0*/  LDCU.64 UR4, c[0x0][0x768] ;  /* 0x0000ed00ff0477ac */ /* 0x000f220008000a00 */
[----:B---3--:R-:W-:Y:S02]  /*19ab0*/  ISETP.NE.AND P0, PT, RZ, UR6, PT ;  /* 0x00000006ff007c0c */ /* 0x008fe4000bf05270 */
[----:B----4-:R-:W-:Y:S02]  /*19ac0*/  IADD3 R12, P2, PT, R25, UR4, RZ ;  /* 0x00000004190c7c10 */ /* 0x010fe4000ff5e0ff */
[----:B------:R-:W-:Y:S02]  /*19ad0*/  IADD3 R22, P4, PT, R27, UR4, RZ ;  /* 0x000000041b167c10 */ /* 0x000fe4000ff9e0ff */
[----:B------:R-:W-:Y:S01]  /*19ae0*/  IADD3 R14, P3, PT, R26, UR4, RZ ;  /* 0x000000041a0e7c10 */ /* 0x000fe2000ff7e0ff */
[----:B01----:R-:W-:Y:S01]  /*19af0*/  IMAD.X R13, RZ, RZ, UR5, P2 ;  /* 0x00000005ff0d7e24 */ /* 0x003fe200090e06ff */
[----:B------:R-:W-:-:S02]  /*19b00*/  IADD3 R10, P1, PT, R24, UR4, RZ ;  /* 0x00000004180a7c10 */ /* 0x000fc4000ff3e0ff */
[----:B------:R-:W-:Y:S02]  /*19b10*/  IADD3.X R23, PT, PT, RZ, UR5, RZ, P4, !PT ;  /* 0x00000005ff177c10 */ /* 0x000fe4000a7fe4ff */
[----:B------:R-:W-:Y:S01]  /*19b20*/  IADD3.X R15, PT, PT, RZ, UR5, RZ, P3, !PT ;  /* 0x00000005ff0f7c10 */ /* 0x000fe20009ffe4ff */
[----:B------:R-:W3:Y:S01]  /*19b30*/  @P0 LDG.E.64 R6, desc[UR36][R12.64] ;  /* 0x000000240c060981 */ /* 0x000ee2000c1e1b00 */
[----:B------:R-:W-:-:S03]  /*19b40*/  IADD3.X R11, PT, PT, RZ, UR5, RZ, P1, !PT ;  /* 0x00000005ff0b7c10 */ /* 0x000fc60008ffe4ff */
[----:B--2---:R-:W2:Y:S04]  /*19b50*/  @P0 LDG.E.64 R2, desc[UR36][R22.64] ;  /* 0x0000002416020981 */ /* 0x004ea8000c1e1b00 */
[----:B------:R-:W4:Y:S04]  /*19b60*/  @P0 LDG.E.64 R4, desc[UR36][R14.64] ;  /* 0x000000240e040981 */ /* 0x000f28000c1e1b00 */
[----:B------:R-:W5:Y:S01]  /*19b70*/  @P0 LDG.E.64 R8, desc[UR36][R10.64] ;  /* 0x000000240a080981 */ /* 0x000f62000c1e1b00 */
[----:B------:R-:W0:Y:S02]  /*19b80*/  LDCU.U8 UR4, c[0x0][0x799] ;  /* 0x0000f320ff0477ac */ /* 0x000e240008000000 */
[----:B0-----:R-:W-:-:S02]  /*19b90*/  ISETP.NE.AND P1, PT, RZ, UR4, PT ;  /* 0x00000004ff007c0c */ /* 0x001fc4000bf25270 */
[----:B---3--:R-:W-:Y:S02]  /*19ba0*/  @P0 LOP3.LUT R21, R7, R21, RZ, 0x3c, !PT ;  /* 0x0000001507150212 */ /* 0x008fe400078e3cff */
[----:B------:R-:W-:Y:S02]  /*19bb0*/  @P0 LOP3.LUT R16, R6, R16, RZ, 0x3c, !PT ;  /* 0x0000001006100212 */ /* 0x000fe400078e3cff */
[----:B--2---:R-:W-:Y:S02]  /*19bc0*/  @P0 LOP3.LUT R18, R2, R18, RZ, 0x3c, !PT ;  /* 0x0000001202120212 */ /* 0x004fe400078e3cff */
[----:B------:R-:W-:Y:S02]  /*19bd0*/  @P0 LOP3.LUT R19, R3, R19, RZ, 0x3c, !PT ;  /* 0x0000001303130212 */ /* 0x000fe400078e3cff */
[----:B----4-:R-:W-:Y:S02]  /*19be0*/  @P0 LOP3.LUT R62, R4, R62, RZ, 0x3c, !PT ;  /* 0x0000003e043e0212 */ /* 0x010fe400078e3cff */
[----:B------:R-:W-:-:S02]  /*19bf0*/  @P0 LOP3.LUT R63, R5, R63, RZ, 0x3c, !PT ;  /* 0x0000003f053f0212 */ /* 0x000fc400078e3cff */
[----:B------:R-:W-:Y:S02]  /*19c00*/  MOV R17, R21 ;  /* 0x0000001500117202 */ /* 0x000fe40000000f00 */
[----:B-----5:R-:W-:Y:S02]  /*19c10*/  @P0 LOP3.LUT R66, R8, R66, RZ, 0x3c, !PT ;  /* 0x0000004208420212 */ /* 0x020fe400078e3cff */
[----:B------:R-:W-:Y:S01]  /*19c20*/  @P0 LOP3.LUT R67, R9, R67, RZ, 0x3c, !PT ;  /* 0x0000004309430212 */ /* 0x000fe200078e3cff */
        /* <DEDUP_REMOVED lines=24> */
.L_x_629:
        /* <DEDUP_REMOVED lines=19> */
.L_x_630:
[----:B------:R-:W-:Y:S05]  /*19ee0*/  BRA `(.L_x_631) ;  /* 0x0000000000047947 */ /* 0x000fea0003800000 */
.L_x_628:
[----:B------:R1:W-:Y:S02]  /*19ef0*/  STG.E.64 desc[UR36][R22.64], R18 ;  /* 0x0000001216007986 */ /* 0x0003e4000c101b24 */
.L_x_631:
        /* <DEDUP_REMOVED lines=10> */
[----:B0-----:R-:W-:Y:S01]  /*19fa0*/  IMAD.MOV.U32 R12, RZ, RZ, 0x1 ;  /* 0x00000001ff0c7424 */ /* 0x001fe200078e00ff */
[----:B------:R0:W4:Y:S01]  /*19fb0*/  LDC.64 R14, c[0x4][R2] ;  /* 0x01000000020e7b82 */ /* 0x0001220000000a00 */
        /* <DEDUP_REMOVED lines=8> */
[----:B0-----:R-:W-:-:S07]  /*1a040*/  MOV R11, UR9 ;  /* 0x00000009000b7c02 */ /* 0x001fce0008000f00 */
[----:B------:R-:W-:-:S07]  /*1a050*/  LEPC R20, `(.L_x_633) ;  /* 0x000000001014794e */ /* 0x000fce0000000000 */
[----:B--2-4-:R-:W-:Y:S05]  /*1a060*/  CALL.ABS.NOINC R14 ;  /* 0x000000000e007343 */ /* 0x014fea0003c00000 */
.L_x_633:
        /* <DEDUP_REMOVED lines=19> */
.L_x_634:
[----:B------:R-:W-:Y:S05]  /*1a1a0*/  BRA `(.L_x_635) ;  /* 0x00000000000c7947 */ /* 0x000fea0003800000 */
.L_x_632:
[----:B------:R-:W-:-:S05]  /*1a1b0*/  IADD3 R2, P0, PT, R25, UR6, RZ ;  /* 0x0000000619027c10 */ /* 0x000fca000ff1e0ff */
[----:B------:R-:W-:-:S05]  /*1a1c0*/  IMAD.X R3, RZ, RZ, UR7, P0 ;  /* 0x00000007ff037e24 */ /* 0x000fca00080e06ff */
[----:B------:R3:W-:Y:S03]  /*1a1d0*/  STG.E.64 desc[UR36][R2.64], R16 ;  /* 0x0000001002007986 */ /* 0x0007e6000c101b24 */
.L_x_635:
[----:B------:R-:W4:Y:S02]  /*1a1e0*/  LDCU.64 UR4, c[0x0][0x768] ;  /* 0x0000ed00ff0477ac */ /* 0x000f240008000a00 */
[----:B----4-:R-:W-:-:S04]  /*1a1f0*/  IADD3 R24, P0, PT, R24, UR4, RZ ;  /* 0x0000000418187c10 */ /* 0x010fc8000ff1e0ff */
[----:B------:R-:W-:-:S05]  /*1a200*/  IADD3.X R25, PT, PT, RZ, UR5, RZ, P0, !PT ;  /* 0x00000005ff197c10 */ /* 0x000fca00087fe4ff */
[----:B------:R-:W-:Y:S01]  /*1a210*/  STG.E.64 desc[UR36][R24.64], R66 ;  /* 0x0000004218007986 */ /* 0x000fe2000c101b24 */
[----:B------:R-:W-:Y:S05]  /*1a220*/  EXIT ;  /* 0x000000000000794d */ /* 0x000fea0003800000 */
.L_x_627:
[----:B------:R-:W3:Y:S01]  /*1a230*/  LDCU.U8 UR4, c[0x0][0x798] ;  /* 0x0000f300ff0477ac */ /* 0x000ee20008000000 */
[----:B------:R-:W4:Y:S01]  /*1a240*/  LDCU.U8 UR5, c[0x0][0x799] ;  /* 0x0000f320ff0577ac */ /* 0x000f220008000000 */
[----:B---3--:R-:W-:Y:S02]  /*1a250*/  UISETP.NE.AND UP0, UPT, UR4, URZ, UPT ;  /* 0x000000ff0400728c */ /* 0x008fe4000bf05270 */
[----:B----4-:R-:W-:-:S07]  /*1a260*/  UISETP.NE.AND UP1, UPT, UR5, URZ, UPT ;  /* 0x000000ff0500728c */ /* 0x010fce000bf25270 */
[----:B------:R-:W-:Y:S05]  /*1a270*/  BRA.U !UP0, `(.L_x_636) ;  /* 0x0000000108307547 */ /* 0x000fea000b800000 */
[----:B0-2---:R-:W2:Y:S04]  /*1a280*/  LDG.E.64 R2, desc[UR36][R4.64] ;  /* 0x0000002404027981 */ /* 0x005ea8000c1e1b00 */
[----:B------:R-:W1:Y:S04]  /*1a290*/  LDG.E.64 R6, desc[UR36][R4.64+0x8] ;  /* 0x0000082404067981 */ /* 0x000e68000c1e1b00 */
[----:B------:R-:W3:Y:S04]  /*1a2a0*/  LDG.E.64 R8, desc[UR36][R4.64+0x10] ;  /* 0x0000102404087981 */ /* 0x000ee8000c1e1b00 */
[----:B------:R-:W4:Y:S01]  /*1a2b0*/  LDG.E.64 R10, desc[UR36][R4.64+0x18] ;  /* 0x00001824040a7981 */ /* 0x000f22000c1e1b00 */
[----:B--2---:R-:W-:-:S02]  /*1a2c0*/  LOP3.LUT R18, R2, R18, RZ, 0x3c, !PT ;  /* 0x0000001202127212 */ /* 0x004fc400078e3cff */
[----:B------:R-:W-:Y:S02]  /*1a2d0*/  LOP3.LUT R19, R3, R19, RZ, 0x3c, !PT ;  /* 0x0000001303137212 */ /* 0x000fe400078e3cff */
[----:B-1----:R-:W-:Y:S02]  /*1a2e0*/  LOP3.LUT R62, R6, R62, RZ, 0x3c, !PT ;  /* 0x0000003e063e7212 */ /* 0x002fe400078e3cff */
[----:B------:R-:W-:Y:S02]  /*1a2f0*/  LOP3.LUT R63, R7, R63, RZ, 0x3c, !PT ;  /* 0x0000003f073f7212 */ /* 0x000fe400078e3cff */
[----:B---3--:R-:W-:Y:S02]  /*1a300*/  LOP3.LUT R16, R8, R16, RZ, 0x3c, !PT ;  /* 0x0000001008107212 */ /* 0x008fe400078e3cff */
[----:B------:R-:W-:Y:S02]  /*1a310*/  LOP3.LUT R21, R9, R21, RZ, 0x3c, !PT ;  /* 0x0000001509157212 */ /* 0x000fe400078e3cff */
[----:B----4-:R-:W-:-:S02]  /*1a320*/  LOP3.LUT R66, R10, R66, RZ, 0x3c, !PT ;  /* 0x000000420a427212 */ /* 0x010fc400078e3cff */
[----:B------:R-:W-:-:S07]  /*1a330*/  LOP3.LUT R67, R11, R67, RZ, 0x3c, !PT ;  /* 0x000000430b437212 */ /* 0x000fce00078e3cff */
.L_x_636:
[----:B------:R-:W-:Y:S01]  /*1a340*/  MOV R17, R21 ;  /* 0x0000001500117202 */ /* 0x000fe20000000f00 */
[----:B------:R-:W-:Y:S06]  /*1a350*/  BRA.U !UP1, `(.L_x_637) ;  /* 0x0000000509787547 */ /* 0x000fec000b800000 */
[----:B------:R-:W3:Y:S02]  /*1a360*/  LDCU UR4, c[0x0][0x79c] ;  /* 0x0000f380ff0477ac */ /* 0x000ee40008000800 */
[----:B---3--:R-:W-:-:S09]  /*1a370*/  UISETP.NE.AND UP0, UPT, UR4, 0x1, UPT ;  /* 0x000000010400788c */ /* 0x008fd2000bf05270 */
[----:B------:R-:W-:Y:S05]  /*1a380*/  BRA.U !UP0, `(.L_x_638) ;  /* 0x0000000108907547 */ /* 0x000fea000b800000 */
[----:B------:R-:W-:Y:S01]  /*1a390*/  MOV R2, 0x0 ;  /* 0x0000000000027802 */ /* 0x000fe20000000f00 */
[----:B------:R-:W3:Y:S01]  /*1a3a0*/  LDCU.64 UR4, c[0x4][0x7c8] ;  /* 0x0100f900ff0477ac */ /* 0x000ee20008000a00 */
[----:B------:R-:W-:Y:S02]  /*1a3b0*/  HFMA2 R12, -RZ, RZ, 0, 5.9604644775390625e-08 ;  /* 0x00000001ff0c7431 */ /* 0x000fe400000001ff */
[----:B------:R-:W-:Y:S01]  /*1a3c0*/  IMAD.MOV.U32 R8, RZ, RZ, 0x2ef ;  /* 0x000002efff087424 */ /* 0x000fe200078e00ff */
[----:B------:R4:W2:Y:S01]  /*1a3d0*/  LDC.64 R14, c[0x4][R2] ;  /* 0x01000000020e7b82 */ /* 0x0008a20000000a00 */
[----:B------:R-:W5:Y:S01]  /*1a3e0*/  LDCU.64 UR6, c[0x4][0x7b8] ;  /* 0x0100f700ff0677ac */ /* 0x000f620008000a00 */
[----:B01----:R-:W-:Y:S01]  /*1a3f0*/  MOV R13, RZ ;  /* 0x000000ff000d7202 */ /* 0x003fe20000000f00 */
[----:B------:R-:W0:Y:S01]  /*1a400*/  LDCU.64 UR8, c[0x4][0x670] ;  /* 0x0100ce00ff0877ac */ /* 0x000e220008000a00 */
[----:B---3--:R-:W-:Y:S01]  /*1a410*/  IMAD.U32 R4, RZ, RZ, UR4 ;  /* 0x00000004ff047e24 */ /* 0x008fe2000f8e00ff */
[----:B------:R-:W-:-:S02]  /*1a420*/  MOV R5, UR5 ;  /* 0x0000000500057c02 */ /* 0x000fc40008000f00 */
[----:B-----5:R-:W-:Y:S01]  /*1a430*/  MOV R6, UR6 ;  /* 0x0000000600067c02 */ /* 0x020fe20008000f00 */
[----:B------:R-:W-:Y:S01]  /*1a440*/  IMAD.U32 R7, RZ, RZ, UR7 ;  /* 0x00000007ff077e24 */ /* 0x000fe2000f8e00ff */
[----:B0-----:R-:W-:Y:S02]  /*1a450*/  MOV R10, UR8 ;  /* 0x00000008000a7c02 */ /* 0x001fe40008000f00 */
[----:B----4-:R-:W-:-:S07]  /*1a460*/  MOV R11, UR9 ;  /* 0x00000009000b7c02 */ /* 0x010fce0008000f00 */
[----:B------:R-:W-:-:S07]  /*1a470*/  LEPC R20, `(.L_x_639) ;  /* 0x000000001014794e */ /* 0x000fce0000000000 */
[----:B--2---:R-:W-:Y:S05]  /*1a480*/  CALL.ABS.NOINC R14 ;  /* 0x000000000e007343 */ /* 0x004fea0003c00000 */
.L_x_639:
        /* <DEDUP_REMOVED lines=19> */
.L_x_640:
[----:B------:R-:W-:Y:S05]  /*1a5c0*/  BRA `(.L_x_641) ;  /* 0x0000000000107947 */ /* 0x000fea0003800000 */
.L_x_638:
[----:B------:R-:W3:Y:S02]  /*1a5d0*/  LDCU.64 UR4, c[0x0][0x768] ;  /* 0x0000ed00ff0477ac */ /* 0x000ee40008000a00 */
[----:B---3--:R-:W-:-:S04]  /*1a5e0*/  IADD3 R2, P0, PT, R27, UR4, RZ ;  /* 0x000000041b027c10 */ /* 0x008fc8000ff1e0ff */
[----:B0-2---:R-:W-:-:S05]  /*1a5f0*/  IADD3.X R3, PT, PT, RZ, UR5, RZ, P0, !PT ;  /* 0x00000005ff037c10 */ /* 0x005fca00087fe4ff */
[----:B------:R0:W-:Y:S04]  /*1a600*/  STG.E.64 desc[UR36][R2.64], R18 ;  /* 0x0000001202007986 */ /* 0x0001e8000c101b24 */
.L_x_641:
[----:B------:R-:W2:Y:S01]  /*1a610*/  LDCU.64 UR6, c[0x0][0x768] ;  /* 0x0000ed00ff0677ac */ /* 0x000ea20008000a00 */
[----:B------:R-:W3:Y:S01]  /*1a620*/  LDCU UR4, c[0x0][0x79c] ;  /* 0x0000f380ff0477ac */ /* 0x000ee20008000800 */
[----:B--2---:R-:W-:-:S04]  /*1a630*/  IADD3 R26, P0, PT, R26, UR6, RZ ;  /* 0x000000061a1a7c10 */ /* 0x004fc8000ff1e0ff */
[----:B------:R-:W-:Y:S01]  /*1a640*/  IADD3.X R27, PT, PT, RZ, UR7, RZ, P0, !PT ;  /* 0x00000007ff1b7c10 */ /* 0x000fe200087fe4ff */
[----:B---3--:R-:W-:-:S04]  /*1a650*/  UISETP.NE.AND UP0, UPT, UR4, 0x1, UPT ;  /* 0x000000010400788c */ /* 0x008fc8000bf05270 */
[----:B------:R2:W-:Y:S05]  /*1a660*/  STG.E.64 desc[UR36][R26.64], R62 ;  /* 0x0000003e1a007986 */ /* 0x0005ea000c101b24 */
[----:B------:R-:W-:Y:S05]  /*1a670*/  BRA.U !UP0, `(.L_x_642) ;  /* 0x0000000108907547 */ /* 0x000fea000b800000 */
[----:B0-----:R-:W-:Y:S01]  /*1a680*/  MOV R2, 0x0 ;  /* 0x0000000000027802 */ /* 0x001fe20000000f00 */
[----:B------:R-:W0:Y:S01]  /*1a690*/  LDCU.64 UR4, c[0x4][0x7c8] ;  /* 0x0100f900ff0477ac */ /* 0x000e220008000a00 */
[----:B------:R-:W-:Y:S02]  /*1a6a0*/  HFMA2 R12, -RZ, RZ, 0, 5.9604644775390625e-08 ;  /* 0x00000001ff0c7431 */ /* 0x000fe400000001ff */
[----:B------:R-:W-:Y:S01]  /*1a6b0*/  IMAD.MOV.U32 R8, RZ, RZ, 0x2ef ;  /* 0x000002efff087424 */ /* 0x000fe200078e00ff */
[----:B------:R3:W4:Y:S01]  /*1a6c0*/  LDC.64 R14, c[0x4][R2] ;  /* 0x01000000020e7b82 */ /* 0x0007220000000a00 */
[----:B------:R-:W5:Y:S01]  /*1a6d0*/  LDCU.64 UR6, c[0x4][0x7b8] ;  /* 0x0100f700ff0677ac */ /* 0x000f620008000a00 */
[----:B-1----:R-:W-:Y:S01]  /*1a6e0*/  MOV R13, RZ ;  /* 0x000000ff000d7202 */ /* 0x002fe20000000f00 */
[----:B------:R-:W1:Y:S01]  /*1a6f0*/  LDCU.64 UR8, c[0x4][0x670] ;  /* 0x0100ce00ff0877ac */ /* 0x000e620008000a00 */
[----:B0-----:R-:W-:Y:S01]  /*1a700*/  IMAD.U32 R4, RZ, RZ, UR4 ;  /* 0x00000004ff047e24 */ /* 0x001fe2000f8e00ff */
[----:B------:R-:W-:-:S02]  /*1a710*/  MOV R5, UR5 ;  /* 0x0000000500057c02 */ /* 0x000fc40008000f00 */
[----:B-----5:R-:W-:Y:S01]  /*1a720*/  MOV R6, UR6 ;  /* 0x0000000600067c02 */ /* 0x020fe20008000f00 */
[----:B------:R-:W-:Y:S01]  /*1a730*/  IMAD.U32 R7, RZ, RZ, UR7 ;  /* 0x00000007ff077e24 */ /* 0x000fe2000f8e00ff */
[----:B-1----:R-:W-:Y:S02]  /*1a740*/  MOV R10, UR8 ;  /* 0x00000008000a7c02 */ /* 0x002fe40008000f00 */
[----:B---3--:R-:W-:-:S07]  /*1a750*/  MOV R11, UR9 ;  /* 0x00000009000b7c02 */ /* 0x008fce0008000f00 */
[----:B------:R-:W-:-:S07]  /*1a760*/  LEPC R20, `(.L_x_643) ;  /* 0x000000001014794e */ /* 0x000fce0000000000 */
[----:B--2-4-:R-:W-:Y:S05]  /*1a770*/  CALL.ABS.NOINC R14 ;  /* 0x000000000e007343 */ /* 0x014fea0003c00000 */
.L_x_643:
        /* <DEDUP_REMOVED lines=19> */
.L_x_644:
[----:B------:R-:W-:Y:S05]  /*1a8b0*/  BRA `(.L_x_645) ;  /* 0x00000000000c7947 */ /* 0x000fea0003800000 */
.L_x_642:
[----:B0-----:R-:W-:-:S04]  /*1a8c0*/  IADD3 R2, P0, PT, R25, UR6, RZ ;  /* 0x0000000619027c10 */ /* 0x001fc8000ff1e0ff */
[----:B------:R-:W-:-:S05]  /*1a8d0*/  IADD3.X R3, PT, PT, RZ, UR7, RZ, P0, !PT ;  /* 0x00000007ff037c10 */ /* 0x000fca00087fe4ff */
[----:B------:R0:W-:Y:S04]  /*1a8e0*/  STG.E.64 desc[UR36][R2.64], R16 ;  /* 0x0000001002007986 */ /* 0x0001e8000c101b24 */
.L_x_645:
[----:B------:R-:W3:Y:S02]  /*1a8f0*/  LDCU.64 UR4, c[0x0][0x768] ;  /* 0x0000ed00ff0477ac */ /* 0x000ee40008000a00 */
[----:B---3--:R-:W-:-:S04]  /*1a900*/  IADD3 R24, P0, PT, R24, UR4, RZ ;  /* 0x0000000418187c10 */ /* 0x008fc8000ff1e0ff */
[----:B------:R-:W-:-:S05]  /*1a910*/  IADD3.X R25, PT, PT, RZ, UR5, RZ, P0, !PT ;  /* 0x00000005ff197c10 */ /* 0x000fca00087fe4ff */
[----:B------:R-:W-:Y:S01]  /*1a920*/  STG.E.64 desc[UR36][R24.64], R66 ;  /* 0x0000004218007986 */ /* 0x000fe2000c101b24 */
[----:B------:R-:W-:Y:S05]  /*1a930*/  EXIT ;  /* 0x000000000000794d */ /* 0x000fea0003800000 */
.L_x_637:
[----:B------:R-:W-:Y:S04]  /*1a940*/  STG.E.64 desc[UR36][R4.64], R18 ;  /* 0x0000001204007986 */ /* 0x000fe8000c101b24 */
[----:B------:R-:W-:Y:S04]  /*1a950*/  STG.E.64 desc[UR36][R4.64+0x8], R62 ;  /* 0x0000083e04007986 */ /* 0x000fe8000c101b24 */
[----:B------:R-:W-:Y:S04]  /*1a960*/  STG.E.64 desc[UR36][R4.64+0x10], R16 ;  /* 0x0000101004007986 */ /* 0x000fe8000c101b24 */
[----:B------:R-:W-:Y:S01]  /*1a970*/  STG.E.64 desc[UR36][R4.64+0x18], R66 ;  /* 0x0000184204007986 */ /* 0x000fe2000c101b24 */
[----:B------:R-:W-:Y:S05]  /*1a980*/  EXIT ;  /* 0x000000000000794d */ /* 0x000fea0003800000 */
.L_x_646:
        /* <DEDUP_REMOVED lines=15> */
.L_x_9959:


//--------------------- .text._ZN2at6native13reduce_kernelILi512ELi1ENS0_8ReduceOpIN3c104HalfENS0_14func_wrapper_tIdZNS0_15xor_sum_functorIS4_vEclERNS_14TensorIteratorEEUlddE_EEjdLi4ELi4EEEEEvT1_ --------------------------
	.section	.text._ZN2at6native13reduce_kernelILi512ELi1ENS0_8ReduceOpIN3c104HalfENS0_14func_wrapper_tIdZNS0_15xor_sum_functorIS4_vEclERNS_14TensorIteratorEEUlddE_EEjdLi4ELi4EEEEEvT1_,"ax",@progbits
	.align	128
        .global         _ZN2at6native13reduce_kernelILi512ELi1ENS0_8ReduceOpIN3c104HalfENS0_14func_wrapper_tIdZNS0_15xor_sum_functorIS4_vEclERNS_14TensorIteratorEEUlddE_EEjdLi4ELi4EEEEEvT1_
        .type           _ZN2at6native13reduce_kernelILi512ELi1ENS0_8ReduceOpIN3c104HalfENS0_14func_wrapper_tIdZNS0_15xor_sum_functorIS4_vEclERNS_14TensorIteratorEEUlddE_EEjdLi4ELi4EEEEEvT1_,@function
        .size           _ZN2at6native13reduce_kernelILi512ELi1ENS0_8ReduceOpIN3c104HalfENS0_14func_wrapper_tIdZNS0_15xor_sum_functorIS4_vEclERNS_14TensorIteratorEEUlddE_EEjdLi4ELi4EEEEEvT1_,(.L_x_9960 - _ZN2at6native13reduce_kernelILi512ELi1ENS0_8ReduceOpIN3c104HalfENS0_14func_wrapper_tIdZNS0_15xor_sum_functorIS4_vEclERNS_14TensorIteratorEEUlddE_EEjdLi4ELi4EEEEEvT1_)
        .other          _ZN2at6native13reduce_kernelILi512ELi1ENS0_8ReduceOpIN3c104HalfENS0_14func_wrapper_tIdZNS0_15xor_sum_functorIS4_vEclERNS_14TensorIteratorEEUlddE_EEjdLi4ELi4EEEEEvT1_,@"STO_CUDA_ENTRY STV_DEFAULT"
_ZN2at6native13reduce_kernelILi512ELi1ENS0_8ReduceOpIN3c104HalfENS0_14func_wrapper_tIdZNS0_15xor_sum_functorIS4_vEclERNS_14TensorIteratorEEUlddE_EEjdLi4ELi4EEEEEvT1_:
.text._ZN2at6native13reduce_kernelILi512ELi1ENS0_8ReduceOpIN3c104HalfENS0_14func_wrapper_tIdZNS0_15xor_sum_functorIS4_vEclERNS_14TensorIteratorEEUlddE_EEjdLi4ELi4EEEEEvT1_:
        /* <DEDUP_REMOVED lines=296> */
.L_x_647:
        /* <DEDUP_REMOVED lines=49> */
[----:B--2---:R-:W-:-:S05]  /*1590*/  HADD2.F32 R6, -RZ, R2.H0_H0 ;  /* 0x20000002ff067230 */ /* 0x004fca0000004100 */
[----:B------:R-:W-:-:S06]  /*15a0*/  FMUL.FTZ R6, R6, 1 ;  /* 0x3f80000006067820 */ /* 0x000fcc0000410000 */
[----:B------:R-:W0:Y:S02]  /*15b0*/  F2F.F64.F32 R6, R6 ;  /* 0x0000000600067310 */ /* 0x000e240000201800 */
[----:B0-----:R-:W-:Y:S02]  /*15c0*/  LOP3.LUT R19, R6, UR4, RZ, 0x3c, !PT ;  /* 0x0000000406137c12 */ /* 0x001fe4000f8e3cff */
[----:B------:R-:W-:-:S07]  /*15d0*/  LOP3.LUT R21, R7, UR5, RZ, 0x3c, !PT ;  /* 0x0000000507157c12 */ /* 0x000fce000f8e3cff */
.L_x_654:
[----:B------:R-:W-:Y:S05]  /*15e0*/  BSYNC.RECONVERGENT B2 ;  /* 0x0000000000027941 */ /* 0x000fea0003800200 */
.L_x_653:
[----:B------:R-:W-:Y:S02]  /*15f0*/  IADD3 R10, P0, PT, R10, 0x8, RZ ;  /* 0x000000080a0a7810 */ /* 0x000fe40007f1e0ff */
[----:B------:R-:W-:-:S03]  /*1600*/  IADD3 R12, PT, PT, R9, -0x4, R28 ;  /* 0xfffffffc090c7810 */ /* 0x000fc60007ffe01c */
[----:B------:R-:W-:-:S08]  /*1610*/  IMAD.X R11, RZ, RZ, R11, P0 ;  /* 0x000000ffff0b7224 */ /* 0x000fd000000e060b */
.L_x_652:
[----:B------:R-:W-:Y:S05]  /*1620*/  BSYNC.RECONVERGENT B1 ;  /* 0x0000000000017941 */ /* 0x000fea0003800200 */
.L_x_651:
        /* <DEDUP_REMOVED lines=11> */
[----:B------:R-:W-:Y:S01]  /*16e0*/  MOV R27, R18 ;  /* 0x00000012001b7202 */ /* 0x000fe20000000f00 */
[----:B------:R-:W-:-:S07]  /*16f0*/  IMAD.MOV.U32 R23, RZ, RZ, R14 ;  /* 0x000000ffff177224 */ /* 0x000fce00078e000e */
.L_x_657:
[C---:B------:R-:W-:Y:S01]  /*1700*/  IMAD.WIDE.U32 R8, R25.reuse, 0x8, R10 ;  /* 0x0000000819087825 */ /* 0x040fe200078e000a */
[----:B------:R-:W0:Y:S04]  /*1710*/  LDCU UR4, c[0x0][0x39c] ;  /* 0x00007380ff0477ac */ /* 0x000e280008000800 */
[----:B------:R-:W2:Y:S01]  /*1720*/  LDG.E.64 R6, desc[UR36][R8.64] ;  /* 0x0000002408067981 */ /* 0x000ea2000c1e1b00 */
[----:B0-----:R-:W-:-:S04]  /*1730*/  IADD3 R25, PT, PT, R25, UR4, RZ ;  /* 0x0000000419197c10 */ /* 0x001fc8000fffe0ff */
[----:B------:R-:W-:-:S04]  /*1740*/  LEA R29, R25, 0x3, 0x2 ;  /* 0x00000003191d7811 */ /* 0x000fc800078e10ff */
[----:B------:R-:W-:Y:S01]  /*1750*/  ISETP.GE.U32.AND P1, PT, R29, R12, PT ;  /* 0x0000000c1d00720c */ /* 0x000fe20003f26070 */
[--C-:B--2---:R-:W-:Y:S02]  /*1760*/  HADD2.F32 R2, -RZ, R6.reuse.H0_H0 ;  /* 0x20000006ff027230 */ /* 0x104fe40000004100 */
[----:B------:R-:W-:Y:S02]  /*1770*/  HADD2.F32 R6, -RZ, R6.H1_H1 ;  /* 0x30000006ff067230 */ /* 0x000fe40000004100 */
[--C-:B------:R-:W-:Y:S02]  /*1780*/  HADD2.F32 R20, -RZ, R7.reuse.H1_H1 ;  /* 0x30000007ff147230 */ /* 0x100fe40000004100 */
[----:B------:R-:W-:Y:S01]  /*1790*/  FMUL.FTZ R2, R2, 1 ;  /* 0x3f80000002027820 */ /* 0x000fe20000410000 */
[----:B------:R-:W-:Y:S01]  /*17a0*/  FMUL.FTZ R4, R6, 1 ;  /* 0x3f80000006047820 */ /* 0x000fe20000410000 */
[----:B------:R-:W-:Y:S02]  /*17b0*/  HADD2.F32 R6, -RZ, R7.H0_H0 ;  /* 0x20000007ff067230 */ /* 0x000fe40000004100 */
[----:B------:R-:W-:-:S02]  /*17c0*/  FMUL.FTZ R8, R20, 1 ;  /* 0x3f80000014087820 */ /* 0x000fc40000410000 */
[----:B------:R-:W0:Y:S01]  /*17d0*/  F2F.F64.F32 R2, R2 ;  /* 0x0000000200027310 */ /* 0x000e220000201800 */
[----:B------:R-:W-:-:S07]  /*17e0*/  FMUL.FTZ R6, R6, 1 ;  /* 0x3f80000006067820 */ /* 0x000fce0000410000 */
        /* <DEDUP_REMOVED lines=12> */
.L_x_656:
[----:B------:R-:W-:Y:S05]  /*18b0*/  BSYNC.RECONVERGENT B1 ;  /* 0x0000000000017941 */ /* 0x000fea0003800200 */
.L_x_655:
        /* <DEDUP_REMOVED lines=8> */
[----:B--2---:R-:W-:-:S05]  /*1940*/  HADD2.F32 R0, -RZ, R10.H0_H0 ;  /* 0x2000000aff007230 */ /* 0x004fca0000004100 */
[----:B------:R-:W-:-:S04]  /*1950*/  FMUL.FTZ R0, R0, 1 ;  /* 0x3f80000000007820 */ /* 0x000fc80000410000 */
[----:B------:R-:W0:Y:S02]  /*1960*/  F2F.F64.F32 R2, R0 ;  /* 0x0000000000027310 */ /* 0x000e240000201800 */
[----:B0-----:R-:W-:Y:S02]  /*1970*/  LOP3.LUT R19, R19, R2, RZ, 0x3c, !PT ;  /* 0x0000000213137212 */ /* 0x001fe400078e3cff */
[----:B------:R-:W-:-:S07]  /*1980*/  LOP3.LUT R21, R21, R3, RZ, 0x3c, !PT ;  /* 0x0000000315157212 */ /* 0x000fce00078e3cff */
.L_x_659:
[----:B------:R-:W-:Y:S05]  /*1990*/  BSYNC.RECONVERGENT B1 ;  /* 0x0000000000017941 */ /* 0x000fea0003800200 */
.L_x_658:
[----:B------:R-:W-:Y:S02]  /*19a0*/  LOP3.LUT R18, R18, R27, R19, 0x96, !PT ;  /* 0x0000001b12127212 */ /* 0x000fe400078e9613 */
[----:B------:R-:W-:Y:S02]  /*19b0*/  LOP3.LUT R14, R23, R14, R21, 0x96, !PT ;  /* 0x0000000e170e7212 */ /* 0x000fe400078e9615 */
[----:B------:R-:W-:Y:S02]  /*19c0*/  LOP3.LUT R24, R18, R15, RZ, 0x3c, !PT ;  /* 0x0000000f12187212 */ /* 0x000fe400078e3cff */
[----:B------:R-:W-:Y:S01]  /*19d0*/  LOP3.LUT R25, R14, R13, RZ, 0x3c, !PT ;  /* 0x0000000d0e197212 */ /* 0x000fe200078e3cff */
[----:B------:R-:W-:Y:S06]  /*19e0*/  BRA `(.L_x_649) ;  /* 0x0000009800f87947 */ /* 0x000fec0003800000 */
.L_x_650:
        /* <DEDUP_REMOVED lines=25> */
.L_x_663:
        /* <DEDUP_REMOVED lines=11> */
[----:B------:R-:W-:Y:S01]  /*1c30*/  IADD3 R27, PT, PT, R27, R14, RZ ;  /* 0x0000000e1b1b7210 */ /* 0x000fe20007ffe0ff */
[----:B--2---:R-:W-:-:S05]  /*1c40*/  HADD2.F32 R26, -RZ, R20.H0_H0 ;  /* 0x20000014ff1a7230 */ /* 0x004fca0000004100 */
[----:B------:R-:W-:Y:S01]  /*1c50*/  FMUL.FTZ R26, R26, 1 ;  /* 0x3f8000001a1a7820 */ /* 0x000fe20000410000 */
[----:B---3--:R-:W-:-:S03]  /*1c60*/  HADD2.F32 R29, -RZ, R18.H0_H0 ;  /* 0x20000012ff1d7230 */ /* 0x008fc60000004100 */
[----:B------:R-:W0:Y:S02]  /*1c70*/  F2F.F64.F32 R2, R26 ;  /* 0x0000001a00027310 */ /* 0x000e240000201800 */
[----:B------:R-:W-:Y:S01]  /*1c80*/  FMUL.FTZ R29, R29, 1 ;  /* 0x3f8000001d1d7820 */ /* 0x000fe20000410000 */
[----:B----4-:R-:W-:-:S05]  /*1c90*/  HADD2.F32 R6, -RZ, R22.H0_H0 ;  /* 0x20000016ff067230 */ /* 0x010fca0000004100 */
[----:B------:R-:W1:Y:S01]  /*1ca0*/  F2F.F64.F32 R4, R29 ;  /* 0x0000001d00047310 */ /* 0x000e620000201800 */
[----:B------:R-:W-:Y:S01]  /*1cb0*/  FMUL.FTZ R6, R6, 1 ;  /* 0x3f80000006067820 */ /* 0x000fe20000410000 */
[----:B-----5:R-:W-:Y:S01]  /*1cc0*/  HADD2.F32 R8, -RZ, R24.H0_H0 ;  /* 0x20000018ff087230 */ /* 0x020fe20000004100 */
[----:B0-----:R-:W-:Y:S01]  /*1cd0*/  LOP3.LUT R13, R13, R3, RZ, 0x3c, !PT ;  /* 0x000000030d0d7212 */ /* 0x001fe200078e3cff */
[----:B------:R-:W-:-:S04]  /*1ce0*/  IMAD R3, R14, 0x3, R27 ;  /* 0x000000030e037824 */ /* 0x000fc800078e021b */
[----:B------:R-:W0:Y:S01]  /*1cf0*/  F2F.F64.F32 R6, R6 ;  /* 0x0000000600067310 */ /* 0x000e220000201800 */
[----:B------:R-:W-:Y:S01]  /*1d00*/  FMUL.FTZ R8, R8, 1 ;  /* 0x3f80000008087820 */ /* 0x000fe20000410000 */
[----:B------:R-:W-:Y:S02]  /*1d10*/  LOP3.LUT R21, R21, R2, RZ, 0x3c, !PT ;  /* 0x0000000215157212 */ /* 0x000fe400078e3cff */
[----:B------:R-:W-:Y:S02]  /*1d20*/  ISETP.GE.U32.AND P0, PT, R3, R28, PT ;  /* 0x0000001c0300720c */ /* 0x000fe40003f06070 */
[----:B-1----:R-:W-:Y:S02]  /*1d30*/  LOP3.LUT R12, R12, R4, RZ, 0x3c, !PT ;  /* 0x000000040c0c7212 */ /* 0x002fe400078e3cff */
[----:B------:R-:W1:Y:S01]  /*1d40*/  F2F.F64.F32 R8, R8 ;  /* 0x0000000800087310 */ /* 0x000e620000201800 */
[----:B------:R-:W-:Y:S02]  /*1d50*/  LOP3.LUT R0, R0, R5, RZ, 0x3c, !PT ;  /* 0x0000000500007212 */ /* 0x000fe400078e3cff */
[----:B0-----:R-:W-:-:S02]  /*1d60*/  LOP3.LUT R23, R23, R6, RZ, 0x3c, !PT ;  /* 0x0000000617177212 */ /* 0x001fc400078e3cff */
[----:B------:R-:W-:Y:S02]  /*1d70*/  LOP3.LUT R15, R15, R7, RZ, 0x3c, !PT ;  /* 0x000000070f0f7212 */ /* 0x000fe400078e3cff */
[----:B-1----:R-:W-:Y:S02]  /*1d80*/  LOP3.LUT R25, R25, R8, RZ, 0x3c, !PT ;  /* 0x0000000819197212 */ /* 0x002fe400078e3cff */
[----:B------:R-:W-:Y:S01]  /*1d90*/  LOP3.LUT R19, R19, R9, RZ, 0x3c, !PT ;  /* 0x0000000913137212 */ /* 0x000fe200078e3cff */
[----:B------:R-:W-:Y:S06]  /*1da0*/  @!P0 BRA `(.L_x_663) ;  /* 0xfffffffc00748947 */ /* 0x000fec000383ffff */
[----:B------:R-:W-:Y:S05]  /*1db0*/  BSYNC.RECONVERGENT B2 ;  /* 0x0000000000027941 */ /* 0x000fea0003800200 */
.L_x_662:
[----:B------:R-:W-:Y:S05]  /*1dc0*/  BSYNC.RECONVERGENT B1 ;  /* 0x0000000000017941 */ /* 0x000fea0003800200 */
.L_x_661:
        /* <DEDUP_REMOVED lines=19> */
.L_x_665:
[----:B------:R-:W-:Y:S05]  /*1f00*/  BSYNC.RECONVERGENT B1 ;  /* 0x0000000000017941 */ /* 0x000fea0003800200 */
.L_x_664:
[----:B------:R-:W-:Y:S04]  /*1f10*/  BSSY.RECONVERGENT B1, `(.L_x_666) ;  /* 0x000001e000017945 */ /* 0x000fe80003800200 */
[----:B------:R-:W-:Y:S05]  /*1f20*/  @P0 BRA `(.L_x_667) ;  /* 0x0000000000700947 */ /* 0x000fea0003800000 */
[----:B-----5:R-:W-:Y:S01]  /*1f30*/  HADD2.F32 R20, -RZ, R20.H0_H0 ;  /* 0x20000014ff147230 */ /* 0x020fe20000004100 */
[----:B------:R-:W-:-:S04]  /*1f40*/  IADD3 R5, PT, PT, R27, R14, RZ ;  /* 0x0000000e1b057210 */ /* 0x000fc80007ffe0ff */
[----:B0-----:R-:W-:Y:S01]  /*1f50*/  FMUL.FTZ R2, R20, 1 ;  /* 0x3f80000014027820 */ /* 0x001fe20000410000 */
[----:B------:R-:W-:-:S05]  /*1f60*/  ISETP.GE.U32.AND P0, PT, R5, R28, PT ;  /* 0x0000001c0500720c */ /* 0x000fca0003f06070 */
[----:B------:R-:W0:Y:S02]  /*1f70*/  F2F.F64.F32 R2, R2 ;  /* 0x0000000200027310 */ /* 0x000e240000201800 */
[----:B0-----:R-:W-:Y:S02]  /*1f80*/  LOP3.LUT R21, R21, R2, RZ, 0x3c, !PT ;  /* 0x0000000215157212 */ /* 0x001fe400078e3cff */
[----:B------:R-:W-:-:S04]  /*1f90*/  LOP3.LUT R13, R13, R3, RZ, 0x3c, !PT ;  /* 0x000000030d0d7212 */ /* 0x000fc800078e3cff */
[----:B------:R-:W-:Y:S05]  /*1fa0*/  @P0 BRA `(.L_x_667) ;  /* 0x0000000000500947 */ /* 0x000fea0003800000 */
[----:B------:R-:W-:Y:S02]  /*1fb0*/  HADD2.F32 R18, -RZ, R18.H0_H0 ;  /* 0x20000012ff127230 */ /* 0x000fe40000004100 */
[----:B------:R-:W-:-:S03]  /*1fc0*/  IMAD.IADD R5, R5, 0x1, R14 ;  /* 0x0000000105057824 */ /* 0x000fc600078e020e */
[----:B------:R-:W-:Y:S02]  /*1fd0*/  FMUL.FTZ R2, R18, 1 ;  /* 0x3f80000012027820 */ /* 0x000fe40000410000 */
[----:B------:R-:W-:-:S04]  /*1fe0*/  ISETP.GE.U32.AND P0, PT, R5, R28, PT ;  /* 0x0000001c0500720c */ /* 0x000fc80003f06070 */
[----:B------:R-:W0:Y:S02]  /*1ff0*/  F2F.F64.F32 R2, R2 ;  /* 0x0000000200027310 */ /* 0x000e240000201800 */
[----:B0-----:R-:W-:Y:S02]  /*2000*/  LOP3.LUT R12, R12, R2, RZ, 0x3c, !PT ;  /* 0x000000020c0c7212 */ /* 0x001fe400078e3cff */
[----:B------:R-:W-:-:S05]  /*2010*/  LOP3.LUT R0, R0, R3, RZ, 0x3c, !PT ;  /* 0x0000000300007212 */ /* 0x000fca00078e3cff */
[----:B------:R-:W-:Y:S05]  /*2020*/  @P0 BRA `(.L_x_667) ;  /* 0x0000000000300947 */ /* 0x000fea0003800000 */
[----:B------:R-:W-:Y:S01]  /*2030*/  IADD3 R3, PT, PT, R5, R14, RZ ;  /* 0x0000000e05037210 */ /* 0x000fe20007ffe0ff */
[----:B------:R-:W-:-:S03]  /*2040*/  HADD2.F32 R22, -RZ, R22.H0_H0 ;  /* 0x20000016ff167230 */ /* 0x000fc60000004100 */
[----:B------:R-:W-:Y:S02]  /*2050*/  ISETP.GE.U32.AND P0, PT, R3, R28, PT ;  /* 0x0000001c0300720c */ /* 0x000fe40003f06070 */
[----:B------:R-:W-:-:S06]  /*2060*/  FMUL.FTZ R2, R22, 1 ;  /* 0x3f80000016027820 */ /* 0x000fcc0000410000 */
[----:B------:R-:W0:Y:S05]  /*2070*/  F2F.F64.F32 R2, R2 ;  /* 0x0000000200027310 */ /* 0x000e2a0000201800 */
[----:B------:R-:W-:-:S05]  /*2080*/  @!P0 HADD2.F32 R24, -RZ, R24.H0_H0 ;  /* 0x20000018ff188230 */ /* 0x000fca0000004100 */
[----:B------:R-:W-:Y:S01]  /*2090*/  @!P0 FMUL.FTZ R4, R24, 1 ;  /* 0x3f80000018048820 */ /* 0x000fe20000410000 */
[----:B0-----:R-:W-:-:S05]  /*20a0*/  LOP3.LUT R23, R23, R2, RZ, 0x3c, !PT ;  /* 0x0000000217177212 */ /* 0x001fca00078e3cff */
[----:B------:R-:W0:Y:S01]  /*20b0*/  @!P0 F2F.F64.F32 R4, R4 ;  /* 0x0000000400048310 */ /* 0x000e220000201800 */
[----:B------:R-:W-:Y:S02]  /*20c0*/  LOP3.LUT R15, R15, R3, RZ, 0x3c, !PT ;  /* 0x000000030f0f7212 */ /* 0x000fe400078e3cff */
[----:B0-----:R-:W-:Y:S02]  /*20d0*/  @!P0 LOP3.LUT R25, R25, R4, RZ, 0x3c, !PT ;  /* 0x0000000419198212 */ /* 0x001fe400078e3cff */
[----:B------:R-:W-:-:S07]  /*20e0*/  @!P0 LOP3.LUT R19, R19, R5, RZ, 0x3c, !PT ;  /* 0x0000000513138212 */ /* 0x000fce00078e3cff */
.L_x_667:
[----:B------:R-:W-:Y:S05]  /*20f0*/  BSYNC.RECONVERGENT B1 ;  /* 0x0000000000017941 */ /* 0x000fea0003800200 */
.L_x_666:
[----:B------:R-:W-:Y:S02]  /*2100*/  LOP3.LUT R12, R23, R12, R21, 0x96, !PT ;  /* 0x0000000c170c7212 */ /* 0x000fe400078e9615 */
[----:B------:R-:W-:Y:S02]  /*2110*/  LOP3.LUT R0, R15, R0, R13, 0x96, !PT ;  /* 0x000000000f007212 */ /* 0x000fe400078e960d */
[----:B-----5:R-:W-:Y:S02]  /*2120*/  LOP3.LUT R24, R12, R25, RZ, 0x3c, !PT ;  /* 0x000000190c187212 */ /* 0x020fe400078e3cff */
[----:B------:R-:W-:Y:S01]  /*2130*/  LOP3.LUT R25, R0, R19, RZ, 0x3c, !PT ;  /* 0x0000001300197212 */ /* 0x000fe200078e3cff */
[----:B------:R-:W-:Y:S06]  /*2140*/  BRA `(.L_x_649) ;  /* 0x0000009400207947 */ /* 0x000fec0003800000 */
.L_x_660:
        /* <DEDUP_REMOVED lines=21> */
.L_x_671:
        /* <DEDUP_REMOVED lines=16> */
[----:B--2---:R-:W-:-:S05]  /*23a0*/  HADD2.F32 R14, -RZ, R20.H0_H0 ;  /* 0x20000014ff0e7230 */ /* 0x004fca0000004100 */
[----:B------:R-:W-:-:S04]  /*23b0*/  FMUL.FTZ R27, R14, 1 ;  /* 0x3f8000000e1b7820 */ /* 0x000fc80000410000 */
[----:B------:R1:W2:Y:S01]  /*23c0*/  F2F.F64.F32 R14, R27 ;  /* 0x0000001b000e7310 */ /* 0x0002a20000201800 */
[----:B---3--:R-:W-:-:S05]  /*23d0*/  HADD2.F32 R29, -RZ, R4.H0_H0 ;  /* 0x20000004ff1d7230 */ /* 0x008fca0000004100 */
[----:B------:R-:W-:Y:S01]  /*23e0*/  FMUL.FTZ R29, R29, 1 ;  /* 0x3f8000001d1d7820 */ /* 0x000fe20000410000 */
[----:B----4-:R-:W-:Y:S02]  /*23f0*/  HADD2.F32 R18, -RZ, R26.H0_H0 ;  /* 0x2000001aff127230 */ /* 0x010fe40000004100 */
[----:B-1----:R-:W-:Y:S01]  /*2400*/  IMAD R27, R5, 0x3, R24 ;  /* 0x00000003051b7824 */ /* 0x002fe200078e0218 */
[----:B------:R-:W1:Y:S02]  /*2410*/  F2F.F64.F32 R12, R29 ;  /* 0x0000001d000c7310 */ /* 0x000e640000201800 */
[----:B0-----:R-:W-:Y:S02]  /*2420*/  FMUL.FTZ R23, R18, 1 ;  /* 0x3f80000012177820 */ /* 0x001fe40000410000 */
[----:B------:R-:W-:Y:S01]  /*2430*/  ISETP.GE.U32.AND P0, PT, R27, R28, PT ;  /* 0x0000001c1b00720c */ /* 0x000fe20003f06070 */
[----:B-----5:R-:W-:Y:S01]  /*2440*/  HADD2.F32 R18, -RZ, R22.H0_H0 ;  /* 0x20000016ff127230 */ /* 0x020fe20000004100 */
[----:B--2---:R-:W-:-:S02]  /*2450*/  LOP3.LUT R3, R3, R14, RZ, 0x3c, !PT ;  /* 0x0000000e03037212 */ /* 0x004fc400078e3cff */
[----:B------:R-:W-:Y:S02]  /*2460*/  LOP3.LUT R2, R2, R15, RZ, 0x3c, !PT ;  /* 0x0000000f02027212 */ /* 0x000fe400078e3cff */
[----:B------:R-:W-:Y:S01]  /*2470*/  FMUL.FTZ R18, R18, 1 ;  /* 0x3f80000012127820 */ /* 0x000fe20000410000 */
[----:B------:R-:W0:Y:S01]  /*2480*/  F2F.F64.F32 R14, R23 ;  /* 0x00000017000e7310 */ /* 0x000e220000201800 */
[----:B-1----:R-:W-:Y:S02]  /*2490*/  LOP3.LUT R6, R6, R12, RZ, 0x3c, !PT ;  /* 0x0000000c06067212 */ /* 0x002fe400078e3cff */
[----:B------:R-:W-:-:S05]  /*24a0*/  LOP3.LUT R7, R7, R13, RZ, 0x3c, !PT ;  /* 0x0000000d07077212 */ /* 0x000fca00078e3cff */
[----:B------:R-:W1:Y:S01]  /*24b0*/  F2F.F64.F32 R18, R18 ;  /* 0x0000001200127310 */ /* 0x000e620000201800 */
[----:B0-----:R-:W-:Y:S02]  /*24c0*/  LOP3.LUT R25, R25, R14, RZ, 0x3c, !PT ;  /* 0x0000000e19197212 */ /* 0x001fe400078e3cff */
[----:B------:R-:W-:Y:S02]  /*24d0*/  LOP3.LUT R8, R8, R15, RZ, 0x3c, !PT ;  /* 0x0000000f08087212 */ /* 0x000fe400078e3cff */
[----:B-1----:R-:W-:Y:S02]  /*24e0*/  LOP3.LUT R21, R21, R18, RZ, 0x3c, !PT ;  /* 0x0000001215157212 */ /* 0x002fe400078e3cff */
[----:B------:R-:W-:Y:S01]  /*24f0*/  LOP3.LUT R9, R9, R19, RZ, 0x3c, !PT ;  /* 0x0000001309097212 */ /* 0x000fe200078e3cff */
[----:B------:R-:W-:Y:S06]  /*2500*/  @!P0 BRA `(.L_x_671) ;  /* 0xfffffffc00648947 */ /* 0x000fec000383ffff */
[----:B------:R-:W-:Y:S05]  /*2510*/  BSYNC.RECONVERGENT B2 ;  /* 0x0000000000027941 */ /* 0x000fea0003800200 */
.L_x_670:
[----:B------:R-:W-:Y:S05]  /*2520*/  BSYNC.RECONVERGENT B1 ;  /* 0x0000000000017941 */ /* 0x000fea0003800200 */
.L_x_669:
        /* <DEDUP_REMOVED lines=23> */
.L_x_673:
[----:B------:R-:W-:Y:S05]  /*26a0*/  BSYNC.RECONVERGENT B1 ;  /* 0x0000000000017941 */ /* 0x000fea0003800200 */
.L_x_672:
[----:B------:R-:W-:Y:S04]  /*26b0*/  BSSY.RECONVERGENT B1, `(.L_x_674) ;  /* 0x000001e000017945 */ /* 0x000fe80003800200 */
[----:B------:R-:W-:Y:S05]  /*26c0*/  @P0 BRA `(.L_x_675) ;  /* 0x0000000000700947 */ /* 0x000fea0003800000 */
[----:B-----5:R-:W-:Y:S02]  /*26d0*/  HADD2.F32 R20, -RZ, R20.H0_H0 ;  /* 0x20000014ff147230 */ /* 0x020fe40000004100 */
[----:B------:R-:W-:-:S03]  /*26e0*/  IMAD.IADD R0, R24, 0x1, R5 ;  /* 0x0000000118007824 */ /* 0x000fc600078e0205 */
[----:B0-----:R-:W-:Y:S02]  /*26f0*/  FMUL.FTZ R10, R20, 1 ;  /* 0x3f800000140a7820 */ /* 0x001fe40000410000 */
[----:B------:R-:W-:-:S04]  /*2700*/  ISETP.GE.U32.AND P0, PT, R0, R28, PT ;  /* 0x0000001c0000720c */ /* 0x000fc80003f06070 */
[----:B------:R-:W0:Y:S02]  /*2710*/  F2F.F64.F32 R10, R10 ;  /* 0x0000000a000a7310 */ /* 0x000e240000201800 */
[----:B0-----:R-:W-:Y:S02]  /*2720*/  LOP3.LUT R3, R3, R10, RZ, 0x3c, !PT ;  /* 0x0000000a03037212 */ /* 0x001fe400078e3cff */
[----:B------:R-:W-:-:S05]  /*2730*/  LOP3.LUT R2, R2, R11, RZ, 0x3c, !PT ;  /* 0x0000000b02027212 */ /* 0x000fca00078e3cff */
[----:B------:R-:W-:Y:S05]  /*2740*/  @P0 BRA `(.L_x_675) ;  /* 0x0000000000500947 */ /* 0x000fea0003800000 */
[----:B------:R-:W-:Y:S01]  /*2750*/  HADD2.F32 R4, -RZ, R4.H0_H0 ;  /* 0x20000004ff047230 */ /* 0x000fe20000004100 */
[----:B------:R-:W-:-:S04]  /*2760*/  IADD3 R0, PT, PT, R0, R5, RZ ;  /* 0x0000000500007210 */ /* 0x000fc80007ffe0ff */
[----:B------:R-:W-:Y:S01]  /*2770*/  FMUL.FTZ R4, R4, 1 ;  /* 0x3f80000004047820 */ /* 0x000fe20000410000 */
[----:B------:R-:W-:-:S03]  /*2780*/  ISETP.GE.U32.AND P0, PT, R0, R28, PT ;  /* 0x0000001c0000720c */ /* 0x000fc60003f06070 */
[----:B------:R-:W0:Y:S02]  /*2790*/  F2F.F64.F32 R10, R4 ;  /* 0x00000004000a7310 */ /* 0x000e240000201800 */
[----:B0-----:R-:W-:Y:S02]  /*27a0*/  LOP3.LUT R6, R6, R10, RZ, 0x3c, !PT ;  /* 0x0000000a06067212 */ /* 0x001fe400078e3cff */
[----:B------:R-:W-:-:S06]  /*27b0*/  LOP3.LUT R7, R7, R11, RZ, 0x3c, !PT ;  /* 0x0000000b07077212 */ /* 0x000fcc00078e3cff */
[----:B------:R-:W-:Y:S05]  /*27c0*/  @P0 BRA `(.L_x_675) ;  /* 0x0000000000300947 */ /* 0x000fea0003800000 */
[----:B------:R-:W-:Y:S02]  /*27d0*/  IMAD.IADD R5, R0, 0x1, R5 ;  /* 0x0000000100057824 */ /* 0x000fe400078e0205 */
        /* <DEDUP_REMOVED lines=11> */
.L_x_675:
[----:B------:R-:W-:Y:S05]  /*2890*/  BSYNC.RECONVERGENT B1 ;  /* 0x0000000000017941 */ /* 0x000fea0003800200 */
.L_x_674:
[----:B------:R-:W-:Y:S02]  /*28a0*/  LOP3.LUT R6, R25, R6, R3, 0x96, !PT ;  /* 0x0000000619067212 */ /* 0x000fe400078e9603 */
[----:B------:R-:W-:Y:S02]  /*28b0*/  LOP3.LUT R2, R8, R7, R2, 0x96, !PT ;  /* 0x0000000708027212 */ /* 0x000fe400078e9602 */
[----:B------:R-:W-:Y:S02]  /*28c0*/  LOP3.LUT R24, R6, R21, RZ, 0x3c, !PT ;  /* 0x0000001506187212 */ /* 0x000fe400078e3cff */
[----:B------:R-:W-:Y:S01]  /*28d0*/  LOP3.LUT R25, R2, R9, RZ, 0x3c, !PT ;  /* 0x0000000902197212 */ /* 0x000fe200078e3cff */
[----:B------:R-:W-:Y:S06]  /*28e0*/  BRA `(.L_x_649) ;  /* 0x0000008c00387947 */ /* 0x000fec0003800000 */
.L_x_668:
        /* <DEDUP_REMOVED lines=25> */
.L_x_683:
        /* <DEDUP_REMOVED lines=71> */
[----:B------:R-:W-:Y:S01]  /*2ef0*/  HFMA2 R4, -RZ, RZ, 0, 0 ;  /* 0x00000000ff047431 */ /* 0x000fe200000001ff */
[----:B------:R-:W-:Y:S02]  /*2f00*/  MOV R5, R8 ;  /* 0x0000000800057202 */ /* 0x000fe40000000f00 */
[----:B------:R-:W-:Y:S02]  /*2f10*/  ISETP.NE.AND P1, PT, R0, 0x2, PT ;  /* 0x000000020000780c */ /* 0x000fe40003f25270 */
[----:B0-----:R-:W-:-:S05]  /*2f20*/  IMAD.HI.U32 R4, R8, UR35, R4 ;  /* 0x0000002308047c27 */ /* 0x001fca000f8e0004 */
[----:B-1----:R-:W-:Y:S01]  /*2f30*/  SHF.R.U32.HI R12, RZ, UR20, R4 ;  /* 0x00000014ff0c7c19 */ /* 0x002fe20008011604 */
        /* <DEDUP_REMOVED lines=209> */
[----:B------:R-:W-:Y:S01]  /*3c50*/  HFMA2 R4, -RZ, RZ, 0, 0 ;  /* 0x00000000ff047431 */ /* 0x000fe200000001ff */
[----:B------:R-:W-:-:S11]  /*3c60*/  MOV R5, R8 ;  /* 0x0000000800057202 */ /* 0x000fd60000000f00 */
[----:B------:R-:W1:Y:S01]  /*3c70*/  @P1 LDC R18, c[0x0][0x560] ;  /* 0x00015800ff121b82 */ /* 0x000e620000000800 */
[----:B0-----:R-:W-:-:S07]  /*3c80*/  IMAD.HI.U32 R12, R8, UR55, R4 ;  /* 0x00000037080c7c27 */ /* 0x001fce000f8e0004 */
[----:B------:R-:W0:Y:S01]  /*3c90*/  @P1 LDC.64 R4, c[0x0][0x4f8] ;  /* 0x00013e00ff041b82 */ /* 0x000e220000000a00 */
[----:B------:R-:W-:Y:S02]  /*3ca0*/  SHF.R.U32.HI R13, RZ, UR28, R12 ;  /* 0x0000001cff0d7c19 */ /* 0x000fe4000801160c */
[----:B------:R-:W-:-:S03]  /*3cb0*/  @P1 MOV R12, RZ ;  /* 0x000000ff000c1202 */ /* 0x000fc60000000f00 */
[----:B------:R-:W-:-:S04]  /*3cc0*/  IMAD.MOV R15, RZ, RZ, -R13 ;  /* 0x000000ffff0f7224 */ /* 0x000fc800078e0a0d */
        /* <DEDUP_REMOVED lines=8> */
.L_x_679:
[----:B------:R-:W-:-:S04]  /*3d50*/  LOP3.LUT R5, R6, 0xfffffffe, RZ, 0xc0, !PT ;  /* 0xfffffffe06057812 */ /* 0x000fc800078ec0ff */
[----:B------:R-:W-:-:S05]  /*3d60*/  IADD3 R4, P1, PT, R5, R2, RZ ;  /* 0x0000000205047210 */ /* 0x000fca0007f3e0ff */
[----:B------:R-:W-:-:S05]  /*3d70*/  IMAD.X R5, RZ, RZ, R3, P1 ;  /* 0x000000ffff057224 */ /* 0x000fca00008e0603 */
[----:B------:R1:W5:Y:S01]  /*3d80*/  LDG.E.U16 R6, desc[UR36][R4.64] ;  /* 0x0000002404067981 */ /* 0x000362000c1e1500 */
[----:B0-----:R-:W-:Y:S02]  /*3d90*/  IADD3 R19, PT, PT, R25, UR4, RZ ;  /* 0x0000000419137c10 */ /* 0x001fe4000fffe0ff */
[----:B------:R-:W-:-:S05]  /*3da0*/  MOV R18, RZ ;  /* 0x000000ff00127202 */ /* 0x000fca0000000f00 */
[----:B------:R-:W-:-:S05]  /*3db0*/  IMAD.HI.U32 R8, R19, UR22, R18 ;  /* 0x0000001613087c27 */ /* 0x000fca000f8e0012 */
[----:B------:R-:W-:-:S05]  /*3dc0*/  SHF.R.U32.HI R12, RZ, UR23, R8 ;  /* 0x00000017ff0c7c19 */ /* 0x000fca0008011608 */
[----:B------:R-:W-:-:S04]  /*3dd0*/  IMAD.MOV R13, RZ, RZ, -R12 ;  /* 0x000000ffff0d7224 */ /* 0x000fc800078e0a0c */
[----:B------:R-:W-:-:S04]  /*3de0*/  IMAD R8, R13, UR21, R19 ;  /* 0x000000150d087c24 */ /* 0x000fc8000f8e0213 */
[----:B------:R-:W-:Y:S01]  /*3df0*/  IMAD R8, R8, UR5, RZ ;  /* 0x0000000508087c24 */ /* 0x000fe2000f8e02ff */
[----:B-1----:R-:W-:Y:S06]  /*3e00*/  BRA.U !UP0, `(.L_x_680) ;  /* 0x0000000d08987547 */ /* 0x002fec000b800000 */
[----:B------:R-:W0:Y:S01]  /*3e10*/  LDCU UR20, c[0x0][0x3e8] ;  /* 0x00007d00ff1477ac */ /* 0x000e220008000800 */
[----:B------:R-:W-:Y:S01]  /*3e20*/  HFMA2 R4, -RZ, RZ, 0, 0 ;  /* 0x00000000ff047431 */ /* 0x000fe200000001ff */
[----:B------:R-:W-:Y:S02]  /*3e30*/  MOV R5, R12 ;  /* 0x0000000c00057202 */ /* 0x000fe40000000f00 */
[----:B------:R-:W-:Y:S02]  /*3e40*/  ISETP.NE.AND P1, PT, R0, 0x2, PT ;  /* 0x000000020000780c */ /* 0x000fe40003f25270 */
        /* <DEDUP_REMOVED lines=211> */
[----:B------:R-:W-:-:S13]  /*4b80*/  ISETP.NE.AND P1, PT, R0, 0x18, PT ;  /* 0x000000180000780c */ /* 0x000fda0003f25270 */
[----:B------:R-:W1:Y:S01]  /*4b90*/  @P1 LDC R27, c[0x0][0x4f4] ;  /* 0x00013d00ff1b1b82 */ /* 0x000e620000000800 */
[----:B0-----:R-:W-:-:S05]  /*4ba0*/  IMAD.HI.U32 R12, R5, UR55, R4 ;  /* 0x00000037050c7c27 */ /* 0x001fca000f8e0004 */
[----:B------:R-:W-:Y:S02]  /*4bb0*/  SHF.R.U32.HI R13, RZ, UR28, R12 ;  /* 0x0000001cff0d7c19 */ /* 0x000fe4000801160c */
[----:B------:R-:W0:Y:S01]  /*4bc0*/  @P1 LDC R15, c[0x0][0x560] ;  /* 0x00015800ff0f1b82 */ /* 0x000e220000000800 */
[----:B------:R-:W-:Y:S01]  /*4bd0*/  @P1 IMAD.MOV.U32 R12, RZ, RZ, RZ ;  /* 0x000000ffff0c1224 */ /* 0x000fe200078e00ff */
[----:B------:R-:W-:-:S05]  /*4be0*/  IADD3 R4, PT, PT, -R13, RZ, RZ ;  /* 0x000000ff0d047210 */ /* 0x000fca0007ffe1ff */
        /* <DEDUP_REMOVED lines=8> */
.L_x_680:
[----:B------:R-:W-:-:S04]  /*4c70*/  LOP3.LUT R13, R8, 0xfffffffe, RZ, 0xc0, !PT ;  /* 0xfffffffe080d7812 */ /* 0x000fc800078ec0ff */
[----:B------:R-:W-:-:S04]  /*4c80*/  IADD3 R12, P1, PT, R13, R2, RZ ;  /* 0x000000020d0c7210 */ /* 0x000fc80007f3e0ff */
[----:B------:R-:W-:-:S05]  /*4c90*/  IADD3.X R13, PT, PT, RZ, R3, RZ, P1, !PT ;  /* 0x00000003ff0d7210 */ /* 0x000fca0000ffe4ff */
[----:B------:R0:W5:Y:S01]  /*4ca0*/  LDG.E.U16 R12, desc[UR36][R12.64] ;  /* 0x000000240c0c7981 */ /* 0x000162000c1e1500 */
[----:B------:R-:W-:Y:S01]  /*4cb0*/  MOV R18, RZ ;  /* 0x000000ff00127202 */ /* 0x000fe20000000f00 */
[----:B------:R-:W-:-:S04]  /*4cc0*/  VIADD R19, R19, UR4 ;  /* 0x0000000413137c36 */ /* 0x000fc80008000000 */
[----:B------:R-:W-:-:S05]  /*4cd0*/  IMAD.HI.U32 R4, R19, UR22, R18 ;  /* 0x0000001613047c27 */ /* 0x000fca000f8e0012 */
[----:B------:R-:W-:-:S04]  /*4ce0*/  SHF.R.U32.HI R15, RZ, UR23, R4 ;  /* 0x00000017ff0f7c19 */ /* 0x000fc80008011604 */
[----:B------:R-:W-:-:S05]  /*4cf0*/  IADD3 R5, PT, PT, -R15, RZ, RZ ;  /* 0x000000ff0f057210 */ /* 0x000fca0007ffe1ff */
[----:B------:R-:W-:-:S04]  /*4d00*/  IMAD R8, R5, UR21, R19 ;  /* 0x0000001505087c24 */ /* 0x000fc8000f8e0213 */
[----:B------:R-:W-:Y:S01]  /*4d10*/  IMAD R8, R8, UR5, RZ ;  /* 0x0000000508087c24 */ /* 0x000fe2000f8e02ff */
[----:B0-----:R-:W-:Y:S06]  /*4d20*/  BRA.U !UP0, `(.L_x_681) ;  /* 0x0000000d08707547 */ /* 0x001fec000b800000 */
[----:B------:R-:W0:Y:S01]  /*4d30*/  LDCU UR20, c[0x0][0x3e8] ;  /* 0x00007d00ff1477ac */ /* 0x000e220008000800 */
[----:B------:R-:W-:Y:S01]  /*4d40*/  MOV R5, R15 ;  /* 0x0000000f00057202 */ /* 0x000fe20000000f00 */
[----:B------:R-:W-:Y:S01]  /*4d50*/  IMAD.MOV.U32 R4, RZ, RZ, RZ ;  /* 0x000000ffff047224 */ /* 0x000fe200078e00ff */
[----:B------:R-:W-:-:S03]  /*4d60*/  ISETP.NE.AND P1, PT, R0, 0x2, PT ;  /* 0x000000020000780c */ /* 0x000fc60003f25270 */
[----:B------:R-:W-:-:S05]  /*4d70*/  IMAD.HI.U32 R13, R15, UR35, R4 ;  /* 0x000000230f0d7c27 */ /* 0x000fca000f8e0004 */
[----:B0-----:R-:W-:Y:S01]  /*4d80*/  SHF.R.U32.HI R13, RZ, UR20, R13 ;  /* 0x00000014ff0d7c19 */ /* 0x001fe2000801160d */
        /* <DEDUP_REMOVED lines=214> */
.L_x_681:
[----:B------:R-:W-:Y:S02]  /*5af0*/  LOP3.LUT R5, R8, 0xfffffffe, RZ, 0xc0, !PT ;  /* 0xfffffffe08057812 */ /* 0x000fe400078ec0ff */
[----:B------:R-:W-:Y:S02]  /*5b00*/  IADD3 R19, PT, PT, R19, UR4, RZ ;  /* 0x0000000413137c10 */ /* 0x000fe4000fffe0ff */
[----:B------:R-:W-:Y:S02]  /*5b10*/  IADD3 R4, P1, PT, R5, R2, RZ ;  /* 0x0000000205047210 */ /* 0x000fe40007f3e0ff */
[----:B------:R-:W-:-:S03]  /*5b20*/  MOV R18, RZ ;  /* 0x000000ff00127202 */ /* 0x000fc60000000f00 */
[----:B------:R-:W-:Y:S02]  /*5b30*/  IMAD.X R5, RZ, RZ, R3, P1 ;  /* 0x000000ffff057224 */ /* 0x000fe400008e0603 */
[----:B------:R-:W-:-:S03]  /*5b40*/  IMAD.HI.U32 R8, R19, UR22, R18 ;  /* 0x0000001613087c27 */ /* 0x000fc6000f8e0012 */
[----:B------:R0:W5:Y:S02]  /*5b50*/  LDG.E.U16 R13, desc[UR36][R4.64] ;  /* 0x00000024040d7981 */ /* 0x000164000c1e1500 */
[----:B0-----:R-:W-:-:S05]  /*5b60*/  SHF.R.U32.HI R5, RZ, UR23, R8 ;  /* 0x00000017ff057c19 */ /* 0x001fca0008011608 */
[----:B------:R-:W-:-:S04]  /*5b70*/  IMAD.MOV R15, RZ, RZ, -R5 ;  /* 0x000000ffff0f7224 */ /* 0x000fc800078e0a05 */
        /* <DEDUP_REMOVED lines=233> */
.L_x_682:
[----:B------:R-:W-:-:S04]  /*6a10*/  LOP3.LUT R5, R8, 0xfffffffe, RZ, 0xc0, !PT ;  /* 0xfffffffe08057812 */ /* 0x000fc800078ec0ff */
[----:B------:R-:W-:-:S04]  /*6a20*/  IADD3 R4, P1, PT, R5, R2, RZ ;  /* 0x0000000205047210 */ /* 0x000fc80007f3e0ff */
[----:B------:R-:W-:-:S05]  /*6a30*/  IADD3.X R5, PT, PT, RZ, R3, RZ, P1, !PT ;  /* 0x00000003ff057210 */ /* 0x000fca0000ffe4ff */
[----:B------:R1:W5:Y:S04]  /*6a40*/  LDG.E.U16 R8, desc[UR36][R4.64] ;  /* 0x0000002404087981 */ /* 0x000368000c1e1500 */
.L_x_678:
[----:B-1---5:R-:W-:Y:S01]  /*6a50*/  HADD2.F32 R4, -RZ, R6.H0_H0 ;  /* 0x20000006ff047230 */ /* 0x022fe20000004100 */
[----:B------:R-:W1:Y:S01]  /*6a60*/  LDCU UR5, c[0x0][0x394] ;  /* 0x00007280ff0577ac */ /* 0x000e620008000800 */
[----:B------:R-:W-:Y:S02]  /*6a70*/  HADD2.F32 R15, -RZ, R12.H0_H0 ;  /* 0x2000000cff0f7230 */ /* 0x000fe40000004100 */
[----:B0-----:R-:W-:Y:S02]  /*6a80*/  IMAD.U32 R26, RZ, RZ, UR4 ;  /* 0x00000004ff1a7e24 */ /* 0x001fe4000f8e00ff */
[----:B------:R-:W-:Y:S01]  /*6a90*/  FMUL.FTZ R4, R4, 1 ;  /* 0x3f80000004047820 */ /* 0x000fe20000410000 */
[----:B------:R-:W-:Y:S02]  /*6aa0*/  HADD2.F32 R18, -RZ, R13.H0_H0 ;  /* 0x2000000dff127230 */ /* 0x000fe40000004100 */
[----:B------:R-:W-:Y:S01]  /*6ab0*/  FMUL.FTZ R15, R15, 1 ;  /* 0x3f8000000f0f7820 */ /* 0x000fe20000410000 */
[----:B------:R-:W-:Y:S01]  /*6ac0*/  HADD2.F32 R27, -RZ, R8.H0_H0 ;  /* 0x20000008ff1b7230 */ /* 0x000fe20000004100 */
[----:B------:R-:W-:Y:S01]  /*6ad0*/  LEA R25, R26, R25, 0x2 ;  /* 0x000000191a197211 */ /* 0x000fe200078e10ff */
[----:B------:R-:W0:Y:S01]  /*6ae0*/  F2F.F64.F32 R4, R4 ;  /* 0x0000000400047310 */ /* 0x000e220000201800 */
[----:B------:R-:W-:-:S07]  /*6af0*/  FMUL.FTZ R18, R18, 1 ;  /* 0x3f80000012127820 */ /* 0x000fce0000410000 */
        /* <DEDUP_REMOVED lines=16> */
.L_x_677:
[----:B------:R-:W-:Y:S05]  /*6c00*/  BSYNC.RECONVERGENT B1 ;  /* 0x0000000000017941 */ /* 0x000fea0003800200 */
.L_x_676:
[----:B------:R-:W-:Y:S01]  /*6c10*/  ISETP.GE.U32.AND P0, PT, R25, R28, PT ;  /* 0x0000001c1900720c */ /* 0x000fe20003f06070 */
[----:B------:R-:W-:Y:S01]  /*6c20*/  BSSY.RECONVERGENT B1, `(.L_x_684) ;  /* 0x0000476000017945 */ /* 0x000fe20003800200 */
[----:B------:R-:W-:Y:S02]  /*6c30*/  PRMT R0, R13, 0x7610, R0 ;  /* 0x000076100d007816 */ /* 0x000fe40000000000 */
[----:B------:R-:W-:-:S09]  /*6c40*/  PRMT R7, R12, 0x7610, R7 ;  /* 0x000076100c077816 */ /* 0x000fd20000000007 */
[----:B------:R-:W-:Y:S05]  /*6c50*/  @P0 BRA `(.L_x_685) ;  /* 0x0000004400c80947 */ /* 0x000fea0003800000 */
[----:B------:R-:W0:Y:S01]  /*6c60*/  LDC R5, c[0x0][0x3d0] ;  /* 0x0000f400ff057b82 */ /* 0x000e220000000800 */
[----:B------:R-:W-:Y:S01]  /*6c70*/  IMAD.MOV.U32 R4, RZ, RZ, -0x1 ;  /* 0xffffffffff047424 */ /* 0x000fe200078e00ff */
[----:B------:R-:W-:Y:S02]  /*6c80*/  CS2R R12, SRZ ;  /* 0x00000000000c7805 */ /* 0x000fe4000001ff00 */
[C---:B0-----:R-:W-:Y:S02]  /*6c90*/  ISETP.NE.AND P0, PT, R5.reuse, RZ, PT ;  /* 0x000000ff0500720c */ /* 0x041fe40003f05270 */
[----:B------:R-:W-:-:S04]  /*6ca0*/  VIADDMNMX.U32 R4, R5, R4, 0x18, PT ;  /* 0x0000001805047446 */ /* 0x000fc80003800004 */
[----:B------:R-:W-:-:S07]  /*6cb0*/  IADD3 R4, PT, PT, R4, 0x1, RZ ;  /* 0x0000000104047810 */ /* 0x000fce0007ffe0ff */
[----:B------:R-:W-:Y:S05]  /*6cc0*/  @!P0 BRA `(.L_x_686) ;  /* 0x0000001000508947 */ /* 0x000fea0003800000 */
[----:B------:R-:W0:Y:S01]  /*6cd0*/  LDCU.64 UR4, c[0x0][0x3d8] ;  /* 0x00007b00ff0477ac */ /* 0x000e220008000a00 */
[----:B------:R-:W-:Y:S02]  /*6ce0*/  HFMA2 R2, -RZ, RZ, 0, 0 ;  /* 0x00000000ff027431 */ /* 0x000fe400000001ff */
[----:B------:R-:W-:Y:S01]  /*6cf0*/  IMAD.MOV.U32 R3, RZ, RZ, R25 ;  /* 0x000000ffff037224 */ /* 0x000fe200078e0019 */
        /* <DEDUP_REMOVED lines=271> */
.L_x_687:
[----:B------:R-:W-:Y:S02]  /*7df0*/  SHF.R.U32.HI R12, RZ, 0x1, R6 ;  /* 0x00000001ff0c7819 */ /* 0x000fe40000011606 */
[----:B------:R-:W-:-:S07]  /*7e00*/  MOV R13, RZ ;  /* 0x000000ff000d7202 */ /* 0x000fce0000000f00 */
.L_x_686:
[----:B------:R-:W0:Y:S02]  /*7e10*/  LDCU.64 UR4, c[0x0][0x760] ;  /* 0x0000ec00ff0477ac */ /* 0x000e240008000a00 */
[----:B0-----:R-:W-:-:S05]  /*7e20*/  IADD3 R3, P1, PT, R14, UR4, RZ ;  /* 0x000000040e037c10 */ /* 0x001fca000ff3e0ff */
[----:B------:R-:W-:Y:S01]  /*7e30*/  IMAD.X R2, RZ, RZ, UR5, P1 ;  /* 0x00000005ff027e24 */ /* 0x000fe200088e06ff */
        /* <DEDUP_REMOVED lines=281> */
.L_x_689:
[----:B------:R-:W-:Y:S02]  /*8fd0*/  SHF.R.U32.HI R18, RZ, 0x1, R7 ;  /* 0x00000001ff127819 */ /* 0x000fe40000011607 */
[----:B------:R-:W-:-:S07]  /*8fe0*/  MOV R19, RZ ;  /* 0x000000ff00137202 */ /* 0x000fce0000000f00 */
.L_x_688:
        /* <DEDUP_REMOVED lines=281> */
.L_x_691:
[----:B------:R-:W-:Y:S02]  /*a180*/  SHF.R.U32.HI R18, RZ, 0x1, R0 ;  /* 0x00000001ff127819 */ /* 0x000fe40000011600 */
[----:B------:R-:W-:-:S07]  /*a190*/  MOV R19, RZ ;  /* 0x000000ff00137202 */ /* 0x000fce0000000f00 */
.L_x_690:
        /* <DEDUP_REMOVED lines=281> */
.L_x_693:
[----:B------:R-:W-:Y:S01]  /*b330*/  SHF.R.U32.HI R12, RZ, 0x1, R5 ;  /* 0x00000001ff0c7819 */ /* 0x000fe20000011605 */
[----:B------:R-:W-:-:S07]  /*b340*/  IMAD.MOV.U32 R13, RZ, RZ, RZ ;  /* 0x000000ffff0d7224 */ /* 0x000fce00078e00ff */
.L_x_692:
[----:B------:R-:W-:-:S04]  /*b350*/  LEA R4, P0, R12, R3, 0x1 ;  /* 0x000000030c047211 */ /* 0x000fc800078008ff */
[----:B------:R-:W-:-:S05]  /*b360*/  LEA.HI.X R5, R12, R2, R13, 0x1, P0 ;  /* 0x000000020c057211 */ /* 0x000fca00000f0c0d */
[----:B------:R0:W5:Y:S04]  /*b370*/  LDG.E.U16 R8, desc[UR36][R4.64] ;  /* 0x0000002404087981 */ /* 0x000168000c1e1500 */
.L_x_685:
[----:B------:R-:W-:Y:S05]  /*b380*/  BSYNC.RECONVERGENT B1 ;  /* 0x0000000000017941 */ /* 0x000fea0003800200 */
.L_x_684:
[----:B------:R-:W-:Y:S01]  /*b390*/  ISETP.GE.U32.AND P0, PT, R25, R28, PT ;  /* 0x0000001c1900720c */ /* 0x000fe20003f06070 */
[----:B------:R-:W-:-:S12]  /*b3a0*/  BSSY.RECONVERGENT B1, `(.L_x_694) ;  /* 0x000001e000017945 */ /* 0x000fd80003800200 */
[----:B------:R-:W-:Y:S05]  /*b3b0*/  @P0 BRA `(.L_x_695) ;  /* 0x0000000000700947 */ /* 0x000fea0003800000 */
[----:B-----5:R-:W-:Y:S01]  /*b3c0*/  HADD2.F32 R6, -RZ, R6.H0_H0 ;  /* 0x20000006ff067230 */ /* 0x020fe20000004100 */
[----:B0-----:R-:W-:-:S04]  /*b3d0*/  IADD3 R5, PT, PT, R25, R26, RZ ;  /* 0x0000001a19057210 */ /* 0x001fc80007ffe0ff */
[----:B------:R-:W-:Y:S01]  /*b3e0*/  FMUL.FTZ R2, R6, 1 ;  /* 0x3f80000006027820 */ /* 0x000fe20000410000 */
[----:B------:R-:W-:-:S05]  /*b3f0*/  ISETP.GE.U32.AND P0, PT, R5, R28, PT ;  /* 0x0000001c0500720c */ /* 0x000fca0003f06070 */
[----:B------:R-:W0:Y:S02]  /*b400*/  F2F.F64.F32 R2, R2 ;  /* 0x0000000200027310 */ /* 0x000e240000201800 */
[----:B0-----:R-:W-:Y:S02]  /*b410*/  LOP3.LUT R21, R21, R2, RZ, 0x3c, !PT ;  /* 0x0000000215157212 */ /* 0x001fe400078e3cff */
[----:B------:R-:W-:-:S04]  /*b420*/  LOP3.LUT R9, R9, R3, RZ, 0x3c, !PT ;  /* 0x0000000309097212 */ /* 0x000fc800078e3cff */
[----:B------:R-:W-:Y:S05]  /*b430*/  @P0 BRA `(.L_x_695) ;  /* 0x0000000000500947 */ /* 0x000fea0003800000 */
[----:B------:R-:W-:Y:S01]  /*b440*/  HADD2.F32 R7, -RZ, R7.H0_H0 ;  /* 0x20000007ff077230 */ /* 0x000fe20000004100 */
[----:B------:R-:W-:-:S04]  /*b450*/  IADD3 R5, PT, PT, R5, R26, RZ ;  /* 0x0000001a05057210 */ /* 0x000fc80007ffe0ff */
[----:B------:R-:W-:Y:S01]  /*b460*/  FMUL.FTZ R2, R7, 1 ;  /* 0x3f80000007027820 */ /* 0x000fe20000410000 */
[----:B------:R-:W-:-:S05]  /*b470*/  ISETP.GE.U32.AND P0, PT, R5, R28, PT ;  /* 0x0000001c0500720c */ /* 0x000fca0003f06070 */
[----:B------:R-:W0:Y:S02]  /*b480*/  F2F.F64.F32 R2, R2 ;  /* 0x0000000200027310 */ /* 0x000e240000201800 */
[----:B0-----:R-:W-:Y:S02]  /*b490*/  LOP3.LUT R22, R22, R2, RZ, 0x3c, !PT ;  /* 0x0000000216167212 */ /* 0x001fe400078e3cff */
[----:B------:R-:W-:-:S04]  /*b4a0*/  LOP3.LUT R10, R10, R3, RZ, 0x3c, !PT ;  /* 0x000000030a0a7212 */ /* 0x000fc800078e3cff */
[----:B------:R-:W-:Y:S05]  /*b4b0*/  @P0 BRA `(.L_x_695) ;  /* 0x0000000000300947 */ /* 0x000fea0003800000 */
[----:B------:R-:W-:Y:S02]  /*b4c0*/  IMAD.IADD R3, R5, 0x1, R26 ;  /* 0x0000000105037824 */ /* 0x000fe400078e021a */
[----:B------:R-:W-:-:S03]  /*b4d0*/  HADD2.F32 R0, -RZ, R0.H0_H0 ;  /* 0x20000000ff007230 */ /* 0x000fc60000004100 */
[----:B------:R-:W-:Y:S02]  /*b4e0*/  ISETP.GE.U32.AND P0, PT, R3, R28, PT ;  /* 0x0000001c0300720c */ /* 0x000fe40003f06070 */
[----:B------:R-:W-:-:S04]  /*b4f0*/  FMUL.FTZ R0, R0, 1 ;  /* 0x3f80000000007820 */ /* 0x000fc80000410000 */
[----:B------:R-:W0:Y:S07]  /*b500*/  F2F.F64.F32 R2, R0 ;  /* 0x0000000000027310 */ /* 0x000e2e0000201800 */
[----:B------:R-:W-:-:S05]  /*b510*/  @!P0 HADD2.F32 R8, -RZ, R8.H0_H0 ;  /* 0x20000008ff088230 */ /* 0x000fca0000004100 */
[----:B------:R-:W-:Y:S01]  /*b520*/  @!P0 FMUL.FTZ R4, R8, 1 ;  /* 0x3f80000008048820 */ /* 0x000fe20000410000 */
[----:B0-----:R-:W-:Y:S02]  /*b530*/  LOP3.LUT R23, R23, R2, RZ, 0x3c, !PT ;  /* 0x0000000217177212 */ /* 0x001fe400078e3cff */
[----:B------:R-:W-:-:S03]  /*b540*/  LOP3.LUT R11, R11, R3, RZ, 0x3c, !PT ;  /* 0x000000030b0b7212 */ /* 0x000fc600078e3cff */
[----:B------:R-:W0:Y:S02]  /*b550*/  @!P0 F2F.F64.F32 R4, R4 ;  /* 0x0000000400048310 */ /* 0x000e240000201800 */
[----:B0-----:R-:W-:Y:S02]  /*b560*/  @!P0 LOP3.LUT R24, R24, R4, RZ, 0x3c, !PT ;  /* 0x0000000418188212 */ /* 0x001fe400078e3cff */
[----:B------:R-:W-:-:S07]  /*b570*/  @!P0 LOP3.LUT R20, R20, R5, RZ, 0x3c, !PT ;  /* 0x0000000514148212 */ /* 0x000fce00078e3cff */
.L_x_695:
[----:B------:R-:W-:Y:S05]  /*b580*/  BSYNC.RECONVERGENT B1 ;  /* 0x0000000000017941 */ /* 0x000fea0003800200 */
.L_x_694:
[----:B------:R-:W-:Y:S02]  /*b590*/  LOP3.LUT R21, R23, R22, R21, 0x96, !PT ;  /* 0x0000001617157212 */ /* 0x000fe400078e9615 */
[----:B------:R-:W-:Y:S02]  /*b5a0*/  LOP3.LUT R9, R11, R10, R9, 0x96, !PT ;  /* 0x0000000a0b097212 */ /* 0x000fe400078e9609 */
[----:B------:R-:W-:Y:S02]  /*b5b0*/  LOP3.LUT R24, R21, R24, RZ, 0x3c, !PT ;  /* 0x0000001815187212 */ /* 0x000fe400078e3cff */
[----:B------:R-:W-:-:S07]  /*b5c0*/  LOP3.LUT R25, R9, R20, RZ, 0x3c, !PT ;  /* 0x0000001409197212 */ /* 0x000fce00078e3cff */
.L_x_649:
[----:B------:R-:W-:Y:S05]  /*b5d0*/  BSYNC.RECONVERGENT B0 ;  /* 0x0000000000007941 */ /* 0x000fea0003800200 */
.L_x_648:
        /* <DEDUP_REMOVED lines=17> */
.L_x_697:
        /* <DEDUP_REMOVED lines=14> */
.L_x_696:
        /* <DEDUP_REMOVED lines=18> */
.L_x_700:
        /* <DEDUP_REMOVED lines=13> */
.L_x_699:
[----:B------:R-:W-:Y:S01]  /*b9c0*/  BAR.SYNC.DEFER_BLOCKING 0x0 ;  /* 0x0000000000007b1d */ /* 0x000fe20000010000 */
[----:B------:R-:W-:-:S09]  /*b9d0*/  UISETP.GE.U32.AND UP0, UPT, UR4, 0x2, UPT ;  /* 0x000000020400788c */ /* 0x000fd2000bf06070 */
[----:B------:R-:W-:Y:S05]  /*b9e0*/  BRA.U !UP0, `(.L_x_698) ;  /* 0x0000000108207547 */ /* 0x000fea000b800000 */
[----:B------:R-:W-:-:S07]  /*b9f0*/  IMAD.MOV.U32 R2, RZ, RZ, 0x1 ;  /* 0x00000001ff027424 */ /* 0x000fce00078e00ff */
.L_x_701:
[----:B------:R-:W1:Y:S04]  /*ba00*/  SHFL.DOWN PT, R4, R25, R2, 0x1f ;  /* 0x08001f0219047589 */ /* 0x000e6800000e0000 */
[----:B------:R5:W0:Y:S02]  /*ba10*/  SHFL.DOWN PT, R3, R24, R2, 0x1f ;  /* 0x08001f0218037589 */ /* 0x000a2400000e0000 */
[----:B-----5:R-:W-:-:S04]  /*ba20*/  SHF.L.U32 R2, R2, 0x1, RZ ;  /* 0x0000000102027819 */ /* 0x020fc800000006ff */
[----:B------:R-:W-:Y:S02]  /*ba30*/  ISETP.GE.AND P0, PT, R2, UR4, PT ;  /* 0x0000000402007c0c */ /* 0x000fe4000bf06270 */
[----:B-1-34-:R-:W-:Y:S02]  /*ba40*/  LOP3.LUT R25, R4, R25, RZ, 0x3c, !PT ;  /* 0x0000001904197212 */ /* 0x01afe400078e3cff */
[----:B0-----:R-:W-:-:S09]  /*ba50*/  LOP3.LUT R24, R3, R24, RZ, 0x3c, !PT ;  /* 0x0000001803187212 */ /* 0x001fd200078e3cff */
[----:B------:R-:W-:Y:S05]  /*ba60*/  @!P0 BRA `(.L_x_701) ;  /* 0xfffffffc00e48947 */ /* 0x000fea000383ffff */
.L_x_698:
        /* <DEDUP_REMOVED lines=282> */
.L_x_702:
        /* <DEDUP_REMOVED lines=296> */
.L_x_704:
        /* <DEDUP_REMOVED lines=24> */
.L_x_706:
[----:B------:R-:W-:Y:S05]  /*e010*/  BSYNC.RECONVERGENT B0 ;  /* 0x0000000000007941 */ /* 0x000fea0003800200 */
.L_x_705:
        /* <DEDUP_REMOVED lines=35> */
.L_x_708:
[----:B------:R-:W-:Y:S05]  /*e250*/  BSYNC.RECONVERGENT B0 ;  /* 0x0000000000007941 */ /* 0x000fea0003800200 */
.L_x_707:
        /* <DEDUP_REMOVED lines=35> */
.L_x_713:
        /* <DEDUP_REMOVED lines=9> */
.L_x_712:
[----:B------:R-:W-:Y:S05]  /*e520*/  BRA `(.L_x_711) ;  /* 0x0000000000587947 */ /* 0x000fea0003800000 */
.L_x_710:
        /* <DEDUP_REMOVED lines=12> */
.L_x_714:
        /* <DEDUP_REMOVED lines=10> */
.L_x_711:
[----:B------:R-:W-:Y:S05]  /*e690*/  BSYNC.RECONVERGENT B0 ;  /* 0x0000000000007941 */ /* 0x000fea0003800200 */
.L_x_709:
        /* <DEDUP_REMOVED lines=12> */
.L_x_716:
        /* <DEDUP_REMOVED lines=14> */
.L_x_715:
        /* <DEDUP_REMOVED lines=9> */
.L_x_719:
        /* <DEDUP_REMOVED lines=13> */
.L_x_718:
[----:B------:R-:W-:Y:S01]  /*e9a0*/  BAR.SYNC.DEFER_BLOCKING 0x0 ;  /* 0x0000000000007b1d */ /* 0x000fe20000010000 */
[----:B------:R-:W-:-:S09]  /*e9b0*/  UISETP.GE.U32.AND UP0, UPT, UR4, 0x2, UPT ;  /* 0x000000020400788c */ /* 0x000fd2000bf06070 */
[----:B------:R-:W-:Y:S05]  /*e9c0*/  BRA.U !UP0, `(.L_x_717) ;  /* 0x0000000108287547 */ /* 0x000fea000b800000 */
[----:B------:R-:W-:-:S07]  /*e9d0*/  HFMA2 R7, -RZ, RZ, 0, 5.9604644775390625e-08 ;  /* 0x00000001ff077431 */ /* 0x000fce00000001ff */
.L_x_720:
        /* <DEDUP_REMOVED lines=9> */
.L_x_717:
        /* <DEDUP_REMOVED lines=16> */
.L_x_722:
        /* <DEDUP_REMOVED lines=20> */
.L_x_724:
[----:B------:R-:W3:Y:S02]  /*ecb0*/  LDCU.64 UR4, c[0x0][0x768] ;  /* 0x0000ed00ff0477ac */ /* 0x000ee40008000a00 */
[----:B---3--:R-:W-:-:S05]  /*ecc0*/  IADD3 R18, P0, PT, R18, UR4, RZ ;  /* 0x0000000412127c10 */ /* 0x008fca000ff1e0ff */
[----:B------:R-:W-:-:S05]  /*ecd0*/  IMAD.X R19, RZ, RZ, UR5, P0 ;  /* 0x00000005ff137e24 */ /* 0x000fca00080e06ff */
[----:B------:R-:W-:Y:S01]  /*ece0*/  STG.E.64 desc[UR36][R18.64], R16 ;  /* 0x0000001012007986 */ /* 0x000fe2000c101b24 */
[----:B------:R-:W-:Y:S05]  /*ecf0*/  EXIT ;  /* 0x000000000000794d */ /* 0x000fea0003800000 */
.L_x_723:
[----:B------:R-:W-:Y:S01]  /*ed00*/  STG.E.64 desc[UR36][R4.64], R16 ;  /* 0x0000001004007986 */ /* 0x000fe2000c101b24 */
[----:B------:R-:W-:Y:S05]  /*ed10*/  EXIT ;  /* 0x000000000000794d */ /* 0x000fea0003800000 */
.L_x_721:
        /* <DEDUP_REMOVED lines=8> */
.L_x_725:
        /* <DEDUP_REMOVED lines=20> */
.L_x_727:
[----:B------:R-:W3:Y:S02]  /*eee0*/  LDCU.64 UR4, c[0x0][0x768] ;  /* 0x0000ed00ff0477ac */ /* 0x000ee40008000a00 */
[----:B---3--:R-:W-:-:S04]  /*eef0*/  IADD3 R18, P0, PT, R18, UR4, RZ ;  /* 0x0000000412127c10 */ /* 0x008fc8000ff1e0ff */
[----:B------:R-:W-:-:S05]  /*ef00*/  IADD3.X R19, PT, PT, RZ, UR5, RZ, P0, !PT ;  /* 0x00000005ff137c10 */ /* 0x000fca00087fe4ff */
[----:B------:R-:W-:Y:S01]  /*ef10*/  STG.E.64 desc[UR36][R18.64], R16 ;  /* 0x0000001012007986 */ /* 0x000fe2000c101b24 */
[----:B------:R-:W-:Y:S05]  /*ef20*/  EXIT ;  /* 0x000000000000794d */ /* 0x000fea0003800000 */
.L_x_726:
[----:B------:R-:W-:Y:S01]  /*ef30*/  STG.E.64 desc[UR36][R2.64], R16 ;  /* 0x0000001002007986 */ /* 0x000fe2000c101b24 */
[----:B------:R-:W-:Y:S05]  /*ef40*/  EXIT ;  /* 0x000000000000794d */ /* 0x000fea0003800000 */
.L_x_703:
        /* <DEDUP_REMOVED lines=25> */
.L_x_729:
        /* <DEDUP_REMOVED lines=22> */
.L_x_731:
[----:B------:R-:W0:Y:S02]  /*f240*/  LDCU.64 UR4, c[0x0][0x768] ;  /* 0x0000ed00ff0477ac */ /* 0x000e240008000a00 */
[----:B0-----:R-:W-:-:S04]  /*f250*/  IADD3 R18, P0, PT, R18, UR4, RZ ;  /* 0x0000000412127c10 */ /* 0x001fc8000ff1e0ff */
[----:B------:R-:W-:-:S05]  /*f260*/  IADD3.X R19, PT, PT, RZ, UR5, RZ, P0, !PT ;  /* 0x00000005ff137c10 */ /* 0x000fca00087fe4ff */
[----:B------:R-:W-:Y:S01]  /*f270*/  STG.E.64 desc[UR36][R18.64], R16 ;  /* 0x0000001012007986 */ /* 0x000fe2000c101b24 */
[----:B------:R-:W-:Y:S05]  /*f280*/  EXIT ;  /* 0x000000000000794d */ /* 0x000fea0003800000 */
.L_x_730:
[----:B------:R-:W-:Y:S01]  /*f290*/  STG.E.64 desc[UR36][R4.64], R16 ;  /* 0x0000001004007986 */ /* 0x000fe2000c101b24 */
[----:B------:R-:W-:Y:S05]  /*f2a0*/  EXIT ;  /* 0x000000000000794d */ /* 0x000fea0003800000 */
.L_x_728:
        /* <DEDUP_REMOVED lines=8> */
.L_x_732:
        /* <DEDUP_REMOVED lines=22> */
.L_x_734:
[----:B------:R-:W0:Y:S02]  /*f490*/  LDCU.64 UR4, c[0x0][0x768] ;  /* 0x0000ed00ff0477ac */ /* 0x000e240008000a00 */
[----:B0-----:R-:W-:-:S04]  /*f4a0*/  IADD3 R18, P0, PT, R18, UR4, RZ ;  /* 0x0000000412127c10 */ /* 0x001fc8000ff1e0ff */
[----:B------:R-:W-:-:S05]  /*f4b0*/  IADD3.X R19, PT, PT, RZ, UR5, RZ, P0, !PT ;  /* 0x00000005ff137c10 */ /* 0x000fca00087fe4ff */
[----:B------:R-:W-:Y:S01]  /*f4c0*/  STG.E.64 desc[UR36][R18.64], R16 ;  /* 0x0000001012007986 */ /* 0x000fe2000c101b24 */
[----:B------:R-:W-:Y:S05]  /*f4d0*/  EXIT ;  /* 0x000000000000794d */ /* 0x000fea0003800000 */
.L_x_733:
[----:B------:R-:W-:Y:S01]  /*f4e0*/  STG.E.64 desc[UR36][R2.64], R16 ;  /* 0x0000001002007986 */ /* 0x000fe2000c101b24 */
[----:B------:R-:W-:Y:S05]  /*f4f0*/  EXIT ;  /* 0x000000000000794d */ /* 0x000fea0003800000 */
.L_x_735:
        /* <DEDUP_REMOVED lines=16> */
.L_x_9960:


//--------------------- .text._ZN2at6native13reduce_kernelILi256ELi2ENS0_8ReduceOpIN3c104HalfENS0_14func_wrapper_tIdZNS0_15xor_sum_functorIS4_vEclERNS_14TensorIteratorEEUlddE_EEjdLi4ELi4EEEEEvT1_ --------------------------
	.section	.text._ZN2at6native13reduce_kernelILi256ELi2ENS0_8ReduceOpIN3c104HalfENS0_14func_wrapper_tIdZNS0_15xor_sum_functorIS4_vEclERNS_14TensorIteratorEEUlddE_EEjdLi4ELi4EEEEEvT1_,"ax",@progbits
	.align	128
        .global         _ZN2at6native13reduce_kernelILi256ELi2ENS0_8ReduceOpIN3c104HalfENS0_14func_wrapper_tIdZNS0_15xor_sum_functorIS4_vEclERNS_14TensorIteratorEEUlddE_EEjdLi4ELi4EEEEEvT1_
        .type           _ZN2at6native13reduce_kernelILi256ELi2ENS0_8ReduceOpIN3c104HalfENS0_14func_wrapper_tIdZNS0_15xor_sum_functorIS4_vEclERNS_14TensorIteratorEEUlddE_EEjdLi4ELi4EEEEEvT1_,@function
        .size           _ZN2at6native13reduce_kernelILi256ELi2ENS0_8ReduceOpIN3c104HalfENS0_14func_wrapper_tIdZNS0_15xor_sum_functorIS4_vEclERNS_14TensorIteratorEEUlddE_EEjdLi4ELi4EEEEEvT1_,(.L_x_9961 - _ZN2at6native13reduce_kernelILi256ELi2ENS0_8ReduceOpIN3c104HalfENS0_14func_wrapper_tIdZNS0_15xor_sum_functorIS4_vEclERNS_14TensorIteratorEEUlddE_EEjdLi4ELi4EEEEEvT1_)
        .other          _ZN2at6native13reduce_kernelILi256ELi2ENS0_8ReduceOpIN3c104HalfENS0_14func_wrapper_tIdZNS0_15xor_sum_functorIS4_vEclERNS_14TensorIteratorEEUlddE_EEjdLi4ELi4EEEEEvT1_,@"STO_CUDA_ENTRY STV_DEFAULT"
_ZN2at6native13reduce_kernelILi256ELi2ENS0_8ReduceOpIN3c104HalfENS0_14func_wrapper_tIdZNS0_15xor_sum_functorIS4_vEclERNS_14TensorIteratorEEUlddE_EEjdLi4ELi4EEEEEvT1_:
.text._ZN2at6native13reduce_kernelILi256ELi2ENS0_8ReduceOpIN3c104HalfENS0_14func_wrapper_tIdZNS0_15xor_sum_functorIS4_vEclERNS_14TensorIteratorEEUlddE_EEjdLi4ELi4EEEEEvT1_:
[----:B------:R-:W0:Y:S01]  /*0000*/  LDC R1, c[0x0][0x37c] ;  /* 0x0000df00ff017b82 */ /* 0x000e220000000800 */
[----:B------:R-:W1:Y:S01]  /*0010*/  S2R R19, SR_TID.X ;  /* 0x0000000000137919 */ /* 0x000e620000002100 */
[----:B------:R-:W1:Y:S01]  /*0020*/  LDCU.64 UR10, c[0x0][0x3b0] ;  /* 0x00007600ff0a77ac */ /* 0x000e620008000a00 */
[----:B------:R-:W-:Y:S01]  /*0030*/  HFMA2 R34, -RZ, RZ, 0, 0 ;  /* 0x00000000ff227431 */ /* 0x000fe200000001ff */
[----:B------:R-:W2:Y:S01]  /*0040*/  S2R R16, SR_TID.Y ;  /* 0x0000000000107919 */ /* 0x000ea20000002200 */
[----:B------:R-:W3:Y:S01]  /*0050*/  LDCU UR4, c[0x0][0x564] ;  /* 0x0000ac80ff0477ac */ /* 0x000ee20008000800 */
[----:B------:R-:W4:Y:S01]  /*0060*/  S2R R17, SR_CTAID.X ;  /* 0x0000000000117919 */ /* 0x000f220000002500 */
[----:B------:R-:W5:Y:S01]  /*0070*/  LDCU.64 UR8, c[0x0][0x3a8] ;  /* 0x00007500ff0877ac */ /* 0x000f620008000a00 */
[----:B------:R-:W4:Y:S01]  /*0080*/  S2R R2, SR_CTAID.Y ;  /* 0x0000000000027919 */ /* 0x000f220000002600 */
[----:B------:R-:W2:Y:S01]  /*0090*/  LDCU UR5, c[0x0][0x3b8] ;  /* 0x00007700ff0577ac */ /* 0x000ea20008000800 */
        /* <DEDUP_REMOVED lines=11> */
[----:B------:R-:W-:Y:S01]  /*0150*/  MOV R24, RZ ;  /* 0x000000ff00187202 */ /* 0x000fe20000000f00 */
[----:B------:R-:W2:Y:S01]  /*0160*/  LDCU UR5, c[0x0][0x570] ;  /* 0x0000ae00ff0577ac */ /* 0x000ea20008000800 */
[----:B------:R-:W3:Y:S01]  /*0170*/  LDCU UR8, c[0x0][0x698] ;  /* 0x0000d300ff0877ac */ /* 0x000ee20008000800 */
[----:B------:R-:W-:-:S04]  /*0180*/  UIADD3 UR4, UPT, UPT, UR4, -0x1, URZ ;  /* 0xffffffff04047890 */ /* 0x000fc8000fffe0ff */
[----:B------:R-:W-:Y:S01]  /*0190*/  UISETP.NE.AND UP0, UPT, UR4, URZ, UPT ;  /* 0x000000ff0400728c */ /* 0x000fe2000bf05270 */
[----:B-1----:R-:W-:-:S05]  /*01a0*/  IMAD.HI.U32 R4, R25, UR7, R24 ;  /* 0x0000000719047c27 */ /* 0x002fca000f8e0018 */
[----:B--2---:R-:W-:-:S05]  /*01b0*/  SHF.R.U32.HI R5, RZ, UR5, R4 ;  /* 0x00000005ff057c19 */ /* 0x004fca0008011604 */
[----:B------:R-:W-:-:S04]  /*01c0*/  IMAD.MOV R3, RZ, RZ, -R5 ;  /* 0x000000ffff037224 */ /* 0x000fc800078e0a05 */
[----:B------:R-:W-:-:S04]  /*01d0*/  IMAD R34, R3, UR6, R25 ;  /* 0x0000000603227c24 */ /* 0x000fc8000f8e0219 */
[----:B---3--:R-:W-:Y:S01]  /*01e0*/  IMAD R34, R34, UR8, RZ ;  /* 0x0000000822227c24 */ /* 0x008fe2000f8e02ff */
[----:B------:R-:W-:Y:S06]  /*01f0*/  BRA.U !UP0, `(.L_x_736) ;  /* 0x0000001108247547 */ /* 0x000fec000b800000 */
[----:B------:R-:W1:Y:S01]  /*0200*/  LDCU.64 UR6, c[0x0][0x578] ;  /* 0x0000af00ff0677ac */ /* 0x000e620008000a00 */
[----:B------:R-:W-:Y:S01]  /*0210*/  MOV R4, RZ ;  /* 0x000000ff00047202 */ /* 0x000fe20000000f00 */
[----:B------:R-:W-:Y:S01]  /*0220*/  UISETP.LT.U32.AND UP0, UPT, UR4, 0x18, UPT ;  /* 0x000000180400788c */ /* 0x000fe2000bf01070 */
[----:B------:R-:W2:Y:S03]  /*0230*/  LDCU UR5, c[0x0][0x574] ;  /* 0x0000ae80ff0577ac */ /* 0x000ea60008000800 */
[----:B------:R-:W-:-:S04]  /*0240*/  USEL UR4, UR4, 0x18, UP0 ;  /* 0x0000001804047887 */ /* 0x000fc80008000000 */
[----:B------:R-:W-:Y:S01]  /*0250*/  UIADD3 UR4, UPT, UPT, UR4, 0x1, URZ ;  /* 0x0000000104047890 */ /* 0x000fe2000fffe0ff */
[----:B-1----:R-:W-:Y:S01]  /*0260*/  IMAD.HI.U32 R6, R5, UR6, R4 ;  /* 0x0000000605067c27 */ /* 0x002fe2000f8e0004 */
[----:B------:R-:W1:Y:S04]  /*0270*/  LDCU UR6, c[0x0][0x6a0] ;  /* 0x0000d400ff0677ac */ /* 0x000e680008000800 */
[----:B------:R-:W-:Y:S01]  /*0280*/  SHF.R.U32.HI R7, RZ, UR7, R6 ;  /* 0x00000007ff077c19 */ /* 0x000fe20008011606 */
[----:B------:R-:W-:-:S04]  /*0290*/  UISETP.NE.AND UP0, UPT, UR4, 0x2, UPT ;  /* 0x000000020400788c */ /* 0x000fc8000bf05270 */
[----:B------:R-:W-:-:S04]  /*02a0*/  IMAD.MOV R3, RZ, RZ, -R7 ;  /* 0x000000ffff037224 */ /* 0x000fc800078e0a07 */
[----:B--2---:R-:W-:-:S04]  /*02b0*/  IMAD R5, R3, UR5, R5 ;  /* 0x0000000503057c24 */ /* 0x004fc8000f8e0205 */
[----:B-1----:R-:W-:Y:S01]  /*02c0*/  IMAD R34, R5, UR6, R34 ;  /* 0x0000000605227c24 */ /* 0x002fe2000f8e0222 */
        /* <DEDUP_REMOVED lines=252> */
.L_x_736:
[----:B------:R-:W1:Y:S01]  /*1290*/  LDCU UR5, c[0x0][0x394] ;  /* 0x00007280ff0577ac */ /* 0x000e620008000800 */
[----:B------:R-:W-:Y:S01]  /*12a0*/  BSSY.RECONVERGENT B6, `(.L_x_737) ;  /* 0x0000b4a000067945 */ /* 0x000fe20003800200 */
[----:B------:R-:W2:Y:S01]  /*12b0*/  LDCU UR4, c[0x0][0x398] ;  /* 0x00007300ff0477ac */ /* 0x000ea20008000800 */
[----:B------:R-:W3:Y:S01]  /*12c0*/  LDCU.64 UR36, c[0x0][0x358] ;  /* 0x00006b00ff2477ac */ /* 0x000ee20008000a00 */
[----:B-1----:R-:W-:-:S04]  /*12d0*/  MOV R32, UR5 ;  /* 0x0000000500207c02 */ /* 0x002fc80008000f00 */
[----:B------:R-:W-:-:S04]  /*12e0*/  ISETP.GE.U32.AND P0, PT, R21, R32, PT ;  /* 0x000000201500720c */ /* 0x000fc80003f06070 */
[----:B--2---:R-:W-:-:S13]  /*12f0*/  ISETP.GE.U32.OR P0, PT, R25, UR4, P0 ;  /* 0x0000000419007c0c */ /* 0x004fda0008706470 */
[----:B---3--:R-:W-:Y:S05]  /*1300*/  @P0 BRA `(.L_x_738) ;  /* 0x000000b4000c0947 */ /* 0x008fea0003800000 */
[----:B------:R-:W1:Y:S01]  /*1310*/  LDCU.U8 UR6, c[0x0][0x3c8] ;  /* 0x00007900ff0677ac */ /* 0x000e620008000000 */
[----:B------:R-:W2:Y:S01]  /*1320*/  LDCU.64 UR4, c[0x0][0x760] ;  /* 0x0000ec00ff0477ac */ /* 0x000ea20008000a00 */
[----:B-1----:R-:W-:Y:S01]  /*1330*/  UISETP.NE.AND UP0, UPT, UR6, URZ, UPT ;  /* 0x000000ff0600728c */ /* 0x002fe2000bf05270 */
[----:B--2---:R-:W-:-:S05]  /*1340*/  IADD3 R22, P0, PT, R34, UR4, RZ ;  /* 0x0000000422167c10 */ /* 0x004fca000ff1e0ff */
[----:B------:R-:W-:-:S03]  /*1350*/  IMAD.X R23, RZ, RZ, UR5, P0 ;  /* 0x00000005ff177e24 */ /* 0x000fc600080e06ff */
[----:B------:R-:W-:Y:S05]  /*1360*/  BRA.U !UP0, `(.L_x_739) ;  /* 0x0000000908007547 */ /* 0x000fea000b800000 */
[----:B------:R-:W-:Y:S01]  /*1370*/  MOV R0, 0x0 ;  /* 0x0000000000007802 */ /* 0x000fe20000000f00 */
[----:B------:R-:W1:Y:S01]  /*1380*/  LDCU.64 UR6, c[0x4][0x7b0] ;  /* 0x0100f600ff0677ac */ /* 0x000e620008000a00 */
[----:B------:R-:W-:Y:S02]  /*1390*/  HFMA2 R8, -RZ, RZ, 0, 2.8789043426513671875e-05 ;  /* 0x000001e3ff087431 */ /* 0x000fe400000001ff */
[----:B------:R-:W-:Y:S01]  /*13a0*/  IMAD.MOV.U32 R12, RZ, RZ, 0x1 ;  /* 0x00000001ff0c7424 */ /* 0x000fe200078e00ff */
[----:B------:R2:W3:Y:S01]  /*13b0*/  LDC.64 R14, c[0x4][R0] ;  /* 0x01000000000e7b82 */ /* 0x0004e20000000a00 */
[----:B------:R-:W4:Y:S01]  /*13c0*/  LDCU.64 UR8, c[0x4][0x7b8] ;  /* 0x0100f700ff0877ac */ /* 0x000f220008000a00 */
[----:B------:R-:W-:Y:S01]  /*13d0*/  MOV R13, RZ ;  /* 0x000000ff000d7202 */ /* 0x000fe20000000f00 */
[----:B------:R-:W5:Y:S01]  /*13e0*/  LDCU.64 UR10, c[0x4][0x648] ;  /* 0x0100c900ff0a77ac */ /* 0x000f620008000a00 */
[----:B------:R-:W0:Y:S01]  /*13f0*/  LDCU UR4, c[0x0][0x394] ;  /* 0x00007280ff0477ac */ /* 0x000e220008000800 */
[----:B-1----:R-:W-:Y:S01]  /*1400*/  MOV R4, UR6 ;  /* 0x0000000600047c02 */ /* 0x002fe20008000f00 */
[----:B------:R-:W-:Y:S01]  /*1410*/  IMAD.U32 R5, RZ, RZ, UR7 ;  /* 0x00000007ff057e24 */ /* 0x000fe2000f8e00ff */
[----:B----4-:R-:W-:Y:S01]  /*1420*/  MOV R6, UR8 ;  /* 0x0000000800067c02 */ /* 0x010fe20008000f00 */
[----:B------:R-:W-:Y:S01]  /*1430*/  IMAD.U32 R7, RZ, RZ, UR9 ;  /* 0x00000009ff077e24 */ /* 0x000fe2000f8e00ff */
[----:B-----5:R-:W-:Y:S01]  /*1440*/  MOV R10, UR10 ;  /* 0x0000000a000a7c02 */ /* 0x020fe20008000f00 */
[----:B------:R-:W-:-:S02]  /*1450*/  IMAD.U32 R11, RZ, RZ, UR11 ;  /* 0x0000000bff0b7e24 */ /* 0x000fc4000f8e00ff */
[----:B0-2---:R-:W-:-:S07]  /*1460*/  IMAD.U32 R18, RZ, RZ, UR4 ;  /* 0x00000004ff127e24 */ /* 0x005fce000f8e00ff */
[----:B------:R-:W-:-:S07]  /*1470*/  LEPC R20, `(.L_x_740) ;  /* 0x000000001014794e */ /* 0x000fce0000000000 */
[----:B---3--:R-:W-:Y:S05]  /*1480*/  CALL.ABS.NOINC R14 ;  /* 0x000000000e007343 */ /* 0x008fea0003c00000 */
.L_x_740:
        /* <DEDUP_REMOVED lines=33> */
[----:B--2---:R-:W-:-:S05]  /*16a0*/  HADD2.F32 R6, -RZ, R4.H0_H0 ;  /* 0x20000004ff067230 */ /* 0x004fca0000004100 */
[----:B------:R-:W-:-:S04]  /*16b0*/  FMUL.FTZ R6, R6, 1 ;  /* 0x3f80000006067820 */ /* 0x000fc80000410000 */
[----:B------:R-:W0:Y:S02]  /*16c0*/  F2F.F64.F32 R8, R6 ;  /* 0x0000000600087310 */ /* 0x000e240000201800 */
[----:B0-----:R-:W-:Y:S02]  /*16d0*/  LOP3.LUT R7, R8, UR4, RZ, 0x3c, !PT ;  /* 0x0000000408077c12 */ /* 0x001fe4000f8e3cff */
[----:B------:R-:W-:-:S07]  /*16e0*/  LOP3.LUT R9, R9, UR5, RZ, 0x3c, !PT ;  /* 0x0000000509097c12 */ /* 0x000fce000f8e3cff */
.L_x_744:
[----:B------:R-:W-:Y:S05]  /*16f0*/  BSYNC.RECONVERGENT B1 ;  /* 0x0000000000017941 */ /* 0x000fea0003800200 */
.L_x_743:
[----:B------:R-:W0:Y:S01]  /*1700*/  LDC R5, c[0x0][0x394] ;  /* 0x0000e500ff057b82 */ /* 0x000e220000000800 */
[----:B------:R-:W-:-:S05]  /*1710*/  IADD3 R22, P0, PT, R22, 0x8, RZ ;  /* 0x0000000816167810 */ /* 0x000fca0007f1e0ff */
[----:B------:R-:W-:Y:S01]  /*1720*/  IMAD.X R23, RZ, RZ, R23, P0 ;  /* 0x000000ffff177224 */ /* 0x000fe200000e0617 */
[----:B0-----:R-:W-:-:S07]  /*1730*/  IADD3 R18, PT, PT, R10, -0x4, R5 ;  /* 0xfffffffc0a127810 */ /* 0x001fce0007ffe005 */
.L_x_742:
[----:B------:R-:W-:Y:S05]  /*1740*/  BSYNC.RECONVERGENT B0 ;  /* 0x0000000000007941 */ /* 0x000fea0003800200 */
.L_x_741:
[----:B------:R-:W0:Y:S01]  /*1750*/  LDC.64 R4, c[0x0][0x3a8] ;  /* 0x0000ea00ff047b82 */ /* 0x000e220000000a00 */
[----:B------:R-:W-:Y:S01]  /*1760*/  BSSY.RECONVERGENT B0, `(.L_x_745) ;  /* 0x000002c000007945 */ /* 0x000fe20003800200 */
[----:B------:R-:W-:Y:S01]  /*1770*/  MOV R29, R20 ;  /* 0x00000014001d7202 */ /* 0x000fe20000000f00 */
[----:B------:R-:W-:-:S05]  /*1780*/  IMAD.MOV.U32 R34, RZ, RZ, R31 ;  /* 0x000000ffff227224 */ /* 0x000fca00078e001f */
        /* <DEDUP_REMOVED lines=12> */
[----:B------:R-:W-:Y:S01]  /*1850*/  MOV R29, R20 ;  /* 0x00000014001d7202 */ /* 0x000fe20000000f00 */
[----:B------:R-:W-:-:S07]  /*1860*/  IMAD.MOV.U32 R34, RZ, RZ, R31 ;  /* 0x000000ffff227224 */ /* 0x000fce00078e001f */
.L_x_747:
[C---:B------:R-:W-:Y:S01]  /*1870*/  IMAD.WIDE.U32 R10, R21.reuse, 0x8, R22 ;  /* 0x00000008150a7825 */ /* 0x040fe200078e0016 */
[----:B------:R-:W0:Y:S05]  /*1880*/  LDCU UR4, c[0x0][0x39c] ;  /* 0x00007380ff0477ac */ /* 0x000e2a0008000800 */
[----:B------:R-:W2:Y:S01]  /*1890*/  LDG.E.64 R10, desc[UR36][R10.64] ;  /* 0x000000240a0a7981 */ /* 0x000ea2000c1e1b00 */
[----:B0-----:R-:W-:-:S04]  /*18a0*/  IADD3 R21, PT, PT, R21, UR4, RZ ;  /* 0x0000000415157c10 */ /* 0x001fc8000fffe0ff */
[----:B------:R-:W-:-:S04]  /*18b0*/  LEA R27, R21, 0x3, 0x2 ;  /* 0x00000003151b7811 */ /* 0x000fc800078e10ff */
[----:B------:R-:W-:Y:S01]  /*18c0*/  ISETP.GE.U32.AND P1, PT, R27, R18, PT ;  /* 0x000000121b00720c */ /* 0x000fe20003f26070 */
[--C-:B--2---:R-:W-:Y:S02]  /*18d0*/  HADD2.F32 R4, -RZ, R10.reuse.H0_H0 ;  /* 0x2000000aff047230 */ /* 0x104fe40000004100 */
[--C-:B------:R-:W-:Y:S02]  /*18e0*/  HADD2.F32 R14, -RZ, R11.reuse.H1_H1 ;  /* 0x3000000bff0e7230 */ /* 0x100fe40000004100 */
[----:B------:R-:W-:Y:S02]  /*18f0*/  HADD2.F32 R6, -RZ, R10.H1_H1 ;  /* 0x3000000aff067230 */ /* 0x000fe40000004100 */
[----:B------:R-:W-:Y:S01]  /*1900*/  FMUL.FTZ R4, R4, 1 ;  /* 0x3f80000004047820 */ /* 0x000fe20000410000 */
[----:B------:R-:W-:Y:S02]  /*1910*/  HADD2.F32 R8, -RZ, R11.H0_H0 ;  /* 0x2000000bff087230 */ /* 0x000fe40000004100 */
[----:B------:R-:W-:Y:S01]  /*1920*/  FMUL.FTZ R14, R14, 1 ;  /* 0x3f8000000e0e7820 */ /* 0x000fe20000410000 */
[----:B------:R-:W-:-:S02]  /*1930*/  FMUL.FTZ R6, R6, 1 ;  /* 0x3f80000006067820 */ /* 0x000fc40000410000 */
[----:B------:R-:W-:Y:S01]  /*1940*/  FMUL.FTZ R8, R8, 1 ;  /* 0x3f80000008087820 */ /* 0x000fe20000410000 */
        /* <DEDUP_REMOVED lines=13> */
.L_x_746:
[----:B------:R-:W-:Y:S05]  /*1a20*/  BSYNC.RECONVERGENT B0 ;  /* 0x0000000000007941 */ /* 0x000fea0003800200 */
.L_x_745:
        /* <DEDUP_REMOVED lines=9> */
[----:B------:R-:W-:-:S06]  /*1ac0*/  FMUL.FTZ R4, R4, 1 ;  /* 0x3f80000004047820 */ /* 0x000fcc0000410000 */
[----:B------:R-:W0:Y:S02]  /*1ad0*/  F2F.F64.F32 R4, R4 ;  /* 0x0000000400047310 */ /* 0x000e240000201800 */
[----:B0-----:R-:W-:Y:S02]  /*1ae0*/  LOP3.LUT R7, R7, R4, RZ, 0x3c, !PT ;  /* 0x0000000407077212 */ /* 0x001fe400078e3cff */
[----:B------:R-:W-:-:S07]  /*1af0*/  LOP3.LUT R9, R9, R5, RZ, 0x3c, !PT ;  /* 0x0000000509097212 */ /* 0x000fce00078e3cff */
.L_x_749:
[----:B------:R-:W-:Y:S05]  /*1b00*/  BSYNC.RECONVERGENT B0 ;  /* 0x0000000000007941 */ /* 0x000fea0003800200 */
.L_x_748:
[----:B------:R-:W-:Y:S02]  /*1b10*/  LOP3.LUT R7, R29, R20, R7, 0x96, !PT ;  /* 0x000000141d077212 */ /* 0x000fe400078e9607 */
[----:B------:R-:W-:Y:S02]  /*1b20*/  CS2R R20, SRZ ;  /* 0x0000000000147805 */ /* 0x000fe4000001ff00 */
[----:B------:R-:W-:Y:S02]  /*1b30*/  LOP3.LUT R34, R31, R34, R9, 0x96, !PT ;  /* 0x000000221f227212 */ /* 0x000fe400078e9609 */
[----:B------:R-:W-:Y:S02]  /*1b40*/  LOP3.LUT R0, R7, R0, RZ, 0x3c, !PT ;  /* 0x0000000007007212 */ /* 0x000fe400078e3cff */
[----:B------:R-:W-:Y:S01]  /*1b50*/  LOP3.LUT R34, R34, R3, RZ, 0x3c, !PT ;  /* 0x0000000322227212 */ /* 0x000fe200078e3cff */
[----:B------:R-:W-:Y:S06]  /*1b60*/  BRA `(.L_x_750) ;  /* 0x000000a800f07947 */ /* 0x000fec0003800000 */
.L_x_739:
[----:B------:R-:W1:Y:S08]  /*1b70*/  LDC R0, c[0x0][0x500] ;  /* 0x00014000ff007b82 */ /* 0x000e700000000800 */
[----:B------:R-:W2:Y:S01]  /*1b80*/  LDC R28, c[0x0][0x3d0] ;  /* 0x0000f400ff1c7b82 */ /* 0x000ea20000000800 */
[----:B-1----:R-:W-:-:S04]  /*1b90*/  SHF.R.U32.HI R0, RZ, 0x1, R0 ;  /* 0x00000001ff007819 */ /* 0x002fc80000011600 */
[----:B------:R-:W-:-:S04]  /*1ba0*/  ISETP.NE.AND P0, PT, R0, 0x1, PT ;  /* 0x000000010000780c */ /* 0x000fc80003f05270 */
[----:B--2---:R-:W-:-:S13]  /*1bb0*/  ISETP.NE.OR P0, PT, R28, 0x1, P0 ;  /* 0x000000011c00780c */ /* 0x004fda0000705670 */
[----:B------:R-:W-:Y:S05]  /*1bc0*/  @P0 BRA `(.L_x_751) ;  /* 0x0000000c00200947 */ /* 0x000fea0003800000 */
[----:B------:R-:W1:Y:S01]  /*1bd0*/  LDC R0, c[0x0][0x39c] ;  /* 0x0000e700ff007b82 */ /* 0x000e620000000800 */
[----:B------:R-:W-:Y:S01]  /*1be0*/  BSSY.RECONVERGENT B0, `(.L_x_752) ;  /* 0x0000069000007945 */ /* 0x000fe20003800200 */
[----:B------:R-:W-:-:S06]  /*1bf0*/  MOV R51, R21 ;  /* 0x0000001500337202 */ /* 0x000fcc0000000f00 */
[----:B------:R-:W2:Y:S08]  /*1c00*/  LDC R18, c[0x0][0x388] ;  /* 0x0000e200ff127b82 */ /* 0x000eb00000000800 */
[----:B------:R-:W3:Y:S01]  /*1c10*/  LDC R30, c[0x0][0x38c] ;  /* 0x0000e300ff1e7b82 */ /* 0x000ee20000000800 */
[----:B-1----:R-:W-:-:S05]  /*1c20*/  IMAD R3, R0, 0x3, R21 ;  /* 0x0000000300037824 */ /* 0x002fca00078e0215 */
[----:B------:R-:W-:Y:S01]  /*1c30*/  ISETP.GE.U32.AND P0, PT, R3, R32, PT ;  /* 0x000000200300720c */ /* 0x000fe20003f06070 */
[--C-:B--2---:R-:W-:Y:S01]  /*1c40*/  IMAD.MOV.U32 R3, RZ, RZ, R18.reuse ;  /* 0x000000ffff037224 */ /* 0x104fe200078e0012 */
[-C--:B------:R-:W-:Y:S01]  /*1c50*/  MOV R29, R18.reuse ;  /* 0x00000012001d7202 */ /* 0x080fe20000000f00 */
[--C-:B------:R-:W-:Y:S01]  /*1c60*/  IMAD.MOV.U32 R31, RZ, RZ, R18.reuse ;  /* 0x000000ffff1f7224 */ /* 0x100fe200078e0012 */
[-C--:B------:R-:W-:Y:S01]  /*1c70*/  MOV R33, R18.reuse ;  /* 0x0000001200217202 */ /* 0x080fe20000000f00 */
[--C-:B------:R-:W-:Y:S01]  /*1c80*/  IMAD.MOV.U32 R28, RZ, RZ, R18.reuse ;  /* 0x000000ffff1c7224 */ /* 0x100fe200078e0012 */
[----:B------:R-:W-:Y:S01]  /*1c90*/  MOV R35, R18 ;  /* 0x0000001200237202 */ /* 0x000fe20000000f00 */
[----:B------:R-:W-:Y:S01]  /*1ca0*/  IMAD.MOV.U32 R37, RZ, RZ, R18 ;  /* 0x000000ffff257224 */ /* 0x000fe200078e0012 */
[-C--:B---3--:R-:W-:Y:S01]  /*1cb0*/  MOV R39, R30.reuse ;  /* 0x0000001e00277202 */ /* 0x088fe20000000f00 */
        /* <DEDUP_REMOVED lines=20> */
.L_x_755:
[----:B------:R-:W-:Y:S01]  /*1e00*/  SHF.R.U32.HI R9, RZ, 0x1, R51 ;  /* 0x00000001ff097819 */ /* 0x000fe20000011633 */
[----:B------:R-:W-:-:S04]  /*1e10*/  IMAD.IADD R51, R51, 0x1, R0 ;  /* 0x0000000133337824 */ /* 0x000fc800078e0200 */
[C---:B------:R-:W-:Y:S01]  /*1e20*/  IMAD.WIDE.U32 R6, R9.reuse, 0x4, R22 ;  /* 0x0000000409067825 */ /* 0x040fe200078e0016 */
[--C-:B------:R-:W-:Y:S02]  /*1e30*/  SHF.R.U32.HI R5, RZ, 0x1, R51.reuse ;  /* 0x00000001ff057819 */ /* 0x100fe40000011633 */
[----:B------:R-:W-:Y:S01]  /*1e40*/  IADD3 R9, PT, PT, R9, R0, RZ ;  /* 0x0000000009097210 */ /* 0x000fe20007ffe0ff */
[----:B------:R-:W-:Y:S01]  /*1e50*/  IMAD R51, R0, 0x2, R51 ;  /* 0x0000000200337824 */ /* 0x000fe200078e0233 */
[----:B------:R-:W2:Y:S01]  /*1e60*/  LDG.E R36, desc[UR36][R6.64] ;  /* 0x0000002406247981 */ /* 0x000ea2000c1e1900 */
[----:B------:R-:W-:Y:S01]  /*1e70*/  IMAD.WIDE.U32 R4, R5, 0x4, R22 ;  /* 0x0000000405047825 */ /* 0x000fe200078e0016 */
[----:B------:R-:W-:Y:S02]  /*1e80*/  SHF.L.U32 R8, R9, 0x2, RZ ;  /* 0x0000000209087819 */ /* 0x000fe400000006ff */
[----:B------:R-:W-:Y:S02]  /*1e90*/  SHF.R.U32.HI R11, RZ, 0x1, R51 ;  /* 0x00000001ff0b7819 */ /* 0x000fe40000011633 */
[----:B------:R-:W-:Y:S01]  /*1ea0*/  SHF.R.U32.HI R10, RZ, 0x1e, R9 ;  /* 0x0000001eff0a7819 */ /* 0x000fe20000011609 */
[----:B------:R2:W3:Y:S01]  /*1eb0*/  LDG.E R40, desc[UR36][R4.64] ;  /* 0x0000002404287981 */ /* 0x0004e2000c1e1900 */
[----:B------:R-:W-:Y:S01]  /*1ec0*/  LOP3.LUT R13, R8, 0xfffffffc, RZ, 0xc0, !PT ;  /* 0xfffffffc080d7812 */ /* 0x000fe200078ec0ff */
[----:B------:R-:W-:Y:S01]  /*1ed0*/  IMAD.WIDE.U32 R8, R11, 0x4, R22 ;  /* 0x000000040b087825 */ /* 0x000fe200078e0016 */
[----:B------:R-:W-:-:S02]  /*1ee0*/  LOP3.LUT R11, R10, 0x1, RZ, 0xc0, !PT ;  /* 0x000000010a0b7812 */ /* 0x000fc400078ec0ff */
[----:B------:R-:W-:Y:S02]  /*1ef0*/  IADD3 R10, P0, PT, R22, R13, RZ ;  /* 0x0000000d160a7210 */ /* 0x000fe40007f1e0ff */
[----:B------:R1:W4:Y:S03]  /*1f00*/  LDG.E R38, desc[UR36][R8.64] ;  /* 0x0000002408267981 */ /* 0x000326000c1e1900 */
[----:B------:R-:W-:-:S05]  /*1f10*/  IMAD.X R11, R23, 0x1, R11, P0 ;  /* 0x00000001170b7824 */ /* 0x000fca00000e060b */
[----:B------:R5:W5:Y:S01]  /*1f20*/  LDG.E R42, desc[UR36][R10.64] ;  /* 0x000000240a2a7981 */ /* 0x000b62000c1e1900 */
[----:B------:R-:W-:-:S05]  /*1f30*/  IADD3 R51, PT, PT, R51, R0, RZ ;  /* 0x0000000033337210 */ /* 0x000fca0007ffe0ff */
[----:B------:R-:W-:-:S05]  /*1f40*/  IMAD R27, R0, 0x3, R51 ;  /* 0x00000003001b7824 */ /* 0x000fca00078e0233 */
[----:B------:R-:W-:Y:S01]  /*1f50*/  ISETP.GE.U32.AND P0, PT, R27, R32, PT ;  /* 0x000000201b00720c */ /* 0x000fe20003f06070 */
[--C-:B--2---:R-:W-:Y:S02]  /*1f60*/  HADD2.F32 R4, -RZ, R36.reuse.H0_H0 ;  /* 0x20000024ff047230 */ /* 0x104fe40000004100 */
[----:B------:R-:W-:-:S03]  /*1f70*/  HADD2.F32 R6, -RZ, R36.H1_H1 ;  /* 0x30000024ff067230 */ /* 0x000fc60000004100 */
[----:B------:R-:W-:Y:S01]  /*1f80*/  FMUL.FTZ R4, R4, 1 ;  /* 0x3f80000004047820 */ /* 0x000fe20000410000 */
[--C-:B---3--:R-:W-:Y:S02]  /*1f90*/  HADD2.F32 R12, -RZ, R40.reuse.H0_H0 ;  /* 0x20000028ff0c7230 */ /* 0x108fe40000004100 */
[----:B------:R-:W-:Y:S01]  /*1fa0*/  FMUL.FTZ R6, R6, 1 ;  /* 0x3f80000006067820 */ /* 0x000fe20000410000 */
[----:B------:R-:W-:Y:S02]  /*1fb0*/  HADD2.F32 R13, -RZ, R40.H1_H1 ;  /* 0x30000028ff0d7230 */ /* 0x000fe40000004100 */
[----:B------:R-:W2:Y:S01]  /*1fc0*/  F2F.F64.F32 R4, R4 ;  /* 0x0000000400047310 */ /* 0x000ea20000201800 */
[----:B-1----:R-:W-:Y:S01]  /*1fd0*/  FMUL.FTZ R8, R12, 1 ;  /* 0x3f8000000c087820 */ /* 0x002fe20000410000 */
[--C-:B----4-:R-:W-:Y:S02]  /*1fe0*/  HADD2.F32 R12, -RZ, R38.reuse.H0_H0 ;  /* 0x20000026ff0c7230 */ /* 0x110fe40000004100 */
[----:B-----5:R-:W-:Y:S01]  /*1ff0*/  FMUL.FTZ R10, R13, 1 ;  /* 0x3f8000000d0a7820 */ /* 0x020fe20000410000 */
[----:B------:R-:W-:-:S02]  /*2000*/  HADD2.F32 R26, -RZ, R38.H1_H1 ;  /* 0x30000026ff1a7230 */ /* 0x000fc40000004100 */
[----:B------:R-:W-:Y:S01]  /*2010*/  FMUL.FTZ R12, R12, 1 ;  /* 0x3f8000000c0c7820 */ /* 0x000fe20000410000 */
[----:B------:R-:W1:Y:S02]  /*2020*/  F2F.F64.F32 R6, R6 ;  /* 0x0000000600067310 */ /* 0x000e640000201800 */
[----:B------:R-:W-:Y:S01]  /*2030*/  FMUL.FTZ R26, R26, 1 ;  /* 0x3f8000001a1a7820 */ /* 0x000fe20000410000 */
[--C-:B------:R-:W-:Y:S02]  /*2040*/  HADD2.F32 R14, -RZ, R42.reuse.H0_H0 ;  /* 0x2000002aff0e7230 */ /* 0x100fe40000004100 */
[----:B------:R-:W-:Y:S01]  /*2050*/  HADD2.F32 R20, -RZ, R42.H1_H1 ;  /* 0x3000002aff147230 */ /* 0x000fe20000004100 */
[----:B--2---:R-:W-:Y:S02]  /*2060*/  LOP3.LUT R37, R37, R4, RZ, 0x3c, !PT ;  /* 0x0000000425257212 */ /* 0x004fe400078e3cff */
[----:B------:R-:W-:Y:S01]  /*2070*/  FMUL.FTZ R14, R14, 1 ;  /* 0x3f8000000e0e7820 */ /* 0x000fe20000410000 */
[----:B------:R-:W2:Y:S01]  /*2080*/  F2F.F64.F32 R8, R8 ;  /* 0x0000000800087310 */ /* 0x000ea20000201800 */
[----:B------:R-:W-:Y:S01]  /*2090*/  FMUL.FTZ R20, R20, 1 ;  /* 0x3f80000014147820 */ /* 0x000fe20000410000 */
[----:B------:R-:W-:-:S02]  /*20a0*/  LOP3.LUT R49, R49, R5, RZ, 0x3c, !PT ;  /* 0x0000000531317212 */ /* 0x000fc400078e3cff */
[----:B-1----:R-:W-:-:S04]  /*20b0*/  LOP3.LUT R35, R35, R6, RZ, 0x3c, !PT ;  /* 0x0000000623237212 */ /* 0x002fc800078e3cff */
        /* <DEDUP_REMOVED lines=14> */
[----:B--2---:R-:W-:Y:S02]  /*21a0*/  LOP3.LUT R31, R31, R20, RZ, 0x3c, !PT ;  /* 0x000000141f1f7212 */ /* 0x004fe400078e3cff */
[----:B------:R-:W-:Y:S02]  /*21b0*/  LOP3.LUT R43, R43, R21, RZ, 0x3c, !PT ;  /* 0x000000152b2b7212 */ /* 0x000fe400078e3cff */
[----:B-1----:R-:W-:Y:S02]  /*21c0*/  LOP3.LUT R3, R3, R26, RZ, 0x3c, !PT ;  /* 0x0000001a03037212 */ /* 0x002fe400078e3cff */
[----:B------:R-:W-:Y:S01]  /*21d0*/  LOP3.LUT R39, R39, R27, RZ, 0x3c, !PT ;  /* 0x0000001b27277212 */ /* 0x000fe200078e3cff */
[----:B------:R-:W-:Y:S06]  /*21e0*/  @!P0 BRA `(.L_x_755) ;  /* 0xfffffffc00048947 */ /* 0x000fec000383ffff */
[----:B------:R-:W-:Y:S05]  /*21f0*/  BSYNC.RECONVERGENT B1 ;  /* 0x0000000000017941 */ /* 0x000fea0003800200 */
.L_x_754:
[----:B------:R-:W-:Y:S02]  /*2200*/  PRMT R6, R36, 0x7610, R6 ;  /* 0x0000761024067816 */ /* 0x000fe40000000006 */
[----:B------:R-:W-:Y:S02]  /*2210*/  PRMT R9, R40, 0x7610, R9 ;  /* 0x0000761028097816 */ /* 0x000fe40000000009 */
[----:B------:R-:W-:Y:S02]  /*2220*/  PRMT R8, R38, 0x5410, R42 ;  /* 0x0000541026087816 */ /* 0x000fe4000000002a */
[----:B------:R-:W-:Y:S02]  /*2230*/  PRMT R36, R36, 0x7632, R36 ;  /* 0x0000763224247816 */ /* 0x000fe40000000024 */
[----:B------:R-:W-:Y:S02]  /*2240*/  PRMT R40, R40, 0x7632, R40 ;  /* 0x0000763228287816 */ /* 0x000fe40000000028 */
[----:B------:R-:W-:-:S02]  /*2250*/  PRMT R42, R42, 0x7632, R42 ;  /* 0x000076322a2a7816 */ /* 0x000fc4000000002a */
[----:B------:R-:W-:-:S07]  /*2260*/  PRMT R38, R38, 0x7632, R38 ;  /* 0x0000763226267816 */ /* 0x000fce0000000026 */
.L_x_753:
[----:B------:R-:W-:Y:S05]  /*2270*/  BSYNC.RECONVERGENT B0 ;  /* 0x0000000000007941 */ /* 0x000fea0003800200 */
.L_x_752:
        /* <DEDUP_REMOVED lines=27> */
[----:B--2---:R-:W-:Y:S02]  /*2430*/  PRMT R8, R8, 0x5410, R4 ;  /* 0x0000541008087816 */ /* 0x004fe40000000004 */
[----:B------:R-:W-:Y:S02]  /*2440*/  PRMT R42, R4, 0x7632, R42 ;  /* 0x00007632042a7816 */ /* 0x000fe4000000002a */
[C---:B---3--:R-:W-:Y:S02]  /*2450*/  @!P1 PRMT R8, R22.reuse, 0x7610, R8 ;  /* 0x0000761016089816 */ /* 0x048fe40000000008 */
[----:B------:R-:W-:-:S07]  /*2460*/  @!P1 PRMT R38, R22, 0x7632, R38 ;  /* 0x0000763216269816 */ /* 0x000fce0000000026 */
.L_x_757:
[----:B------:R-:W-:Y:S05]  /*2470*/  BSYNC.RECONVERGENT B0 ;  /* 0x0000000000007941 */ /* 0x000fea0003800200 */
.L_x_756:
[----:B------:R-:W-:Y:S04]  /*2480*/  BSSY.RECONVERGENT B0, `(.L_x_758) ;  /* 0x0000033000007945 */ /* 0x000fe80003800200 */
[----:B------:R-:W-:Y:S05]  /*2490*/  @P0 BRA `(.L_x_759) ;  /* 0x0000000000c40947 */ /* 0x000fea0003800000 */
[----:B------:R-:W-:Y:S01]  /*24a0*/  HADD2.F32 R6, -RZ, R6.H0_H0 ;  /* 0x20000006ff067230 */ /* 0x000fe20000004100 */
[----:B------:R-:W-:Y:S01]  /*24b0*/  IADD3 R51, PT, PT, R51, R0, RZ ;  /* 0x0000000033337210 */ /* 0x000fe20007ffe0ff */
[----:B------:R-:W-:-:S03]  /*24c0*/  HADD2.F32 R36, -RZ, R36.H0_H0 ;  /* 0x20000024ff247230 */ /* 0x000fc60000004100 */
[----:B------:R-:W-:Y:S01]  /*24d0*/  FMUL.FTZ R4, R6, 1 ;  /* 0x3f80000006047820 */ /* 0x000fe20000410000 */
[----:B------:R-:W-:Y:S01]  /*24e0*/  ISETP.GE.U32.AND P0, PT, R51, R32, PT ;  /* 0x000000203300720c */ /* 0x000fe20003f06070 */
[----:B------:R-:W-:-:S04]  /*24f0*/  FMUL.FTZ R6, R36, 1 ;  /* 0x3f80000024067820 */ /* 0x000fc80000410000 */
[----:B------:R-:W1:Y:S08]  /*2500*/  F2F.F64.F32 R4, R4 ;  /* 0x0000000400047310 */ /* 0x000e700000201800 */
[----:B------:R-:W2:Y:S01]  /*2510*/  F2F.F64.F32 R6, R6 ;  /* 0x0000000600067310 */ /* 0x000ea20000201800 */
[----:B-1----:R-:W-:Y:S02]  /*2520*/  LOP3.LUT R37, R37, R4, RZ, 0x3c, !PT ;  /* 0x0000000425257212 */ /* 0x002fe400078e3cff */
[----:B------:R-:W-:-:S02]  /*2530*/  LOP3.LUT R49, R49, R5, RZ, 0x3c, !PT ;  /* 0x0000000531317212 */ /* 0x000fc400078e3cff */
[----:B--2---:R-:W-:Y:S02]  /*2540*/  LOP3.LUT R35, R35, R6, RZ, 0x3c, !PT ;  /* 0x0000000623237212 */ /* 0x004fe400078e3cff */
[----:B------:R-:W-:Y:S01]  /*2550*/  LOP3.LUT R47, R47, R7, RZ, 0x3c, !PT ;  /* 0x000000072f2f7212 */ /* 0x000fe200078e3cff */
[----:B------:R-:W-:Y:S06]  /*2560*/  @P0 BRA `(.L_x_759) ;  /* 0x0000000000900947 */ /* 0x000fec0003800000 */
[----:B------:R-:W-:Y:S02]  /*2570*/  HADD2.F32 R9, -RZ, R9.H0_H0 ;  /* 0x20000009ff097230 */ /* 0x000fe40000004100 */
[----:B------:R-:W-:-:S03]  /*2580*/  HADD2.F32 R40, -RZ, R40.H0_H0 ;  /* 0x20000028ff287230 */ /* 0x000fc60000004100 */
[----:B------:R-:W-:Y:S01]  /*2590*/  FMUL.FTZ R4, R9, 1 ;  /* 0x3f80000009047820 */ /* 0x000fe20000410000 */
[----:B------:R-:W-:Y:S02]  /*25a0*/  IMAD.IADD R9, R51, 0x1, R0 ;  /* 0x0000000133097824 */ /* 0x000fe400078e0200 */
[----:B------:R-:W-:-:S03]  /*25b0*/  FMUL.FTZ R6, R40, 1 ;  /* 0x3f80000028067820 */ /* 0x000fc60000410000 */
[----:B------:R-:W1:Y:S01]  /*25c0*/  F2F.F64.F32 R4, R4 ;  /* 0x0000000400047310 */ /* 0x000e620000201800 */
[----:B------:R-:W-:-:S07]  /*25d0*/  ISETP.GE.U32.AND P0, PT, R9, R32, PT ;  /* 0x000000200900720c */ /* 0x000fce0003f06070 */
[----:B------:R-:W2:Y:S01]  /*25e0*/  F2F.F64.F32 R6, R6 ;  /* 0x0000000600067310 */ /* 0x000ea20000201800 */
[----:B-1----:R-:W-:Y:S02]  /*25f0*/  LOP3.LUT R28, R28, R4, RZ, 0x3c, !PT ;  /* 0x000000041c1c7212 */ /* 0x002fe400078e3cff */
[----:B------:R-:W-:Y:S02]  /*2600*/  LOP3.LUT R34, R34, R5, RZ, 0x3c, !PT ;  /* 0x0000000522227212 */ /* 0x000fe400078e3cff */
[----:B--2---:R-:W-:Y:S02]  /*2610*/  LOP3.LUT R18, R18, R6, RZ, 0x3c, !PT ;  /* 0x0000000612127212 */ /* 0x004fe400078e3cff */
[----:B------:R-:W-:Y:S01]  /*2620*/  LOP3.LUT R30, R30, R7, RZ, 0x3c, !PT ;  /* 0x000000071e1e7212 */ /* 0x000fe200078e3cff */
[----:B------:R-:W-:Y:S06]  /*2630*/  @P0 BRA `(.L_x_759) ;  /* 0x00000000005c0947 */ /* 0x000fec0003800000 */
[----:B------:R-:W-:Y:S01]  /*2640*/  HADD2.F32 R4, -RZ, R8.H1_H1 ;  /* 0x30000008ff047230 */ /* 0x000fe20000004100 */
        /* <DEDUP_REMOVED lines=14> */
[----:B------:R-:W-:Y:S02]  /*2730*/  FMUL.FTZ R4, R8, 1 ;  /* 0x3f80000008047820 */ /* 0x000fe40000410000 */
[----:B------:R-:W-:-:S04]  /*2740*/  FMUL.FTZ R6, R38, 1 ;  /* 0x3f80000026067820 */ /* 0x000fc80000410000 */
[----:B------:R-:W1:Y:S08]  /*2750*/  F2F.F64.F32 R4, R4 ;  /* 0x0000000400047310 */ /* 0x000e700000201800 */
[----:B------:R-:W2:Y:S01]  /*2760*/  F2F.F64.F32 R6, R6 ;  /* 0x0000000600067310 */ /* 0x000ea20000201800 */
[----:B-1----:R-:W-:Y:S02]  /*2770*/  LOP3.LUT R29, R29, R4, RZ, 0x3c, !PT ;  /* 0x000000041d1d7212 */ /* 0x002fe400078e3cff */
[----:B------:R-:W-:-:S02]  /*2780*/  LOP3.LUT R41, R41, R5, RZ, 0x3c, !PT ;  /* 0x0000000529297212 */ /* 0x000fc400078e3cff */
[----:B--2---:R-:W-:Y:S02]  /*2790*/  LOP3.LUT R3, R3, R6, RZ, 0x3c, !PT ;  /* 0x0000000603037212 */ /* 0x004fe400078e3cff */
[----:B------:R-:W-:-:S07]  /*27a0*/  LOP3.LUT R39, R39, R7, RZ, 0x3c, !PT ;  /* 0x0000000727277212 */ /* 0x000fce00078e3cff */
.L_x_759:
[----:B------:R-:W-:Y:S05]  /*27b0*/  BSYNC.RECONVERGENT B0 ;  /* 0x0000000000007941 */ /* 0x000fea0003800200 */
.L_x_758:
        /* <DEDUP_REMOVED lines=9> */
.L_x_751:
[----:B------:R-:W-:-:S13]  /*2850*/  ISETP.NE.AND P0, PT, R28, 0x1, PT ;  /* 0x000000011c00780c */ /* 0x000fda0003f05270 */
[----:B------:R-:W-:Y:S05]  /*2860*/  @P0 BRA `(.L_x_760) ;  /* 0x0000000c00300947 */ /* 0x000fea0003800000 */
[----:B------:R-:W1:Y:S01]  /*2870*/  LDC R3, c[0x0][0x39c] ;  /* 0x0000e700ff037b82 */ /* 0x000e620000000800 */
[----:B------:R-:W-:Y:S01]  /*2880*/  BSSY.RECONVERGENT B0, `(.L_x_761) ;  /* 0x0000069000007945 */ /* 0x000fe20003800200 */
[----:B------:R-:W-:-:S06]  /*2890*/  IMAD.MOV.U32 R36, RZ, RZ, R21 ;  /* 0x000000ffff247224 */ /* 0x000fcc00078e0015 */
[----:B------:R-:W2:Y:S08]  /*28a0*/  LDC R18, c[0x0][0x388] ;  /* 0x0000e200ff127b82 */ /* 0x000eb00000000800 */
[----:B------:R-:W3:Y:S01]  /*28b0*/  LDC R30, c[0x0][0x38c] ;  /* 0x0000e300ff1e7b82 */ /* 0x000ee20000000800 */
[----:B-1----:R-:W-:-:S05]  /*28c0*/  IMAD R5, R3, 0x3, R21 ;  /* 0x0000000303057824 */ /* 0x002fca00078e0215 */
[----:B------:R-:W-:Y:S02]  /*28d0*/  ISETP.GE.U32.AND P0, PT, R5, R32, PT ;  /* 0x000000200500720c */ /* 0x000fe40003f06070 */
[-C--:B--2---:R-:W-:Y:S01]  /*28e0*/  MOV R29, R18.reuse ;  /* 0x00000012001d7202 */ /* 0x084fe20000000f00 */
[--C-:B------:R-:W-:Y:S01]  /*28f0*/  IMAD.MOV.U32 R31, RZ, RZ, R18.reuse ;  /* 0x000000ffff1f7224 */ /* 0x100fe200078e0012 */
[-C--:B------:R-:W-:Y:S01]  /*2900*/  MOV R33, R18.reuse ;  /* 0x0000001200217202 */ /* 0x080fe20000000f00 */
[--C-:B------:R-:W-:Y:S01]  /*2910*/  IMAD.MOV.U32 R35, RZ, RZ, R18.reuse ;  /* 0x000000ffff237224 */ /* 0x100fe200078e0012 */
[-C--:B------:R-:W-:Y:S01]  /*2920*/  MOV R28, R18.reuse ;  /* 0x00000012001c7202 */ /* 0x080fe20000000f00 */
[----:B------:R-:W-:Y:S01]  /*2930*/  IMAD.MOV.U32 R37, RZ, RZ, R18 ;  /* 0x000000ffff257224 */ /* 0x000fe200078e0012 */
[----:B------:R-:W-:Y:S01]  /*2940*/  MOV R39, R18 ;  /* 0x0000001200277202 */ /* 0x000fe20000000f00 */
[--C-:B---3--:R-:W-:Y:S01]  /*2950*/  IMAD.MOV.U32 R41, RZ, RZ, R30.reuse ;  /* 0x000000ffff297224 */ /* 0x108fe200078e001e */
        /* <DEDUP_REMOVED lines=20> */
.L_x_764:
[----:B------:R-:W-:Y:S01]  /*2aa0*/  IMAD R4, R0, R36, RZ ;  /* 0x0000002400047224 */ /* 0x000fe200078e02ff */
[----:B------:R-:W-:-:S04]  /*2ab0*/  IADD3 R36, PT, PT, R36, R3, RZ ;  /* 0x0000000324247210 */ /* 0x000fc80007ffe0ff */
[----:B------:R-:W-:Y:S01]  /*2ac0*/  SHF.R.U32.HI R7, RZ, 0x1, R4 ;  /* 0x00000001ff077819 */ /* 0x000fe20000011604 */
[----:B------:R-:W-:Y:S02]  /*2ad0*/  IMAD R4, R0, R36, RZ ;  /* 0x0000002400047224 */ /* 0x000fe400078e02ff */
[----:B------:R-:W-:Y:S02]  /*2ae0*/  IMAD.IADD R36, R36, 0x1, R3 ;  /* 0x0000000124247824 */ /* 0x000fe400078e0203 */
[----:B------:R-:W-:-:S04]  /*2af0*/  IMAD.WIDE.U32 R6, R7, 0x4, R22 ;  /* 0x0000000407067825 */ /* 0x000fc800078e0016 */
[----:B------:R-:W-:Y:S01]  /*2b00*/  IMAD R8, R0, R36, RZ ;  /* 0x0000002400087224 */ /* 0x000fe200078e02ff */
[----:B------:R-:W-:Y:S01]  /*2b10*/  IADD3 R36, PT, PT, R36, R3, RZ ;  /* 0x0000000324247210 */ /* 0x000fe20007ffe0ff */
[----:B------:R-:W2:Y:S01]  /*2b20*/  LDG.E R38, desc[UR36][R6.64] ;  /* 0x0000002406267981 */ /* 0x000ea2000c1e1900 */
[----:B------:R-:W-:-:S03]  /*2b30*/  SHF.R.U32.HI R5, RZ, 0x1, R4 ;  /* 0x00000001ff057819 */ /* 0x000fc60000011604 */
[----:B------:R-:W-:Y:S01]  /*2b40*/  IMAD R10, R0, R36, RZ ;  /* 0x00000024000a7224 */ /* 0x000fe200078e02ff */
[----:B------:R-:W-:Y:S01]  /*2b50*/  SHF.R.U32.HI R9, RZ, 0x1, R8 ;  /* 0x00000001ff097819 */ /* 0x000fe20000011608 */
[----:B------:R-:W-:-:S03]  /*2b60*/  IMAD.WIDE.U32 R4, R5, 0x4, R22 ;  /* 0x0000000405047825 */ /* 0x000fc600078e0016 */
[----:B------:R-:W-:Y:S01]  /*2b70*/  SHF.R.U32.HI R11, RZ, 0x1, R10 ;  /* 0x00000001ff0b7819 */ /* 0x000fe2000001160a */
[--C-:B------:R-:W-:Y:S01]  /*2b80*/  IMAD.WIDE.U32 R8, R9, 0x4, R22.reuse ;  /* 0x0000000409087825 */ /* 0x100fe200078e0016 */
[----:B------:R1:W3:Y:S03]  /*2b90*/  LDG.E R40, desc[UR36][R4.64] ;  /* 0x0000002404287981 */ /* 0x0002e6000c1e1900 */
[----:B------:R-:W-:Y:S01]  /*2ba0*/  IMAD.WIDE.U32 R10, R11, 0x4, R22 ;  /* 0x000000040b0a7825 */ /* 0x000fe200078e0016 */
[----:B------:R-:W4:Y:S04]  /*2bb0*/  LDG.E R44, desc[UR36][R8.64] ;  /* 0x00000024082c7981 */ /* 0x000f28000c1e1900 */
[----:B------:R5:W5:Y:S01]  /*2bc0*/  LDG.E R42, desc[UR36][R10.64] ;  /* 0x000000240a2a7981 */ /* 0x000b62000c1e1900 */
[----:B------:R-:W-:-:S04]  /*2bd0*/  IMAD.IADD R36, R36, 0x1, R3 ;  /* 0x0000000124247824 */ /* 0x000fc800078e0203 */
[----:B------:R-:W-:-:S05]  /*2be0*/  IMAD R27, R3, 0x3, R36 ;  /* 0x00000003031b7824 */ /* 0x000fca00078e0224 */
[----:B------:R-:W-:Y:S01]  /*2bf0*/  ISETP.GE.U32.AND P0, PT, R27, R32, PT ;  /* 0x000000201b00720c */ /* 0x000fe20003f06070 */
[--C-:B--2---:R-:W-:Y:S02]  /*2c00*/  HADD2.F32 R6, -RZ, R38.reuse.H0_H0 ;  /* 0x20000026ff067230 */ /* 0x104fe40000004100 */
[----:B------:R-:W-:-:S03]  /*2c10*/  HADD2.F32 R7, -RZ, R38.H1_H1 ;  /* 0x30000026ff077230 */ /* 0x000fc60000004100 */
[----:B-1----:R-:W-:Y:S02]  /*2c20*/  FMUL.FTZ R4, R6, 1 ;  /* 0x3f80000006047820 */ /* 0x002fe40000410000 */
[----:B------:R-:W-:Y:S01]  /*2c30*/  FMUL.FTZ R7, R7, 1 ;  /* 0x3f80000007077820 */ /* 0x000fe20000410000 */
[----:B---3--:R-:W-:-:S03]  /*2c40*/  HADD2.F32 R12, -RZ, R40.H0_H0 ;  /* 0x20000028ff0c7230 */ /* 0x008fc60000004100 */
[----:B------:R-:W1:Y:S01]  /*2c50*/  F2F.F64.F32 R4, R4 ;  /* 0x0000000400047310 */ /* 0x000e620000201800 */
[----:B------:R-:W-:Y:S02]  /*2c60*/  HADD2.F32 R13, -RZ, R40.H1_H1 ;  /* 0x30000028ff0d7230 */ /* 0x000fe40000004100 */
[--C-:B----4-:R-:W-:Y:S02]  /*2c70*/  HADD2.F32 R14, -RZ, R44.reuse.H1_H1 ;  /* 0x3000002cff0e7230 */ /* 0x110fe40000004100 */
[----:B------:R-:W-:Y:S01]  /*2c80*/  FMUL.FTZ R8, R12, 1 ;  /* 0x3f8000000c087820 */ /* 0x000fe20000410000 */
[----:B------:R-:W-:Y:S02]  /*2c90*/  HADD2.F32 R12, -RZ, R44.H0_H0 ;  /* 0x2000002cff0c7230 */ /* 0x000fe40000004100 */
[----:B-----5:R-:W-:Y:S01]  /*2ca0*/  FMUL.FTZ R10, R13, 1 ;  /* 0x3f8000000d0a7820 */ /* 0x020fe20000410000 */
[--C-:B------:R-:W-:Y:S02]  /*2cb0*/  HADD2.F32 R20, -RZ, R42.reuse.H0_H0 ;  /* 0x2000002aff147230 */ /* 0x100fe40000004100 */
[----:B------:R-:W-:Y:S01]  /*2cc0*/  FMUL.FTZ R14, R14, 1 ;  /* 0x3f8000000e0e7820 */ /* 0x000fe20000410000 */
[----:B------:R-:W-:-:S02]  /*2cd0*/  HADD2.F32 R26, -RZ, R42.H1_H1 ;  /* 0x3000002aff1a7230 */ /* 0x000fc40000004100 */
[----:B------:R-:W-:Y:S01]  /*2ce0*/  FMUL.FTZ R12, R12, 1 ;  /* 0x3f8000000c0c7820 */ /* 0x000fe20000410000 */
[----:B------:R-:W2:Y:S01]  /*2cf0*/  F2F.F64.F32 R6, R7 ;  /* 0x0000000700067310 */ /* 0x000ea20000201800 */
[----:B------:R-:W-:Y:S01]  /*2d00*/  FMUL.FTZ R20, R20, 1 ;  /* 0x3f80000014147820 */ /* 0x000fe20000410000 */
[----:B------:R-:W-:Y:S01]  /*2d10*/  FMUL.FTZ R26, R26, 1 ;  /* 0x3f8000001a1a7820 */ /* 0x000fe20000410000 */
[----:B-1----:R-:W-:Y:S02]  /*2d20*/  LOP3.LUT R39, R39, R4, RZ, 0x3c, !PT ;  /* 0x0000000427277212 */ /* 0x002fe400078e3cff */
[----:B------:R-:W-:-:S03]  /*2d30*/  LOP3.LUT R51, R51, R5, RZ, 0x3c, !PT ;  /* 0x0000000533337212 */ /* 0x000fc600078e3cff */
[----:B------:R-:W1:Y:S01]  /*2d40*/  F2F.F64.F32 R8, R8 ;  /* 0x0000000800087310 */ /* 0x000e620000201800 */
[----:B--2---:R-:W-:-:S07]  /*2d50*/  LOP3.LUT R37, R37, R6, RZ, 0x3c, !PT ;  /* 0x0000000625257212 */ /* 0x004fce00078e3cff */
        /* <DEDUP_REMOVED lines=19> */
[----:B------:R-:W-:Y:S05]  /*2e90*/  BSYNC.RECONVERGENT B1 ;  /* 0x0000000000017941 */ /* 0x000fea0003800200 */
.L_x_763:
[----:B------:R-:W-:Y:S02]  /*2ea0*/  PRMT R6, R38, 0x7610, R6 ;  /* 0x0000761026067816 */ /* 0x000fe40000000006 */
[----:B------:R-:W-:Y:S02]  /*2eb0*/  PRMT R9, R40, 0x7610, R9 ;  /* 0x0000761028097816 */ /* 0x000fe40000000009 */
[----:B------:R-:W-:Y:S02]  /*2ec0*/  PRMT R8, R42, 0x5410, R44 ;  /* 0x000054102a087816 */ /* 0x000fe4000000002c */
[----:B------:R-:W-:Y:S02]  /*2ed0*/  PRMT R38, R38, 0x7632, R38 ;  /* 0x0000763226267816 */ /* 0x000fe40000000026 */
[----:B------:R-:W-:Y:S02]  /*2ee0*/  PRMT R40, R40, 0x7632, R40 ;  /* 0x0000763228287816 */ /* 0x000fe40000000028 */
[----:B------:R-:W-:-:S02]  /*2ef0*/  PRMT R44, R44, 0x7632, R44 ;  /* 0x000076322c2c7816 */ /* 0x000fc4000000002c */
[----:B------:R-:W-:-:S07]  /*2f00*/  PRMT R42, R42, 0x7632, R42 ;  /* 0x000076322a2a7816 */ /* 0x000fce000000002a */
.L_x_762:
[----:B------:R-:W-:Y:S05]  /*2f10*/  BSYNC.RECONVERGENT B0 ;  /* 0x0000000000007941 */ /* 0x000fea0003800200 */
.L_x_761:
        /* <DEDUP_REMOVED lines=31> */
[----:B--2---:R-:W-:Y:S02]  /*3110*/  PRMT R8, R8, 0x5410, R4 ;  /* 0x0000541008087816 */ /* 0x004fe40000000004 */
[----:B------:R-:W-:Y:S02]  /*3120*/  PRMT R44, R4, 0x7632, R44 ;  /* 0x00007632042c7816 */ /* 0x000fe4000000002c */
[----:B---3--:R-:W-:-:S02]  /*3130*/  @!P1 PRMT R8, R22, 0x7610, R8 ;  /* 0x0000761016089816 */ /* 0x008fc40000000008 */
[----:B------:R-:W-:-:S07]  /*3140*/  @!P1 PRMT R42, R22, 0x7632, R42 ;  /* 0x00007632162a9816 */ /* 0x000fce000000002a */
.L_x_766:
[----:B------:R-:W-:Y:S05]  /*3150*/  BSYNC.RECONVERGENT B0 ;  /* 0x0000000000007941 */ /* 0x000fea0003800200 */
.L_x_765:
[----:B------:R-:W-:Y:S04]  /*3160*/  BSSY.RECONVERGENT B0, `(.L_x_767) ;  /* 0x0000033000007945 */ /* 0x000fe80003800200 */
[----:B------:R-:W-:Y:S05]  /*3170*/  @P0 BRA `(.L_x_768) ;  /* 0x0000000000c40947 */ /* 0x000fea0003800000 */
[----:B------:R-:W-:Y:S02]  /*3180*/  HADD2.F32 R6, -RZ, R6.H0_H0 ;  /* 0x20000006ff067230 */ /* 0x000fe40000004100 */
[----:B------:R-:W-:Y:S02]  /*3190*/  HADD2.F32 R38, -RZ, R38.H0_H0 ;  /* 0x20000026ff267230 */ /* 0x000fe40000004100 */
[----:B------:R-:W-:Y:S02]  /*31a0*/  IMAD.IADD R36, R36, 0x1, R3 ;  /* 0x0000000124247824 */ /* 0x000fe400078e0203 */
[----:B------:R-:W-:Y:S01]  /*31b0*/  FMUL.FTZ R4, R6, 1 ;  /* 0x3f80000006047820 */ /* 0x000fe20000410000 */
[----:B------:R-:W-:Y:S02]  /*31c0*/  FMUL.FTZ R6, R38, 1 ;  /* 0x3f80000026067820 */ /* 0x000fe40000410000 */
[----:B------:R-:W-:-:S03]  /*31d0*/  ISETP.GE.U32.AND P0, PT, R36, R32, PT ;  /* 0x000000202400720c */ /* 0x000fc60003f06070 */
        /* <DEDUP_REMOVED lines=10> */
[----:B------:R-:W-:Y:S01]  /*3280*/  IADD3 R9, PT, PT, R36, R3, RZ ;  /* 0x0000000324097210 */ /* 0x000fe20007ffe0ff */
[----:B------:R-:W-:-:S03]  /*3290*/  FMUL.FTZ R6, R40, 1 ;  /* 0x3f80000028067820 */ /* 0x000fc60000410000 */
[----:B------:R-:W-:Y:S01]  /*32a0*/  ISETP.GE.U32.AND P0, PT, R9, R32, PT ;  /* 0x000000200900720c */ /* 0x000fe20003f06070 */
[----:B------:R-:W1:Y:S08]  /*32b0*/  F2F.F64.F32 R4, R4 ;  /* 0x0000000400047310 */ /* 0x000e700000201800 */
[----:B------:R-:W2:Y:S01]  /*32c0*/  F2F.F64.F32 R6, R6 ;  /* 0x0000000600067310 */ /* 0x000ea20000201800 */
[----:B-1----:R-:W-:-:S02]  /*32d0*/  LOP3.LUT R28, R28, R4, RZ, 0x3c, !PT ;  /* 0x000000041c1c7212 */ /* 0x002fc400078e3cff */
[----:B------:R-:W-:Y:S02]  /*32e0*/  LOP3.LUT R34, R34, R5, RZ, 0x3c, !PT ;  /* 0x0000000522227212 */ /* 0x000fe400078e3cff */
[----:B--2---:R-:W-:Y:S02]  /*32f0*/  LOP3.LUT R18, R18, R6, RZ, 0x3c, !PT ;  /* 0x0000000612127212 */ /* 0x004fe400078e3cff */
[----:B------:R-:W-:Y:S01]  /*3300*/  LOP3.LUT R30, R30, R7, RZ, 0x3c, !PT ;  /* 0x000000071e1e7212 */ /* 0x000fe200078e3cff */
[----:B------:R-:W-:Y:S06]  /*3310*/  @P0 BRA `(.L_x_768) ;  /* 0x00000000005c0947 */ /* 0x000fec0003800000 */
[----:B------:R-:W-:Y:S02]  /*3320*/  HADD2.F32 R44, -RZ, R44.H0_H0 ;  /* 0x2000002cff2c7230 */ /* 0x000fe40000004100 */
[----:B------:R-:W-:Y:S02]  /*3330*/  HADD2.F32 R0, -RZ, R8.H1_H1 ;  /* 0x30000008ff007230 */ /* 0x000fe40000004100 */
[----:B------:R-:W-:Y:S02]  /*3340*/  IMAD.IADD R3, R9, 0x1, R3 ;  /* 0x0000000109037824 */ /* 0x000fe400078e0203 */
[----:B------:R-:W-:Y:S01]  /*3350*/  FMUL.FTZ R6, R44, 1 ;  /* 0x3f8000002c067820 */ /* 0x000fe20000410000 */
[----:B------:R-:W-:Y:S02]  /*3360*/  FMUL.FTZ R0, R0, 1 ;  /* 0x3f80000000007820 */ /* 0x000fe40000410000 */
[----:B------:R-:W-:Y:S02]  /*3370*/  ISETP.GE.U32.AND P0, PT, R3, R32, PT ;  /* 0x000000200300720c */ /* 0x000fe40003f06070 */
        /* <DEDUP_REMOVED lines=17> */
.L_x_768:
[----:B------:R-:W-:Y:S05]  /*3490*/  BSYNC.RECONVERGENT B0 ;  /* 0x0000000000007941 */ /* 0x000fea0003800200 */
.L_x_767:
        /* <DEDUP_REMOVED lines=9> */
.L_x_760:
[----:B------:R-:W1:Y:S01]  /*3530*/  LDCU UR4, c[0x0][0x39c] ;  /* 0x00007380ff0477ac */ /* 0x000e620008000800 */
[----:B------:R-:W2:Y:S01]  /*3540*/  LDC R10, c[0x0][0x388] ;  /* 0x0000e200ff0a7b82 */ /* 0x000ea20000000800 */
[----:B------:R-:W-:Y:S07]  /*3550*/  BSSY.RECONVERGENT B0, `(.L_x_769) ;  /* 0x0000462000007945 */ /* 0x000fee0003800200 */
[----:B------:R-:W3:Y:S01]  /*3560*/  LDC R4, c[0x0][0x38c] ;  /* 0x0000e300ff047b82 */ /* 0x000ee20000000800 */
[----:B-1----:R-:W-:-:S05]  /*3570*/  MOV R26, UR4 ;  /* 0x00000004001a7c02 */ /* 0x002fca0008000f00 */
[----:B------:R-:W-:Y:S02]  /*3580*/  IMAD R3, R26, 0x3, R21 ;  /* 0x000000031a037824 */ /* 0x000fe400078e0215 */
[--C-:B--2---:R-:W-:Y:S01]  /*3590*/  IMAD.MOV.U32 R20, RZ, RZ, R10.reuse ;  /* 0x000000ffff147224 */ /* 0x104fe200078e000a */
[----:B------:R-:W-:Y:S01]  /*35a0*/  MOV R18, R10 ;  /* 0x0000000a00127202 */ /* 0x000fe20000000f00 */
[--C-:B------:R-:W-:Y:S01]  /*35b0*/  IMAD.MOV.U32 R15, RZ, RZ, R10.reuse ;  /* 0x000000ffff0f7224 */ /* 0x100fe200078e000a */
[----:B------:R-:W-:Y:S01]  /*35c0*/  ISETP.GE.U32.AND P0, PT, R3, R32, PT ;  /* 0x000000200300720c */ /* 0x000fe20003f06070 */
        /* <DEDUP_REMOVED lines=30> */
[----:B-1----:R-:W-:-:S07]  /*37b0*/  IADD3 R35, PT, PT, R35, 0x1, RZ ;  /* 0x0000000123237810 */ /* 0x002fce0007ffe0ff */
.L_x_776:
[--C-:B-----5:R-:W-:Y:S01]  /*37c0*/  @!P0 PRMT R47, R47, 0x5410, R27.reuse ;  /* 0x000054102f2f8816 */ /* 0x120fe2000000001b */
[----:B------:R-:W1:Y:S01]  /*37d0*/  LDCU UR4, c[0x0][0x39c] ;  /* 0x00007380ff0477ac */ /* 0x000e620008000800 */
[--C-:B------:R-:W-:Y:S02]  /*37e0*/  @!P0 PRMT R46, R46, 0x7610, R27.reuse ;  /* 0x000076102e2e8816 */ /* 0x100fe4000000001b */
[--C-:B------:R-:W-:Y:S02]  /*37f0*/  @!P0 PRMT R45, R45, 0x7610, R27.reuse ;  /* 0x000076102d2d8816 */ /* 0x100fe4000000001b */
[----:B------:R-:W-:Y:S02]  /*3800*/  @!P0 PRMT R44, R44, 0x7610, R27 ;  /* 0x000076102c2c8816 */ /* 0x000fe4000000001b */
[C---:B------:R-:W-:Y:S02]  /*3810*/  @!P0 PRMT R47, R27.reuse, 0x7632, R47 ;  /* 0x000076321b2f8816 */ /* 0x040fe4000000002f */
[----:B------:R-:W-:-:S02]  /*3820*/  @!P0 PRMT R46, R27, 0x7610, R46 ;  /* 0x000076101b2e8816 */ /* 0x000fc4000000002e */
[C---:B------:R-:W-:Y:S02]  /*3830*/  @!P0 PRMT R45, R27.reuse, 0x7610, R45 ;  /* 0x000076101b2d8816 */ /* 0x040fe4000000002d */
[----:B------:R-:W-:Y:S01]  /*3840*/  @!P0 PRMT R44, R27, 0x7610, R44 ;  /* 0x000076101b2c8816 */ /* 0x000fe2000000002c */
[----:B0-----:R-:W-:Y:S06]  /*3850*/  @!P0 BRA `(.L_x_771) ;  /* 0x0000004000088947 */ /* 0x001fec0003800000 */
[----:B------:R-:W2:Y:S01]  /*3860*/  LDCU.128 UR20, c[0x0][0x3d0] ;  /* 0x00007a00ff1477ac */ /* 0x000ea20008000c00 */
[----:B------:R-:W-:Y:S01]  /*3870*/  MOV R29, R21 ;  /* 0x00000015001d7202 */ /* 0x000fe20000000f00 */
[----:B------:R-:W-:Y:S01]  /*3880*/  IMAD.MOV.U32 R28, RZ, RZ, RZ ;  /* 0x000000ffff1c7224 */ /* 0x000fe200078e00ff */
[----:B------:R-:W3:Y:S01]  /*3890*/  LDCU UR5, c[0x0][0x500] ;  /* 0x0000a000ff0577ac */ /* 0x000ee20008000800 */
[----:B------:R-:W4:Y:S01]  /*38a0*/  LDCU UR77, c[0x0][0x3e8] ;  /* 0x00007d00ff4d77ac */ /* 0x000f220008000800 */
[----:B------:R-:W0:Y:S01]  /*38b0*/  LDCU UR76, c[0x0][0x504] ;  /* 0x0000a080ff4c77ac */ /* 0x000e220008000800 */
[----:B------:R-:W0:Y:S01]  /*38c0*/  LDCU UR75, c[0x0][0x3ec] ;  /* 0x00007d80ff4b77ac */ /* 0x000e220008000800 */
[----:B--2---:R-:W-:Y:S01]  /*38d0*/  IMAD.HI.U32 R26, R21, UR22, R28 ;  /* 0x00000016151a7c27 */ /* 0x004fe2000f8e001c */
[----:B------:R-:W-:Y:S01]  /*38e0*/  UISETP.NE.AND UP0, UPT, UR20, 0x1, UPT ;  /* 0x000000011400788c */ /* 0x000fe2000bf05270 */
[----:B------:R-:W2:Y:S03]  /*38f0*/  LDCU UR74, c[0x0][0x508] ;  /* 0x0000a100ff4a77ac */ /* 0x000ea60008000800 */
[----:B------:R-:W-:Y:S01]  /*3900*/  SHF.R.U32.HI R30, RZ, UR23, R26 ;  /* 0x00000017ff1e7c19 */ /* 0x000fe2000801161a */
[----:B------:R-:W0:Y:S04]  /*3910*/  LDCU UR73, c[0x0][0x400] ;  /* 0x00008000ff4977ac */ /* 0x000e280008000800 */
        /* <DEDUP_REMOVED lines=269> */
[----:B------:R-:W2:Y:S01]  /*49f0*/  @P1 LDC.64 R28, c[0x0][0x4f8] ;  /* 0x00013e00ff1c1b82 */ /* 0x000ea20000000a00 */
[----:B0-----:R-:W-:-:S07]  /*4a00*/  IMAD.HI.U32 R30, R37, UR53, R30 ;  /* 0x00000035251e7c27 */ /* 0x001fce000f8e001e */
[----:B------:R-:W0:Y:S01]  /*4a10*/  @P1 LDC R33, c[0x0][0x4f4] ;  /* 0x00013d00ff211b82 */ /* 0x000e220000000800 */
[----:B------:R-:W-:Y:S02]  /*4a20*/  SHF.R.U32.HI R31, RZ, UR30, R30 ;  /* 0x0000001eff1f7c19 */ /* 0x000fe4000801161e */
[----:B------:R-:W-:-:S05]  /*4a30*/  @P1 MOV R30, RZ ;  /* 0x000000ff001e1202 */ /* 0x000fca0000000f00 */
[----:B------:R-:W3:Y:S01]  /*4a40*/  @P1 LDC R32, c[0x0][0x560] ;  /* 0x00015800ff201b82 */ /* 0x000ee20000000800 */
[----:B--2---:R-:W-:-:S04]  /*4a50*/  @P1 IMAD.HI.U32 R28, R31, R28, R30 ;  /* 0x0000001c1f1c1227 */ /* 0x004fc800078e001e */
[----:B------:R-:W-:Y:S01]  /*4a60*/  IMAD.MOV R30, RZ, RZ, -R31 ;  /* 0x000000ffff1e7224 */ /* 0x000fe200078e0a1f */
[----:B------:R-:W-:-:S03]  /*4a70*/  @P1 SHF.R.U32.HI R28, RZ, R29, R28 ;  /* 0x0000001dff1c1219 */ /* 0x000fc6000001161c */
[----:B------:R-:W-:Y:S01]  /*4a80*/  IMAD R29, R30, UR52, R37 ;  /* 0x000000341e1d7c24 */ /* 0x000fe2000f8e0225 */
[----:B------:R-:W-:-:S03]  /*4a90*/  @P1 IADD3 R30, PT, PT, -R28, RZ, RZ ;  /* 0x000000ff1c1e1210 */ /* 0x000fc60007ffe1ff */
[----:B------:R-:W-:Y:S02]  /*4aa0*/  IMAD R26, R29, UR31, R26 ;  /* 0x0000001f1d1a7c24 */ /* 0x000fe4000f8e021a */
[----:B0-----:R-:W-:-:S04]  /*4ab0*/  @P1 IMAD R31, R30, R33, R31 ;  /* 0x000000211e1f1224 */ /* 0x001fc800078e021f */
[----:B---3--:R-:W-:-:S07]  /*4ac0*/  @P1 IMAD R26, R31, R32, R26 ;  /* 0x000000201f1a1224 */ /* 0x008fce00078e021a */
.L_x_772:
[----:B------:R-:W-:-:S04]  /*4ad0*/  LOP3.LUT R29, R26, 0xfffffffc, RZ, 0xc0, !PT ;  /* 0xfffffffc1a1d7812 */ /* 0x000fc800078ec0ff */
[----:B------:R-:W-:-:S05]  /*4ae0*/  IADD3 R28, P1, PT, R29, R22, RZ ;  /* 0x000000161d1c7210 */ /* 0x000fca0007f3e0ff */
[----:B------:R-:W-:-:S05]  /*4af0*/  IMAD.X R29, RZ, RZ, R23, P1 ;  /* 0x000000ffff1d7224 */ /* 0x000fca00008e0617 */
[----:B------:R-:W2:Y:S01]  /*4b00*/  LDG.E R28, desc[UR36][R28.64] ;  /* 0x000000241c1c7981 */ /* 0x000ea2000c1e1900 */
[----:B-1----:R-:W-:Y:S01]  /*4b10*/  IADD3 R33, PT, PT, R21, UR4, RZ ;  /* 0x0000000415217c10 */ /* 0x002fe2000fffe0ff */
[----:B------:R-:W-:-:S04]  /*4b20*/  IMAD.MOV.U32 R32, RZ, RZ, RZ ;  /* 0x000000ffff207224 */ /* 0x000fc800078e00ff */
[----:B------:R-:W-:-:S05]  /*4b30*/  IMAD.HI.U32 R26, R33, UR22, R32 ;  /* 0x00000016211a7c27 */ /* 0x000fca000f8e0020 */
[----:B------:R-:W-:-:S04]  /*4b40*/  SHF.R.U32.HI R30, RZ, UR23, R26 ;  /* 0x00000017ff1e7c19 */ /* 0x000fc8000801161a */
[----:B------:R-:W-:-:S05]  /*4b50*/  IADD3 R31, PT, PT, -R30, RZ, RZ ;  /* 0x000000ff1e1f7210 */ /* 0x000fca0007ffe1ff */
[----:B------:R-:W-:-:S04]  /*4b60*/  IMAD R26, R31, UR21, R33 ;  /* 0x000000151f1a7c24 */ /* 0x000fc8000f8e0221 */
[----:B------:R-:W-:Y:S01]  /*4b70*/  IMAD R26, R26, UR5, RZ ;  /* 0x000000051a1a7c24 */ /* 0x000fe2000f8e02ff */
[----:B--2---:R-:W-:Y:S01]  /*4b80*/  PRMT R44, R28, 0x7610, R28 ;  /* 0x000076101c2c7816 */ /* 0x004fe2000000001c */
        /* <DEDUP_REMOVED lines=230> */
.L_x_773:
        /* <DEDUP_REMOVED lines=11> */
[----:B--2---:R-:W-:Y:S01]  /*5aa0*/  PRMT R45, R28, 0x7610, R28 ;  /* 0x000076101c2d7816 */ /* 0x004fe2000000001c */
        /* <DEDUP_REMOVED lines=230> */
.L_x_774:
        /* <DEDUP_REMOVED lines=242> */
.L_x_775:
[----:B------:R-:W-:-:S04]  /*7830*/  LOP3.LUT R29, R26, 0xfffffffc, RZ, 0xc0, !PT ;  /* 0xfffffffc1a1d7812 */ /* 0x000fc800078ec0ff */
[----:B------:R-:W-:-:S04]  /*7840*/  IADD3 R28, P1, PT, R29, R22, RZ ;  /* 0x000000161d1c7210 */ /* 0x000fc80007f3e0ff */
[----:B------:R-:W-:-:S05]  /*7850*/  IADD3.X R29, PT, PT, RZ, R23, RZ, P1, !PT ;  /* 0x00000017ff1d7210 */ /* 0x000fca0000ffe4ff */
[----:B------:R-:W2:Y:S02]  /*7860*/  LDG.E R28, desc[UR36][R28.64] ;  /* 0x000000241c1c7981 */ /* 0x000ea4000c1e1900 */
[----:B--2---:R-:W-:-:S07]  /*7870*/  PRMT R47, R28, 0x5432, R28 ;  /* 0x000054321c2f7816 */ /* 0x004fce000000001c */
.L_x_771:
[--C-:B------:R-:W-:Y:S01]  /*7880*/  HADD2.F32 R26, -RZ, R44.reuse.H0_H0 ;  /* 0x2000002cff1a7230 */ /* 0x100fe20000004100 */
[----:B------:R-:W2:Y:S01]  /*7890*/  LDCU UR5, c[0x0][0x394] ;  /* 0x00007280ff0577ac */ /* 0x000ea20008000800 */
[--C-:B------:R-:W-:Y:S02]  /*78a0*/  HADD2.F32 R31, -RZ, R45.reuse.H0_H0 ;  /* 0x2000002dff1f7230 */ /* 0x100fe40000004100 */
[----:B------:R-:W-:Y:S02]  /*78b0*/  HADD2.F32 R30, -RZ, R44.H1_H1 ;  /* 0x3000002cff1e7230 */ /* 0x000fe40000004100 */
[----:B------:R-:W-:Y:S01]  /*78c0*/  FMUL.FTZ R26, R26, 1 ;  /* 0x3f8000001a1a7820 */ /* 0x000fe20000410000 */
[----:B------:R-:W-:Y:S02]  /*78d0*/  HADD2.F32 R36, -RZ, R45.H1_H1 ;  /* 0x3000002dff247230 */ /* 0x000fe40000004100 */
[----:B------:R-:W-:Y:S01]  /*78e0*/  FMUL.FTZ R31, R31, 1 ;  /* 0x3f8000001f1f7820 */ /* 0x000fe20000410000 */
[--C-:B------:R-:W-:Y:S01]  /*78f0*/  HADD2.F32 R37, -RZ, R46.reuse.H1_H1 ;  /* 0x3000002eff257230 */ /* 0x100fe20000004100 */
[----:B------:R3:W4:Y:S01]  /*7900*/  F2F.F64.F32 R28, R26 ;  /* 0x0000001a001c7310 */ /* 0x0007220000201800 */
[----:B------:R-:W-:Y:S01]  /*7910*/  FMUL.FTZ R30, R30, 1 ;  /* 0x3f8000001e1e7820 */ /* 0x000fe20000410000 */
[----:B------:R-:W-:Y:S01]  /*7920*/  FMUL.FTZ R40, R36, 1 ;  /* 0x3f80000024287820 */ /* 0x000fe20000410000 */
[----:B------:R-:W-:-:S02]  /*7930*/  HADD2.F32 R36, -RZ, R46.H0_H0 ;  /* 0x2000002eff247230 */ /* 0x000fc40000004100 */
[----:B------:R-:W-:Y:S01]  /*7940*/  FMUL.FTZ R37, R37, 1 ;  /* 0x3f80000025257820 */ /* 0x000fe20000410000 */
[--C-:B------:R-:W-:Y:S02]  /*7950*/  HADD2.F32 R48, -RZ, R47.reuse.H0_H0 ;  /* 0x2000002fff307230 */ /* 0x100fe40000004100 */
[----:B------:R-:W5:Y:S01]  /*7960*/  F2F.F64.F32 R32, R31 ;  /* 0x0000001f00207310 */ /* 0x000f620000201800 */
[----:B---3--:R-:W-:Y:S02]  /*7970*/  HADD2.F32 R26, -RZ, R47.H1_H1 ;  /* 0x3000002fff1a7230 */ /* 0x008fe40000004100 */
[----:B------:R-:W-:Y:S01]  /*7980*/  FMUL.FTZ R38, R36, 1 ;  /* 0x3f80000024267820 */ /* 0x000fe20000410000 */
[----:B------:R-:W-:Y:S01]  /*7990*/  FMUL.FTZ R48, R48, 1 ;  /* 0x3f80000030307820 */ /* 0x000fe20000410000 */
[----:B----4-:R-:W-:-:S03]  /*79a0*/  LOP3.LUT R10, R10, R28, RZ, 0x3c, !PT ;  /* 0x0000001c0a0a7212 */ /* 0x010fc600078e3cff */
[----:B------:R3:W4:Y:S01]  /*79b0*/  F2F.F64.F32 R42, R30 ;  /* 0x0000001e002a7310 */ /* 0x0007220000201800 */
[----:B------:R-:W-:Y:S02]  /*79c0*/  LOP3.LUT R0, R0, R29, RZ, 0x3c, !PT ;  /* 0x0000001d00007212 */ /* 0x000fe400078e3cff */
[----:B-----5:R-:W-:Y:S01]  /*79d0*/  LOP3.LUT R5, R5, R33, RZ, 0x3c, !PT ;  /* 0x0000002105057212 */ /* 0x020fe200078e3cff */
[----:B---3--:R-:W-:Y:S01]  /*79e0*/  FMUL.FTZ R30, R26, 1 ;  /* 0x3f8000001a1e7820 */ /* 0x008fe20000410000 */
[----:B-1----:R-:W-:-:S03]  /*79f0*/  MOV R26, UR4 ;  /* 0x00000004001a7c02 */ /* 0x002fc60008000f00 */
[----:B------:R-:W1:Y:S01]  /*7a00*/  F2F.F64.F32 R40, R40 ;  /* 0x0000002800287310 */ /* 0x000e620000201800 */
[----:B------:R-:W-:Y:S02]  /*7a10*/  LOP3.LUT R13, R13, R32, RZ, 0x3c, !PT ;  /* 0x000000200d0d7212 */ /* 0x000fe400078e3cff */
[----:B--2---:R-:W-:Y:S01]  /*7a20*/  MOV R32, UR5 ;  /* 0x0000000500207c02 */ /* 0x004fe20008000f00 */
[C---:B------:R-:W-:Y:S01]  /*7a30*/  IMAD R21, R26.reuse, 0x4, R21 ;  /* 0x000000041a157824 */ /* 0x040fe200078e0215 */
[----:B----4-:R-:W-:Y:S02]  /*7a40*/  LOP3.LUT R11, R11, R42, RZ, 0x3c, !PT ;  /* 0x0000002a0b0b7212 */ /* 0x010fe400078e3cff */
[----:B------:R-:W-:Y:S01]  /*7a50*/  LOP3.LUT R3, R3, R43, RZ, 0x3c, !PT ;  /* 0x0000002b03037212 */ /* 0x000fe200078e3cff */
[----:B------:R-:W-:Y:S01]  /*7a60*/  IMAD R33, R26, 0x3, R21 ;  /* 0x000000031a217824 */ /* 0x000fe200078e0215 */
[----:B------:R-:W2:Y:S04]  /*7a70*/  F2F.F64.F32 R38, R38 ;  /* 0x0000002600267310 */ /* 0x000ea80000201800 */
[----:B------:R-:W-:-:S02]  /*7a80*/  ISETP.GE.U32.AND P1, PT, R33, R32, PT ;  /* 0x000000202100720c */ /* 0x000fc40003f26070 */
[----:B-1----:R-:W-:Y:S02]  /*7a90*/  LOP3.LUT R12, R12, R40, RZ, 0x3c, !PT ;  /* 0x000000280c0c7212 */ /* 0x002fe400078e3cff */
        /* <DEDUP_REMOVED lines=13> */
.L_x_770:
[----:B0-----:R-:W-:Y:S05]  /*7b70*/  BSYNC.RECONVERGENT B0 ;  /* 0x0000000000007941 */ /* 0x001fea0003800200 */
.L_x_769:
[----:B------:R-:W-:Y:S01]  /*7b80*/  ISETP.GE.U32.AND P0, PT, R21, R32, PT ;  /* 0x000000201500720c */ /* 0x000fe20003f06070 */
[----:B------:R-:W-:Y:S01]  /*7b90*/  BSSY.RECONVERGENT B0, `(.L_x_777) ;  /* 0x000047c000007945 */ /* 0x000fe20003800200 */
[----:B------:R-:W-:Y:S02]  /*7ba0*/  PRMT R38, R47, 0x7610, R47 ;  /* 0x000076102f267816 */ /* 0x000fe4000000002f */
[----:B------:R-:W-:Y:S02]  /*7bb0*/  PRMT R40, R46, 0x7610, R46 ;  /* 0x000076102e287816 */ /* 0x000fe4000000002e */
[----:B------:R-:W-:Y:S02]  /*7bc0*/  PRMT R39, R45, 0x7610, R45 ;  /* 0x000076102d277816 */ /* 0x000fe4000000002d */
[----:B------:R-:W-:-:S05]  /*7bd0*/  PRMT R37, R44, 0x7610, R44 ;  /* 0x000076102c257816 */ /* 0x000fca000000002c */
[----:B------:R-:W-:Y:S05]  /*7be0*/  @P0 BRA `(.L_x_778) ;  /* 0x0000004400d80947 */ /* 0x000fea0003800000 */
[----:B------:R-:W0:Y:S02]  /*7bf0*/  LDC R22, c[0x0][0x3d0] ;  /* 0x0000f400ff167b82 */ /* 0x000e240000000800 */
[C---:B0-----:R-:W-:Y:S02]  /*7c00*/  ISETP.NE.AND P0, PT, R22.reuse, RZ, PT ;  /* 0x000000ff1600720c */ /* 0x041fe40003f05270 */
[----:B------:R-:W-:Y:S02]  /*7c10*/  IADD3 R36, PT, PT, R22, -0x1, RZ ;  /* 0xffffffff16247810 */ /* 0x000fe40007ffe0ff */
[----:B------:R-:W-:Y:S02]  /*7c20*/  CS2R R22, SRZ ;  /* 0x0000000000167805 */ /* 0x000fe4000001ff00 */
[----:B------:R-:W-:-:S05]  /*7c30*/  VIMNMX.U32 R35, PT, PT, R36, 0x18, PT ;  /* 0x0000001824237848 */ /* 0x000fca0003fe0000 */
[----:B------:R-:W-:Y:S02]  /*7c40*/  VIADD R35, R35, 0x1 ;  /* 0x0000000123237836 */ /* 0x000fe40000000000 */
[----:B------:R-:W-:Y:S05]  /*7c50*/  @!P0 BRA `(.L_x_779) ;  /* 0x0000001000508947 */ /* 0x000fea0003800000 */
[----:B------:R-:W0:Y:S01]  /*7c60*/  LDCU.64 UR4, c[0x0][0x3d8] ;  /* 0x00007b00ff0477ac */ /* 0x000e220008000a00 */
[----:B------:R-:W-:Y:S02]  /*7c70*/  MOV R22, RZ ;  /* 0x000000ff00167202 */ /* 0x000fe40000000f00 */
[----:B------:R-:W-:Y:S01]  /*7c80*/  MOV R23, R21 ;  /* 0x0000001500177202 */ /* 0x000fe20000000f00 */
[----:B------:R-:W1:Y:S01]  /*7c90*/  LDCU UR6, c[0x0][0x3d4] ;  /* 0x00007a80ff0677ac */ /* 0x000e620008000800 */
[----:B------:R-:W-:Y:S01]  /*7ca0*/  ISETP.NE.AND P1, PT, R36, RZ, PT ;  /* 0x000000ff2400720c */ /* 0x000fe20003f25270 */
        /* <DEDUP_REMOVED lines=269> */
.L_x_780:
[----:B------:R-:W-:Y:S02]  /*8d80*/  SHF.R.U32.HI R22, RZ, 0x2, R27 ;  /* 0x00000002ff167819 */ /* 0x000fe4000001161b */
[----:B------:R-:W-:-:S07]  /*8d90*/  MOV R23, RZ ;  /* 0x000000ff00177202 */ /* 0x000fce0000000f00 */
.L_x_779:
[----:B------:R-:W0:Y:S02]  /*8da0*/  LDCU.64 UR4, c[0x0][0x760] ;  /* 0x0000ec00ff0477ac */ /* 0x000e240008000a00 */
[----:B0-----:R-:W-:-:S04]  /*8db0*/  IADD3 R34, P1, PT, R34, UR4, RZ ;  /* 0x0000000422227c10 */ /* 0x001fc8000ff3e0ff */
[----:B------:R-:W-:Y:S02]  /*8dc0*/  IADD3.X R33, PT, PT, RZ, UR5, RZ, P1, !PT ;  /* 0x00000005ff217c10 */ /* 0x000fe40008ffe4ff */
[----:B------:R-:W-:-:S04]  /*8dd0*/  LEA R28, P1, R22, R34, 0x2 ;  /* 0x00000022161c7211 */ /* 0x000fc800078210ff */
[----:B------:R-:W-:-:S05]  /*8de0*/  LEA.HI.X R29, R22, R33, R23, 0x2, P1 ;  /* 0x00000021161d7211 */ /* 0x000fca00008f1417 */
[----:B------:R-:W2:Y:S01]  /*8df0*/  LDG.E R28, desc[UR36][R28.64] ;  /* 0x000000241c1c7981 */ /* 0x000ea2000c1e1900 */
[----:B------:R-:W-:-:S05]  /*8e00*/  IMAD.IADD R31, R21, 0x1, R26 ;  /* 0x00000001151f7824 */ /* 0x000fca00078e021a */
[----:B------:R-:W-:Y:S02]  /*8e10*/  ISETP.GE.U32.AND P1, PT, R31, R32, PT ;  /* 0x000000201f00720c */ /* 0x000fe40003f26070 */
[----:B--2---:R-:W-:-:S11]  /*8e20*/  PRMT R37, R28, 0x7610, R28 ;  /* 0x000076101c257816 */ /* 0x004fd6000000001c */
        /* <DEDUP_REMOVED lines=276> */
.L_x_782:
[----:B------:R-:W-:Y:S01]  /*9f70*/  SHF.R.U32.HI R22, RZ, 0x2, R27 ;  /* 0x00000002ff167819 */ /* 0x000fe2000001161b */
[----:B------:R-:W-:-:S07]  /*9f80*/  IMAD.MOV.U32 R23, RZ, RZ, RZ ;  /* 0x000000ffff177224 */ /* 0x000fce00078e00ff */
.L_x_781:
[----:B------:R-:W-:-:S04]  /*9f90*/  LEA R28, P1, R22, R34, 0x2 ;  /* 0x00000022161c7211 */ /* 0x000fc800078210ff */
[----:B------:R-:W-:-:S05]  /*9fa0*/  LEA.HI.X R29, R22, R33, R23, 0x2, P1 ;  /* 0x00000021161d7211 */ /* 0x000fca00008f1417 */
[----:B------:R-:W2:Y:S01]  /*9fb0*/  LDG.E R28, desc[UR36][R28.64] ;  /* 0x000000241c1c7981 */ /* 0x000ea2000c1e1900 */
[----:B------:R-:W-:-:S04]  /*9fc0*/  IADD3 R23, PT, PT, R31, R26, RZ ;  /* 0x0000001a1f177210 */ /* 0x000fc80007ffe0ff */
[----:B------:R-:W-:Y:S02]  /*9fd0*/  ISETP.GE.U32.AND P1, PT, R23, R32, PT ;  /* 0x000000201700720c */ /* 0x000fe40003f26070 */
[----:B--2---:R-:W-:-:S11]  /*9fe0*/  PRMT R39, R28, 0x7610, R28 ;  /* 0x000076101c277816 */ /* 0x004fd6000000001c */
        /* <DEDUP_REMOVED lines=276> */
.L_x_784:
[----:B------:R-:W-:Y:S02]  /*b130*/  SHF.R.U32.HI R30, RZ, 0x2, R27 ;  /* 0x00000002ff1e7819 */ /* 0x000fe4000001161b */
[----:B------:R-:W-:-:S07]  /*b140*/  MOV R31, RZ ;  /* 0x000000ff001f7202 */ /* 0x000fce0000000f00 */
.L_x_783:
        /* <DEDUP_REMOVED lines=282> */
.L_x_786:
[----:B------:R-:W-:Y:S02]  /*c2f0*/  SHF.R.U32.HI R28, RZ, 0x2, R27 ;  /* 0x00000002ff1c7819 */ /* 0x000fe4000001161b */
[----:B------:R-:W-:-:S07]  /*c300*/  MOV R29, RZ ;  /* 0x000000ff001d7202 */ /* 0x000fce0000000f00 */
.L_x_785:
[----:B------:R-:W-:-:S04]  /*c310*/  LEA R34, P0, R28, R34, 0x2 ;  /* 0x000000221c227211 */ /* 0x000fc800078010ff */
[----:B------:R-:W-:-:S05]  /*c320*/  LEA.HI.X R35, R28, R33, R29, 0x2, P0 ;  /* 0x000000211c237211 */ /* 0x000fca00000f141d */
[----:B------:R-:W2:Y:S02]  /*c330*/  LDG.E R34, desc[UR36][R34.64] ;  /* 0x0000002422227981 */ /* 0x000ea4000c1e1900 */
[----:B--2---:R-:W-:-:S07]  /*c340*/  PRMT R38, R34, 0x5432, R34 ;  /* 0x0000543222267816 */ /* 0x004fce0000000022 */
.L_x_778:
[----:B------:R-:W-:Y:S05]  /*c350*/  BSYNC.RECONVERGENT B0 ;  /* 0x0000000000007941 */ /* 0x000fea0003800200 */
.L_x_777:
[----:B------:R-:W-:Y:S01]  /*c360*/  ISETP.GE.U32.AND P0, PT, R21, R32, PT ;  /* 0x000000201500720c */ /* 0x000fe20003f06070 */
[----:B------:R-:W-:-:S12]  /*c370*/  BSSY.RECONVERGENT B0, `(.L_x_787) ;  /* 0x0000033000007945 */ /* 0x000fd80003800200 */
[----:B------:R-:W-:Y:S05]  /*c380*/  @P0 BRA `(.L_x_788) ;  /* 0x0000000000c40947 */ /* 0x000fea0003800000 */
[--C-:B------:R-:W-:Y:S02]  /*c390*/  HADD2.F32 R22, -RZ, R37.reuse.H0_H0 ;  /* 0x20000025ff167230 */ /* 0x100fe40000004100 */
[----:B------:R-:W-:Y:S02]  /*c3a0*/  HADD2.F32 R37, -RZ, R37.H1_H1 ;  /* 0x30000025ff257230 */ /* 0x000fe40000004100 */
        /* <DEDUP_REMOVED lines=11> */
[--C-:B------:R-:W-:Y:S01]  /*c460*/  HADD2.F32 R21, -RZ, R39.reuse.H0_H0 ;  /* 0x20000027ff157230 */ /* 0x100fe20000004100 */
[----:B------:R-:W-:Y:S01]  /*c470*/  IADD3 R27, PT, PT, R27, R26, RZ ;  /* 0x0000001a1b1b7210 */ /* 0x000fe20007ffe0ff */
[----:B------:R-:W-:-:S03]  /*c480*/  HADD2.F32 R39, -RZ, R39.H1_H1 ;  /* 0x30000027ff277230 */ /* 0x000fc60000004100 */
[----:B------:R-:W-:Y:S01]  /*c490*/  FMUL.FTZ R21, R21, 1 ;  /* 0x3f80000015157820 */ /* 0x000fe20000410000 */
[----:B------:R-:W-:Y:S01]  /*c4a0*/  ISETP.GE.U32.AND P0, PT, R27, R32, PT ;  /* 0x000000201b00720c */ /* 0x000fe20003f06070 */
[----:B------:R-:W-:Y:S02]  /*c4b0*/  FMUL.FTZ R22, R39, 1 ;  /* 0x3f80000027167820 */ /* 0x000fe40000410000 */
[----:B------:R-:W0:Y:S08]  /*c4c0*/  F2F.F64.F32 R28, R21 ;  /* 0x00000015001c7310 */ /* 0x000e300000201800 */
[----:B------:R-:W1:Y:S01]  /*c4d0*/  F2F.F64.F32 R22, R22 ;  /* 0x0000001600167310 */ /* 0x000e620000201800 */
[----:B0-----:R-:W-:-:S02]  /*c4e0*/  LOP3.LUT R13, R13, R28, RZ, 0x3c, !PT ;  /* 0x0000001c0d0d7212 */ /* 0x001fc400078e3cff */
[----:B------:R-:W-:Y:S02]  /*c4f0*/  LOP3.LUT R5, R5, R29, RZ, 0x3c, !PT ;  /* 0x0000001d05057212 */ /* 0x000fe400078e3cff */
        /* <DEDUP_REMOVED lines=16> */
[--C-:B------:R-:W-:Y:S02]  /*c600*/  HADD2.F32 R21, -RZ, R38.reuse.H1_H1 ;  /* 0x30000026ff157230 */ /* 0x100fe40000004100 */
[----:B------:R-:W-:-:S03]  /*c610*/  HADD2.F32 R38, -RZ, R38.H0_H0 ;  /* 0x20000026ff267230 */ /* 0x000fc60000004100 */
[----:B------:R-:W-:Y:S02]  /*c620*/  FMUL.FTZ R21, R21, 1 ;  /* 0x3f80000015157820 */ /* 0x000fe40000410000 */
[----:B------:R-:W-:Y:S02]  /*c630*/  FMUL.FTZ R26, R38, 1 ;  /* 0x3f800000261a7820 */ /* 0x000fe40000410000 */
[----:B------:R-:W0:Y:S08]  /*c640*/  F2F.F64.F32 R22, R21 ;  /* 0x0000001500167310 */ /* 0x000e300000201800 */
[----:B------:R-:W1:Y:S01]  /*c650*/  F2F.F64.F32 R26, R26 ;  /* 0x0000001a001a7310 */ /* 0x000e620000201800 */
[----:B0-----:R-:W-:-:S02]  /*c660*/  LOP3.LUT R18, R18, R22, RZ, 0x3c, !PT ;  /* 0x0000001612127212 */ /* 0x001fc400078e3cff */
[----:B------:R-:W-:Y:S02]  /*c670*/  LOP3.LUT R8, R8, R23, RZ, 0x3c, !PT ;  /* 0x0000001708087212 */ /* 0x000fe400078e3cff */
[----:B-1----:R-:W-:Y:S02]  /*c680*/  LOP3.LUT R20, R20, R26, RZ, 0x3c, !PT ;  /* 0x0000001a14147212 */ /* 0x002fe400078e3cff */
[----:B------:R-:W-:-:S07]  /*c690*/  LOP3.LUT R9, R9, R27, RZ, 0x3c, !PT ;  /* 0x0000001b09097212 */ /* 0x000fce00078e3cff */
.L_x_788:
[----:B------:R-:W-:Y:S05]  /*c6a0*/  BSYNC.RECONVERGENT B0 ;  /* 0x0000000000007941 */ /* 0x000fea0003800200 */
.L_x_787:
        /* <DEDUP_REMOVED lines=8> */
.L_x_750:
[----:B------:R-:W-:-:S07]  /*c730*/  IMAD.MOV.U32 R3, RZ, RZ, R34 ;  /* 0x000000ffff037224 */ /* 0x000fce00078e0022 */
.L_x_738:
[----:B------:R-:W-:Y:S05]  /*c740*/  BSYNC.RECONVERGENT B6 ;  /* 0x0000000000067941 */ /* 0x000fea0003800200 */
.L_x_737:
[----:B------:R-:W1:Y:S02]  /*c750*/  LDCU UR4, c[0x0][0x3ac] ;  /* 0x00007580ff0477ac */ /* 0x000e640008000800 */
[----:B-1----:R-:W-:-:S09]  /*c760*/  UISETP.NE.AND UP0, UPT, UR4, URZ, UPT ;  /* 0x000000ff0400728c */ /* 0x002fd2000bf05270 */
[----:B------:R-:W-:Y:S05]  /*c770*/  BRA.U !UP0, `(.L_x_789) ;  /* 0x0000000108a07547 */ /* 0x000fea000b800000 */
[----:B------:R-:W1:Y:S01]  /*c780*/  S2R R6, SR_CgaCtaId ;  /* 0x0000000000067919 */ /* 0x000e620000008800 */
[----:B------:R-:W2:Y:S01]  /*c790*/  LDC R8, c[0x0][0x360] ;  /* 0x0000d800ff087b82 */ /* 0x000ea20000000800 */
[----:B------:R-:W-:Y:S01]  /*c7a0*/  MOV R4, 0x400 ;  /* 0x0000040000047802 */ /* 0x000fe20000000f00 */
[----:B------:R-:W-:-:S03]  /*c7b0*/  IMAD.MOV.U32 R7, RZ, RZ, R21 ;  /* 0x000000ffff077224 */ /* 0x000fc600078e0015 */
[----:B------:R-:W-:-:S03]  /*c7c0*/  IADD3 R5, PT, PT, R4, 0x10, RZ ;  /* 0x0000001004057810 */ /* 0x000fc60007ffe0ff */
[----:B------:R-:W3:Y:S01]  /*c7d0*/  LDC R10, c[0x0][0x364] ;  /* 0x0000d900ff0a7b82 */ /* 0x000ee20000000800 */
[----:B--2---:R-:W-:Y:S01]  /*c7e0*/  IMAD R4, R16, R8, R19 ;  /* 0x0000000810047224 */ /* 0x004fe200078e0213 */
[----:B-1----:R-:W-:Y:S02]  /*c7f0*/  LEA R9, R6, R5, 0x18 ;  /* 0x0000000506097211 */ /* 0x002fe400078ec0ff */
[----:B------:R-:W-:Y:S02]  /*c800*/  MOV R5, R3 ;  /* 0x0000000300057202 */ /* 0x000fe40000000f00 */
[----:B------:R-:W-:Y:S01]  /*c810*/  LEA R11, R4, R9, 0x4 ;  /* 0x00000009040b7211 */ /* 0x000fe200078e20ff */
[----:B------:R-:W-:Y:S01]  /*c820*/  IMAD.MOV.U32 R4, RZ, RZ, R0 ;  /* 0x000000ffff047224 */ /* 0x000fe200078e0000 */
[----:B------:R-:W-:Y:S02]  /*c830*/  MOV R6, R20 ;  /* 0x0000001400067202 */ /* 0x000fe40000000f00 */
[----:B---3--:R-:W-:-:S03]  /*c840*/  ISETP.GE.U32.AND P0, PT, R10, 0x2, PT ;  /* 0x000000020a00780c */ /* 0x008fc60003f06070 */
[----:B------:R1:W-:Y:S10]  /*c850*/  STS.128 [R11], R4 ;  /* 0x000000040b007388 */ /* 0x0003f40000000c00 */
[----:B------:R-:W-:Y:S05]  /*c860*/  @!P0 BRA `(.L_x_789) ;  /* 0x0000000000648947 */ /* 0x000fea0003800000 */
[----:B-1----:R-:W-:-:S07]  /*c870*/  MOV R4, R10 ;  /* 0x0000000a00047202 */ /* 0x002fce0000000f00 */
.L_x_792:
        /* <DEDUP_REMOVED lines=9> */
[----:B------:R-:W-:-:S04]  /*c910*/  IMAD R4, R5, R8, R19 ;  /* 0x0000000805047224 */ /* 0x000fc800078e0213 */
[----:B------:R-:W-:-:S06]  /*c920*/  IMAD R4, R4, 0x10, R9 ;  /* 0x0000001004047824 */ /* 0x000fcc00078e0209 */
[----:B------:R-:W1:Y:S02]  /*c930*/  LDS.128 R4, [R4] ;  /* 0x0000000004047984 */ /* 0x000e640000000c00 */
[----:B-1----:R-:W-:Y:S02]  /*c940*/  LOP3.LUT R20, R6, R20, RZ, 0x3c, !PT ;  /* 0x0000001406147212 */ /* 0x002fe400078e3cff */
        /* <DEDUP_REMOVED lines=8> */
.L_x_791:
[----:B------:R-:W-:Y:S05]  /*c9d0*/  BSYNC.RECONVERGENT B0 ;  /* 0x0000000000007941 */ /* 0x000fea0003800200 */
.L_x_790:
[----:B-1----:R-:W-:Y:S01]  /*c9e0*/  MOV R4, R13 ;  /* 0x0000000d00047202 */ /* 0x002fe20000000f00 */
[----:B------:R-:W-:Y:S06]  /*c9f0*/  @P1 BRA `(.L_x_792) ;  /* 0xfffffffc00a01947 */ /* 0x000fec000383ffff */
.L_x_789:
[----:B------:R-:W2:Y:S02]  /*ca00*/  LDCU UR4, c[0x0][0x3a8] ;  /* 0x00007500ff0477ac */ /* 0x000ea40008000800 */
[----:B--2---:R-:W-:-:S09]  /*ca10*/  UISETP.NE.AND UP0, UPT, UR4, URZ, UPT ;  /* 0x000000ff0400728c */ /* 0x004fd2000bf05270 */
[----:B------:R-:W-:Y:S05]  /*ca20*/  BRA.U !UP0, `(.L_x_793) ;  /* 0x0000000108f07547 */ /* 0x000fea000b800000 */
[----:B------:R-:W2:Y:S02]  /*ca30*/  LDC R10, c[0x0][0x360] ;  /* 0x0000d800ff0a7b82 */ /* 0x000ea40000000800 */
[----:B--2---:R-:W-:Y:S01]  /*ca40*/  ISETP.GE.U32.AND P0, PT, R10, 0x21, PT ;  /* 0x000000210a00780c */ /* 0x004fe20003f06070 */
[----:B------:R-:W-:-:S12]  /*ca50*/  IMAD.MOV.U32 R8, RZ, RZ, R10 ;  /* 0x000000ffff087224 */ /* 0x000fd800078e000a */
[----:B------:R-:W-:Y:S05]  /*ca60*/  @!P0 BRA `(.L_x_794) ;  /* 0x0000000000988947 */ /* 0x000fea0003800000 */
[----:B------:R-:W2:Y:S01]  /*ca70*/  S2UR UR5, SR_CgaCtaId ;  /* 0x00000000000579c3 */ /* 0x000ea20000008800 */
[----:B------:R-:W-:Y:S01]  /*ca80*/  UMOV UR4, 0x400 ;  /* 0x0000040000047882 */ /* 0x000fe20000000000 */
[----:B-1----:R-:W-:Y:S01]  /*ca90*/  IMAD R4, R16, R10, R19 ;  /* 0x0000000a10047224 */ /* 0x002fe200078e0213 */
[----:B------:R-:W-:Y:S01]  /*caa0*/  UIADD3 UR4, UPT, UPT, UR4, 0x10, URZ ;  /* 0x0000001004047890 */ /* 0x000fe2000fffe0ff */
[----:B------:R-:W-:Y:S01]  /*cab0*/  MOV R5, R3 ;  /* 0x0000000300057202 */ /* 0x000fe20000000f00 */
[----:B------:R-:W-:Y:S01]  /*cac0*/  IMAD.MOV.U32 R6, RZ, RZ, R20 ;  /* 0x000000ffff067224 */ /* 0x000fe200078e0014 */
[----:B------:R-:W-:Y:S01]  /*cad0*/  MOV R7, R21 ;  /* 0x0000001500077202 */ /* 0x000fe20000000f00 */
[----:B------:R-:W-:Y:S01]  /*cae0*/  HFMA2 R8, -RZ, RZ, 0, 1.9073486328125e-06 ;  /* 0x00000020ff087431 */ /* 0x000fe200000001ff */
[----:B------:R-:W-:Y:S01]  /*caf0*/  ISETP.GE.U32.AND P0, PT, R10, 0x40, PT ;  /* 0x000000400a00780c */ /* 0x000fe20003f06070 */
[----:B--2---:R-:W-:-:S06]  /*cb00*/  ULEA UR4, UR5, UR4, 0x18 ;  /* 0x0000000405047291 */ /* 0x004fcc000f8ec0ff */
[----:B------:R-:W-:Y:S02]  /*cb10*/  LEA R9, R4, UR4, 0x4 ;  /* 0x0000000404097c11 */ /* 0x000fe4000f8e20ff */
[----:B------:R-:W-:-:S05]  /*cb20*/  MOV R4, R0 ;  /* 0x0000000000047202 */ /* 0x000fca0000000f00 */
[----:B------:R2:W-:Y:S01]  /*cb30*/  STS.128 [R9], R4 ;  /* 0x0000000409007388 */ /* 0x0005e20000000c00 */
[----:B------:R-:W-:Y:S05]  /*cb40*/  @!P0 BRA `(.L_x_794) ;  /* 0x0000000000608947 */ /* 0x000fea0003800000 */
[----:B--2---:R-:W-:-:S07]  /*cb50*/  IMAD.MOV.U32 R4, RZ, RZ, R10 ;  /* 0x000000ffff047224 */ /* 0x004fce00078e000a */
.L_x_797:
        /* <DEDUP_REMOVED lines=9> */
[----:B------:R-:W-:-:S06]  /*cbf0*/  LEA R4, R12, R9, 0x4 ;  /* 0x000000090c047211 */ /* 0x000fcc00078e20ff */
[----:B------:R-:W1:Y:S02]  /*cc00*/  LDS.128 R4, [R4] ;  /* 0x0000000004047984 */ /* 0x000e640000000c00 */
[----:B-1----:R-:W-:Y:S02]  /*cc10*/  LOP3.LUT R0, R4, R0, RZ, 0x3c, !PT ;  /* 0x0000000004007212 */ /* 0x002fe400078e3cff */
        /* <DEDUP_REMOVED lines=8> */
.L_x_796:
[----:B------:R-:W-:Y:S05]  /*cca0*/  BSYNC.RECONVERGENT B0 ;  /* 0x0000000000007941 */ /* 0x000fea0003800200 */
.L_x_795:
[----:B-1----:R-:W-:Y:S01]  /*ccb0*/  MOV R4, R12 ;  /* 0x0000000c00047202 */ /* 0x002fe20000000f00 */
[----:B------:R-:W-:Y:S06]  /*ccc0*/  @P1 BRA `(.L_x_797) ;  /* 0xfffffffc00a41947 */ /* 0x000fec000383ffff */
.L_x_794:
[----:B------:R-:W-:Y:S01]  /*ccd0*/  ISETP.GE.U32.AND P0, PT, R8, 0x2, PT ;  /* 0x000000020800780c */ /* 0x000fe20003f06070 */
[----:B------:R-:W-:Y:S05]  /*cce0*/  WARPSYNC.ALL ;  /* 0x0000000000007948 */ /* 0x000fea0003800000 */
[----:B------:R-:W-:Y:S07]  /*ccf0*/  BAR.SYNC.DEFER_BLOCKING 0x0 ;  /* 0x0000000000007b1d */ /* 0x000fee0000010000 */
[----:B------:R-:W-:Y:S05]  /*cd00*/  @!P0 BRA `(.L_x_793) ;  /* 0x0000000000388947 */ /* 0x000fea0003800000 */
[----:B-12---:R-:W-:-:S07]  /*cd10*/  HFMA2 R7, -RZ, RZ, 0, 5.9604644775390625e-08 ;  /* 0x00000001ff077431 */ /* 0x006fce00000001ff */
.L_x_798:
[----:B------:R-:W-:Y:S01]  /*cd20*/  IMAD.MOV.U32 R4, RZ, RZ, R20 ;  /* 0x000000ffff047224 */ /* 0x000fe200078e0014 */
[----:B------:R-:W-:Y:S01]  /*cd30*/  MOV R5, R21 ;  /* 0x0000001500057202 */ /* 0x000fe20000000f00 */
[----:B------:R-:W1:Y:S04]  /*cd40*/  SHFL.DOWN PT, R6, R3, R7, 0x1f ;  /* 0x08001f0703067589 */ /* 0x000e6800000e0000 */
[----:B------:R-:W2:Y:S04]  /*cd50*/  SHFL.DOWN PT, R9, R0, R7, 0x1f ;  /* 0x08001f0700097589 */ /* 0x000ea800000e0000 */
[----:B------:R-:W3:Y:S04]  /*cd60*/  SHFL.DOWN PT, R11, R4, R7, 0x1f ;  /* 0x08001f07040b7589 */ /* 0x000ee800000e0000 */
[----:B------:R4:W5:Y:S02]  /*cd70*/  SHFL.DOWN PT, R21, R5, R7, 0x1f ;  /* 0x08001f0705157589 */ /* 0x00096400000e0000 */
[----:B----4-:R-:W-:-:S02]  /*cd80*/  SHF.L.U32 R7, R7, 0x1, RZ ;  /* 0x0000000107077819 */ /* 0x010fc400000006ff */
[----:B-1----:R-:W-:Y:S02]  /*cd90*/  LOP3.LUT R3, R3, R6, RZ, 0x3c, !PT ;  /* 0x0000000603037212 */ /* 0x002fe400078e3cff */
[----:B------:R-:W-:Y:S02]  /*cda0*/  ISETP.GE.AND P0, PT, R7, R8, PT ;  /* 0x000000080700720c */ /* 0x000fe40003f06270 */
[----:B--2---:R-:W-:Y:S02]  /*cdb0*/  LOP3.LUT R0, R0, R9, RZ, 0x3c, !PT ;  /* 0x0000000900007212 */ /* 0x004fe400078e3cff */
[----:B---3--:R-:W-:Y:S02]  /*cdc0*/  LOP3.LUT R20, R4, R11, RZ, 0x3c, !PT ;  /* 0x0000000b04147212 */ /* 0x008fe400078e3cff */
[----:B-----5:R-:W-:-:S07]  /*cdd0*/  LOP3.LUT R21, R5, R21, RZ, 0x3c, !PT ;  /* 0x0000001505157212 */ /* 0x020fce00078e3cff */
[----:B------:R-:W-:Y:S05]  /*cde0*/  @!P0 BRA `(.L_x_798) ;  /* 0xfffffffc00cc8947 */ /* 0x000fea000383ffff */
.L_x_793:
[----:B------:R-:W3:Y:S01]  /*cdf0*/  LDCU UR6, c[0x0][0x564] ;  /* 0x0000ac80ff0677ac */ /* 0x000ee20008000800 */
[----:B------:R-:W-:Y:S01]  /*ce00*/  IMAD.MOV.U32 R23, RZ, RZ, RZ ;  /* 0x000000ffff177224 */ /* 0x000fe200078e00ff */
[----:B---3--:R-:W-:-:S04]  /*ce10*/  UIADD3 UR5, UPT, UPT, UR6, -0x1, URZ ;  /* 0xffffffff06057890 */ /* 0x008fc8000fffe0ff */
[----:B------:R-:W-:-:S04]  /*ce20*/  UISETP.LT.U32.AND UP0, UPT, UR5, 0x18, UPT ;  /* 0x000000180500788c */ /* 0x000fc8000bf01070 */
[----:B------:R-:W-:Y:S02]  /*ce30*/  USEL UR4, UR5, 0x18, UP0 ;  /* 0x0000001805047887 */ /* 0x000fe40008000000 */
[----:B------:R-:W-:Y:S02]  /*ce40*/  UISETP.NE.AND UP0, UPT, UR6, URZ, UPT ;  /* 0x000000ff0600728c */ /* 0x000fe4000bf05270 */
[----:B------:R-:W-:-:S07]  /*ce50*/  UIADD3 UR4, UPT, UPT, UR4, 0x1, URZ ;  /* 0x0000000104047890 */ /* 0x000fce000fffe0ff */
[----:B------:R-:W-:Y:S05]  /*ce60*/  BRA.U !UP0, `(.L_x_799) ;  /* 0x0000001108487547 */ /* 0x000fea000b800000 */
[----:B------:R-:W3:Y:S01]  /*ce70*/  LDCU.64 UR8, c[0x0][0x568] ;  /* 0x0000ad00ff0877ac */ /* 0x000ee20008000a00 */
[----:B-12---:R-:W-:Y:S02]  /*ce80*/  MOV R4, RZ ;  /* 0x000000ff00047202 */ /* 0x006fe40000000f00 */
[----:B------:R-:W-:Y:S01]  /*ce90*/  MOV R5, R25 ;  /* 0x0000001900057202 */ /* 0x000fe20000000f00 */
[----:B------:R-:W1:Y:S01]  /*cea0*/  LDCU UR7, c[0x0][0x570] ;  /* 0x0000ae00ff0777ac */ /* 0x000e620008000800 */
[----:B------:R-:W2:Y:S01]  /*ceb0*/  LDCU UR6, c[0x0][0x694] ;  /* 0x0000d280ff0677ac */ /* 0x000ea20008000800 */
[----:B------:R-:W-:Y:S01]  /*cec0*/  UISETP.NE.AND UP1, UPT, UR5, URZ, UPT ;  /* 0x000000ff0500728c */ /* 0x000fe2000bf25270 */
[----:B---3--:R-:W-:-:S05]  /*ced0*/  IMAD.HI.U32 R4, R25, UR9, R4 ;  /* 0x0000000919047c27 */ /* 0x008fca000f8e0004 */
[----:B-1----:R-:W-:-:S05]  /*cee0*/  SHF.R.U32.HI R5, RZ, UR7, R4 ;  /* 0x00000007ff057c19 */ /* 0x002fca0008011604 */
[----:B------:R-:W-:-:S04]  /*cef0*/  IMAD.MOV R7, RZ, RZ, -R5 ;  /* 0x000000ffff077224 */ /* 0x000fc800078e0a05 */
[----:B------:R-:W-:-:S04]  /*cf00*/  IMAD R7, R7, UR8, R25 ;  /* 0x0000000807077c24 */ /* 0x000fc8000f8e0219 */
[----:B--2---:R-:W-:Y:S01]  /*cf10*/  IMAD R23, R7, UR6, RZ ;  /* 0x0000000607177c24 */ /* 0x004fe2000f8e02ff */
[----:B------:R-:W-:Y:S06]  /*cf20*/  BRA.U !UP1, `(.L_x_799) ;  /* 0x0000001109187547 */ /* 0x000fec000b800000 */
[----:B------:R-:W1:Y:S01]  /*cf30*/  LDCU.64 UR8, c[0x0][0x578] ;  /* 0x0000af00ff0877ac */ /* 0x000e620008000a00 */
[----:B------:R-:W-:Y:S01]  /*cf40*/  HFMA2 R4, -RZ, RZ, 0, 0 ;  /* 0x00000000ff047431 */ /* 0x000fe200000001ff */
[----:B------:R-:W2:Y:S01]  /*cf50*/  LDCU UR7, c[0x0][0x574] ;  /* 0x0000ae80ff0777ac */ /* 0x000ea20008000800 */
[----:B------:R-:W3:Y:S01]  /*cf60*/  LDCU UR6, c[0x0][0x69c] ;  /* 0x0000d380ff0677ac */ /* 0x000ee20008000800 */
[----:B------:R-:W-:Y:S02]  /*cf70*/  UISETP.NE.AND UP1, UPT, UR4, 0x2, UPT ;  /* 0x000000020400788c */ /* 0x000fe4000bf25270 */
        /* <DEDUP_REMOVED lines=257> */
.L_x_799:
[----:B------:R-:W-:Y:S01]  /*df90*/  MOV R22, RZ ;  /* 0x000000ff00167202 */ /* 0x000fe20000000f00 */
[----:B------:R-:W-:Y:S06]  /*dfa0*/  BRA.U !UP0, `(.L_x_800) ;  /* 0x0000001108487547 */ /* 0x000fec000b800000 */
[----:B------:R-:W3:Y:S01]  /*dfb0*/  LDCU.64 UR8, c[0x0][0x568] ;  /* 0x0000ad00ff0877ac */ /* 0x000ee20008000a00 */
[----:B-12---:R-:W-:Y:S01]  /*dfc0*/  IADD3 R5, PT, PT, R25, 0x1, RZ ;  /* 0x0000000119057810 */ /* 0x006fe20007ffe0ff */
[----:B------:R-:W-:Y:S01]  /*dfd0*/  IMAD.MOV.U32 R4, RZ, RZ, RZ ;  /* 0x000000ffff047224 */ /* 0x000fe200078e00ff */
[----:B------:R-:W1:Y:S01]  /*dfe0*/  LDCU UR6, c[0x0][0x570] ;  /* 0x0000ae00ff0677ac */ /* 0x000e620008000800 */
[----:B------:R-:W2:Y:S01]  /*dff0*/  LDCU UR7, c[0x0][0x694] ;  /* 0x0000d280ff0777ac */ /* 0x000ea20008000800 */
[----:B------:R-:W-:Y:S01]  /*e000*/  UISETP.NE.AND UP1, UPT, UR5, URZ, UPT ;  /* 0x000000ff0500728c */ /* 0x000fe2000bf25270 */
[----:B---3--:R-:W-:-:S05]  /*e010*/  IMAD.HI.U32 R6, R5, UR9, R4 ;  /* 0x0000000905067c27 */ /* 0x008fca000f8e0004 */
[----:B-1----:R-:W-:-:S04]  /*e020*/  SHF.R.U32.HI R7, RZ, UR6, R6 ;  /* 0x00000006ff077c19 */ /* 0x002fc80008011606 */
[----:B------:R-:W-:-:S05]  /*e030*/  IADD3 R4, PT, PT, -R7, RZ, RZ ;  /* 0x000000ff07047210 */ /* 0x000fca0007ffe1ff */
        /* <DEDUP_REMOVED lines=265> */
.L_x_800:
[----:B-12---:R-:W1:Y:S01]  /*f0d0*/  LDC.64 R6, c[0x0][0x778] ;  /* 0x0001de00ff067b82 */ /* 0x006e620000000a00 */
[----:B------:R-:W2:Y:S02]  /*f0e0*/  LDCU UR6, c[0x0][0x3b0] ;  /* 0x00007600ff0677ac */ /* 0x000ea40008000800 */
[----:B--2---:R-:W-:Y:S01]  /*f0f0*/  UISETP.NE.AND UP1, UPT, UR6, URZ, UPT ;  /* 0x000000ff0600728c */ /* 0x004fe2000bf25270 */
[----:B-1----:R-:W-:Y:S02]  /*f100*/  ISETP.NE.U32.AND P0, PT, R6, RZ, PT ;  /* 0x000000ff0600720c */ /* 0x002fe40003f05070 */
[----:B------:R-:W-:Y:S02]  /*f110*/  IADD3 R4, P1, PT, R23, R6, RZ ;  /* 0x0000000617047210 */ /* 0x000fe40007f3e0ff */
[----:B------:R-:W-:Y:S02]  /*f120*/  ISETP.NE.AND.EX P0, PT, R7, RZ, PT, P0 ;  /* 0x000000ff0700720c */ /* 0x000fe40003f05300 */
[----:B------:R-:W-:-:S02]  /*f130*/  IADD3.X R5, PT, PT, RZ, R7, RZ, P1, !PT ;  /* 0x00000007ff057210 */ /* 0x000fc40000ffe4ff */
[----:B------:R-:W-:Y:S02]  /*f140*/  SEL R4, R4, RZ, P0 ;  /* 0x000000ff04047207 */ /* 0x000fe40000000000 */
[----:B------:R-:W-:Y:S01]  /*f150*/  SEL R5, R5, RZ, P0 ;  /* 0x000000ff05057207 */ /* 0x000fe20000000000 */
[----:B------:R-:W-:Y:S06]  /*f160*/  BRA.U !UP1, `(.L_x_801) ;  /* 0x00000039099c7547 */ /* 0x000fec000b800000 */
[----:B------:R-:W1:Y:S01]  /*f170*/  LDCU UR6, c[0x0][0x3b4] ;  /* 0x00007680ff0677ac */ /* 0x000e620008000800 */
[----:B------:R-:W-:Y:S01]  /*f180*/  IMAD.MOV.U32 R22, RZ, RZ, RZ ;  /* 0x000000ffff167224 */ /* 0x000fe200078e00ff */
[----:B------:R-:W2:Y:S01]  /*f190*/  LDCU UR7, c[0x0][0x3b8] ;  /* 0x00007700ff0777ac */ /* 0x000ea20008000800 */
[----:B------:R-:W3:Y:S01]  /*f1a0*/  LDCU UR8, c[0x0][0x3a0] ;  /* 0x00007400ff0877ac */ /* 0x000ee20008000800 */
[----:B-1----:R-:W-:-:S04]  /*f1b0*/  IMAD R7, R19, UR6, RZ ;  /* 0x0000000613077c24 */ /* 0x002fc8000f8e02ff */
[----:B--2---:R-:W-:-:S04]  /*f1c0*/  IMAD R6, R16, UR7, R7 ;  /* 0x0000000710067c24 */ /* 0x004fc8000f8e0207 */
[----:B---3--:R-:W-:-:S05]  /*f1d0*/  IMAD R6, R17, UR8, R6 ;  /* 0x0000000811067c24 */ /* 0x008fca000f8e0206 */
[----:B------:R-:W-:Y:S01]  /*f1e0*/  SHF.L.U32 R7, R6, 0x1, RZ ;  /* 0x0000000106077819 */ /* 0x000fe200000006ff */
[----:B------:R-:W-:Y:S06]  /*f1f0*/  BRA.U !UP0, `(.L_x_802) ;  /* 0x0000001108447547 */ /* 0x000fec000b800000 */
[----:B------:R-:W1:Y:S01]  /*f200*/  LDCU.64 UR8, c[0x0][0x568] ;  /* 0x0000ad00ff0877ac */ /* 0x000e620008000a00 */
[----:B------:R-:W-:Y:S01]  /*f210*/  MOV R6, RZ ;  /* 0x000000ff00067202 */ /* 0x000fe20000000f00 */
[----:B------:R-:W2:Y:S01]  /*f220*/  LDCU UR6, c[0x0][0x570] ;  /* 0x0000ae00ff0677ac */ /* 0x000ea20008000800 */
[----:B------:R-:W3:Y:S01]  /*f230*/  LDCU UR7, c[0x0][0x694] ;  /* 0x0000d280ff0777ac */ /* 0x000ee20008000800 */
[----:B------:R-:W-:Y:S02]  /*f240*/  UISETP.NE.AND UP1, UPT, UR5, URZ, UPT ;  /* 0x000000ff0500728c */ /* 0x000fe4000bf25270 */
[----:B-1----:R-:W-:-:S05]  /*f250*/  IMAD.HI.U32 R8, R7, UR9, R6 ;  /* 0x0000000907087c27 */ /* 0x002fca000f8e0006 */
[----:B--2---:R-:W-:-:S05]  /*f260*/  SHF.R.U32.HI R9, RZ, UR6, R8 ;  /* 0x00000006ff097c19 */ /* 0x004fca0008011608 */
[----:B------:R-:W-:-:S04]  /*f270*/  IMAD.MOV R11, RZ, RZ, -R9 ;  /* 0x000000ffff0b7224 */ /* 0x000fc800078e0a09 */
[----:B------:R-:W-:-:S04]  /*f280*/  IMAD R11, R11, UR8, R7 ;  /* 0x000000080b0b7c24 */ /* 0x000fc8000f8e0207 */
        /* <DEDUP_REMOVED lines=264> */
.L_x_802:
[----:B------:R-:W-:Y:S01]  /*10310*/  MOV R18, RZ ;  /* 0x000000ff00127202 */ /* 0x000fe20000000f00 */
        /* <DEDUP_REMOVED lines=8> */
[----:B--2---:R-:W-:-:S04]  /*103a0*/  SHF.R.U32.HI R11, RZ, UR6, R10 ;  /* 0x00000006ff0b7c19 */ /* 0x004fc8000801160a */
[----:B------:R-:W-:-:S05]  /*103b0*/  IADD3 R8, PT, PT, -R11, RZ, RZ ;  /* 0x000000ff0b087210 */ /* 0x000fca0007ffe1ff */
        /* <DEDUP_REMOVED lines=265> */
.L_x_803:
[----:B------:R-:W1:Y:S01]  /*11450*/  LDCU UR4, c[0x0][0x398] ;  /* 0x00007300ff0477ac */ /* 0x000e620008000800 */
[----:B------:R-:W-:Y:S01]  /*11460*/  BSSY.RECONVERGENT B0, `(.L_x_804) ;  /* 0x0000017000007945 */ /* 0x000fe20003800200 */
[----:B------:R-:W-:Y:S02]  /*11470*/  LOP3.LUT P3, RZ, R19, R16, RZ, 0xfc, !PT ;  /* 0x0000001013ff7212 */ /* 0x000fe4000786fcff */
[----:B------:R-:W-:Y:S02]  /*11480*/  PLOP3.LUT P0, PT, PT, PT, PT, 0x8, 0x80 ;  /* 0x000000000080781c */ /* 0x000fe40003f0e170 */
[----:B-1----:R-:W-:-:S13]  /*11490*/  ISETP.GE.AND P1, PT, R7, UR4, PT ;  /* 0x0000000407007c0c */ /* 0x002fda000bf26270 */
[----:B------:R-:W-:Y:S05]  /*114a0*/  @P1 BRA `(.L_x_805) ;  /* 0x0000000000481947 */ /* 0x000fea0003800000 */
[----:B------:R-:W1:Y:S02]  /*114b0*/  LDC.64 R8, c[0x0][0x3a8] ;  /* 0x0000ea00ff087b82 */ /* 0x000e640000000a00 */
[----:B-1----:R-:W-:Y:S02]  /*114c0*/  ISETP.NE.AND P2, PT, R8, RZ, PT ;  /* 0x000000ff0800720c */ /* 0x002fe40003f45270 */
[----:B------:R-:W-:Y:S02]  /*114d0*/  ISETP.NE.AND P1, PT, R9, RZ, PT ;  /* 0x000000ff0900720c */ /* 0x000fe40003f25270 */
[----:B------:R-:W-:Y:S02]  /*114e0*/  ISETP.NE.AND P2, PT, R19, RZ, P2 ;  /* 0x000000ff1300720c */ /* 0x000fe40001745270 */
        /* <DEDUP_REMOVED lines=10> */
[----:B--2---:R-:W-:Y:S01]  /*11590*/  IMAD.WIDE.U32 R6, R2, 0x10, R6 ;  /* 0x0000001002067825 */ /* 0x004fe200078e0006 */
[----:B------:R-:W-:-:S04]  /*115a0*/  MOV R2, R0 ;  /* 0x0000000000027202 */ /* 0x000fc80000000f00 */
[----:B------:R1:W-:Y:S04]  /*115b0*/  STG.E.64 desc[UR36][R6.64+0x8], R20 ;  /* 0x0000081406007986 */ /* 0x0003e8000c101b24 */
[----:B------:R1:W-:Y:S02]  /*115c0*/  STG.E.64 desc[UR36][R6.64], R2 ;  /* 0x0000000206007986 */ /* 0x0003e4000c101b24 */
.L_x_805:
[----:B------:R-:W-:Y:S05]  /*115d0*/  BSYNC.RECONVERGENT B0 ;  /* 0x0000000000007941 */ /* 0x000fea0003800200 */
.L_x_804:
        /* <DEDUP_REMOVED lines=35> */
.L_x_807:
[----:B------:R-:W-:Y:S05]  /*11810*/  BSYNC.RECONVERGENT B0 ;  /* 0x0000000000007941 */ /* 0x000fea0003800200 */
.L_x_806:
        /* <DEDUP_REMOVED lines=20> */
[----:B---3--:R-:W-:-:S02]  /*11960*/  MOV R0, UR10 ;  /* 0x0000000a00007c02 */ /* 0x008fc40008000f00 */
[----:B-1----:R-:W-:-:S06]  /*11970*/  MOV R3, UR11 ;  /* 0x0000000b00037c02 */ /* 0x002fcc0008000f00 */
[----:B------:R-:W-:Y:S05]  /*11980*/  BRA.U !UP0, `(.L_x_809) ;  /* 0x0000000108847547 */ /* 0x000fea000b800000 */
[----:B------:R-:W1:Y:S01]  /*11990*/  LDCU UR5, c[0x0][0x360] ;  /* 0x00006c00ff0577ac */ /* 0x000e620008000800 */
[----:B------:R-:W-:Y:S01]  /*119a0*/  IMAD.U32 R24, RZ, RZ, UR10 ;  /* 0x0000000aff187e24 */ /* 0x000fe2000f8e00ff */
[----:B------:R-:W-:Y:S01]  /*119b0*/  MOV R25, UR11 ;  /* 0x0000000b00197c02 */ /* 0x000fe20008000f00 */
[----:B------:R-:W2:Y:S01]  /*119c0*/  LDCU UR8, c[0x0][0x3a4] ;  /* 0x00007480ff0877ac */ /* 0x000ea20008000800 */
[----:B-1----:R-:W-:-:S05]  /*119d0*/  IMAD R2, R16, UR5, R19 ;  /* 0x0000000510027c24 */ /* 0x002fca000f8e0213 */
[----:B--2---:R-:W-:-:S13]  /*119e0*/  ISETP.GE.U32.AND P1, PT, R2, UR8, PT ;  /* 0x0000000802007c0c */ /* 0x004fda000bf26070 */
[----:B------:R-:W-:Y:S05]  /*119f0*/  @P1 BRA `(.L_x_810) ;  /* 0x0000000000e41947 */ /* 0x000fea0003800000 */
[----:B------:R-:W1:Y:S01]  /*11a00*/  LDCU UR7, c[0x0][0x374] ;  /* 0x00006e80ff0777ac */ /* 0x000e620008000800 */
[----:B------:R-:W2:Y:S01]  /*11a10*/  LDC R13, c[0x0][0x364] ;  /* 0x0000d900ff0d7b82 */ /* 0x000ea20000000800 */
[----:B------:R-:W-:Y:S01]  /*11a20*/  BSSY.RECONVERGENT B1, `(.L_x_811) ;  /* 0x0000014000017945 */ /* 0x000fe20003800200 */
[----:B------:R-:W-:Y:S01]  /*11a30*/  MOV R0, R2 ;  /* 0x0000000200007202 */ /* 0x000fe20000000f00 */
[----:B------:R-:W-:Y:S01]  /*11a40*/  IMAD.U32 R15, RZ, RZ, UR10 ;  /* 0x0000000aff0f7e24 */ /* 0x000fe2000f8e00ff */
[----:B------:R-:W-:Y:S01]  /*11a50*/  MOV R21, UR11 ;  /* 0x0000000b00157c02 */ /* 0x000fe20008000f00 */
[----:B------:R-:W-:Y:S01]  /*11a60*/  IMAD.U32 R25, RZ, RZ, UR11 ;  /* 0x0000000bff197e24 */ /* 0x000fe2000f8e00ff */
[----:B------:R-:W-:Y:S02]  /*11a70*/  MOV R24, UR10 ;  /* 0x0000000a00187c02 */ /* 0x000fe40008000f00 */
[----:B------:R-:W3:Y:S01]  /*11a80*/  LDC.64 R10, c[0x0][0x780] ;  /* 0x0001e000ff0a7b82 */ /* 0x000ee20000000a00 */
[----:B-1----:R-:W-:-:S02]  /*11a90*/  IMAD R17, R17, UR7, RZ ;  /* 0x0000000711117c24 */ /* 0x002fc4000f8e02ff */
[----:B--2---:R-:W-:-:S07]  /*11aa0*/  IMAD R13, R13, UR5, RZ ;  /* 0x000000050d0d7c24 */ /* 0x004fce000f8e02ff */
.L_x_812:
[----:B------:R-:W-:-:S05]  /*11ab0*/  IADD3 R3, PT, PT, R17, R0, RZ ;  /* 0x0000000011037210 */ /* 0x000fca0007ffe0ff */
[----:B---3--:R-:W-:-:S05]  /*11ac0*/  IMAD.WIDE.U32 R2, R3, 0x10, R10 ;  /* 0x0000001003027825 */ /* 0x008fca00078e000a */
[----:B------:R-:W2:Y:S04]  /*11ad0*/  LDG.E.64 R6, desc[UR36][R2.64] ;  /* 0x0000002402067981 */ /* 0x000ea8000c1e1b00 */
[----:B------:R-:W3:Y:S01]  /*11ae0*/  LDG.E.64 R8, desc[UR36][R2.64+0x8] ;  /* 0x0000082402087981 */ /* 0x000ee2000c1e1b00 */
[----:B------:R-:W-:-:S04]  /*11af0*/  IADD3 R0, PT, PT, R13, R0, RZ ;  /* 0x000000000d007210 */ /* 0x000fc80007ffe0ff */
[----:B------:R-:W-:Y:S02]  /*11b00*/  ISETP.GE.U32.AND P1, PT, R0, UR8, PT ;  /* 0x0000000800007c0c */ /* 0x000fe4000bf26070 */
[----:B--2---:R-:W-:Y:S02]  /*11b10*/  LOP3.LUT R15, R6, R15, RZ, 0x3c, !PT ;  /* 0x0000000f060f7212 */ /* 0x004fe400078e3cff */
[----:B------:R-:W-:Y:S02]  /*11b20*/  LOP3.LUT R21, R7, R21, RZ, 0x3c, !PT ;  /* 0x0000001507157212 */ /* 0x000fe400078e3cff */
[----:B---3--:R-:W-:Y:S02]  /*11b30*/  LOP3.LUT R24, R8, R24, RZ, 0x3c, !PT ;  /* 0x0000001808187212 */ /* 0x008fe400078e3cff */
[----:B------:R-:W-:-:S05]  /*11b40*/  LOP3.LUT R25, R9, R25, RZ, 0x3c, !PT ;  /* 0x0000001909197212 */ /* 0x000fca00078e3cff */
[----:B------:R-:W-:Y:S05]  /*11b50*/  @!P1 BRA `(.L_x_812) ;  /* 0xfffffffc00d49947 */ /* 0x000fea000383ffff */
[----:B------:R-:W-:Y:S05]  /*11b60*/  BSYNC.RECONVERGENT B1 ;  /* 0x0000000000017941 */ /* 0x000fea0003800200 */
.L_x_811:
[----:B------:R-:W-:Y:S01]  /*11b70*/  IMAD.MOV.U32 R0, RZ, RZ, R15 ;  /* 0x000000ffff007224 */ /* 0x000fe200078e000f */
[----:B------:R-:W-:Y:S01]  /*11b80*/  MOV R3, R21 ;  /* 0x0000001500037202 */ /* 0x000fe20000000f00 */
[----:B------:R-:W-:Y:S06]  /*11b90*/  BRA `(.L_x_810) ;  /* 0x00000000007c7947 */ /* 0x000fec0003800000 */
.L_x_809:
[----:B------:R-:W1:Y:S01]  /*11ba0*/  LDCU UR7, c[0x0][0x3a4] ;  /* 0x00007480ff0777ac */ /* 0x000e620008000800 */
[----:B------:R-:W-:Y:S01]  /*11bb0*/  MOV R24, UR10 ;  /* 0x0000000a00187c02 */ /* 0x000fe20008000f00 */
[----:B------:R-:W-:Y:S01]  /*11bc0*/  IMAD.U32 R25, RZ, RZ, UR11 ;  /* 0x0000000bff197e24 */ /* 0x000fe2000f8e00ff */
[----:B-1----:R-:W-:-:S13]  /*11bd0*/  ISETP.GE.U32.AND P1, PT, R16, UR7, PT ;  /* 0x0000000710007c0c */ /* 0x002fda000bf26070 */
[----:B------:R-:W-:Y:S05]  /*11be0*/  @P1 BRA `(.L_x_810) ;  /* 0x0000000000681947 */ /* 0x000fea0003800000 */
[----:B------:R-:W1:Y:S01]  /*11bf0*/  LDCU UR5, c[0x0][0x374] ;  /* 0x00006e80ff0577ac */ /* 0x000e620008000800 */
[----:B------:R-:W2:Y:S01]  /*11c00*/  LDC R12, c[0x0][0x360] ;  /* 0x0000d800ff0c7b82 */ /* 0x000ea20000000800 */
[----:B------:R-:W-:Y:S01]  /*11c10*/  BSSY.RECONVERGENT B1, `(.L_x_813) ;  /* 0x0000015000017945 */ /* 0x000fe20003800200 */
[----:B------:R-:W-:Y:S01]  /*11c20*/  MOV R15, UR10 ;  /* 0x0000000a000f7c02 */ /* 0x000fe20008000f00 */
[----:B------:R-:W-:Y:S01]  /*11c30*/  IMAD.U32 R24, RZ, RZ, UR10 ;  /* 0x0000000aff187e24 */ /* 0x000fe2000f8e00ff */
[----:B------:R-:W-:Y:S02]  /*11c40*/  MOV R21, UR11 ;  /* 0x0000000b00157c02 */ /* 0x000fe40008000f00 */
[----:B------:R-:W-:Y:S02]  /*11c50*/  MOV R25, UR11 ;  /* 0x0000000b00197c02 */ /* 0x000fe40008000f00 */
[----:B------:R-:W3:Y:S01]  /*11c60*/  LDC.64 R10, c[0x0][0x780] ;  /* 0x0001e000ff0a7b82 */ /* 0x000ee20000000a00 */
[----:B------:R-:W-:-:S07]  /*11c70*/  MOV R0, R16 ;  /* 0x0000001000007202 */ /* 0x000fce0000000f00 */
[----:B------:R-:W4:Y:S01]  /*11c80*/  LDC R13, c[0x0][0x364] ;  /* 0x0000d900ff0d7b82 */ /* 0x000f220000000800 */
[----:B-1----:R-:W-:-:S07]  /*11c90*/  IMAD R17, R17, UR5, RZ ;  /* 0x0000000511117c24 */ /* 0x002fce000f8e02ff */
.L_x_814:
[----:B------:R-:W-:-:S04]  /*11ca0*/  IMAD.IADD R2, R17, 0x1, R0 ;  /* 0x0000000111027824 */ /* 0x000fc800078e0200 */
[----:B--2---:R-:W-:-:S04]  /*11cb0*/  IMAD R3, R2, R12, R19 ;  /* 0x0000000c02037224 */ /* 0x004fc800078e0213 */
        /* <DEDUP_REMOVED lines=11> */
.L_x_813:
[----:B------:R-:W-:Y:S01]  /*11d70*/  MOV R0, R15 ;  /* 0x0000000f00007202 */ /* 0x000fe20000000f00 */
[----:B------:R-:W-:-:S07]  /*11d80*/  IMAD.MOV.U32 R3, RZ, RZ, R21 ;  /* 0x000000ffff037224 */ /* 0x000fce00078e0015 */
.L_x_810:
[----:B------:R-:W-:Y:S05]  /*11d90*/  BSYNC.RECONVERGENT B0 ;  /* 0x0000000000007941 */ /* 0x000fea0003800200 */
.L_x_808:
[----:B------:R-:W1:Y:S01]  /*11da0*/  LDCU UR5, c[0x0][0x360] ;  /* 0x00006c00ff0577ac */ /* 0x000e620008000800 */
[----:B------:R-:W-:Y:S01]  /*11db0*/  MOV R8, R0 ;  /* 0x0000000000087202 */ /* 0x000fe20000000f00 */
[----:B------:R-:W-:Y:S01]  /*11dc0*/  IMAD.MOV.U32 R10, RZ, RZ, R24 ;  /* 0x000000ffff0a7224 */ /* 0x000fe200078e0018 */
[----:B------:R-:W-:Y:S01]  /*11dd0*/  MOV R9, R3 ;  /* 0x0000000300097202 */ /* 0x000fe20000000f00 */
[----:B------:R-:W-:Y:S01]  /*11de0*/  UIADD3 UR4, UPT, UPT, UR4, 0x10, URZ ;  /* 0x0000001004047890 */ /* 0x000fe2000fffe0ff */
[----:B------:R-:W-:-:S03]  /*11df0*/  MOV R11, R25 ;  /* 0x00000019000b7202 */ /* 0x000fc60000000f00 */
[----:B------:R-:W-:Y:S01]  /*11e00*/  ULEA UR8, UR6, UR4, 0x18 ;  /* 0x0000000406087291 */ /* 0x000fe2000f8ec0ff */
[----:B------:R-:W2:Y:S01]  /*11e10*/  LDCU UR6, c[0x0][0x364] ;  /* 0x00006c80ff0677ac */ /* 0x000ea20008000800 */
[----:B-1----:R-:W-:-:S05]  /*11e20*/  IMAD R2, R16, UR5, R19 ;  /* 0x0000000510027c24 */ /* 0x002fca000f8e0213 */
[----:B------:R-:W-:-:S05]  /*11e30*/  LEA R7, R2, UR8, 0x4 ;  /* 0x0000000802077c11 */ /* 0x000fca000f8e20ff */
[----:B------:R1:W-:Y:S01]  /*11e40*/  STS.128 [R7], R8 ;  /* 0x0000000807007388 */ /* 0x0003e20000000c00 */
[----:B--2---:R-:W-:-:S09]  /*11e50*/  UISETP.GE.U32.AND UP0, UPT, UR6, 0x2, UPT ;  /* 0x000000020600788c */ /* 0x004fd2000bf06070 */
[----:B------:R-:W-:Y:S05]  /*11e60*/  BRA.U !UP0, `(.L_x_815) ;  /* 0x0000000108607547 */ /* 0x000fea000b800000 */
[----:B------:R-:W-:-:S05]  /*11e70*/  UMOV UR4, UR6 ;  /* 0x0000000600047c82 */ /* 0x000fca0008000000 */
.L_x_818:
[----:B------:R-:W-:Y:S01]  /*11e80*/  USHF.R.U32.HI UR7, URZ, 0x1, UR4 ;  /* 0x00000001ff077899 */ /* 0x000fe20008011604 */
[----:B------:R-:W-:Y:S05]  /*11e90*/  BAR.SYNC.DEFER_BLOCKING 0x0 ;  /* 0x0000000000007b1d */ /* 0x000fea0000010000 */
[----:B------:R-:W-:Y:S01]  /*11ea0*/  IADD3 R2, PT, PT, R16, UR7, RZ ;  /* 0x0000000710027c10 */ /* 0x000fe2000fffe0ff */
[----:B------:R-:W-:Y:S03]  /*11eb0*/  BSSY.RECONVERGENT B0, `(.L_x_816) ;  /* 0x0000010000007945 */ /* 0x000fe60003800200 */
[----:B------:R-:W-:-:S04]  /*11ec0*/  ISETP.GE.U32.AND P1, PT, R2, UR6, PT ;  /* 0x0000000602007c0c */ /* 0x000fc8000bf26070 */
[----:B------:R-:W-:-:S13]  /*11ed0*/  ISETP.GE.U32.OR P1, PT, R16, UR7, P1 ;  /* 0x0000000710007c0c */ /* 0x000fda0008f26470 */
[----:B--2---:R-:W-:Y:S05]  /*11ee0*/  @P1 BRA `(.L_x_817) ;  /* 0x0000000000301947 */ /* 0x004fea0003800000 */
[----:B------:R-:W-:-:S05]  /*11ef0*/  IMAD R2, R2, UR5, R19 ;  /* 0x0000000502027c24 */ /* 0x000fca000f8e0213 */
[----:B------:R-:W-:-:S05]  /*11f00*/  LEA R2, R2, UR8, 0x4 ;  /* 0x0000000802027c11 */ /* 0x000fca000f8e20ff */
[----:B-1----:R-:W1:Y:S02]  /*11f10*/  LDS.128 R8, [R2] ;  /* 0x0000000002087984 */ /* 0x002e640000000c00 */
        /* <DEDUP_REMOVED lines=9> */
.L_x_817:
[----:B------:R-:W-:Y:S05]  /*11fb0*/  BSYNC.RECONVERGENT B0 ;  /* 0x0000000000007941 */ /* 0x000fea0003800200 */
.L_x_816:
[----:B------:R-:W-:-:S03]  /*11fc0*/  UISETP.GT.U32.AND UP0, UPT, UR4, 0x3, UPT ;  /* 0x000000030400788c */ /* 0x000fc6000bf04070 */
[----:B------:R-:W-:-:S06]  /*11fd0*/  UMOV UR4, UR7 ;  /* 0x0000000700047c82 */ /* 0x000fcc0008000000 */
[----:B------:R-:W-:Y:S05]  /*11fe0*/  BRA.U UP0, `(.L_x_818) ;  /* 0xfffffffd00a47547 */ /* 0x000fea000b83ffff */
.L_x_815:
[----:B------:R-:W3:Y:S02]  /*11ff0*/  LDCU UR4, c[0x0][0x3a8] ;  /* 0x00007500ff0477ac */ /* 0x000ee40008000800 */
[----:B---3--:R-:W-:-:S09]  /*12000*/  UISETP.NE.AND UP0, UPT, UR4, URZ, UPT ;  /* 0x000000ff0400728c */ /* 0x008fd2000bf05270 */
[----:B------:R-:W-:Y:S05]  /*12010*/  BRA.U !UP0, `(.L_x_819) ;  /* 0x0000000108d47547 */ /* 0x000fea000b800000 */
[----:B------:R-:W-:Y:S02]  /*12020*/  UISETP.GE.U32.AND UP0, UPT, UR5, 0x21, UPT ;  /* 0x000000210500788c */ /* 0x000fe4000bf06070 */
[----:B------:R-:W-:-:S07]  /*12030*/  UMOV UR4, UR5 ;  /* 0x0000000500047c82 */ /* 0x000fce0008000000 */
[----:B------:R-:W-:Y:S05]  /*12040*/  BRA.U !UP0, `(.L_x_820) ;  /* 0x00000001087c7547 */ /* 0x000fea000b800000 */
[----:B-12---:R-:W-:Y:S01]  /*12050*/  MOV R8, R0 ;  /* 0x0000000000087202 */ /* 0x006fe20000000f00 */
[----:B------:R-:W-:Y:S01]  /*12060*/  IMAD.MOV.U32 R10, RZ, RZ, R24 ;  /* 0x000000ffff0a7224 */ /* 0x000fe200078e0018 */
[----:B------:R-:W-:Y:S01]  /*12070*/  MOV R9, R3 ;  /* 0x0000000300097202 */ /* 0x000fe20000000f00 */
[----:B------:R-:W-:Y:S01]  /*12080*/  UISETP.GE.U32.AND UP0, UPT, UR5, 0x40, UPT ;  /* 0x000000400500788c */ /* 0x000fe2000bf06070 */
[----:B------:R-:W-:Y:S01]  /*12090*/  MOV R11, R25 ;  /* 0x00000019000b7202 */ /* 0x000fe20000000f00 */
[----:B------:R-:W-:-:S04]  /*120a0*/  UMOV UR4, 0x20 ;  /* 0x0000002000047882 */ /* 0x000fc80000000000 */
[----:B------:R3:W-:Y:S03]  /*120b0*/  STS.128 [R7], R8 ;  /* 0x0000000807007388 */ /* 0x0007e60000000c00 */
[----:B------:R-:W-:Y:S05]  /*120c0*/  BRA.U !UP0, `(.L_x_820) ;  /* 0x00000001085c7547 */ /* 0x000fea000b800000 */
[----:B------:R-:W-:-:S07]  /*120d0*/  MOV R2, UR5 ;  /* 0x0000000500027c02 */ /* 0x000fce0008000f00 */
.L_x_823:
[----:B------:R-:W-:Y:S01]  /*120e0*/  SHF.R.U32.HI R6, RZ, 0x1, R2 ;  /* 0x00000001ff067819 */ /* 0x000fe20000011602 */
[----:B------:R-:W-:Y:S01]  /*120f0*/  BAR.SYNC.DEFER_BLOCKING 0x0 ;  /* 0x0000000000007b1d */ /* 0x000fe20000010000 */
[----:B------:R-:W-:-:S03]  /*12100*/  ISETP.GT.U32.AND P2, PT, R2, 0x7f, PT ;  /* 0x0000007f0200780c */ /* 0x000fc60003f44070 */
[----:B-1-3--:R-:W-:Y:S02]  /*12110*/  IMAD.IADD R8, R6, 0x1, R19 ;  /* 0x0000000106087824 */ /* 0x00afe400078e0213 */
[----:B------:R-:W-:Y:S03]  /*12120*/  BSSY.RECONVERGENT B0, `(.L_x_821) ;  /* 0x000000f000007945 */ /* 0x000fe60003800200 */
[----:B------:R-:W-:-:S04]  /*12130*/  ISETP.GE.U32.AND P1, PT, R8, UR5, PT ;  /* 0x0000000508007c0c */ /* 0x000fc8000bf26070 */
        /* <DEDUP_REMOVED lines=13> */
.L_x_822:
[----:B------:R-:W-:Y:S05]  /*12210*/  BSYNC.RECONVERGENT B0 ;  /* 0x0000000000007941 */ /* 0x000fea0003800200 */
.L_x_821:
[----:B------:R-:W-:Y:S01]  /*12220*/  IMAD.MOV.U32 R2, RZ, RZ, R6 ;  /* 0x000000ffff027224 */ /* 0x000fe200078e0006 */
[----:B------:R-:W-:Y:S06]  /*12230*/  @P2 BRA `(.L_x_823) ;  /* 0xfffffffc00a82947 */ /* 0x000fec000383ffff */
.L_x_820:
[----:B------:R-:W-:Y:S01]  /*12240*/  BAR.SYNC.DEFER_BLOCKING 0x0 ;  /* 0x0000000000007b1d */ /* 0x000fe20000010000 */
[----:B------:R-:W-:-:S09]  /*12250*/  UISETP.GE.U32.AND UP0, UPT, UR4, 0x2, UPT ;  /* 0x000000020400788c */ /* 0x000fd2000bf06070 */
[----:B------:R-:W-:Y:S05]  /*12260*/  BRA.U !UP0, `(.L_x_819) ;  /* 0x0000000108407547 */ /* 0x000fea000b800000 */
[----:B-123--:R-:W-:-:S07]  /*12270*/  HFMA2 R11, -RZ, RZ, 0, 5.9604644775390625e-08 ;  /* 0x00000001ff0b7431 */ /* 0x00efce00000001ff */
.L_x_824:
[----:B------:R-:W-:Y:S01]  /*12280*/  MOV R6, R0 ;  /* 0x0000000000067202 */ /* 0x000fe20000000f00 */
[----:B------:R-:W-:Y:S01]  /*12290*/  IMAD.MOV.U32 R7, RZ, RZ, R3 ;  /* 0x000000ffff077224 */ /* 0x000fe200078e0003 */
[----:B------:R-:W-:Y:S02]  /*122a0*/  MOV R8, R24 ;  /* 0x0000001800087202 */ /* 0x000fe40000000f00 */
[----:B------:R-:W-:Y:S01]  /*122b0*/  MOV R9, R25 ;  /* 0x0000001900097202 */ /* 0x000fe20000000f00 */
[----:B------:R-:W1:Y:S04]  /*122c0*/  SHFL.DOWN PT, R13, R6, R11, 0x1f ;  /* 0x08001f0b060d7589 */ /* 0x000e6800000e0000 */
[----:B------:R-:W2:Y:S04]  /*122d0*/  SHFL.DOWN PT, R3, R7, R11, 0x1f ;  /* 0x08001f0b07037589 */ /* 0x000ea800000e0000 */
[----:B------:R-:W3:Y:S04]  /*122e0*/  SHFL.DOWN PT, R15, R8, R11, 0x1f ;  /* 0x08001f0b080f7589 */ /* 0x000ee800000e0000 */
[----:B------:R4:W5:Y:S02]  /*122f0*/  SHFL.DOWN PT, R25, R9, R11, 0x1f ;  /* 0x08001f0b09197589 */ /* 0x00096400000e0000 */
[----:B----4-:R-:W-:Y:S01]  /*12300*/  IMAD.SHL.U32 R11, R11, 0x2, RZ ;  /* 0x000000020b0b7824 */ /* 0x010fe200078e00ff */
[----:B-1----:R-:W-:-:S04]  /*12310*/  LOP3.LUT R0, R6, R13, RZ, 0x3c, !PT ;  /* 0x0000000d06007212 */ /* 0x002fc800078e3cff */
[----:B------:R-:W-:Y:S02]  /*12320*/  ISETP.GE.AND P1, PT, R11, UR4, PT ;  /* 0x000000040b007c0c */ /* 0x000fe4000bf26270 */
[----:B--2---:R-:W-:Y:S02]  /*12330*/  LOP3.LUT R3, R7, R3, RZ, 0x3c, !PT ;  /* 0x0000000307037212 */ /* 0x004fe400078e3cff */
[----:B---3--:R-:W-:Y:S02]  /*12340*/  LOP3.LUT R24, R8, R15, RZ, 0x3c, !PT ;  /* 0x0000000f08187212 */ /* 0x008fe400078e3cff */
[----:B-----5:R-:W-:-:S07]  /*12350*/  LOP3.LUT R25, R9, R25, RZ, 0x3c, !PT ;  /* 0x0000001909197212 */ /* 0x020fce00078e3cff */
[----:B------:R-:W-:Y:S05]  /*12360*/  @!P1 BRA `(.L_x_824) ;  /* 0xfffffffc00c49947 */ /* 0x000fea000383ffff */
.L_x_819:
[----:B------:R-:W-:Y:S05]  /*12370*/  @!P0 EXIT ;  /* 0x000000000000894d */ /* 0x000fea0003800000 */
[----:B------:R-:W4:Y:S02]  /*12380*/  LDCU.64 UR4, c[0x0][0x778] ;  /* 0x0000ef00ff0477ac */ /* 0x000f240008000a00 */
[----:B----4-:R-:W-:-:S04]  /*12390*/  UISETP.NE.U32.AND UP0, UPT, UR4, URZ, UPT ;  /* 0x000000ff0400728c */ /* 0x010fc8000bf05070 */
[----:B------:R-:W-:-:S09]  /*123a0*/  UISETP.NE.AND.EX UP0, UPT, UR5, URZ, UPT, UP0 ;  /* 0x000000ff0500728c */ /* 0x000fd2000bf05300 */
[----:B------:R-:W-:Y:S05]  /*123b0*/  BRA.U UP0, `(.L_x_825) ;  /* 0x0000000500047547 */ /* 0x000fea000b800000 */
[----:B------:R-:W4:Y:S01]  /*123c0*/  LDCU.U8 UR6, c[0x0][0x798] ;  /* 0x0000f300ff0677ac */ /* 0x000f220008000000 */
[----:B------:R-:W1:Y:S01]  /*123d0*/  LDCU.64 UR4, c[0x0][0x768] ;  /* 0x0000ed00ff0477ac */ /* 0x000e620008000a00 */
[----:B----4-:R-:W-:Y:S02]  /*123e0*/  ISETP.NE.AND P0, PT, RZ, UR6, PT ;  /* 0x00000006ff007c0c */ /* 0x010fe4000bf05270 */
[----:B-123--:R-:W-:Y:S02]  /*123f0*/  IADD3 R10, P2, PT, R22, UR4, RZ ;  /* 0x00000004160a7c10 */ /* 0x00efe4000ff5e0ff */
[----:B------:R-:W-:Y:S02]  /*12400*/  IADD3 R8, P1, PT, R18, UR4, RZ ;  /* 0x0000000412087c10 */ /* 0x000fe4000ff3e0ff */
[----:B------:R-:W-:Y:S02]  /*12410*/  IADD3.X R11, PT, PT, RZ, UR5, RZ, P2, !PT ;  /* 0x00000005ff0b7c10 */ /* 0x000fe400097fe4ff */
[----:B------:R-:W-:-:S05]  /*12420*/  IADD3.X R9, PT, PT, RZ, UR5, RZ, P1, !PT ;  /* 0x00000005ff097c10 */ /* 0x000fca0008ffe4ff */
[----:B------:R-:W2:Y:S04]  /*12430*/  @P0 LDG.E.64 R4, desc[UR36][R10.64] ;  /* 0x000000240a040981 */ /* 0x000ea8000c1e1b00 */
[----:B------:R-:W3:Y:S01]  /*12440*/  @P0 LDG.E.64 R6, desc[UR36][R8.64] ;  /* 0x0000002408060981 */ /* 0x000ee2000c1e1b00 */
[----:B------:R-:W1:Y:S02]  /*12450*/  LDCU.U8 UR4, c[0x0][0x799] ;  /* 0x0000f320ff0477ac */ /* 0x000e640008000000 */
[----:B-1----:R-:W-:Y:S02]  /*12460*/  ISETP.NE.AND P1, PT, RZ, UR4, PT ;  /* 0x00000004ff007c0c */ /* 0x002fe4000bf25270 */
[----:B--2---:R-:W-:Y:S02]  /*12470*/  @P0 LOP3.LUT R0, R4, R0, RZ, 0x3c, !PT ;  /* 0x0000000004000212 */ /* 0x004fe400078e3cff */
[----:B------:R-:W-:-:S02]  /*12480*/  @P0 LOP3.LUT R3, R5, R3, RZ, 0x3c, !PT ;  /* 0x0000000305030212 */ /* 0x000fc400078e3cff */
[----:B---3--:R-:W-:Y:S01]  /*12490*/  @P0 LOP3.LUT R24, R6, R24, RZ, 0x3c, !PT ;  /* 0x0000001806180212 */ /* 0x008fe200078e3cff */
[----:B------:R-:W-:Y:S01]  /*124a0*/  IMAD.MOV.U32 R16, RZ, RZ, R0 ;  /* 0x000000ffff107224 */ /* 0x000fe200078e0000 */
[----:B------:R-:W-:Y:S02]  /*124b0*/  MOV R17, R3 ;  /* 0x0000000300117202 */ /* 0x000fe40000000f00 */
[----:B------:R-:W-:-:S03]  /*124c0*/  @P0 LOP3.LUT R25, R7, R25, RZ, 0x3c, !PT ;  /* 0x0000001907190212 */ /* 0x000fc600078e3cff */
[----:B------:R1:W-:Y:S04]  /*124d0*/  @!P1 STG.E.64 desc[UR36][R10.64], R16 ;  /* 0x000000100a009986 */ /* 0x0003e8000c101b24 */
[----:B------:R1:W-:Y:S01]  /*124e0*/  @!P1 STG.E.64 desc[UR36][R8.64], R24 ;  /* 0x0000001808009986 */ /* 0x0003e2000c101b24 */
[----:B------:R-:W-:Y:S05]  /*124f0*/  @!P1 EXIT ;  /* 0x000000000000994d */ /* 0x000fea0003800000 */
[----:B------:R-:W2:Y:S02]  /*12500*/  LDCU UR4, c[0x0][0x79c] ;  /* 0x0000f380ff0477ac */ /* 0x000ea40008000800 */
[----:B--2---:R-:W-:-:S09]  /*12510*/  UISETP.NE.AND UP0, UPT, UR4, 0x1, UPT ;  /* 0x000000010400788c */ /* 0x004fd2000bf05270 */
[----:B------:R-:W-:Y:S05]  /*12520*/  BRA.U !UP0, `(.L_x_826) ;  /* 0x0000000108907547 */ /* 0x000fea000b800000 */
[----:B------:R-:W-:Y:S01]  /*12530*/  MOV R2, 0x0 ;  /* 0x0000000000027802 */ /* 0x000fe20000000f00 */
[----:B------:R-:W2:Y:S01]  /*12540*/  LDCU.64 UR4, c[0x4][0x7c8] ;  /* 0x0100f900ff0477ac */ /* 0x000ea20008000a00 */
[----:B-1----:R-:W-:Y:S02]  /*12550*/  HFMA2 R8, -RZ, RZ, 0, 4.4763088226318359375e-05 ;  /* 0x000002efff087431 */ /* 0x002fe400000001ff */
[----:B------:R-:W-:Y:S01]  /*12560*/  IMAD.MOV.U32 R12, RZ, RZ, 0x1 ;  /* 0x00000001ff0c7424 */ /* 0x000fe200078e00ff */
[----:B------:R1:W3:Y:S01]  /*12570*/  LDC.64 R14, c[0x4][R2] ;  /* 0x01000000020e7b82 */ /* 0x0002e20000000a00 */
[----:B------:R-:W4:Y:S01]  /*12580*/  LDCU.64 UR8, c[0x4][0x7b8] ;  /* 0x0100f700ff0877ac */ /* 0x000f220008000a00 */
[----:B------:R-:W-:Y:S01]  /*12590*/  MOV R13, RZ ;  /* 0x000000ff000d7202 */ /* 0x000fe20000000f00 */
[----:B------:R-:W5:Y:S01]  /*125a0*/  LDCU.64 UR6, c[0x4][0x638] ;  /* 0x0100c700ff0677ac */ /* 0x000f620008000a00 */
[----:B--2---:R-:W-:Y:S01]  /*125b0*/  MOV R4, UR4 ;  /* 0x0000000400047c02 */ /* 0x004fe20008000f00 */
[----:B------:R-:W-:Y:S01]  /*125c0*/  IMAD.U32 R5, RZ, RZ, UR5 ;  /* 0x00000005ff057e24 */ /* 0x000fe2000f8e00ff */
[----:B----4-:R-:W-:-:S02]  /*125d0*/  MOV R6, UR8 ;  /* 0x0000000800067c02 */ /* 0x010fc40008000f00 */
[----:B------:R-:W-:Y:S01]  /*125e0*/  MOV R7, UR9 ;  /* 0x0000000900077c02 */ /* 0x000fe20008000f00 */
[----:B-----5:R-:W-:Y:S01]  /*125f0*/  IMAD.U32 R10, RZ, RZ, UR6 ;  /* 0x00000006ff0a7e24 */ /* 0x020fe2000f8e00ff */
[----:B-1----:R-:W-:-:S07]  /*12600*/  MOV R11, UR7 ;  /* 0x00000007000b7c02 */ /* 0x002fce0008000f00 */
[----:B------:R-:W-:-:S07]  /*12610*/  LEPC R20, `(.L_x_827) ;  /* 0x000000001014794e */ /* 0x000fce0000000000 */
[----:B0--3--:R-:W-:Y:S05]  /*12620*/  CALL.ABS.NOINC R14 ;  /* 0x000000000e007343 */ /* 0x009fea0003c00000 */
.L_x_827:
        /* <DEDUP_REMOVED lines=19> */
.L_x_828:
[----:B------:R-:W-:Y:S05]  /*12760*/  BRA `(.L_x_829) ;  /* 0x0000000000047947 */ /* 0x000fea0003800000 */
.L_x_826:
[----:B------:R2:W-:Y:S02]  /*12770*/  STG.E.64 desc[UR36][R10.64], R16 ;  /* 0x000000100a007986 */ /* 0x0005e4000c101b24 */
.L_x_829:
[----:B------:R-:W3:Y:S02]  /*12780*/  LDCU.64 UR4, c[0x0][0x768] ;  /* 0x0000ed00ff0477ac */ /* 0x000ee40008000a00 */
[----:B---3--:R-:W-:-:S05]  /*12790*/  IADD3 R18, P0, PT, R18, UR4, RZ ;  /* 0x0000000412127c10 */ /* 0x008fca000ff1e0ff */
[----:B------:R-:W-:-:S05]  /*127a0*/  IMAD.X R19, RZ, RZ, UR5, P0 ;  /* 0x00000005ff137e24 */ /* 0x000fca00080e06ff */
[----:B------:R-:W-:Y:S01]  /*127b0*/  STG.E.64 desc[UR36][R18.64], R24 ;  /* 0x0000001812007986 */ /* 0x000fe2000c101b24 */
[----:B------:R-:W-:Y:S05]  /*127c0*/  EXIT ;  /* 0x000000000000794d */ /* 0x000fea0003800000 */
.L_x_825:
[----:B------:R-:W4:Y:S01]  /*127d0*/  LDCU.U8 UR4, c[0x0][0x798] ;  /* 0x0000f300ff0477ac */ /* 0x000f220008000000 */
[----:B------:R-:W5:Y:S01]  /*127e0*/  LDCU.U8 UR5, c[0x0][0x799] ;  /* 0x0000f320ff0577ac */ /* 0x000f620008000000 */
[----:B----4-:R-:W-:Y:S02]  /*127f0*/  UISETP.NE.AND UP1, UPT, UR4, URZ, UPT ;  /* 0x000000ff0400728c */ /* 0x010fe4000bf25270 */
[----:B-----5:R-:W-:-:S07]  /*12800*/  UISETP.NE.AND UP0, UPT, UR5, URZ, UPT ;  /* 0x000000ff0500728c */ /* 0x020fce000bf05270 */
[----:B------:R-:W-:Y:S05]  /*12810*/  BRA.U !UP1, `(.L_x_830) ;  /* 0x0000000109187547 */ /* 0x000fea000b800000 */
[----:B-123--:R-:W2:Y:S04]  /*12820*/  LDG.E.64 R6, desc[UR36][R4.64] ;  /* 0x0000002404067981 */ /* 0x00eea8000c1e1b00 */
[----:B------:R-:W3:Y:S01]  /*12830*/  LDG.E.64 R8, desc[UR36][R4.64+0x8] ;  /* 0x0000082404087981 */ /* 0x000ee2000c1e1b00 */
[----:B--2---:R-:W-:Y:S02]  /*12840*/  LOP3.LUT R0, R6, R0, RZ, 0x3c, !PT ;  /* 0x0000000006007212 */ /* 0x004fe400078e3cff */
[----:B------:R-:W-:Y:S02]  /*12850*/  LOP3.LUT R3, R7, R3, RZ, 0x3c, !PT ;  /* 0x0000000307037212 */ /* 0x000fe400078e3cff */
[----:B---3--:R-:W-:Y:S02]  /*12860*/  LOP3.LUT R24, R8, R24, RZ, 0x3c, !PT ;  /* 0x0000001808187212 */ /* 0x008fe400078e3cff */
[----:B------:R-:W-:-:S07]  /*12870*/  LOP3.LUT R25, R9, R25, RZ, 0x3c, !PT ;  /* 0x0000001909197212 */ /* 0x000fce00078e3cff */
.L_x_830:
[----:B------:R-:W-:Y:S02]  /*12880*/  MOV R16, R0 ;  /* 0x0000000000107202 */ /* 0x000fe40000000f00 */
[----:B------:R-:W-:Y:S01]  /*12890*/  MOV R17, R3 ;  /* 0x0000000300117202 */ /* 0x000fe20000000f00 */
[----:B------:R-:W-:Y:S06]  /*128a0*/  BRA.U !UP0, `(.L_x_831) ;  /* 0x0000000108c07547 */ /* 0x000fec000b800000 */
[----:B------:R-:W4:Y:S02]  /*128b0*/  LDCU UR4, c[0x0][0x79c] ;  /* 0x0000f380ff0477ac */ /* 0x000f240008000800 */
[----:B----4-:R-:W-:-:S09]  /*128c0*/  UISETP.NE.AND UP0, UPT, UR4, 0x1, UPT ;  /* 0x000000010400788c */ /* 0x010fd2000bf05270 */
[----:B------:R-:W-:Y:S05]  /*128d0*/  BRA.U !UP0, `(.L_x_832) ;  /* 0x0000000108907547 */ /* 0x000fea000b800000 */
[----:B------:R-:W-:Y:S01]  /*128e0*/  MOV R2, 0x0 ;  /* 0x0000000000027802 */ /* 0x000fe20000000f00 */
[----:B------:R-:W4:Y:S01]  /*128f0*/  LDCU.64 UR4, c[0x4][0x7c8] ;  /* 0x0100f900ff0477ac */ /* 0x000f220008000a00 */
[----:B------:R-:W-:Y:S02]  /*12900*/  HFMA2 R12, -RZ, RZ, 0, 5.9604644775390625e-08 ;  /* 0x00000001ff0c7431 */ /* 0x000fe400000001ff */
[----:B-123--:R-:W-:Y:S01]  /*12910*/  IMAD.MOV.U32 R8, RZ, RZ, 0x2ef ;  /* 0x000002efff087424 */ /* 0x00efe200078e00ff */
[----:B------:R1:W2:Y:S01]  /*12920*/  LDC.64 R14, c[0x4][R2] ;  /* 0x01000000020e7b82 */ /* 0x0002a20000000a00 */
[----:B------:R-:W3:Y:S01]  /*12930*/  LDCU.64 UR6, c[0x4][0x7b8] ;  /* 0x0100f700ff0677ac */ /* 0x000ee20008000a00 */
[----:B------:R-:W-:Y:S01]  /*12940*/  MOV R13, RZ ;  /* 0x000000ff000d7202 */ /* 0x000fe20000000f00 */
[----:B------:R-:W5:Y:S01]  /*12950*/  LDCU.64 UR8, c[0x4][0x638] ;  /* 0x0100c700ff0877ac */ /* 0x000f620008000a00 */
[----:B----4-:R-:W-:Y:S01]  /*12960*/  IMAD.U32 R4, RZ, RZ, UR4 ;  /* 0x00000004ff047e24 */ /* 0x010fe2000f8e00ff */
[----:B------:R-:W-:-:S02]  /*12970*/  MOV R5, UR5 ;  /* 0x0000000500057c02 */ /* 0x000fc40008000f00 */
[----:B---3--:R-:W-:Y:S01]  /*12980*/  MOV R6, UR6 ;  /* 0x0000000600067c02 */ /* 0x008fe20008000f00 */
[----:B------:R-:W-:Y:S01]  /*12990*/  IMAD.U32 R7, RZ, RZ, UR7 ;  /* 0x00000007ff077e24 */ /* 0x000fe2000f8e00ff */
[----:B-----5:R-:W-:Y:S02]  /*129a0*/  MOV R10, UR8 ;  /* 0x00000008000a7c02 */ /* 0x020fe40008000f00 */
[----:B-1----:R-:W-:-:S07]  /*129b0*/  MOV R11, UR9 ;  /* 0x00000009000b7c02 */ /* 0x002fce0008000f00 */
[----:B------:R-:W-:-:S07]  /*129c0*/  LEPC R20, `(.L_x_833) ;  /* 0x000000001014794e */ /* 0x000fce0000000000 */
[----:B0-2---:R-:W-:Y:S05]  /*129d0*/  CALL.ABS.NOINC R14 ;  /* 0x000000000e007343 */ /* 0x005fea0003c00000 */
.L_x_833:
        /* <DEDUP_REMOVED lines=19> */
.L_x_834:
[----:B------:R-:W-:Y:S05]  /*12b10*/  BRA `(.L_x_835) ;  /* 0x0000000000107947 */ /* 0x000fea0003800000 */
.L_x_832:
[----:B------:R-:W4:Y:S02]  /*12b20*/  LDCU.64 UR4, c[0x0][0x768] ;  /* 0x0000ed00ff0477ac */ /* 0x000f240008000a00 */
[----:B----4-:R-:W-:-:S04]  /*12b30*/  IADD3 R22, P0, PT, R22, UR4, RZ ;  /* 0x0000000416167c10 */ /* 0x010fc8000ff1e0ff */
[----:B------:R-:W-:-:S05]  /*12b40*/  IADD3.X R23, PT, PT, RZ, UR5, RZ, P0, !PT ;  /* 0x00000005ff177c10 */ /* 0x000fca00087fe4ff */
[----:B------:R4:W-:Y:S04]  /*12b50*/  STG.E.64 desc[UR36][R22.64], R16 ;  /* 0x0000001016007986 */ /* 0x0009e8000c101b24 */
.L_x_835:
[----:B------:R-:W5:Y:S02]  /*12b60*/  LDCU.64 UR4, c[0x0][0x768] ;  /* 0x0000ed00ff0477ac */ /* 0x000f640008000a00 */
[----:B-----5:R-:W-:-:S04]  /*12b70*/  IADD3 R18, P0, PT, R18, UR4, RZ ;  /* 0x0000000412127c10 */ /* 0x020fc8000ff1e0ff */
[----:B------:R-:W-:-:S05]  /*12b80*/  IADD3.X R19, PT, PT, RZ, UR5, RZ, P0, !PT ;  /* 0x00000005ff137c10 */ /* 0x000fca00087fe4ff */
[----:B------:R-:W-:Y:S01]  /*12b90*/  STG.E.64 desc[UR36][R18.64], R24 ;  /* 0x0000001812007986 */ /* 0x000fe2000c101b24 */
[----:B------:R-:W-:Y:S05]  /*12ba0*/  EXIT ;  /* 0x000000000000794d */ /* 0x000fea0003800000 */
.L_x_831:
[----:B------:R-:W-:Y:S04]  /*12bb0*/  STG.E.64 desc[UR36][R4.64], R16 ;  /* 0x0000001004007986 */ /* 0x000fe8000c101b24 */
[----:B------:R-:W-:Y:S01]  /*12bc0*/  STG.E.64 desc[UR36][R4.64+0x8], R24 ;  /* 0x0000081804007986 */ /* 0x000fe2000c101b24 */
[----:B------:R-:W-:Y:S05]  /*12bd0*/  EXIT ;  /* 0x000000000000794d */ /* 0x000fea0003800000 */
.L_x_801:
        /* <DEDUP_REMOVED lines=11> */
[----:B------:R-:W-:-:S04]  /*12c90*/  ISETP.NE.U32.AND P0, PT, R6, RZ, PT ;  /* 0x000000ff0600720c */ /* 0x000fc80003f05070 */
[----:B------:R-:W-:-:S13]  /*12ca0*/  ISETP.NE.AND.EX P0, PT, R7, RZ, PT, P0 ;  /* 0x000000ff0700720c */ /* 0x000fda0003f05300 */
        /* <DEDUP_REMOVED lines=16> */
[----:B------:R-:W-:Y:S02]  /*12db0*/  @P2 LOP3.LUT R21, R7, R21, RZ, 0x3c, !PT ;  /* 0x0000001507152212 */ /* 0x000fe400078e3cff */
[----:B------:R-:W-:Y:S02]  /*12dc0*/  MOV R16, R0 ;  /* 0x0000000000107202 */ /* 0x000fe40000000f00 */
[----:B------:R-:W-:Y:S02]  /*12dd0*/  MOV R18, R20 ;  /* 0x0000001400127202 */ /* 0x000fe40000000f00 */
[----:B------:R-:W-:Y:S01]  /*12de0*/  MOV R19, R21 ;  /* 0x0000001500137202 */ /* 0x000fe20000000f00 */
        /* <DEDUP_REMOVED lines=8> */
[----:B------:R-:W-:Y:S02]  /*12e70*/  HFMA2 R12, -RZ, RZ, 0, 5.9604644775390625e-08 ;  /* 0x00000001ff0c7431 */ /* 0x000fe400000001ff */
[----:B-1----:R-:W-:Y:S01]  /*12e80*/  IMAD.MOV.U32 R8, RZ, RZ, 0x2ef ;  /* 0x000002efff087424 */ /* 0x002fe200078e00ff */
[----:B------:R1:W3:Y:S01]  /*12e90*/  LDC.64 R14, c[0x4][R2] ;  /* 0x01000000020e7b82 */ /* 0x0002e20000000a00 */
[----:B------:R-:W4:Y:S01]  /*12ea0*/  LDCU.64 UR6, c[0x4][0x7b8] ;  /* 0x0100f700ff0677ac */ /* 0x000f220008000a00 */
[----:B------:R-:W-:Y:S01]  /*12eb0*/  MOV R13, RZ ;  /* 0x000000ff000d7202 */ /* 0x000fe20000000f00 */
[----:B------:R-:W5:Y:S01]  /*12ec0*/  LDCU.64 UR8, c[0x4][0x638] ;  /* 0x0100c700ff0877ac */ /* 0x000f620008000a00 */
[----:B--2---:R-:W-:Y:S01]  /*12ed0*/  IMAD.U32 R4, RZ, RZ, UR4 ;  /* 0x00000004ff047e24 */ /* 0x004fe2000f8e00ff */
[----:B------:R-:W-:-:S02]  /*12ee0*/  MOV R5, UR5 ;  /* 0x0000000500057c02 */ /* 0x000fc40008000f00 */
[----:B----4-:R-:W-:Y:S01]  /*12ef0*/  MOV R6, UR6 ;  /* 0x0000000600067c02 */ /* 0x010fe20008000f00 */
[----:B------:R-:W-:Y:S01]  /*12f00*/  IMAD.U32 R7, RZ, RZ, UR7 ;  /* 0x00000007ff077e24 */ /* 0x000fe2000f8e00ff */
[----:B-----5:R-:W-:Y:S02]  /*12f10*/  MOV R10, UR8 ;  /* 0x00000008000a7c02 */ /* 0x020fe40008000f00 */
[----:B-1----:R-:W-:-:S07]  /*12f20*/  MOV R11, UR9 ;  /* 0x00000009000b7c02 */ /* 0x002fce0008000f00 */
[----:B------:R-:W-:-:S07]  /*12f30*/  LEPC R20, `(.L_x_838) ;  /* 0x000000001014794e */ /* 0x000fce0000000000 */
[----:B0--3--:R-:W-:Y:S05]  /*12f40*/  CALL.ABS.NOINC R14 ;  /* 0x000000000e007343 */ /* 0x009fea0003c00000 */
.L_x_838:
        /* <DEDUP_REMOVED lines=19> */
.L_x_839:
[----:B------:R-:W-:Y:S05]  /*13080*/  BRA `(.L_x_840) ;  /* 0x0000000000047947 */ /* 0x000fea0003800000 */
.L_x_837:
[----:B------:R2:W-:Y:S02]  /*13090*/  STG.E.64 desc[UR36][R10.64], R16 ;  /* 0x000000100a007986 */ /* 0x0005e4000c101b24 */
.L_x_840:
[----:B------:R-:W3:Y:S02]  /*130a0*/  LDCU.64 UR4, c[0x0][0x768] ;  /* 0x0000ed00ff0477ac */ /* 0x000ee40008000a00 */
[----:B---3--:R-:W-:-:S04]  /*130b0*/  IADD3 R22, P0, PT, R22, UR4, RZ ;  /* 0x0000000416167c10 */ /* 0x008fc8000ff1e0ff */
[----:B------:R-:W-:-:S05]  /*130c0*/  IADD3.X R23, PT, PT, RZ, UR5, RZ, P0, !PT ;  /* 0x00000005ff177c10 */ /* 0x000fca00087fe4ff */
[----:B------:R-:W-:Y:S01]  /*130d0*/  STG.E.64 desc[UR36][R22.64], R18 ;  /* 0x0000001216007986 */ /* 0x000fe2000c101b24 */
[----:B------:R-:W-:Y:S05]  /*130e0*/  EXIT ;  /* 0x000000000000794d */ /* 0x000fea0003800000 */
.L_x_836:
[----:B------:R-:W1:Y:S01]  /*130f0*/  LDCU.U8 UR4, c[0x0][0x798] ;  /* 0x0000f300ff0477ac */ /* 0x000e620008000000 */
[----:B------:R-:W2:Y:S01]  /*13100*/  LDCU.U8 UR5, c[0x0][0x799] ;  /* 0x0000f320ff0577ac */ /* 0x000ea20008000000 */
[----:B-1----:R-:W-:Y:S02]  /*13110*/  UISETP.NE.AND UP0, UPT, UR4, URZ, UPT ;  /* 0x000000ff0400728c */ /* 0x002fe4000bf05270 */
[----:B--2---:R-:W-:-:S07]  /*13120*/  UISETP.NE.AND UP1, UPT, UR5, URZ, UPT ;  /* 0x000000ff0500728c */ /* 0x004fce000bf25270 */
[----:B------:R-:W-:Y:S05]  /*13130*/  BRA.U !UP0, `(.L_x_841) ;  /* 0x0000000108187547 */ /* 0x000fea000b800000 */
[----:B------:R-:W2:Y:S04]  /*13140*/  LDG.E.64 R6, desc[UR36][R4.64] ;  /* 0x0000002404067981 */ /* 0x000ea8000c1e1b00 */
[----:B------:R-:W3:Y:S01]  /*13150*/  LDG.E.64 R8, desc[UR36][R4.64+0x8] ;  /* 0x0000082404087981 */ /* 0x000ee2000c1e1b00 */
[----:B--2---:R-:W-:Y:S02]  /*13160*/  LOP3.LUT R0, R6, R0, RZ, 0x3c, !PT ;  /* 0x0000000006007212 */ /* 0x004fe400078e3cff */
[----:B------:R-:W-:Y:S02]  /*13170*/  LOP3.LUT R3, R7, R3, RZ, 0x3c, !PT ;  /* 0x0000000307037212 */ /* 0x000fe400078e3cff */
[----:B---3--:R-:W-:Y:S02]  /*13180*/  LOP3.LUT R20, R8, R20, RZ, 0x3c, !PT ;  /* 0x0000001408147212 */ /* 0x008fe400078e3cff */
[----:B------:R-:W-:-:S07]  /*13190*/  LOP3.LUT R21, R9, R21, RZ, 0x3c, !PT ;  /* 0x0000001509157212 */ /* 0x000fce00078e3cff */
.L_x_841:
[----:B------:R-:W-:Y:S01]  /*131a0*/  MOV R18, R20 ;  /* 0x0000001400127202 */ /* 0x000fe20000000f00 */
[----:B------:R-:W-:Y:S01]  /*131b0*/  IMAD.MOV.U32 R19, RZ, RZ, R21 ;  /* 0x000000ffff137224 */ /* 0x000fe200078e0015 */
[----:B------:R-:W-:Y:S02]  /*131c0*/  MOV R16, R0 ;  /* 0x0000000000107202 */ /* 0x000fe40000000f00 */
[----:B------:R-:W-:Y:S01]  /*131d0*/  MOV R17, R3 ;  /* 0x0000000300117202 */ /* 0x000fe20000000f00 */
[----:B------:R-:W-:Y:S06]  /*131e0*/  BRA.U !UP1, `(.L_x_842) ;  /* 0x0000000109c07547 */ /* 0x000fec000b800000 */
        /* <DEDUP_REMOVED lines=17> */
[----:B------:R-:W-:-:S07]  /*13300*/  LEPC R20, `(.L_x_844) ;  /* 0x000000001014794e */ /* 0x000fce0000000000 */
[----:B0--3--:R-:W-:Y:S05]  /*13310*/  CALL.ABS.NOINC R14 ;  /* 0x000000000e007343 */ /* 0x009fea0003c00000 */
.L_x_844:
        /* <DEDUP_REMOVED lines=19> */
.L_x_845:
[----:B------:R-:W-:Y:S05]  /*13450*/  BRA `(.L_x_846) ;  /* 0x0000000000107947 */ /* 0x000fea0003800000 */
.L_x_843:
[----:B------:R-:W1:Y:S02]  /*13460*/  LDCU.64 UR4, c[0x0][0x768] ;  /* 0x0000ed00ff0477ac */ /* 0x000e640008000a00 */
[----:B-1----:R-:W-:-:S04]  /*13470*/  IADD3 R2, P0, PT, R23, UR4, RZ ;  /* 0x0000000417027c10 */ /* 0x002fc8000ff1e0ff */
[----:B------:R-:W-:-:S05]  /*13480*/  IADD3.X R3, PT, PT, RZ, UR5, RZ, P0, !PT ;  /* 0x00000005ff037c10 */ /* 0x000fca00087fe4ff */
[----:B------:R1:W-:Y:S04]  /*13490*/  STG.E.64 desc[UR36][R2.64], R16 ;  /* 0x0000001002007986 */ /* 0x0003e8000c101b24 */
.L_x_846:
[----:B------:R-:W2:Y:S02]  /*134a0*/  LDCU.64 UR4, c[0x0][0x768] ;  /* 0x0000ed00ff0477ac */ /* 0x000ea40008000a00 */
[----:B--2---:R-:W-:-:S04]  /*134b0*/  IADD3 R22, P0, PT, R22, UR4, RZ ;  /* 0x0000000416167c10 */ /* 0x004fc8000ff1e0ff */
[----:B------:R-:W-:-:S05]  /*134c0*/  IADD3.X R23, PT, PT, RZ, UR5, RZ, P0, !PT ;  /* 0x00000005ff177c10 */ /* 0x000fca00087fe4ff */
[----:B------:R-:W-:Y:S01]  /*134d0*/  STG.E.64 desc[UR36][R22.64], R18 ;  /* 0x0000001216007986 */ /* 0x000fe2000c101b24 */
[----:B------:R-:W-:Y:S05]  /*134e0*/  EXIT ;  /* 0x000000000000794d */ /* 0x000fea0003800000 */
.L_x_842:
[----:B------:R-:W-:Y:S04]  /*134f0*/  STG.E.64 desc[UR36][R4.64], R16 ;  /* 0x0000001004007986 */ /* 0x000fe8000c101b24 */
[----:B------:R-:W-:Y:S01]  /*13500*/  STG.E.64 desc[UR36][R4.64+0x8], R18 ;  /* 0x0000081204007986 */ /* 0x000fe2000c101b24 */
[----:B------:R-:W-:Y:S05]  /*13510*/  EXIT ;  /* 0x000000000000794d */ /* 0x000fea0003800000 */
.L_x_847:
        /* <DEDUP_REMOVED lines=14> */
.L_x_9961:


//--------------------- .text._ZN2at6native13reduce_kernelILi128ELi4ENS0_8ReduceOpIN3c104HalfENS0_14func_wrapper_tIdZNS0_15xor_sum_functorIS4_vEclERNS_14TensorIteratorEEUlddE_EEjdLi4ELi4EEEEEvT1_ --------------------------
	.section	.text._ZN2at6native13reduce_kernelILi128ELi4ENS0_8ReduceOpIN3c104HalfENS0_14func_wrapper_tIdZNS0_15xor_sum_functorIS4_vEclERNS_14TensorIteratorEEUlddE_EEjdLi4ELi4EEEEEvT1_,"ax",@progbits
	.align	128
        .global         _ZN2at6native13reduce_kernelILi128ELi4ENS0_8ReduceOpIN3c104HalfENS0_14func_wrapper_tIdZNS0_15xor_sum_functorIS4_vEclERNS_14TensorIteratorEEUlddE_EEjdLi4ELi4EEEEEvT1_
        .type           _ZN2at6native13reduce_kernelILi128ELi4ENS0_8ReduceOpIN3c104HalfENS0_14func_wrapper_tIdZNS0_15xor_sum_functorIS4_vEclERNS_14TensorIteratorEEUlddE_EEjdLi4ELi4EEEEEvT1_,@function
        .size           _ZN2at6native13reduce_kernelILi128ELi4ENS0_8ReduceOpIN3c104HalfENS0_14func_wrapper_tIdZNS0_15xor_sum_functorIS4_vEclERNS_14TensorIteratorEEUlddE_EEjdLi4ELi4EEEEEvT1_,(.L_x_9962 - _ZN2at6native13reduce_kernelILi128ELi4ENS0_8ReduceOpIN3c104HalfENS0_14func_wrapper_tIdZNS0_15xor_sum_functorIS4_vEclERNS_14TensorIteratorEEUlddE_EEjdLi4ELi4EEEEEvT1_)
        .other          _ZN2at6native13reduce_kernelILi128ELi4ENS0_8ReduceOpIN3c104HalfENS0_14func_wrapper_tIdZNS0_15xor_sum_functorIS4_vEclERNS_14TensorIteratorEEUlddE_EEjdLi4ELi4EEEEEvT1_,@"STO_CUDA_ENTRY STV_DEFAULT"
_ZN2at6native13reduce_kernelILi128ELi4ENS0_8ReduceOpIN3c104HalfENS0_14func_wrapper_tIdZNS0_15xor_sum_functorIS4_vEclERNS_14TensorIteratorEEUlddE_EEjdLi4ELi4EEEEEvT1_:
.text._ZN2at6native13reduce_kernelILi128ELi4ENS0_8ReduceOpIN3c104HalfENS0_14func_wrapper_tIdZNS0_15xor_sum_functorIS4_vEclERNS_14TensorIteratorEEUlddE_EEjdLi4ELi4EEEEEvT1_:
        /* <DEDUP_REMOVED lines=297> */
.L_x_848:
        /* <DEDUP_REMOVED lines=32> */
.L_x_852:
        /* <DEDUP_REMOVED lines=38> */
.L_x_856:
[----:B------:R-:W-:Y:S05]  /*16f0*/  BSYNC.RECONVERGENT B1 ;  /* 0x0000000000017941 */ /* 0x000fea0003800200 */
.L_x_855:
[----:B------:R-:W0:Y:S01]  /*1700*/  LDC R3, c[0x0][0x394] ;  /* 0x0000e500ff037b82 */ /* 0x000e220000000800 */
[----:B------:R-:W-:-:S05]  /*1710*/  IADD3 R18, P0, PT, R18, 0x8, RZ ;  /* 0x0000000812127810 */ /* 0x000fca0007f1e0ff */
[----:B------:R-:W-:Y:S01]  /*1720*/  IMAD.X R19, RZ, RZ, R19, P0 ;  /* 0x000000ffff137224 */ /* 0x000fe200000e0613 */
[----:B0-----:R-:W-:-:S07]  /*1730*/  IADD3 R24, PT, PT, R8, -0x4, R3 ;  /* 0xfffffffc08187810 */ /* 0x001fce0007ffe003 */
.L_x_854:
[----:B------:R-:W-:Y:S05]  /*1740*/  BSYNC.RECONVERGENT B0 ;  /* 0x0000000000007941 */ /* 0x000fea0003800200 */
.L_x_853:
[----:B------:R-:W0:Y:S01]  /*1750*/  LDC.64 R4, c[0x0][0x3a8] ;  /* 0x0000ea00ff047b82 */ /* 0x000e220000000a00 */
[----:B------:R-:W-:Y:S01]  /*1760*/  BSSY.RECONVERGENT B0, `(.L_x_857) ;  /* 0x000002d000007945 */ /* 0x000fe20003800200 */
[----:B------:R-:W-:-:S06]  /*1770*/  IMAD.MOV.U32 R15, RZ, RZ, R14 ;  /* 0x000000ffff0f7224 */ /* 0x000fcc00078e000e */
        /* <DEDUP_REMOVED lines=10> */
[----:B------:R-:W-:Y:S02]  /*1820*/  ISETP.GE.U32.AND P2, PT, R3, R24, PT ;  /* 0x000000180300720c */ /* 0x000fe40003f46070 */
[----:B------:R-:W-:-:S11]  /*1830*/  MOV R16, R21 ;  /* 0x0000001500107202 */ /* 0x000fd60000000f00 */
[----:B------:R-:W-:Y:S05]  /*1840*/  @P2 BRA `(.L_x_858) ;  /* 0x0000000000782947 */ /* 0x000fea0003800000 */
[----:B------:R-:W-:Y:S01]  /*1850*/  MOV R3, R0 ;  /* 0x0000000000037202 */ /* 0x000fe20000000f00 */
[----:B------:R-:W-:Y:S01]  /*1860*/  IMAD.MOV.U32 R15, RZ, RZ, R14 ;  /* 0x000000ffff0f7224 */ /* 0x000fe200078e000e */
[----:B------:R-:W-:-:S07]  /*1870*/  MOV R16, R21 ;  /* 0x0000001500107202 */ /* 0x000fce0000000f00 */
.L_x_859:
[C---:B------:R-:W-:Y:S01]  /*1880*/  IMAD.WIDE.U32 R4, R3.reuse, 0x8, R18 ;  /* 0x0000000803047825 */ /* 0x040fe200078e0012 */
[----:B------:R-:W0:Y:S05]  /*1890*/  LDCU UR4, c[0x0][0x39c] ;  /* 0x00007380ff0477ac */ /* 0x000e2a0008000800 */
[----:B------:R-:W2:Y:S01]  /*18a0*/  LDG.E.64 R4, desc[UR36][R4.64] ;  /* 0x0000002404047981 */ /* 0x000ea2000c1e1b00 */
[----:B0-----:R-:W-:-:S05]  /*18b0*/  VIADD R3, R3, UR4 ;  /* 0x0000000403037c36 */ /* 0x001fca0008000000 */
[----:B------:R-:W-:-:S04]  /*18c0*/  LEA R13, R3, 0x3, 0x2 ;  /* 0x00000003030d7811 */ /* 0x000fc800078e10ff */
[----:B------:R-:W-:Y:S01]  /*18d0*/  ISETP.GE.U32.AND P1, PT, R13, R24, PT ;  /* 0x000000180d00720c */ /* 0x000fe20003f26070 */
[--C-:B--2---:R-:W-:Y:S02]  /*18e0*/  HADD2.F32 R8, -RZ, R4.reuse.H1_H1 ;  /* 0x30000004ff087230 */ /* 0x104fe40000004100 */
[--C-:B------:R-:W-:Y:S02]  /*18f0*/  HADD2.F32 R11, -RZ, R5.reuse.H1_H1 ;  /* 0x30000005ff0b7230 */ /* 0x100fe40000004100 */
[----:B------:R-:W-:Y:S02]  /*1900*/  HADD2.F32 R0, -RZ, R4.H0_H0 ;  /* 0x20000004ff007230 */ /* 0x000fe40000004100 */
        /* <DEDUP_REMOVED lines=18> */
.L_x_858:
[----:B------:R-:W-:Y:S05]  /*1a30*/  BSYNC.RECONVERGENT B0 ;  /* 0x0000000000007941 */ /* 0x000fea0003800200 */
.L_x_857:
        /* <DEDUP_REMOVED lines=13> */
.L_x_861:
[----:B------:R-:W-:Y:S05]  /*1b10*/  BSYNC.RECONVERGENT B0 ;  /* 0x0000000000007941 */ /* 0x000fea0003800200 */
.L_x_860:
[----:B------:R-:W-:Y:S01]  /*1b20*/  LOP3.LUT R18, R14, R15, R25, 0x96, !PT ;  /* 0x0000000f0e127212 */ /* 0x000fe200078e9619 */
[----:B------:R-:W-:Y:S01]  /*1b30*/  HFMA2 R3, -RZ, RZ, 0, 0 ;  /* 0x00000000ff037431 */ /* 0x000fe200000001ff */
[----:B------:R-:W-:Y:S02]  /*1b40*/  LOP3.LUT R19, R16, R21, R27, 0x96, !PT ;  /* 0x0000001510137212 */ /* 0x000fe400078e961b */
[----:B------:R-:W-:Y:S02]  /*1b50*/  CS2R R56, SRZ ;  /* 0x0000000000387805 */ /* 0x000fe4000001ff00 */
[----:B------:R-:W-:Y:S01]  /*1b60*/  LOP3.LUT R18, R18, R29, RZ, 0x3c, !PT ;  /* 0x0000001d12127212 */ /* 0x000fe200078e3cff */
[----:B------:R-:W-:Y:S01]  /*1b70*/  IMAD.MOV.U32 R16, RZ, RZ, RZ ;  /* 0x000000ffff107224 */ /* 0x000fe200078e00ff */
[----:B------:R-:W-:Y:S01]  /*1b80*/  LOP3.LUT R19, R19, R20, RZ, 0x3c, !PT ;  /* 0x0000001413137212 */ /* 0x000fe200078e3cff */
[----:B------:R-:W-:Y:S01]  /*1b90*/  IMAD.MOV.U32 R0, RZ, RZ, RZ ;  /* 0x000000ffff007224 */ /* 0x000fe200078e00ff */
[----:B------:R-:W-:Y:S01]  /*1ba0*/  MOV R21, RZ ;  /* 0x000000ff00157202 */ /* 0x000fe20000000f00 */
[----:B------:R-:W-:Y:S06]  /*1bb0*/  BRA `(.L_x_850) ;  /* 0x000000c000e07947 */ /* 0x000fec0003800000 */
.L_x_851:
[----:B------:R-:W0:Y:S08]  /*1bc0*/  LDC R68, c[0x0][0x500] ;  /* 0x00014000ff447b82 */ /* 0x000e300000000800 */
[----:B------:R-:W1:Y:S01]  /*1bd0*/  LDC R42, c[0x0][0x3d0] ;  /* 0x0000f400ff2a7b82 */ /* 0x000e620000000800 */
[----:B0-----:R-:W-:-:S04]  /*1be0*/  SHF.R.U32.HI R68, RZ, 0x1, R68 ;  /* 0x00000001ff447819 */ /* 0x001fc80000011644 */
[----:B------:R-:W-:-:S04]  /*1bf0*/  ISETP.NE.AND P0, PT, R68, 0x1, PT ;  /* 0x000000014400780c */ /* 0x000fc80003f05270 */
[----:B-1----:R-:W-:-:S13]  /*1c00*/  ISETP.NE.OR P0, PT, R42, 0x1, P0 ;  /* 0x000000012a00780c */ /* 0x002fda0000705670 */
[----:B------:R-:W-:Y:S05]  /*1c10*/  @P0 BRA `(.L_x_862) ;  /* 0x0000001000f00947 */ /* 0x000fea0003800000 */
[----:B------:R-:W0:Y:S01]  /*1c20*/  LDC R10, c[0x0][0x39c] ;  /* 0x0000e700ff0a7b82 */ /* 0x000e220000000800 */
[----:B------:R-:W-:Y:S07]  /*1c30*/  BSSY.RECONVERGENT B0, `(.L_x_863) ;  /* 0x00000ab000007945 */ /* 0x000fee0003800200 */
        /* <DEDUP_REMOVED lines=63> */
[----:B------:R-:W-:-:S07]  /*2030*/  MOV R3, R5 ;  /* 0x0000000500037202 */ /* 0x000fce0000000f00 */
.L_x_866:
[----:B------:R-:W-:Y:S01]  /*2040*/  SHF.R.U32.HI R29, RZ, 0x2, R7 ;  /* 0x00000002ff1d7819 */ /* 0x000fe20000011607 */
[----:B------:R-:W-:-:S04]  /*2050*/  IMAD.IADD R7, R7, 0x1, R10 ;  /* 0x0000000107077824 */ /* 0x000fc800078e020a */
[----:B------:R-:W-:Y:S01]  /*2060*/  IMAD.WIDE.U32 R28, R29, 0x8, R18 ;  /* 0x000000081d1c7825 */ /* 0x000fe200078e0012 */
[----:B------:R-:W-:-:S05]  /*2070*/  SHF.R.U32.HI R31, RZ, 0x2, R7 ;  /* 0x00000002ff1f7819 */ /* 0x000fca0000011607 */
[----:B------:R-:W-:Y:S01]  /*2080*/  IMAD.WIDE.U32 R30, R31, 0x8, R18 ;  /* 0x000000081f1e7825 */ /* 0x000fe200078e0012 */
[----:B------:R-:W2:Y:S05]  /*2090*/  LDG.E.64 R28, desc[UR36][R28.64] ;  /* 0x000000241c1c7981 */ /* 0x000eaa000c1e1b00 */
[----:B------:R-:W3:Y:S01]  /*20a0*/  LDG.E.64 R30, desc[UR36][R30.64] ;  /* 0x000000241e1e7981 */ /* 0x000ee2000c1e1b00 */
[----:B------:R-:W-:-:S04]  /*20b0*/  IADD3 R7, PT, PT, R7, R10, RZ ;  /* 0x0000000a07077210 */ /* 0x000fc80007ffe0ff */
[----:B------:R-:W-:Y:S01]  /*20c0*/  SHF.R.U32.HI R33, RZ, 0x2, R7 ;  /* 0x00000002ff217819 */ /* 0x000fe20000011607 */
[----:B------:R-:W-:-:S04]  /*20d0*/  IMAD.IADD R7, R7, 0x1, R10 ;  /* 0x0000000107077824 */ /* 0x000fc800078e020a */
        /* <DEDUP_REMOVED lines=8> */
[--C-:B--2---:R-:W-:Y:S02]  /*2160*/  HADD2.F32 R37, -RZ, R28.reuse.H1_H1 ;  /* 0x3000001cff257230 */ /* 0x104fe40000004100 */
[----:B------:R-:W-:Y:S02]  /*2170*/  HADD2.F32 R36, -RZ, R28.H0_H0 ;  /* 0x2000001cff247230 */ /* 0x000fe40000004100 */
[----:B---3--:R-:W-:Y:S02]  /*2180*/  HADD2.F32 R38, -RZ, R30.H0_H0 ;  /* 0x2000001eff267230 */ /* 0x008fe40000004100 */
[----:B------:R-:W-:Y:S01]  /*2190*/  FMUL.FTZ R74, R37, 1 ;  /* 0x3f800000254a7820 */ /* 0x000fe20000410000 */
[--C-:B------:R-:W-:Y:S02]  /*21a0*/  HADD2.F32 R37, -RZ, R29.reuse.H1_H1 ;  /* 0x3000001dff257230 */ /* 0x100fe40000004100 */
[----:B------:R-:W-:Y:S01]  /*21b0*/  FMUL.FTZ R76, R36, 1 ;  /* 0x3f800000244c7820 */ /* 0x000fe20000410000 */
[----:B------:R-:W-:-:S02]  /*21c0*/  HADD2.F32 R36, -RZ, R29.H0_H0 ;  /* 0x2000001dff247230 */ /* 0x000fc40000004100 */
[----:B------:R-:W-:Y:S01]  /*21d0*/  FMUL.FTZ R38, R38, 1 ;  /* 0x3f80000026267820 */ /* 0x000fe20000410000 */
[----:B------:R-:W-:Y:S02]  /*21e0*/  HADD2.F32 R40, -RZ, R30.H1_H1 ;  /* 0x3000001eff287230 */ /* 0x000fe40000004100 */
[----:B------:R-:W-:Y:S01]  /*21f0*/  FMUL.FTZ R37, R37, 1 ;  /* 0x3f80000025257820 */ /* 0x000fe20000410000 */
[----:B------:R-:W-:Y:S01]  /*2200*/  F2F.F64.F32 R74, R74 ;  /* 0x0000004a004a7310 */ /* 0x000fe20000201800 */
[----:B------:R-:W-:Y:S01]  /*2210*/  FMUL.FTZ R72, R36, 1 ;  /* 0x3f80000024487820 */ /* 0x000fe20000410000 */
[--C-:B------:R-:W-:Y:S02]  /*2220*/  HADD2.F32 R42, -RZ, R31.reuse.H0_H0 ;  /* 0x2000001fff2a7230 */ /* 0x100fe40000004100 */
[----:B------:R-:W-:Y:S01]  /*2230*/  FMUL.FTZ R40, R40, 1 ;  /* 0x3f80000028287820 */ /* 0x000fe20000410000 */
[----:B------:R-:W-:Y:S02]  /*2240*/  HADD2.F32 R44, -RZ, R31.H1_H1 ;  /* 0x3000001fff2c7230 */ /* 0x000fe40000004100 */
[----:B------:R-:W-:Y:S01]  /*2250*/  FMUL.FTZ R42, R42, 1 ;  /* 0x3f8000002a2a7820 */ /* 0x000fe20000410000 */
[----:B------:R-:W0:Y:S01]  /*2260*/  F2F.F64.F32 R38, R38 ;  /* 0x0000002600267310 */ /* 0x000e220000201800 */
[----:B----4-:R-:W-:-:S02]  /*2270*/  HADD2.F32 R46, -RZ, R32.H0_H0 ;  /* 0x20000020ff2e7230 */ /* 0x010fc40000004100 */
[----:B------:R-:W-:Y:S01]  /*2280*/  FMUL.FTZ R44, R44, 1 ;  /* 0x3f8000002c2c7820 */ /* 0x000fe20000410000 */
[----:B------:R-:W-:Y:S02]  /*2290*/  HADD2.F32 R48, -RZ, R32.H1_H1 ;  /* 0x30000020ff307230 */ /* 0x000fe40000004100 */
[--C-:B------:R-:W-:Y:S02]  /*22a0*/  HADD2.F32 R50, -RZ, R33.reuse.H0_H0 ;  /* 0x20000021ff327230 */ /* 0x100fe40000004100 */
[----:B------:R-:W-:Y:S01]  /*22b0*/  FMUL.FTZ R46, R46, 1 ;  /* 0x3f8000002e2e7820 */ /* 0x000fe20000410000 */
[----:B------:R-:W-:Y:S01]  /*22c0*/  HADD2.F32 R52, -RZ, R33.H1_H1 ;  /* 0x30000021ff347230 */ /* 0x000fe20000004100 */
[----:B------:R-:W1:Y:S01]  /*22d0*/  F2F.F64.F32 R36, R37 ;  /* 0x0000002500247310 */ /* 0x000e620000201800 */
[----:B-----5:R-:W-:Y:S02]  /*22e0*/  HADD2.F32 R54, -RZ, R34.H0_H0 ;  /* 0x20000022ff367230 */ /* 0x020fe40000004100 */
[----:B------:R-:W-:Y:S01]  /*22f0*/  FMUL.FTZ R48, R48, 1 ;  /* 0x3f80000030307820 */ /* 0x000fe20000410000 */
[----:B------:R-:W-:-:S02]  /*2300*/  HADD2.F32 R70, -RZ, R35.H0_H0 ;  /* 0x20000023ff467230 */ /* 0x000fc40000004100 */
[----:B------:R-:W-:Y:S01]  /*2310*/  FMUL.FTZ R50, R50, 1 ;  /* 0x3f80000032327820 */ /* 0x000fe20000410000 */
[----:B------:R-:W-:Y:S02]  /*2320*/  HADD2.F32 R68, -RZ, R34.H1_H1 ;  /* 0x30000022ff447230 */ /* 0x000fe40000004100 */
[----:B------:R-:W-:Y:S01]  /*2330*/  FMUL.FTZ R52, R52, 1 ;  /* 0x3f80000034347820 */ /* 0x000fe20000410000 */
[----:B0-----:R-:W-:Y:S01]  /*2340*/  LOP3.LUT R15, R15, R38, RZ, 0x3c, !PT ;  /* 0x000000260f0f7212 */ /* 0x001fe200078e3cff */
[----:B------:R-:W-:Y:S02]  /*2350*/  HADD2.F32 R38, -RZ, R35.H1_H1 ;  /* 0x30000023ff267230 */ /* 0x000fe40000004100 */
[----:B------:R-:W-:Y:S01]  /*2360*/  FMUL.FTZ R54, R54, 1 ;  /* 0x3f80000036367820 */ /* 0x000fe20000410000 */
[----:B------:R-:W-:Y:S01]  /*2370*/  FMUL.FTZ R68, R68, 1 ;  /* 0x3f80000044447820 */ /* 0x000fe20000410000 */
[----:B------:R-:W-:Y:S01]  /*2380*/  LOP3.LUT R4, R4, R74, RZ, 0x3c, !PT ;  /* 0x0000004a04047212 */ /* 0x000fe200078e3cff */
[----:B------:R-:W0:Y:S01]  /*2390*/  F2F.F64.F32 R76, R76 ;  /* 0x0000004c004c7310 */ /* 0x000e220000201800 */
[----:B------:R-:W-:Y:S01]  /*23a0*/  FMUL.FTZ R38, R38, 1 ;  /* 0x3f80000026267820 */ /* 0x000fe20000410000 */
[----:B------:R-:W-:-:S02]  /*23b0*/  LOP3.LUT R3, R3, R75, RZ, 0x3c, !PT ;  /* 0x0000004b03037212 */ /* 0x000fc400078e3cff */
[----:B-1----:R-:W-:Y:S01]  /*23c0*/  LOP3.LUT R69, R69, R36, RZ, 0x3c, !PT ;  /* 0x0000002445457212 */ /* 0x002fe200078e3cff */
[----:B------:R-:W-:Y:S01]  /*23d0*/  FMUL.FTZ R36, R70, 1 ;  /* 0x3f80000046247820 */ /* 0x000fe20000410000 */
[----:B------:R-:W-:Y:S02]  /*23e0*/  LOP3.LUT R9, R9, R37, RZ, 0x3c, !PT ;  /* 0x0000002509097212 */ /* 0x000fe400078e3cff */
        /* <DEDUP_REMOVED lines=35> */
[----:B-1----:R-:W-:Y:S02]  /*2620*/  LOP3.LUT R27, R27, R36, RZ, 0x3c, !PT ;  /* 0x000000241b1b7212 */ /* 0x002fe400078e3cff */
[----:B------:R-:W-:Y:S02]  /*2630*/  LOP3.LUT R64, R64, R37, RZ, 0x3c, !PT ;  /* 0x0000002540407212 */ /* 0x000fe400078e3cff */
[----:B0-----:R-:W-:Y:S02]  /*2640*/  LOP3.LUT R26, R26, R38, RZ, 0x3c, !PT ;  /* 0x000000261a1a7212 */ /* 0x001fe400078e3cff */
[----:B------:R-:W-:Y:S01]  /*2650*/  LOP3.LUT R62, R62, R39, RZ, 0x3c, !PT ;  /* 0x000000273e3e7212 */ /* 0x000fe200078e3cff */
[----:B------:R-:W-:Y:S06]  /*2660*/  @!P0 BRA `(.L_x_866) ;  /* 0xfffffff800748947 */ /* 0x000fec000383ffff */
[----:B------:R-:W-:Y:S05]  /*2670*/  BSYNC.RECONVERGENT B1 ;  /* 0x0000000000017941 */ /* 0x000fea0003800200 */
.L_x_865:
[----:B------:R-:W-:Y:S02]  /*2680*/  PRMT R40, R28, 0x5410, R29 ;  /* 0x000054101c287816 */ /* 0x000fe4000000001d */
[----:B------:R-:W-:Y:S02]  /*2690*/  PRMT R41, R29, 0x7632, R28 ;  /* 0x000076321d297816 */ /* 0x000fe4000000001c */
[----:B------:R-:W-:Y:S02]  /*26a0*/  PRMT R39, R30, 0x7610, R30 ;  /* 0x000076101e277816 */ /* 0x000fe4000000001e */
[----:B------:R-:W-:Y:S02]  /*26b0*/  PRMT R38, R31, 0x5432, R31 ;  /* 0x000054321f267816 */ /* 0x000fe4000000001f */
[----:B------:R-:W-:Y:S02]  /*26c0*/  PRMT R36, R32, 0x5410, R33 ;  /* 0x0000541020247816 */ /* 0x000fe40000000021 */
[----:B------:R-:W-:-:S07]  /*26d0*/  PRMT R37, R33, 0x7632, R32 ;  /* 0x0000763221257816 */ /* 0x000fce0000000020 */
.L_x_864:
[----:B------:R-:W-:Y:S05]  /*26e0*/  BSYNC.RECONVERGENT B0 ;  /* 0x0000000000007941 */ /* 0x000fea0003800200 */
.L_x_863:
[----:B------:R-:W-:Y:S01]  /*26f0*/  ISETP.GE.U32.AND P0, PT, R7, R8, PT ;  /* 0x000000080700720c */ /* 0x000fe20003f06070 */
[----:B------:R-:W-:-:S12]  /*2700*/  BSSY.RECONVERGENT B0, `(.L_x_867) ;  /* 0x0000020000007945 */ /* 0x000fd80003800200 */
[----:B------:R-:W-:Y:S05]  /*2710*/  @P0 BRA `(.L_x_868) ;  /* 0x0000000000780947 */ /* 0x000fea0003800000 */
[----:B------:R-:W-:-:S05]  /*2720*/  SHF.R.U32.HI R29, RZ, 0x2, R7 ;  /* 0x00000002ff1d7819 */ /* 0x000fca0000011607 */
[----:B------:R-:W-:-:S06]  /*2730*/  IMAD.WIDE.U32 R28, R29, 0x8, R18 ;  /* 0x000000081d1c7825 */ /* 0x000fcc00078e0012 */
[----:B------:R-:W2:Y:S01]  /*2740*/  LDG.E.64 R28, desc[UR36][R28.64] ;  /* 0x000000241c1c7981 */ /* 0x000ea2000c1e1b00 */
[----:B------:R-:W-:-:S05]  /*2750*/  IMAD.IADD R31, R7, 0x1, R10 ;  /* 0x00000001071f7824 */ /* 0x000fca00078e020a */
[----:B------:R-:W-:Y:S02]  /*2760*/  ISETP.GE.U32.AND P1, PT, R31, R8, PT ;  /* 0x000000081f00720c */ /* 0x000fe40003f26070 */
[----:B--2---:R-:W-:Y:S02]  /*2770*/  PRMT R40, R28, 0x5410, R29 ;  /* 0x000054101c287816 */ /* 0x004fe4000000001d */
[----:B------:R-:W-:-:S09]  /*2780*/  PRMT R41, R29, 0x7632, R28 ;  /* 0x000076321d297816 */ /* 0x000fd2000000001c */
[----:B------:R-:W-:Y:S05]  /*2790*/  @P1 BRA `(.L_x_868) ;  /* 0x0000000000581947 */ /* 0x000fea0003800000 */
[----:B------:R-:W-:-:S05]  /*27a0*/  SHF.R.U32.HI R29, RZ, 0x2, R31 ;  /* 0x00000002ff1d7819 */ /* 0x000fca000001161f */
[----:B------:R-:W-:-:S06]  /*27b0*/  IMAD.WIDE.U32 R28, R29, 0x8, R18 ;  /* 0x000000081d1c7825 */ /* 0x000fcc00078e0012 */
[----:B------:R-:W2:Y:S01]  /*27c0*/  LDG.E.64 R28, desc[UR36][R28.64] ;  /* 0x000000241c1c7981 */ /* 0x000ea2000c1e1b00 */
[----:B------:R-:W-:-:S04]  /*27d0*/  IADD3 R31, PT, PT, R31, R10, RZ ;  /* 0x0000000a1f1f7210 */ /* 0x000fc80007ffe0ff */
[----:B------:R-:W-:Y:S02]  /*27e0*/  ISETP.GE.U32.AND P1, PT, R31, R8, PT ;  /* 0x000000081f00720c */ /* 0x000fe40003f26070 */
[----:B--2---:R-:W-:Y:S02]  /*27f0*/  PRMT R39, R28, 0x7610, R28 ;  /* 0x000076101c277816 */ /* 0x004fe4000000001c */
[----:B------:R-:W-:-:S09]  /*2800*/  PRMT R38, R29, 0x5432, R29 ;  /* 0x000054321d267816 */ /* 0x000fd2000000001d */
[----:B------:R-:W-:Y:S05]  /*2810*/  @P1 BRA `(.L_x_868) ;  /* 0x0000000000381947 */ /* 0x000fea0003800000 */
[----:B------:R-:W-:Y:S01]  /*2820*/  IMAD.IADD R29, R31, 0x1, R10 ;  /* 0x000000011f1d7824 */ /* 0x000fe200078e020a */
[----:B------:R-:W-:-:S04]  /*2830*/  SHF.R.U32.HI R31, RZ, 0x2, R31 ;  /* 0x00000002ff1f7819 */ /* 0x000fc8000001161f */
[----:B------:R-:W-:Y:S01]  /*2840*/  ISETP.GE.U32.AND P1, PT, R29, R8, PT ;  /* 0x000000081d00720c */ /* 0x000fe20003f26070 */
[----:B------:R-:W-:-:S12]  /*2850*/  IMAD.WIDE.U32 R30, R31, 0x8, R18 ;  /* 0x000000081f1e7825 */ /* 0x000fd800078e0012 */
[----:B------:R-:W-:-:S05]  /*2860*/  @!P1 SHF.R.U32.HI R29, RZ, 0x2, R29 ;  /* 0x00000002ff1d9819 */ /* 0x000fca000001161d */
[----:B------:R-:W-:Y:S02]  /*2870*/  @!P1 IMAD.WIDE.U32 R28, R29, 0x8, R18 ;  /* 0x000000081d1c9825 */ /* 0x000fe400078e0012 */
[----:B------:R-:W2:Y:S04]  /*2880*/  LDG.E.64 R18, desc[UR36][R30.64] ;  /* 0x000000241e127981 */ /* 0x000ea8000c1e1b00 */
[----:B------:R-:W3:Y:S01]  /*2890*/  @!P1 LDG.E.64 R28, desc[UR36][R28.64] ;  /* 0x000000241c1c9981 */ /* 0x000ee2000c1e1b00 */
[----:B--2---:R-:W-:Y:S02]  /*28a0*/  PRMT R36, R18, 0x5410, R19 ;  /* 0x0000541012247816 */ /* 0x004fe40000000013 */
[----:B------:R-:W-:Y:S02]  /*28b0*/  PRMT R37, R19, 0x7632, R18 ;  /* 0x0000763213257816 */ /* 0x000fe40000000012 */
[----:B---3--:R-:W-:-:S02]  /*28c0*/  @!P1 PRMT R34, R28, 0x7610, R34 ;  /* 0x000076101c229816 */ /* 0x008fc40000000022 */
[----:B------:R-:W-:Y:S02]  /*28d0*/  @!P1 PRMT R35, R29, 0x7610, R35 ;  /* 0x000076101d239816 */ /* 0x000fe40000000023 */
[----:B------:R-:W-:Y:S02]  /*28e0*/  @!P1 PRMT R34, R34, 0x7610, R28 ;  /* 0x0000761022229816 */ /* 0x000fe4000000001c */
[----:B------:R-:W-:-:S07]  /*28f0*/  @!P1 PRMT R35, R35, 0x7610, R29 ;  /* 0x0000761023239816 */ /* 0x000fce000000001d */
.L_x_868:
[----:B------:R-:W-:Y:S05]  /*2900*/  BSYNC.RECONVERGENT B0 ;  /* 0x0000000000007941 */ /* 0x000fea0003800200 */
.L_x_867:
[----:B------:R-:W-:Y:S04]  /*2910*/  BSSY.RECONVERGENT B0, `(.L_x_869) ;  /* 0x000005b000007945 */ /* 0x000fe80003800200 */
[----:B------:R-:W-:Y:S05]  /*2920*/  @P0 BRA `(.L_x_870) ;  /* 0x0000000400640947 */ /* 0x000fea0003800000 */
[--C-:B------:R-:W-:Y:S02]  /*2930*/  HADD2.F32 R18, -RZ, R40.reuse.H0_H0 ;  /* 0x20000028ff127230 */ /* 0x100fe40000004100 */
[--C-:B------:R-:W-:Y:S02]  /*2940*/  HADD2.F32 R19, -RZ, R41.reuse.H1_H1 ;  /* 0x30000029ff137230 */ /* 0x100fe40000004100 */
[----:B------:R-:W-:Y:S02]  /*2950*/  HADD2.F32 R40, -RZ, R40.H1_H1 ;  /* 0x30000028ff287230 */ /* 0x000fe40000004100 */
[----:B------:R-:W-:Y:S01]  /*2960*/  FMUL.FTZ R32, R18, 1 ;  /* 0x3f80000012207820 */ /* 0x000fe20000410000 */
[----:B------:R-:W-:Y:S02]  /*2970*/  HADD2.F32 R41, -RZ, R41.H0_H0 ;  /* 0x20000029ff297230 */ /* 0x000fe40000004100 */
[----:B------:R-:W-:Y:S01]  /*2980*/  FMUL.FTZ R30, R19, 1 ;  /* 0x3f800000131e7820 */ /* 0x000fe20000410000 */
[----:B------:R-:W-:-:S02]  /*2990*/  FMUL.FTZ R28, R40, 1 ;  /* 0x3f800000281c7820 */ /* 0x000fc40000410000 */
[----:B------:R-:W-:Y:S01]  /*29a0*/  FMUL.FTZ R18, R41, 1 ;  /* 0x3f80000029127820 */ /* 0x000fe20000410000 */
[----:B------:R-:W-:Y:S01]  /*29b0*/  IADD3 R41, PT, PT, R7, R10, RZ ;  /* 0x0000000a07297210 */ /* 0x000fe20007ffe0ff */
        /* <DEDUP_REMOVED lines=14> */
[--C-:B------:R-:W-:Y:S02]  /*2aa0*/  HADD2.F32 R7, -RZ, R39.reuse.H0_H0 ;  /* 0x20000027ff077230 */ /* 0x100fe40000004100 */
[--C-:B------:R-:W-:Y:S02]  /*2ab0*/  HADD2.F32 R18, -RZ, R38.reuse.H1_H1 ;  /* 0x30000026ff127230 */ /* 0x100fe40000004100 */
[----:B------:R-:W-:Y:S02]  /*2ac0*/  HADD2.F32 R39, -RZ, R39.H1_H1 ;  /* 0x30000027ff277230 */ /* 0x000fe40000004100 */
[----:B------:R-:W-:Y:S01]  /*2ad0*/  FMUL.FTZ R7, R7, 1 ;  /* 0x3f80000007077820 */ /* 0x000fe20000410000 */
[----:B------:R-:W-:Y:S02]  /*2ae0*/  HADD2.F32 R38, -RZ, R38.H0_H0 ;  /* 0x20000026ff267230 */ /* 0x000fe40000004100 */
[----:B------:R-:W-:Y:S01]  /*2af0*/  FMUL.FTZ R28, R18, 1 ;  /* 0x3f800000121c7820 */ /* 0x000fe20000410000 */
[----:B------:R-:W-:Y:S01]  /*2b00*/  FMUL.FTZ R30, R39, 1 ;  /* 0x3f800000271e7820 */ /* 0x000fe20000410000 */
[----:B------:R-:W-:-:S02]  /*2b10*/  IMAD.IADD R39, R41, 0x1, R10 ;  /* 0x0000000129277824 */ /* 0x000fc400078e020a */
[----:B------:R-:W-:Y:S01]  /*2b20*/  FMUL.FTZ R18, R38, 1 ;  /* 0x3f80000026127820 */ /* 0x000fe20000410000 */
[----:B------:R-:W0:Y:S02]  /*2b30*/  F2F.F64.F32 R32, R7 ;  /* 0x0000000700207310 */ /* 0x000e240000201800 */
[----:B------:R-:W-:-:S06]  /*2b40*/  ISETP.GE.U32.AND P0, PT, R39, R8, PT ;  /* 0x000000082700720c */ /* 0x000fcc0003f06070 */
        /* <DEDUP_REMOVED lines=19> */
[----:B------:R-:W0:Y:S01]  /*2c80*/  F2F.F64.F32 R32, R7 ;  /* 0x0000000700207310 */ /* 0x000e220000201800 */
[----:B------:R-:W-:Y:S01]  /*2c90*/  FMUL.FTZ R18, R37, 1 ;  /* 0x3f80000025127820 */ /* 0x000fe20000410000 */
[----:B------:R-:W-:-:S04]  /*2ca0*/  IADD3 R37, PT, PT, R39, R10, RZ ;  /* 0x0000000a27257210 */ /* 0x000fc80007ffe0ff */
[----:B------:R-:W-:Y:S02]  /*2cb0*/  ISETP.GE.U32.AND P0, PT, R37, R8, PT ;  /* 0x000000082500720c */ /* 0x000fe40003f06070 */
        /* <DEDUP_REMOVED lines=13> */
[--C-:B------:R-:W-:Y:S02]  /*2d90*/  HADD2.F32 R8, -RZ, R35.reuse.H0_H0 ;  /* 0x20000023ff087230 */ /* 0x100fe40000004100 */
[----:B------:R-:W-:Y:S02]  /*2da0*/  HADD2.F32 R34, -RZ, R34.H1_H1 ;  /* 0x30000022ff227230 */ /* 0x000fe40000004100 */
[----:B------:R-:W-:Y:S01]  /*2db0*/  FMUL.FTZ R7, R7, 1 ;  /* 0x3f80000007077820 */ /* 0x000fe20000410000 */
[----:B------:R-:W-:Y:S02]  /*2dc0*/  HADD2.F32 R35, -RZ, R35.H1_H1 ;  /* 0x30000023ff237230 */ /* 0x000fe40000004100 */
[----:B------:R-:W-:Y:S01]  /*2dd0*/  FMUL.FTZ R8, R8, 1 ;  /* 0x3f80000008087820 */ /* 0x000fe20000410000 */
[----:B------:R-:W-:Y:S01]  /*2de0*/  FMUL.FTZ R18, R34, 1 ;  /* 0x3f80000022127820 */ /* 0x000fe20000410000 */
        /* <DEDUP_REMOVED lines=13> */
.L_x_870:
[----:B------:R-:W-:Y:S05]  /*2ec0*/  BSYNC.RECONVERGENT B0 ;  /* 0x0000000000007941 */ /* 0x000fea0003800200 */
.L_x_869:
        /* <DEDUP_REMOVED lines=17> */
.L_x_862:
[----:B------:R-:W-:-:S13]  /*2fe0*/  ISETP.NE.AND P0, PT, R42, 0x1, PT ;  /* 0x000000012a00780c */ /* 0x000fda0003f05270 */
        /* <DEDUP_REMOVED lines=67> */
.L_x_875:
[----:B------:R-:W-:Y:S02]  /*3420*/  IMAD R28, R68, R7, RZ ;  /* 0x00000007441c7224 */ /* 0x000fe400078e02ff */
[----:B------:R-:W-:-:S03]  /*3430*/  IMAD.IADD R7, R7, 0x1, R10 ;  /* 0x0000000107077824 */ /* 0x000fc600078e020a */
[----:B------:R-:W-:Y:S01]  /*3440*/  SHF.R.U32.HI R29, RZ, 0x2, R28 ;  /* 0x00000002ff1d7819 */ /* 0x000fe2000001161c */
[----:B------:R-:W-:-:S04]  /*3450*/  IMAD R30, R68, R7, RZ ;  /* 0x00000007441e7224 */ /* 0x000fc800078e02ff */
[----:B------:R-:W-:Y:S01]  /*3460*/  IMAD.WIDE.U32 R28, R29, 0x8, R18 ;  /* 0x000000081d1c7825 */ /* 0x000fe200078e0012 */
[----:B------:R-:W-:-:S05]  /*3470*/  SHF.R.U32.HI R31, RZ, 0x2, R30 ;  /* 0x00000002ff1f7819 */ /* 0x000fca000001161e */
[----:B------:R-:W2:Y:S01]  /*3480*/  LDG.E.64 R28, desc[UR36][R28.64] ;  /* 0x000000241c1c7981 */ /* 0x000ea2000c1e1b00 */
[----:B------:R-:W-:Y:S01]  /*3490*/  IMAD.WIDE.U32 R30, R31, 0x8, R18 ;  /* 0x000000081f1e7825 */ /* 0x000fe200078e0012 */
[----:B------:R-:W-:-:S05]  /*34a0*/  IADD3 R7, PT, PT, R7, R10, RZ ;  /* 0x0000000a07077210 */ /* 0x000fca0007ffe0ff */
[----:B------:R-:W3:Y:S01]  /*34b0*/  LDG.E.64 R30, desc[UR36][R30.64] ;  /* 0x000000241e1e7981 */ /* 0x000ee2000c1e1b00 */
[----:B------:R-:W-:Y:S02]  /*34c0*/  IMAD R32, R68, R7, RZ ;  /* 0x0000000744207224 */ /* 0x000fe400078e02ff */
[----:B------:R-:W-:-:S03]  /*34d0*/  IMAD.IADD R7, R7, 0x1, R10 ;  /* 0x0000000107077824 */ /* 0x000fc600078e020a */
        /* <DEDUP_REMOVED lines=10> */
[--C-:B--2---:R-:W-:Y:S02]  /*3580*/  HADD2.F32 R36, -RZ, R28.reuse.H0_H0 ;  /* 0x2000001cff247230 */ /* 0x104fe40000004100 */
[----:B------:R-:W-:-:S03]  /*3590*/  HADD2.F32 R37, -RZ, R28.H1_H1 ;  /* 0x3000001cff257230 */ /* 0x000fc60000004100 */
[----:B------:R-:W-:Y:S01]  /*35a0*/  FMUL.FTZ R76, R36, 1 ;  /* 0x3f800000244c7820 */ /* 0x000fe20000410000 */
[--C-:B------:R-:W-:Y:S02]  /*35b0*/  HADD2.F32 R36, -RZ, R29.reuse.H0_H0 ;  /* 0x2000001dff247230 */ /* 0x100fe40000004100 */
[----:B------:R-:W-:Y:S01]  /*35c0*/  FMUL.FTZ R74, R37, 1 ;  /* 0x3f800000254a7820 */ /* 0x000fe20000410000 */
[--C-:B---3--:R-:W-:Y:S02]  /*35d0*/  HADD2.F32 R38, -RZ, R30.reuse.H0_H0 ;  /* 0x2000001eff267230 */ /* 0x108fe40000004100 */
[----:B------:R-:W-:Y:S02]  /*35e0*/  HADD2.F32 R37, -RZ, R29.H1_H1 ;  /* 0x3000001dff257230 */ /* 0x000fe40000004100 */
[----:B------:R-:W-:Y:S01]  /*35f0*/  FMUL.FTZ R72, R36, 1 ;  /* 0x3f80000024487820 */ /* 0x000fe20000410000 */
[----:B------:R-:W-:Y:S02]  /*3600*/  HADD2.F32 R40, -RZ, R30.H1_H1 ;  /* 0x3000001eff287230 */ /* 0x000fe40000004100 */
[----:B------:R-:W-:Y:S01]  /*3610*/  FMUL.FTZ R38, R38, 1 ;  /* 0x3f80000026267820 */ /* 0x000fe20000410000 */
[----:B------:R-:W-:Y:S01]  /*3620*/  F2F.F64.F32 R74, R74 ;  /* 0x0000004a004a7310 */ /* 0x000fe20000201800 */
[----:B------:R-:W-:Y:S01]  /*3630*/  FMUL.FTZ R37, R37, 1 ;  /* 0x3f80000025257820 */ /* 0x000fe20000410000 */
[----:B------:R-:W-:-:S02]  /*3640*/  HADD2.F32 R42, -RZ, R31.H0_H0 ;  /* 0x2000001fff2a7230 */ /* 0x000fc40000004100 */
[----:B------:R-:W-:Y:S01]  /*3650*/  FMUL.FTZ R40, R40, 1 ;  /* 0x3f80000028287820 */ /* 0x000fe20000410000 */
[----:B------:R-:W-:Y:S02]  /*3660*/  HADD2.F32 R44, -RZ, R31.H1_H1 ;  /* 0x3000001fff2c7230 */ /* 0x000fe40000004100 */
[----:B------:R-:W-:Y:S01]  /*3670*/  FMUL.FTZ R42, R42, 1 ;  /* 0x3f8000002a2a7820 */ /* 0x000fe20000410000 */
[----:B------:R-:W0:Y:S02]  /*3680*/  F2F.F64.F32 R72, R72 ;  /* 0x0000004800487310 */ /* 0x000e240000201800 */
[----:B------:R-:W-:Y:S01]  /*3690*/  FMUL.FTZ R44, R44, 1 ;  /* 0x3f8000002c2c7820 */ /* 0x000fe20000410000 */
[--C-:B----4-:R-:W-:Y:S02]  /*36a0*/  HADD2.F32 R46, -RZ, R32.reuse.H0_H0 ;  /* 0x20000020ff2e7230 */ /* 0x110fe40000004100 */
[----:B------:R-:W-:Y:S02]  /*36b0*/  HADD2.F32 R48, -RZ, R32.H1_H1 ;  /* 0x30000020ff307230 */ /* 0x000fe40000004100 */
[--C-:B------:R-:W-:Y:S01]  /*36c0*/  HADD2.F32 R50, -RZ, R33.reuse.H0_H0 ;  /* 0x20000021ff327230 */ /* 0x100fe20000004100 */
[----:B------:R-:W1:Y:S01]  /*36d0*/  F2F.F64.F32 R38, R38 ;  /* 0x0000002600267310 */ /* 0x000e620000201800 */
[----:B------:R-:W-:-:S02]  /*36e0*/  HADD2.F32 R52, -RZ, R33.H1_H1 ;  /* 0x30000021ff347230 */ /* 0x000fc40000004100 */
[----:B------:R-:W-:Y:S01]  /*36f0*/  FMUL.FTZ R46, R46, 1 ;  /* 0x3f8000002e2e7820 */ /* 0x000fe20000410000 */
[--C-:B-----5:R-:W-:Y:S02]  /*3700*/  HADD2.F32 R54, -RZ, R34.reuse.H0_H0 ;  /* 0x20000022ff367230 */ /* 0x120fe40000004100 */
[----:B------:R-:W-:Y:S01]  /*3710*/  FMUL.FTZ R48, R48, 1 ;  /* 0x3f80000030307820 */ /* 0x000fe20000410000 */
[----:B------:R-:W-:Y:S02]  /*3720*/  HADD2.F32 R70, -RZ, R34.H1_H1 ;  /* 0x30000022ff467230 */ /* 0x000fe40000004100 */
[----:B------:R-:W-:Y:S01]  /*3730*/  FMUL.FTZ R50, R50, 1 ;  /* 0x3f80000032327820 */ /* 0x000fe20000410000 */
[----:B0-----:R-:W-:Y:S01]  /*3740*/  LOP3.LUT R0, R0, R72, RZ, 0x3c, !PT ;  /* 0x0000004800007212 */ /* 0x001fe200078e3cff */
[----:B------:R-:W0:Y:S01]  /*3750*/  F2F.F64.F32 R36, R37 ;  /* 0x0000002500247310 */ /* 0x000e220000201800 */
[----:B------:R-:W-:Y:S02]  /*3760*/  HADD2.F32 R72, -RZ, R35.H0_H0 ;  /* 0x20000023ff487230 */ /* 0x000fe40000004100 */
[----:B------:R-:W-:Y:S01]  /*3770*/  FMUL.FTZ R52, R52, 1 ;  /* 0x3f80000034347820 */ /* 0x000fe20000410000 */
[----:B------:R-:W-:Y:S01]  /*3780*/  FMUL.FTZ R54, R54, 1 ;  /* 0x3f80000036367820 */ /* 0x000fe20000410000 */
[----:B------:R-:W-:Y:S01]  /*3790*/  FMUL.FTZ R70, R70, 1 ;  /* 0x3f80000046467820 */ /* 0x000fe20000410000 */
[----:B------:R-:W-:-:S02]  /*37a0*/  LOP3.LUT R4, R4, R74, RZ, 0x3c, !PT ;  /* 0x0000004a04047212 */ /* 0x000fc400078e3cff */
[----:B-1----:R-:W-:Y:S01]  /*37b0*/  LOP3.LUT R15, R15, R38, RZ, 0x3c, !PT ;  /* 0x000000260f0f7212 */ /* 0x002fe200078e3cff */
[----:B------:R-:W-:Y:S01]  /*37c0*/  HADD2.F32 R38, -RZ, R35.H1_H1 ;  /* 0x30000023ff267230 */ /* 0x000fe20000004100 */
[----:B------:R-:W-:Y:S01]  /*37d0*/  LOP3.LUT R3, R3, R75, RZ, 0x3c, !PT ;  /* 0x0000004b03037212 */ /* 0x000fe200078e3cff */
[----:B------:R-:W1:Y:S01]  /*37e0*/  F2F.F64.F32 R76, R76 ;  /* 0x0000004c004c7310 */ /* 0x000e620000201800 */
[----:B------:R-:W-:Y:S02]  /*37f0*/  LOP3.LUT R14, R14, R39, RZ, 0x3c, !PT ;  /* 0x000000270e0e7212 */ /* 0x000fe400078e3cff */
[----:B------:R-:W-:Y:S01]  /*3800*/  FMUL.FTZ R38, R38, 1 ;  /* 0x3f80000026267820 */ /* 0x000fe20000410000 */
[----:B------:R-:W-:Y:S02]  /*3810*/  LOP3.LUT R24, R24, R73, RZ, 0x3c, !PT ;  /* 0x0000004918187212 */ /* 0x000fe400078e3cff */
[----:B0-----:R-:W-:Y:S01]  /*3820*/  LOP3.LUT R69, R69, R36, RZ, 0x3c, !PT ;  /* 0x0000002445457212 */ /* 0x001fe200078e3cff */
[----:B------:R-:W-:Y:S01]  /*3830*/  FMUL.FTZ R36, R72, 1 ;  /* 0x3f80000048247820 */ /* 0x000fe20000410000 */
[----:B------:R-:W-:Y:S01]  /*3840*/  LOP3.LUT R9, R9, R37, RZ, 0x3c, !PT ;  /* 0x0000002509097212 */ /* 0x000fe200078e3cff */
        /* <DEDUP_REMOVED lines=37> */
.L_x_874:
[----:B------:R-:W-:Y:S02]  /*3aa0*/  PRMT R41, R28, 0x7610, R28 ;  /* 0x000076101c297816 */ /* 0x000fe4000000001c */
[----:B------:R-:W-:Y:S02]  /*3ab0*/  PRMT R40, R29, 0x5432, R29 ;  /* 0x000054321d287816 */ /* 0x000fe4000000001d */
[----:B------:R-:W-:Y:S02]  /*3ac0*/  PRMT R39, R30, 0x7610, R30 ;  /* 0x000076101e277816 */ /* 0x000fe4000000001e */
[----:B------:R-:W-:Y:S02]  /*3ad0*/  PRMT R38, R31, 0x5432, R31 ;  /* 0x000054321f267816 */ /* 0x000fe4000000001f */
[----:B------:R-:W-:Y:S02]  /*3ae0*/  PRMT R36, R32, 0x5410, R33 ;  /* 0x0000541020247816 */ /* 0x000fe40000000021 */
[----:B------:R-:W-:-:S07]  /*3af0*/  PRMT R37, R33, 0x7632, R32 ;  /* 0x0000763221257816 */ /* 0x000fce0000000020 */
.L_x_873:
[----:B------:R-:W-:Y:S05]  /*3b00*/  BSYNC.RECONVERGENT B0 ;  /* 0x0000000000007941 */ /* 0x000fea0003800200 */
.L_x_872:
[----:B------:R-:W-:Y:S01]  /*3b10*/  ISETP.GE.U32.AND P0, PT, R7, R8, PT ;  /* 0x000000080700720c */ /* 0x000fe20003f06070 */
[----:B------:R-:W-:-:S12]  /*3b20*/  BSSY.RECONVERGENT B0, `(.L_x_876) ;  /* 0x0000024000007945 */ /* 0x000fd80003800200 */
[----:B------:R-:W-:Y:S05]  /*3b30*/  @P0 BRA `(.L_x_877) ;  /* 0x0000000000880947 */ /* 0x000fea0003800000 */
[----:B------:R-:W-:-:S05]  /*3b40*/  IMAD R28, R68, R7, RZ ;  /* 0x00000007441c7224 */ /* 0x000fca00078e02ff */
        /* <DEDUP_REMOVED lines=8> */
[----:B------:R-:W-:-:S05]  /*3bd0*/  IMAD R28, R68, R31, RZ ;  /* 0x0000001f441c7224 */ /* 0x000fca00078e02ff */
        /* <DEDUP_REMOVED lines=8> */
[----:B------:R-:W-:Y:S02]  /*3c60*/  IMAD.IADD R29, R31, 0x1, R10 ;  /* 0x000000011f1d7824 */ /* 0x000fe400078e020a */
[----:B------:R-:W-:-:S03]  /*3c70*/  IMAD R28, R68, R31, RZ ;  /* 0x0000001f441c7224 */ /* 0x000fc600078e02ff */
[----:B------:R-:W-:Y:S02]  /*3c80*/  ISETP.GE.U32.AND P1, PT, R29, R8, PT ;  /* 0x000000081d00720c */ /* 0x000fe40003f26070 */
[----:B------:R-:W-:-:S05]  /*3c90*/  SHF.R.U32.HI R31, RZ, 0x2, R28 ;  /* 0x00000002ff1f7819 */ /* 0x000fca000001161c */
[----:B------:R-:W-:-:S06]  /*3ca0*/  IMAD.WIDE.U32 R30, R31, 0x8, R18 ;  /* 0x000000081f1e7825 */ /* 0x000fcc00078e0012 */
[----:B------:R-:W-:-:S05]  /*3cb0*/  @!P1 IMAD R68, R68, R29, RZ ;  /* 0x0000001d44449224 */ /* 0x000fca00078e02ff */
        /* <DEDUP_REMOVED lines=10> */
.L_x_877:
[----:B------:R-:W-:Y:S05]  /*3d60*/  BSYNC.RECONVERGENT B0 ;  /* 0x0000000000007941 */ /* 0x000fea0003800200 */
.L_x_876:
[----:B------:R-:W-:Y:S04]  /*3d70*/  BSSY.RECONVERGENT B0, `(.L_x_878) ;  /* 0x000005b000007945 */ /* 0x000fe80003800200 */
[----:B------:R-:W-:Y:S05]  /*3d80*/  @P0 BRA `(.L_x_879) ;  /* 0x0000000400640947 */ /* 0x000fea0003800000 */
[--C-:B------:R-:W-:Y:S02]  /*3d90*/  HADD2.F32 R18, -RZ, R41.reuse.H0_H0 ;  /* 0x20000029ff127230 */ /* 0x100fe40000004100 */
[----:B------:R-:W-:-:S03]  /*3da0*/  HADD2.F32 R41, -RZ, R41.H1_H1 ;  /* 0x30000029ff297230 */ /* 0x000fc60000004100 */
[----:B------:R-:W-:Y:S01]  /*3db0*/  FMUL.FTZ R32, R18, 1 ;  /* 0x3f80000012207820 */ /* 0x000fe20000410000 */
[--C-:B------:R-:W-:Y:S02]  /*3dc0*/  HADD2.F32 R18, -RZ, R40.reuse.H1_H1 ;  /* 0x30000028ff127230 */ /* 0x100fe40000004100 */
[----:B------:R-:W-:Y:S01]  /*3dd0*/  FMUL.FTZ R30, R41, 1 ;  /* 0x3f800000291e7820 */ /* 0x000fe20000410000 */
[----:B------:R-:W-:Y:S01]  /*3de0*/  HADD2.F32 R40, -RZ, R40.H0_H0 ;  /* 0x20000028ff287230 */ /* 0x000fe20000004100 */
[----:B------:R-:W-:Y:S01]  /*3df0*/  IADD3 R41, PT, PT, R7, R10, RZ ;  /* 0x0000000a07297210 */ /* 0x000fe20007ffe0ff */
[----:B------:R-:W-:Y:S01]  /*3e00*/  FMUL.FTZ R28, R18, 1 ;  /* 0x3f800000121c7820 */ /* 0x000fe20000410000 */
[----:B------:R-:W0:Y:S02]  /*3e10*/  F2F.F64.F32 R32, R32 ;  /* 0x0000002000207310 */ /* 0x000e240000201800 */
[----:B------:R-:W-:Y:S01]  /*3e20*/  FMUL.FTZ R18, R40, 1 ;  /* 0x3f80000028127820 */ /* 0x000fe20000410000 */
        /* <DEDUP_REMOVED lines=79> */
.L_x_879:
[----:B------:R-:W-:Y:S05]  /*4320*/  BSYNC.RECONVERGENT B0 ;  /* 0x0000000000007941 */ /* 0x000fea0003800200 */
.L_x_878:
        /* <DEDUP_REMOVED lines=17> */
.L_x_871:
[----:B------:R-:W0:Y:S01]  /*4440*/  LDCU UR4, c[0x0][0x39c] ;  /* 0x00007380ff0477ac */ /* 0x000e220008000800 */
[----:B------:R-:W1:Y:S01]  /*4450*/  LDC R24, c[0x0][0x388] ;  /* 0x0000e200ff187b82 */ /* 0x000e620000000800 */
[----:B------:R-:W-:Y:S01]  /*4460*/  BSSY.RECONVERGENT B0, `(.L_x_880) ;  /* 0x00004b6000007945 */ /* 0x000fe20003800200 */
[----:B------:R-:W-:-:S06]  /*4470*/  MOV R45, R7 ;  /* 0x00000007002d7202 */ /* 0x000fcc0000000f00 */
[----:B------:R-:W2:Y:S01]  /*4480*/  LDC R4, c[0x0][0x38c] ;  /* 0x0000e300ff047b82 */ /* 0x000ea20000000800 */
[----:B0-----:R-:W-:-:S04]  /*4490*/  IMAD.U32 R44, RZ, RZ, UR4 ;  /* 0x00000004ff2c7e24 */ /* 0x001fc8000f8e00ff */
[----:B------:R-:W-:Y:S02]  /*44a0*/  IMAD R3, R44, 0x3, R7 ;  /* 0x000000032c037824 */ /* 0x000fe400078e0207 */
[--C-:B-1----:R-:W-:Y:S01]  /*44b0*/  IMAD.MOV.U32 R39, RZ, RZ, R24.reuse ;  /* 0x000000ffff277224 */ /* 0x102fe200078e0018 */
[----:B------:R-:W-:Y:S01]  /*44c0*/  MOV R38, R24 ;  /* 0x0000001800267202 */ /* 0x000fe20000000f00 */
        /* <DEDUP_REMOVED lines=31> */
[----:B------:R0:W5:Y:S01]  /*46c0*/  @!P0 LDG.E.64 R40, desc[UR36][R18.64] ;  /* 0x0000002412288981 */ /* 0x000162000c1e1b00 */
[----:B------:R-:W-:Y:S01]  /*46d0*/  VIADD R0, R42, 0xffffffff ;  /* 0xffffffff2a007836 */ /* 0x000fe20000000000 */
[-C--:B------:R-:W-:Y:S01]  /*46e0*/  MOV R39, R24.reuse ;  /* 0x0000001800277202 */ /* 0x080fe20000000f00 */
        /* <DEDUP_REMOVED lines=30> */
[----:B0-----:R-:W-:-:S07]  /*48d0*/  IADD3 R46, PT, PT, R46, 0x1, RZ ;  /* 0x000000012e2e7810 */ /* 0x001fce0007ffe0ff */
.L_x_887:
[----:B-----5:R-:W-:Y:S01]  /*48e0*/  @!P0 PRMT R76, R40, 0x7610, R76 ;  /* 0x00007610284c8816 */ /* 0x020fe2000000004c */
[----:B0-----:R-:W0:Y:S01]  /*48f0*/  LDCU UR4, c[0x0][0x39c] ;  /* 0x00007380ff0477ac */ /* 0x001e220008000800 */
[----:B------:R-:W-:Y:S02]  /*4900*/  @!P0 PRMT R77, R41, 0x7610, R77 ;  /* 0x00007610294d8816 */ /* 0x000fe4000000004d */
[--C-:B------:R-:W-:Y:S02]  /*4910*/  @!P0 PRMT R75, R75, 0x7610, R41.reuse ;  /* 0x000076104b4b8816 */ /* 0x100fe40000000029 */
[--C-:B------:R-:W-:Y:S02]  /*4920*/  @!P0 PRMT R74, R74, 0x7610, R40.reuse ;  /* 0x000076104a4a8816 */ /* 0x100fe40000000028 */
[----:B------:R-:W-:Y:S02]  /*4930*/  @!P0 PRMT R73, R73, 0x7610, R41 ;  /* 0x0000761049498816 */ /* 0x000fe40000000029 */
[----:B------:R-:W-:-:S02]  /*4940*/  @!P0 PRMT R72, R72, 0x7610, R40 ;  /* 0x0000761048488816 */ /* 0x000fc40000000028 */
[--C-:B------:R-:W-:Y:S02]  /*4950*/  @!P0 PRMT R71, R71, 0x7610, R41.reuse ;  /* 0x0000761047478816 */ /* 0x100fe40000000029 */
[--C-:B------:R-:W-:Y:S02]  /*4960*/  @!P0 PRMT R70, R70, 0x7610, R40.reuse ;  /* 0x0000761046468816 */ /* 0x100fe40000000028 */
[----:B------:R-:W-:Y:S02]  /*4970*/  @!P0 PRMT R76, R76, 0x7610, R40 ;  /* 0x000076104c4c8816 */ /* 0x000fe40000000028 */
[----:B------:R-:W-:Y:S02]  /*4980*/  @!P0 PRMT R77, R77, 0x7610, R41 ;  /* 0x000076104d4d8816 */ /* 0x000fe40000000029 */
[----:B------:R-:W-:Y:S02]  /*4990*/  @!P0 PRMT R75, R41, 0x7610, R75 ;  /* 0x00007610294b8816 */ /* 0x000fe4000000004b */
[----:B------:R-:W-:-:S02]  /*49a0*/  @!P0 PRMT R74, R40, 0x7610, R74 ;  /* 0x00007610284a8816 */ /* 0x000fc4000000004a */
[C---:B------:R-:W-:Y:S02]  /*49b0*/  @!P0 PRMT R73, R41.reuse, 0x7610, R73 ;  /* 0x0000761029498816 */ /* 0x040fe40000000049 */
[C---:B------:R-:W-:Y:S02]  /*49c0*/  @!P0 PRMT R72, R40.reuse, 0x7610, R72 ;  /* 0x0000761028488816 */ /* 0x040fe40000000048 */
[----:B------:R-:W-:Y:S02]  /*49d0*/  @!P0 PRMT R71, R41, 0x7610, R71 ;  /* 0x0000761029478816 */ /* 0x000fe40000000047 */
[----:B------:R-:W-:Y:S01]  /*49e0*/  @!P0 PRMT R70, R40, 0x7610, R70 ;  /* 0x0000761028468816 */ /* 0x000fe20000000046 */
[----:B0-----:R-:W-:Y:S06]  /*49f0*/  @!P0 BRA `(.L_x_882) ;  /* 0x0000004000148947 */ /* 0x001fec0003800000 */
[----:B------:R-:W0:Y:S01]  /*4a00*/  LDCU.128 UR20, c[0x0][0x3d0] ;  /* 0x00007a00ff1477ac */ /* 0x000e220008000c00 */
[----:B------:R-:W-:Y:S01]  /*4a10*/  IMAD.MOV.U32 R44, RZ, RZ, RZ ;  /* 0x000000ffff2c7224 */ /* 0x000fe200078e00ff */
        /* <DEDUP_REMOVED lines=282> */
[----:B------:R-:W-:-:S03]  /*5bc0*/  @P1 IMAD.MOV.U32 R48, RZ, RZ, RZ ;  /* 0x000000ffff301224 */ /* 0x000fc600078e00ff */
[----:B------:R-:W-:-:S03]  /*5bd0*/  IADD3 R44, PT, PT, -R49, RZ, RZ ;  /* 0x000000ff312c7210 */ /* 0x000fc60007ffe1ff */
[----:B------:R-:W2:Y:S01]  /*5be0*/  @P1 LDC R50, c[0x0][0x560] ;  /* 0x00015800ff321b82 */ /* 0x000ea20000000800 */
[----:B-1----:R-:W-:-:S05]  /*5bf0*/  @P1 IMAD.HI.U32 R42, R49, R42, R48 ;  /* 0x0000002a312a1227 */ /* 0x002fca00078e0030 */
[----:B------:R-:W-:Y:S01]  /*5c00*/  @P1 SHF.R.U32.HI R42, RZ, R43, R42 ;  /* 0x0000002bff2a1219 */ /* 0x000fe2000001162a */
[----:B------:R-:W-:-:S04]  /*5c10*/  IMAD R43, R44, UR52, R53 ;  /* 0x000000342c2b7c24 */ /* 0x000fc8000f8e0235 */
[----:B------:R-:W-:Y:S02]  /*5c20*/  @P1 IMAD.MOV R48, RZ, RZ, -R42 ;  /* 0x000000ffff301224 */ /* 0x000fe400078e0a2a */
[----:B------:R-:W-:Y:S02]  /*5c30*/  IMAD R8, R43, UR31, R8 ;  /* 0x0000001f2b087c24 */ /* 0x000fe4000f8e0208 */
[----:B0-----:R-:W-:-:S04]  /*5c40*/  @P1 IMAD R49, R48, R51, R49 ;  /* 0x0000003330311224 */ /* 0x001fc800078e0231 */
[----:B--2---:R-:W-:-:S07]  /*5c50*/  @P1 IMAD R8, R49, R50, R8 ;  /* 0x0000003231081224 */ /* 0x004fce00078e0208 */
.L_x_883:
[----:B------:R-:W-:-:S04]  /*5c60*/  LOP3.LUT R43, R8, 0xfffffff8, RZ, 0xc0, !PT ;  /* 0xfffffff8082b7812 */ /* 0x000fc800078ec0ff */
[----:B------:R-:W-:-:S04]  /*5c70*/  IADD3 R42, P1, PT, R43, R18, RZ ;  /* 0x000000122b2a7210 */ /* 0x000fc80007f3e0ff */
[----:B------:R-:W-:-:S06]  /*5c80*/  IADD3.X R43, PT, PT, RZ, R19, RZ, P1, !PT ;  /* 0x00000013ff2b7210 */ /* 0x000fcc0000ffe4ff */
        /* <DEDUP_REMOVED lines=8> */
[----:B--2---:R-:W-:Y:S02]  /*5d10*/  PRMT R70, R42, 0x7610, R42 ;  /* 0x000076102a467816 */ /* 0x004fe4000000002a */
        /* <DEDUP_REMOVED lines=223> */
[--C-:B------:R-:W-:Y:S02]  /*6b10*/  IMAD.MOV R44, RZ, RZ, -R51.reuse ;  /* 0x000000ffff2c7224 */ /* 0x100fe400078e0a33 */
[----:B-1----:R-:W-:-:S05]  /*6b20*/  @P1 IMAD.HI.U32 R42, R51, R42, R50 ;  /* 0x0000002a332a1227 */ /* 0x002fca00078e0032 */
[----:B------:R-:W-:Y:S01]  /*6b30*/  @P1 SHF.R.U32.HI R42, RZ, R43, R42 ;  /* 0x0000002bff2a1219 */ /* 0x000fe2000001162a */
[----:B------:R-:W-:-:S03]  /*6b40*/  IMAD R43, R44, UR52, R53 ;  /* 0x000000342c2b7c24 */ /* 0x000fc6000f8e0235 */
[----:B------:R-:W-:Y:S01]  /*6b50*/  @P1 IADD3 R50, PT, PT, -R42, RZ, RZ ;  /* 0x000000ff2a321210 */ /* 0x000fe20007ffe1ff */
[----:B------:R-:W-:-:S04]  /*6b60*/  IMAD R8, R43, UR31, R8 ;  /* 0x0000001f2b087c24 */ /* 0x000fc8000f8e0208 */
[----:B0-----:R-:W-:-:S04]  /*6b70*/  @P1 IMAD R51, R55, R50, R51 ;  /* 0x0000003237331224 */ /* 0x001fc800078e0233 */
[----:B--2---:R-:W-:-:S07]  /*6b80*/  @P1 IMAD R8, R51, R52, R8 ;  /* 0x0000003433081224 */ /* 0x004fce00078e0208 */
.L_x_884:
        /* <DEDUP_REMOVED lines=11> */
[----:B--2---:R-:W-:Y:S02]  /*6c40*/  PRMT R72, R42, 0x7610, R42 ;  /* 0x000076102a487816 */ /* 0x004fe4000000002a */
        /* <DEDUP_REMOVED lines=231> */
.L_x_885:
        /* <DEDUP_REMOVED lines=243> */
.L_x_886:
[----:B------:R-:W-:-:S04]  /*89f0*/  LOP3.LUT R43, R8, 0xfffffff8, RZ, 0xc0, !PT ;  /* 0xfffffff8082b7812 */ /* 0x000fc800078ec0ff */
[----:B------:R-:W-:-:S05]  /*8a00*/  IADD3 R42, P1, PT, R43, R18, RZ ;  /* 0x000000122b2a7210 */ /* 0x000fca0007f3e0ff */
[----:B------:R-:W-:-:S06]  /*8a10*/  IMAD.X R43, RZ, RZ, R19, P1 ;  /* 0x000000ffff2b7224 */ /* 0x000fcc00008e0613 */
[----:B------:R-:W2:Y:S02]  /*8a20*/  LDG.E.64 R42, desc[UR36][R42.64] ;  /* 0x000000242a2a7981 */ /* 0x000ea4000c1e1b00 */
[----:B--2---:R-:W-:Y:S02]  /*8a30*/  PRMT R76, R42, 0x7610, R42 ;  /* 0x000076102a4c7816 */ /* 0x004fe4000000002a */
[----:B------:R-:W-:-:S07]  /*8a40*/  PRMT R77, R43, 0x7610, R43 ;  /* 0x000076102b4d7816 */ /* 0x000fce000000002b */
.L_x_882:
[----:B------:R-:W-:Y:S01]  /*8a50*/  HADD2.F32 R8, -RZ, R70.H0_H0 ;  /* 0x20000046ff087230 */ /* 0x000fe20000004100 */
[----:B------:R-:W1:Y:S01]  /*8a60*/  LDCU UR5, c[0x0][0x394] ;  /* 0x00007280ff0577ac */ /* 0x000e620008000800 */
[----:B------:R-:W-:Y:S02]  /*8a70*/  HADD2.F32 R49, -RZ, R72.H0_H0 ;  /* 0x20000048ff317230 */ /* 0x000fe40000004100 */
[----:B------:R-:W-:Y:S02]  /*8a80*/  HADD2.F32 R42, -RZ, R70.H1_H1 ;  /* 0x30000046ff2a7230 */ /* 0x000fe40000004100 */
[----:B------:R-:W-:Y:S01]  /*8a90*/  FMUL.FTZ R8, R8, 1 ;  /* 0x3f80000008087820 */ /* 0x000fe20000410000 */
[----:B------:R-:W-:Y:S02]  /*8aa0*/  HADD2.F32 R50, -RZ, R72.H1_H1 ;  /* 0x30000048ff327230 */ /* 0x000fe40000004100 */
[----:B------:R-:W-:Y:S01]  /*8ab0*/  FMUL.FTZ R49, R49, 1 ;  /* 0x3f80000031317820 */ /* 0x000fe20000410000 */
[--C-:B------:R-:W-:Y:S01]  /*8ac0*/  HADD2.F32 R44, -RZ, R71.reuse.H0_H0 ;  /* 0x20000047ff2c7230 */ /* 0x100fe20000004100 */
[----:B------:R2:W3:Y:S01]  /*8ad0*/  F2F.F64.F32 R68, R8 ;  /* 0x0000000800447310 */ /* 0x0004e20000201800 */
[----:B------:R-:W-:-:S02]  /*8ae0*/  HADD2.F32 R48, -RZ, R71.H1_H1 ;  /* 0x30000047ff307230 */ /* 0x000fc40000004100 */
[----:B------:R-:W-:Y:S01]  /*8af0*/  FMUL.FTZ R42, R42, 1 ;  /* 0x3f8000002a2a7820 */ /* 0x000fe20000410000 */
[----:B------:R-:W-:Y:S01]  /*8b00*/  FMUL.FTZ R50, R50, 1 ;  /* 0x3f80000032327820 */ /* 0x000fe20000410000 */
[--C-:B------:R-:W-:Y:S02]  /*8b10*/  HADD2.F32 R51, -RZ, R73.reuse.H1_H1 ;  /* 0x30000049ff337230 */ /* 0x100fe40000004100 */
[----:B------:R-:W-:Y:S01]  /*8b20*/  FMUL.FTZ R44, R44, 1 ;  /* 0x3f8000002c2c7820 */ /* 0x000fe20000410000 */
[----:B------:R-:W-:Y:S01]  /*8b30*/  FMUL.FTZ R48, R48, 1 ;  /* 0x3f80000030307820 */ /* 0x000fe20000410000 */
[----:B------:R-:W-:Y:S01]  /*8b40*/  HADD2.F32 R52, -RZ, R74.H1_H1 ;  /* 0x3000004aff347230 */ /* 0x000fe20000004100 */
[----:B------:R-:W4:Y:S01]  /*8b50*/  F2F.F64.F32 R62, R49 ;  /* 0x00000031003e7310 */ /* 0x000f220000201800 */
[----:B--2---:R-:W-:Y:S02]  /*8b60*/  HADD2.F32 R8, -RZ, R73.H0_H0 ;  /* 0x20000049ff087230 */ /* 0x004fe40000004100 */
[----:B------:R-:W-:Y:S01]  /*8b70*/  FMUL.FTZ R56, R51, 1 ;  /* 0x3f80000033387820 */ /* 0x000fe20000410000 */
[----:B------:R-:W-:-:S02]  /*8b80*/  FMUL.FTZ R52, R52, 1 ;  /* 0x3f80000034347820 */ /* 0x000fc40000410000 */
[----:B------:R-:W-:Y:S01]  /*8b90*/  FMUL.FTZ R58, R8, 1 ;  /* 0x3f800000083a7820 */ /* 0x000fe20000410000 */
[----:B------:R-:W-:Y:S01]  /*8ba0*/  HADD2.F32 R8, -RZ, R74.H0_H0 ;  /* 0x2000004aff087230 */ /* 0x000fe20000004100 */
[----:B------:R2:W5:Y:S01]  /*8bb0*/  F2F.F64.F32 R60, R50 ;  /* 0x00000032003c7310 */ /* 0x0005620000201800 */
[----:B---3--:R-:W-:Y:S02]  /*8bc0*/  LOP3.LUT R24, R24, R68, RZ, 0x3c, !PT ;  /* 0x0000004418187212 */ /* 0x008fe400078e3cff */
[----:B------:R-:W-:Y:S01]  /*8bd0*/  LOP3.LUT R0, R0, R69, RZ, 0x3c, !PT ;  /* 0x0000004500007212 */ /* 0x000fe200078e3cff */
[----:B------:R-:W-:Y:S01]  /*8be0*/  FMUL.FTZ R54, R8, 1 ;  /* 0x3f80000008367820 */ /* 0x000fe20000410000 */
[----:B------:R-:W-:Y:S01]  /*8bf0*/  HADD2.F32 R8, -RZ, R75.H0_H0 ;  /* 0x2000004bff087230 */ /* 0x000fe20000004100 */
[----:B----4-:R-:W-:Y:S02]  /*8c00*/  LOP3.LUT R29, R29, R62, RZ, 0x3c, !PT ;  /* 0x0000003e1d1d7212 */ /* 0x010fe400078e3cff */
[----:B------:R-:W3:Y:S01]  /*8c10*/  F2F.F64.F32 R42, R42 ;  /* 0x0000002a002a7310 */ /* 0x000ee20000201800 */
[----:B------:R-:W-:Y:S01]  /*8c20*/  LOP3.LUT R7, R7, R63, RZ, 0x3c, !PT ;  /* 0x0000003f07077212 */ /* 0x000fe200078e3cff */
[----:B--2---:R-:W-:Y:S01]  /*8c30*/  FMUL.FTZ R50, R8, 1 ;  /* 0x3f80000008327820 */ /* 0x004fe20000410000 */
[----:B------:R-:W-:Y:S01]  /*8c40*/  HADD2.F32 R8, -RZ, R76.H0_H0 ;  /* 0x2000004cff087230 */ /* 0x000fe20000004100 */
[----:B-----5:R-:W-:-:S04]  /*8c50*/  LOP3.LUT R28, R28, R60, RZ, 0x3c, !PT ;  /* 0x0000003c1c1c7212 */ /* 0x020fc800078e3cff */
[----:B------:R2:W4:Y:S01]  /*8c60*/  F2F.F64.F32 R66, R44 ;  /* 0x0000002c00427310 */ /* 0x0005220000201800 */
[----:B------:R-:W-:Y:S01]  /*8c70*/  FMUL.FTZ R8, R8, 1 ;  /* 0x3f80000008087820 */ /* 0x000fe20000410000 */
[----:B------:R-:W-:Y:S02]  /*8c80*/  LOP3.LUT R6, R6, R61, RZ, 0x3c, !PT ;  /* 0x0000003d06067212 */ /* 0x000fe400078e3cff */
[----:B---3--:R-:W-:-:S04]  /*8c90*/  LOP3.LUT R25, R25, R42, RZ, 0x3c, !PT ;  /* 0x0000002a19197212 */ /* 0x008fc800078e3cff */
[----:B------:R3:W5:Y:S01]  /*8ca0*/  F2F.F64.F32 R64, R48 ;  /* 0x0000003000407310 */ /* 0x0007620000201800 */
[----:B--2---:R-:W-:Y:S01]  /*8cb0*/  HADD2.F32 R44, -RZ, R76.H1_H1 ;  /* 0x3000004cff2c7230 */ /* 0x004fe20000004100 */
[----:B------:R-:W-:-:S04]  /*8cc0*/  LOP3.LUT R3, R3, R43, RZ, 0x3c, !PT ;  /* 0x0000002b03037212 */ /* 0x000fc800078e3cff */
[----:B------:R-:W-:Y:S01]  /*8cd0*/  FMUL.FTZ R44, R44, 1 ;  /* 0x3f8000002c2c7820 */ /* 0x000fe20000410000 */
[----:B----4-:R-:W-:Y:S01]  /*8ce0*/  LOP3.LUT R26, R26, R66, RZ, 0x3c, !PT ;  /* 0x000000421a1a7212 */ /* 0x010fe200078e3cff */
[----:B------:R-:W2:Y:S01]  /*8cf0*/  F2F.F64.F32 R56, R56 ;  /* 0x0000003800387310 */ /* 0x000ea20000201800 */
[----:B---3--:R-:W-:Y:S01]  /*8d00*/  HADD2.F32 R48, -RZ, R75.H1_H1 ;  /* 0x3000004bff307230 */ /* 0x008fe20000004100 */
[----:B------:R-:W-:-:S04]  /*8d10*/  LOP3.LUT R4, R4, R67, RZ, 0x3c, !PT ;  /* 0x0000004304047212 */ /* 0x000fc800078e3cff */
[----:B------:R-:W-:Y:S01]  /*8d20*/  FMUL.FTZ R48, R48, 1 ;  /* 0x3f80000030307820 */ /* 0x000fe20000410000 */
[----:B-----5:R-:W-:Y:S01]  /*8d30*/  LOP3.LUT R27, R27, R64, RZ, 0x3c, !PT ;  /* 0x000000401b1b7212 */ /* 0x020fe200078e3cff */
[----:B------:R-:W3:Y:S01]  /*8d40*/  F2F.F64.F32 R50, R50 ;  /* 0x0000003200327310 */ /* 0x000ee20000201800 */
[----:B------:R-:W-:Y:S01]  /*8d50*/  HADD2.F32 R64, -RZ, R77.H0_H0 ;  /* 0x2000004dff407230 */ /* 0x000fe20000004100 */
[----:B------:R-:W-:-:S04]  /*8d60*/  LOP3.LUT R5, R5, R65, RZ, 0x3c, !PT ;  /* 0x0000004105057212 */ /* 0x000fc800078e3cff */
[----:B------:R-:W-:Y:S01]  /*8d70*/  FMUL.FTZ R64, R64, 1 ;  /* 0x3f80000040407820 */ /* 0x000fe20000410000 */
[----:B--2---:R-:W-:Y:S01]  /*8d80*/  LOP3.LUT R30, R30, R56, RZ, 0x3c, !PT ;  /* 0x000000381e1e7212 */ /* 0x004fe200078e3cff */
[----:B------:R-:W2:Y:S01]  /*8d90*/  F2F.F64.F32 R58, R58 ;  /* 0x0000003a003a7310 */ /* 0x000ea20000201800 */
[----:B------:R-:W-:Y:S02]  /*8da0*/  LOP3.LUT R10, R10, R57, RZ, 0x3c, !PT ;  /* 0x000000390a0a7212 */ /* 0x000fe400078e3cff */
[----:B---3--:R-:W-:-:S05]  /*8db0*/  LOP3.LUT R13, R13, R51, RZ, 0x3c, !PT ;  /* 0x000000330d0d7212 */ /* 0x008fca00078e3cff */
[----:B------:R-:W3:Y:S01]  /*8dc0*/  F2F.F64.F32 R54, R54 ;  /* 0x0000003600367310 */ /* 0x000ee20000201800 */
[----:B------:R-:W-:Y:S02]  /*8dd0*/  LOP3.LUT R34, R34, R50, RZ, 0x3c, !PT ;  /* 0x0000003222227212 */ /* 0x000fe400078e3cff */
[----:B--2---:R-:W-:-:S05]  /*8de0*/  LOP3.LUT R31, R31, R58, RZ, 0x3c, !PT ;  /* 0x0000003a1f1f7212 */ /* 0x004fca00078e3cff */
[----:B------:R2:W4:Y:S01]  /*8df0*/  F2F.F64.F32 R62, R44 ;  /* 0x0000002c003e7310 */ /* 0x0005220000201800 */
[----:B------:R-:W-:Y:S02]  /*8e00*/  LOP3.LUT R9, R9, R59, RZ, 0x3c, !PT ;  /* 0x0000003b09097212 */ /* 0x000fe400078e3cff */
[----:B---3--:R-:W-:-:S05]  /*8e10*/  LOP3.LUT R32, R32, R54, RZ, 0x3c, !PT ;  /* 0x0000003620207212 */ /* 0x008fca00078e3cff */
[----:B------:R3:W5:Y:S01]  /*8e20*/  F2F.F64.F32 R42, R8 ;  /* 0x00000008002a7310 */ /* 0x0007620000201800 */
[----:B--2---:R-:W-:Y:S02]  /*8e30*/  MOV R44, UR4 ;  /* 0x00000004002c7c02 */ /* 0x004fe40008000f00 */
[----:B------:R-:W-:-:S03]  /*8e40*/  LOP3.LUT R11, R11, R55, RZ, 0x3c, !PT ;  /* 0x000000370b0b7212 */ /* 0x000fc600078e3cff */
[C---:B------:R-:W-:Y:S01]  /*8e50*/  IMAD R45, R44.reuse, 0x4, R45 ;  /* 0x000000042c2d7824 */ /* 0x040fe200078e022d */
[----:B----4-:R-:W-:Y:S01]  /*8e60*/  LOP3.LUT R37, R37, R62, RZ, 0x3c, !PT ;  /* 0x0000003e25257212 */ /* 0x010fe200078e3cff */
[----:B---3--:R-:W-:Y:S01]  /*8e70*/  HADD2.F32 R8, -RZ, R77.H1_H1 ;  /* 0x3000004dff087230 */ /* 0x008fe20000004100 */
[----:B------:R-:W2:Y:S01]  /*8e80*/  F2F.F64.F32 R52, R52 ;  /* 0x0000003400347310 */ /* 0x000ea20000201800 */
[----:B------:R-:W-:Y:S01]  /*8e90*/  IMAD R51, R44, 0x3, R45 ;  /* 0x000000032c337824 */ /* 0x000fe200078e022d */
[----:B------:R-:W-:Y:S02]  /*8ea0*/  LOP3.LUT R16, R16, R63, RZ, 0x3c, !PT ;  /* 0x0000003f10107212 */ /* 0x000fe400078e3cff */
[----:B------:R-:W-:Y:S01]  /*8eb0*/  FMUL.FTZ R56, R8, 1 ;  /* 0x3f80000008387820 */ /* 0x000fe20000410000 */
[----:B-1----:R-:W-:Y:S02]  /*8ec0*/  MOV R8, UR5 ;  /* 0x0000000500087c02 */ /* 0x002fe40008000f00 */
[----:B-----5:R-:W-:Y:S01]  /*8ed0*/  LOP3.LUT R36, R36, R42, RZ, 0x3c, !PT ;  /* 0x0000002a24247212 */ /* 0x020fe200078e3cff */
[----:B------:R-:W1:Y:S01]  /*8ee0*/  F2F.F64.F32 R48, R48 ;  /* 0x0000003000307310 */ /* 0x000e620000201800 */
[----:B------:R-:W-:-:S02]  /*8ef0*/  ISETP.GE.U32.AND P1, PT, R51, R8, PT ;  /* 0x000000083300720c */ /* 0x000fc40003f26070 */
[----:B------:R-:W-:Y:S02]  /*8f00*/  LOP3.LUT R15, R15, R43, RZ, 0x3c, !PT ;  /* 0x0000002b0f0f7212 */ /* 0x000fe400078e3cff */
[----:B--2---:R-:W-:-:S03]  /*8f10*/  LOP3.LUT R33, R33, R52, RZ, 0x3c, !PT ;  /* 0x0000003421217212 */ /* 0x004fc600078e3cff */
        /* <DEDUP_REMOVED lines=10> */
.L_x_881:
[----:B0-----:R-:W-:Y:S05]  /*8fc0*/  BSYNC.RECONVERGENT B0 ;  /* 0x0000000000007941 */ /* 0x001fea0003800200 */
.L_x_880:
[----:B------:R-:W-:Y:S01]  /*8fd0*/  ISETP.GE.U32.AND P0, PT, R45, R8, PT ;  /* 0x000000082d00720c */ /* 0x000fe20003f06070 */
[----:B------:R-:W-:Y:S01]  /*8fe0*/  BSSY.RECONVERGENT B0, `(.L_x_888) ;  /* 0x0000488000007945 */ /* 0x000fe20003800200 */
[----:B------:R-:W-:Y:S02]  /*8ff0*/  PRMT R51, R76, 0x5410, R70 ;  /* 0x000054104c337816 */ /* 0x000fe40000000046 */
[----:B------:R-:W-:Y:S02]  /*9000*/  PRMT R52, R77, 0x7610, R76 ;  /* 0x000076104d347816 */ /* 0x000fe4000000004c */
[----:B------:R-:W-:Y:S02]  /*9010*/  PRMT R54, R71, 0x7632, R77 ;  /* 0x0000763247367816 */ /* 0x000fe4000000004d */
[----:B------:R-:W-:Y:S02]  /*9020*/  PRMT R58, R75, 0x7610, R75 ;  /* 0x000076104b3a7816 */ /* 0x000fe4000000004b */
[----:B------:R-:W-:-:S02]  /*9030*/  PRMT R57, R73, 0x7632, R74 ;  /* 0x0000763249397816 */ /* 0x000fc4000000004a */
[----:B------:R-:W-:Y:S02]  /*9040*/  PRMT R55, R74, 0x5410, R72 ;  /* 0x000054104a377816 */ /* 0x000fe40000000048 */
[----:B------:R-:W-:Y:S02]  /*9050*/  PRMT R56, R72, 0x5432, R73 ;  /* 0x0000543248387816 */ /* 0x000fe40000000049 */
[----:B------:R-:W-:Y:S01]  /*9060*/  PRMT R53, R71, 0x7610, R70 ;  /* 0x0000761047357816 */ /* 0x000fe20000000046 */
[----:B------:R-:W-:Y:S06]  /*9070*/  @P0 BRA `(.L_x_889) ;  /* 0x0000004400f80947 */ /* 0x000fec0003800000 */
        /* <DEDUP_REMOVED lines=281> */
.L_x_891:
[----:B------:R-:W-:Y:S02]  /*a210*/  SHF.R.U32.HI R42, RZ, 0x3, R42 ;  /* 0x00000003ff2a7819 */ /* 0x000fe4000001162a */
[----:B------:R-:W-:-:S07]  /*a220*/  MOV R43, RZ ;  /* 0x000000ff002b7202 */ /* 0x000fce0000000f00 */
.L_x_890:
[----:B------:R-:W0:Y:S02]  /*a230*/  LDCU.64 UR4, c[0x0][0x760] ;  /* 0x0000ec00ff0477ac */ /* 0x000e240008000a00 */
[----:B0-----:R-:W-:-:S05]  /*a240*/  IADD3 R47, P1, PT, R47, UR4, RZ ;  /* 0x000000042f2f7c10 */ /* 0x001fca000ff3e0ff */
[----:B------:R-:W-:Y:S01]  /*a250*/  IMAD.X R46, RZ, RZ, UR5, P1 ;  /* 0x00000005ff2e7e24 */ /* 0x000fe200088e06ff */
[----:B------:R-:W-:-:S04]  /*a260*/  LEA R18, P1, R42, R47, 0x3 ;  /* 0x0000002f2a127211 */ /* 0x000fc800078218ff */
[----:B------:R-:W-:-:S06]  /*a270*/  LEA.HI.X R19, R42, R46, R43, 0x3, P1 ;  /* 0x0000002e2a137211 */ /* 0x000fcc00008f1c2b */
[----:B------:R-:W2:Y:S01]  /*a280*/  LDG.E.64 R18, desc[UR36][R18.64] ;  /* 0x0000002412127981 */ /* 0x000ea2000c1e1b00 */
[----:B------:R-:W-:-:S04]  /*a290*/  IADD3 R43, PT, PT, R45, R44, RZ ;  /* 0x0000002c2d2b7210 */ /* 0x000fc80007ffe0ff */
[----:B------:R-:W-:Y:S02]  /*a2a0*/  ISETP.GE.U32.AND P1, PT, R43, R8, PT ;  /* 0x000000082b00720c */ /* 0x000fe40003f26070 */
[--C-:B--2---:R-:W-:Y:S02]  /*a2b0*/  PRMT R51, R51, 0x5410, R18.reuse ;  /* 0x0000541033337816 */ /* 0x104fe40000000012 */
[C---:B------:R-:W-:Y:S02]  /*a2c0*/  PRMT R53, R19.reuse, 0x7610, R18 ;  /* 0x0000761013357816 */ /* 0x040fe40000000012 */
[----:B------:R-:W-:-:S07]  /*a2d0*/  PRMT R54, R19, 0x7632, R54 ;  /* 0x0000763213367816 */ /* 0x000fce0000000036 */
        /* <DEDUP_REMOVED lines=276> */
.L_x_893:
[----:B------:R-:W-:Y:S01]  /*b420*/  SHF.R.U32.HI R18, RZ, 0x3, R50 ;  /* 0x00000003ff127819 */ /* 0x000fe20000011632 */
[----:B------:R-:W-:-:S07]  /*b430*/  IMAD.MOV.U32 R19, RZ, RZ, RZ ;  /* 0x000000ffff137224 */ /* 0x000fce00078e00ff */
.L_x_892:
[----:B------:R-:W-:-:S04]  /*b440*/  LEA R40, P1, R18, R47, 0x3 ;  /* 0x0000002f12287211 */ /* 0x000fc800078218ff */
[----:B------:R-:W-:-:S06]  /*b450*/  LEA.HI.X R41, R18, R46, R19, 0x3, P1 ;  /* 0x0000002e12297211 */ /* 0x000fcc00008f1c13 */
[----:B------:R-:W2:Y:S01]  /*b460*/  LDG.E.64 R40, desc[UR36][R40.64] ;  /* 0x0000002428287981 */ /* 0x000ea2000c1e1b00 */
[----:B------:R-:W-:-:S04]  /*b470*/  IADD3 R19, PT, PT, R43, R44, RZ ;  /* 0x0000002c2b137210 */ /* 0x000fc80007ffe0ff */
[----:B------:R-:W-:Y:S02]  /*b480*/  ISETP.GE.U32.AND P1, PT, R19, R8, PT ;  /* 0x000000081300720c */ /* 0x000fe40003f26070 */
[----:B--2---:R-:W-:Y:S02]  /*b490*/  PRMT R55, R55, 0x5410, R40 ;  /* 0x0000541037377816 */ /* 0x004fe40000000028 */
[----:B------:R-:W-:Y:S02]  /*b4a0*/  PRMT R56, R40, 0x5432, R41 ;  /* 0x0000543228387816 */ /* 0x000fe40000000029 */
        /* <DEDUP_REMOVED lines=277> */
.L_x_895:
[----:B------:R-:W-:Y:S01]  /*c600*/  SHF.R.U32.HI R42, RZ, 0x3, R50 ;  /* 0x00000003ff2a7819 */ /* 0x000fe20000011632 */
[----:B------:R-:W-:-:S07]  /*c610*/  IMAD.MOV.U32 R43, RZ, RZ, RZ ;  /* 0x000000ffff2b7224 */ /* 0x000fce00078e00ff */
.L_x_894:
        /* <DEDUP_REMOVED lines=284> */
.L_x_897:
[----:B------:R-:W-:Y:S02]  /*d7e0*/  SHF.R.U32.HI R42, RZ, 0x3, R42 ;  /* 0x00000003ff2a7819 */ /* 0x000fe4000001162a */
[----:B------:R-:W-:-:S07]  /*d7f0*/  MOV R43, RZ ;  /* 0x000000ff002b7202 */ /* 0x000fce0000000f00 */
.L_x_896:
[----:B------:R-:W-:-:S04]  /*d800*/  LEA R18, P0, R42, R47, 0x3 ;  /* 0x0000002f2a127211 */ /* 0x000fc800078018ff */
[----:B------:R-:W-:-:S06]  /*d810*/  LEA.HI.X R19, R42, R46, R43, 0x3, P0 ;  /* 0x0000002e2a137211 */ /* 0x000fcc00000f1c2b */
[----:B------:R-:W2:Y:S02]  /*d820*/  LDG.E.64 R18, desc[UR36][R18.64] ;  /* 0x0000002412127981 */ /* 0x000ea4000c1e1b00 */
[----:B--2---:R-:W-:Y:S02]  /*d830*/  PRMT R51, R18, 0x7610, R51 ;  /* 0x0000761012337816 */ /* 0x004fe40000000033 */
[----:B------:R-:W-:Y:S02]  /*d840*/  PRMT R52, R19, 0x7610, R18 ;  /* 0x0000761013347816 */ /* 0x000fe40000000012 */
[----:B------:R-:W-:-:S07]  /*d850*/  PRMT R54, R54, 0x7610, R19 ;  /* 0x0000761036367816 */ /* 0x000fce0000000013 */
.L_x_889:
[----:B------:R-:W-:Y:S05]  /*d860*/  BSYNC.RECONVERGENT B0 ;  /* 0x0000000000007941 */ /* 0x000fea0003800200 */
.L_x_888:
[----:B------:R-:W-:Y:S01]  /*d870*/  ISETP.GE.U32.AND P0, PT, R45, R8, PT ;  /* 0x000000082d00720c */ /* 0x000fe20003f06070 */
[----:B------:R-:W-:-:S12]  /*d880*/  BSSY.RECONVERGENT B0, `(.L_x_898) ;  /* 0x000005b000007945 */ /* 0x000fd80003800200 */
[----:B------:R-:W-:Y:S05]  /*d890*/  @P0 BRA `(.L_x_899) ;  /* 0x0000000400640947 */ /* 0x000fea0003800000 */
[----:B------:R-:W-:Y:S01]  /*d8a0*/  HADD2.F32 R40, -RZ, R53.H1_H1 ;  /* 0x30000035ff287230 */ /* 0x000fe20000004100 */
[----:B------:R-:W-:Y:S01]  /*d8b0*/  IADD3 R45, PT, PT, R45, R44, RZ ;  /* 0x0000002c2d2d7210 */ /* 0x000fe20007ffe0ff */
[----:B------:R-:W-:Y:S02]  /*d8c0*/  HADD2.F32 R18, -RZ, R51.H1_H1 ;  /* 0x30000033ff127230 */ /* 0x000fe40000004100 */
[----:B------:R-:W-:Y:S02]  /*d8d0*/  HADD2.F32 R53, -RZ, R53.H0_H0 ;  /* 0x20000035ff357230 */ /* 0x000fe40000004100 */
[----:B------:R-:W-:Y:S01]  /*d8e0*/  FMUL.FTZ R40, R40, 1 ;  /* 0x3f80000028287820 */ /* 0x000fe20000410000 */
[----:B------:R-:W-:Y:S02]  /*d8f0*/  HADD2.F32 R42, -RZ, R54.H0_H0 ;  /* 0x20000036ff2a7230 */ /* 0x000fe40000004100 */
[----:B------:R-:W-:Y:S01]  /*d900*/  FMUL.FTZ R18, R18, 1 ;  /* 0x3f80000012127820 */ /* 0x000fe20000410000 */
[----:B------:R-:W-:Y:S01]  /*d910*/  ISETP.GE.U32.AND P0, PT, R45, R8, PT ;  /* 0x000000082d00720c */ /* 0x000fe20003f06070 */
[----:B------:R-:W-:Y:S01]  /*d920*/  FMUL.FTZ R46, R53, 1 ;  /* 0x3f800000352e7820 */ /* 0x000fe20000410000 */
        /* <DEDUP_REMOVED lines=15> */
[----:B------:R-:W-:Y:S02]  /*da20*/  HADD2.F32 R18, -RZ, R55.H1_H1 ;  /* 0x30000037ff127230 */ /* 0x000fe40000004100 */
[----:B------:R-:W-:Y:S02]  /*da30*/  HADD2.F32 R56, -RZ, R56.H1_H1 ;  /* 0x30000038ff387230 */ /* 0x000fe40000004100 */
[----:B------:R-:W-:Y:S01]  /*da40*/  FMUL.FTZ R40, R40, 1 ;  /* 0x3f80000028287820 */ /* 0x000fe20000410000 */
[----:B------:R-:W-:Y:S02]  /*da50*/  HADD2.F32 R42, -RZ, R57.H0_H0 ;  /* 0x20000039ff2a7230 */ /* 0x000fe40000004100 */
[----:B------:R-:W-:Y:S01]  /*da60*/  FMUL.FTZ R18, R18, 1 ;  /* 0x3f80000012127820 */ /* 0x000fe20000410000 */
[----:B------:R-:W-:-:S02]  /*da70*/  IMAD.IADD R45, R45, 0x1, R44 ;  /* 0x000000012d2d7824 */ /* 0x000fc400078e022c */
[----:B------:R-:W-:Y:S01]  /*da80*/  FMUL.FTZ R46, R56, 1 ;  /* 0x3f800000382e7820 */ /* 0x000fe20000410000 */
[----:B------:R-:W-:Y:S01]  /*da90*/  FMUL.FTZ R42, R42, 1 ;  /* 0x3f8000002a2a7820 */ /* 0x000fe20000410000 */
[----:B------:R-:W0:Y:S01]  /*daa0*/  F2F.F64.F32 R40, R40 ;  /* 0x0000002800287310 */ /* 0x000e220000201800 */
[----:B------:R-:W-:-:S07]  /*dab0*/  ISETP.GE.U32.AND P0, PT, R45, R8, PT ;  /* 0x000000082d00720c */ /* 0x000fce0003f06070 */
        /* <DEDUP_REMOVED lines=12> */
[--C-:B------:R-:W-:Y:S01]  /*db80*/  HADD2.F32 R42, -RZ, R58.reuse.H0_H0 ;  /* 0x2000003aff2a7230 */ /* 0x100fe20000004100 */
[----:B------:R-:W-:Y:S01]  /*db90*/  IADD3 R45, PT, PT, R45, R44, RZ ;  /* 0x0000002c2d2d7210 */ /* 0x000fe20007ffe0ff */
[----:B------:R-:W-:Y:S02]  /*dba0*/  HADD2.F32 R55, -RZ, R55.H0_H0 ;  /* 0x20000037ff377230 */ /* 0x000fe40000004100 */
[----:B------:R-:W-:Y:S02]  /*dbb0*/  HADD2.F32 R57, -RZ, R57.H1_H1 ;  /* 0x30000039ff397230 */ /* 0x000fe40000004100 */
[----:B------:R-:W-:Y:S01]  /*dbc0*/  FMUL.FTZ R46, R42, 1 ;  /* 0x3f8000002a2e7820 */ /* 0x000fe20000410000 */
[----:B------:R-:W-:Y:S02]  /*dbd0*/  HADD2.F32 R58, -RZ, R58.H1_H1 ;  /* 0x3000003aff3a7230 */ /* 0x000fe40000004100 */
        /* <DEDUP_REMOVED lines=17> */
[--C-:B------:R-:W-:Y:S02]  /*dcf0*/  HADD2.F32 R8, -RZ, R52.reuse.H1_H1 ;  /* 0x30000034ff087230 */ /* 0x100fe40000004100 */
[----:B------:R-:W-:Y:S02]  /*dd00*/  HADD2.F32 R51, -RZ, R51.H0_H0 ;  /* 0x20000033ff337230 */ /* 0x000fe40000004100 */
[----:B------:R-:W-:Y:S02]  /*dd10*/  HADD2.F32 R52, -RZ, R52.H0_H0 ;  /* 0x20000034ff347230 */ /* 0x000fe40000004100 */
        /* <DEDUP_REMOVED lines=17> */
.L_x_899:
[----:B------:R-:W-:Y:S05]  /*de30*/  BSYNC.RECONVERGENT B0 ;  /* 0x0000000000007941 */ /* 0x000fea0003800200 */
.L_x_898:
        /* <DEDUP_REMOVED lines=16> */
.L_x_850:
[----:B------:R-:W-:Y:S05]  /*df40*/  BSYNC.RECONVERGENT B6 ;  /* 0x0000000000067941 */ /* 0x000fea0003800200 */
.L_x_849:
        /* <DEDUP_REMOVED lines=11> */
[----:B------:R-:W-:-:S02]  /*e000*/  MOV R10, R0 ;  /* 0x00000000000a7202 */ /* 0x000fc40000000f00 */
[----:B------:R-:W-:Y:S01]  /*e010*/  MOV R11, R21 ;  /* 0x00000015000b7202 */ /* 0x000fe20000000f00 */
[----:B-1----:R-:W-:Y:S01]  /*e020*/  IMAD R4, R2, R14, R17 ;  /* 0x0000000e02047224 */ /* 0x002fe200078e0211 */
[----:B0-----:R-:W-:Y:S01]  /*e030*/  LEA R13, R6, R5, 0x18 ;  /* 0x00000005060d7211 */ /* 0x001fe200078ec0ff */
[----:B------:R-:W-:Y:S01]  /*e040*/  IMAD.MOV.U32 R6, RZ, RZ, R56 ;  /* 0x000000ffff067224 */ /* 0x000fe200078e0038 */
[----:B------:R-:W-:Y:S02]  /*e050*/  MOV R5, R19 ;  /* 0x0000001300057202 */ /* 0x000fe40000000f00 */
[----:B--2---:R-:W-:Y:S01]  /*e060*/  ISETP.GE.U32.AND P0, PT, R20, 0x2, PT ;  /* 0x000000021400780c */ /* 0x004fe20003f06070 */
[----:B------:R-:W-:Y:S01]  /*e070*/  IMAD R15, R4, 0x20, R13 ;  /* 0x00000020040f7824 */ /* 0x000fe200078e020d */
[----:B------:R-:W-:-:S04]  /*e080*/  MOV R4, R18 ;  /* 0x0000001200047202 */ /* 0x000fc80000000f00 */
[----:B------:R0:W-:Y:S04]  /*e090*/  STS.128 [R15+0x10], R8 ;  /* 0x000010080f007388 */ /* 0x0001e80000000c00 */
[----:B------:R0:W-:Y:S03]  /*e0a0*/  STS.128 [R15], R4 ;  /* 0x000000040f007388 */ /* 0x0001e60000000c00 */
[----:B------:R-:W-:Y:S05]  /*e0b0*/  @!P0 BRA `(.L_x_900) ;  /* 0x00000000008c8947 */ /* 0x000fea0003800000 */
[----:B0-----:R-:W-:-:S07]  /*e0c0*/  IMAD.MOV.U32 R4, RZ, RZ, R20 ;  /* 0x000000ffff047224 */ /* 0x001fce00078e0014 */
.L_x_903:
        /* <DEDUP_REMOVED lines=9> */
[----:B------:R-:W-:-:S05]  /*e160*/  IMAD R4, R5, R14, R17 ;  /* 0x0000000e05047224 */ /* 0x000fca00078e0211 */
[----:B------:R-:W-:-:S05]  /*e170*/  LEA R12, R4, R13, 0x5 ;  /* 0x0000000d040c7211 */ /* 0x000fca00078e28ff */
[----:B------:R-:W0:Y:S04]  /*e180*/  LDS.128 R4, [R12] ;  /* 0x000000000c047984 */ /* 0x000e280000000c00 */
[----:B------:R-:W1:Y:S01]  /*e190*/  LDS.128 R8, [R12+0x10] ;  /* 0x000010000c087984 */ /* 0x000e620000000c00 */
[----:B0-----:R-:W-:Y:S02]  /*e1a0*/  LOP3.LUT R18, R4, R18, RZ, 0x3c, !PT ;  /* 0x0000001204127212 */ /* 0x001fe400078e3cff */
[----:B------:R-:W-:Y:S02]  /*e1b0*/  LOP3.LUT R57, R7, R57, RZ, 0x3c, !PT ;  /* 0x0000003907397212 */ /* 0x000fe400078e3cff */
[----:B-1----:R-:W-:Y:S01]  /*e1c0*/  LOP3.LUT R0, R10, R0, RZ, 0x3c, !PT ;  /* 0x000000000a007212 */ /* 0x002fe200078e3cff */
[----:B------:R-:W-:Y:S01]  /*e1d0*/  IMAD.MOV.U32 R4, RZ, RZ, R18 ;  /* 0x000000ffff047224 */ /* 0x000fe200078e0012 */
[----:B------:R-:W-:Y:S01]  /*e1e0*/  LOP3.LUT R19, R5, R19, RZ, 0x3c, !PT ;  /* 0x0000001305137212 */ /* 0x000fe200078e3cff */
[----:B------:R-:W-:Y:S01]  /*e1f0*/  IMAD.MOV.U32 R7, RZ, RZ, R57 ;  /* 0x000000ffff077224 */ /* 0x000fe200078e0039 */
[----:B------:R-:W-:Y:S01]  /*e200*/  LOP3.LUT R56, R6, R56, RZ, 0x3c, !PT ;  /* 0x0000003806387212 */ /* 0x000fe200078e3cff */
[----:B------:R-:W-:Y:S01]  /*e210*/  IMAD.MOV.U32 R10, RZ, RZ, R0 ;  /* 0x000000ffff0a7224 */ /* 0x000fe200078e0000 */
[----:B------:R-:W-:-:S02]  /*e220*/  LOP3.LUT R16, R8, R16, RZ, 0x3c, !PT ;  /* 0x0000001008107212 */ /* 0x000fc400078e3cff */
[----:B------:R-:W-:Y:S02]  /*e230*/  LOP3.LUT R3, R9, R3, RZ, 0x3c, !PT ;  /* 0x0000000309037212 */ /* 0x000fe400078e3cff */
[----:B------:R-:W-:Y:S02]  /*e240*/  LOP3.LUT R21, R11, R21, RZ, 0x3c, !PT ;  /* 0x000000150b157212 */ /* 0x000fe400078e3cff */
[----:B------:R-:W-:Y:S02]  /*e250*/  MOV R5, R19 ;  /* 0x0000001300057202 */ /* 0x000fe40000000f00 */
[----:B------:R-:W-:Y:S02]  /*e260*/  MOV R6, R56 ;  /* 0x0000003800067202 */ /* 0x000fe40000000f00 */
[----:B------:R-:W-:Y:S02]  /*e270*/  MOV R8, R16 ;  /* 0x0000001000087202 */ /* 0x000fe40000000f00 */
[----:B------:R-:W-:Y:S01]  /*e280*/  MOV R9, R3 ;  /* 0x0000000300097202 */ /* 0x000fe20000000f00 */
[----:B------:R0:W-:Y:S01]  /*e290*/  STS.128 [R15], R4 ;  /* 0x000000040f007388 */ /* 0x0001e20000000c00 */
[----:B------:R-:W-:-:S05]  /*e2a0*/  MOV R11, R21 ;  /* 0x00000015000b7202 */ /* 0x000fca0000000f00 */
[----:B------:R0:W-:Y:S02]  /*e2b0*/  STS.128 [R15+0x10], R8 ;  /* 0x000010080f007388 */ /* 0x0001e40000000c00 */
.L_x_902:
[----:B------:R-:W-:Y:S05]  /*e2c0*/  BSYNC.RECONVERGENT B0 ;  /* 0x0000000000007941 */ /* 0x000fea0003800200 */
.L_x_901:
[----:B0-----:R-:W-:Y:S01]  /*e2d0*/  MOV R4, R25 ;  /* 0x0000001900047202 */ /* 0x001fe20000000f00 */
[----:B------:R-:W-:Y:S06]  /*e2e0*/  @P1 BRA `(.L_x_903) ;  /* 0xfffffffc00781947 */ /* 0x000fec000383ffff */
.L_x_900:
[----:B------:R-:W1:Y:S02]  /*e2f0*/  LDCU UR4, c[0x0][0x3a8] ;  /* 0x00007500ff0477ac */ /* 0x000e640008000800 */
[----:B-1----:R-:W-:-:S09]  /*e300*/  UISETP.NE.AND UP0, UPT, UR4, URZ, UPT ;  /* 0x000000ff0400728c */ /* 0x002fd2000bf05270 */
[----:B------:R-:W-:Y:S05]  /*e310*/  BRA.U !UP0, `(.L_x_904) ;  /* 0x00000005085c7547 */ /* 0x000fea000b800000 */
[----:B------:R-:W1:Y:S02]  /*e320*/  LDC R20, c[0x0][0x360] ;  /* 0x0000d800ff147b82 */ /* 0x000e640000000800 */
[----:B-1----:R-:W-:Y:S01]  /*e330*/  ISETP.GE.U32.AND P0, PT, R20, 0x21, PT ;  /* 0x000000211400780c */ /* 0x002fe20003f06070 */
[----:B------:R-:W-:-:S12]  /*e340*/  IMAD.MOV.U32 R12, RZ, RZ, R20 ;  /* 0x000000ffff0c7224 */ /* 0x000fd800078e0014 */
[----:B------:R-:W-:Y:S05]  /*e350*/  @!P0 BRA `(.L_x_905) ;  /* 0x0000000000d48947 */ /* 0x000fea0003800000 */
[----:B------:R-:W1:Y:S01]  /*e360*/  S2UR UR5, SR_CgaCtaId ;  /* 0x00000000000579c3 */ /* 0x000e620000008800 */
[----:B------:R-:W-:Y:S01]  /*e370*/  UMOV UR4, 0x400 ;  /* 0x0000040000047882 */ /* 0x000fe20000000000 */
[----:B0-----:R-:W-:Y:S01]  /*e380*/  IMAD R4, R2, R20, R17 ;  /* 0x0000001402047224 */ /* 0x001fe200078e0211 */
[----:B------:R-:W-:Y:S01]  /*e390*/  UIADD3 UR4, UPT, UPT, UR4, 0x10, URZ ;  /* 0x0000001004047890 */ /* 0x000fe2000fffe0ff */
[----:B------:R-:W-:Y:S01]  /*e3a0*/  MOV R5, R19 ;  /* 0x0000001300057202 */ /* 0x000fe20000000f00 */
[----:B------:R-:W-:Y:S01]  /*e3b0*/  IMAD.MOV.U32 R6, RZ, RZ, R56 ;  /* 0x000000ffff067224 */ /* 0x000fe200078e0038 */
[----:B------:R-:W-:Y:S01]  /*e3c0*/  MOV R7, R57 ;  /* 0x0000003900077202 */ /* 0x000fe20000000f00 */
[----:B------:R-:W-:Y:S01]  /*e3d0*/  IMAD.MOV.U32 R9, RZ, RZ, R3 ;  /* 0x000000ffff097224 */ /* 0x000fe200078e0003 */
[----:B------:R-:W-:Y:S01]  /*e3e0*/  MOV R8, R16 ;  /* 0x0000001000087202 */ /* 0x000fe20000000f00 */
[----:B------:R-:W-:Y:S01]  /*e3f0*/  IMAD.MOV.U32 R12, RZ, RZ, 0x20 ;  /* 0x00000020ff0c7424 */ /* 0x000fe200078e00ff */
[----:B------:R-:W-:-:S02]  /*e400*/  MOV R10, R0 ;  /* 0x00000000000a7202 */ /* 0x000fc40000000f00 */
[----:B------:R-:W-:Y:S02]  /*e410*/  MOV R11, R21 ;  /* 0x00000015000b7202 */ /* 0x000fe40000000f00 */
[----:B------:R-:W-:Y:S01]  /*e420*/  ISETP.GE.U32.AND P0, PT, R20, 0x40, PT ;  /* 0x000000401400780c */ /* 0x000fe20003f06070 */
[----:B-1----:R-:W-:-:S06]  /*e430*/  ULEA UR4, UR5, UR4, 0x18 ;  /* 0x0000000405047291 */ /* 0x002fcc000f8ec0ff */
[----:B------:R-:W-:Y:S02]  /*e440*/  LEA R13, R4, UR4, 0x5 ;  /* 0x00000004040d7c11 */ /* 0x000fe4000f8e28ff */
[----:B------:R-:W-:-:S03]  /*e450*/  MOV R4, R18 ;  /* 0x0000001200047202 */ /* 0x000fc60000000f00 */
[----:B------:R1:W-:Y:S04]  /*e460*/  STS.128 [R13+0x10], R8 ;  /* 0x000010080d007388 */ /* 0x0003e80000000c00 */
[----:B------:R1:W-:Y:S01]  /*e470*/  STS.128 [R13], R4 ;  /* 0x000000040d007388 */ /* 0x0003e20000000c00 */
[----:B------:R-:W-:Y:S05]  /*e480*/  @!P0 BRA `(.L_x_905) ;  /* 0x0000000000888947 */ /* 0x000fea0003800000 */
[----:B-1----:R-:W-:-:S07]  /*e490*/  MOV R4, R20 ;  /* 0x0000001400047202 */ /* 0x002fce0000000f00 */
.L_x_908:
        /* <DEDUP_REMOVED lines=9> */
[----:B------:R-:W-:-:S05]  /*e530*/  IMAD R14, R24, 0x20, R13 ;  /* 0x00000020180e7824 */ /* 0x000fca00078e020d */
        /* <DEDUP_REMOVED lines=15> */
[----:B------:R-:W-:Y:S02]  /*e630*/  MOV R8, R16 ;  /* 0x0000001000087202 */ /* 0x000fe40000000f00 */
[----:B------:R-:W-:Y:S01]  /*e640*/  MOV R10, R0 ;  /* 0x00000000000a7202 */ /* 0x000fe20000000f00 */
[----:B------:R0:W-:Y:S01]  /*e650*/  STS.128 [R13], R4 ;  /* 0x000000040d007388 */ /* 0x0001e20000000c00 */
[----:B------:R-:W-:-:S05]  /*e660*/  MOV R11, R21 ;  /* 0x00000015000b7202 */ /* 0x000fca0000000f00 */
[----:B------:R0:W-:Y:S02]  /*e670*/  STS.128 [R13+0x10], R8 ;  /* 0x000010080d007388 */ /* 0x0001e40000000c00 */
.L_x_907:
[----:B------:R-:W-:Y:S05]  /*e680*/  BSYNC.RECONVERGENT B0 ;  /* 0x0000000000007941 */ /* 0x000fea0003800200 */
.L_x_906:
[----:B0-----:R-:W-:Y:S01]  /*e690*/  IMAD.MOV.U32 R4, RZ, RZ, R24 ;  /* 0x000000ffff047224 */ /* 0x001fe200078e0018 */
[----:B------:R-:W-:Y:S06]  /*e6a0*/  @P1 BRA `(.L_x_908) ;  /* 0xfffffffc007c1947 */ /* 0x000fec000383ffff */
.L_x_905:
[----:B------:R-:W-:Y:S01]  /*e6b0*/  ISETP.GE.U32.AND P0, PT, R12, 0x2, PT ;  /* 0x000000020c00780c */ /* 0x000fe20003f06070 */
[----:B------:R-:W-:Y:S05]  /*e6c0*/  WARPSYNC.ALL ;  /* 0x0000000000007948 */ /* 0x000fea0003800000 */
[----:B------:R-:W-:Y:S07]  /*e6d0*/  BAR.SYNC.DEFER_BLOCKING 0x0 ;  /* 0x0000000000007b1d */ /* 0x000fee0000010000 */
[----:B------:R-:W-:Y:S05]  /*e6e0*/  @!P0 BRA `(.L_x_904) ;  /* 0x0000000000688947 */ /* 0x000fea0003800000 */
[----:B01----:R-:W-:-:S07]  /*e6f0*/  HFMA2 R11, -RZ, RZ, 0, 5.9604644775390625e-08 ;  /* 0x00000001ff0b7431 */ /* 0x003fce00000001ff */
.L_x_909:
[----:B------:R-:W-:Y:S01]  /*e700*/  MOV R6, R16 ;  /* 0x0000001000067202 */ /* 0x000fe20000000f00 */
[----:B------:R-:W-:Y:S01]  /*e710*/  IMAD.MOV.U32 R5, RZ, RZ, R57 ;  /* 0x000000ffff057224 */ /* 0x000fe200078e0039 */
[----:B------:R-:W-:Y:S01]  /*e720*/  MOV R4, R56 ;  /* 0x0000003800047202 */ /* 0x000fe20000000f00 */
[----:B------:R-:W-:Y:S01]  /*e730*/  IMAD.MOV.U32 R8, RZ, RZ, R0 ;  /* 0x000000ffff087224 */ /* 0x000fe200078e0000 */
[----:B------:R-:W-:Y:S01]  /*e740*/  MOV R7, R3 ;  /* 0x0000000300077202 */ /* 0x000fe20000000f00 */
[----:B------:R-:W0:Y:S01]  /*e750*/  SHFL.DOWN PT, R10, R19, R11, 0x1f ;  /* 0x08001f0b130a7589 */ /* 0x000e2200000e0000 */
[----:B------:R-:W-:-:S03]  /*e760*/  MOV R9, R21 ;  /* 0x0000001500097202 */ /* 0x000fc60000000f00 */
        /* <DEDUP_REMOVED lines=13> */
[----:B------:R-:W-:-:S02]  /*e840*/  ISETP.GE.AND P0, PT, R11, R12, PT ;  /* 0x0000000c0b00720c */ /* 0x000fc40003f06270 */
[----:B-----5:R-:W-:Y:S02]  /*e850*/  LOP3.LUT R3, R7, R15, RZ, 0x3c, !PT ;  /* 0x0000000f07037212 */ /* 0x020fe400078e3cff */
[----:B------:R-:W-:Y:S02]  /*e860*/  LOP3.LUT R0, R8, R27, RZ, 0x3c, !PT ;  /* 0x0000001b08007212 */ /* 0x000fe400078e3cff */
[----:B------:R-:W-:-:S07]  /*e870*/  LOP3.LUT R21, R9, R25, RZ, 0x3c, !PT ;  /* 0x0000001909157212 */ /* 0x000fce00078e3cff */
[----:B------:R-:W-:Y:S05]  /*e880*/  @!P0 BRA `(.L_x_909) ;  /* 0xfffffffc009c8947 */ /* 0x000fea000383ffff */
.L_x_904:
        /* <DEDUP_REMOVED lines=9> */
[----:B01----:R-:W-:Y:S02]  /*e920*/  MOV R4, RZ ;  /* 0x000000ff00047202 */ /* 0x003fe40000000f00 */
[----:B------:R-:W-:Y:S01]  /*e930*/  MOV R5, R23 ;  /* 0x0000001700057202 */ /* 0x000fe20000000f00 */
        /* <DEDUP_REMOVED lines=271> */
.L_x_910:
        /* <DEDUP_REMOVED lines=276> */
.L_x_911:
[----:B------:R-:W-:Y:S01]  /*10b70*/  MOV R25, RZ ;  /* 0x000000ff00197202 */ /* 0x000fe20000000f00 */
[----:B------:R-:W-:Y:S06]  /*10b80*/  BRA.U !UP0, `(.L_x_912) ;  /* 0x0000001108487547 */ /* 0x000fec000b800000 */
[----:B------:R-:W2:Y:S01]  /*10b90*/  LDCU.64 UR8, c[0x0][0x568] ;  /* 0x0000ad00ff0877ac */ /* 0x000ea20008000a00 */
[----:B01----:R-:W-:Y:S01]  /*10ba0*/  MOV R4, RZ ;  /* 0x000000ff00047202 */ /* 0x003fe20000000f00 */
[----:B------:R-:W-:Y:S01]  /*10bb0*/  VIADD R5, R23, 0x2 ;  /* 0x0000000217057836 */ /* 0x000fe20000000000 */
        /* <DEDUP_REMOVED lines=271> */
.L_x_912:
[----:B------:R-:W-:Y:S01]  /*11cb0*/  IMAD.MOV.U32 R24, RZ, RZ, RZ ;  /* 0x000000ffff187224 */ /* 0x000fe200078e00ff */
[----:B------:R-:W-:Y:S06]  /*11cc0*/  BRA.U !UP0, `(.L_x_913) ;  /* 0x0000001108487547 */ /* 0x000fec000b800000 */
[----:B------:R-:W2:Y:S01]  /*11cd0*/  LDCU.64 UR8, c[0x0][0x568] ;  /* 0x0000ad00ff0877ac */ /* 0x000ea20008000a00 */
[----:B01----:R-:W-:Y:S02]  /*11ce0*/  IADD3 R5, PT, PT, R23, 0x3, RZ ;  /* 0x0000000317057810 */ /* 0x003fe40007ffe0ff */
[----:B------:R-:W-:Y:S01]  /*11cf0*/  MOV R4, RZ ;  /* 0x000000ff00047202 */ /* 0x000fe20000000f00 */
[----:B------:R-:W0:Y:S01]  /*11d00*/  LDCU UR6, c[0x0][0x570] ;  /* 0x0000ae00ff0677ac */ /* 0x000e220008000800 */
[----:B------:R-:W1:Y:S01]  /*11d10*/  LDCU UR7, c[0x0][0x694] ;  /* 0x0000d280ff0777ac */ /* 0x000e620008000800 */
[----:B------:R-:W-:Y:S02]  /*11d20*/  UISETP.NE.AND UP1, UPT, UR5, URZ, UPT ;  /* 0x000000ff0500728c */ /* 0x000fe4000bf25270 */
        /* <DEDUP_REMOVED lines=268> */
.L_x_913:
[----:B01----:R-:W0:Y:S01]  /*12df0*/  LDC.64 R6, c[0x0][0x778] ;  /* 0x0001de00ff067b82 */ /* 0x003e220000000a00 */
[----:B------:R-:W1:Y:S02]  /*12e00*/  LDCU UR6, c[0x0][0x3b0] ;  /* 0x00007600ff0677ac */ /* 0x000e640008000800 */
[----:B-1----:R-:W-:Y:S01]  /*12e10*/  UISETP.NE.AND UP1, UPT, UR6, URZ, UPT ;  /* 0x000000ff0600728c */ /* 0x002fe2000bf25270 */
[----:B0-----:R-:W-:Y:S02]  /*12e20*/  ISETP.NE.U32.AND P0, PT, R6, RZ, PT ;  /* 0x000000ff0600720c */ /* 0x001fe40003f05070 */
[----:B------:R-:W-:Y:S02]  /*12e30*/  IADD3 R4, P1, PT, R27, R6, RZ ;  /* 0x000000061b047210 */ /* 0x000fe40007f3e0ff */
[----:B------:R-:W-:Y:S02]  /*12e40*/  ISETP.NE.AND.EX P0, PT, R7, RZ, PT, P0 ;  /* 0x000000ff0700720c */ /* 0x000fe40003f05300 */
[----:B------:R-:W-:-:S02]  /*12e50*/  IADD3.X R5, PT, PT, RZ, R7, RZ, P1, !PT ;  /* 0x00000007ff057210 */ /* 0x000fc40000ffe4ff */
[----:B------:R-:W-:Y:S02]  /*12e60*/  SEL R4, R4, RZ, P0 ;  /* 0x000000ff04047207 */ /* 0x000fe40000000000 */
[----:B------:R-:W-:Y:S01]  /*12e70*/  SEL R5, R5, RZ, P0 ;  /* 0x000000ff05057207 */ /* 0x000fe20000000000 */
[----:B------:R-:W-:Y:S06]  /*12e80*/  BRA.U !UP1, `(.L_x_914) ;  /* 0x0000006909847547 */ /* 0x000fec000b800000 */
[----:B------:R-:W0:Y:S01]  /*12e90*/  S2R R10, SR_CTAID.X ;  /* 0x00000000000a7919 */ /* 0x000e220000002500 */
[----:B------:R-:W1:Y:S01]  /*12ea0*/  LDCU UR6, c[0x0][0x3b4] ;  /* 0x00007680ff0677ac */ /* 0x000e620008000800 */
[----:B------:R-:W-:Y:S01]  /*12eb0*/  HFMA2 R25, -RZ, RZ, 0, 0 ;  /* 0x00000000ff197431 */ /* 0x000fe200000001ff */
[----:B------:R-:W2:Y:S01]  /*12ec0*/  LDCU UR7, c[0x0][0x3b8] ;  /* 0x00007700ff0777ac */ /* 0x000ea20008000800 */
[----:B------:R-:W0:Y:S01]  /*12ed0*/  LDCU UR8, c[0x0][0x3a0] ;  /* 0x00007400ff0877ac */ /* 0x000e220008000800 */
[----:B-1----:R-:W-:-:S04]  /*12ee0*/  IMAD R7, R17, UR6, RZ ;  /* 0x0000000611077c24 */ /* 0x002fc8000f8e02ff */
[----:B--2---:R-:W-:-:S04]  /*12ef0*/  IMAD R7, R2, UR7, R7 ;  /* 0x0000000702077c24 */ /* 0x004fc8000f8e0207 */
[----:B0-----:R-:W-:-:S04]  /*12f00*/  IMAD R7, R10, UR8, R7 ;  /* 0x000000080a077c24 */ /* 0x001fc8000f8e0207 */
[----:B------:R-:W-:Y:S01]  /*12f10*/  IMAD.SHL.U32 R7, R7, 0x4, RZ ;  /* 0x0000000407077824 */ /* 0x000fe200078e00ff */
[----:B------:R-:W-:Y:S06]  /*12f20*/  BRA.U !UP0, `(.L_x_915) ;  /* 0x0000001108447547 */ /* 0x000fec000b800000 */
[----:B------:R-:W0:Y:S01]  /*12f30*/  LDCU.64 UR8, c[0x0][0x568] ;  /* 0x0000ad00ff0877ac */ /* 0x000e220008000a00 */
[----:B------:R-:W-:Y:S01]  /*12f40*/  MOV R6, RZ ;  /* 0x000000ff00067202 */ /* 0x000fe20000000f00 */
[----:B------:R-:W1:Y:S01]  /*12f50*/  LDCU UR6, c[0x0][0x570] ;  /* 0x0000ae00ff0677ac */ /* 0x000e620008000800 */
[----:B------:R-:W2:Y:S01]  /*12f60*/  LDCU UR7, c[0x0][0x694] ;  /* 0x0000d280ff0777ac */ /* 0x000ea20008000800 */
[----:B------:R-:W-:Y:S02]  /*12f70*/  UISETP.NE.AND UP1, UPT, UR5, URZ, UPT ;  /* 0x000000ff0500728c */ /* 0x000fe4000bf25270 */
        /* <DEDUP_REMOVED lines=268> */
.L_x_915:
[----:B------:R-:W-:Y:S01]  /*14040*/  IMAD.MOV.U32 R24, RZ, RZ, RZ ;  /* 0x000000ffff187224 */ /* 0x000fe200078e00ff */
[----:B------:R-:W-:Y:S06]  /*14050*/  BRA.U !UP0, `(.L_x_916) ;  /* 0x0000001108487547 */ /* 0x000fec000b800000 */
[----:B------:R-:W0:Y:S01]  /*14060*/  LDCU.64 UR8, c[0x0][0x568] ;  /* 0x0000ad00ff0877ac */ /* 0x000e220008000a00 */
[----:B------:R-:W-:Y:S02]  /*14070*/  IADD3 R9, PT, PT, R7, 0x1, RZ ;  /* 0x0000000107097810 */ /* 0x000fe40007ffe0ff */
        /* <DEDUP_REMOVED lines=272> */
.L_x_916:
        /* <DEDUP_REMOVED lines=276> */
.L_x_917:
        /* <DEDUP_REMOVED lines=276> */
.L_x_918:
        /* <DEDUP_REMOVED lines=18> */
[----:B------:R-:W-:Y:S01]  /*17520*/  MOV R20, R0 ;  /* 0x0000000000147202 */ /* 0x000fe20000000f00 */
[----:B0-----:R-:W-:Y:S01]  /*17530*/  IMAD R8, R10, UR4, R9 ;  /* 0x000000040a087c24 */ /* 0x001fe2000f8e0209 */
[----:B------:R-:W-:-:S09]  /*17540*/  MOV R9, R3 ;  /* 0x0000000300097202 */ /* 0x000fd20000000f00 */
[----:B--2---:R-:W-:Y:S01]  /*17550*/  @!P0 IMAD R8, R8, UR5, R17 ;  /* 0x0000000508088c24 */ /* 0x004fe2000f8e0211 */
[----:B------:R-:W-:-:S03]  /*17560*/  PLOP3.LUT P0, PT, PT, PT, PT, 0x80, 0x8 ;  /* 0x000000000008781c */ /* 0x000fc60003f0f070 */
[----:B-1----:R-:W-:-:S04]  /*17570*/  IMAD.WIDE.U32 R6, R8, 0x20, R6 ;  /* 0x0000002008067825 */ /* 0x002fc800078e0006 */
[----:B------:R-:W-:Y:S01]  /*17580*/  IMAD.MOV.U32 R8, RZ, RZ, R16 ;  /* 0x000000ffff087224 */ /* 0x000fe200078e0010 */
[----:B------:R0:W-:Y:S04]  /*17590*/  STG.E.64 desc[UR36][R6.64], R18 ;  /* 0x0000001206007986 */ /* 0x0001e8000c101b24 */
[----:B------:R0:W-:Y:S04]  /*175a0*/  STG.E.64 desc[UR36][R6.64+0x8], R56 ;  /* 0x0000083806007986 */ /* 0x0001e8000c101b24 */
[----:B------:R0:W-:Y:S04]  /*175b0*/  STG.E.64 desc[UR36][R6.64+0x10], R8 ;  /* 0x0000100806007986 */ /* 0x0001e8000c101b24 */
[----:B------:R0:W-:Y:S02]  /*175c0*/  STG.E.64 desc[UR36][R6.64+0x18], R20 ;  /* 0x0000181406007986 */ /* 0x0001e4000c101b24 */
.L_x_920:
[----:B------:R-:W-:Y:S05]  /*175d0*/  BSYNC.RECONVERGENT B0 ;  /* 0x0000000000007941 */ /* 0x000fea0003800200 */
.L_x_919:
        /* <DEDUP_REMOVED lines=31> */
[----:B0-----:R-:W-:-:S05]  /*177d0*/  IMAD.IADD R0, R0, 0x1, R9 ;  /* 0x0000000100007824 */ /* 0x001fca00078e0209 */
[----:B------:R-:W-:-:S04]  /*177e0*/  ISETP.NE.AND P1, PT, R0, UR4, PT ;  /* 0x0000000400007c0c */ /* 0x000fc8000bf25270 */
[----:B------:R-:W-:-:S05]  /*177f0*/  SEL R0, RZ, 0x1, P1 ;  /* 0x00000001ff007807 */ /* 0x000fca0000800000 */
[----:B------:R1:W-:Y:S04]  /*17800*/  STS.U8 [UR5], R0 ;  /* 0x00000000ff007988 */ /* 0x0003e80008000005 */
.L_x_922:
[----:B------:R-:W-:Y:S05]  /*17810*/  BSYNC.RECONVERGENT B0 ;  /* 0x0000000000007941 */ /* 0x000fea0003800200 */
.L_x_921:
        /* <DEDUP_REMOVED lines=18> */
[----:B------:R-:W0:Y:S01]  /*17940*/  LDCU.64 UR10, c[0x0][0x388] ;  /* 0x00007100ff0a77ac */ /* 0x000e220008000a00 */
[----:B-1----:R-:W-:Y:S01]  /*17950*/  UISETP.NE.AND UP0, UPT, UR5, URZ, UPT ;  /* 0x000000ff0500728c */ /* 0x002fe2000bf05270 */
[----:B0-----:R-:W-:-:S02]  /*17960*/  MOV R18, UR10 ;  /* 0x0000000a00127c02 */ /* 0x001fc40008000f00 */
[----:B------:R-:W-:-:S06]  /*17970*/  MOV R19, UR11 ;  /* 0x0000000b00137c02 */ /* 0x000fcc0008000f00 */
[----:B------:R-:W-:Y:S05]  /*17980*/  BRA.U !UP0, `(.L_x_924) ;  /* 0x0000000108d47547 */ /* 0x000fea000b800000 */
[----:B------:R-:W0:Y:S01]  /*17990*/  LDCU UR5, c[0x0][0x360] ;  /* 0x00006c00ff0577ac */ /* 0x000e220008000800 */
[----:B------:R-:W-:Y:S01]  /*179a0*/  IMAD.U32 R8, RZ, RZ, UR10 ;  /* 0x0000000aff087e24 */ /* 0x000fe2000f8e00ff */
[----:B------:R-:W-:Y:S01]  /*179b0*/  MOV R9, UR11 ;  /* 0x0000000b00097c02 */ /* 0x000fe20008000f00 */
[----:B------:R-:W-:Y:S01]  /*179c0*/  IMAD.U32 R7, RZ, RZ, UR11 ;  /* 0x0000000bff077e24 */ /* 0x000fe2000f8e00ff */
[----:B------:R-:W1:Y:S01]  /*179d0*/  LDCU UR8, c[0x0][0x3a4] ;  /* 0x00007480ff0877ac */ /* 0x000e620008000800 */
[----:B------:R-:W-:Y:S02]  /*179e0*/  MOV R6, UR10 ;  /* 0x0000000a00067c02 */ /* 0x000fe40008000f00 */
[----:B------:R-:W-:Y:S02]  /*179f0*/  MOV R0, UR10 ;  /* 0x0000000a00007c02 */ /* 0x000fe40008000f00 */
[----:B------:R-:W-:Y:S01]  /*17a00*/  MOV R3, UR11 ;  /* 0x0000000b00037c02 */ /* 0x000fe20008000f00 */
        /* <DEDUP_REMOVED lines=9> */
[----:B------:R-:W-:Y:S01]  /*17aa0*/  MOV R41, UR11 ;  /* 0x0000000b00297c02 */ /* 0x000fe20008000f00 */
[----:B------:R-:W-:Y:S01]  /*17ab0*/  IMAD.U32 R33, RZ, RZ, UR11 ;  /* 0x0000000bff217e24 */ /* 0x000fe2000f8e00ff */
[----:B------:R-:W-:Y:S01]  /*17ac0*/  MOV R37, UR11 ;  /* 0x0000000b00257c02 */ /* 0x000fe20008000f00 */
[----:B------:R-:W2:Y:S01]  /*17ad0*/  LDC.64 R18, c[0x0][0x780] ;  /* 0x0001e000ff127b82 */ /* 0x000ea20000000a00 */
[----:B------:R-:W-:-:S02]  /*17ae0*/  MOV R31, UR10 ;  /* 0x0000000a001f7c02 */ /* 0x000fc40008000f00 */
[----:B------:R-:W-:Y:S02]  /*17af0*/  MOV R27, UR10 ;  /* 0x0000000a001b7c02 */ /* 0x000fe40008000f00 */
[----:B------:R-:W-:Y:S01]  /*17b00*/  MOV R29, UR11 ;  /* 0x0000000b001d7c02 */ /* 0x000fe20008000f00 */
[----:B0-----:R-:W-:Y:S02]  /*17b10*/  IMAD R3, R10, UR7, RZ ;  /* 0x000000070a037c24 */ /* 0x001fe4000f8e02ff */
[----:B-1----:R-:W-:-:S07]  /*17b20*/  IMAD R21, R21, UR5, RZ ;  /* 0x0000000515157c24 */ /* 0x002fce000f8e02ff */
.L_x_927:
[----:B------:R-:W-:-:S04]  /*17b30*/  IMAD.IADD R7, R3, 0x1, R0 ;  /* 0x0000000103077824 */ /* 0x000fc800078e0200 */
[----:B--2---:R-:W-:-:S05]  /*17b40*/  IMAD.WIDE.U32 R6, R7, 0x20, R18 ;  /* 0x0000002007067825 */ /* 0x004fca00078e0012 */
[----:B------:R-:W2:Y:S04]  /*17b50*/  LDG.E.64 R8, desc[UR36][R6.64] ;  /* 0x0000002406087981 */ /* 0x000ea8000c1e1b00 */
[----:B------:R-:W3:Y:S04]  /*17b60*/  LDG.E.64 R10, desc[UR36][R6.64+0x8] ;  /* 0x00000824060a7981 */ /* 0x000ee8000c1e1b00 */
[----:B------:R-:W4:Y:S04]  /*17b70*/  LDG.E.64 R12, desc[UR36][R6.64+0x10] ;  /* 0x00001024060c7981 */ /* 0x000f28000c1e1b00 */
        /* <DEDUP_REMOVED lines=13> */
.L_x_926:
[----:B------:R-:W-:Y:S01]  /*17c50*/  MOV R18, R39 ;  /* 0x0000002700127202 */ /* 0x000fe20000000f00 */
        /* <DEDUP_REMOVED lines=8> */
.L_x_924:
[----:B------:R-:W0:Y:S01]  /*17ce0*/  LDCU UR7, c[0x0][0x3a4] ;  /* 0x00007480ff0777ac */ /* 0x000e220008000800 */
[----:B------:R-:W-:Y:S01]  /*17cf0*/  MOV R8, UR10 ;  /* 0x0000000a00087c02 */ /* 0x000fe20008000f00 */
[----:B------:R-:W-:Y:S01]  /*17d00*/  IMAD.U32 R6, RZ, RZ, UR10 ;  /* 0x0000000aff067e24 */ /* 0x000fe2000f8e00ff */
[----:B------:R-:W-:Y:S01]  /*17d10*/  MOV R9, UR11 ;  /* 0x0000000b00097c02 */ /* 0x000fe20008000f00 */
[----:B------:R-:W-:Y:S01]  /*17d20*/  IMAD.U32 R3, RZ, RZ, UR11 ;  /* 0x0000000bff037e24 */ /* 0x000fe2000f8e00ff */
[----:B------:R-:W-:Y:S02]  /*17d30*/  MOV R7, UR11 ;  /* 0x0000000b00077c02 */ /* 0x000fe40008000f00 */
[----:B------:R-:W-:Y:S02]  /*17d40*/  MOV R0, UR10 ;  /* 0x0000000a00007c02 */ /* 0x000fe40008000f00 */
[----:B0-----:R-:W-:-:S13]  /*17d50*/  ISETP.GE.U32.AND P1, PT, R2, UR7, PT ;  /* 0x0000000702007c0c */ /* 0x001fda000bf26070 */
[----:B------:R-:W-:Y:S05]  /*17d60*/  @P1 BRA `(.L_x_925) ;  /* 0x0000000000a81947 */ /* 0x000fea0003800000 */
[----:B------:R-:W0:Y:S01]  /*17d70*/  LDCU UR5, c[0x0][0x374] ;  /* 0x00006e80ff0577ac */ /* 0x000e220008000800 */
[----:B------:R-:W1:Y:S01]  /*17d80*/  LDC R16, c[0x0][0x360] ;  /* 0x0000d800ff107b82 */ /* 0x000e620000000800 */
[----:B------:R-:W-:Y:S01]  /*17d90*/  BSSY.RECONVERGENT B1, `(.L_x_928) ;  /* 0x000001f000017945 */ /* 0x000fe20003800200 */
[----:B------:R-:W-:Y:S01]  /*17da0*/  MOV R37, UR10 ;  /* 0x0000000a00257c02 */ /* 0x000fe20008000f00 */
[----:B------:R-:W-:Y:S01]  /*17db0*/  IMAD.U32 R33, RZ, RZ, UR10 ;  /* 0x0000000aff217e24 */ /* 0x000fe2000f8e00ff */
[----:B------:R-:W-:Y:S01]  /*17dc0*/  MOV R39, UR11 ;  /* 0x0000000b00277c02 */ /* 0x000fe20008000f00 */
[----:B------:R-:W-:Y:S01]  /*17dd0*/  IMAD.U32 R31, RZ, RZ, UR11 ;  /* 0x0000000bff1f7e24 */ /* 0x000fe2000f8e00ff */
[----:B------:R-:W-:Y:S01]  /*17de0*/  MOV R35, UR11 ;  /* 0x0000000b00237c02 */ /* 0x000fe20008000f00 */
[----:B------:R-:W-:Y:S01]  /*17df0*/  IMAD.MOV.U32 R3, RZ, RZ, R2 ;  /* 0x000000ffff037224 */ /* 0x000fe200078e0002 */
[----:B------:R-:W2:Y:S01]  /*17e00*/  LDC.64 R18, c[0x0][0x780] ;  /* 0x0001e000ff127b82 */ /* 0x000ea20000000a00 */
[----:B------:R-:W-:-:S02]  /*17e10*/  MOV R29, UR10 ;  /* 0x0000000a001d7c02 */ /* 0x000fc40008000f00 */
[----:B------:R-:W-:Y:S02]  /*17e20*/  MOV R21, UR10 ;  /* 0x0000000a00157c02 */ /* 0x000fe40008000f00 */
[----:B------:R-:W-:-:S03]  /*17e30*/  MOV R27, UR11 ;  /* 0x0000000b001b7c02 */ /* 0x000fc60008000f00 */
[----:B------:R-:W3:Y:S01]  /*17e40*/  LDC R20, c[0x0][0x364] ;  /* 0x0000d900ff147b82 */ /* 0x000ee20000000800 */
[----:B0-----:R-:W-:-:S07]  /*17e50*/  IMAD R0, R10, UR5, RZ ;  /* 0x000000050a007c24 */ /* 0x001fce000f8e02ff */
.L_x_929:
[----:B------:R-:W-:-:S05]  /*17e60*/  IADD3 R6, PT, PT, R0, R3, RZ ;  /* 0x0000000300067210 */ /* 0x000fca0007ffe0ff */
[----:B-1----:R-:W-:-:S04]  /*17e70*/  IMAD R7, R6, R16, R17 ;  /* 0x0000001006077224 */ /* 0x002fc800078e0211 */
[----:B--2---:R-:W-:-:S05]  /*17e80*/  IMAD.WIDE.U32 R6, R7, 0x20, R18 ;  /* 0x0000002007067825 */ /* 0x004fca00078e0012 */
[----:B------:R-:W2:Y:S04]  /*17e90*/  LDG.E.64 R8, desc[UR36][R6.64] ;  /* 0x0000002406087981 */ /* 0x000ea8000c1e1b00 */
[----:B------:R-:W4:Y:S04]  /*17ea0*/  LDG.E.64 R10, desc[UR36][R6.64+0x8] ;  /* 0x00000824060a7981 */ /* 0x000f28000c1e1b00 */
[----:B------:R-:W5:Y:S04]  /*17eb0*/  LDG.E.64 R12, desc[UR36][R6.64+0x10] ;  /* 0x00001024060c7981 */ /* 0x000f68000c1e1b00 */
[----:B------:R-:W5:Y:S01]  /*17ec0*/  LDG.E.64 R14, desc[UR36][R6.64+0x18] ;  /* 0x00001824060e7981 */ /* 0x000f62000c1e1b00 */
[----:B---3--:R-:W-:-:S04]  /*17ed0*/  IADD3 R3, PT, PT, R20, R3, RZ ;  /* 0x0000000314037210 */ /* 0x008fc80007ffe0ff */
[----:B------:R-:W-:Y:S02]  /*17ee0*/  ISETP.GE.U32.AND P1, PT, R3, UR7, PT ;  /* 0x0000000703007c0c */ /* 0x000fe4000bf26070 */
[----:B--2---:R-:W-:Y:S02]  /*17ef0*/  LOP3.LUT R37, R8, R37, RZ, 0x3c, !PT ;  /* 0x0000002508257212 */ /* 0x004fe400078e3cff */
[----:B------:R-:W-:Y:S02]  /*17f00*/  LOP3.LUT R39, R9, R39, RZ, 0x3c, !PT ;  /* 0x0000002709277212 */ /* 0x000fe400078e3cff */
[----:B----4-:R-:W-:Y:S02]  /*17f10*/  LOP3.LUT R33, R10, R33, RZ, 0x3c, !PT ;  /* 0x000000210a217212 */ /* 0x010fe400078e3cff */
[----:B------:R-:W-:Y:S02]  /*17f20*/  LOP3.LUT R35, R11, R35, RZ, 0x3c, !PT ;  /* 0x000000230b237212 */ /* 0x000fe400078e3cff */
[----:B-----5:R-:W-:-:S02]  /*17f30*/  LOP3.LUT R29, R12, R29, RZ, 0x3c, !PT ;  /* 0x0000001d0c1d7212 */ /* 0x020fc400078e3cff */
[----:B------:R-:W-:Y:S02]  /*17f40*/  LOP3.LUT R31, R13, R31, RZ, 0x3c, !PT ;  /* 0x0000001f0d1f7212 */ /* 0x000fe400078e3cff */
[----:B------:R-:W-:Y:S02]  /*17f50*/  LOP3.LUT R21, R14, R21, RZ, 0x3c, !PT ;  /* 0x000000150e157212 */ /* 0x000fe400078e3cff */
[----:B------:R-:W-:Y:S01]  /*17f60*/  LOP3.LUT R27, R15, R27, RZ, 0x3c, !PT ;  /* 0x0000001b0f1b7212 */ /* 0x000fe200078e3cff */
[----:B------:R-:W-:Y:S06]  /*17f70*/  @!P1 BRA `(.L_x_929) ;  /* 0xfffffffc00b89947 */ /* 0x000fec000383ffff */
[----:B------:R-:W-:Y:S05]  /*17f80*/  BSYNC.RECONVERGENT B1 ;  /* 0x0000000000017941 */ /* 0x000fea0003800200 */
.L_x_928:
        /* <DEDUP_REMOVED lines=8> */
.L_x_925:
[----:B------:R-:W-:Y:S05]  /*18010*/  BSYNC.RECONVERGENT B0 ;  /* 0x0000000000007941 */ /* 0x000fea0003800200 */
.L_x_923:
[----:B------:R-:W0:Y:S01]  /*18020*/  LDCU UR5, c[0x0][0x360] ;  /* 0x00006c00ff0577ac */ /* 0x000e220008000800 */
[----:B------:R-:W-:Y:S01]  /*18030*/  MOV R12, R18 ;  /* 0x00000012000c7202 */ /* 0x000fe20000000f00 */
[----:B------:R-:W-:Y:S01]  /*18040*/  IMAD.MOV.U32 R13, RZ, RZ, R19 ;  /* 0x000000ffff0d7224 */ /* 0x000fe200078e0013 */
[----:B------:R-:W-:Y:S01]  /*18050*/  MOV R14, R8 ;  /* 0x00000008000e7202 */ /* 0x000fe20000000f00 */
[----:B------:R-:W-:Y:S01]  /*18060*/  UIADD3 UR4, UPT, UPT, UR4, 0x10, URZ ;  /* 0x0000001004047890 */ /* 0x000fe2000fffe0ff */
[----:B------:R-:W-:Y:S01]  /*18070*/  MOV R15, R9 ;  /* 0x00000009000f7202 */ /* 0x000fe20000000f00 */
[----:B------:R-:W-:Y:S01]  /*18080*/  IMAD.MOV.U32 R28, RZ, RZ, R6 ;  /* 0x000000ffff1c7224 */ /* 0x000fe200078e0006 */
[----:B------:R-:W-:Y:S01]  /*18090*/  MOV R29, R7 ;  /* 0x00000007001d7202 */ /* 0x000fe20000000f00 */
[----:B------:R-:W-:Y:S01]  /*180a0*/  ULEA UR8, UR6, UR4, 0x18 ;  /* 0x0000000406087291 */ /* 0x000fe2000f8ec0ff */
[----:B------:R-:W-:Y:S01]  /*180b0*/  MOV R30, R0 ;  /* 0x00000000001e7202 */ /* 0x000fe20000000f00 */
[----:B------:R-:W1:Y:S01]  /*180c0*/  LDCU UR6, c[0x0][0x364] ;  /* 0x00006c80ff0677ac */ /* 0x000e620008000800 */
[----:B------:R-:W-:-:S02]  /*180d0*/  IMAD.MOV.U32 R31, RZ, RZ, R3 ;  /* 0x000000ffff1f7224 */ /* 0x000fc400078e0003 */
[----:B0-----:R-:W-:-:S05]  /*180e0*/  IMAD R10, R2, UR5, R17 ;  /* 0x00000005020a7c24 */ /* 0x001fca000f8e0211 */
[----:B------:R-:W-:-:S05]  /*180f0*/  LEA R11, R10, UR8, 0x5 ;  /* 0x000000080a0b7c11 */ /* 0x000fca000f8e28ff */
[----:B------:R0:W-:Y:S01]  /*18100*/  STS.128 [R11], R12 ;  /* 0x0000000c0b007388 */ /* 0x0001e20000000c00 */
[----:B-1----:R-:W-:-:S03]  /*18110*/  UISETP.GE.U32.AND UP0, UPT, UR6, 0x2, UPT ;  /* 0x000000020600788c */ /* 0x002fc6000bf06070 */
[----:B------:R0:W-:Y:S06]  /*18120*/  STS.128 [R11+0x10], R28 ;  /* 0x0000101c0b007388 */ /* 0x0001ec0000000c00 */
[----:B------:R-:W-:Y:S05]  /*18130*/  BRA.U !UP0, `(.L_x_930) ;  /* 0x0000000108887547 */ /* 0x000fea000b800000 */
[----:B------:R-:W-:-:S05]  /*18140*/  UMOV UR4, UR6 ;  /* 0x0000000600047c82 */ /* 0x000fca0008000000 */
.L_x_933:
[----:B------:R-:W-:Y:S01]  /*18150*/  USHF.R.U32.HI UR7, URZ, 0x1, UR4 ;  /* 0x00000001ff077899 */ /* 0x000fe20008011604 */
[----:B------:R-:W-:Y:S05]  /*18160*/  BAR.SYNC.DEFER_BLOCKING 0x0 ;  /* 0x0000000000007b1d */ /* 0x000fea0000010000 */
[----:B------:R-:W-:Y:S01]  /*18170*/  IADD3 R10, PT, PT, R2, UR7, RZ ;  /* 0x00000007020a7c10 */ /* 0x000fe2000fffe0ff */
[----:B------:R-:W-:Y:S03]  /*18180*/  BSSY.RECONVERGENT B0, `(.L_x_931) ;  /* 0x000001a000007945 */ /* 0x000fe60003800200 */
[----:B------:R-:W-:-:S04]  /*18190*/  ISETP.GE.U32.AND P1, PT, R10, UR6, PT ;  /* 0x000000060a007c0c */ /* 0x000fc8000bf26070 */
[----:B------:R-:W-:-:S13]  /*181a0*/  ISETP.GE.U32.OR P1, PT, R2, UR7, P1 ;  /* 0x0000000702007c0c */ /* 0x000fda0008f26470 */
[----:B-1----:R-:W-:Y:S05]  /*181b0*/  @P1 BRA `(.L_x_932) ;  /* 0x0000000000581947 */ /* 0x002fea0003800000 */
[----:B------:R-:W-:-:S05]  /*181c0*/  IMAD R10, R10, UR5, R17 ;  /* 0x000000050a0a7c24 */ /* 0x000fca000f8e0211 */
[----:B------:R-:W-:-:S05]  /*181d0*/  LEA R10, R10, UR8, 0x5 ;  /* 0x000000080a0a7c11 */ /* 0x000fca000f8e28ff */
[----:B0-----:R-:W0:Y:S04]  /*181e0*/  LDS.128 R12, [R10] ;  /* 0x000000000a0c7984 */ /* 0x001e280000000c00 */
        /* <DEDUP_REMOVED lines=15> */
[----:B------:R-:W-:Y:S02]  /*182e0*/  MOV R29, R7 ;  /* 0x00000007001d7202 */ /* 0x000fe40000000f00 */
[----:B------:R-:W-:Y:S01]  /*182f0*/  MOV R30, R0 ;  /* 0x00000000001e7202 */ /* 0x000fe20000000f00 */
[----:B------:R1:W-:Y:S04]  /*18300*/  STS.128 [R11], R12 ;  /* 0x0000000c0b007388 */ /* 0x0003e80000000c00 */
[----:B------:R1:W-:Y:S02]  /*18310*/  STS.128 [R11+0x10], R28 ;  /* 0x0000101c0b007388 */ /* 0x0003e40000000c00 */
.L_x_932:
[----:B------:R-:W-:Y:S05]  /*18320*/  BSYNC.RECONVERGENT B0 ;  /* 0x0000000000007941 */ /* 0x000fea0003800200 */
.L_x_931:
[----:B------:R-:W-:-:S03]  /*18330*/  UISETP.GT.U32.AND UP0, UPT, UR4, 0x3, UPT ;  /* 0x000000030400788c */ /* 0x000fc6000bf04070 */
[----:B------:R-:W-:-:S06]  /*18340*/  UMOV UR4, UR7 ;  /* 0x0000000700047c82 */ /* 0x000fcc0008000000 */
[----:B------:R-:W-:Y:S05]  /*18350*/  BRA.U UP0, `(.L_x_933) ;  /* 0xfffffffd007c7547 */ /* 0x000fea000b83ffff */
.L_x_930:
        /* <DEDUP_REMOVED lines=9> */
[----:B------:R-:W-:Y:S01]  /*183f0*/  IMAD.MOV.U32 R29, RZ, RZ, R7 ;  /* 0x000000ffff1d7224 */ /* 0x000fe200078e0007 */
[----:B------:R-:W-:Y:S01]  /*18400*/  MOV R15, R9 ;  /* 0x00000009000f7202 */ /* 0x000fe20000000f00 */
[----:B------:R-:W-:Y:S01]  /*18410*/  UISETP.GE.U32.AND UP0, UPT, UR5, 0x40, UPT ;  /* 0x000000400500788c */ /* 0x000fe2000bf06070 */
[----:B------:R-:W-:Y:S01]  /*18420*/  MOV R28, R6 ;  /* 0x00000006001c7202 */ /* 0x000fe20000000f00 */
[----:B------:R-:W-:Y:S01]  /*18430*/  UMOV UR4, 0x20 ;  /* 0x0000002000047882 */ /* 0x000fe20000000000 */
[----:B------:R-:W-:Y:S01]  /*18440*/  MOV R30, R0 ;  /* 0x00000000001e7202 */ /* 0x000fe20000000f00 */
[----:B------:R2:W-:Y:S01]  /*18450*/  STS.128 [R11], R12 ;  /* 0x0000000c0b007388 */ /* 0x0005e20000000c00 */
[----:B------:R-:W-:-:S05]  /*18460*/  MOV R31, R3 ;  /* 0x00000003001f7202 */ /* 0x000fca0000000f00 */
[----:B------:R2:W-:Y:S01]  /*18470*/  STS.128 [R11+0x10], R28 ;  /* 0x0000101c0b007388 */ /* 0x0005e20000000c00 */
[----:B------:R-:W-:Y:S05]  /*18480*/  BRA.U !UP0, `(.L_x_935) ;  /* 0x0000000108847547 */ /* 0x000fea000b800000 */
[----:B------:R-:W-:-:S07]  /*18490*/  IMAD.U32 R2, RZ, RZ, UR5 ;  /* 0x00000005ff027e24 */ /* 0x000fce000f8e00ff */
.L_x_938:
        /* <DEDUP_REMOVED lines=29> */
.L_x_937:
[----:B------:R-:W-:Y:S05]  /*18670*/  BSYNC.RECONVERGENT B0 ;  /* 0x0000000000007941 */ /* 0x000fea0003800200 */
.L_x_936:
[----:B------:R-:W-:Y:S01]  /*18680*/  MOV R2, R10 ;  /* 0x0000000a00027202 */ /* 0x000fe20000000f00 */
[----:B------:R-:W-:Y:S06]  /*18690*/  @P2 BRA `(.L_x_938) ;  /* 0xfffffffc00802947 */ /* 0x000fec000383ffff */
.L_x_935:
[----:B------:R-:W-:Y:S01]  /*186a0*/  BAR.SYNC.DEFER_BLOCKING 0x0 ;  /* 0x0000000000007b1d */ /* 0x000fe20000010000 */
[----:B------:R-:W-:-:S09]  /*186b0*/  UISETP.GE.U32.AND UP0, UPT, UR4, 0x2, UPT ;  /* 0x000000020400788c */ /* 0x000fd2000bf06070 */
[----:B------:R-:W-:Y:S05]  /*186c0*/  BRA.U !UP0, `(.L_x_934) ;  /* 0x0000000108707547 */ /* 0x000fea000b800000 */
[----:B------:R-:W-:-:S07]  /*186d0*/  IMAD.MOV.U32 R21, RZ, RZ, 0x1 ;  /* 0x00000001ff157424 */ /* 0x000fce00078e00ff */
.L_x_939:
[----:B------:R-:W-:Y:S01]  /*186e0*/  MOV R10, R18 ;  /* 0x00000012000a7202 */ /* 0x000fe20000000f00 */
[----:B012---:R-:W-:Y:S01]  /*186f0*/  IMAD.MOV.U32 R12, RZ, RZ, R8 ;  /* 0x000000ffff0c7224 */ /* 0x007fe200078e0008 */
[----:B------:R-:W-:Y:S01]  /*18700*/  MOV R11, R19 ;  /* 0x00000013000b7202 */ /* 0x000fe20000000f00 */
[----:B------:R-:W-:Y:S01]  /*18710*/  IMAD.MOV.U32 R15, RZ, RZ, R7 ;  /* 0x000000ffff0f7224 */ /* 0x000fe200078e0007 */
[----:B------:R-:W-:Y:S01]  /*18720*/  MOV R13, R9 ;  /* 0x00000009000d7202 */ /* 0x000fe20000000f00 */
[----:B------:R-:W0:Y:S01]  /*18730*/  SHFL.DOWN PT, R7, R10, R21, 0x1f ;  /* 0x08001f150a077589 */ /* 0x000e2200000e0000 */
[----:B------:R-:W-:Y:S02]  /*18740*/  MOV R14, R6 ;  /* 0x00000006000e7202 */ /* 0x000fe40000000f00 */
[----:B------:R-:W-:Y:S01]  /*18750*/  MOV R16, R0 ;  /* 0x0000000000107202 */ /* 0x000fe20000000f00 */
[----:B------:R-:W1:Y:S01]  /*18760*/  SHFL.DOWN PT, R19, R11, R21, 0x1f ;  /* 0x08001f150b137589 */ /* 0x000e6200000e0000 */
[----:B------:R-:W-:-:S03]  /*18770*/  MOV R17, R3 ;  /* 0x0000000300117202 */ /* 0x000fc60000000f00 */
        /* <DEDUP_REMOVED lines=9> */
[----:B---3--:R-:W-:Y:S01]  /*18810*/  LOP3.LUT R9, R13, R9, RZ, 0x3c, !PT ;  /* 0x000000090d097212 */ /* 0x008fe200078e3cff */
[----:B0-----:R-:W-:Y:S01]  /*18820*/  IMAD.SHL.U32 R21, R21, 0x2, RZ ;  /* 0x0000000215157824 */ /* 0x001fe200078e00ff */
[----:B----4-:R-:W-:-:S04]  /*18830*/  LOP3.LUT R6, R14, R29, RZ, 0x3c, !PT ;  /* 0x0000001d0e067212 */ /* 0x010fc800078e3cff */
[----:B------:R-:W-:Y:S02]  /*18840*/  ISETP.GE.AND P1, PT, R21, UR4, PT ;  /* 0x0000000415007c0c */ /* 0x000fe4000bf26270 */
[----:B-----5:R-:W-:Y:S02]  /*18850*/  LOP3.LUT R7, R15, R27, RZ, 0x3c, !PT ;  /* 0x0000001b0f077212 */ /* 0x020fe400078e3cff */
[----:B------:R-:W-:Y:S02]  /*18860*/  LOP3.LUT R0, R16, R33, RZ, 0x3c, !PT ;  /* 0x0000002110007212 */ /* 0x000fe400078e3cff */
[----:B------:R-:W-:-:S07]  /*18870*/  LOP3.LUT R3, R17, R31, RZ, 0x3c, !PT ;  /* 0x0000001f11037212 */ /* 0x000fce00078e3cff */
[----:B------:R-:W-:Y:S05]  /*18880*/  @!P1 BRA `(.L_x_939) ;  /* 0xfffffffc00949947 */ /* 0x000fea000383ffff */
.L_x_934:
        /* <DEDUP_REMOVED lines=10> */
[----:B------:R-:W-:Y:S02]  /*18930*/  IADD3 R20, P1, PT, R22, UR4, RZ ;  /* 0x0000000416147c10 */ /* 0x000fe4000ff3e0ff */
[----:B------:R-:W-:Y:S01]  /*18940*/  IADD3 R32, P4, PT, R25, UR4, RZ ;  /* 0x0000000419207c10 */ /* 0x000fe2000ff9e0ff */
[----:B------:R-:W-:Y:S01]  /*18950*/  IMAD.X R29, RZ, RZ, UR5, P2 ;  /* 0x00000005ff1d7e24 */ /* 0x000fe200090e06ff */
[----:B------:R-:W-:-:S02]  /*18960*/  IADD3.X R31, PT, PT, RZ, UR5, RZ, P3, !PT ;  /* 0x00000005ff1f7c10 */ /* 0x000fc40009ffe4ff */
[----:B------:R-:W-:Y:S02]  /*18970*/  IADD3.X R21, PT, PT, RZ, UR5, RZ, P1, !PT ;  /* 0x00000005ff157c10 */ /* 0x000fe40008ffe4ff */
[----:B------:R-:W-:Y:S01]  /*18980*/  IADD3.X R33, PT, PT, RZ, UR5, RZ, P4, !PT ;  /* 0x00000005ff217c10 */ /* 0x000fe2000a7fe4ff */
[----:B------:R-:W2:Y:S04]  /*18990*/  @P0 LDG.E.64 R10, desc[UR36][R30.64] ;  /* 0x000000241e0a0981 */ /* 0x000ea8000c1e1b00 */
[----:B------:R-:W3:Y:S04]  /*189a0*/  @P0 LDG.E.64 R12, desc[UR36][R28.64] ;  /* 0x000000241c0c0981 */ /* 0x000ee8000c1e1b00 */
[----:B------:R-:W4:Y:S04]  /*189b0*/  @P0 LDG.E.64 R14, desc[UR36][R20.64] ;  /* 0x00000024140e0981 */ /* 0x000f28000c1e1b00 */
[----:B------:R-:W5:Y:S01]  /*189c0*/  @P0 LDG.E.64 R4, desc[UR36][R32.64] ;  /* 0x0000002420040981 */ /* 0x000f62000c1e1b00 */
[----:B------:R-:W0:Y:S02]  /*189d0*/  LDCU.U8 UR4, c[0x0][0x799] ;  /* 0x0000f320ff0477ac */ /* 0x000e240008000000 */
[----:B0-----:R-:W-:-:S02]  /*189e0*/  ISETP.NE.AND P1, PT, RZ, UR4, PT ;  /* 0x00000004ff007c0c */ /* 0x001fc4000bf25270 */
[----:B--2---:R-:W-:Y:S02]  /*189f0*/  @P0 LOP3.LUT R9, R11, R9, RZ, 0x3c, !PT ;  /* 0x000000090b090212 */ /* 0x004fe400078e3cff */
[----:B------:R-:W-:Y:S02]  /*18a00*/  @P0 LOP3.LUT R8, R10, R8, RZ, 0x3c, !PT ;  /* 0x000000080a080212 */ /* 0x000fe400078e3cff */
[----:B---3--:R-:W-:Y:S02]  /*18a10*/  @P0 LOP3.LUT R6, R12, R6, RZ, 0x3c, !PT ;  /* 0x000000060c060212 */ /* 0x008fe400078e3cff */
[----:B------:R-:W-:Y:S02]  /*18a20*/  @P0 LOP3.LUT R7, R13, R7, RZ, 0x3c, !PT ;  /* 0x000000070d070212 */ /* 0x000fe400078e3cff */
[----:B----4-:R-:W-:Y:S02]  /*18a30*/  @P0 LOP3.LUT R0, R14, R0, RZ, 0x3c, !PT ;  /* 0x000000000e000212 */ /* 0x010fe400078e3cff */
[----:B------:R-:W-:Y:S01]  /*18a40*/  @P0 LOP3.LUT R3, R15, R3, RZ, 0x3c, !PT ;  /* 0x000000030f030212 */ /* 0x000fe200078e3cff */
[----:B------:R-:W-:Y:S01]  /*18a50*/  IMAD.MOV.U32 R35, RZ, RZ, R9 ;  /* 0x000000ffff237224 */ /* 0x000fe200078e0009 */
[----:B-----5:R-:W-:-:S02]  /*18a60*/  @P0 LOP3.LUT R18, R4, R18, RZ, 0x3c, !PT ;  /* 0x0000001204120212 */ /* 0x020fc400078e3cff */
[----:B------:R-:W-:Y:S02]  /*18a70*/  @P0 LOP3.LUT R19, R5, R19, RZ, 0x3c, !PT ;  /* 0x0000001305130212 */ /* 0x000fe400078e3cff */
[----:B------:R-:W-:Y:S01]  /*18a80*/  MOV R34, R8 ;  /* 0x0000000800227202 */ /* 0x000fe20000000f00 */
[----:B------:R-:W-:Y:S01]  /*18a90*/  IMAD.MOV.U32 R26, RZ, RZ, R0 ;  /* 0x000000ffff1a7224 */ /* 0x000fe200078e0000 */
[----:B------:R-:W-:Y:S02]  /*18aa0*/  MOV R16, R6 ;  /* 0x0000000600107202 */ /* 0x000fe40000000f00 */
        /* <DEDUP_REMOVED lines=16> */
[----:B------:R-:W-:Y:S01]  /*18bb0*/  MOV R13, RZ ;  /* 0x000000ff000d7202 */ /* 0x000fe20000000f00 */
[----:B------:R-:W5:Y:S01]  /*18bc0*/  LDCU.64 UR6, c[0x4][0x638] ;  /* 0x0100c700ff0677ac */ /* 0x000f620008000a00 */
[----:B-1----:R-:W-:Y:S01]  /*18bd0*/  MOV R4, UR4 ;  /* 0x0000000400047c02 */ /* 0x002fe20008000f00 */
[----:B------:R-:W-:Y:S01]  /*18be0*/  IMAD.U32 R5, RZ, RZ, UR5 ;  /* 0x00000005ff057e24 */ /* 0x000fe2000f8e00ff */
[----:B----4-:R-:W-:-:S02]  /*18bf0*/  MOV R6, UR8 ;  /* 0x0000000800067c02 */ /* 0x010fc40008000f00 */
[----:B------:R-:W-:Y:S01]  /*18c00*/  MOV R7, UR9 ;  /* 0x0000000900077c02 */ /* 0x000fe20008000f00 */
[----:B-----5:R-:W-:Y:S01]  /*18c10*/  IMAD.U32 R10, RZ, RZ, UR6 ;  /* 0x00000006ff0a7e24 */ /* 0x020fe2000f8e00ff */
[----:B--2---:R-:W-:-:S07]  /*18c20*/  MOV R11, UR7 ;  /* 0x00000007000b7c02 */ /* 0x004fce0008000f00 */
[----:B0-----:R-:W-:-:S07]  /*18c30*/  LEPC R20, `(.L_x_942) ;  /* 0x000000001014794e */ /* 0x001fce0000000000 */
[----:B---3--:R-:W-:Y:S05]  /*18c40*/  CALL.ABS.NOINC R14 ;  /* 0x000000000e007343 */ /* 0x008fea0003c00000 */
.L_x_942:
        /* <DEDUP_REMOVED lines=19> */
.L_x_943:
[----:B------:R-:W-:Y:S05]  /*18d80*/  BRA `(.L_x_944) ;  /* 0x0000000000047947 */ /* 0x000fea0003800000 */
.L_x_941:
[----:B------:R1:W-:Y:S02]  /*18d90*/  STG.E.64 desc[UR36][R32.64], R18 ;  /* 0x0000001220007986 */ /* 0x0003e4000c101b24 */
.L_x_944:
[----:B------:R-:W2:Y:S01]  /*18da0*/  LDCU.64 UR6, c[0x0][0x768] ;  /* 0x0000ed00ff0677ac */ /* 0x000ea20008000a00 */
[----:B------:R-:W3:Y:S01]  /*18db0*/  LDCU UR4, c[0x0][0x79c] ;  /* 0x0000f380ff0477ac */ /* 0x000ee20008000800 */
[----:B--2---:R-:W-:Y:S01]  /*18dc0*/  IADD3 R24, P0, PT, R24, UR6, RZ ;  /* 0x0000000618187c10 */ /* 0x004fe2000ff1e0ff */
[----:B---3--:R-:W-:-:S04]  /*18dd0*/  UISETP.NE.AND UP0, UPT, UR4, 0x1, UPT ;  /* 0x000000010400788c */ /* 0x008fc8000bf05270 */
[----:B------:R-:W-:-:S05]  /*18de0*/  IMAD.X R25, RZ, RZ, UR7, P0 ;  /* 0x00000007ff197e24 */ /* 0x000fca00080e06ff */
[----:B------:R2:W-:Y:S01]  /*18df0*/  STG.E.64 desc[UR36][R24.64], R34 ;  /* 0x0000002218007986 */ /* 0x0005e2000c101b24 */
[----:B------:R-:W-:Y:S05]  /*18e00*/  BRA.U !UP0, `(.L_x_945) ;  /* 0x0000000108907547 */ /* 0x000fea000b800000 */
[----:B------:R-:W-:Y:S01]  /*18e10*/  MOV R2, 0x0 ;  /* 0x0000000000027802 */ /* 0x000fe20000000f00 */
[----:B------:R-:W3:Y:S01]  /*18e20*/  LDCU.64 UR4, c[0x4][0x7c8] ;  /* 0x0100f900ff0477ac */ /* 0x000ee20008000a00 */
[----:B------:R-:W-:Y:S01]  /*18e30*/  HFMA2 R8, -RZ, RZ, 0, 4.4763088226318359375e-05 ;  /* 0x000002efff087431 */ /* 0x000fe200000001ff */
[----:B------:R-:W-:Y:S01]  /*18e40*/  MOV R12, 0x1 ;  /* 0x00000001000c7802 */ /* 0x000fe20000000f00 */
[----:B------:R4:W0:Y:S01]  /*18e50*/  LDC.64 R14, c[0x4][R2] ;  /* 0x01000000020e7b82 */ /* 0x0008220000000a00 */
[----:B------:R-:W5:Y:S01]  /*18e60*/  LDCU.64 UR6, c[0x4][0x7b8] ;  /* 0x0100f700ff0677ac */ /* 0x000f620008000a00 */
[----:B------:R-:W-:Y:S01]  /*18e70*/  IMAD.MOV.U32 R13, RZ, RZ, RZ ;  /* 0x000000ffff0d7224 */ /* 0x000fe200078e00ff */
[----:B------:R-:W1:Y:S01]  /*18e80*/  LDCU.64 UR8, c[0x4][0x638] ;  /* 0x0100c700ff0877ac */ /* 0x000e620008000a00 */
[----:B---3--:R-:W-:Y:S02]  /*18e90*/  MOV R4, UR4 ;  /* 0x0000000400047c02 */ /* 0x008fe40008000f00 */
[----:B------:R-:W-:Y:S01]  /*18ea0*/  MOV R5, UR5 ;  /* 0x0000000500057c02 */ /* 0x000fe20008000f00 */
[----:B-----5:R-:W-:Y:S01]  /*18eb0*/  IMAD.U32 R6, RZ, RZ, UR6 ;  /* 0x00000006ff067e24 */ /* 0x020fe2000f8e00ff */
[----:B------:R-:W-:-:S02]  /*18ec0*/  MOV R7, UR7 ;  /* 0x0000000700077c02 */ /* 0x000fc40008000f00 */
[----:B-1----:R-:W-:Y:S01]  /*18ed0*/  MOV R10, UR8 ;  /* 0x00000008000a7c02 */ /* 0x002fe20008000f00 */
[----:B----4-:R-:W-:-:S07]  /*18ee0*/  IMAD.U32 R11, RZ, RZ, UR9 ;  /* 0x00000009ff0b7e24 */ /* 0x010fce000f8e00ff */
[----:B0-----:R-:W-:-:S07]  /*18ef0*/  LEPC R20, `(.L_x_946) ;  /* 0x000000001014794e */ /* 0x001fce0000000000 */
[----:B--2---:R-:W-:Y:S05]  /*18f00*/  CALL.ABS.NOINC R14 ;  /* 0x000000000e007343 */ /* 0x004fea0003c00000 */
.L_x_946:
        /* <DEDUP_REMOVED lines=19> */
.L_x_947:
[----:B------:R-:W-:Y:S05]  /*19040*/  BRA `(.L_x_948) ;  /* 0x00000000000c7947 */ /* 0x000fea0003800000 */
.L_x_945:
[----:B------:R-:W-:-:S04]  /*19050*/  IADD3 R2, P0, PT, R23, UR6, RZ ;  /* 0x0000000617027c10 */ /* 0x000fc8000ff1e0ff */
[----:B------:R-:W-:-:S05]  /*19060*/  IADD3.X R3, PT, PT, RZ, UR7, RZ, P0, !PT ;  /* 0x00000007ff037c10 */ /* 0x000fca00087fe4ff */
[----:B------:R3:W-:Y:S04]  /*19070*/  STG.E.64 desc[UR36][R2.64], R16 ;  /* 0x0000001002007986 */ /* 0x0007e8000c101b24 */
.L_x_948:
[----:B------:R-:W4:Y:S02]  /*19080*/  LDCU.64 UR4, c[0x0][0x768] ;  /* 0x0000ed00ff0477ac */ /* 0x000f240008000a00 */
[----:B----4-:R-:W-:-:S05]  /*19090*/  IADD3 R22, P0, PT, R22, UR4, RZ ;  /* 0x0000000416167c10 */ /* 0x010fca000ff1e0ff */
[----:B------:R-:W-:-:S05]  /*190a0*/  IMAD.X R23, RZ, RZ, UR5, P0 ;  /* 0x00000005ff177e24 */ /* 0x000fca00080e06ff */
[----:B------:R-:W-:Y:S01]  /*190b0*/  STG.E.64 desc[UR36][R22.64], R26 ;  /* 0x0000001a16007986 */ /* 0x000fe2000c101b24 */
[----:B------:R-:W-:Y:S05]  /*190c0*/  EXIT ;  /* 0x000000000000794d */ /* 0x000fea0003800000 */
.L_x_940:
[----:B------:R-:W3:Y:S01]  /*190d0*/  LDCU.U8 UR4, c[0x0][0x798] ;  /* 0x0000f300ff0477ac */ /* 0x000ee20008000000 */
[----:B------:R-:W4:Y:S01]  /*190e0*/  LDCU.U8 UR5, c[0x0][0x799] ;  /* 0x0000f320ff0577ac */ /* 0x000f220008000000 */
[----:B---3--:R-:W-:Y:S02]  /*190f0*/  UISETP.NE.AND UP1, UPT, UR4, URZ, UPT ;  /* 0x000000ff0400728c */ /* 0x008fe4000bf25270 */
[----:B----4-:R-:W-:-:S07]  /*19100*/  UISETP.NE.AND UP0, UPT, UR5, URZ, UPT ;  /* 0x000000ff0500728c */ /* 0x010fce000bf05270 */
[----:B------:R-:W-:Y:S05]  /*19110*/  BRA.U !UP1, `(.L_x_949) ;  /* 0x0000000109307547 */ /* 0x000fea000b800000 */
[----:B012---:R-:W2:Y:S04]  /*19120*/  LDG.E.64 R10, desc[UR36][R4.64] ;  /* 0x00000024040a7981 */ /* 0x007ea8000c1e1b00 */
        /* <DEDUP_REMOVED lines=11> */
.L_x_949:
[----:B------:R-:W-:Y:S01]  /*191e0*/  MOV R16, R18 ;  /* 0x0000001200107202 */ /* 0x000fe20000000f00 */
[----:B------:R-:W-:Y:S01]  /*191f0*/  IMAD.MOV.U32 R26, RZ, RZ, R8 ;  /* 0x000000ffff1a7224 */ /* 0x000fe200078e0008 */
[----:B------:R-:W-:Y:S01]  /*19200*/  MOV R17, R19 ;  /* 0x0000001300117202 */ /* 0x000fe20000000f00 */
[----:B------:R-:W-:Y:S01]  /*19210*/  IMAD.MOV.U32 R19, RZ, RZ, R7 ;  /* 0x000000ffff137224 */ /* 0x000fe200078e0007 */
[----:B------:R-:W-:Y:S02]  /*19220*/  MOV R27, R9 ;  /* 0x00000009001b7202 */ /* 0x000fe40000000f00 */
[----:B------:R-:W-:Y:S02]  /*19230*/  MOV R18, R6 ;  /* 0x0000000600127202 */ /* 0x000fe40000000f00 */
[----:B012---:R-:W-:Y:S02]  /*19240*/  MOV R28, R0 ;  /* 0x00000000001c7202 */ /* 0x007fe40000000f00 */
        /* <DEDUP_REMOVED lines=21> */
.L_x_952:
        /* <DEDUP_REMOVED lines=19> */
.L_x_953:
[----:B------:R-:W-:Y:S05]  /*194d0*/  BRA `(.L_x_954) ;  /* 0x0000000000107947 */ /* 0x000fea0003800000 */
.L_x_951:
[----:B------:R-:W0:Y:S02]  /*194e0*/  LDCU.64 UR4, c[0x0][0x768] ;  /* 0x0000ed00ff0477ac */ /* 0x000e240008000a00 */
[----:B0-----:R-:W-:-:S04]  /*194f0*/  IADD3 R2, P0, PT, R25, UR4, RZ ;  /* 0x0000000419027c10 */ /* 0x001fc8000ff1e0ff */
[----:B------:R-:W-:-:S05]  /*19500*/  IADD3.X R3, PT, PT, RZ, UR5, RZ, P0, !PT ;  /* 0x00000005ff037c10 */ /* 0x000fca00087fe4ff */
[----:B------:R0:W-:Y:S04]  /*19510*/  STG.E.64 desc[UR36][R2.64], R16 ;  /* 0x0000001002007986 */ /* 0x0001e8000c101b24 */
.L_x_954:
[----:B------:R-:W1:Y:S01]  /*19520*/  LDCU.64 UR6, c[0x0][0x768] ;  /* 0x0000ed00ff0677ac */ /* 0x000e620008000a00 */
[----:B------:R-:W2:Y:S01]  /*19530*/  LDCU UR4, c[0x0][0x79c] ;  /* 0x0000f380ff0477ac */ /* 0x000ea20008000800 */
[----:B-1----:R-:W-:-:S04]  /*19540*/  IADD3 R24, P0, PT, R24, UR6, RZ ;  /* 0x0000000618187c10 */ /* 0x002fc8000ff1e0ff */
[----:B------:R-:W-:Y:S01]  /*19550*/  IADD3.X R25, PT, PT, RZ, UR7, RZ, P0, !PT ;  /* 0x00000007ff197c10 */ /* 0x000fe200087fe4ff */
[----:B--2---:R-:W-:-:S04]  /*19560*/  UISETP.NE.AND UP0, UPT, UR4, 0x1, UPT ;  /* 0x000000010400788c */ /* 0x004fc8000bf05270 */
[----:B------:R1:W-:Y:S05]  /*19570*/  STG.E.64 desc[UR36][R24.64], R26 ;  /* 0x0000001a18007986 */ /* 0x0003ea000c101b24 */
[----:B------:R-:W-:Y:S05]  /*19580*/  BRA.U !UP0, `(.L_x_955) ;  /* 0x0000000108907547 */ /* 0x000fea000b800000 */
[----:B0-----:R-:W-:Y:S01]  /*19590*/  MOV R2, 0x0 ;  /* 0x0000000000027802 */ /* 0x001fe20000000f00 */
[----:B------:R-:W0:Y:S01]  /*195a0*/  LDCU.64 UR4, c[0x4][0x7c8] ;  /* 0x0100f900ff0477ac */ /* 0x000e220008000a00 */
[----:B------:R-:W-:Y:S02]  /*195b0*/  HFMA2 R12, -RZ, RZ, 0, 5.9604644775390625e-08 ;  /* 0x00000001ff0c7431 */ /* 0x000fe400000001ff */
[----:B------:R-:W-:Y:S01]  /*195c0*/  IMAD.MOV.U32 R8, RZ, RZ, 0x2ef ;  /* 0x000002efff087424 */ /* 0x000fe200078e00ff */
[----:B------:R2:W3:Y:S01]  /*195d0*/  LDC.64 R14, c[0x4][R2] ;  /* 0x01000000020e7b82 */ /* 0x0004e20000000a00 */
[----:B------:R-:W4:Y:S01]  /*195e0*/  LDCU.64 UR6, c[0x4][0x7b8] ;  /* 0x0100f700ff0677ac */ /* 0x000f220008000a00 */
[----:B------:R-:W-:Y:S01]  /*195f0*/  MOV R13, RZ ;  /* 0x000000ff000d7202 */ /* 0x000fe20000000f00 */
[----:B------:R-:W5:Y:S01]  /*19600*/  LDCU.64 UR8, c[0x4][0x638] ;  /* 0x0100c700ff0877ac */ /* 0x000f620008000a00 */
[----:B0-----:R-:W-:Y:S01]  /*19610*/  IMAD.U32 R4, RZ, RZ, UR4 ;  /* 0x00000004ff047e24 */ /* 0x001fe2000f8e00ff */
[----:B------:R-:W-:-:S02]  /*19620*/  MOV R5, UR5 ;  /* 0x0000000500057c02 */ /* 0x000fc40008000f00 */
[----:B----4-:R-:W-:Y:S01]  /*19630*/  MOV R6, UR6 ;  /* 0x0000000600067c02 */ /* 0x010fe20008000f00 */
[----:B------:R-:W-:Y:S01]  /*19640*/  IMAD.U32 R7, RZ, RZ, UR7 ;  /* 0x00000007ff077e24 */ /* 0x000fe2000f8e00ff */
[----:B-----5:R-:W-:Y:S02]  /*19650*/  MOV R10, UR8 ;  /* 0x00000008000a7c02 */ /* 0x020fe40008000f00 */
[----:B--2---:R-:W-:-:S07]  /*19660*/  MOV R11, UR9 ;  /* 0x00000009000b7c02 */ /* 0x004fce0008000f00 */
[----:B------:R-:W-:-:S07]  /*19670*/  LEPC R20, `(.L_x_956) ;  /* 0x000000001014794e */ /* 0x000fce0000000000 */
[----:B-1-3--:R-:W-:Y:S05]  /*19680*/  CALL.ABS.NOINC R14 ;  /* 0x000000000e007343 */ /* 0x00afea0003c00000 */
.L_x_956:
        /* <DEDUP_REMOVED lines=19> */
.L_x_957:
[----:B------:R-:W-:Y:S05]  /*197c0*/  BRA `(.L_x_958) ;  /* 0x00000000000c7947 */ /* 0x000fea0003800000 */
.L_x_955:
[----:B0-----:R-:W-:-:S04]  /*197d0*/  IADD3 R2, P0, PT, R23, UR6, RZ ;  /* 0x0000000617027c10 */ /* 0x001fc8000ff1e0ff */
[----:B------:R-:W-:-:S05]  /*197e0*/  IADD3.X R3, PT, PT, RZ, UR7, RZ, P0, !PT ;  /* 0x00000007ff037c10 */ /* 0x000fca00087fe4ff */
[----:B------:R0:W-:Y:S04]  /*197f0*/  STG.E.64 desc[UR36][R2.64], R18 ;  /* 0x0000001202007986 */ /* 0x0001e8000c101b24 */
.L_x_958:
[----:B------:R-:W2:Y:S02]  /*19800*/  LDCU.64 UR4, c[0x0][0x768] ;  /* 0x0000ed00ff0477ac */ /* 0x000ea40008000a00 */
[----:B--2---:R-:W-:-:S04]  /*19810*/  IADD3 R22, P0, PT, R22, UR4, RZ ;  /* 0x0000000416167c10 */ /* 0x004fc8000ff1e0ff */
[----:B------:R-:W-:-:S05]  /*19820*/  IADD3.X R23, PT, PT, RZ, UR5, RZ, P0, !PT ;  /* 0x00000005ff177c10 */ /* 0x000fca00087fe4ff */
[----:B------:R-:W-:Y:S01]  /*19830*/  STG.E.64 desc[UR36][R22.64], R28 ;  /* 0x0000001c16007986 */ /* 0x000fe2000c101b24 */
[----:B------:R-:W-:Y:S05]  /*19840*/  EXIT ;  /* 0x000000000000794d */ /* 0x000fea0003800000 */
.L_x_950:
[----:B------:R-:W-:Y:S04]  /*19850*/  STG.E.64 desc[UR36][R4.64], R16 ;  /* 0x0000001004007986 */ /* 0x000fe8000c101b24 */
[----:B------:R-:W-:Y:S04]  /*19860*/  STG.E.64 desc[UR36][R4.64+0x8], R26 ;  /* 0x0000081a04007986 */ /* 0x000fe8000c101b24 */
[----:B------:R-:W-:Y:S04]  /*19870*/  STG.E.64 desc[UR36][R4.64+0x10], R18 ;  /* 0x0000101204007986 */ /* 0x000fe8000c101b24 */
[----:B------:R-:W-:Y:S01]  /*19880*/  STG.E.64 desc[UR36][R4.64+0x18], R28 ;  /* 0x0000181c04007986 */ /* 0x000fe2000c101b24 */
[----:B------:R-:W-:Y:S05]  /*19890*/  EXIT ;  /* 0x000000000000794d */ /* 0x000fea0003800000 */
.L_x_914:
        /* <DEDUP_REMOVED lines=19> */
[----:B------:R-:W-:Y:S01]  /*199d0*/  IADD3 R30, P4, PT, R27, UR4, RZ ;  /* 0x000000041b1e7c10 */ /* 0x000fe2000ff9e0ff */
[----:B------:R-:W-:Y:S01]  /*199e0*/  IMAD.X R13, RZ, RZ, UR5, P1 ;  /* 0x00000005ff0d7e24 */ /* 0x000fe200088e06ff */
[----:B------:R-:W-:-:S02]  /*199f0*/  IADD3 R28, P3, PT, R26, UR4, RZ ;  /* 0x000000041a1c7c10 */ /* 0x000fc4000ff7e0ff */
[----:B------:R-:W-:Y:S01]  /*19a00*/  IADD3.X R15, PT, PT, RZ, UR5, RZ, P2, !PT ;  /* 0x00000005ff0f7c10 */ /* 0x000fe200097fe4ff */
[----:B------:R-:W-:Y:S01]  /*19a10*/  IMAD.X R31, RZ, RZ, UR5, P4 ;  /* 0x00000005ff1f7e24 */ /* 0x000fe2000a0e06ff */
        /* <DEDUP_REMOVED lines=9> */
[----:B---3--:R-:W-:Y:S01]  /*19ab0*/  @P0 LOP3.LUT R3, R9, R3, RZ, 0x3c, !PT ;  /* 0x0000000309030212 */ /* 0x008fe200078e3cff */
[----:B------:R-:W-:Y:S01]  /*19ac0*/  IMAD.MOV.U32 R23, RZ, RZ, R21 ;  /* 0x000000ffff177224 */ /* 0x000fe200078e0015 */
[----:B------:R-:W-:Y:S02]  /*19ad0*/  @P0 LOP3.LUT R16, R8, R16, RZ, 0x3c, !PT ;  /* 0x0000001008100212 */ /* 0x000fe400078e3cff */
[----:B----4-:R-:W-:Y:S02]  /*19ae0*/  @P0 LOP3.LUT R18, R4, R18, RZ, 0x3c, !PT ;  /* 0x0000001204120212 */ /* 0x010fe400078e3cff */
[----:B------:R-:W-:-:S02]  /*19af0*/  @P0 LOP3.LUT R19, R5, R19, RZ, 0x3c, !PT ;  /* 0x0000001305130212 */ /* 0x000fc400078e3cff */
        /* <DEDUP_REMOVED lines=14> */
[----:B------:R-:W-:Y:S01]  /*19be0*/  HFMA2 R8, -RZ, RZ, 0, 4.4763088226318359375e-05 ;  /* 0x000002efff087431 */ /* 0x000fe200000001ff */
[----:B0-----:R-:W-:Y:S01]  /*19bf0*/  MOV R12, 0x1 ;  /* 0x00000001000c7802 */ /* 0x001fe20000000f00 */
[----:B------:R0:W2:Y:S01]  /*19c00*/  LDC.64 R14, c[0x4][R2] ;  /* 0x01000000020e7b82 */ /* 0x0000a20000000a00 */
[----:B------:R-:W3:Y:S01]  /*19c10*/  LDCU.64 UR6, c[0x4][0x7b8] ;  /* 0x0100f700ff0677ac */ /* 0x000ee20008000a00 */
[----:B------:R-:W-:Y:S01]  /*19c20*/  IMAD.MOV.U32 R13, RZ, RZ, RZ ;  /* 0x000000ffff0d7224 */ /* 0x000fe200078e00ff */
[----:B------:R-:W4:Y:S01]  /*19c30*/  LDCU.64 UR8, c[0x4][0x638] ;  /* 0x0100c700ff0877ac */ /* 0x000f220008000a00 */
[----:B-1----:R-:W-:Y:S02]  /*19c40*/  MOV R4, UR4 ;  /* 0x0000000400047c02 */ /* 0x002fe40008000f00 */
[----:B------:R-:W-:Y:S01]  /*19c50*/  MOV R5, UR5 ;  /* 0x0000000500057c02 */ /* 0x000fe20008000f00 */
[----:B---3--:R-:W-:Y:S01]  /*19c60*/  IMAD.U32 R6, RZ, RZ, UR6 ;  /* 0x00000006ff067e24 */ /* 0x008fe2000f8e00ff */
[----:B------:R-:W-:-:S02]  /*19c70*/  MOV R7, UR7 ;  /* 0x0000000700077c02 */ /* 0x000fc40008000f00 */
[----:B----4-:R-:W-:Y:S01]  /*19c80*/  MOV R10, UR8 ;  /* 0x00000008000a7c02 */ /* 0x010fe20008000f00 */
[----:B0-----:R-:W-:-:S07]  /*19c90*/  IMAD.U32 R11, RZ, RZ, UR9 ;  /* 0x00000009ff0b7e24 */ /* 0x001fce000f8e00ff */
[----:B------:R-:W-:-:S07]  /*19ca0*/  LEPC R20, `(.L_x_961) ;  /* 0x000000001014794e */ /* 0x000fce0000000000 */
[----:B--2---:R-:W-:Y:S05]  /*19cb0*/  CALL.ABS.NOINC R14 ;  /* 0x000000000e007343 */ /* 0x004fea0003c00000 */
.L_x_961:
        /* <DEDUP_REMOVED lines=19> */
.L_x_962:
[----:B------:R-:W-:Y:S05]  /*19df0*/  BRA `(.L_x_963) ;  /* 0x0000000000047947 */ /* 0x000fea0003800000 */
.L_x_960:
[----:B------:R1:W-:Y:S02]  /*19e00*/  STG.E.64 desc[UR36][R30.64], R18 ;  /* 0x000000121e007986 */ /* 0x0003e4000c101b24 */
.L_x_963:
        /* <DEDUP_REMOVED lines=9> */
[----:B0-----:R-:W-:Y:S02]  /*19ea0*/  HFMA2 R12, -RZ, RZ, 0, 5.9604644775390625e-08 ;  /* 0x00000001ff0c7431 */ /* 0x001fe400000001ff */
[----:B------:R-:W-:Y:S01]  /*19eb0*/  IMAD.MOV.U32 R8, RZ, RZ, 0x2ef ;  /* 0x000002efff087424 */ /* 0x000fe200078e00ff */
[----:B------:R0:W4:Y:S01]  /*19ec0*/  LDC.64 R14, c[0x4][R2] ;  /* 0x01000000020e7b82 */ /* 0x0001220000000a00 */
[----:B------:R-:W5:Y:S01]  /*19ed0*/  LDCU.64 UR6, c[0x4][0x7b8] ;  /* 0x0100f700ff0677ac */ /* 0x000f620008000a00 */
[----:B------:R-:W-:Y:S01]  /*19ee0*/  MOV R13, RZ ;  /* 0x000000ff000d7202 */ /* 0x000fe20000000f00 */
[----:B------:R-:W1:Y:S01]  /*19ef0*/  LDCU.64 UR8, c[0x4][0x638] ;  /* 0x0100c700ff0877ac */ /* 0x000e620008000a00 */
[----:B---3--:R-:W-:Y:S01]  /*19f00*/  IMAD.U32 R4, RZ, RZ, UR4 ;  /* 0x00000004ff047e24 */ /* 0x008fe2000f8e00ff */
[----:B------:R-:W-:-:S02]  /*19f10*/  MOV R5, UR5 ;  /* 0x0000000500057c02 */ /* 0x000fc40008000f00 */
[----:B-----5:R-:W-:Y:S01]  /*19f20*/  MOV R6, UR6 ;  /* 0x0000000600067c02 */ /* 0x020fe20008000f00 */
[----:B------:R-:W-:Y:S01]  /*19f30*/  IMAD.U32 R7, RZ, RZ, UR7 ;  /* 0x00000007ff077e24 */ /* 0x000fe2000f8e00ff */
[----:B-1----:R-:W-:Y:S02]  /*19f40*/  MOV R10, UR8 ;  /* 0x00000008000a7c02 */ /* 0x002fe40008000f00 */
[----:B0-----:R-:W-:-:S07]  /*19f50*/  MOV R11, UR9 ;  /* 0x00000009000b7c02 */ /* 0x001fce0008000f00 */
[----:B------:R-:W-:-:S07]  /*19f60*/  LEPC R20, `(.L_x_965) ;  /* 0x000000001014794e */ /* 0x000fce0000000000 */
[----:B--2-4-:R-:W-:Y:S05]  /*19f70*/  CALL.ABS.NOINC R14 ;  /* 0x000000000e007343 */ /* 0x014fea0003c00000 */
.L_x_965:
        /* <DEDUP_REMOVED lines=19> */
.L_x_966:
[----:B------:R-:W-:Y:S05]  /*1a0b0*/  BRA `(.L_x_967) ;  /* 0x00000000000c7947 */ /* 0x000fea0003800000 */
.L_x_964:
[----:B------:R-:W-:-:S04]  /*1a0c0*/  IADD3 R2, P0, PT, R25, UR6, RZ ;  /* 0x0000000619027c10 */ /* 0x000fc8000ff1e0ff */
[----:B------:R-:W-:-:S05]  /*1a0d0*/  IADD3.X R3, PT, PT, RZ, UR7, RZ, P0, !PT ;  /* 0x00000007ff037c10 */ /* 0x000fca00087fe4ff */
[----:B------:R3:W-:Y:S04]  /*1a0e0*/  STG.E.64 desc[UR36][R2.64], R16 ;  /* 0x0000001002007986 */ /* 0x0007e8000c101b24 */
.L_x_967:
[----:B------:R-:W4:Y:S02]  /*1a0f0*/  LDCU.64 UR4, c[0x0][0x768] ;  /* 0x0000ed00ff0477ac */ /* 0x000f240008000a00 */
[----:B----4-:R-:W-:-:S04]  /*1a100*/  IADD3 R24, P0, PT, R24, UR4, RZ ;  /* 0x0000000418187c10 */ /* 0x010fc8000ff1e0ff */
[----:B------:R-:W-:-:S05]  /*1a110*/  IADD3.X R25, PT, PT, RZ, UR5, RZ, P0, !PT ;  /* 0x00000005ff197c10 */ /* 0x000fca00087fe4ff */
[----:B------:R-:W-:Y:S01]  /*1a120*/  STG.E.64 desc[UR36][R24.64], R22 ;  /* 0x0000001618007986 */ /* 0x000fe2000c101b24 */
[----:B------:R-:W-:Y:S05]  /*1a130*/  EXIT ;  /* 0x000000000000794d */ /* 0x000fea0003800000 */
.L_x_959:
[----:B------:R-:W0:Y:S01]  /*1a140*/  LDCU.U8 UR4, c[0x0][0x798] ;  /* 0x0000f300ff0477ac */ /* 0x000e220008000000 */
[----:B------:R-:W1:Y:S01]  /*1a150*/  LDCU.U8 UR5, c[0x0][0x799] ;  /* 0x0000f320ff0577ac */ /* 0x000e620008000000 */
[----:B0-----:R-:W-:Y:S02]  /*1a160*/  UISETP.NE.AND UP0, UPT, UR4, URZ, UPT ;  /* 0x000000ff0400728c */ /* 0x001fe4000bf05270 */
[----:B-1----:R-:W-:-:S07]  /*1a170*/  UISETP.NE.AND UP1, UPT, UR5, URZ, UPT ;  /* 0x000000ff0500728c */ /* 0x002fce000bf25270 */
[----:B------:R-:W-:Y:S05]  /*1a180*/  BRA.U !UP0, `(.L_x_968) ;  /* 0x0000000108307547 */ /* 0x000fea000b800000 */
[----:B------:R-:W2:Y:S04]  /*1a190*/  LDG.E.64 R6, desc[UR36][R4.64] ;  /* 0x0000002404067981 */ /* 0x000ea8000c1e1b00 */
        /* <DEDUP_REMOVED lines=11> */
.L_x_968:
        /* <DEDUP_REMOVED lines=23> */
.L_x_971:
        /* <DEDUP_REMOVED lines=19> */
.L_x_972:
[----:B------:R-:W-:Y:S05]  /*1a4f0*/  BRA `(.L_x_973) ;  /* 0x0000000000107947 */ /* 0x000fea0003800000 */
.L_x_970:
[----:B------:R-:W0:Y:S02]  /*1a500*/  LDCU.64 UR4, c[0x0][0x768] ;  /* 0x0000ed00ff0477ac */ /* 0x000e240008000a00 */
[----:B0-----:R-:W-:-:S04]  /*1a510*/  IADD3 R2, P0, PT, R27, UR4, RZ ;  /* 0x000000041b027c10 */ /* 0x001fc8000ff1e0ff */
[----:B------:R-:W-:-:S05]  /*1a520*/  IADD3.X R3, PT, PT, RZ, UR5, RZ, P0, !PT ;  /* 0x00000005ff037c10 */ /* 0x000fca00087fe4ff */
[----:B------:R0:W-:Y:S04]  /*1a530*/  STG.E.64 desc[UR36][R2.64], R18 ;  /* 0x0000001202007986 */ /* 0x0001e8000c101b24 */
.L_x_973:
        /* <DEDUP_REMOVED lines=23> */
.L_x_975:
        /* <DEDUP_REMOVED lines=19> */
.L_x_976:
[----:B------:R-:W-:Y:S05]  /*1a7e0*/  BRA `(.L_x_977) ;  /* 0x00000000000c7947 */ /* 0x000fea0003800000 */
.L_x_974:
[----:B0-----:R-:W-:-:S04]  /*1a7f0*/  IADD3 R2, P0, PT, R25, UR6, RZ ;  /* 0x0000000619027c10 */ /* 0x001fc8000ff1e0ff */
[----:B------:R-:W-:-:S05]  /*1a800*/  IADD3.X R3, PT, PT, RZ, UR7, RZ, P0, !PT ;  /* 0x00000007ff037c10 */ /* 0x000fca00087fe4ff */
[----:B------:R0:W-:Y:S04]  /*1a810*/  STG.E.64 desc[UR36][R2.64], R16 ;  /* 0x0000001002007986 */ /* 0x0001e8000c101b24 */
.L_x_977:
[----:B------:R-:W2:Y:S02]  /*1a820*/  LDCU.64 UR4, c[0x0][0x768] ;  /* 0x0000ed00ff0477ac */ /* 0x000ea40008000a00 */
[----:B--2---:R-:W-:-:S04]  /*1a830*/  IADD3 R24, P0, PT, R24, UR4, RZ ;  /* 0x0000000418187c10 */ /* 0x004fc8000ff1e0ff */
[----:B------:R-:W-:-:S05]  /*1a840*/  IADD3.X R25, PT, PT, RZ, UR5, RZ, P0, !PT ;  /* 0x00000005ff197c10 */ /* 0x000fca00087fe4ff */
[----:B------:R-:W-:Y:S01]  /*1a850*/  STG.E.64 desc[UR36][R24.64], R22 ;  /* 0x0000001618007986 */ /* 0x000fe2000c101b24 */
[----:B------:R-:W-:Y:S05]  /*1a860*/  EXIT ;  /* 0x000000000000794d */ /* 0x000fea0003800000 */
.L_x_969:
[----:B------:R-:W-:Y:S04]  /*1a870*/  STG.E.64 desc[UR36][R4.64], R18 ;  /* 0x0000001204007986 */ /* 0x000fe8000c101b24 */
[----:B------:R-:W-:Y:S04]  /*1a880*/  STG.E.64 desc[UR36][R4.64+0x8], R56 ;  /* 0x0000083804007986 */ /* 0x000fe8000c101b24 */
[----:B------:R-:W-:Y:S04]  /*1a890*/  STG.E.64 desc[UR36][R4.64+0x10], R16 ;  /* 0x0000101004007986 */ /* 0x000fe8000c101b24 */
[----:B------:R-:W-:Y:S01]  /*1a8a0*/  STG.E.64 desc[UR36][R4.64+0x18], R22 ;  /* 0x0000181604007986 */ /* 0x000fe2000c101b24 */
[----:B------:R-:W-:Y:S05]  /*1a8b0*/  EXIT ;  /* 0x000000000000794d */ /* 0x000fea0003800000 */
.L_x_978:
        /* <DEDUP_REMOVED lines=12> */
.L_x_9962:


//--------------------- .text._ZN2at6native13reduce_kernelILi512ELi1ENS0_8ReduceOpIfNS0_14func_wrapper_tIdZNS0_15xor_sum_functorIfvEclERNS_14TensorIteratorEEUlddE_EEjdLi4ELi4EEEEEvT1_ --------------------------
	.section	.text._ZN2at6native13reduce_kernelILi512ELi1ENS0_8ReduceOpIfNS0_14func_wrapper_tIdZNS0_15xor_sum_functorIfvEclERNS_14TensorIteratorEEUlddE_EEjdLi4ELi4EEEEEvT1_,"ax",@progbits
	.align	128
        .global         _ZN2at6native13reduce_kernelILi512ELi1ENS0_8ReduceOpIfNS0_14func_wrapper_tIdZNS0_15xor_sum_functorIfvEclERNS_14TensorIteratorEEUlddE_EEjdLi4ELi4EEEEEvT1_
        .type           _ZN2at6native13reduce_kernelILi512ELi1ENS0_8ReduceOpIfNS0_14func_wrapper_tIdZNS0_15xor_sum_functorIfvEclERNS_14TensorIteratorEEUlddE_EEjdLi4ELi4EEEEEvT1_,@function
        .size           _ZN2at6native13reduce_kernelILi512ELi1ENS0_8ReduceOpIfNS0_14func_wrapper_tIdZNS0_15xor_sum_functorIfvEclERNS_14TensorIteratorEEUlddE_EEjdLi4ELi4EEEEEvT1_,(.L_x_9963 - _ZN2at6native13reduce_kernelILi512ELi1ENS0_8ReduceOpIfNS0_14func_wrapper_tIdZNS0_15xor_sum_functorIfvEclERNS_14TensorIteratorEEUlddE_EEjdLi4ELi4EEEEEvT1_)
        .other          _ZN2at6native13reduce_kernelILi512ELi1ENS0_8ReduceOpIfNS0_14func_wrapper_tIdZNS0_15xor_sum_functorIfvEclERNS_14TensorIteratorEEUlddE_EEjdLi4ELi4EEEEEvT1_,@"STO_CUDA_ENTRY STV_DEFAULT"
_ZN2at6native13reduce_kernelILi512ELi1ENS0_8ReduceOpIfNS0_14func_wrapper_tIdZNS0_15xor_sum_functorIfvEclERNS_14TensorIteratorEEUlddE_EEjdLi4ELi4EEEEEvT1_:
.text._ZN2at6native13reduce_kernelILi512ELi1ENS0_8ReduceOpIfNS0_14func_wrapper_tIdZNS0_15xor_sum_functorIfvEclERNS_14TensorIteratorEEUlddE_EEjdLi4ELi4EEEEEvT1_:
        /* <DEDUP_REMOVED lines=296> */
.L_x_979:
        /* <DEDUP_REMOVED lines=48> */
[----:B------:R-:W2:Y:S02]  /*1580*/  LDG.E R2, desc[UR36][R2.64] ;  /* 0x0000002402027981 */ /* 0x000ea4000c1e1900 */
[----:B--2---:R-:W-:-:S06]  /*1590*/  FMUL.FTZ R6, R2, 1 ;  /* 0x3f80000002067820 */ /* 0x004fcc0000410000 */
[----:B------:R-:W0:Y:S02]  /*15a0*/  F2F.F64.F32 R6, R6 ;  /* 0x0000000600067310 */ /* 0x000e240000201800 */
[----:B0-----:R-:W-:Y:S02]  /*15b0*/  LOP3.LUT R15, R6, UR4, RZ, 0x3c, !PT ;  /* 0x00000004060f7c12 */ /* 0x001fe4000f8e3cff */
[----:B------:R-:W-:-:S07]  /*15c0*/  LOP3.LUT R13, R7, UR5, RZ, 0x3c, !PT ;  /* 0x00000005070d7c12 */ /* 0x000fce000f8e3cff */
.L_x_986:
[----:B------:R-:W-:Y:S05]  /*15d0*/  BSYNC.RECONVERGENT B2 ;  /* 0x0000000000027941 */ /* 0x000fea0003800200 */
.L_x_985:
[----:B------:R-:W-:Y:S02]  /*15e0*/  IADD3 R10, P0, PT, R10, 0x10, RZ ;  /* 0x000000100a0a7810 */ /* 0x000fe40007f1e0ff */
[----:B------:R-:W-:-:S03]  /*15f0*/  IADD3 R14, PT, PT, R9, -0x4, R28 ;  /* 0xfffffffc090e7810 */ /* 0x000fc60007ffe01c */
[----:B------:R-:W-:-:S08]  /*1600*/  IMAD.X R11, RZ, RZ, R11, P0 ;  /* 0x000000ffff0b7224 */ /* 0x000fd000000e060b */
.L_x_984:
[----:B------:R-:W-:Y:S05]  /*1610*/  BSYNC.RECONVERGENT B1 ;  /* 0x0000000000017941 */ /* 0x000fea0003800200 */
.L_x_983:
        /* <DEDUP_REMOVED lines=13> */
.L_x_989:
[C---:B------:R-:W-:Y:S01]  /*16f0*/  IMAD.WIDE.U32 R26, R25.reuse, 0x10, R10 ;  /* 0x00000010191a7825 */ /* 0x040fe200078e000a */
[----:B------:R-:W0:Y:S04]  /*1700*/  LDCU UR4, c[0x0][0x39c] ;  /* 0x00007380ff0477ac */ /* 0x000e280008000800 */
[----:B------:R-:W2:Y:S01]  /*1710*/  LDG.E.128 R4, desc[UR36][R26.64] ;  /* 0x000000241a047981 */ /* 0x000ea2000c1e1d00 */
[----:B0-----:R-:W-:-:S04]  /*1720*/  IADD3 R25, PT, PT, R25, UR4, RZ ;  /* 0x0000000419197c10 */ /* 0x001fc8000fffe0ff */
[----:B------:R-:W-:-:S04]  /*1730*/  LEA R29, R25, 0x3, 0x2 ;  /* 0x00000003191d7811 */ /* 0x000fc800078e10ff */
[----:B------:R-:W-:Y:S01]  /*1740*/  ISETP.GE.U32.AND P1, PT, R29, R14, PT ;  /* 0x0000000e1d00720c */ /* 0x000fe20003f26070 */
[----:B--2---:R-:W-:Y:S01]  /*1750*/  FMUL.FTZ R2, R4, 1 ;  /* 0x3f80000004027820 */ /* 0x004fe20000410000 */
        /* <DEDUP_REMOVED lines=16> */
.L_x_988:
[----:B------:R-:W-:Y:S05]  /*1860*/  BSYNC.RECONVERGENT B1 ;  /* 0x0000000000017941 */ /* 0x000fea0003800200 */
.L_x_987:
[----:B------:R-:W-:Y:S04]  /*1870*/  BSSY.RECONVERGENT B1, `(.L_x_990) ;  /* 0x000000c000017945 */ /* 0x000fe80003800200 */
[----:B------:R-:W-:Y:S05]  /*1880*/  @P0 BRA `(.L_x_991) ;  /* 0x0000000000280947 */ /* 0x000fea0003800000 */
[----:B------:R-:W-:-:S05]  /*1890*/  LOP3.LUT R3, R14, 0xfffffffc, RZ, 0xc0, !PT ;  /* 0xfffffffc0e037812 */ /* 0x000fca00078ec0ff */
[----:B------:R-:W-:-:S05]  /*18a0*/  IMAD.IADD R3, R3, 0x1, R0 ;  /* 0x0000000103037824 */ /* 0x000fca00078e0200 */
[----:B------:R-:W-:-:S13]  /*18b0*/  ISETP.GE.U32.AND P0, PT, R3, R14, PT ;  /* 0x0000000e0300720c */ /* 0x000fda0003f06070 */
[----:B------:R-:W-:Y:S05]  /*18c0*/  @P0 BRA `(.L_x_991) ;  /* 0x0000000000180947 */ /* 0x000fea0003800000 */
[----:B------:R-:W-:-:S06]  /*18d0*/  IMAD.WIDE R10, R3, 0x4, R10 ;  /* 0x00000004030a7825 */ /* 0x000fcc00078e020a */
[----:B------:R-:W2:Y:S02]  /*18e0*/  LDG.E R10, desc[UR36][R10.64] ;  /* 0x000000240a0a7981 */ /* 0x000ea4000c1e1900 */
[----:B--2---:R-:W-:-:S06]  /*18f0*/  FMUL.FTZ R2, R10, 1 ;  /* 0x3f8000000a027820 */ /* 0x004fcc0000410000 */
[----:B------:R-:W0:Y:S02]  /*1900*/  F2F.F64.F32 R2, R2 ;  /* 0x0000000200027310 */ /* 0x000e240000201800 */
[----:B0-----:R-:W-:Y:S02]  /*1910*/  LOP3.LUT R15, R15, R2, RZ, 0x3c, !PT ;  /* 0x000000020f0f7212 */ /* 0x001fe400078e3cff */
[----:B------:R-:W-:-:S07]  /*1920*/  LOP3.LUT R13, R13, R3, RZ, 0x3c, !PT ;  /* 0x000000030d0d7212 */ /* 0x000fce00078e3cff */
.L_x_991:
[----:B------:R-:W-:Y:S05]  /*1930*/  BSYNC.RECONVERGENT B1 ;  /* 0x0000000000017941 */ /* 0x000fea0003800200 */
.L_x_990:
[----:B------:R-:W-:Y:S02]  /*1940*/  LOP3.LUT R18, R23, R18, R15, 0x96, !PT ;  /* 0x0000001217127212 */ /* 0x000fe400078e960f */
[----:B------:R-:W-:Y:S02]  /*1950*/  LOP3.LUT R13, R20, R21, R13, 0x96, !PT ;  /* 0x00000015140d7212 */ /* 0x000fe400078e960d */
[----:B------:R-:W-:Y:S02]  /*1960*/  LOP3.LUT R24, R18, R19, RZ, 0x3c, !PT ;  /* 0x0000001312187212 */ /* 0x000fe400078e3cff */
[----:B------:R-:W-:Y:S01]  /*1970*/  LOP3.LUT R25, R13, R12, RZ, 0x3c, !PT ;  /* 0x0000000c0d197212 */ /* 0x000fe200078e3cff */
[----:B------:R-:W-:Y:S06]  /*1980*/  BRA `(.L_x_981) ;  /* 0x0000009800987947 */ /* 0x000fec0003800000 */
.L_x_982:
        /* <DEDUP_REMOVED lines=25> */
.L_x_995:
[----:B------:R-:W-:-:S04]  /*1b20*/  IMAD.WIDE.U32 R2, R29, 0x4, R10 ;  /* 0x000000041d027825 */ /* 0x000fc800078e000a */
[----:B------:R-:W-:Y:S01]  /*1b30*/  IMAD.IADD R5, R29, 0x1, R14 ;  /* 0x000000011d057824 */ /* 0x000fe200078e020e */
[----:B------:R-:W2:Y:S03]  /*1b40*/  LDG.E R18, desc[UR36][R2.64] ;  /* 0x0000002402127981 */ /* 0x000ea6000c1e1900 */
[C---:B------:R-:W-:Y:S01]  /*1b50*/  IMAD.WIDE.U32 R6, R5.reuse, 0x4, R10 ;  /* 0x0000000405067825 */ /* 0x040fe200078e000a */
[----:B------:R-:W-:-:S04]  /*1b60*/  IADD3 R5, PT, PT, R5, R14, RZ ;  /* 0x0000000e05057210 */ /* 0x000fc80007ffe0ff */
[----:B------:R-:W3:Y:S01]  /*1b70*/  LDG.E R20, desc[UR36][R6.64] ;  /* 0x0000002406147981 */ /* 0x000ee2000c1e1900 */
[C---:B------:R-:W-:Y:S02]  /*1b80*/  IMAD.IADD R29, R5.reuse, 0x1, R14 ;  /* 0x00000001051d7824 */ /* 0x040fe400078e020e */
[----:B------:R-:W-:-:S04]  /*1b90*/  IMAD.WIDE.U32 R8, R5, 0x4, R10 ;  /* 0x0000000405087825 */ /* 0x000fc800078e000a */
[C---:B------:R-:W-:Y:S01]  /*1ba0*/  IMAD.WIDE.U32 R26, R29.reuse, 0x4, R10 ;  /* 0x000000041d1a7825 */ /* 0x040fe200078e000a */
[----:B------:R-:W4:Y:S05]  /*1bb0*/  LDG.E R22, desc[UR36][R8.64] ;  /* 0x0000002408167981 */ /* 0x000f2a000c1e1900 */
[----:B------:R-:W5:Y:S01]  /*1bc0*/  LDG.E R26, desc[UR36][R26.64] ;  /* 0x000000241a1a7981 */ /* 0x000f62000c1e1900 */
[----:B------:R-:W-:Y:S01]  /*1bd0*/  IADD3 R29, PT, PT, R29, R14, RZ ;  /* 0x0000000e1d1d7210 */ /* 0x000fe20007ffe0ff */
[----:B--2---:R-:W-:-:S04]  /*1be0*/  FMUL.FTZ R24, R18, 1 ;  /* 0x3f80000012187820 */ /* 0x004fc80000410000 */
[----:B------:R-:W0:Y:S01]  /*1bf0*/  F2F.F64.F32 R2, R24 ;  /* 0x0000001800027310 */ /* 0x000e220000201800 */
[----:B---3--:R-:W-:Y:S01]  /*1c00*/  FMUL.FTZ R4, R20, 1 ;  /* 0x3f80000014047820 */ /* 0x008fe20000410000 */
[----:B----4-:R-:W-:Y:S01]  /*1c10*/  FMUL.FTZ R6, R22, 1 ;  /* 0x3f80000016067820 */ /* 0x010fe20000410000 */
[----:B0-----:R-:W-:Y:S01]  /*1c20*/  LOP3.LUT R13, R13, R3, RZ, 0x3c, !PT ;  /* 0x000000030d0d7212 */ /* 0x001fe200078e3cff */
[----:B------:R-:W-:Y:S02]  /*1c30*/  IMAD R3, R14, 0x3, R29 ;  /* 0x000000030e037824 */ /* 0x000fe400078e021d */
[----:B-----5:R-:W-:Y:S02]  /*1c40*/  FMUL.FTZ R8, R26, 1 ;  /* 0x3f8000001a087820 */ /* 0x020fe40000410000 */
[----:B------:R-:W0:Y:S01]  /*1c50*/  F2F.F64.F32 R4, R4 ;  /* 0x0000000400047310 */ /* 0x000e220000201800 */
[----:B------:R-:W-:-:S07]  /*1c60*/  ISETP.GE.U32.AND P0, PT, R3, R28, PT ;  /* 0x0000001c0300720c */ /* 0x000fce0003f06070 */
[----:B------:R-:W1:Y:S08]  /*1c70*/  F2F.F64.F32 R6, R6 ;  /* 0x0000000600067310 */ /* 0x000e700000201800 */
[----:B------:R-:W2:Y:S01]  /*1c80*/  F2F.F64.F32 R8, R8 ;  /* 0x0000000800087310 */ /* 0x000ea20000201800 */
[----:B------:R-:W-:Y:S02]  /*1c90*/  LOP3.LUT R21, R21, R2, RZ, 0x3c, !PT ;  /* 0x0000000215157212 */ /* 0x000fe400078e3cff */
[----:B0-----:R-:W-:-:S02]  /*1ca0*/  LOP3.LUT R12, R12, R4, RZ, 0x3c, !PT ;  /* 0x000000040c0c7212 */ /* 0x001fc400078e3cff */
[----:B------:R-:W-:Y:S02]  /*1cb0*/  LOP3.LUT R0, R0, R5, RZ, 0x3c, !PT ;  /* 0x0000000500007212 */ /* 0x000fe400078e3cff */
[----:B-1----:R-:W-:Y:S02]  /*1cc0*/  LOP3.LUT R23, R23, R6, RZ, 0x3c, !PT ;  /* 0x0000000617177212 */ /* 0x002fe400078e3cff */
[----:B------:R-:W-:Y:S02]  /*1cd0*/  LOP3.LUT R15, R15, R7, RZ, 0x3c, !PT ;  /* 0x000000070f0f7212 */ /* 0x000fe400078e3cff */
[----:B--2---:R-:W-:Y:S02]  /*1ce0*/  LOP3.LUT R25, R25, R8, RZ, 0x3c, !PT ;  /* 0x0000000819197212 */ /* 0x004fe400078e3cff */
[----:B------:R-:W-:Y:S01]  /*1cf0*/  LOP3.LUT R19, R19, R9, RZ, 0x3c, !PT ;  /* 0x0000000913137212 */ /* 0x000fe200078e3cff */
[----:B------:R-:W-:Y:S06]  /*1d00*/  @!P0 BRA `(.L_x_995) ;  /* 0xfffffffc00848947 */ /* 0x000fec000383ffff */
[----:B------:R-:W-:Y:S05]  /*1d10*/  BSYNC.RECONVERGENT B2 ;  /* 0x0000000000027941 */ /* 0x000fea0003800200 */
.L_x_994:
[----:B------:R-:W-:Y:S05]  /*1d20*/  BSYNC.RECONVERGENT B1 ;  /* 0x0000000000017941 */ /* 0x000fea0003800200 */
.L_x_993:
[----:B------:R-:W-:Y:S01]  /*1d30*/  ISETP.GE.U32.AND P0, PT, R29, R28, PT ;  /* 0x0000001c1d00720c */ /* 0x000fe20003f06070 */
[----:B------:R-:W-:-:S12]  /*1d40*/  BSSY.RECONVERGENT B1, `(.L_x_996) ;  /* 0x0000012000017945 */ /* 0x000fd80003800200 */
[----:B------:R-:W-:Y:S05]  /*1d50*/  @P0 BRA `(.L_x_997) ;  /* 0x0000000000400947 */ /* 0x000fea0003800000 */
[----:B------:R-:W-:-:S05]  /*1d60*/  IMAD.WIDE.U32 R2, R29, 0x4, R10 ;  /* 0x000000041d027825 */ /* 0x000fca00078e000a */
[----:B------:R0:W5:Y:S01]  /*1d70*/  LDG.E R18, desc[UR36][R2.64] ;  /* 0x0000002402127981 */ /* 0x000162000c1e1900 */
[----:B------:R-:W-:-:S05]  /*1d80*/  IMAD.IADD R5, R29, 0x1, R14 ;  /* 0x000000011d057824 */ /* 0x000fca00078e020e */
[----:B------:R-:W-:-:S13]  /*1d90*/  ISETP.GE.U32.AND P1, PT, R5, R28, PT ;  /* 0x0000001c0500720c */ /* 0x000fda0003f26070 */
[----:B0-----:R-:W-:Y:S05]  /*1da0*/  @P1 BRA `(.L_x_997) ;  /* 0x00000000002c1947 */ /* 0x001fea0003800000 */
[----:B------:R-:W-:-:S05]  /*1db0*/  IMAD.WIDE.U32 R2, R5, 0x4, R10 ;  /* 0x0000000405027825 */ /* 0x000fca00078e000a */
[----:B------:R0:W5:Y:S01]  /*1dc0*/  LDG.E R20, desc[UR36][R2.64] ;  /* 0x0000002402147981 */ /* 0x000162000c1e1900 */
[----:B------:R-:W-:-:S04]  /*1dd0*/  IADD3 R5, PT, PT, R5, R14, RZ ;  /* 0x0000000e05057210 */ /* 0x000fc80007ffe0ff */
[----:B------:R-:W-:-:S13]  /*1de0*/  ISETP.GE.U32.AND P1, PT, R5, R28, PT ;  /* 0x0000001c0500720c */ /* 0x000fda0003f26070 */
[----:B0-----:R-:W-:Y:S05]  /*1df0*/  @P1 BRA `(.L_x_997) ;  /* 0x0000000000181947 */ /* 0x001fea0003800000 */
[C---:B------:R-:W-:Y:S02]  /*1e00*/  IMAD.IADD R7, R5.reuse, 0x1, R14 ;  /* 0x0000000105077824 */ /* 0x040fe400078e020e */
[----:B------:R-:W-:-:S03]  /*1e10*/  IMAD.WIDE.U32 R2, R5, 0x4, R10 ;  /* 0x0000000405027825 */ /* 0x000fc600078e000a */
[C---:B------:R-:W-:Y:S02]  /*1e20*/  ISETP.GE.U32.AND P1, PT, R7.reuse, R28, PT ;  /* 0x0000001c0700720c */ /* 0x040fe40003f26070 */
[----:B------:R0:W5:Y:S11]  /*1e30*/  LDG.E R22, desc[UR36][R2.64] ;  /* 0x0000002402167981 */ /* 0x000176000c1e1900 */
[----:B------:R-:W-:-:S05]  /*1e40*/  @!P1 IMAD.WIDE.U32 R10, R7, 0x4, R10 ;  /* 0x00000004070a9825 */ /* 0x000fca00078e000a */
[----:B------:R0:W5:Y:S02]  /*1e50*/  @!P1 LDG.E R26, desc[UR36][R10.64] ;  /* 0x000000240a1a9981 */ /* 0x000164000c1e1900 */
.L_x_997:
[----:B------:R-:W-:Y:S05]  /*1e60*/  BSYNC.RECONVERGENT B1 ;  /* 0x0000000000017941 */ /* 0x000fea0003800200 */
.L_x_996:
[----:B------:R-:W-:Y:S04]  /*1e70*/  BSSY.RECONVERGENT B1, `(.L_x_998) ;  /* 0x000001a000017945 */ /* 0x000fe80003800200 */
[----:B------:R-:W-:Y:S05]  /*1e80*/  @P0 BRA `(.L_x_999) ;  /* 0x0000000000600947 */ /* 0x000fea0003800000 */
[----:B0----5:R-:W-:Y:S01]  /*1e90*/  FMUL.FTZ R2, R18, 1 ;  /* 0x3f80000012027820 */ /* 0x021fe20000410000 */
[----:B------:R-:W-:-:S04]  /*1ea0*/  IADD3 R5, PT, PT, R29, R14, RZ ;  /* 0x0000000e1d057210 */ /* 0x000fc80007ffe0ff */
[----:B------:R-:W-:Y:S01]  /*1eb0*/  ISETP.GE.U32.AND P0, PT, R5, R28, PT ;  /* 0x0000001c0500720c */ /* 0x000fe20003f06070 */
[----:B------:R-:W0:Y:S02]  /*1ec0*/  F2F.F64.F32 R2, R2 ;  /* 0x0000000200027310 */ /* 0x000e240000201800 */
[----:B0-----:R-:W-:Y:S02]  /*1ed0*/  LOP3.LUT R21, R21, R2, RZ, 0x3c, !PT ;  /* 0x0000000215157212 */ /* 0x001fe400078e3cff */
[----:B------:R-:W-:-:S08]  /*1ee0*/  LOP3.LUT R13, R13, R3, RZ, 0x3c, !PT ;  /* 0x000000030d0d7212 */ /* 0x000fd000078e3cff */
[----:B------:R-:W-:Y:S05]  /*1ef0*/  @P0 BRA `(.L_x_999) ;  /* 0x0000000000440947 */ /* 0x000fea0003800000 */
[----:B------:R-:W-:Y:S01]  /*1f00*/  FMUL.FTZ R2, R20, 1 ;  /* 0x3f80000014027820 */ /* 0x000fe20000410000 */
[----:B------:R-:W-:-:S05]  /*1f10*/  IMAD.IADD R5, R5, 0x1, R14 ;  /* 0x0000000105057824 */ /* 0x000fca00078e020e */
[----:B------:R-:W0:Y:S01]  /*1f20*/  F2F.F64.F32 R2, R2 ;  /* 0x0000000200027310 */ /* 0x000e220000201800 */
[----:B------:R-:W-:Y:S02]  /*1f30*/  ISETP.GE.U32.AND P0, PT, R5, R28, PT ;  /* 0x0000001c0500720c */ /* 0x000fe40003f06070 */
[----:B0-----:R-:W-:Y:S02]  /*1f40*/  LOP3.LUT R12, R12, R2, RZ, 0x3c, !PT ;  /* 0x000000020c0c7212 */ /* 0x001fe400078e3cff */
[----:B------:R-:W-:-:S09]  /*1f50*/  LOP3.LUT R0, R0, R3, RZ, 0x3c, !PT ;  /* 0x0000000300007212 */ /* 0x000fd200078e3cff */
[----:B------:R-:W-:Y:S05]  /*1f60*/  @P0 BRA `(.L_x_999) ;  /* 0x0000000000280947 */ /* 0x000fea0003800000 */
[----:B------:R-:W-:Y:S01]  /*1f70*/  IADD3 R3, PT, PT, R5, R14, RZ ;  /* 0x0000000e05037210 */ /* 0x000fe20007ffe0ff */
[----:B------:R-:W-:-:S03]  /*1f80*/  FMUL.FTZ R2, R22, 1 ;  /* 0x3f80000016027820 */ /* 0x000fc60000410000 */
[----:B------:R-:W-:-:S03]  /*1f90*/  ISETP.GE.U32.AND P0, PT, R3, R28, PT ;  /* 0x0000001c0300720c */ /* 0x000fc60003f06070 */
[----:B------:R-:W0:Y:S10]  /*1fa0*/  F2F.F64.F32 R2, R2 ;  /* 0x0000000200027310 */ /* 0x000e340000201800 */
[----:B------:R-:W-:Y:S01]  /*1fb0*/  @!P0 FMUL.FTZ R4, R26, 1 ;  /* 0x3f8000001a048820 */ /* 0x000fe20000410000 */
[----:B0-----:R-:W-:-:S05]  /*1fc0*/  LOP3.LUT R23, R23, R2, RZ, 0x3c, !PT ;  /* 0x0000000217177212 */ /* 0x001fca00078e3cff */
[----:B------:R-:W0:Y:S01]  /*1fd0*/  @!P0 F2F.F64.F32 R4, R4 ;  /* 0x0000000400048310 */ /* 0x000e220000201800 */
[----:B------:R-:W-:Y:S02]  /*1fe0*/  LOP3.LUT R15, R15, R3, RZ, 0x3c, !PT ;  /* 0x000000030f0f7212 */ /* 0x000fe400078e3cff */
[----:B0-----:R-:W-:Y:S02]  /*1ff0*/  @!P0 LOP3.LUT R25, R25, R4, RZ, 0x3c, !PT ;  /* 0x0000000419198212 */ /* 0x001fe400078e3cff */
[----:B------:R-:W-:-:S07]  /*2000*/  @!P0 LOP3.LUT R19, R19, R5, RZ, 0x3c, !PT ;  /* 0x0000000513138212 */ /* 0x000fce00078e3cff */
.L_x_999:
[----:B------:R-:W-:Y:S05]  /*2010*/  BSYNC.RECONVERGENT B1 ;  /* 0x0000000000017941 */ /* 0x000fea0003800200 */
.L_x_998:
[----:B------:R-:W-:Y:S02]  /*2020*/  LOP3.LUT R12, R23, R12, R21, 0x96, !PT ;  /* 0x0000000c170c7212 */ /* 0x000fe400078e9615 */
[----:B------:R-:W-:Y:S02]  /*2030*/  LOP3.LUT R0, R15, R0, R13, 0x96, !PT ;  /* 0x000000000f007212 */ /* 0x000fe400078e960d */
[----:B------:R-:W-:Y:S02]  /*2040*/  LOP3.LUT R24, R12, R25, RZ, 0x3c, !PT ;  /* 0x000000190c187212 */ /* 0x000fe400078e3cff */
[----:B------:R-:W-:Y:S01]  /*2050*/  LOP3.LUT R25, R0, R19, RZ, 0x3c, !PT ;  /* 0x0000001300197212 */ /* 0x000fe200078e3cff */
[----:B------:R-:W-:Y:S06]  /*2060*/  BRA `(.L_x_981) ;  /* 0x0000009000e07947 */ /* 0x000fec0003800000 */
.L_x_992:
        /* <DEDUP_REMOVED lines=21> */
.L_x_1003:
[----:B------:R-:W-:Y:S01]  /*21c0*/  IMAD R15, R0, R26, RZ ;  /* 0x0000001a000f7224 */ /* 0x000fe200078e02ff */
[----:B------:R-:W-:-:S03]  /*21d0*/  IADD3 R26, PT, PT, R26, R5, RZ ;  /* 0x000000051a1a7210 */ /* 0x000fc60007ffe0ff */
[----:B------:R-:W-:-:S04]  /*21e0*/  IMAD.WIDE.U32 R14, R15, 0x4, R10 ;  /* 0x000000040f0e7825 */ /* 0x000fc800078e000a */
[----:B------:R-:W-:Y:S01]  /*21f0*/  IMAD R13, R0, R26, RZ ;  /* 0x0000001a000d7224 */ /* 0x000fe200078e02ff */
[----:B------:R-:W2:Y:S01]  /*2200*/  LDG.E R20, desc[UR36][R14.64] ;  /* 0x000000240e147981 */ /* 0x000ea2000c1e1900 */
[----:B------:R-:W-:-:S04]  /*2210*/  IMAD.IADD R26, R26, 0x1, R5 ;  /* 0x000000011a1a7824 */ /* 0x000fc800078e0205 */
[----:B------:R-:W-:Y:S01]  /*2220*/  IMAD R23, R0, R26, RZ ;  /* 0x0000001a00177224 */ /* 0x000fe200078e02ff */
[----:B------:R-:W-:-:S05]  /*2230*/  IADD3 R26, PT, PT, R26, R5, RZ ;  /* 0x000000051a1a7210 */ /* 0x000fca0007ffe0ff */
[----:B------:R-:W-:Y:S02]  /*2240*/  IMAD R25, R0, R26, RZ ;  /* 0x0000001a00197224 */ /* 0x000fe400078e02ff */
[----:B------:R-:W-:-:S04]  /*2250*/  IMAD.WIDE.U32 R22, R23, 0x4, R10 ;  /* 0x0000000417167825 */ /* 0x000fc800078e000a */
[--C-:B------:R-:W-:Y:S02]  /*2260*/  IMAD.WIDE.U32 R24, R25, 0x4, R10.reuse ;  /* 0x0000000419187825 */ /* 0x100fe400078e000a */
[----:B------:R0:W3:Y:S02]  /*2270*/  LDG.E R22, desc[UR36][R22.64] ;  /* 0x0000002416167981 */ /* 0x0000e4000c1e1900 */
[----:B------:R-:W-:Y:S02]  /*2280*/  IMAD.WIDE.U32 R12, R13, 0x4, R10 ;  /* 0x000000040d0c7825 */ /* 0x000fe400078e000a */
[----:B------:R-:W4:Y:S04]  /*2290*/  LDG.E R24, desc[UR36][R24.64] ;  /* 0x0000002418187981 */ /* 0x000f28000c1e1900 */
[----:B------:R3:W5:Y:S01]  /*22a0*/  LDG.E R4, desc[UR36][R12.64] ;  /* 0x000000240c047981 */ /* 0x000762000c1e1900 */
[----:B------:R-:W-:-:S04]  /*22b0*/  IMAD.IADD R26, R26, 0x1, R5 ;  /* 0x000000011a1a7824 */ /* 0x000fc800078e0205 */
[----:B0-----:R-:W-:-:S05]  /*22c0*/  IMAD R23, R5, 0x3, R26 ;  /* 0x0000000305177824 */ /* 0x001fca00078e021a */
[----:B------:R-:W-:Y:S01]  /*22d0*/  ISETP.GE.U32.AND P0, PT, R23, R28, PT ;  /* 0x0000001c1700720c */ /* 0x000fe20003f06070 */
[----:B--2---:R-:W-:-:S04]  /*22e0*/  FMUL.FTZ R29, R20, 1 ;  /* 0x3f800000141d7820 */ /* 0x004fc80000410000 */
[----:B------:R-:W0:Y:S02]  /*22f0*/  F2F.F64.F32 R18, R29 ;  /* 0x0000001d00127310 */ /* 0x000e240000201800 */
[----:B0-----:R-:W-:Y:S01]  /*2300*/  LOP3.LUT R3, R3, R18, RZ, 0x3c, !PT ;  /* 0x0000001203037212 */ /* 0x001fe200078e3cff */
[----:B---3--:R-:W-:Y:S01]  /*2310*/  FMUL.FTZ R12, R22, 1 ;  /* 0x3f800000160c7820 */ /* 0x008fe20000410000 */
[----:B----4-:R-:W-:Y:S01]  /*2320*/  FMUL.FTZ R18, R24, 1 ;  /* 0x3f80000018127820 */ /* 0x010fe20000410000 */
[----:B-----5:R-:W-:Y:S01]  /*2330*/  FMUL.FTZ R14, R4, 1 ;  /* 0x3f800000040e7820 */ /* 0x020fe20000410000 */
[----:B------:R-:W-:-:S03]  /*2340*/  LOP3.LUT R2, R2, R19, RZ, 0x3c, !PT ;  /* 0x0000001302027212 */ /* 0x000fc600078e3cff */
[----:B------:R-:W0:Y:S08]  /*2350*/  F2F.F64.F32 R12, R12 ;  /* 0x0000000c000c7310 */ /* 0x000e300000201800 */
[----:B------:R-:W1:Y:S08]  /*2360*/  F2F.F64.F32 R14, R14 ;  /* 0x0000000e000e7310 */ /* 0x000e700000201800 */
[----:B------:R-:W2:Y:S01]  /*2370*/  F2F.F64.F32 R18, R18 ;  /* 0x0000001200127310 */ /* 0x000ea20000201800 */
        /* <DEDUP_REMOVED lines=8> */
.L_x_1002:
[----:B------:R-:W-:Y:S05]  /*2400*/  BSYNC.RECONVERGENT B1 ;  /* 0x0000000000017941 */ /* 0x000fea0003800200 */
.L_x_1001:
[----:B------:R-:W-:Y:S01]  /*2410*/  ISETP.GE.U32.AND P0, PT, R26, R28, PT ;  /* 0x0000001c1a00720c */ /* 0x000fe20003f06070 */
[----:B------:R-:W-:-:S12]  /*2420*/  BSSY.RECONVERGENT B1, `(.L_x_1004) ;  /* 0x0000016000017945 */ /* 0x000fd80003800200 */
[----:B------:R-:W-:Y:S05]  /*2430*/  @P0 BRA `(.L_x_1005) ;  /* 0x0000000000500947 */ /* 0x000fea0003800000 */
[----:B------:R-:W-:-:S04]  /*2440*/  IMAD R13, R0, R26, RZ ;  /* 0x0000001a000d7224 */ /* 0x000fc800078e02ff */
[----:B------:R-:W-:-:S05]  /*2450*/  IMAD.WIDE.U32 R12, R13, 0x4, R10 ;  /* 0x000000040d0c7825 */ /* 0x000fca00078e000a */
[----:B------:R0:W5:Y:S01]  /*2460*/  LDG.E R20, desc[UR36][R12.64] ;  /* 0x000000240c147981 */ /* 0x000162000c1e1900 */
[----:B------:R-:W-:-:S04]  /*2470*/  IADD3 R15, PT, PT, R26, R5, RZ ;  /* 0x000000051a0f7210 */ /* 0x000fc80007ffe0ff */
[----:B------:R-:W-:-:S13]  /*2480*/  ISETP.GE.U32.AND P1, PT, R15, R28, PT ;  /* 0x0000001c0f00720c */ /* 0x000fda0003f26070 */
[----:B0-----:R-:W-:Y:S05]  /*2490*/  @P1 BRA `(.L_x_1005) ;  /* 0x0000000000381947 */ /* 0x001fea0003800000 */
[----:B------:R-:W-:-:S04]  /*24a0*/  IMAD R13, R0, R15, RZ ;  /* 0x0000000f000d7224 */ /* 0x000fc800078e02ff */
[----:B------:R-:W-:-:S05]  /*24b0*/  IMAD.WIDE.U32 R12, R13, 0x4, R10 ;  /* 0x000000040d0c7825 */ /* 0x000fca00078e000a */
[----:B------:R0:W5:Y:S01]  /*24c0*/  LDG.E R4, desc[UR36][R12.64] ;  /* 0x000000240c047981 */ /* 0x000162000c1e1900 */
[----:B------:R-:W-:-:S05]  /*24d0*/  IMAD.IADD R15, R15, 0x1, R5 ;  /* 0x000000010f0f7824 */ /* 0x000fca00078e0205 */
[----:B------:R-:W-:-:S13]  /*24e0*/  ISETP.GE.U32.AND P1, PT, R15, R28, PT ;  /* 0x0000001c0f00720c */ /* 0x000fda0003f26070 */
[----:B0-----:R-:W-:Y:S05]  /*24f0*/  @P1 BRA `(.L_x_1005) ;  /* 0x0000000000201947 */ /* 0x001fea0003800000 */
[----:B------:R-:W-:Y:S01]  /*2500*/  IADD3 R19, PT, PT, R15, R5, RZ ;  /* 0x000000050f137210 */ /* 0x000fe20007ffe0ff */
[----:B------:R-:W-:-:S03]  /*2510*/  IMAD R13, R0, R15, RZ ;  /* 0x0000000f000d7224 */ /* 0x000fc600078e02ff */
[----:B------:R-:W-:Y:S01]  /*2520*/  ISETP.GE.U32.AND P1, PT, R19, R28, PT ;  /* 0x0000001c1300720c */ /* 0x000fe20003f26070 */
[----:B------:R-:W-:-:S05]  /*2530*/  IMAD.WIDE.U32 R12, R13, 0x4, R10 ;  /* 0x000000040d0c7825 */ /* 0x000fca00078e000a */
[----:B------:R0:W5:Y:S07]  /*2540*/  LDG.E R22, desc[UR36][R12.64] ;  /* 0x000000240c167981 */ /* 0x00016e000c1e1900 */
[----:B------:R-:W-:-:S04]  /*2550*/  @!P1 IMAD R15, R0, R19, RZ ;  /* 0x00000013000f9224 */ /* 0x000fc800078e02ff */
[----:B------:R-:W-:-:S05]  /*2560*/  @!P1 IMAD.WIDE.U32 R10, R15, 0x4, R10 ;  /* 0x000000040f0a9825 */ /* 0x000fca00078e000a */
[----:B------:R0:W5:Y:S02]  /*2570*/  @!P1 LDG.E R24, desc[UR36][R10.64] ;  /* 0x000000240a189981 */ /* 0x000164000c1e1900 */
.L_x_1005:
[----:B------:R-:W-:Y:S05]  /*2580*/  BSYNC.RECONVERGENT B1 ;  /* 0x0000000000017941 */ /* 0x000fea0003800200 */
.L_x_1004:
[----:B------:R-:W-:Y:S04]  /*2590*/  BSSY.RECONVERGENT B1, `(.L_x_1006) ;  /* 0x000001a000017945 */ /* 0x000fe80003800200 */
[----:B------:R-:W-:Y:S05]  /*25a0*/  @P0 BRA `(.L_x_1007) ;  /* 0x0000000000600947 */ /* 0x000fea0003800000 */
[----:B0----5:R-:W-:Y:S01]  /*25b0*/  FMUL.FTZ R10, R20, 1 ;  /* 0x3f800000140a7820 */ /* 0x021fe20000410000 */
[----:B------:R-:W-:-:S05]  /*25c0*/  IMAD.IADD R0, R26, 0x1, R5 ;  /* 0x000000011a007824 */ /* 0x000fca00078e0205 */
[----:B------:R-:W0:Y:S01]  /*25d0*/  F2F.F64.F32 R10, R10 ;  /* 0x0000000a000a7310 */ /* 0x000e220000201800 */
[----:B------:R-:W-:Y:S02]  /*25e0*/  ISETP.GE.U32.AND P0, PT, R0, R28, PT ;  /* 0x0000001c0000720c */ /* 0x000fe40003f06070 */
[----:B0-----:R-:W-:Y:S02]  /*25f0*/  LOP3.LUT R3, R3, R10, RZ, 0x3c, !PT ;  /* 0x0000000a03037212 */ /* 0x001fe400078e3cff */
[----:B------:R-:W-:-:S09]  /*2600*/  LOP3.LUT R2, R2, R11, RZ, 0x3c, !PT ;  /* 0x0000000b02027212 */ /* 0x000fd200078e3cff */
[----:B------:R-:W-:Y:S05]  /*2610*/  @P0 BRA `(.L_x_1007) ;  /* 0x0000000000440947 */ /* 0x000fea0003800000 */
[----:B------:R-:W-:Y:S01]  /*2620*/  FMUL.FTZ R4, R4, 1 ;  /* 0x3f80000004047820 */ /* 0x000fe20000410000 */
[----:B------:R-:W-:-:S03]  /*2630*/  IADD3 R0, PT, PT, R0, R5, RZ ;  /* 0x0000000500007210 */ /* 0x000fc60007ffe0ff */
[----:B------:R-:W0:Y:S01]  /*2640*/  F2F.F64.F32 R10, R4 ;  /* 0x00000004000a7310 */ /* 0x000e220000201800 */
[----:B------:R-:W-:Y:S02]  /*2650*/  ISETP.GE.U32.AND P0, PT, R0, R28, PT ;  /* 0x0000001c0000720c */ /* 0x000fe40003f06070 */
[----:B0-----:R-:W-:Y:S02]  /*2660*/  LOP3.LUT R6, R6, R10, RZ, 0x3c, !PT ;  /* 0x0000000a06067212 */ /* 0x001fe400078e3cff */
[----:B------:R-:W-:-:S09]  /*2670*/  LOP3.LUT R27, R27, R11, RZ, 0x3c, !PT ;  /* 0x0000000b1b1b7212 */ /* 0x000fd200078e3cff */
[----:B------:R-:W-:Y:S05]  /*2680*/  @P0 BRA `(.L_x_1007) ;  /* 0x0000000000280947 */ /* 0x000fea0003800000 */
[----:B------:R-:W-:Y:S02]  /*2690*/  IMAD.IADD R5, R0, 0x1, R5 ;  /* 0x0000000100057824 */ /* 0x000fe400078e0205 */
        /* <DEDUP_REMOVED lines=9> */
.L_x_1007:
[----:B------:R-:W-:Y:S05]  /*2730*/  BSYNC.RECONVERGENT B1 ;  /* 0x0000000000017941 */ /* 0x000fea0003800200 */
.L_x_1006:
[----:B------:R-:W-:Y:S02]  /*2740*/  LOP3.LUT R6, R21, R6, R3, 0x96, !PT ;  /* 0x0000000615067212 */ /* 0x000fe400078e9603 */
[----:B------:R-:W-:Y:S02]  /*2750*/  LOP3.LUT R7, R7, R27, R2, 0x96, !PT ;  /* 0x0000001b07077212 */ /* 0x000fe400078e9602 */
[----:B-----5:R-:W-:Y:S02]  /*2760*/  LOP3.LUT R24, R6, R9, RZ, 0x3c, !PT ;  /* 0x0000000906187212 */ /* 0x020fe400078e3cff */
[----:B------:R-:W-:Y:S01]  /*2770*/  LOP3.LUT R25, R7, R8, RZ, 0x3c, !PT ;  /* 0x0000000807197212 */ /* 0x000fe200078e3cff */
[----:B------:R-:W-:Y:S06]  /*2780*/  BRA `(.L_x_981) ;  /* 0x0000008c00187947 */ /* 0x000fec0003800000 */
.L_x_1000:
        /* <DEDUP_REMOVED lines=15> */
[----:B------:R0:W5:Y:S01]  /*2880*/  @!P0 LDG.E R7, desc[UR36][R2.64] ;  /* 0x0000002402078981 */ /* 0x000162000c1e1900 */
        /* <DEDUP_REMOVED lines=9> */
.L_x_1015:
[----:B------:R-:W0:Y:S01]  /*2920*/  LDCU UR4, c[0x0][0x39c] ;  /* 0x00007380ff0477ac */ /* 0x000e220008000800 */
[--C-:B-----5:R-:W-:Y:S01]  /*2930*/  @!P0 IMAD.MOV.U32 R8, RZ, RZ, R7.reuse ;  /* 0x000000ffff088224 */ /* 0x120fe200078e0007 */
[-C--:B------:R-:W-:Y:S01]  /*2940*/  @!P0 MOV R13, R7.reuse ;  /* 0x00000007000d8202 */ /* 0x080fe20000000f00 */
[----:B------:R-:W-:Y:S01]  /*2950*/  @!P0 IMAD.MOV.U32 R12, RZ, RZ, R7 ;  /* 0x000000ffff0c8224 */ /* 0x000fe200078e0007 */
[----:B------:R-:W-:Y:S01]  /*2960*/  @!P0 MOV R6, R7 ;  /* 0x0000000700068202 */ /* 0x000fe20000000f00 */
        /* <DEDUP_REMOVED lines=296> */
.L_x_1011:
[----:B------:R-:W-:-:S04]  /*3bf0*/  LOP3.LUT R5, R6, 0xfffffffc, RZ, 0xc0, !PT ;  /* 0xfffffffc06057812 */ /* 0x000fc800078ec0ff */
[----:B------:R-:W-:-:S05]  /*3c00*/  IADD3 R4, P1, PT, R5, R2, RZ ;  /* 0x0000000205047210 */ /* 0x000fca0007f3e0ff */
[----:B------:R-:W-:-:S05]  /*3c10*/  IMAD.X R5, RZ, RZ, R3, P1 ;  /* 0x000000ffff057224 */ /* 0x000fca00008e0603 */
[----:B------:R1:W5:Y:S01]  /*3c20*/  LDG.E R6, desc[UR36][R4.64] ;  /* 0x0000002404067981 */ /* 0x000362000c1e1900 */
        /* <DEDUP_REMOVED lines=9> */
[----:B------:R-:W-:Y:S02]  /*3cc0*/  HFMA2 R4, -RZ, RZ, 0, 0 ;  /* 0x00000000ff047431 */ /* 0x000fe400000001ff */
[----:B------:R-:W-:Y:S01]  /*3cd0*/  IMAD.MOV.U32 R5, RZ, RZ, R12 ;  /* 0x000000ffff057224 */ /* 0x000fe200078e000c */
[----:B------:R-:W-:Y:S02]  /*3ce0*/  ISETP.NE.AND P1, PT, R0, 0x2, PT ;  /* 0x000000020000780c */ /* 0x000fe40003f25270 */
[----:B------:R-:W-:-:S05]  /*3cf0*/  IMAD.HI.U32 R4, R12, UR35, R4 ;  /* 0x000000230c047c27 */ /* 0x000fca000f8e0004 */
[----:B0-----:R-:W-:Y:S01]  /*3d00*/  SHF.R.U32.HI R13, RZ, UR20, R4 ;  /* 0x00000014ff0d7c19 */ /* 0x001fe20008011604 */
[----:B------:R-:W0:Y:S03]  /*3d10*/  LDCU UR20, c[0x0][0x504] ;  /* 0x0000a080ff1477ac */ /* 0x000e260008000800 */
[----:B------:R-:W-:-:S05]  /*3d20*/  IADD3 R5, PT, PT, -R13, RZ, RZ ;  /* 0x000000ff0d057210 */ /* 0x000fca0007ffe1ff */
[----:B------:R-:W-:-:S04]  /*3d30*/  IMAD R5, R5, UR34, R12 ;  /* 0x0000002205057c24 */ /* 0x000fc8000f8e020c */
[----:B0-----:R-:W-:Y:S01]  /*3d40*/  IMAD R8, R5, UR20, R8 ;  /* 0x0000001405087c24 */ /* 0x001fe2000f8e0208 */
        /* <DEDUP_REMOVED lines=220> */
.L_x_1012:
[----:B------:R-:W-:-:S04]  /*4b10*/  LOP3.LUT R13, R8, 0xfffffffc, RZ, 0xc0, !PT ;  /* 0xfffffffc080d7812 */ /* 0x000fc800078ec0ff */
[----:B------:R-:W-:-:S05]  /*4b20*/  IADD3 R12, P1, PT, R13, R2, RZ ;  /* 0x000000020d0c7210 */ /* 0x000fca0007f3e0ff */
[----:B------:R-:W-:-:S05]  /*4b30*/  IMAD.X R13, RZ, RZ, R3, P1 ;  /* 0x000000ffff0d7224 */ /* 0x000fca00008e0603 */
[----:B------:R0:W5:Y:S01]  /*4b40*/  LDG.E R12, desc[UR36][R12.64] ;  /* 0x000000240c0c7981 */ /* 0x000162000c1e1900 */
        /* <DEDUP_REMOVED lines=228> */
.L_x_1013:
[----:B------:R-:W-:Y:S01]  /*5990*/  LOP3.LUT R5, R8, 0xfffffffc, RZ, 0xc0, !PT ;  /* 0xfffffffc08057812 */ /* 0x000fe200078ec0ff */
[----:B------:R-:W-:Y:S01]  /*59a0*/  IMAD.MOV.U32 R18, RZ, RZ, RZ ;  /* 0x000000ffff127224 */ /* 0x000fe200078e00ff */
[----:B------:R-:W-:Y:S02]  /*59b0*/  IADD3 R19, PT, PT, R19, UR4, RZ ;  /* 0x0000000413137c10 */ /* 0x000fe4000fffe0ff */
[----:B------:R-:W-:-:S03]  /*59c0*/  IADD3 R4, P1, PT, R5, R2, RZ ;  /* 0x0000000205047210 */ /* 0x000fc60007f3e0ff */
[----:B------:R-:W-:Y:S01]  /*59d0*/  IMAD.HI.U32 R8, R19, UR22, R18 ;  /* 0x0000001613087c27 */ /* 0x000fe2000f8e0012 */
[----:B------:R-:W-:-:S05]  /*59e0*/  IADD3.X R5, PT, PT, RZ, R3, RZ, P1, !PT ;  /* 0x00000003ff057210 */ /* 0x000fca0000ffe4ff */
[----:B------:R0:W5:Y:S02]  /*59f0*/  LDG.E R13, desc[UR36][R4.64] ;  /* 0x00000024040d7981 */ /* 0x000164000c1e1900 */
        /* <DEDUP_REMOVED lines=235> */
.L_x_1014:
[----:B------:R-:W-:-:S04]  /*68b0*/  LOP3.LUT R5, R8, 0xfffffffc, RZ, 0xc0, !PT ;  /* 0xfffffffc08057812 */ /* 0x000fc800078ec0ff */
[----:B------:R-:W-:-:S05]  /*68c0*/  IADD3 R4, P1, PT, R5, R2, RZ ;  /* 0x0000000205047210 */ /* 0x000fca0007f3e0ff */
[----:B------:R-:W-:-:S05]  /*68d0*/  IMAD.X R5, RZ, RZ, R3, P1 ;  /* 0x000000ffff057224 */ /* 0x000fca00008e0603 */
[----:B------:R1:W5:Y:S03]  /*68e0*/  LDG.E R8, desc[UR36][R4.64] ;  /* 0x0000002404087981 */ /* 0x000366000c1e1900 */
.L_x_1010:
[----:B-1---5:R-:W-:Y:S01]  /*68f0*/  FMUL.FTZ R4, R6, 1 ;  /* 0x3f80000006047820 */ /* 0x022fe20000410000 */
[----:B------:R-:W-:Y:S01]  /*6900*/  FMUL.FTZ R28, R12, 1 ;  /* 0x3f8000000c1c7820 */ /* 0x000fe20000410000 */
[----:B------:R-:W1:Y:S01]  /*6910*/  LDCU UR5, c[0x0][0x394] ;  /* 0x00007280ff0577ac */ /* 0x000e620008000800 */
[----:B0-----:R-:W-:Y:S01]  /*6920*/  MOV R26, UR4 ;  /* 0x00000004001a7c02 */ /* 0x001fe20008000f00 */
[----:B------:R-:W-:Y:S02]  /*6930*/  FMUL.FTZ R18, R13, 1 ;  /* 0x3f8000000d127820 */ /* 0x000fe40000410000 */
[----:B------:R-:W0:Y:S01]  /*6940*/  F2F.F64.F32 R4, R4 ;  /* 0x0000000400047310 */ /* 0x000e220000201800 */
[----:B------:R-:W-:-:S05]  /*6950*/  LEA R25, R26, R25, 0x2 ;  /* 0x000000191a197211 */ /* 0x000fca00078e10ff */
[----:B------:R-:W-:Y:S02]  /*6960*/  IMAD R15, R26, 0x3, R25 ;  /* 0x000000031a0f7824 */ /* 0x000fe400078e0219 */
[----:B------:R-:W2:Y:S01]  /*6970*/  F2F.F64.F32 R28, R28 ;  /* 0x0000001c001c7310 */ /* 0x000ea20000201800 */
[----:B0-----:R-:W-:Y:S01]  /*6980*/  LOP3.LUT R9, R9, R5, RZ, 0x3c, !PT ;  /* 0x0000000509097212 */ /* 0x001fe200078e3cff */
[----:B------:R-:W-:Y:S01]  /*6990*/  FMUL.FTZ R5, R8, 1 ;  /* 0x3f80000008057820 */ /* 0x000fe20000410000 */
[----:B------:R-:W-:-:S05]  /*69a0*/  LOP3.LUT R21, R21, R4, RZ, 0x3c, !PT ;  /* 0x0000000415157212 */ /* 0x000fca00078e3cff */
[----:B------:R-:W0:Y:S01]  /*69b0*/  F2F.F64.F32 R18, R18 ;  /* 0x0000001200127310 */ /* 0x000e220000201800 */
[----:B--2---:R-:W-:Y:S01]  /*69c0*/  LOP3.LUT R22, R22, R28, RZ, 0x3c, !PT ;  /* 0x0000001c16167212 */ /* 0x004fe200078e3cff */
[----:B-1----:R-:W-:Y:S01]  /*69d0*/  IMAD.U32 R28, RZ, RZ, UR5 ;  /* 0x00000005ff1c7e24 */ /* 0x002fe2000f8e00ff */
[----:B------:R-:W-:-:S05]  /*69e0*/  LOP3.LUT R10, R10, R29, RZ, 0x3c, !PT ;  /* 0x0000001d0a0a7212 */ /* 0x000fca00078e3cff */
[----:B------:R-:W1:Y:S01]  /*69f0*/  F2F.F64.F32 R4, R5 ;  /* 0x0000000500047310 */ /* 0x000e620000201800 */
[----:B------:R-:W-:Y:S02]  /*6a00*/  ISETP.GE.U32.AND P1, PT, R15, R28, PT ;  /* 0x0000001c0f00720c */ /* 0x000fe40003f26070 */
[----:B0-----:R-:W-:Y:S02]  /*6a10*/  LOP3.LUT R23, R23, R18, RZ, 0x3c, !PT ;  /* 0x0000001217177212 */ /* 0x001fe400078e3cff */
[----:B------:R-:W-:Y:S02]  /*6a20*/  LOP3.LUT R11, R11, R19, RZ, 0x3c, !PT ;  /* 0x000000130b0b7212 */ /* 0x000fe400078e3cff */
[----:B-1----:R-:W-:Y:S02]  /*6a30*/  LOP3.LUT R24, R24, R4, RZ, 0x3c, !PT ;  /* 0x0000000418187212 */ /* 0x002fe400078e3cff */
[----:B------:R-:W-:-:S05]  /*6a40*/  LOP3.LUT R20, R20, R5, RZ, 0x3c, !PT ;  /* 0x0000000514147212 */ /* 0x000fca00078e3cff */
[----:B------:R-:W-:Y:S05]  /*6a50*/  @!P1 BRA `(.L_x_1015) ;  /* 0xffffffbc00b09947 */ /* 0x000fea000383ffff */
.L_x_1009:
[----:B------:R-:W-:Y:S05]  /*6a60*/  BSYNC.RECONVERGENT B1 ;  /* 0x0000000000017941 */ /* 0x000fea0003800200 */
.L_x_1008:
[----:B------:R-:W-:Y:S01]  /*6a70*/  ISETP.GE.U32.AND P0, PT, R25, R28, PT ;  /* 0x0000001c1900720c */ /* 0x000fe20003f06070 */
[----:B------:R-:W-:Y:S01]  /*6a80*/  BSSY.RECONVERGENT B1, `(.L_x_1016) ;  /* 0x0000476000017945 */ /* 0x000fe20003800200 */
[----:B------:R-:W-:Y:S02]  /*6a90*/  MOV R0, R13 ;  /* 0x0000000d00007202 */ /* 0x000fe40000000f00 */
[----:B------:R-:W-:-:S09]  /*6aa0*/  MOV R7, R12 ;  /* 0x0000000c00077202 */ /* 0x000fd20000000f00 */
        /* <DEDUP_REMOVED lines=282> */
.L_x_1019:
[----:B------:R-:W-:Y:S02]  /*7c50*/  SHF.R.U32.HI R12, RZ, 0x2, R6 ;  /* 0x00000002ff0c7819 */ /* 0x000fe40000011606 */
[----:B------:R-:W-:-:S07]  /*7c60*/  MOV R13, RZ ;  /* 0x000000ff000d7202 */ /* 0x000fce0000000f00 */
.L_x_1018:
[----:B------:R-:W0:Y:S02]  /*7c70*/  LDCU.64 UR4, c[0x0][0x760] ;  /* 0x0000ec00ff0477ac */ /* 0x000e240008000a00 */
[----:B0-----:R-:W-:-:S05]  /*7c80*/  IADD3 R3, P1, PT, R14, UR4, RZ ;  /* 0x000000040e037c10 */ /* 0x001fca000ff3e0ff */
[----:B------:R-:W-:Y:S01]  /*7c90*/  IMAD.X R2, RZ, RZ, UR5, P1 ;  /* 0x00000005ff027e24 */ /* 0x000fe200088e06ff */
[----:B------:R-:W-:-:S04]  /*7ca0*/  LEA R18, P1, R12, R3, 0x2 ;  /* 0x000000030c127211 */ /* 0x000fc800078210ff */
[----:B------:R-:W-:-:S05]  /*7cb0*/  LEA.HI.X R19, R12, R2, R13, 0x2, P1 ;  /* 0x000000020c137211 */ /* 0x000fca00008f140d */
[----:B------:R0:W5:Y:S01]  /*7cc0*/  LDG.E R6, desc[UR36][R18.64] ;  /* 0x0000002412067981 */ /* 0x000162000c1e1900 */
        /* <DEDUP_REMOVED lines=278> */
.L_x_1021:
[----:B------:R-:W-:Y:S02]  /*8e30*/  SHF.R.U32.HI R18, RZ, 0x2, R7 ;  /* 0x00000002ff127819 */ /* 0x000fe40000011607 */
[----:B------:R-:W-:-:S07]  /*8e40*/  MOV R19, RZ ;  /* 0x000000ff00137202 */ /* 0x000fce0000000f00 */
.L_x_1020:
        /* <DEDUP_REMOVED lines=281> */
.L_x_1023:
[----:B------:R-:W-:Y:S02]  /*9fe0*/  SHF.R.U32.HI R18, RZ, 0x2, R0 ;  /* 0x00000002ff127819 */ /* 0x000fe40000011600 */
[----:B------:R-:W-:-:S07]  /*9ff0*/  MOV R19, RZ ;  /* 0x000000ff00137202 */ /* 0x000fce0000000f00 */
.L_x_1022:
[----:B------:R-:W-:-:S04]  /*a000*/  LEA R12, P1, R18, R3, 0x2 ;  /* 0x00000003120c7211 */ /* 0x000fc800078210ff */
[----:B------:R-:W-:-:S05]  /*a010*/  LEA.HI.X R13, R18, R2, R19, 0x2, P1 ;  /* 0x00000002120d7211 */ /* 0x000fca00008f1413 */
[----:B------:R0:W5:Y:S01]  /*a020*/  LDG.E R0, desc[UR36][R12.64] ;  /* 0x000000240c007981 */ /* 0x000162000c1e1900 */
        /* <DEDUP_REMOVED lines=278> */
.L_x_1025:
[----:B------:R-:W-:Y:S01]  /*b190*/  SHF.R.U32.HI R12, RZ, 0x2, R5 ;  /* 0x00000002ff0c7819 */ /* 0x000fe20000011605 */
[----:B------:R-:W-:-:S07]  /*b1a0*/  IMAD.MOV.U32 R13, RZ, RZ, RZ ;  /* 0x000000ffff0d7224 */ /* 0x000fce00078e00ff */
.L_x_1024:
[----:B------:R-:W-:-:S04]  /*b1b0*/  LEA R4, P0, R12, R3, 0x2 ;  /* 0x000000030c047211 */ /* 0x000fc800078010ff */
[----:B------:R-:W-:-:S05]  /*b1c0*/  LEA.HI.X R5, R12, R2, R13, 0x2, P0 ;  /* 0x000000020c057211 */ /* 0x000fca00000f140d */
[----:B------:R0:W5:Y:S04]  /*b1d0*/  LDG.E R8, desc[UR36][R4.64] ;  /* 0x0000002404087981 */ /* 0x000168000c1e1900 */
.L_x_1017:
[----:B------:R-:W-:Y:S05]  /*b1e0*/  BSYNC.RECONVERGENT B1 ;  /* 0x0000000000017941 */ /* 0x000fea0003800200 */
.L_x_1016:
[----:B------:R-:W-:Y:S01]  /*b1f0*/  ISETP.GE.U32.AND P0, PT, R25, R28, PT ;  /* 0x0000001c1900720c */ /* 0x000fe20003f06070 */
[----:B------:R-:W-:-:S12]  /*b200*/  BSSY.RECONVERGENT B1, `(.L_x_1026) ;  /* 0x000001a000017945 */ /* 0x000fd80003800200 */
[----:B------:R-:W-:Y:S05]  /*b210*/  @P0 BRA `(.L_x_1027) ;  /* 0x0000000000600947 */ /* 0x000fea0003800000 */
[----:B-----5:R-:W-:Y:S01]  /*b220*/  FMUL.FTZ R2, R6, 1 ;  /* 0x3f80000006027820 */ /* 0x020fe20000410000 */
[----:B0-----:R-:W-:-:S04]  /*b230*/  IADD3 R5, PT, PT, R25, R26, RZ ;  /* 0x0000001a19057210 */ /* 0x001fc80007ffe0ff */
[----:B------:R-:W-:Y:S01]  /*b240*/  ISETP.GE.U32.AND P0, PT, R5, R28, PT ;  /* 0x0000001c0500720c */ /* 0x000fe20003f06070 */
[----:B------:R-:W0:Y:S02]  /*b250*/  F2F.F64.F32 R2, R2 ;  /* 0x0000000200027310 */ /* 0x000e240000201800 */
[----:B0-----:R-:W-:Y:S02]  /*b260*/  LOP3.LUT R21, R21, R2, RZ, 0x3c, !PT ;  /* 0x0000000215157212 */ /* 0x001fe400078e3cff */
[----:B------:R-:W-:-:S08]  /*b270*/  LOP3.LUT R9, R9, R3, RZ, 0x3c, !PT ;  /* 0x0000000309097212 */ /* 0x000fd000078e3cff */
[----:B------:R-:W-:Y:S05]  /*b280*/  @P0 BRA `(.L_x_1027) ;  /* 0x0000000000440947 */ /* 0x000fea0003800000 */
[----:B------:R-:W-:Y:S01]  /*b290*/  FMUL.FTZ R2, R7, 1 ;  /* 0x3f80000007027820 */ /* 0x000fe20000410000 */
[----:B------:R-:W-:-:S04]  /*b2a0*/  IADD3 R5, PT, PT, R5, R26, RZ ;  /* 0x0000001a05057210 */ /* 0x000fc80007ffe0ff */
[----:B------:R-:W-:Y:S01]  /*b2b0*/  ISETP.GE.U32.AND P0, PT, R5, R28, PT ;  /* 0x0000001c0500720c */ /* 0x000fe20003f06070 */
[----:B------:R-:W0:Y:S02]  /*b2c0*/  F2F.F64.F32 R2, R2 ;  /* 0x0000000200027310 */ /* 0x000e240000201800 */
[----:B0-----:R-:W-:Y:S02]  /*b2d0*/  LOP3.LUT R22, R22, R2, RZ, 0x3c, !PT ;  /* 0x0000000216167212 */ /* 0x001fe400078e3cff */
[----:B------:R-:W-:-:S08]  /*b2e0*/  LOP3.LUT R10, R10, R3, RZ, 0x3c, !PT ;  /* 0x000000030a0a7212 */ /* 0x000fd000078e3cff */
[----:B------:R-:W-:Y:S05]  /*b2f0*/  @P0 BRA `(.L_x_1027) ;  /* 0x0000000000280947 */ /* 0x000fea0003800000 */
[----:B------:R-:W-:Y:S02]  /*b300*/  IMAD.IADD R3, R5, 0x1, R26 ;  /* 0x0000000105037824 */ /* 0x000fe400078e021a */
[----:B------:R-:W-:-:S03]  /*b310*/  FMUL.FTZ R0, R0, 1 ;  /* 0x3f80000000007820 */ /* 0x000fc60000410000 */
[----:B------:R-:W-:Y:S02]  /*b320*/  ISETP.GE.U32.AND P0, PT, R3, R28, PT ;  /* 0x0000001c0300720c */ /* 0x000fe40003f06070 */
[----:B------:R-:W0:Y:S11]  /*b330*/  F2F.F64.F32 R2, R0 ;  /* 0x0000000000027310 */ /* 0x000e360000201800 */
[----:B------:R-:W-:Y:S01]  /*b340*/  @!P0 FMUL.FTZ R4, R8, 1 ;  /* 0x3f80000008048820 */ /* 0x000fe20000410000 */
[----:B0-----:R-:W-:-:S05]  /*b350*/  LOP3.LUT R23, R23, R2, RZ, 0x3c, !PT ;  /* 0x0000000217177212 */ /* 0x001fca00078e3cff */
[----:B------:R-:W0:Y:S01]  /*b360*/  @!P0 F2F.F64.F32 R4, R4 ;  /* 0x0000000400048310 */ /* 0x000e220000201800 */
[----:B------:R-:W-:Y:S02]  /*b370*/  LOP3.LUT R11, R11, R3, RZ, 0x3c, !PT ;  /* 0x000000030b0b7212 */ /* 0x000fe400078e3cff */
[----:B0-----:R-:W-:Y:S02]  /*b380*/  @!P0 LOP3.LUT R24, R24, R4, RZ, 0x3c, !PT ;  /* 0x0000000418188212 */ /* 0x001fe400078e3cff */
[----:B------:R-:W-:-:S07]  /*b390*/  @!P0 LOP3.LUT R20, R20, R5, RZ, 0x3c, !PT ;  /* 0x0000000514148212 */ /* 0x000fce00078e3cff */
.L_x_1027:
[----:B------:R-:W-:Y:S05]  /*b3a0*/  BSYNC.RECONVERGENT B1 ;  /* 0x0000000000017941 */ /* 0x000fea0003800200 */
.L_x_1026:
[----:B------:R-:W-:Y:S02]  /*b3b0*/  LOP3.LUT R21, R23, R22, R21, 0x96, !PT ;  /* 0x0000001617157212 */ /* 0x000fe400078e9615 */
[----:B------:R-:W-:Y:S02]  /*b3c0*/  LOP3.LUT R9, R11, R10, R9, 0x96, !PT ;  /* 0x0000000a0b097212 */ /* 0x000fe400078e9609 */
[----:B------:R-:W-:Y:S02]  /*b3d0*/  LOP3.LUT R24, R21, R24, RZ, 0x3c, !PT ;  /* 0x0000001815187212 */ /* 0x000fe400078e3cff */
[----:B------:R-:W-:-:S07]  /*b3e0*/  LOP3.LUT R25, R9, R20, RZ, 0x3c, !PT ;  /* 0x0000001409197212 */ /* 0x000fce00078e3cff */
.L_x_981:
[----:B------:R-:W-:Y:S05]  /*b3f0*/  BSYNC.RECONVERGENT B0 ;  /* 0x0000000000007941 */ /* 0x000fea0003800200 */
.L_x_980:
        /* <DEDUP_REMOVED lines=17> */
.L_x_1029:
        /* <DEDUP_REMOVED lines=14> */
.L_x_1028:
        /* <DEDUP_REMOVED lines=18> */
.L_x_1032:
        /* <DEDUP_REMOVED lines=13> */
.L_x_1031:
[----:B------:R-:W-:Y:S01]  /*b7e0*/  BAR.SYNC.DEFER_BLOCKING 0x0 ;  /* 0x0000000000007b1d */ /* 0x000fe20000010000 */
[----:B------:R-:W-:-:S09]  /*b7f0*/  UISETP.GE.U32.AND UP0, UPT, UR4, 0x2, UPT ;  /* 0x000000020400788c */ /* 0x000fd2000bf06070 */
[----:B------:R-:W-:Y:S05]  /*b800*/  BRA.U !UP0, `(.L_x_1030) ;  /* 0x0000000108207547 */ /* 0x000fea000b800000 */
[----:B------:R-:W-:-:S07]  /*b810*/  IMAD.MOV.U32 R2, RZ, RZ, 0x1 ;  /* 0x00000001ff027424 */ /* 0x000fce00078e00ff */
.L_x_1033:
[----:B------:R-:W1:Y:S04]  /*b820*/  SHFL.DOWN PT, R4, R25, R2, 0x1f ;  /* 0x08001f0219047589 */ /* 0x000e6800000e0000 */
[----:B------:R5:W0:Y:S02]  /*b830*/  SHFL.DOWN PT, R3, R24, R2, 0x1f ;  /* 0x08001f0218037589 */ /* 0x000a2400000e0000 */
[----:B-----5:R-:W-:-:S04]  /*b840*/  SHF.L.U32 R2, R2, 0x1, RZ ;  /* 0x0000000102027819 */ /* 0x020fc800000006ff */
[----:B------:R-:W-:Y:S02]  /*b850*/  ISETP.GE.AND P0, PT, R2, UR4, PT ;  /* 0x0000000402007c0c */ /* 0x000fe4000bf06270 */
[----:B-1-34-:R-:W-:Y:S02]  /*b860*/  LOP3.LUT R25, R4, R25, RZ, 0x3c, !PT ;  /* 0x0000001904197212 */ /* 0x01afe400078e3cff */
[----:B0-----:R-:W-:-:S09]  /*b870*/  LOP3.LUT R24, R3, R24, RZ, 0x3c, !PT ;  /* 0x0000001803187212 */ /* 0x001fd200078e3cff */
[----:B------:R-:W-:Y:S05]  /*b880*/  @!P0 BRA `(.L_x_1033) ;  /* 0xfffffffc00e48947 */ /* 0x000fea000383ffff */
.L_x_1030:
        /* <DEDUP_REMOVED lines=282> */
.L_x_1034:
        /* <DEDUP_REMOVED lines=296> */
.L_x_1036:
        /* <DEDUP_REMOVED lines=24> */
.L_x_1038:
[----:B------:R-:W-:Y:S05]  /*de30*/  BSYNC.RECONVERGENT B0 ;  /* 0x0000000000007941 */ /* 0x000fea0003800200 */
.L_x_1037:
        /* <DEDUP_REMOVED lines=35> */
.L_x_1040:
[----:B------:R-:W-:Y:S05]  /*e070*/  BSYNC.RECONVERGENT B0 ;  /* 0x0000000000007941 */ /* 0x000fea0003800200 */
.L_x_1039:
        /* <DEDUP_REMOVED lines=35> */
.L_x_1045:
        /* <DEDUP_REMOVED lines=9> */
.L_x_1044:
[----:B------:R-:W-:Y:S05]  /*e340*/  BRA `(.L_x_1043) ;  /* 0x0000000000587947 */ /* 0x000fea0003800000 */
.L_x_1042:
        /* <DEDUP_REMOVED lines=12> */
.L_x_1046:
        /* <DEDUP_REMOVED lines=10> */
.L_x_1043:
[----:B------:R-:W-:Y:S05]  /*e4b0*/  BSYNC.RECONVERGENT B0 ;  /* 0x0000000000007941 */ /* 0x000fea0003800200 */
.L_x_1041:
        /* <DEDUP_REMOVED lines=12> */
.L_x_1048:
        /* <DEDUP_REMOVED lines=14> */
.L_x_1047:
        /* <DEDUP_REMOVED lines=9> */
.L_x_1051:
        /* <DEDUP_REMOVED lines=13> */
.L_x_1050:
[----:B------:R-:W-:Y:S01]  /*e7c0*/  BAR.SYNC.DEFER_BLOCKING 0x0 ;  /* 0x0000000000007b1d */ /* 0x000fe20000010000 */
[----:B------:R-:W-:-:S09]  /*e7d0*/  UISETP.GE.U32.AND UP0, UPT, UR4, 0x2, UPT ;  /* 0x000000020400788c */ /* 0x000fd2000bf06070 */
[----:B------:R-:W-:Y:S05]  /*e7e0*/  BRA.U !UP0, `(.L_x_1049) ;  /* 0x0000000108287547 */ /* 0x000fea000b800000 */
[----:B------:R-:W-:-:S07]  /*e7f0*/  HFMA2 R7, -RZ, RZ, 0, 5.9604644775390625e-08 ;  /* 0x00000001ff077431 */ /* 0x000fce00000001ff */
.L_x_1052:
        /* <DEDUP_REMOVED lines=9> */
.L_x_1049:
        /* <DEDUP_REMOVED lines=16> */
.L_x_1054:
        /* <DEDUP_REMOVED lines=20> */
.L_x_1056:
[----:B------:R-:W3:Y:S02]  /*ead0*/  LDCU.64 UR4, c[0x0][0x768] ;  /* 0x0000ed00ff0477ac */ /* 0x000ee40008000a00 */
[----:B---3--:R-:W-:-:S05]  /*eae0*/  IADD3 R18, P0, PT, R18, UR4, RZ ;  /* 0x0000000412127c10 */ /* 0x008fca000ff1e0ff */
[----:B------:R-:W-:-:S05]  /*eaf0*/  IMAD.X R19, RZ, RZ, UR5, P0 ;  /* 0x00000005ff137e24 */ /* 0x000fca00080e06ff */
[----:B------:R-:W-:Y:S01]  /*eb00*/  STG.E.64 desc[UR36][R18.64], R16 ;  /* 0x0000001012007986 */ /* 0x000fe2000c101b24 */
[----:B------:R-:W-:Y:S05]  /*eb10*/  EXIT ;  /* 0x000000000000794d */ /* 0x000fea0003800000 */
.L_x_1055:
[----:B------:R-:W-:Y:S01]  /*eb20*/  STG.E.64 desc[UR36][R4.64], R16 ;  /* 0x0000001004007986 */ /* 0x000fe2000c101b24 */
[----:B------:R-:W-:Y:S05]  /*eb30*/  EXIT ;  /* 0x000000000000794d */ /* 0x000fea0003800000 */
.L_x_1053:
        /* <DEDUP_REMOVED lines=8> */
.L_x_1057:
        /* <DEDUP_REMOVED lines=20> */
.L_x_1059:
[----:B------:R-:W3:Y:S02]  /*ed00*/  LDCU.64 UR4, c[0x0][0x768] ;  /* 0x0000ed00ff0477ac */ /* 0x000ee40008000a00 */
[----:B---3--:R-:W-:-:S04]  /*ed10*/  IADD3 R18, P0, PT, R18, UR4, RZ ;  /* 0x0000000412127c10 */ /* 0x008fc8000ff1e0ff */
[----:B------:R-:W-:-:S05]  /*ed20*/  IADD3.X R19, PT, PT, RZ, UR5, RZ, P0, !PT ;  /* 0x00000005ff137c10 */ /* 0x000fca00087fe4ff */
[----:B------:R-:W-:Y:S01]  /*ed30*/  STG.E.64 desc[UR36][R18.64], R16 ;  /* 0x0000001012007986 */ /* 0x000fe2000c101b24 */
[----:B------:R-:W-:Y:S05]  /*ed40*/  EXIT ;  /* 0x000000000000794d */ /* 0x000fea0003800000 */
.L_x_1058:
[----:B------:R-:W-:Y:S01]  /*ed50*/  STG.E.64 desc[UR36][R2.64], R16 ;  /* 0x0000001002007986 */ /* 0x000fe2000c101b24 */
[----:B------:R-:W-:Y:S05]  /*ed60*/  EXIT ;  /* 0x000000000000794d */ /* 0x000fea0003800000 */
.L_x_1035:
        /* <DEDUP_REMOVED lines=25> */
.L_x_1061:
        /* <DEDUP_REMOVED lines=22> */
.L_x_1063:
[----:B------:R-:W0:Y:S02]  /*f060*/  LDCU.64 UR4, c[0x0][0x768] ;  /* 0x0000ed00ff0477ac */ /* 0x000e240008000a00 */
[----:B0-----:R-:W-:-:S04]  /*f070*/  IADD3 R18, P0, PT, R18, UR4, RZ ;  /* 0x0000000412127c10 */ /* 0x001fc8000ff1e0ff */
[----:B------:R-:W-:-:S05]  /*f080*/  IADD3.X R19, PT, PT, RZ, UR5, RZ, P0, !PT ;  /* 0x00000005ff137c10 */ /* 0x000fca00087fe4ff */
[----:B------:R-:W-:Y:S01]  /*f090*/  STG.E.64 desc[UR36][R18.64], R16 ;  /* 0x0000001012007986 */ /* 0x000fe2000c101b24 */
[----:B------:R-:W-:Y:S05]  /*f0a0*/  EXIT ;  /* 0x000000000000794d */ /* 0x000fea0003800000 */
.L_x_1062:
[----:B------:R-:W-:Y:S01]  /*f0b0*/  STG.E.64 desc[UR36][R4.64], R16 ;  /* 0x0000001004007986 */ /* 0x000fe2000c101b24 */
[----:B------:R-:W-:Y:S05]  /*f0c0*/  EXIT ;  /* 0x000000000000794d */ /* 0x000fea0003800000 */
.L_x_1060:
        /* <DEDUP_REMOVED lines=8> */
.L_x_1064:
        /* <DEDUP_REMOVED lines=22> */
.L_x_1066:
[----:B------:R-:W0:Y:S02]  /*f2b0*/  LDCU.64 UR4, c[0x0][0x768] ;  /* 0x0000ed00ff0477ac */ /* 0x000e240008000a00 */
[----:B0-----:R-:W-:-:S04]  /*f2c0*/  IADD3 R18, P0, PT, R18, UR4, RZ ;  /* 0x0000000412127c10 */ /* 0x001fc8000ff1e0ff */
[----:B------:R-:W-:-:S05]  /*f2d0*/  IADD3.X R19, PT, PT, RZ, UR5, RZ, P0, !PT ;  /* 0x00000005ff137c10 */ /* 0x000fca00087fe4ff */
[----:B------:R-:W-:Y:S01]  /*f2e0*/  STG.E.64 desc[UR36][R18.64], R16 ;  /* 0x0000001012007986 */ /* 0x000fe2000c101b24 */
[----:B------:R-:W-:Y:S05]  /*f2f0*/  EXIT ;  /* 0x000000000000794d */ /* 0x000fea0003800000 */
.L_x_1065:
[----:B------:R-:W-:Y:S01]  /*f300*/  STG.E.64 desc[UR36][R2.64], R16 ;  /* 0x0000001002007986 */ /* 0x000fe2000c101b24 */
[----:B------:R-:W-:Y:S05]  /*f310*/  EXIT ;  /* 0x000000000000794d */ /* 0x000fea0003800000 */
.L_x_1067:
        /* <DEDUP_REMOVED lines=14> */
.L_x_9963:


//--------------------- .text._ZN2at6native13reduce_kernelILi256ELi2ENS0_8ReduceOpIfNS0_14func_wrapper_tIdZNS0_15xor_sum_functorIfvEclERNS_14TensorIteratorEEUlddE_EEjdLi4ELi4EEEEEvT1_ --------------------------
	.section	.text._ZN2at6native13reduce_kernelILi256ELi2ENS0_8ReduceOpIfNS0_14func_wrapper_tIdZNS0_15xor_sum_functorIfvEclERNS_14TensorIteratorEEUlddE_EEjdLi4ELi4EEEEEvT1_,"ax",@progbits
	.align	128
        .global         _ZN2at6native13reduce_kernelILi256ELi2ENS0_8ReduceOpIfNS0_14func_wrapper_tIdZNS0_15xor_sum_functorIfvEclERNS_14TensorIteratorEEUlddE_EEjdLi4ELi4EEEEEvT1_
        .type           _ZN2at6native13reduce_kernelILi256ELi2ENS0_8ReduceOpIfNS0_14func_wrapper_tIdZNS0_15xor_sum_functorIfvEclERNS_14TensorIteratorEEUlddE_EEjdLi4ELi4EEEEEvT1_,@function
        .size           _ZN2at6native13reduce_kernelILi256ELi2ENS0_8ReduceOpIfNS0_14func_wrapper_tIdZNS0_15xor_sum_functorIfvEclERNS_14TensorIteratorEEUlddE_EEjdLi4ELi4EEEEEvT1_,(.L_x_9964 - _ZN2at6native13reduce_kernelILi256ELi2ENS0_8ReduceOpIfNS0_14func_wrapper_tIdZNS0_15xor_sum_functorIfvEclERNS_14TensorIteratorEEUlddE_EEjdLi4ELi4EEEEEvT1_)
        .other          _ZN2at6native13reduce_kernelILi256ELi2ENS0_8ReduceOpIfNS0_14func_wrapper_tIdZNS0_15xor_sum_functorIfvEclERNS_14TensorIteratorEEUlddE_EEjdLi4ELi4EEEEEvT1_,@"STO_CUDA_ENTRY STV_DEFAULT"
_ZN2at6native13reduce_kernelILi256ELi2ENS0_8ReduceOpIfNS0_14func_wrapper_tIdZNS0_15xor_sum_functorIfvEclERNS_14TensorIteratorEEUlddE_EEjdLi4ELi4EEEEEvT1_:
.text._ZN2at6native13reduce_kernelILi256ELi2ENS0_8ReduceOpIfNS0_14func_wrapper_tIdZNS0_15xor_sum_functorIfvEclERNS_14TensorIteratorEEUlddE_EEjdLi4ELi4EEEEEvT1_:
        /* <DEDUP_REMOVED lines=297> */
.L_x_1068:
        /* <DEDUP_REMOVED lines=32> */
.L_x_1072:
        /* <DEDUP_REMOVED lines=37> */
.L_x_1076:
[----:B------:R-:W-:Y:S05]  /*16e0*/  BSYNC.RECONVERGENT B1 ;  /* 0x0000000000017941 */ /* 0x000fea0003800200 */
.L_x_1075:
[----:B------:R-:W0:Y:S01]  /*16f0*/  LDC R4, c[0x0][0x394] ;  /* 0x0000e500ff047b82 */ /* 0x000e220000000800 */
[----:B------:R-:W-:-:S05]  /*1700*/  IADD3 R22, P0, PT, R22, 0x10, RZ ;  /* 0x0000001016167810 */ /* 0x000fca0007f1e0ff */
[----:B------:R-:W-:Y:S01]  /*1710*/  IMAD.X R23, RZ, RZ, R23, P0 ;  /* 0x000000ffff177224 */ /* 0x000fe200000e0617 */
[----:B0-----:R-:W-:-:S07]  /*1720*/  IADD3 R19, PT, PT, R11, -0x4, R4 ;  /* 0xfffffffc0b137810 */ /* 0x001fce0007ffe004 */
.L_x_1074:
[----:B------:R-:W-:Y:S05]  /*1730*/  BSYNC.RECONVERGENT B0 ;  /* 0x0000000000007941 */ /* 0x000fea0003800200 */
.L_x_1073:
        /* <DEDUP_REMOVED lines=18> */
.L_x_1079:
[C---:B------:R-:W-:Y:S01]  /*1860*/  IMAD.WIDE.U32 R4, R21.reuse, 0x10, R22 ;  /* 0x0000001015047825 */ /* 0x040fe200078e0016 */
[----:B------:R-:W0:Y:S05]  /*1870*/  LDCU UR4, c[0x0][0x39c] ;  /* 0x00007380ff0477ac */ /* 0x000e2a0008000800 */
[----:B------:R-:W2:Y:S01]  /*1880*/  LDG.E.128 R4, desc[UR36][R4.64] ;  /* 0x0000002404047981 */ /* 0x000ea2000c1e1d00 */
[----:B0-----:R-:W-:Y:S01]  /*1890*/  IADD3 R21, PT, PT, R21, UR4, RZ ;  /* 0x0000000415157c10 */ /* 0x001fe2000fffe0ff */
[----:B--2---:R-:W-:Y:S01]  /*18a0*/  FMUL.FTZ R10, R4, 1 ;  /* 0x3f800000040a7820 */ /* 0x004fe20000410000 */
[----:B------:R-:W-:Y:S01]  /*18b0*/  FMUL.FTZ R12, R5, 1 ;  /* 0x3f800000050c7820 */ /* 0x000fe20000410000 */
[----:B------:R-:W-:Y:S01]  /*18c0*/  FMUL.FTZ R14, R6, 1 ;  /* 0x3f800000060e7820 */ /* 0x000fe20000410000 */
[----:B------:R-:W-:Y:S01]  /*18d0*/  FMUL.FTZ R7, R7, 1 ;  /* 0x3f80000007077820 */ /* 0x000fe20000410000 */
[----:B------:R-:W-:-:S02]  /*18e0*/  LEA R4, R21, 0x3, 0x2 ;  /* 0x0000000315047811 */ /* 0x000fc400078e10ff */
        /* <DEDUP_REMOVED lines=14> */
.L_x_1078:
[----:B------:R-:W-:Y:S05]  /*19d0*/  BSYNC.RECONVERGENT B0 ;  /* 0x0000000000007941 */ /* 0x000fea0003800200 */
.L_x_1077:
        /* <DEDUP_REMOVED lines=12> */
.L_x_1081:
[----:B------:R-:W-:Y:S05]  /*1aa0*/  BSYNC.RECONVERGENT B0 ;  /* 0x0000000000007941 */ /* 0x000fea0003800200 */
.L_x_1080:
[----:B------:R-:W-:Y:S02]  /*1ab0*/  LOP3.LUT R8, R29, R27, R8, 0x96, !PT ;  /* 0x0000001b1d087212 */ /* 0x000fe400078e9608 */
[----:B------:R-:W-:Y:S02]  /*1ac0*/  CS2R R12, SRZ ;  /* 0x00000000000c7805 */ /* 0x000fe4000001ff00 */
[----:B------:R-:W-:Y:S02]  /*1ad0*/  LOP3.LUT R9, R31, R20, R9, 0x96, !PT ;  /* 0x000000141f097212 */ /* 0x000fe400078e9609 */
[----:B------:R-:W-:Y:S02]  /*1ae0*/  LOP3.LUT R15, R8, R3, RZ, 0x3c, !PT ;  /* 0x00000003080f7212 */ /* 0x000fe400078e3cff */
[----:B------:R-:W-:Y:S01]  /*1af0*/  LOP3.LUT R6, R9, R0, RZ, 0x3c, !PT ;  /* 0x0000000009067212 */ /* 0x000fe200078e3cff */
[----:B------:R-:W-:Y:S06]  /*1b00*/  BRA `(.L_x_1082) ;  /* 0x000000a400247947 */ /* 0x000fec0003800000 */
.L_x_1071:
[----:B------:R-:W1:Y:S08]  /*1b10*/  LDC R0, c[0x0][0x500] ;  /* 0x00014000ff007b82 */ /* 0x000e700000000800 */
[----:B------:R-:W2:Y:S01]  /*1b20*/  LDC R26, c[0x0][0x3d0] ;  /* 0x0000f400ff1a7b82 */ /* 0x000ea20000000800 */
[----:B-1----:R-:W-:-:S04]  /*1b30*/  SHF.R.U32.HI R0, RZ, 0x2, R0 ;  /* 0x00000002ff007819 */ /* 0x002fc80000011600 */
[----:B------:R-:W-:-:S04]  /*1b40*/  ISETP.NE.AND P0, PT, R0, 0x1, PT ;  /* 0x000000010000780c */ /* 0x000fc80003f05270 */
[----:B--2---:R-:W-:-:S13]  /*1b50*/  ISETP.NE.OR P0, PT, R26, 0x1, P0 ;  /* 0x000000011a00780c */ /* 0x004fda0000705670 */
[----:B------:R-:W-:Y:S05]  /*1b60*/  @P0 BRA `(.L_x_1083) ;  /* 0x00000008009c0947 */ /* 0x000fea0003800000 */
[----:B------:R-:W1:Y:S01]  /*1b70*/  LDC R8, c[0x0][0x39c] ;  /* 0x0000e700ff087b82 */ /* 0x000e620000000800 */
[----:B------:R-:W-:Y:S07]  /*1b80*/  BSSY.RECONVERGENT B0, `(.L_x_1084) ;  /* 0x0000059000007945 */ /* 0x000fee0003800200 */
        /* <DEDUP_REMOVED lines=32> */
.L_x_1086:
[----:B------:R-:W-:Y:S02]  /*1d90*/  SHF.R.U32.HI R15, RZ, 0x1, R7 ;  /* 0x00000001ff0f7819 */ /* 0x000fe40000011607 */
[----:B------:R-:W-:-:S03]  /*1da0*/  IADD3 R7, PT, PT, R7, R8, RZ ;  /* 0x0000000807077210 */ /* 0x000fc60007ffe0ff */
[C---:B------:R-:W-:Y:S01]  /*1db0*/  IMAD.IADD R20, R15.reuse, 0x1, R8 ;  /* 0x000000010f147824 */ /* 0x040fe200078e0208 */
[----:B------:R-:W-:Y:S01]  /*1dc0*/  SHF.R.U32.HI R21, RZ, 0x1, R7 ;  /* 0x00000001ff157819 */ /* 0x000fe20000011607 */
[----:B------:R-:W-:-:S04]  /*1dd0*/  IMAD.WIDE.U32 R12, R15, 0x8, R22 ;  /* 0x000000080f0c7825 */ /* 0x000fc800078e0016 */
[----:B------:R-:W-:Y:S01]  /*1de0*/  IMAD.SHL.U32 R26, R20, 0x8, RZ ;  /* 0x00000008141a7824 */ /* 0x000fe200078e00ff */
[----:B------:R-:W-:Y:S01]  /*1df0*/  LEA R7, R8, R7, 0x1 ;  /* 0x0000000708077211 */ /* 0x000fe200078e08ff */
[----:B------:R-:W-:Y:S01]  /*1e00*/  IMAD.WIDE.U32 R14, R21, 0x8, R22 ;  /* 0x00000008150e7825 */ /* 0x000fe200078e0016 */
[----:B------:R-:W-:Y:S01]  /*1e10*/  SHF.R.U32.HI R20, RZ, 0x1d, R20 ;  /* 0x0000001dff147819 */ /* 0x000fe20000011614 */
[----:B------:R-:W2:Y:S01]  /*1e20*/  LDG.E.64 R12, desc[UR36][R12.64] ;  /* 0x000000240c0c7981 */ /* 0x000ea2000c1e1b00 */
[----:B------:R-:W-:Y:S02]  /*1e30*/  LOP3.LUT R27, R26, 0xfffffff8, RZ, 0xc0, !PT ;  /* 0xfffffff81a1b7812 */ /* 0x000fe400078ec0ff */
[----:B------:R-:W-:Y:S01]  /*1e40*/  SHF.R.U32.HI R21, RZ, 0x1, R7 ;  /* 0x00000001ff157819 */ /* 0x000fe20000011607 */
[----:B------:R-:W3:Y:S01]  /*1e50*/  LDG.E.64 R14, desc[UR36][R14.64] ;  /* 0x000000240e0e7981 */ /* 0x000ee2000c1e1b00 */
[----:B------:R-:W-:Y:S02]  /*1e60*/  LOP3.LUT R29, R20, 0x3, RZ, 0xc0, !PT ;  /* 0x00000003141d7812 */ /* 0x000fe400078ec0ff */
[----:B------:R-:W-:Y:S01]  /*1e70*/  IADD3 R26, P0, PT, R22, R27, RZ ;  /* 0x0000001b161a7210 */ /* 0x000fe20007f1e0ff */
[----:B------:R-:W-:-:S03]  /*1e80*/  IMAD.WIDE.U32 R20, R21, 0x8, R22 ;  /* 0x0000000815147825 */ /* 0x000fc600078e0016 */
[----:B------:R-:W-:-:S03]  /*1e90*/  IADD3.X R27, PT, PT, R23, R29, RZ, P0, !PT ;  /* 0x0000001d171b7210 */ /* 0x000fc600007fe4ff */
[----:B------:R-:W4:Y:S04]  /*1ea0*/  LDG.E.64 R20, desc[UR36][R20.64] ;  /* 0x0000002414147981 */ /* 0x000f28000c1e1b00 */
[----:B------:R-:W5:Y:S01]  /*1eb0*/  LDG.E.64 R26, desc[UR36][R26.64] ;  /* 0x000000241a1a7981 */ /* 0x000f62000c1e1b00 */
[----:B------:R-:W-:-:S04]  /*1ec0*/  IMAD.IADD R7, R7, 0x1, R8 ;  /* 0x0000000107077824 */ /* 0x000fc800078e0208 */
[----:B------:R-:W-:-:S05]  /*1ed0*/  IMAD R52, R8, 0x3, R7 ;  /* 0x0000000308347824 */ /* 0x000fca00078e0207 */
[----:B------:R-:W-:Y:S01]  /*1ee0*/  ISETP.GE.U32.AND P0, PT, R52, R39, PT ;  /* 0x000000273400720c */ /* 0x000fe20003f06070 */
[----:B--2---:R-:W-:Y:S01]  /*1ef0*/  FMUL.FTZ R50, R12, 1 ;  /* 0x3f8000000c327820 */ /* 0x004fe20000410000 */
[----:B------:R-:W-:Y:S01]  /*1f00*/  FMUL.FTZ R48, R13, 1 ;  /* 0x3f8000000d307820 */ /* 0x000fe20000410000 */
[----:B---3--:R-:W-:Y:S01]  /*1f10*/  FMUL.FTZ R46, R14, 1 ;  /* 0x3f8000000e2e7820 */ /* 0x008fe20000410000 */
[----:B------:R-:W-:-:S03]  /*1f20*/  FMUL.FTZ R28, R15, 1 ;  /* 0x3f8000000f1c7820 */ /* 0x000fc60000410000 */
[----:B------:R-:W1:Y:S01]  /*1f30*/  F2F.F64.F32 R50, R50 ;  /* 0x0000003200327310 */ /* 0x000e620000201800 */
[----:B----4-:R-:W-:Y:S01]  /*1f40*/  FMUL.FTZ R30, R20, 1 ;  /* 0x3f800000141e7820 */ /* 0x010fe20000410000 */
[----:B------:R-:W-:-:S06]  /*1f50*/  FMUL.FTZ R36, R21, 1 ;  /* 0x3f80000015247820 */ /* 0x000fcc0000410000 */
[----:B------:R-:W2:Y:S01]  /*1f60*/  F2F.F64.F32 R48, R48 ;  /* 0x0000003000307310 */ /* 0x000ea20000201800 */
[----:B-----5:R-:W-:Y:S01]  /*1f70*/  FMUL.FTZ R32, R26, 1 ;  /* 0x3f8000001a207820 */ /* 0x020fe20000410000 */
        /* <DEDUP_REMOVED lines=25> */
.L_x_1085:
[----:B------:R-:W-:Y:S05]  /*2110*/  BSYNC.RECONVERGENT B0 ;  /* 0x0000000000007941 */ /* 0x000fea0003800200 */
.L_x_1084:
[----:B------:R-:W-:Y:S01]  /*2120*/  ISETP.GE.U32.AND P0, PT, R7, R39, PT ;  /* 0x000000270700720c */ /* 0x000fe20003f06070 */
[----:B------:R-:W-:-:S12]  /*2130*/  BSSY.RECONVERGENT B0, `(.L_x_1087) ;  /* 0x0000016000007945 */ /* 0x000fd80003800200 */
[----:B------:R-:W-:Y:S05]  /*2140*/  @P0 BRA `(.L_x_1088) ;  /* 0x0000000000500947 */ /* 0x000fea0003800000 */
[----:B------:R-:W-:-:S05]  /*2150*/  SHF.R.U32.HI R13, RZ, 0x1, R7 ;  /* 0x00000001ff0d7819 */ /* 0x000fca0000011607 */
[----:B------:R-:W-:-:S06]  /*2160*/  IMAD.WIDE.U32 R12, R13, 0x8, R22 ;  /* 0x000000080d0c7825 */ /* 0x000fcc00078e0016 */
[----:B------:R-:W5:Y:S01]  /*2170*/  LDG.E.64 R12, desc[UR36][R12.64] ;  /* 0x000000240c0c7981 */ /* 0x000f62000c1e1b00 */
[----:B------:R-:W-:-:S04]  /*2180*/  IADD3 R28, PT, PT, R7, R8, RZ ;  /* 0x00000008071c7210 */ /* 0x000fc80007ffe0ff */
[----:B------:R-:W-:-:S13]  /*2190*/  ISETP.GE.U32.AND P1, PT, R28, R39, PT ;  /* 0x000000271c00720c */ /* 0x000fda0003f26070 */
[----:B------:R-:W-:Y:S05]  /*21a0*/  @P1 BRA `(.L_x_1088) ;  /* 0x0000000000381947 */ /* 0x000fea0003800000 */
[----:B------:R-:W-:-:S05]  /*21b0*/  SHF.R.U32.HI R15, RZ, 0x1, R28 ;  /* 0x00000001ff0f7819 */ /* 0x000fca000001161c */
[----:B------:R-:W-:-:S06]  /*21c0*/  IMAD.WIDE.U32 R14, R15, 0x8, R22 ;  /* 0x000000080f0e7825 */ /* 0x000fcc00078e0016 */
[----:B------:R-:W5:Y:S01]  /*21d0*/  LDG.E.64 R14, desc[UR36][R14.64] ;  /* 0x000000240e0e7981 */ /* 0x000f62000c1e1b00 */
[----:B------:R-:W-:-:S05]  /*21e0*/  IMAD.IADD R28, R28, 0x1, R8 ;  /* 0x000000011c1c7824 */ /* 0x000fca00078e0208 */
[----:B------:R-:W-:-:S13]  /*21f0*/  ISETP.GE.U32.AND P1, PT, R28, R39, PT ;  /* 0x000000271c00720c */ /* 0x000fda0003f26070 */
[----:B------:R-:W-:Y:S05]  /*2200*/  @P1 BRA `(.L_x_1088) ;  /* 0x0000000000201947 */ /* 0x000fea0003800000 */
[----:B------:R-:W-:Y:S02]  /*2210*/  IADD3 R26, PT, PT, R28, R8, RZ ;  /* 0x000000081c1a7210 */ /* 0x000fe40007ffe0ff */
[----:B------:R-:W-:Y:S02]  /*2220*/  SHF.R.U32.HI R27, RZ, 0x1, R28 ;  /* 0x00000001ff1b7819 */ /* 0x000fe4000001161c */
[----:B------:R-:W-:-:S13]  /*2230*/  ISETP.GE.U32.AND P1, PT, R26, R39, PT ;  /* 0x000000271a00720c */ /* 0x000fda0003f26070 */
[----:B------:R-:W-:Y:S01]  /*2240*/  @!P1 SHF.R.U32.HI R29, RZ, 0x1, R26 ;  /* 0x00000001ff1d9819 */ /* 0x000fe2000001161a */
[----:B------:R-:W-:-:S04]  /*2250*/  IMAD.WIDE.U32 R26, R27, 0x8, R22 ;  /* 0x000000081b1a7825 */ /* 0x000fc800078e0016 */
[----:B------:R-:W-:Y:S02]  /*2260*/  @!P1 IMAD.WIDE.U32 R22, R29, 0x8, R22 ;  /* 0x000000081d169825 */ /* 0x000fe400078e0016 */
[----:B------:R-:W5:Y:S04]  /*2270*/  LDG.E.64 R26, desc[UR36][R26.64] ;  /* 0x000000241a1a7981 */ /* 0x000f68000c1e1b00 */
[----:B------:R1:W5:Y:S02]  /*2280*/  @!P1 LDG.E.64 R20, desc[UR36][R22.64] ;  /* 0x0000002416149981 */ /* 0x000364000c1e1b00 */
.L_x_1088:
[----:B------:R-:W-:Y:S05]  /*2290*/  BSYNC.RECONVERGENT B0 ;  /* 0x0000000000007941 */ /* 0x000fea0003800200 */
.L_x_1087:
[----:B------:R-:W-:Y:S04]  /*22a0*/  BSSY.RECONVERGENT B0, `(.L_x_1089) ;  /* 0x000002a000007945 */ /* 0x000fe80003800200 */
[----:B------:R-:W-:Y:S05]  /*22b0*/  @P0 BRA `(.L_x_1090) ;  /* 0x0000000000a00947 */ /* 0x000fea0003800000 */
[----:B-1---5:R-:W-:Y:S01]  /*22c0*/  FMUL.FTZ R22, R12, 1 ;  /* 0x3f8000000c167820 */ /* 0x022fe20000410000 */
[----:B------:R-:W-:Y:S01]  /*22d0*/  FMUL.FTZ R13, R13, 1 ;  /* 0x3f8000000d0d7820 */ /* 0x000fe20000410000 */
[----:B------:R-:W-:-:S04]  /*22e0*/  IMAD.IADD R7, R7, 0x1, R8 ;  /* 0x0000000107077824 */ /* 0x000fc800078e0208 */
        /* <DEDUP_REMOVED lines=8> */
[----:B------:R-:W-:Y:S01]  /*2370*/  FMUL.FTZ R12, R14, 1 ;  /* 0x3f8000000e0c7820 */ /* 0x000fe20000410000 */
[----:B------:R-:W-:Y:S01]  /*2380*/  FMUL.FTZ R15, R15, 1 ;  /* 0x3f8000000f0f7820 */ /* 0x000fe20000410000 */
[----:B------:R-:W-:-:S04]  /*2390*/  IADD3 R7, PT, PT, R7, R8, RZ ;  /* 0x0000000807077210 */ /* 0x000fc80007ffe0ff */
        /* <DEDUP_REMOVED lines=8> */
[----:B------:R-:W-:Y:S02]  /*2420*/  IMAD.IADD R8, R7, 0x1, R8 ;  /* 0x0000000107087824 */ /* 0x000fe400078e0208 */
[----:B------:R-:W-:Y:S01]  /*2430*/  FMUL.FTZ R12, R26, 1 ;  /* 0x3f8000001a0c7820 */ /* 0x000fe20000410000 */
[----:B------:R-:W-:Y:S02]  /*2440*/  FMUL.FTZ R14, R27, 1 ;  /* 0x3f8000001b0e7820 */ /* 0x000fe40000410000 */
[----:B------:R-:W-:-:S03]  /*2450*/  ISETP.GE.U32.AND P0, PT, R8, R39, PT ;  /* 0x000000270800720c */ /* 0x000fc60003f06070 */
[----:B------:R-:W1:Y:S08]  /*2460*/  F2F.F64.F32 R12, R12 ;  /* 0x0000000c000c7310 */ /* 0x000e700000201800 */
[----:B------:R-:W2:Y:S02]  /*2470*/  F2F.F64.F32 R14, R14 ;  /* 0x0000000e000e7310 */ /* 0x000ea40000201800 */
[----:B------:R-:W-:Y:S01]  /*2480*/  @!P0 FMUL.FTZ R22, R20, 1 ;  /* 0x3f80000014168820 */ /* 0x000fe20000410000 */
[----:B------:R-:W-:Y:S01]  /*2490*/  @!P0 FMUL.FTZ R21, R21, 1 ;  /* 0x3f80000015158820 */ /* 0x000fe20000410000 */
[----:B-1----:R-:W-:-:S04]  /*24a0*/  LOP3.LUT R40, R40, R12, RZ, 0x3c, !PT ;  /* 0x0000000c28287212 */ /* 0x002fc800078e3cff */
[----:B------:R-:W1:Y:S01]  /*24b0*/  @!P0 F2F.F64.F32 R22, R22 ;  /* 0x0000001600168310 */ /* 0x000e620000201800 */
[----:B------:R-:W-:Y:S02]  /*24c0*/  LOP3.LUT R45, R45, R13, RZ, 0x3c, !PT ;  /* 0x0000000d2d2d7212 */ /* 0x000fe400078e3cff */
[----:B--2---:R-:W-:-:S05]  /*24d0*/  LOP3.LUT R38, R38, R14, RZ, 0x3c, !PT ;  /* 0x0000000e26267212 */ /* 0x004fca00078e3cff */
[----:B------:R-:W2:Y:S01]  /*24e0*/  @!P0 F2F.F64.F32 R20, R21 ;  /* 0x0000001500148310 */ /* 0x000ea20000201800 */
[----:B------:R-:W-:Y:S02]  /*24f0*/  LOP3.LUT R44, R44, R15, RZ, 0x3c, !PT ;  /* 0x0000000f2c2c7212 */ /* 0x000fe400078e3cff */
[----:B-1----:R-:W-:Y:S02]  /*2500*/  @!P0 LOP3.LUT R19, R19, R22, RZ, 0x3c, !PT ;  /* 0x0000001613138212 */ /* 0x002fe400078e3cff */
[----:B------:R-:W-:Y:S02]  /*2510*/  @!P0 LOP3.LUT R43, R43, R23, RZ, 0x3c, !PT ;  /* 0x000000172b2b8212 */ /* 0x000fe400078e3cff */
[----:B--2---:R-:W-:Y:S02]  /*2520*/  @!P0 LOP3.LUT R11, R11, R20, RZ, 0x3c, !PT ;  /* 0x000000140b0b8212 */ /* 0x004fe400078e3cff */
[----:B------:R-:W-:-:S07]  /*2530*/  @!P0 LOP3.LUT R42, R42, R21, RZ, 0x3c, !PT ;  /* 0x000000152a2a8212 */ /* 0x000fce00078e3cff */
.L_x_1090:
[----:B------:R-:W-:Y:S05]  /*2540*/  BSYNC.RECONVERGENT B0 ;  /* 0x0000000000007941 */ /* 0x000fea0003800200 */
.L_x_1089:
[----:B------:R-:W-:Y:S02]  /*2550*/  LOP3.LUT R0, R40, R0, R6, 0x96, !PT ;  /* 0x0000000028007212 */ /* 0x000fe400078e9606 */
[----:B------:R-:W-:Y:S02]  /*2560*/  LOP3.LUT R6, R45, R9, R5, 0x96, !PT ;  /* 0x000000092d067212 */ /* 0x000fe400078e9605 */
[----:B------:R-:W-:Y:S02]  /*2570*/  LOP3.LUT R4, R38, R41, R4, 0x96, !PT ;  /* 0x0000002926047212 */ /* 0x000fe400078e9604 */
[----:B------:R-:W-:Y:S02]  /*2580*/  LOP3.LUT R3, R44, R10, R3, 0x96, !PT ;  /* 0x0000000a2c037212 */ /* 0x000fe400078e9603 */
[----:B-----5:R-:W-:Y:S02]  /*2590*/  LOP3.LUT R15, R0, R19, RZ, 0x3c, !PT ;  /* 0x00000013000f7212 */ /* 0x020fe400078e3cff */
[----:B------:R-:W-:-:S02]  /*25a0*/  LOP3.LUT R6, R6, R43, RZ, 0x3c, !PT ;  /* 0x0000002b06067212 */ /* 0x000fc400078e3cff */
[----:B------:R-:W-:Y:S02]  /*25b0*/  LOP3.LUT R12, R4, R11, RZ, 0x3c, !PT ;  /* 0x0000000b040c7212 */ /* 0x000fe400078e3cff */
[----:B------:R-:W-:Y:S01]  /*25c0*/  LOP3.LUT R13, R3, R42, RZ, 0x3c, !PT ;  /* 0x0000002a030d7212 */ /* 0x000fe200078e3cff */
[----:B------:R-:W-:Y:S06]  /*25d0*/  BRA `(.L_x_1082) ;  /* 0x0000009800707947 */ /* 0x000fec0003800000 */
.L_x_1083:
[----:B------:R-:W-:-:S13]  /*25e0*/  ISETP.NE.AND P0, PT, R26, 0x1, PT ;  /* 0x000000011a00780c */ /* 0x000fda0003f05270 */
        /* <DEDUP_REMOVED lines=36> */
.L_x_1094:
[----:B------:R-:W-:Y:S02]  /*2830*/  IMAD R14, R0, R10, RZ ;  /* 0x0000000a000e7224 */ /* 0x000fe400078e02ff */
[----:B------:R-:W-:-:S03]  /*2840*/  IMAD.IADD R10, R10, 0x1, R11 ;  /* 0x000000010a0a7824 */ /* 0x000fc600078e020b */
[----:B------:R-:W-:Y:S01]  /*2850*/  SHF.R.U32.HI R15, RZ, 0x1, R14 ;  /* 0x00000001ff0f7819 */ /* 0x000fe2000001160e */
[----:B------:R-:W-:Y:S01]  /*2860*/  IMAD R20, R0, R10, RZ ;  /* 0x0000000a00147224 */ /* 0x000fe200078e02ff */
[----:B------:R-:W-:-:S03]  /*2870*/  IADD3 R10, PT, PT, R10, R11, RZ ;  /* 0x0000000b0a0a7210 */ /* 0x000fc60007ffe0ff */
[----:B------:R-:W-:Y:S01]  /*2880*/  IMAD.WIDE.U32 R14, R15, 0x8, R22 ;  /* 0x000000080f0e7825 */ /* 0x000fe200078e0016 */
[----:B------:R-:W-:-:S03]  /*2890*/  SHF.R.U32.HI R21, RZ, 0x1, R20 ;  /* 0x00000001ff157819 */ /* 0x000fc60000011614 */
[----:B------:R-:W-:Y:S02]  /*28a0*/  IMAD R26, R0, R10, RZ ;  /* 0x0000000a001a7224 */ /* 0x000fe400078e02ff */
[----:B------:R-:W-:Y:S01]  /*28b0*/  IMAD.IADD R10, R10, 0x1, R11 ;  /* 0x000000010a0a7824 */ /* 0x000fe200078e020b */
[----:B------:R-:W2:Y:S01]  /*28c0*/  LDG.E.64 R14, desc[UR36][R14.64] ;  /* 0x000000240e0e7981 */ /* 0x000ea2000c1e1b00 */
[----:B------:R-:W-:Y:S01]  /*28d0*/  IMAD.WIDE.U32 R20, R21, 0x8, R22 ;  /* 0x0000000815147825 */ /* 0x000fe200078e0016 */
[----:B------:R-:W-:-:S03]  /*28e0*/  SHF.R.U32.HI R27, RZ, 0x1, R26 ;  /* 0x00000001ff1b7819 */ /* 0x000fc6000001161a */
[----:B------:R-:W-:Y:S02]  /*28f0*/  IMAD R28, R0, R10, RZ ;  /* 0x0000000a001c7224 */ /* 0x000fe400078e02ff */
[----:B------:R-:W3:Y:S01]  /*2900*/  LDG.E.64 R20, desc[UR36][R20.64] ;  /* 0x0000002414147981 */ /* 0x000ee2000c1e1b00 */
[----:B------:R-:W-:Y:S02]  /*2910*/  IMAD.WIDE.U32 R26, R27, 0x8, R22 ;  /* 0x000000081b1a7825 */ /* 0x000fe400078e0016 */
[----:B------:R-:W-:-:S04]  /*2920*/  SHF.R.U32.HI R29, RZ, 0x1, R28 ;  /* 0x00000001ff1d7819 */ /* 0x000fc8000001161c */
[----:B------:R-:W4:Y:S01]  /*2930*/  LDG.E.64 R26, desc[UR36][R26.64] ;  /* 0x000000241a1a7981 */ /* 0x000f22000c1e1b00 */
[----:B------:R-:W-:-:S06]  /*2940*/  IMAD.WIDE.U32 R28, R29, 0x8, R22 ;  /* 0x000000081d1c7825 */ /* 0x000fcc00078e0016 */
[----:B------:R-:W5:Y:S01]  /*2950*/  LDG.E.64 R28, desc[UR36][R28.64] ;  /* 0x000000241c1c7981 */ /* 0x000f62000c1e1b00 */
[----:B------:R-:W-:-:S05]  /*2960*/  IADD3 R10, PT, PT, R10, R11, RZ ;  /* 0x0000000b0a0a7210 */ /* 0x000fca0007ffe0ff */
[----:B------:R-:W-:-:S05]  /*2970*/  IMAD R37, R11, 0x3, R10 ;  /* 0x000000030b257824 */ /* 0x000fca00078e020a */
[----:B------:R-:W-:Y:S01]  /*2980*/  ISETP.GE.U32.AND P0, PT, R37, R39, PT ;  /* 0x000000272500720c */ /* 0x000fe20003f06070 */
[----:B--2---:R-:W-:Y:S01]  /*2990*/  FMUL.FTZ R52, R14, 1 ;  /* 0x3f8000000e347820 */ /* 0x004fe20000410000 */
[----:B------:R-:W-:-:S05]  /*29a0*/  FMUL.FTZ R50, R15, 1 ;  /* 0x3f8000000f327820 */ /* 0x000fca0000410000 */
[----:B------:R-:W1:Y:S01]  /*29b0*/  F2F.F64.F32 R52, R52 ;  /* 0x0000003400347310 */ /* 0x000e620000201800 */
[----:B---3--:R-:W-:Y:S01]  /*29c0*/  FMUL.FTZ R48, R20, 1 ;  /* 0x3f80000014307820 */ /* 0x008fe20000410000 */
[----:B------:R-:W-:Y:S01]  /*29d0*/  FMUL.FTZ R46, R21, 1 ;  /* 0x3f800000152e7820 */ /* 0x000fe20000410000 */
[----:B----4-:R-:W-:Y:S01]  /*29e0*/  FMUL.FTZ R30, R26, 1 ;  /* 0x3f8000001a1e7820 */ /* 0x010fe20000410000 */
[----:B------:R-:W-:-:S04]  /*29f0*/  FMUL.FTZ R32, R27, 1 ;  /* 0x3f8000001b207820 */ /* 0x000fc80000410000 */
[----:B------:R-:W2:Y:S01]  /*2a00*/  F2F.F64.F32 R50, R50 ;  /* 0x0000003200327310 */ /* 0x000ea20000201800 */
[----:B-----5:R-:W-:Y:S01]  /*2a10*/  FMUL.FTZ R34, R28, 1 ;  /* 0x3f8000001c227820 */ /* 0x020fe20000410000 */
[----:B------:R-:W-:Y:S01]  /*2a20*/  FMUL.FTZ R36, R29, 1 ;  /* 0x3f8000001d247820 */ /* 0x000fe20000410000 */
        /* <DEDUP_REMOVED lines=24> */
.L_x_1093:
[----:B------:R-:W-:Y:S05]  /*2bb0*/  BSYNC.RECONVERGENT B0 ;  /* 0x0000000000007941 */ /* 0x000fea0003800200 */
.L_x_1092:
[----:B------:R-:W-:Y:S01]  /*2bc0*/  ISETP.GE.U32.AND P0, PT, R10, R39, PT ;  /* 0x000000270a00720c */ /* 0x000fe20003f06070 */
[----:B------:R-:W-:-:S12]  /*2bd0*/  BSSY.RECONVERGENT B0, `(.L_x_1095) ;  /* 0x000001a000007945 */ /* 0x000fd80003800200 */
[----:B------:R-:W-:Y:S05]  /*2be0*/  @P0 BRA `(.L_x_1096) ;  /* 0x0000000000600947 */ /* 0x000fea0003800000 */
[----:B------:R-:W-:-:S05]  /*2bf0*/  IMAD R14, R0, R10, RZ ;  /* 0x0000000a000e7224 */ /* 0x000fca00078e02ff */
[----:B------:R-:W-:-:S05]  /*2c00*/  SHF.R.U32.HI R15, RZ, 0x1, R14 ;  /* 0x00000001ff0f7819 */ /* 0x000fca000001160e */
[----:B------:R-:W-:-:S06]  /*2c10*/  IMAD.WIDE.U32 R14, R15, 0x8, R22 ;  /* 0x000000080f0e7825 */ /* 0x000fcc00078e0016 */
[----:B------:R-:W5:Y:S01]  /*2c20*/  LDG.E.64 R14, desc[UR36][R14.64] ;  /* 0x000000240e0e7981 */ /* 0x000f62000c1e1b00 */
[----:B------:R-:W-:-:S05]  /*2c30*/  IMAD.IADD R30, R10, 0x1, R11 ;  /* 0x000000010a1e7824 */ /* 0x000fca00078e020b */
[----:B------:R-:W-:-:S13]  /*2c40*/  ISETP.GE.U32.AND P1, PT, R30, R39, PT ;  /* 0x000000271e00720c */ /* 0x000fda0003f26070 */
[----:B------:R-:W-:Y:S05]  /*2c50*/  @P1 BRA `(.L_x_1096) ;  /* 0x0000000000441947 */ /* 0x000fea0003800000 */
[----:B------:R-:W-:-:S05]  /*2c60*/  IMAD R20, R0, R30, RZ ;  /* 0x0000001e00147224 */ /* 0x000fca00078e02ff */
[----:B------:R-:W-:-:S05]  /*2c70*/  SHF.R.U32.HI R21, RZ, 0x1, R20 ;  /* 0x00000001ff157819 */ /* 0x000fca0000011614 */
[----:B------:R-:W-:-:S06]  /*2c80*/  IMAD.WIDE.U32 R20, R21, 0x8, R22 ;  /* 0x0000000815147825 */ /* 0x000fcc00078e0016 */
[----:B------:R-:W5:Y:S01]  /*2c90*/  LDG.E.64 R20, desc[UR36][R20.64] ;  /* 0x0000002414147981 */ /* 0x000f62000c1e1b00 */
[----:B------:R-:W-:-:S04]  /*2ca0*/  IADD3 R30, PT, PT, R30, R11, RZ ;  /* 0x0000000b1e1e7210 */ /* 0x000fc80007ffe0ff */
[----:B------:R-:W-:-:S13]  /*2cb0*/  ISETP.GE.U32.AND P1, PT, R30, R39, PT ;  /* 0x000000271e00720c */ /* 0x000fda0003f26070 */
[----:B------:R-:W-:Y:S05]  /*2cc0*/  @P1 BRA `(.L_x_1096) ;  /* 0x0000000000281947 */ /* 0x000fea0003800000 */
[----:B------:R-:W-:Y:S02]  /*2cd0*/  IMAD.IADD R27, R30, 0x1, R11 ;  /* 0x000000011e1b7824 */ /* 0x000fe400078e020b */
[----:B------:R-:W-:-:S03]  /*2ce0*/  IMAD R26, R0, R30, RZ ;  /* 0x0000001e001a7224 */ /* 0x000fc600078e02ff */
[----:B------:R-:W-:-:S13]  /*2cf0*/  ISETP.GE.U32.AND P1, PT, R27, R39, PT ;  /* 0x000000271b00720c */ /* 0x000fda0003f26070 */
[----:B------:R-:W-:Y:S01]  /*2d00*/  @!P1 IMAD R0, R0, R27, RZ ;  /* 0x0000001b00009224 */ /* 0x000fe200078e02ff */
[----:B------:R-:W-:-:S04]  /*2d10*/  SHF.R.U32.HI R27, RZ, 0x1, R26 ;  /* 0x00000001ff1b7819 */ /* 0x000fc8000001161a */
[----:B------:R-:W-:Y:S01]  /*2d20*/  @!P1 SHF.R.U32.HI R31, RZ, 0x1, R0 ;  /* 0x00000001ff1f9819 */ /* 0x000fe20000011600 */
[----:B------:R-:W-:-:S04]  /*2d30*/  IMAD.WIDE.U32 R26, R27, 0x8, R22 ;  /* 0x000000081b1a7825 */ /* 0x000fc800078e0016 */
[----:B------:R-:W-:Y:S02]  /*2d40*/  @!P1 IMAD.WIDE.U32 R22, R31, 0x8, R22 ;  /* 0x000000081f169825 */ /* 0x000fe400078e0016 */
[----:B------:R-:W5:Y:S04]  /*2d50*/  LDG.E.64 R26, desc[UR36][R26.64] ;  /* 0x000000241a1a7981 */ /* 0x000f68000c1e1b00 */
[----:B------:R1:W5:Y:S02]  /*2d60*/  @!P1 LDG.E.64 R28, desc[UR36][R22.64] ;  /* 0x00000024161c9981 */ /* 0x000364000c1e1b00 */
.L_x_1096:
[----:B------:R-:W-:Y:S05]  /*2d70*/  BSYNC.RECONVERGENT B0 ;  /* 0x0000000000007941 */ /* 0x000fea0003800200 */
.L_x_1095:
[----:B------:R-:W-:Y:S04]  /*2d80*/  BSSY.RECONVERGENT B0, `(.L_x_1097) ;  /* 0x000002a000007945 */ /* 0x000fe80003800200 */
[----:B------:R-:W-:Y:S05]  /*2d90*/  @P0 BRA `(.L_x_1098) ;  /* 0x0000000000a00947 */ /* 0x000fea0003800000 */
[----:B-1---5:R-:W-:Y:S01]  /*2da0*/  FMUL.FTZ R22, R14, 1 ;  /* 0x3f8000000e167820 */ /* 0x022fe20000410000 */
        /* <DEDUP_REMOVED lines=21> */
[----:B------:R-:W-:Y:S01]  /*2f00*/  IADD3 R0, PT, PT, R0, R11, RZ ;  /* 0x0000000b00007210 */ /* 0x000fe20007ffe0ff */
        /* <DEDUP_REMOVED lines=17> */
.L_x_1098:
[----:B------:R-:W-:Y:S05]  /*3020*/  BSYNC.RECONVERGENT B0 ;  /* 0x0000000000007941 */ /* 0x000fea0003800200 */
.L_x_1097:
        /* <DEDUP_REMOVED lines=9> */
.L_x_1091:
[----:B------:R-:W1:Y:S01]  /*30c0*/  LDCU UR4, c[0x0][0x39c] ;  /* 0x00007380ff0477ac */ /* 0x000e620008000800 */
[----:B------:R-:W2:Y:S01]  /*30d0*/  LDC R4, c[0x0][0x388] ;  /* 0x0000e200ff047b82 */ /* 0x000ea20000000800 */
[----:B------:R-:W-:Y:S01]  /*30e0*/  BSSY.RECONVERGENT B0, `(.L_x_1099) ;  /* 0x0000441000007945 */ /* 0x000fe20003800200 */
[----:B------:R-:W-:-:S06]  /*30f0*/  MOV R13, R7 ;  /* 0x00000007000d7202 */ /* 0x000fcc0000000f00 */
[----:B------:R-:W3:Y:S01]  /*3100*/  LDC R3, c[0x0][0x38c] ;  /* 0x0000e300ff037b82 */ /* 0x000ee20000000800 */
[----:B-1----:R-:W-:-:S04]  /*3110*/  IMAD.U32 R44, RZ, RZ, UR4 ;  /* 0x00000004ff2c7e24 */ /* 0x002fc8000f8e00ff */
[----:B------:R-:W-:Y:S02]  /*3120*/  IMAD R0, R44, 0x3, R7 ;  /* 0x000000032c007824 */ /* 0x000fe400078e0207 */
[--C-:B--2---:R-:W-:Y:S01]  /*3130*/  IMAD.MOV.U32 R36, RZ, RZ, R4.reuse ;  /* 0x000000ffff247224 */ /* 0x104fe200078e0004 */
[-C--:B------:R-:W-:Y:S01]  /*3140*/  MOV R8, R4.reuse ;  /* 0x0000000400087202 */ /* 0x080fe20000000f00 */
        /* <DEDUP_REMOVED lines=33> */
.L_x_1106:
[----:B------:R-:W1:Y:S01]  /*3360*/  LDCU UR4, c[0x0][0x39c] ;  /* 0x00007380ff0477ac */ /* 0x000e620008000800 */
[----:B-----5:R-:W-:Y:S01]  /*3370*/  @!P0 IMAD.MOV.U32 R26, RZ, RZ, R20 ;  /* 0x000000ffff1a8224 */ /* 0x020fe200078e0014 */
[----:B------:R-:W-:Y:S01]  /*3380*/  @!P0 MOV R27, R21 ;  /* 0x00000015001b8202 */ /* 0x000fe20000000f00 */
[--C-:B------:R-:W-:Y:S01]  /*3390*/  @!P0 IMAD.MOV.U32 R29, RZ, RZ, R21.reuse ;  /* 0x000000ffff1d8224 */ /* 0x100fe200078e0015 */
[-C--:B------:R-:W-:Y:S01]  /*33a0*/  @!P0 MOV R28, R20.reuse ;  /* 0x00000014001c8202 */ /* 0x080fe20000000f00 */
[--C-:B------:R-:W-:Y:S01]  /*33b0*/  @!P0 IMAD.MOV.U32 R31, RZ, RZ, R21.reuse ;  /* 0x000000ffff1f8224 */ /* 0x100fe200078e0015 */
[-C--:B------:R-:W-:Y:S01]  /*33c0*/  @!P0 MOV R30, R20.reuse ;  /* 0x00000014001e8202 */ /* 0x080fe20000000f00 */
[----:B------:R-:W-:Y:S01]  /*33d0*/  @!P0 IMAD.MOV.U32 R33, RZ, RZ, R21 ;  /* 0x000000ffff218224 */ /* 0x000fe200078e0015 */
[----:B------:R-:W-:Y:S01]  /*33e0*/  @!P0 MOV R32, R20 ;  /* 0x0000001400208202 */ /* 0x000fe20000000f00 */
        /* <DEDUP_REMOVED lines=296> */
.L_x_1102:
[----:B------:R-:W-:-:S04]  /*4670*/  LOP3.LUT R33, R30, 0xfffffff8, RZ, 0xc0, !PT ;  /* 0xfffffff81e217812 */ /* 0x000fc800078ec0ff */
[----:B------:R-:W-:-:S05]  /*4680*/  IADD3 R32, P1, PT, R33, R22, RZ ;  /* 0x0000001621207210 */ /* 0x000fca0007f3e0ff */
[----:B------:R-:W-:-:S06]  /*4690*/  IMAD.X R33, RZ, RZ, R23, P1 ;  /* 0x000000ffff217224 */ /* 0x000fcc00008e0617 */
[----:B------:R-:W5:Y:S01]  /*46a0*/  LDG.E.64 R32, desc[UR36][R32.64] ;  /* 0x0000002420207981 */ /* 0x000f62000c1e1b00 */
[----:B-1----:R-:W-:Y:S01]  /*46b0*/  IADD3 R35, PT, PT, R13, UR4, RZ ;  /* 0x000000040d237c10 */ /* 0x002fe2000fffe0ff */
[----:B------:R-:W-:-:S04]  /*46c0*/  IMAD.MOV.U32 R34, RZ, RZ, RZ ;  /* 0x000000ffff227224 */ /* 0x000fc800078e00ff */
[----:B------:R-:W-:-:S05]  /*46d0*/  IMAD.HI.U32 R26, R35, UR22, R34 ;  /* 0x00000016231a7c27 */ /* 0x000fca000f8e0022 */
[----:B------:R-:W-:-:S04]  /*46e0*/  SHF.R.U32.HI R28, RZ, UR23, R26 ;  /* 0x00000017ff1c7c19 */ /* 0x000fc8000801161a */
[----:B------:R-:W-:-:S05]  /*46f0*/  IADD3 R27, PT, PT, -R28, RZ, RZ ;  /* 0x000000ff1c1b7210 */ /* 0x000fca0007ffe1ff */
[----:B------:R-:W-:-:S04]  /*4700*/  IMAD R30, R27, UR21, R35 ;  /* 0x000000151b1e7c24 */ /* 0x000fc8000f8e0223 */
[----:B------:R-:W-:Y:S01]  /*4710*/  IMAD R30, R30, UR5, RZ ;  /* 0x000000051e1e7c24 */ /* 0x000fe2000f8e02ff */
        /* <DEDUP_REMOVED lines=230> */
.L_x_1103:
[----:B------:R-:W-:-:S04]  /*5580*/  LOP3.LUT R31, R30, 0xfffffff8, RZ, 0xc0, !PT ;  /* 0xfffffff81e1f7812 */ /* 0x000fc800078ec0ff */
[----:B------:R-:W-:-:S04]  /*5590*/  IADD3 R30, P1, PT, R31, R22, RZ ;  /* 0x000000161f1e7210 */ /* 0x000fc80007f3e0ff */
[----:B------:R-:W-:-:S06]  /*55a0*/  IADD3.X R31, PT, PT, RZ, R23, RZ, P1, !PT ;  /* 0x00000017ff1f7210 */ /* 0x000fcc0000ffe4ff */
[----:B------:R-:W5:Y:S01]  /*55b0*/  LDG.E.64 R30, desc[UR36][R30.64] ;  /* 0x000000241e1e7981 */ /* 0x000f62000c1e1b00 */
[----:B------:R-:W-:Y:S01]  /*55c0*/  MOV R34, RZ ;  /* 0x000000ff00227202 */ /* 0x000fe20000000f00 */
[----:B------:R-:W-:-:S04]  /*55d0*/  VIADD R35, R35, UR4 ;  /* 0x0000000423237c36 */ /* 0x000fc80008000000 */
[----:B------:R-:W-:-:S05]  /*55e0*/  IMAD.HI.U32 R26, R35, UR22, R34 ;  /* 0x00000016231a7c27 */ /* 0x000fca000f8e0022 */
[----:B------:R-:W-:-:S05]  /*55f0*/  SHF.R.U32.HI R27, RZ, UR23, R26 ;  /* 0x00000017ff1b7c19 */ /* 0x000fca000801161a */
[----:B------:R-:W-:-:S04]  /*5600*/  IMAD.MOV R39, RZ, RZ, -R27 ;  /* 0x000000ffff277224 */ /* 0x000fc800078e0a1b */
[----:B------:R-:W-:-:S04]  /*5610*/  IMAD R39, R39, UR21, R35 ;  /* 0x0000001527277c24 */ /* 0x000fc8000f8e0223 */
[----:B------:R-:W-:Y:S01]  /*5620*/  IMAD R39, R39, UR5, RZ ;  /* 0x0000000527277c24 */ /* 0x000fe2000f8e02ff */
[----:B------:R-:W-:Y:S06]  /*5630*/  BRA.U !UP0, `(.L_x_1104) ;  /* 0x0000000d08687547 */ /* 0x000fec000b800000 */
        /* <DEDUP_REMOVED lines=218> */
.L_x_1104:
        /* <DEDUP_REMOVED lines=230> */
.L_x_1105:
[----:B------:R-:W-:-:S04]  /*7240*/  LOP3.LUT R27, R39, 0xfffffff8, RZ, 0xc0, !PT ;  /* 0xfffffff8271b7812 */ /* 0x000fc800078ec0ff */
[----:B------:R-:W-:-:S04]  /*7250*/  IADD3 R26, P1, PT, R27, R22, RZ ;  /* 0x000000161b1a7210 */ /* 0x000fc80007f3e0ff */
[----:B------:R-:W-:-:S06]  /*7260*/  IADD3.X R27, PT, PT, RZ, R23, RZ, P1, !PT ;  /* 0x00000017ff1b7210 */ /* 0x000fcc0000ffe4ff */
[----:B------:R-:W5:Y:S03]  /*7270*/  LDG.E.64 R26, desc[UR36][R26.64] ;  /* 0x000000241a1a7981 */ /* 0x000f66000c1e1b00 */
.L_x_1101:
[----:B-----5:R-:W-:Y:S01]  /*7280*/  FMUL.FTZ R34, R32, 1 ;  /* 0x3f80000020227820 */ /* 0x020fe20000410000 */
[----:B------:R-:W-:Y:S01]  /*7290*/  FMUL.FTZ R50, R30, 1 ;  /* 0x3f8000001e327820 */ /* 0x000fe20000410000 */
[----:B------:R-:W2:Y:S01]  /*72a0*/  LDCU UR5, c[0x0][0x394] ;  /* 0x00007280ff0577ac */ /* 0x000ea20008000800 */
[----:B-1----:R-:W-:Y:S02]  /*72b0*/  IMAD.U32 R44, RZ, RZ, UR4 ;  /* 0x00000004ff2c7e24 */ /* 0x002fe4000f8e00ff */
[----:B------:R-:W-:Y:S01]  /*72c0*/  FMUL.FTZ R39, R27, 1 ;  /* 0x3f8000001b277820 */ /* 0x000fe20000410000 */
[----:B------:R-:W-:Y:S01]  /*72d0*/  FMUL.FTZ R52, R33, 1 ;  /* 0x3f80000021347820 */ /* 0x000fe20000410000 */
[----:B------:R-:W1:Y:S01]  /*72e0*/  F2F.F64.F32 R34, R34 ;  /* 0x0000002200227310 */ /* 0x000e620000201800 */
[----:B------:R-:W-:Y:S01]  /*72f0*/  FMUL.FTZ R48, R31, 1 ;  /* 0x3f8000001f307820 */ /* 0x000fe20000410000 */
[----:B------:R-:W-:Y:S01]  /*7300*/  LEA R13, R44, R13, 0x2 ;  /* 0x0000000d2c0d7211 */ /* 0x000fe200078e10ff */
[----:B------:R-:W-:Y:S01]  /*7310*/  FMUL.FTZ R46, R28, 1 ;  /* 0x3f8000001c2e7820 */ /* 0x000fe20000410000 */
[----:B------:R-:W-:Y:S01]  /*7320*/  FMUL.FTZ R42, R29, 1 ;  /* 0x3f8000001d2a7820 */ /* 0x000fe20000410000 */
[----:B------:R-:W-:-:S03]  /*7330*/  FMUL.FTZ R40, R26, 1 ;  /* 0x3f8000001a287820 */ /* 0x000fc60000410000 */
[----:B------:R-:W3:Y:S01]  /*7340*/  F2F.F64.F32 R50, R50 ;  /* 0x0000003200327310 */ /* 0x000ee20000201800 */
[----:B-1----:R-:W-:-:S07]  /*7350*/  LOP3.LUT R15, R15, R34, RZ, 0x3c, !PT ;  /* 0x000000220f0f7212 */ /* 0x002fce00078e3cff */
[----:B------:R-:W1:Y:S01]  /*7360*/  F2F.F64.F32 R52, R52 ;  /* 0x0000003400347310 */ /* 0x000e620000201800 */
[----:B------:R-:W-:Y:S02]  /*7370*/  LOP3.LUT R14, R14, R35, RZ, 0x3c, !PT ;  /* 0x000000230e0e7212 */ /* 0x000fe400078e3cff */
[----:B---3--:R-:W-:-:S05]  /*7380*/  LOP3.LUT R10, R10, R50, RZ, 0x3c, !PT ;  /* 0x000000320a0a7212 */ /* 0x008fca00078e3cff */
[----:B------:R2:W3:Y:S01]  /*7390*/  F2F.F64.F32 R34, R39 ;  /* 0x0000002700227310 */ /* 0x0004e20000201800 */
[----:B------:R-:W-:Y:S01]  /*73a0*/  IMAD R50, R44, 0x3, R13 ;  /* 0x000000032c327824 */ /* 0x000fe200078e020d */
[----:B------:R-:W-:Y:S02]  /*73b0*/  LOP3.LUT R9, R9, R51, RZ, 0x3c, !PT ;  /* 0x0000003309097212 */ /* 0x000fe400078e3cff */
[----:B-1----:R-:W-:Y:S01]  /*73c0*/  LOP3.LUT R12, R12, R52, RZ, 0x3c, !PT ;  /* 0x000000340c0c7212 */ /* 0x002fe200078e3cff */
[----:B--2---:R-:W-:-:S03]  /*73d0*/  IMAD.U32 R39, RZ, RZ, UR5 ;  /* 0x00000005ff277e24 */ /* 0x004fc6000f8e00ff */
[----:B------:R-:W1:Y:S01]  /*73e0*/  F2F.F64.F32 R48, R48 ;  /* 0x0000003000307310 */ /* 0x000e620000201800 */
[----:B------:R-:W-:Y:S02]  /*73f0*/  LOP3.LUT R11, R11, R53, RZ, 0x3c, !PT ;  /* 0x000000350b0b7212 */ /* 0x000fe400078e3cff */
[----:B------:R-:W-:Y:S02]  /*7400*/  ISETP.GE.U32.AND P1, PT, R50, R39, PT ;  /* 0x000000273200720c */ /* 0x000fe40003f26070 */
[----:B---3--:R-:W-:-:S03]  /*7410*/  LOP3.LUT R36, R36, R34, RZ, 0x3c, !PT ;  /* 0x0000002224247212 */ /* 0x008fc600078e3cff */
        /* <DEDUP_REMOVED lines=13> */
.L_x_1100:
[----:B0-----:R-:W-:Y:S05]  /*74f0*/  BSYNC.RECONVERGENT B0 ;  /* 0x0000000000007941 */ /* 0x001fea0003800200 */
.L_x_1099:
        /* <DEDUP_REMOVED lines=11> */
[----:B------:R-:W-:Y:S02]  /*75b0*/  HFMA2 R20, -RZ, RZ, 0, 0 ;  /* 0x00000000ff147431 */ /* 0x000fe400000001ff */
        /* <DEDUP_REMOVED lines=272> */
.L_x_1110:
[----:B------:R-:W-:Y:S02]  /*86c0*/  SHF.R.U32.HI R32, RZ, 0x3, R32 ;  /* 0x00000003ff207819 */ /* 0x000fe40000011620 */
[----:B------:R-:W-:-:S07]  /*86d0*/  MOV R33, RZ ;  /* 0x000000ff00217202 */ /* 0x000fce0000000f00 */
.L_x_1109:
[----:B------:R-:W0:Y:S02]  /*86e0*/  LDCU.64 UR4, c[0x0][0x760] ;  /* 0x0000ec00ff0477ac */ /* 0x000e240008000a00 */
[----:B0-----:R-:W-:-:S05]  /*86f0*/  IADD3 R40, P1, PT, R19, UR4, RZ ;  /* 0x0000000413287c10 */ /* 0x001fca000ff3e0ff */
[----:B------:R-:W-:Y:S01]  /*8700*/  IMAD.X R19, RZ, RZ, UR5, P1 ;  /* 0x00000005ff137e24 */ /* 0x000fe200088e06ff */
[----:B------:R-:W-:-:S04]  /*8710*/  LEA R20, P1, R32, R40, 0x3 ;  /* 0x0000002820147211 */ /* 0x000fc800078218ff */
[----:B------:R-:W-:-:S05]  /*8720*/  LEA.HI.X R21, R32, R19, R33, 0x3, P1 ;  /* 0x0000001320157211 */ /* 0x000fca00008f1c21 */
[----:B------:R0:W5:Y:S02]  /*8730*/  LDG.E.64 R32, desc[UR36][R20.64] ;  /* 0x0000002414207981 */ /* 0x000164000c1e1b00 */
[----:B0-----:R-:W-:-:S04]  /*8740*/  IADD3 R21, PT, PT, R13, R44, RZ ;  /* 0x0000002c0d157210 */ /* 0x001fc80007ffe0ff */
[----:B------:R-:W-:-:S13]  /*8750*/  ISETP.GE.U32.AND P1, PT, R21, R39, PT ;  /* 0x000000271500720c */ /* 0x000fda0003f26070 */
        /* <DEDUP_REMOVED lines=276> */
.L_x_1112:
[----:B------:R-:W-:Y:S02]  /*98a0*/  SHF.R.U32.HI R22, RZ, 0x3, R41 ;  /* 0x00000003ff167819 */ /* 0x000fe40000011629 */
[----:B------:R-:W-:-:S07]  /*98b0*/  MOV R23, RZ ;  /* 0x000000ff00177202 */ /* 0x000fce0000000f00 */
.L_x_1111:
[----:B------:R-:W-:-:S04]  /*98c0*/  LEA R30, P1, R22, R40, 0x3 ;  /* 0x00000028161e7211 */ /* 0x000fc800078218ff */
[----:B------:R-:W-:-:S06]  /*98d0*/  LEA.HI.X R31, R22, R19, R23, 0x3, P1 ;  /* 0x00000013161f7211 */ /* 0x000fcc00008f1c17 */
[----:B------:R-:W5:Y:S01]  /*98e0*/  LDG.E.64 R30, desc[UR36][R30.64] ;  /* 0x000000241e1e7981 */ /* 0x000f62000c1e1b00 */
[----:B------:R-:W-:-:S04]  /*98f0*/  IADD3 R21, PT, PT, R21, R44, RZ ;  /* 0x0000002c15157210 */ /* 0x000fc80007ffe0ff */
[----:B------:R-:W-:-:S13]  /*9900*/  ISETP.GE.U32.AND P1, PT, R21, R39, PT ;  /* 0x000000271500720c */ /* 0x000fda0003f26070 */
        /* <DEDUP_REMOVED lines=276> */
.L_x_1114:
[----:B------:R-:W-:Y:S02]  /*aa50*/  SHF.R.U32.HI R22, RZ, 0x3, R41 ;  /* 0x00000003ff167819 */ /* 0x000fe40000011629 */
[----:B------:R-:W-:-:S07]  /*aa60*/  MOV R23, RZ ;  /* 0x000000ff00177202 */ /* 0x000fce0000000f00 */
.L_x_1113:
[----:B------:R-:W-:-:S04]  /*aa70*/  LEA R28, P1, R22, R40, 0x3 ;  /* 0x00000028161c7211 */ /* 0x000fc800078218ff */
[----:B------:R-:W-:-:S06]  /*aa80*/  LEA.HI.X R29, R22, R19, R23, 0x3, P1 ;  /* 0x00000013161d7211 */ /* 0x000fcc00008f1c17 */
[----:B------:R-:W5:Y:S01]  /*aa90*/  LDG.E.64 R28, desc[UR36][R28.64] ;  /* 0x000000241c1c7981 */ /* 0x000f62000c1e1b00 */
[----:B------:R-:W-:-:S05]  /*aaa0*/  IMAD.IADD R21, R21, 0x1, R44 ;  /* 0x0000000115157824 */ /* 0x000fca00078e022c */
        /* <DEDUP_REMOVED lines=277> */
.L_x_1116:
[----:B------:R-:W-:Y:S01]  /*bc00*/  SHF.R.U32.HI R26, RZ, 0x3, R26 ;  /* 0x00000003ff1a7819 */ /* 0x000fe2000001161a */
[----:B------:R-:W-:-:S07]  /*bc10*/  IMAD.MOV.U32 R27, RZ, RZ, RZ ;  /* 0x000000ffff1b7224 */ /* 0x000fce00078e00ff */
.L_x_1115:
[----:B------:R-:W-:-:S04]  /*bc20*/  LEA R40, P0, R26, R40, 0x3 ;  /* 0x000000281a287211 */ /* 0x000fc800078018ff */
[----:B------:R-:W-:-:S05]  /*bc30*/  LEA.HI.X R41, R26, R19, R27, 0x3, P0 ;  /* 0x000000131a297211 */ /* 0x000fca00000f1c1b */
[----:B------:R0:W5:Y:S04]  /*bc40*/  LDG.E.64 R26, desc[UR36][R40.64] ;  /* 0x00000024281a7981 */ /* 0x000168000c1e1b00 */
.L_x_1108:
[----:B------:R-:W-:Y:S05]  /*bc50*/  BSYNC.RECONVERGENT B0 ;  /* 0x0000000000007941 */ /* 0x000fea0003800200 */
.L_x_1107:
[----:B------:R-:W-:Y:S01]  /*bc60*/  ISETP.GE.U32.AND P0, PT, R13, R39, PT ;  /* 0x000000270d00720c */ /* 0x000fe20003f06070 */
[----:B------:R-:W-:-:S12]  /*bc70*/  BSSY.RECONVERGENT B0, `(.L_x_1117) ;  /* 0x000002a000007945 */ /* 0x000fd80003800200 */
[----:B------:R-:W-:Y:S05]  /*bc80*/  @P0 BRA `(.L_x_1118) ;  /* 0x0000000000a00947 */ /* 0x000fea0003800000 */
[----:B-----5:R-:W-:Y:S01]  /*bc90*/  FMUL.FTZ R20, R32, 1 ;  /* 0x3f80000020147820 */ /* 0x020fe20000410000 */
        /* <DEDUP_REMOVED lines=39> */
.L_x_1118:
[----:B------:R-:W-:Y:S05]  /*bf10*/  BSYNC.RECONVERGENT B0 ;  /* 0x0000000000007941 */ /* 0x000fea0003800200 */
.L_x_1117:
        /* <DEDUP_REMOVED lines=8> */
.L_x_1082:
[----:B------:R-:W-:Y:S02]  /*bfa0*/  MOV R0, R15 ;  /* 0x0000000f00007202 */ /* 0x000fe40000000f00 */
[----:B------:R-:W-:-:S07]  /*bfb0*/  MOV R3, R6 ;  /* 0x0000000600037202 */ /* 0x000fce0000000f00 */
.L_x_1070:
[----:B------:R-:W-:Y:S05]  /*bfc0*/  BSYNC.RECONVERGENT B6 ;  /* 0x0000000000067941 */ /* 0x000fea0003800200 */
.L_x_1069:
[----:B------:R-:W2:Y:S02]  /*bfd0*/  LDCU UR4, c[0x0][0x3ac] ;  /* 0x00007580ff0477ac */ /* 0x000ea40008000800 */
[----:B--2---:R-:W-:-:S09]  /*bfe0*/  UISETP.NE.AND UP0, UPT, UR4, URZ, UPT ;  /* 0x000000ff0400728c */ /* 0x004fd2000bf05270 */
[----:B------:R-:W-:Y:S05]  /*bff0*/  BRA.U !UP0, `(.L_x_1119) ;  /* 0x0000000108a07547 */ /* 0x000fea000b800000 */
[----:B------:R-:W2:Y:S01]  /*c000*/  S2R R6, SR_CgaCtaId ;  /* 0x0000000000067919 */ /* 0x000ea20000008800 */
[----:B------:R-:W3:Y:S01]  /*c010*/  LDC R15, c[0x0][0x360] ;  /* 0x0000d800ff0f7b82 */ /* 0x000ee20000000800 */
[----:B------:R-:W-:Y:S02]  /*c020*/  MOV R4, 0x400 ;  /* 0x0000040000047802 */ /* 0x000fe40000000f00 */
[----:B------:R-:W-:-:S03]  /*c030*/  MOV R7, R13 ;  /* 0x0000000d00077202 */ /* 0x000fc60000000f00 */
[----:B------:R-:W-:Y:S02]  /*c040*/  VIADD R5, R4, 0x10 ;  /* 0x0000001004057836 */ /* 0x000fe40000000000 */
[----:B------:R-:W4:Y:S01]  /*c050*/  LDC R8, c[0x0][0x364] ;  /* 0x0000d900ff087b82 */ /* 0x000f220000000800 */
[----:B---3--:R-:W-:Y:S02]  /*c060*/  IMAD R4, R16, R15, R2 ;  /* 0x0000000f10047224 */ /* 0x008fe400078e0202 */
[----:B--2---:R-:W-:Y:S01]  /*c070*/  LEA R9, R6, R5, 0x18 ;  /* 0x0000000506097211 */ /* 0x004fe200078ec0ff */
[----:B------:R-:W-:Y:S01]  /*c080*/  IMAD.MOV.U32 R5, RZ, RZ, R3 ;  /* 0x000000ffff057224 */ /* 0x000fe200078e0003 */
[----:B------:R-:W-:Y:S02]  /*c090*/  MOV R6, R12 ;  /* 0x0000000c00067202 */ /* 0x000fe40000000f00 */
[----:B------:R-:W-:Y:S02]  /*c0a0*/  LEA R11, R4, R9, 0x4 ;  /* 0x00000009040b7211 */ /* 0x000fe400078e20ff */
[----:B------:R-:W-:-:S02]  /*c0b0*/  MOV R4, R0 ;  /* 0x0000000000047202 */ /* 0x000fc40000000f00 */
[----:B----4-:R-:W-:-:S03]  /*c0c0*/  ISETP.GE.U32.AND P0, PT, R8, 0x2, PT ;  /* 0x000000020800780c */ /* 0x010fc60003f06070 */
[----:B------:R2:W-:Y:S10]  /*c0d0*/  STS.128 [R11], R4 ;  /* 0x000000040b007388 */ /* 0x0005f40000000c00 */
[----:B------:R-:W-:Y:S05]  /*c0e0*/  @!P0 BRA `(.L_x_1119) ;  /* 0x0000000000648947 */ /* 0x000fea0003800000 */
[----:B--2---:R-:W-:-:S07]  /*c0f0*/  IMAD.MOV.U32 R4, RZ, RZ, R8 ;  /* 0x000000ffff047224 */ /* 0x004fce00078e0008 */
.L_x_1122:
        /* <DEDUP_REMOVED lines=10> */
[----:B------:R-:W-:-:S06]  /*c1a0*/  LEA R4, R4, R9, 0x4 ;  /* 0x0000000904047211 */ /* 0x000fcc00078e20ff */
[----:B------:R-:W2:Y:S02]  /*c1b0*/  LDS.128 R4, [R4] ;  /* 0x0000000004047984 */ /* 0x000ea40000000c00 */
[----:B--2---:R-:W-:Y:S02]  /*c1c0*/  LOP3.LUT R0, R4, R0, RZ, 0x3c, !PT ;  /* 0x0000000004007212 */ /* 0x004fe400078e3cff */
        /* <DEDUP_REMOVED lines=8> */
.L_x_1121:
[----:B------:R-:W-:Y:S05]  /*c250*/  BSYNC.RECONVERGENT B0 ;  /* 0x0000000000007941 */ /* 0x000fea0003800200 */
.L_x_1120:
[----:B--2---:R-:W-:Y:S01]  /*c260*/  MOV R4, R19 ;  /* 0x0000001300047202 */ /* 0x004fe20000000f00 */
[----:B------:R-:W-:Y:S06]  /*c270*/  @P1 BRA `(.L_x_1122) ;  /* 0xfffffffc00a01947 */ /* 0x000fec000383ffff */
.L_x_1119:
[----:B------:R-:W3:Y:S02]  /*c280*/  LDCU UR4, c[0x0][0x3a8] ;  /* 0x00007500ff0477ac */ /* 0x000ee40008000800 */
[----:B---3--:R-:W-:-:S09]  /*c290*/  UISETP.NE.AND UP0, UPT, UR4, URZ, UPT ;  /* 0x000000ff0400728c */ /* 0x008fd2000bf05270 */
[----:B------:R-:W-:Y:S05]  /*c2a0*/  BRA.U !UP0, `(.L_x_1123) ;  /* 0x0000000108f07547 */ /* 0x000fea000b800000 */
[----:B--2---:R-:W2:Y:S02]  /*c2b0*/  LDC R11, c[0x0][0x360] ;  /* 0x0000d800ff0b7b82 */ /* 0x004ea40000000800 */
[----:B--2---:R-:W-:Y:S02]  /*c2c0*/  ISETP.GE.U32.AND P0, PT, R11, 0x21, PT ;  /* 0x000000210b00780c */ /* 0x004fe40003f06070 */
[----:B------:R-:W-:-:S11]  /*c2d0*/  MOV R8, R11 ;  /* 0x0000000b00087202 */ /* 0x000fd60000000f00 */
[----:B------:R-:W-:Y:S05]  /*c2e0*/  @!P0 BRA `(.L_x_1124) ;  /* 0x0000000000988947 */ /* 0x000fea0003800000 */
[----:B------:R-:W2:Y:S01]  /*c2f0*/  S2UR UR5, SR_CgaCtaId ;  /* 0x00000000000579c3 */ /* 0x000ea20000008800 */
[----:B------:R-:W-:Y:S01]  /*c300*/  UMOV UR4, 0x400 ;  /* 0x0000040000047882 */ /* 0x000fe20000000000 */
[----:B------:R-:W-:Y:S01]  /*c310*/  IMAD R4, R16, R11, R2 ;  /* 0x0000000b10047224 */ /* 0x000fe200078e0202 */
[----:B------:R-:W-:Y:S01]  /*c320*/  UIADD3 UR4, UPT, UPT, UR4, 0x10, URZ ;  /* 0x0000001004047890 */ /* 0x000fe2000fffe0ff */
[----:B------:R-:W-:Y:S01]  /*c330*/  MOV R5, R3 ;  /* 0x0000000300057202 */ /* 0x000fe20000000f00 */
[----:B------:R-:W-:Y:S01]  /*c340*/  IMAD.MOV.U32 R7, RZ, RZ, R13 ;  /* 0x000000ffff077224 */ /* 0x000fe200078e000d */
[----:B------:R-:W-:Y:S01]  /*c350*/  MOV R6, R12 ;  /* 0x0000000c00067202 */ /* 0x000fe20000000f00 */
[----:B------:R-:W-:Y:S01]  /*c360*/  HFMA2 R8, -RZ, RZ, 0, 1.9073486328125e-06 ;  /* 0x00000020ff087431 */ /* 0x000fe200000001ff */
[----:B------:R-:W-:Y:S01]  /*c370*/  ISETP.GE.U32.AND P0, PT, R11, 0x40, PT ;  /* 0x000000400b00780c */ /* 0x000fe20003f06070 */
[----:B--2---:R-:W-:-:S06]  /*c380*/  ULEA UR4, UR5, UR4, 0x18 ;  /* 0x0000000405047291 */ /* 0x004fcc000f8ec0ff */
[----:B------:R-:W-:Y:S01]  /*c390*/  LEA R9, R4, UR4, 0x4 ;  /* 0x0000000404097c11 */ /* 0x000fe2000f8e20ff */
[----:B------:R-:W-:-:S05]  /*c3a0*/  IMAD.MOV.U32 R4, RZ, RZ, R0 ;  /* 0x000000ffff047224 */ /* 0x000fca00078e0000 */
[----:B------:R2:W-:Y:S01]  /*c3b0*/  STS.128 [R9], R4 ;  /* 0x0000000409007388 */ /* 0x0005e20000000c00 */
[----:B------:R-:W-:Y:S05]  /*c3c0*/  @!P0 BRA `(.L_x_1124) ;  /* 0x0000000000608947 */ /* 0x000fea0003800000 */
[----:B--2---:R-:W-:-:S07]  /*c3d0*/  MOV R4, R11 ;  /* 0x0000000b00047202 */ /* 0x004fce0000000f00 */
.L_x_1127:
        /* <DEDUP_REMOVED lines=8> */
[----:B------:R-:W-:Y:S05]  /*c460*/  @P0 BRA `(.L_x_1126) ;  /* 0x00000000002c0947 */ /* 0x000fea0003800000 */
[----:B------:R-:W-:-:S06]  /*c470*/  LEA R4, R15, R9, 0x4 ;  /* 0x000000090f047211 */ /* 0x000fcc00078e20ff */
[----:B------:R-:W2:Y:S02]  /*c480*/  LDS.128 R4, [R4] ;  /* 0x0000000004047984 */ /* 0x000ea40000000c00 */
[----:B--2---:R-:W-:Y:S02]  /*c490*/  LOP3.LUT R3, R5, R3, RZ, 0x3c, !PT ;  /* 0x0000000305037212 */ /* 0x004fe400078e3cff */
        /* <DEDUP_REMOVED lines=8> */
.L_x_1126:
[----:B------:R-:W-:Y:S05]  /*c520*/  BSYNC.RECONVERGENT B0 ;  /* 0x0000000000007941 */ /* 0x000fea0003800200 */
.L_x_1125:
[----:B--2---:R-:W-:Y:S01]  /*c530*/  IMAD.MOV.U32 R4, RZ, RZ, R15 ;  /* 0x000000ffff047224 */ /* 0x004fe200078e000f */
[----:B------:R-:W-:Y:S06]  /*c540*/  @P1 BRA `(.L_x_1127) ;  /* 0xfffffffc00a41947 */ /* 0x000fec000383ffff */
.L_x_1124:
[----:B------:R-:W-:Y:S01]  /*c550*/  ISETP.GE.U32.AND P0, PT, R8, 0x2, PT ;  /* 0x000000020800780c */ /* 0x000fe20003f06070 */
[----:B------:R-:W-:Y:S05]  /*c560*/  WARPSYNC.ALL ;  /* 0x0000000000007948 */ /* 0x000fea0003800000 */
[----:B------:R-:W-:Y:S07]  /*c570*/  BAR.SYNC.DEFER_BLOCKING 0x0 ;  /* 0x0000000000007b1d */ /* 0x000fee0000010000 */
[----:B------:R-:W-:Y:S05]  /*c580*/  @!P0 BRA `(.L_x_1123) ;  /* 0x0000000000388947 */ /* 0x000fea0003800000 */
[----:B--2---:R-:W-:-:S07]  /*c590*/  HFMA2 R7, -RZ, RZ, 0, 5.9604644775390625e-08 ;  /* 0x00000001ff077431 */ /* 0x004fce00000001ff */
.L_x_1128:
[----:B------:R-:W-:Y:S01]  /*c5a0*/  MOV R4, R12 ;  /* 0x0000000c00047202 */ /* 0x000fe20000000f00 */
[----:B------:R-:W-:Y:S01]  /*c5b0*/  IMAD.MOV.U32 R5, RZ, RZ, R13 ;  /* 0x000000ffff057224 */ /* 0x000fe200078e000d */
[----:B------:R-:W2:Y:S04]  /*c5c0*/  SHFL.DOWN PT, R6, R3, R7, 0x1f ;  /* 0x08001f0703067589 */ /* 0x000ea800000e0000 */
[----:B------:R-:W3:Y:S04]  /*c5d0*/  SHFL.DOWN PT, R9, R0, R7, 0x1f ;  /* 0x08001f0700097589 */ /* 0x000ee800000e0000 */
[----:B------:R-:W4:Y:S04]  /*c5e0*/  SHFL.DOWN PT, R11, R4, R7, 0x1f ;  /* 0x08001f07040b7589 */ /* 0x000f2800000e0000 */
[----:B------:R0:W1:Y:S02]  /*c5f0*/  SHFL.DOWN PT, R13, R5, R7, 0x1f ;  /* 0x08001f07050d7589 */ /* 0x00006400000e0000 */
[----:B0-----:R-:W-:-:S02]  /*c600*/  SHF.L.U32 R7, R7, 0x1, RZ ;  /* 0x0000000107077819 */ /* 0x001fc400000006ff */
[----:B--2---:R-:W-:Y:S02]  /*c610*/  LOP3.LUT R3, R3, R6, RZ, 0x3c, !PT ;  /* 0x0000000603037212 */ /* 0x004fe400078e3cff */
[----:B------:R-:W-:Y:S02]  /*c620*/  ISETP.GE.AND P0, PT, R7, R8, PT ;  /* 0x000000080700720c */ /* 0x000fe40003f06270 */
[----:B---3--:R-:W-:Y:S02]  /*c630*/  LOP3.LUT R0, R0, R9, RZ, 0x3c, !PT ;  /* 0x0000000900007212 */ /* 0x008fe400078e3cff */
[----:B----4-:R-:W-:Y:S02]  /*c640*/  LOP3.LUT R12, R4, R11, RZ, 0x3c, !PT ;  /* 0x0000000b040c7212 */ /* 0x010fe400078e3cff */
[----:B-1----:R-:W-:-:S07]  /*c650*/  LOP3.LUT R13, R5, R13, RZ, 0x3c, !PT ;  /* 0x0000000d050d7212 */ /* 0x002fce00078e3cff */
[----:B------:R-:W-:Y:S05]  /*c660*/  @!P0 BRA `(.L_x_1128) ;  /* 0xfffffffc00cc8947 */ /* 0x000fea000383ffff */
.L_x_1123:
[----:B------:R-:W3:Y:S01]  /*c670*/  LDCU UR6, c[0x0][0x564] ;  /* 0x0000ac80ff0677ac */ /* 0x000ee20008000800 */
[----:B-1----:R-:W-:Y:S01]  /*c680*/  MOV R23, RZ ;  /* 0x000000ff00177202 */ /* 0x002fe20000000f00 */
[----:B---3--:R-:W-:-:S04]  /*c690*/  UIADD3 UR5, UPT, UPT, UR6, -0x1, URZ ;  /* 0xffffffff06057890 */ /* 0x008fc8000fffe0ff */
[----:B------:R-:W-:-:S04]  /*c6a0*/  UISETP.LT.U32.AND UP0, UPT, UR5, 0x18, UPT ;  /* 0x000000180500788c */ /* 0x000fc8000bf01070 */
[----:B------:R-:W-:Y:S02]  /*c6b0*/  USEL UR4, UR5, 0x18, UP0 ;  /* 0x0000001805047887 */ /* 0x000fe40008000000 */
[----:B------:R-:W-:Y:S02]  /*c6c0*/  UISETP.NE.AND UP0, UPT, UR6, URZ, UPT ;  /* 0x000000ff0600728c */ /* 0x000fe4000bf05270 */
[----:B------:R-:W-:-:S07]  /*c6d0*/  UIADD3 UR4, UPT, UPT, UR4, 0x1, URZ ;  /* 0x0000000104047890 */ /* 0x000fce000fffe0ff */
[----:B------:R-:W-:Y:S05]  /*c6e0*/  BRA.U !UP0, `(.L_x_1129) ;  /* 0x0000001108487547 */ /* 0x000fea000b800000 */
[----:B------:R-:W1:Y:S01]  /*c6f0*/  LDCU.64 UR8, c[0x0][0x568] ;  /* 0x0000ad00ff0877ac */ /* 0x000e620008000a00 */
[----:B--2---:R-:W-:Y:S01]  /*c700*/  MOV R5, R25 ;  /* 0x0000001900057202 */ /* 0x004fe20000000f00 */
        /* <DEDUP_REMOVED lines=266> */
[----:B------:R-:W3:Y:S03]  /*d7b0*/  LDCU UR6, c[0x0][0x754] ;  /* 0x0000ea80ff0677ac */ /* 0x000ee60008000800 */
[----:B-1----:R-:W-:-:S05]  /*d7c0*/  IMAD.HI.U32 R4, R7, UR9, R6 ;  /* 0x0000000907047c27 */ /* 0x002fca000f8e0006 */
[----:B--2---:R-:W-:-:S04]  /*d7d0*/  SHF.R.U32.HI R4, RZ, UR7, R4 ;  /* 0x00000007ff047c19 */ /* 0x004fc80008011604 */
[----:B------:R-:W-:-:S05]  /*d7e0*/  IADD3 R5, PT, PT, -R4, RZ, RZ ;  /* 0x000000ff04057210 */ /* 0x000fca0007ffe1ff */
[----:B------:R-:W-:-:S04]  /*d7f0*/  IMAD R6, R5, UR8, R7 ;  /* 0x0000000805067c24 */ /* 0x000fc8000f8e0207 */
[----:B---3--:R-:W-:-:S07]  /*d800*/  IMAD R23, R6, UR6, R23 ;  /* 0x0000000606177c24 */ /* 0x008fce000f8e0217 */
.L_x_1129:
[----:B------:R-:W-:Y:S01]  /*d810*/  IMAD.MOV.U32 R22, RZ, RZ, RZ ;  /* 0x000000ffff167224 */ /* 0x000fe200078e00ff */
[----:B------:R-:W-:Y:S06]  /*d820*/  BRA.U !UP0, `(.L_x_1130) ;  /* 0x0000001108487547 */ /* 0x000fec000b800000 */
[----:B------:R-:W1:Y:S01]  /*d830*/  LDCU.64 UR8, c[0x0][0x568] ;  /* 0x0000ad00ff0877ac */ /* 0x000e620008000a00 */
[----:B--2---:R-:W-:Y:S02]  /*d840*/  IADD3 R5, PT, PT, R25, 0x1, RZ ;  /* 0x0000000119057810 */ /* 0x004fe40007ffe0ff */
        /* <DEDUP_REMOVED lines=272> */
.L_x_1130:
[----:B--2---:R-:W1:Y:S01]  /*e950*/  LDC.64 R6, c[0x0][0x778] ;  /* 0x0001de00ff067b82 */ /* 0x004e620000000a00 */
        /* <DEDUP_REMOVED lines=10> */
[----:B------:R-:W-:Y:S01]  /*ea00*/  HFMA2 R22, -RZ, RZ, 0, 0 ;  /* 0x00000000ff167431 */ /* 0x000fe200000001ff */
[----:B------:R-:W2:Y:S01]  /*ea10*/  LDCU UR7, c[0x0][0x3b8] ;  /* 0x00007700ff0777ac */ /* 0x000ea20008000800 */
[----:B------:R-:W3:Y:S01]  /*ea20*/  LDCU UR8, c[0x0][0x3a0] ;  /* 0x00007400ff0877ac */ /* 0x000ee20008000800 */
[----:B-1----:R-:W-:-:S04]  /*ea30*/  IMAD R7, R2, UR6, RZ ;  /* 0x0000000602077c24 */ /* 0x002fc8000f8e02ff */
[----:B--2---:R-:W-:-:S04]  /*ea40*/  IMAD R6, R16, UR7, R7 ;  /* 0x0000000710067c24 */ /* 0x004fc8000f8e0207 */
[----:B---3--:R-:W-:-:S04]  /*ea50*/  IMAD R6, R17, UR8, R6 ;  /* 0x0000000811067c24 */ /* 0x008fc8000f8e0206 */
[----:B------:R-:W-:Y:S01]  /*ea60*/  IMAD.SHL.U32 R7, R6, 0x2, RZ ;  /* 0x0000000206077824 */ /* 0x000fe200078e00ff */
[----:B------:R-:W-:Y:S06]  /*ea70*/  BRA.U !UP0, `(.L_x_1132) ;  /* 0x0000001108447547 */ /* 0x000fec000b800000 */
[----:B------:R-:W1:Y:S01]  /*ea80*/  LDCU.64 UR8, c[0x0][0x568] ;  /* 0x0000ad00ff0877ac */ /* 0x000e620008000a00 */
[----:B------:R-:W-:Y:S01]  /*ea90*/  MOV R6, RZ ;  /* 0x000000ff00067202 */ /* 0x000fe20000000f00 */
[----:B------:R-:W2:Y:S01]  /*eaa0*/  LDCU UR6, c[0x0][0x570] ;  /* 0x0000ae00ff0677ac */ /* 0x000ea20008000800 */
[----:B------:R-:W3:Y:S01]  /*eab0*/  LDCU UR7, c[0x0][0x694] ;  /* 0x0000d280ff0777ac */ /* 0x000ee20008000800 */
[----:B------:R-:W-:Y:S02]  /*eac0*/  UISETP.NE.AND UP1, UPT, UR5, URZ, UPT ;  /* 0x000000ff0500728c */ /* 0x000fe4000bf25270 */
        /* <DEDUP_REMOVED lines=268> */
.L_x_1132:
[----:B------:R-:W-:Y:S01]  /*fb90*/  IMAD.MOV.U32 R19, RZ, RZ, RZ ;  /* 0x000000ffff137224 */ /* 0x000fe200078e00ff */
[----:B------:R-:W-:Y:S06]  /*fba0*/  BRA.U !UP0, `(.L_x_1133) ;  /* 0x0000001108487547 */ /* 0x000fec000b800000 */
[----:B------:R-:W1:Y:S01]  /*fbb0*/  LDCU.64 UR8, c[0x0][0x568] ;  /* 0x0000ad00ff0877ac */ /* 0x000e620008000a00 */
[----:B------:R-:W-:Y:S02]  /*fbc0*/  IADD3 R9, PT, PT, R7, 0x1, RZ ;  /* 0x0000000107097810 */ /* 0x000fe40007ffe0ff */
        /* <DEDUP_REMOVED lines=272> */
.L_x_1133:
        /* <DEDUP_REMOVED lines=17> */
[----:B------:R-:W-:Y:S01]  /*10de0*/  MOV R8, R0 ;  /* 0x0000000000087202 */ /* 0x000fe20000000f00 */
[----:B-1----:R-:W-:-:S10]  /*10df0*/  IMAD R9, R17, UR4, R18 ;  /* 0x0000000411097c24 */ /* 0x002fd4000f8e0212 */
[----:B---3--:R-:W-:Y:S01]  /*10e00*/  @!P0 IMAD R9, R9, UR5, R2 ;  /* 0x0000000509098c24 */ /* 0x008fe2000f8e0202 */
[----:B------:R-:W-:-:S03]  /*10e10*/  PLOP3.LUT P0, PT, PT, PT, PT, 0x80, 0x8 ;  /* 0x000000000008781c */ /* 0x000fc60003f0f070 */
[----:B--2---:R-:W-:Y:S01]  /*10e20*/  IMAD.WIDE.U32 R6, R9, 0x10, R6 ;  /* 0x0000001009067825 */ /* 0x004fe200078e0006 */
[----:B------:R-:W-:-:S04]  /*10e30*/  MOV R9, R3 ;  /* 0x0000000300097202 */ /* 0x000fc80000000f00 */
[----:B------:R1:W-:Y:S04]  /*10e40*/  STG.E.64 desc[UR36][R6.64+0x8], R12 ;  /* 0x0000080c06007986 */ /* 0x0003e8000c101b24 */
[----:B------:R1:W-:Y:S02]  /*10e50*/  STG.E.64 desc[UR36][R6.64], R8 ;  /* 0x0000000806007986 */ /* 0x0003e4000c101b24 */
.L_x_1135:
[----:B------:R-:W-:Y:S05]  /*10e60*/  BSYNC.RECONVERGENT B0 ;  /* 0x0000000000007941 */ /* 0x000fea0003800200 */
.L_x_1134:
        /* <DEDUP_REMOVED lines=14> */
[----:B-1----:R-:W1:Y:S01]  /*10f50*/  S2R R9, SR_LANEID ;  /* 0x0000000000097919 */ /* 0x002e620000000000 */
[----:B------:R-:W-:Y:S01]  /*10f60*/  VOTEU.ANY UR5, UPT, PT ;  /* 0x0000000000057886 */ /* 0x000fe200038e0100 */
[----:B------:R-:W2:Y:S01]  /*10f70*/  LDC.64 R6, c[0x0][0x788] ;  /* 0x0001e200ff067b82 */ /* 0x000ea20000000a00 */
[----:B------:R-:W1:Y:S08]  /*10f80*/  FLO.U32 R8, UR5 ;  /* 0x0000000500087d00 */ /* 0x000e7000080e0000 */
[----:B------:R-:W3:Y:S01]  /*10f90*/  POPC R3, UR5 ;  /* 0x0000000500037d09 */ /* 0x000ee20008000000 */
[----:B--2---:R-:W-:Y:S01]  /*10fa0*/  IMAD.WIDE.U32 R6, R17, 0x4, R6 ;  /* 0x0000000411067825 */ /* 0x004fe200078e0006 */
[----:B-1----:R-:W-:-:S13]  /*10fb0*/  ISETP.EQ.U32.AND P1, PT, R8, R9, PT ;  /* 0x000000090800720c */ /* 0x002fda0003f22070 */
        /* <DEDUP_REMOVED lines=14> */
.L_x_1137:
[----:B------:R-:W-:Y:S05]  /*110a0*/  BSYNC.RECONVERGENT B0 ;  /* 0x0000000000007941 */ /* 0x000fea0003800200 */
.L_x_1136:
        /* <DEDUP_REMOVED lines=21> */
[----:B------:R-:W-:-:S06]  /*11200*/  MOV R3, UR11 ;  /* 0x0000000b00037c02 */ /* 0x000fcc0008000f00 */
        /* <DEDUP_REMOVED lines=19> */
.L_x_1142:
        /* <DEDUP_REMOVED lines=12> */
.L_x_1141:
[----:B------:R-:W-:Y:S01]  /*11400*/  IMAD.MOV.U32 R0, RZ, RZ, R15 ;  /* 0x000000ffff007224 */ /* 0x000fe200078e000f */
[----:B------:R-:W-:Y:S01]  /*11410*/  MOV R3, R21 ;  /* 0x0000001500037202 */ /* 0x000fe20000000f00 */
[----:B------:R-:W-:Y:S06]  /*11420*/  BRA `(.L_x_1140) ;  /* 0x00000000007c7947 */ /* 0x000fec0003800000 */
.L_x_1139:
[----:B------:R-:W2:Y:S01]  /*11430*/  LDCU UR7, c[0x0][0x3a4] ;  /* 0x00007480ff0777ac */ /* 0x000ea20008000800 */
[----:B------:R-:W-:Y:S01]  /*11440*/  MOV R24, UR10 ;  /* 0x0000000a00187c02 */ /* 0x000fe20008000f00 */
[----:B------:R-:W-:Y:S01]  /*11450*/  IMAD.U32 R25, RZ, RZ, UR11 ;  /* 0x0000000bff197e24 */ /* 0x000fe2000f8e00ff */
[----:B--2---:R-:W-:-:S13]  /*11460*/  ISETP.GE.U32.AND P1, PT, R16, UR7, PT ;  /* 0x0000000710007c0c */ /* 0x004fda000bf26070 */
[----:B------:R-:W-:Y:S05]  /*11470*/  @P1 BRA `(.L_x_1140) ;  /* 0x0000000000681947 */ /* 0x000fea0003800000 */
[----:B------:R-:W2:Y:S01]  /*11480*/  LDCU UR5, c[0x0][0x374] ;  /* 0x00006e80ff0577ac */ /* 0x000ea20008000800 */
[----:B------:R-:W3:Y:S01]  /*11490*/  LDC R14, c[0x0][0x360] ;  /* 0x0000d800ff0e7b82 */ /* 0x000ee20000000800 */
[----:B------:R-:W-:Y:S01]  /*114a0*/  BSSY.RECONVERGENT B1, `(.L_x_1143) ;  /* 0x0000015000017945 */ /* 0x000fe20003800200 */
[----:B------:R-:W-:Y:S01]  /*114b0*/  MOV R21, UR10 ;  /* 0x0000000a00157c02 */ /* 0x000fe20008000f00 */
[----:B------:R-:W-:Y:S01]  /*114c0*/  IMAD.U32 R24, RZ, RZ, UR10 ;  /* 0x0000000aff187e24 */ /* 0x000fe2000f8e00ff */
[----:B------:R-:W-:Y:S02]  /*114d0*/  MOV R23, UR11 ;  /* 0x0000000b00177c02 */ /* 0x000fe40008000f00 */
[----:B------:R-:W-:Y:S02]  /*114e0*/  MOV R25, UR11 ;  /* 0x0000000b00197c02 */ /* 0x000fe40008000f00 */
[----:B-1----:R-:W1:Y:S01]  /*114f0*/  LDC.64 R12, c[0x0][0x780] ;  /* 0x0001e000ff0c7b82 */ /* 0x002e620000000a00 */
[----:B------:R-:W-:-:S07]  /*11500*/  MOV R0, R16 ;  /* 0x0000001000007202 */ /* 0x000fce0000000f00 */
[----:B------:R-:W4:Y:S01]  /*11510*/  LDC R15, c[0x0][0x364] ;  /* 0x0000d900ff0f7b82 */ /* 0x000f220000000800 */
[----:B--2---:R-:W-:-:S07]  /*11520*/  IMAD R17, R17, UR5, RZ ;  /* 0x0000000511117c24 */ /* 0x004fce000f8e02ff */
.L_x_1144:
[----:B------:R-:W-:-:S04]  /*11530*/  IMAD.IADD R3, R17, 0x1, R0 ;  /* 0x0000000111037824 */ /* 0x000fc800078e0200 */
[----:B---3--:R-:W-:-:S04]  /*11540*/  IMAD R3, R3, R14, R2 ;  /* 0x0000000e03037224 */ /* 0x008fc800078e0202 */
[----:B-1----:R-:W-:-:S05]  /*11550*/  IMAD.WIDE.U32 R6, R3, 0x10, R12 ;  /* 0x0000001003067825 */ /* 0x002fca00078e000c */
        /* <DEDUP_REMOVED lines=10> */
.L_x_1143:
[----:B------:R-:W-:Y:S01]  /*11600*/  MOV R0, R21 ;  /* 0x0000001500007202 */ /* 0x000fe20000000f00 */
[----:B------:R-:W-:-:S07]  /*11610*/  IMAD.MOV.U32 R3, RZ, RZ, R23 ;  /* 0x000000ffff037224 */ /* 0x000fce00078e0017 */
.L_x_1140:
[----:B------:R-:W-:Y:S05]  /*11620*/  BSYNC.RECONVERGENT B0 ;  /* 0x0000000000007941 */ /* 0x000fea0003800200 */
.L_x_1138:
[----:B------:R-:W2:Y:S01]  /*11630*/  LDCU UR5, c[0x0][0x360] ;  /* 0x00006c00ff0577ac */ /* 0x000ea20008000800 */
[----:B-1----:R-:W-:Y:S01]  /*11640*/  MOV R8, R0 ;  /* 0x0000000000087202 */ /* 0x002fe20000000f00 */
[----:B------:R-:W-:Y:S01]  /*11650*/  IMAD.MOV.U32 R10, RZ, RZ, R24 ;  /* 0x000000ffff0a7224 */ /* 0x000fe200078e0018 */
[----:B------:R-:W-:Y:S01]  /*11660*/  MOV R9, R3 ;  /* 0x0000000300097202 */ /* 0x000fe20000000f00 */
[----:B------:R-:W-:Y:S01]  /*11670*/  UIADD3 UR4, UPT, UPT, UR4, 0x10, URZ ;  /* 0x0000001004047890 */ /* 0x000fe2000fffe0ff */
[----:B------:R-:W-:-:S03]  /*11680*/  MOV R11, R25 ;  /* 0x00000019000b7202 */ /* 0x000fc60000000f00 */
[----:B------:R-:W-:Y:S01]  /*11690*/  ULEA UR8, UR6, UR4, 0x18 ;  /* 0x0000000406087291 */ /* 0x000fe2000f8ec0ff */
[----:B------:R-:W1:Y:S01]  /*116a0*/  LDCU UR6, c[0x0][0x364] ;  /* 0x00006c80ff0677ac */ /* 0x000e620008000800 */
[----:B--2---:R-:W-:-:S05]  /*116b0*/  IMAD R6, R16, UR5, R2 ;  /* 0x0000000510067c24 */ /* 0x004fca000f8e0202 */
[----:B------:R-:W-:-:S05]  /*116c0*/  LEA R7, R6, UR8, 0x4 ;  /* 0x0000000806077c11 */ /* 0x000fca000f8e20ff */
[----:B------:R2:W-:Y:S01]  /*116d0*/  STS.128 [R7], R8 ;  /* 0x0000000807007388 */ /* 0x0005e20000000c00 */
[----:B-1----:R-:W-:-:S09]  /*116e0*/  UISETP.GE.U32.AND UP0, UPT, UR6, 0x2, UPT ;  /* 0x000000020600788c */ /* 0x002fd2000bf06070 */
[----:B------:R-:W-:Y:S05]  /*116f0*/  BRA.U !UP0, `(.L_x_1145) ;  /* 0x0000000108607547 */ /* 0x000fea000b800000 */
[----:B------:R-:W-:-:S05]  /*11700*/  UMOV UR4, UR6 ;  /* 0x0000000600047c82 */ /* 0x000fca0008000000 */
.L_x_1148:
[----:B------:R-:W-:Y:S01]  /*11710*/  USHF.R.U32.HI UR7, URZ, 0x1, UR4 ;  /* 0x00000001ff077899 */ /* 0x000fe20008011604 */
[----:B------:R-:W-:Y:S05]  /*11720*/  BAR.SYNC.DEFER_BLOCKING 0x0 ;  /* 0x0000000000007b1d */ /* 0x000fea0000010000 */
[----:B-12---:R-:W-:Y:S01]  /*11730*/  IADD3 R9, PT, PT, R16, UR7, RZ ;  /* 0x0000000710097c10 */ /* 0x006fe2000fffe0ff */
[----:B------:R-:W-:Y:S03]  /*11740*/  BSSY.RECONVERGENT B0, `(.L_x_1146) ;  /* 0x0000010000007945 */ /* 0x000fe60003800200 */
[----:B------:R-:W-:-:S04]  /*11750*/  ISETP.GE.U32.AND P1, PT, R9, UR6, PT ;  /* 0x0000000609007c0c */ /* 0x000fc8000bf26070 */
[----:B------:R-:W-:-:S13]  /*11760*/  ISETP.GE.U32.OR P1, PT, R16, UR7, P1 ;  /* 0x0000000710007c0c */ /* 0x000fda0008f26470 */
[----:B------:R-:W-:Y:S05]  /*11770*/  @P1 BRA `(.L_x_1147) ;  /* 0x0000000000301947 */ /* 0x000fea0003800000 */
[----:B------:R-:W-:-:S05]  /*11780*/  IMAD R6, R9, UR5, R2 ;  /* 0x0000000509067c24 */ /* 0x000fca000f8e0202 */
[----:B------:R-:W-:-:S05]  /*11790*/  LEA R6, R6, UR8, 0x4 ;  /* 0x0000000806067c11 */ /* 0x000fca000f8e20ff */
        /* <DEDUP_REMOVED lines=10> */
.L_x_1147:
[----:B------:R-:W-:Y:S05]  /*11840*/  BSYNC.RECONVERGENT B0 ;  /* 0x0000000000007941 */ /* 0x000fea0003800200 */
.L_x_1146:
[----:B------:R-:W-:-:S03]  /*11850*/  UISETP.GT.U32.AND UP0, UPT, UR4, 0x3, UPT ;  /* 0x000000030400788c */ /* 0x000fc6000bf04070 */
[----:B------:R-:W-:-:S06]  /*11860*/  UMOV UR4, UR7 ;  /* 0x0000000700047c82 */ /* 0x000fcc0008000000 */
[----:B------:R-:W-:Y:S05]  /*11870*/  BRA.U UP0, `(.L_x_1148) ;  /* 0xfffffffd00a47547 */ /* 0x000fea000b83ffff */
.L_x_1145:
        /* <DEDUP_REMOVED lines=15> */
.L_x_1153:
        /* <DEDUP_REMOVED lines=19> */
.L_x_1152:
[----:B------:R-:W-:Y:S05]  /*11aa0*/  BSYNC.RECONVERGENT B0 ;  /* 0x0000000000007941 */ /* 0x000fea0003800200 */
.L_x_1151:
[----:B------:R-:W-:Y:S01]  /*11ab0*/  IMAD.MOV.U32 R6, RZ, RZ, R13 ;  /* 0x000000ffff067224 */ /* 0x000fe200078e000d */
[----:B------:R-:W-:Y:S06]  /*11ac0*/  @P2 BRA `(.L_x_1153) ;  /* 0xfffffffc00a82947 */ /* 0x000fec000383ffff */
.L_x_1150:
[----:B------:R-:W-:Y:S01]  /*11ad0*/  BAR.SYNC.DEFER_BLOCKING 0x0 ;  /* 0x0000000000007b1d */ /* 0x000fe20000010000 */
[----:B------:R-:W-:-:S09]  /*11ae0*/  UISETP.GE.U32.AND UP0, UPT, UR4, 0x2, UPT ;  /* 0x000000020400788c */ /* 0x000fd2000bf06070 */
[----:B------:R-:W-:Y:S05]  /*11af0*/  BRA.U !UP0, `(.L_x_1149) ;  /* 0x0000000108407547 */ /* 0x000fea000b800000 */
[----:B-123--:R-:W-:-:S07]  /*11b00*/  HFMA2 R11, -RZ, RZ, 0, 5.9604644775390625e-08 ;  /* 0x00000001ff0b7431 */ /* 0x00efce00000001ff */
.L_x_1154:
[----:B------:R-:W-:Y:S01]  /*11b10*/  MOV R6, R0 ;  /* 0x0000000000067202 */ /* 0x000fe20000000f00 */
[----:B------:R-:W-:Y:S01]  /*11b20*/  IMAD.MOV.U32 R7, RZ, RZ, R3 ;  /* 0x000000ffff077224 */ /* 0x000fe200078e0003 */
[----:B------:R-:W-:Y:S02]  /*11b30*/  MOV R8, R24 ;  /* 0x0000001800087202 */ /* 0x000fe40000000f00 */
[----:B------:R-:W-:Y:S01]  /*11b40*/  MOV R9, R25 ;  /* 0x0000001900097202 */ /* 0x000fe20000000f00 */
[----:B------:R-:W1:Y:S04]  /*11b50*/  SHFL.DOWN PT, R13, R6, R11, 0x1f ;  /* 0x08001f0b060d7589 */ /* 0x000e6800000e0000 */
[----:B------:R-:W2:Y:S04]  /*11b60*/  SHFL.DOWN PT, R3, R7, R11, 0x1f ;  /* 0x08001f0b07037589 */ /* 0x000ea800000e0000 */
[----:B------:R-:W3:Y:S04]  /*11b70*/  SHFL.DOWN PT, R15, R8, R11, 0x1f ;  /* 0x08001f0b080f7589 */ /* 0x000ee800000e0000 */
[----:B------:R4:W0:Y:S02]  /*11b80*/  SHFL.DOWN PT, R25, R9, R11, 0x1f ;  /* 0x08001f0b09197589 */ /* 0x00082400000e0000 */
[----:B----4-:R-:W-:Y:S01]  /*11b90*/  IMAD.SHL.U32 R11, R11, 0x2, RZ ;  /* 0x000000020b0b7824 */ /* 0x010fe200078e00ff */
[----:B-1----:R-:W-:-:S04]  /*11ba0*/  LOP3.LUT R0, R6, R13, RZ, 0x3c, !PT ;  /* 0x0000000d06007212 */ /* 0x002fc800078e3cff */
[----:B------:R-:W-:Y:S02]  /*11bb0*/  ISETP.GE.AND P1, PT, R11, UR4, PT ;  /* 0x000000040b007c0c */ /* 0x000fe4000bf26270 */
[----:B--2---:R-:W-:Y:S02]  /*11bc0*/  LOP3.LUT R3, R7, R3, RZ, 0x3c, !PT ;  /* 0x0000000307037212 */ /* 0x004fe400078e3cff */
[----:B---3--:R-:W-:Y:S02]  /*11bd0*/  LOP3.LUT R24, R8, R15, RZ, 0x3c, !PT ;  /* 0x0000000f08187212 */ /* 0x008fe400078e3cff */
[----:B0-----:R-:W-:-:S07]  /*11be0*/  LOP3.LUT R25, R9, R25, RZ, 0x3c, !PT ;  /* 0x0000001909197212 */ /* 0x001fce00078e3cff */
[----:B------:R-:W-:Y:S05]  /*11bf0*/  @!P1 BRA `(.L_x_1154) ;  /* 0xfffffffc00c49947 */ /* 0x000fea000383ffff */
.L_x_1149:
        /* <DEDUP_REMOVED lines=35> */
[----:B------:R-:W0:Y:S01]  /*11e30*/  LDCU.64 UR6, c[0x4][0x600] ;  /* 0x0100c000ff0677ac */ /* 0x000e220008000a00 */
[----:B--2---:R-:W-:Y:S01]  /*11e40*/  MOV R4, UR4 ;  /* 0x0000000400047c02 */ /* 0x004fe20008000f00 */
[----:B------:R-:W-:Y:S01]  /*11e50*/  IMAD.U32 R5, RZ, RZ, UR5 ;  /* 0x00000005ff057e24 */ /* 0x000fe2000f8e00ff */
[----:B----4-:R-:W-:-:S02]  /*11e60*/  MOV R6, UR8 ;  /* 0x0000000800067c02 */ /* 0x010fc40008000f00 */
[----:B------:R-:W-:Y:S01]  /*11e70*/  MOV R7, UR9 ;  /* 0x0000000900077c02 */ /* 0x000fe20008000f00 */
[----:B0-----:R-:W-:Y:S01]  /*11e80*/  IMAD.U32 R10, RZ, RZ, UR6 ;  /* 0x00000006ff0a7e24 */ /* 0x001fe2000f8e00ff */
[----:B-1----:R-:W-:-:S07]  /*11e90*/  MOV R11, UR7 ;  /* 0x00000007000b7c02 */ /* 0x002fce0008000f00 */
[----:B------:R-:W-:-:S07]  /*11ea0*/  LEPC R20, `(.L_x_1157) ;  /* 0x000000001014794e */ /* 0x000fce0000000000 */
[----:B---3-5:R-:W-:Y:S05]  /*11eb0*/  CALL.ABS.NOINC R14 ;  /* 0x000000000e007343 */ /* 0x028fea0003c00000 */
.L_x_1157:
        /* <DEDUP_REMOVED lines=19> */
.L_x_1158:
[----:B------:R-:W-:Y:S05]  /*11ff0*/  BRA `(.L_x_1159) ;  /* 0x0000000000047947 */ /* 0x000fea0003800000 */
.L_x_1156:
[----:B------:R2:W-:Y:S02]  /*12000*/  STG.E.64 desc[UR36][R10.64], R16 ;  /* 0x000000100a007986 */ /* 0x0005e4000c101b24 */
.L_x_1159:
[----:B------:R-:W3:Y:S02]  /*12010*/  LDCU.64 UR4, c[0x0][0x768] ;  /* 0x0000ed00ff0477ac */ /* 0x000ee40008000a00 */
[----:B---3--:R-:W-:-:S05]  /*12020*/  IADD3 R2, P0, PT, R19, UR4, RZ ;  /* 0x0000000413027c10 */ /* 0x008fca000ff1e0ff */
[----:B------:R-:W-:-:S05]  /*12030*/  IMAD.X R3, RZ, RZ, UR5, P0 ;  /* 0x00000005ff037e24 */ /* 0x000fca00080e06ff */
[----:B------:R-:W-:Y:S01]  /*12040*/  STG.E.64 desc[UR36][R2.64], R24 ;  /* 0x0000001802007986 */ /* 0x000fe2000c101b24 */
[----:B------:R-:W-:Y:S05]  /*12050*/  EXIT ;  /* 0x000000000000794d */ /* 0x000fea0003800000 */
.L_x_1155:
[----:B------:R-:W4:Y:S01]  /*12060*/  LDCU.U8 UR4, c[0x0][0x798] ;  /* 0x0000f300ff0477ac */ /* 0x000f220008000000 */
[----:B------:R-:W0:Y:S01]  /*12070*/  LDCU.U8 UR5, c[0x0][0x799] ;  /* 0x0000f320ff0577ac */ /* 0x000e220008000000 */
[----:B----4-:R-:W-:Y:S02]  /*12080*/  UISETP.NE.AND UP1, UPT, UR4, URZ, UPT ;  /* 0x000000ff0400728c */ /* 0x010fe4000bf25270 */
[----:B0-----:R-:W-:-:S07]  /*12090*/  UISETP.NE.AND UP0, UPT, UR5, URZ, UPT ;  /* 0x000000ff0500728c */ /* 0x001fce000bf05270 */
[----:B------:R-:W-:Y:S05]  /*120a0*/  BRA.U !UP1, `(.L_x_1160) ;  /* 0x0000000109187547 */ /* 0x000fea000b800000 */
[----:B-123--:R-:W2:Y:S04]  /*120b0*/  LDG.E.64 R6, desc[UR36][R4.64] ;  /* 0x0000002404067981 */ /* 0x00eea8000c1e1b00 */
[----:B------:R-:W3:Y:S01]  /*120c0*/  LDG.E.64 R8, desc[UR36][R4.64+0x8] ;  /* 0x0000082404087981 */ /* 0x000ee2000c1e1b00 */
[----:B--2---:R-:W-:Y:S02]  /*120d0*/  LOP3.LUT R0, R6, R0, RZ, 0x3c, !PT ;  /* 0x0000000006007212 */ /* 0x004fe400078e3cff */
[----:B------:R-:W-:Y:S02]  /*120e0*/  LOP3.LUT R3, R7, R3, RZ, 0x3c, !PT ;  /* 0x0000000307037212 */ /* 0x000fe400078e3cff */
[----:B---3--:R-:W-:Y:S02]  /*120f0*/  LOP3.LUT R24, R8, R24, RZ, 0x3c, !PT ;  /* 0x0000001808187212 */ /* 0x008fe400078e3cff */
[----:B------:R-:W-:-:S07]  /*12100*/  LOP3.LUT R25, R9, R25, RZ, 0x3c, !PT ;  /* 0x0000001909197212 */ /* 0x000fce00078e3cff */
.L_x_1160:
        /* <DEDUP_REMOVED lines=9> */
[----:B-123--:R-:W-:Y:S01]  /*121a0*/  IMAD.MOV.U32 R8, RZ, RZ, 0x2ef ;  /* 0x000002efff087424 */ /* 0x00efe200078e00ff */
        /* <DEDUP_REMOVED lines=11> */
[----:B--2--5:R-:W-:Y:S05]  /*12260*/  CALL.ABS.NOINC R14 ;  /* 0x000000000e007343 */ /* 0x024fea0003c00000 */
.L_x_1163:
        /* <DEDUP_REMOVED lines=19> */
.L_x_1164:
[----:B------:R-:W-:Y:S05]  /*123a0*/  BRA `(.L_x_1165) ;  /* 0x0000000000107947 */ /* 0x000fea0003800000 */
.L_x_1162:
[----:B------:R-:W0:Y:S02]  /*123b0*/  LDCU.64 UR4, c[0x0][0x768] ;  /* 0x0000ed00ff0477ac */ /* 0x000e240008000a00 */
[----:B0-----:R-:W-:-:S04]  /*123c0*/  IADD3 R22, P0, PT, R22, UR4, RZ ;  /* 0x0000000416167c10 */ /* 0x001fc8000ff1e0ff */
[----:B------:R-:W-:-:S05]  /*123d0*/  IADD3.X R23, PT, PT, RZ, UR5, RZ, P0, !PT ;  /* 0x00000005ff177c10 */ /* 0x000fca00087fe4ff */
[----:B------:R0:W-:Y:S04]  /*123e0*/  STG.E.64 desc[UR36][R22.64], R16 ;  /* 0x0000001016007986 */ /* 0x0001e8000c101b24 */
.L_x_1165:
[----:B------:R-:W4:Y:S02]  /*123f0*/  LDCU.64 UR4, c[0x0][0x768] ;  /* 0x0000ed00ff0477ac */ /* 0x000f240008000a00 */
[----:B----4-:R-:W-:-:S04]  /*12400*/  IADD3 R2, P0, PT, R19, UR4, RZ ;  /* 0x0000000413027c10 */ /* 0x010fc8000ff1e0ff */
[----:B------:R-:W-:-:S05]  /*12410*/  IADD3.X R3, PT, PT, RZ, UR5, RZ, P0, !PT ;  /* 0x00000005ff037c10 */ /* 0x000fca00087fe4ff */
[----:B------:R-:W-:Y:S01]  /*12420*/  STG.E.64 desc[UR36][R2.64], R24 ;  /* 0x0000001802007986 */ /* 0x000fe2000c101b24 */
[----:B------:R-:W-:Y:S05]  /*12430*/  EXIT ;  /* 0x000000000000794d */ /* 0x000fea0003800000 */
.L_x_1161:
[----:B------:R-:W-:Y:S04]  /*12440*/  STG.E.64 desc[UR36][R4.64], R16 ;  /* 0x0000001004007986 */ /* 0x000fe8000c101b24 */
[----:B------:R-:W-:Y:S01]  /*12450*/  STG.E.64 desc[UR36][R4.64+0x8], R24 ;  /* 0x0000081804007986 */ /* 0x000fe2000c101b24 */
[----:B------:R-:W-:Y:S05]  /*12460*/  EXIT ;  /* 0x000000000000794d */ /* 0x000fea0003800000 */
.L_x_1131:
        /* <DEDUP_REMOVED lines=46> */
[----:B------:R-:W0:Y:S01]  /*12750*/  LDCU.64 UR8, c[0x4][0x600] ;  /* 0x0100c000ff0877ac */ /* 0x000e220008000a00 */
[----:B--2---:R-:W-:Y:S01]  /*12760*/  IMAD.U32 R4, RZ, RZ, UR4 ;  /* 0x00000004ff047e24 */ /* 0x004fe2000f8e00ff */
[----:B------:R-:W-:-:S02]  /*12770*/  MOV R5, UR5 ;  /* 0x0000000500057c02 */ /* 0x000fc40008000f00 */
[----:B----4-:R-:W-:Y:S01]  /*12780*/  MOV R6, UR6 ;  /* 0x0000000600067c02 */ /* 0x010fe20008000f00 */
[----:B------:R-:W-:Y:S01]  /*12790*/  IMAD.U32 R7, RZ, RZ, UR7 ;  /* 0x00000007ff077e24 */ /* 0x000fe2000f8e00ff */
[----:B0-----:R-:W-:Y:S02]  /*127a0*/  MOV R10, UR8 ;  /* 0x00000008000a7c02 */ /* 0x001fe40008000f00 */
[----:B-1----:R-:W-:-:S07]  /*127b0*/  MOV R11, UR9 ;  /* 0x00000009000b7c02 */ /* 0x002fce0008000f00 */
[----:B------:R-:W-:-:S07]  /*127c0*/  LEPC R20, `(.L_x_1168) ;  /* 0x000000001014794e */ /* 0x000fce0000000000 */
[----:B---3-5:R-:W-:Y:S05]  /*127d0*/  CALL.ABS.NOINC R14 ;  /* 0x000000000e007343 */ /* 0x028fea0003c00000 */
.L_x_1168:
        /* <DEDUP_REMOVED lines=19> */
.L_x_1169:
[----:B------:R-:W-:Y:S05]  /*12910*/  BRA `(.L_x_1170) ;  /* 0x0000000000047947 */ /* 0x000fea0003800000 */
.L_x_1167:
[----:B------:R2:W-:Y:S02]  /*12920*/  STG.E.64 desc[UR36][R10.64], R16 ;  /* 0x000000100a007986 */ /* 0x0005e4000c101b24 */
.L_x_1170:
[----:B------:R-:W3:Y:S02]  /*12930*/  LDCU.64 UR4, c[0x0][0x768] ;  /* 0x0000ed00ff0477ac */ /* 0x000ee40008000a00 */
[----:B---3--:R-:W-:-:S04]  /*12940*/  IADD3 R22, P0, PT, R22, UR4, RZ ;  /* 0x0000000416167c10 */ /* 0x008fc8000ff1e0ff */
[----:B------:R-:W-:-:S05]  /*12950*/  IADD3.X R23, PT, PT, RZ, UR5, RZ, P0, !PT ;  /* 0x00000005ff177c10 */ /* 0x000fca00087fe4ff */
[----:B------:R-:W-:Y:S01]  /*12960*/  STG.E.64 desc[UR36][R22.64], R18 ;  /* 0x0000001216007986 */ /* 0x000fe2000c101b24 */
[----:B------:R-:W-:Y:S05]  /*12970*/  EXIT ;  /* 0x000000000000794d */ /* 0x000fea0003800000 */
.L_x_1166:
        /* <DEDUP_REMOVED lines=11> */
.L_x_1171:
        /* <DEDUP_REMOVED lines=15> */
[----:B------:R-:W0:Y:S01]  /*12b20*/  LDCU.64 UR8, c[0x4][0x600] ;  /* 0x0100c000ff0877ac */ /* 0x000e220008000a00 */
[----:B-1----:R-:W-:Y:S01]  /*12b30*/  IMAD.U32 R4, RZ, RZ, UR4 ;  /* 0x00000004ff047e24 */ /* 0x002fe2000f8e00ff */
[----:B------:R-:W-:-:S02]  /*12b40*/  MOV R5, UR5 ;  /* 0x0000000500057c02 */ /* 0x000fc40008000f00 */
[----:B----4-:R-:W-:Y:S01]  /*12b50*/  MOV R6, UR6 ;  /* 0x0000000600067c02 */ /* 0x010fe20008000f00 */
[----:B------:R-:W-:Y:S01]  /*12b60*/  IMAD.U32 R7, RZ, RZ, UR7 ;  /* 0x00000007ff077e24 */ /* 0x000fe2000f8e00ff */
[----:B0-----:R-:W-:Y:S02]  /*12b70*/  MOV R10, UR8 ;  /* 0x00000008000a7c02 */ /* 0x001fe40008000f00 */
[----:B--2---:R-:W-:-:S07]  /*12b80*/  MOV R11, UR9 ;  /* 0x00000009000b7c02 */ /* 0x004fce0008000f00 */
[----:B------:R-:W-:-:S07]  /*12b90*/  LEPC R20, `(.L_x_1174) ;  /* 0x000000001014794e */ /* 0x000fce0000000000 */
[----:B---3-5:R-:W-:Y:S05]  /*12ba0*/  CALL.ABS.NOINC R14 ;  /* 0x000000000e007343 */ /* 0x028fea0003c00000 */
.L_x_1174:
        /* <DEDUP_REMOVED lines=19> */
.L_x_1175:
[----:B------:R-:W-:Y:S05]  /*12ce0*/  BRA `(.L_x_1176) ;  /* 0x0000000000107947 */ /* 0x000fea0003800000 */
.L_x_1173:
[----:B------:R-:W1:Y:S02]  /*12cf0*/  LDCU.64 UR4, c[0x0][0x768] ;  /* 0x0000ed00ff0477ac */ /* 0x000e640008000a00 */
[----:B-1----:R-:W-:-:S04]  /*12d00*/  IADD3 R2, P0, PT, R23, UR4, RZ ;  /* 0x0000000417027c10 */ /* 0x002fc8000ff1e0ff */
[----:B------:R-:W-:-:S05]  /*12d10*/  IADD3.X R3, PT, PT, RZ, UR5, RZ, P0, !PT ;  /* 0x00000005ff037c10 */ /* 0x000fca00087fe4ff */
[----:B------:R1:W-:Y:S04]  /*12d20*/  STG.E.64 desc[UR36][R2.64], R16 ;  /* 0x0000001002007986 */ /* 0x0003e8000c101b24 */
.L_x_1176:
[----:B------:R-:W2:Y:S02]  /*12d30*/  LDCU.64 UR4, c[0x0][0x768] ;  /* 0x0000ed00ff0477ac */ /* 0x000ea40008000a00 */
[----:B--2---:R-:W-:-:S04]  /*12d40*/  IADD3 R22, P0, PT, R22, UR4, RZ ;  /* 0x0000000416167c10 */ /* 0x004fc8000ff1e0ff */
[----:B------:R-:W-:-:S05]  /*12d50*/  IADD3.X R23, PT, PT, RZ, UR5, RZ, P0, !PT ;  /* 0x00000005ff177c10 */ /* 0x000fca00087fe4ff */
[----:B------:R-:W-:Y:S01]  /*12d60*/  STG.E.64 desc[UR36][R22.64], R18 ;  /* 0x0000001216007986 */ /* 0x000fe2000c101b24 */
[----:B------:R-:W-:Y:S05]  /*12d70*/  EXIT ;  /* 0x000000000000794d */ /* 0x000fea0003800000 */
.L_x_1172:
[----:B------:R-:W-:Y:S04]  /*12d80*/  STG.E.64 desc[UR36][R4.64], R16 ;  /* 0x0000001004007986 */ /* 0x000fe8000c101b24 */
[----:B------:R-:W-:Y:S01]  /*12d90*/  STG.E.64 desc[UR36][R4.64+0x8], R18 ;  /* 0x0000081204007986 */ /* 0x000fe2000c101b24 */
[----:B------:R-:W-:Y:S05]  /*12da0*/  EXIT ;  /* 0x000000000000794d */ /* 0x000fea0003800000 */
.L_x_1177:
        /* <DEDUP_REMOVED lines=13> */
.L_x_9964:


//--------------------- .text._ZN2at6native13reduce_kernelILi128ELi4ENS0_8ReduceOpIfNS0_14func_wrapper_tIdZNS0_15xor_sum_functorIfvEclERNS_14TensorIteratorEEUlddE_EEjdLi4ELi4EEEEEvT1_ --------------------------
	.section	.text._ZN2at6native13reduce_kernelILi128ELi4ENS0_8ReduceOpIfNS0_14func_wrapper_tIdZNS0_15xor_sum_functorIfvEclERNS_14TensorIteratorEEUlddE_EEjdLi4ELi4EEEEEvT1_,"ax",@progbits
	.align	128
        .global         _ZN2at6native13reduce_kernelILi128ELi4ENS0_8ReduceOpIfNS0_14func_wrapper_tIdZNS0_15xor_sum_functorIfvEclERNS_14TensorIteratorEEUlddE_EEjdLi4ELi4EEEEEvT1_
        .type           _ZN2at6native13reduce_kernelILi128ELi4ENS0_8ReduceOpIfNS0_14func_wrapper_tIdZNS0_15xor_sum_functorIfvEclERNS_14TensorIteratorEEUlddE_EEjdLi4ELi4EEEEEvT1_,@function
        .size           _ZN2at6native13reduce_kernelILi128ELi4ENS0_8ReduceOpIfNS0_14func_wrapper_tIdZNS0_15xor_sum_functorIfvEclERNS_14TensorIteratorEEUlddE_EEjdLi4ELi4EEEEEvT1_,(.L_x_9965 - _ZN2at6native13reduce_kernelILi128ELi4ENS0_8ReduceOpIfNS0_14func_wrapper_tIdZNS0_15xor_sum_functorIfvEclERNS_14TensorIteratorEEUlddE_EEjdLi4ELi4EEEEEvT1_)
        .other          _ZN2at6native13reduce_kernelILi128ELi4ENS0_8ReduceOpIfNS0_14func_wrapper_tIdZNS0_15xor_sum_functorIfvEclERNS_14TensorIteratorEEUlddE_EEjdLi4ELi4EEEEEvT1_,@"STO_CUDA_ENTRY STV_DEFAULT"
_ZN2at6native13reduce_kernelILi128ELi4ENS0_8ReduceOpIfNS0_14func_wrapper_tIdZNS0_15xor_sum_functorIfvEclERNS_14TensorIteratorEEUlddE_EEjdLi4ELi4EEEEEvT1_:
.text._ZN2at6native13reduce_kernelILi128ELi4ENS0_8ReduceOpIfNS0_14func_wrapper_tIdZNS0_15xor_sum_functorIfvEclERNS_14TensorIteratorEEUlddE_EEjdLi4ELi4EEEEEvT1_:
[----:B------:R-:W0:Y:S01]  /*0000*/  LDC R1, c[0x0][0x37c] ;  /* 0x0000df00ff017b82 */ /* 0x000e220000000800 */
[----:B------:R-:W1:Y:S01]  /*0010*/  S2R R17, SR_TID.X ;  /* 0x0000000000117919 */ /* 0x000e620000002100 */
[----:B------:R-:W1:Y:S06]  /*0020*/  LDCU.64 UR10, c[0x0][0x3b0] ;  /* 0x00007600ff0a77ac */ /* 0x000e6c0008000a00 */
[----:B------:R-:W2:Y:S01]  /*0030*/  S2UR UR5, SR_CTAID.X ;  /* 0x00000000000579c3 */ /* 0x000ea20000002500 */
[----:B------:R-:W3:Y:S01]  /*0040*/  S2R R2, SR_TID.Y ;  /* 0x0000000000027919 */ /* 0x000ee20000002200 */
[----:B------:R-:W4:Y:S01]  /*0050*/  LDCU UR4, c[0x0][0x564] ;  /* 0x0000ac80ff0477ac */ /* 0x000f220008000800 */
[----:B------:R-:W5:Y:S01]  /*0060*/  S2R R16, SR_CTAID.Y ;  /* 0x0000000000107919 */ /* 0x000f620000002600 */
[----:B------:R-:W1:Y:S04]  /*0070*/  LDCU.64 UR8, c[0x0][0x3a8] ;  /* 0x00007500ff0877ac */ /* 0x000e680008000a00 */
[----:B------:R-:W2:Y:S01]  /*0080*/  LDC R0, c[0x0][0x3a0] ;  /* 0x0000e800ff007b82 */ /* 0x000ea20000000800 */
[----:B------:R-:W3:Y:S01]  /*0090*/  LDCU UR6, c[0x0][0x3b8] ;  /* 0x00007700ff0677ac */ /* 0x000ee20008000800 */
[----:B----4-:R-:W-:Y:S01]  /*00a0*/  UISETP.NE.AND UP0, UPT, UR4, URZ, UPT ;  /* 0x000000ff0400728c */ /* 0x010fe2000bf05270 */
[----:B-1----:R-:W-:-:S02]  /*00b0*/  IMAD R3, R17, UR11, RZ ;  /* 0x0000000b11037c24 */ /* 0x002fc4000f8e02ff */
[----:B------:R-:W-:Y:S02]  /*00c0*/  IMAD R5, R17, UR8, RZ ;  /* 0x0000000811057c24 */ /* 0x000fe4000f8e02ff */
[C---:B---3--:R-:W-:Y:S02]  /*00d0*/  IMAD R3, R2.reuse, UR6, R3 ;  /* 0x0000000602037c24 */ /* 0x048fe4000f8e0203 */
[----:B------:R-:W-:Y:S02]  /*00e0*/  IMAD R5, R2, UR9, R5 ;  /* 0x0000000902057c24 */ /* 0x000fe4000f8e0205 */
[----:B--2---:R-:W-:Y:S02]  /*00f0*/  IMAD R3, R0, UR5, R3 ;  /* 0x0000000500037c24 */ /* 0x004fe4000f8e0203 */
[----:B------:R-:W-:Y:S02]  /*0100*/  HFMA2 R0, -RZ, RZ, 0, 0 ;  /* 0x00000000ff007431 */ /* 0x000fe400000001ff */
[----:B-----5:R-:W-:-:S02]  /*0110*/  IMAD R7, R16, UR10, R5 ;  /* 0x0000000a10077c24 */ /* 0x020fc4000f8e0205 */
        /* <DEDUP_REMOVED lines=279> */
.L_x_1178:
        /* <DEDUP_REMOVED lines=32> */
.L_x_1182:
        /* <DEDUP_REMOVED lines=37> */
.L_x_1186:
[----:B------:R-:W-:Y:S05]  /*16e0*/  BSYNC.RECONVERGENT B1 ;  /* 0x0000000000017941 */ /* 0x000fea0003800200 */
.L_x_1185:
[----:B------:R-:W0:Y:S01]  /*16f0*/  LDC R3, c[0x0][0x394] ;  /* 0x0000e500ff037b82 */ /* 0x000e220000000800 */
[----:B------:R-:W-:-:S05]  /*1700*/  IADD3 R18, P0, PT, R18, 0x10, RZ ;  /* 0x0000001012127810 */ /* 0x000fca0007f1e0ff */
[----:B------:R-:W-:Y:S01]  /*1710*/  IMAD.X R19, RZ, RZ, R19, P0 ;  /* 0x000000ffff137224 */ /* 0x000fe200000e0613 */
[----:B0-----:R-:W-:-:S07]  /*1720*/  IADD3 R24, PT, PT, R0, -0x4, R3 ;  /* 0xfffffffc00187810 */ /* 0x001fce0007ffe003 */
.L_x_1184:
[----:B------:R-:W-:Y:S05]  /*1730*/  BSYNC.RECONVERGENT B0 ;  /* 0x0000000000007941 */ /* 0x000fea0003800200 */
.L_x_1183:
        /* <DEDUP_REMOVED lines=19> */
.L_x_1189:
[C---:B------:R-:W-:Y:S01]  /*1870*/  IMAD.WIDE.U32 R4, R3.reuse, 0x10, R18 ;  /* 0x0000001003047825 */ /* 0x040fe200078e0012 */
[----:B------:R-:W0:Y:S04]  /*1880*/  LDCU UR4, c[0x0][0x39c] ;  /* 0x00007380ff0477ac */ /* 0x000e280008000800 */
[----:B------:R1:W2:Y:S01]  /*1890*/  LDG.E.128 R12, desc[UR36][R4.64] ;  /* 0x00000024040c7981 */ /* 0x0002a2000c1e1d00 */
[----:B0-----:R-:W-:-:S05]  /*18a0*/  VIADD R3, R3, UR4 ;  /* 0x0000000403037c36 */ /* 0x001fca0008000000 */
[----:B-1----:R-:W-:-:S04]  /*18b0*/  LEA R5, R3, 0x3, 0x2 ;  /* 0x0000000303057811 */ /* 0x002fc800078e10ff */
        /* <DEDUP_REMOVED lines=18> */
.L_x_1188:
[----:B------:R-:W-:Y:S05]  /*19e0*/  BSYNC.RECONVERGENT B0 ;  /* 0x0000000000007941 */ /* 0x000fea0003800200 */
.L_x_1187:
[----:B------:R-:W-:Y:S04]  /*19f0*/  BSSY.RECONVERGENT B0, `(.L_x_1190) ;  /* 0x000000c000007945 */ /* 0x000fe80003800200 */
[----:B------:R-:W-:Y:S05]  /*1a00*/  @P0 BRA `(.L_x_1191) ;  /* 0x0000000000280947 */ /* 0x000fea0003800000 */
[----:B------:R-:W-:-:S04]  /*1a10*/  LOP3.LUT R0, R24, 0xfffffffc, RZ, 0xc0, !PT ;  /* 0xfffffffc18007812 */ /* 0x000fc800078ec0ff */
[----:B------:R-:W-:-:S04]  /*1a20*/  IADD3 R3, PT, PT, R0, R17, RZ ;  /* 0x0000001100037210 */ /* 0x000fc80007ffe0ff */
        /* <DEDUP_REMOVED lines=8> */
.L_x_1191:
[----:B------:R-:W-:Y:S05]  /*1ab0*/  BSYNC.RECONVERGENT B0 ;  /* 0x0000000000007941 */ /* 0x000fea0003800200 */
.L_x_1190:
        /* <DEDUP_REMOVED lines=10> */
.L_x_1181:
        /* <DEDUP_REMOVED lines=72> */
.L_x_1195:
[----:B------:R-:W-:Y:S01]  /*1fe0*/  SHF.R.U32.HI R33, RZ, 0x2, R7 ;  /* 0x00000002ff217819 */ /* 0x000fe20000011607 */
[----:B------:R-:W-:-:S04]  /*1ff0*/  IMAD.IADD R7, R7, 0x1, R8 ;  /* 0x0000000107077824 */ /* 0x000fc800078e0208 */
[----:B------:R-:W-:Y:S01]  /*2000*/  IMAD.WIDE.U32 R32, R33, 0x10, R18 ;  /* 0x0000001021207825 */ /* 0x000fe200078e0012 */
[----:B------:R-:W-:-:S05]  /*2010*/  SHF.R.U32.HI R37, RZ, 0x2, R7 ;  /* 0x00000002ff257819 */ /* 0x000fca0000011607 */
[----:B------:R-:W-:Y:S01]  /*2020*/  IMAD.WIDE.U32 R36, R37, 0x10, R18 ;  /* 0x0000001025247825 */ /* 0x000fe200078e0012 */
[----:B------:R-:W2:Y:S01]  /*2030*/  LDG.E.128 R32, desc[UR36][R32.64] ;  /* 0x0000002420207981 */ /* 0x000ea2000c1e1d00 */
[----:B------:R-:W-:-:S04]  /*2040*/  IADD3 R7, PT, PT, R7, R8, RZ ;  /* 0x0000000807077210 */ /* 0x000fc80007ffe0ff */
[----:B------:R-:W3:Y:S01]  /*2050*/  LDG.E.128 R36, desc[UR36][R36.64] ;  /* 0x0000002424247981 */ /* 0x000ee2000c1e1d00 */
[----:B------:R-:W-:Y:S01]  /*2060*/  SHF.R.U32.HI R25, RZ, 0x2, R7 ;  /* 0x00000002ff197819 */ /* 0x000fe20000011607 */
[----:B------:R-:W-:-:S04]  /*2070*/  IMAD.IADD R7, R7, 0x1, R8 ;  /* 0x0000000107077824 */ /* 0x000fc800078e0208 */
[----:B------:R-:W-:Y:S01]  /*2080*/  IMAD.WIDE.U32 R24, R25, 0x10, R18 ;  /* 0x0000001019187825 */ /* 0x000fe200078e0012 */
[----:B------:R-:W-:-:S05]  /*2090*/  SHF.R.U32.HI R29, RZ, 0x2, R7 ;  /* 0x00000002ff1d7819 */ /* 0x000fca0000011607 */
[----:B------:R-:W-:Y:S01]  /*20a0*/  IMAD.WIDE.U32 R28, R29, 0x10, R18 ;  /* 0x000000101d1c7825 */ /* 0x000fe200078e0012 */
[----:B------:R-:W4:Y:S05]  /*20b0*/  LDG.E.128 R24, desc[UR36][R24.64] ;  /* 0x0000002418187981 */ /* 0x000f2a000c1e1d00 */
[----:B------:R-:W5:Y:S01]  /*20c0*/  LDG.E.128 R28, desc[UR36][R28.64] ;  /* 0x000000241c1c7981 */ /* 0x000f62000c1e1d00 */
[----:B------:R-:W-:-:S05]  /*20d0*/  IADD3 R7, PT, PT, R7, R8, RZ ;  /* 0x0000000807077210 */ /* 0x000fca0007ffe0ff */
[----:B------:R-:W-:-:S05]  /*20e0*/  IMAD R89, R8, 0x3, R7 ;  /* 0x0000000308597824 */ /* 0x000fca00078e0207 */
[----:B------:R-:W-:Y:S01]  /*20f0*/  ISETP.GE.U32.AND P0, PT, R89, R10, PT ;  /* 0x0000000a5900720c */ /* 0x000fe20003f06070 */
[----:B--2---:R-:W-:Y:S01]  /*2100*/  FMUL.FTZ R48, R35, 1 ;  /* 0x3f80000023307820 */ /* 0x004fe20000410000 */
[----:B------:R-:W-:Y:S01]  /*2110*/  FMUL.FTZ R84, R33, 1 ;  /* 0x3f80000021547820 */ /* 0x000fe20000410000 */
[----:B------:R-:W-:Y:S01]  /*2120*/  FMUL.FTZ R86, R32, 1 ;  /* 0x3f80000020567820 */ /* 0x000fe20000410000 */
[----:B------:R-:W-:Y:S01]  /*2130*/  FMUL.FTZ R82, R34, 1 ;  /* 0x3f80000022527820 */ /* 0x000fe20000410000 */
[----:B---3--:R-:W-:Y:S02]  /*2140*/  FMUL.FTZ R50, R36, 1 ;  /* 0x3f80000024327820 */ /* 0x008fe40000410000 */
[----:B------:R-:W0:Y:S01]  /*2150*/  F2F.F64.F32 R48, R48 ;  /* 0x0000003000307310 */ /* 0x000e220000201800 */
[----:B------:R-:W-:Y:S01]  /*2160*/  FMUL.FTZ R52, R37, 1 ;  /* 0x3f80000025347820 */ /* 0x000fe20000410000 */
[----:B------:R-:W-:Y:S01]  /*2170*/  FMUL.FTZ R54, R38, 1 ;  /* 0x3f80000026367820 */ /* 0x000fe20000410000 */
[----:B------:R-:W-:-:S05]  /*2180*/  FMUL.FTZ R56, R39, 1 ;  /* 0x3f80000027387820 */ /* 0x000fca0000410000 */
[----:B------:R-:W1:Y:S01]  /*2190*/  F2F.F64.F32 R50, R50 ;  /* 0x0000003200327310 */ /* 0x000e620000201800 */
[----:B----4-:R-:W-:Y:S01]  /*21a0*/  FMUL.FTZ R58, R24, 1 ;  /* 0x3f800000183a7820 */ /* 0x010fe20000410000 */
[----:B------:R-:W-:Y:S01]  /*21b0*/  FMUL.FTZ R60, R25, 1 ;  /* 0x3f800000193c7820 */ /* 0x000fe20000410000 */
[----:B------:R-:W-:Y:S01]  /*21c0*/  FMUL.FTZ R62, R26, 1 ;  /* 0x3f8000001a3e7820 */ /* 0x000fe20000410000 */
[----:B0-----:R-:W-:-:S04]  /*21d0*/  LOP3.LUT R79, R79, R48, RZ, 0x3c, !PT ;  /* 0x000000304f4f7212 */ /* 0x001fc800078e3cff */
[----:B------:R-:W0:Y:S01]  /*21e0*/  F2F.F64.F32 R84, R84 ;  /* 0x0000005400547310 */ /* 0x000e220000201800 */
[----:B------:R-:W-:Y:S01]  /*21f0*/  FMUL.FTZ R64, R27, 1 ;  /* 0x3f8000001b407820 */ /* 0x000fe20000410000 */
[----:B-----5:R-:W-:Y:S01]  /*2200*/  FMUL.FTZ R66, R28, 1 ;  /* 0x3f8000001c427820 */ /* 0x020fe20000410000 */
[----:B------:R-:W-:Y:S01]  /*2210*/  FMUL.FTZ R48, R30, 1 ;  /* 0x3f8000001e307820 */ /* 0x000fe20000410000 */
[----:B------:R-:W-:Y:S01]  /*2220*/  FMUL.FTZ R74, R29, 1 ;  /* 0x3f8000001d4a7820 */ /* 0x000fe20000410000 */
[----:B------:R-:W-:Y:S02]  /*2230*/  LOP3.LUT R40, R40, R49, RZ, 0x3c, !PT ;  /* 0x0000003128287212 */ /* 0x000fe400078e3cff */
[----:B-1----:R-:W-:Y:S01]  /*2240*/  LOP3.LUT R77, R77, R50, RZ, 0x3c, !PT ;  /* 0x000000324d4d7212 */ /* 0x002fe200078e3cff */
[----:B------:R-:W-:Y:S01]  /*2250*/  FMUL.FTZ R50, R31, 1 ;  /* 0x3f8000001f327820 */ /* 0x000fe20000410000 */
[----:B------:R-:W-:Y:S01]  /*2260*/  LOP3.LUT R12, R12, R51, RZ, 0x3c, !PT ;  /* 0x000000330c0c7212 */ /* 0x000fe200078e3cff */
[----:B------:R-:W1:Y:S01]  /*2270*/  F2F.F64.F32 R86, R86 ;  /* 0x0000005600567310 */ /* 0x000e620000201800 */
[----:B0-----:R-:W-:-:S02]  /*2280*/  LOP3.LUT R4, R4, R84, RZ, 0x3c, !PT ;  /* 0x0000005404047212 */ /* 0x001fc400078e3cff */
[----:B------:R-:W-:-:S05]  /*2290*/  LOP3.LUT R3, R3, R85, RZ, 0x3c, !PT ;  /* 0x0000005503037212 */ /* 0x000fca00078e3cff */
        /* <DEDUP_REMOVED lines=40> */
.L_x_1194:
[----:B------:R-:W-:Y:S05]  /*2520*/  BSYNC.RECONVERGENT B0 ;  /* 0x0000000000007941 */ /* 0x000fea0003800200 */
.L_x_1193:
[----:B------:R-:W-:Y:S01]  /*2530*/  ISETP.GE.U32.AND P0, PT, R7, R10, PT ;  /* 0x0000000a0700720c */ /* 0x000fe20003f06070 */
[----:B------:R-:W-:-:S12]  /*2540*/  BSSY.RECONVERGENT B0, `(.L_x_1196) ;  /* 0x0000016000007945 */ /* 0x000fd80003800200 */
[----:B------:R-:W-:Y:S05]  /*2550*/  @P0 BRA `(.L_x_1197) ;  /* 0x0000000000500947 */ /* 0x000fea0003800000 */
[----:B------:R-:W-:-:S05]  /*2560*/  SHF.R.U32.HI R33, RZ, 0x2, R7 ;  /* 0x00000002ff217819 */ /* 0x000fca0000011607 */
[----:B------:R-:W-:-:S06]  /*2570*/  IMAD.WIDE.U32 R32, R33, 0x10, R18 ;  /* 0x0000001021207825 */ /* 0x000fcc00078e0012 */
[----:B------:R-:W5:Y:S01]  /*2580*/  LDG.E.128 R32, desc[UR36][R32.64] ;  /* 0x0000002420207981 */ /* 0x000f62000c1e1d00 */
[----:B------:R-:W-:-:S05]  /*2590*/  IMAD.IADD R49, R7, 0x1, R8 ;  /* 0x0000000107317824 */ /* 0x000fca00078e0208 */
[----:B------:R-:W-:-:S13]  /*25a0*/  ISETP.GE.U32.AND P1, PT, R49, R10, PT ;  /* 0x0000000a3100720c */ /* 0x000fda0003f26070 */
[----:B------:R-:W-:Y:S05]  /*25b0*/  @P1 BRA `(.L_x_1197) ;  /* 0x0000000000381947 */ /* 0x000fea0003800000 */
[----:B------:R-:W-:-:S05]  /*25c0*/  SHF.R.U32.HI R37, RZ, 0x2, R49 ;  /* 0x00000002ff257819 */ /* 0x000fca0000011631 */
[----:B------:R-:W-:-:S06]  /*25d0*/  IMAD.WIDE.U32 R36, R37, 0x10, R18 ;  /* 0x0000001025247825 */ /* 0x000fcc00078e0012 */
[----:B------:R-:W5:Y:S01]  /*25e0*/  LDG.E.128 R36, desc[UR36][R36.64] ;  /* 0x0000002424247981 */ /* 0x000f62000c1e1d00 */
[----:B------:R-:W-:-:S04]  /*25f0*/  IADD3 R49, PT, PT, R49, R8, RZ ;  /* 0x0000000831317210 */ /* 0x000fc80007ffe0ff */
[----:B------:R-:W-:-:S13]  /*2600*/  ISETP.GE.U32.AND P1, PT, R49, R10, PT ;  /* 0x0000000a3100720c */ /* 0x000fda0003f26070 */
[----:B------:R-:W-:Y:S05]  /*2610*/  @P1 BRA `(.L_x_1197) ;  /* 0x0000000000201947 */ /* 0x000fea0003800000 */
[----:B------:R-:W-:Y:S01]  /*2620*/  IMAD.IADD R27, R49, 0x1, R8 ;  /* 0x00000001311b7824 */ /* 0x000fe200078e0208 */
[----:B------:R-:W-:-:S04]  /*2630*/  SHF.R.U32.HI R25, RZ, 0x2, R49 ;  /* 0x00000002ff197819 */ /* 0x000fc80000011631 */
[----:B------:R-:W-:Y:S01]  /*2640*/  ISETP.GE.U32.AND P1, PT, R27, R10, PT ;  /* 0x0000000a1b00720c */ /* 0x000fe20003f26070 */
[----:B------:R-:W-:-:S12]  /*2650*/  IMAD.WIDE.U32 R24, R25, 0x10, R18 ;  /* 0x0000001019187825 */ /* 0x000fd800078e0012 */
[----:B------:R-:W-:-:S05]  /*2660*/  @!P1 SHF.R.U32.HI R27, RZ, 0x2, R27 ;  /* 0x00000002ff1b9819 */ /* 0x000fca000001161b */
[----:B------:R-:W-:Y:S02]  /*2670*/  @!P1 IMAD.WIDE.U32 R18, R27, 0x10, R18 ;  /* 0x000000101b129825 */ /* 0x000fe400078e0012 */
[----:B------:R-:W5:Y:S04]  /*2680*/  LDG.E.128 R24, desc[UR36][R24.64] ;  /* 0x0000002418187981 */ /* 0x000f68000c1e1d00 */
[----:B------:R0:W5:Y:S02]  /*2690*/  @!P1 LDG.E.128 R28, desc[UR36][R18.64] ;  /* 0x00000024121c9981 */ /* 0x000164000c1e1d00 */
.L_x_1197:
[----:B------:R-:W-:Y:S05]  /*26a0*/  BSYNC.RECONVERGENT B0 ;  /* 0x0000000000007941 */ /* 0x000fea0003800200 */
.L_x_1196:
[----:B------:R-:W-:Y:S04]  /*26b0*/  BSSY.RECONVERGENT B0, `(.L_x_1198) ;  /* 0x000004b000007945 */ /* 0x000fe80003800200 */
[----:B------:R-:W-:Y:S05]  /*26c0*/  @P0 BRA `(.L_x_1199) ;  /* 0x0000000400240947 */ /* 0x000fea0003800000 */
[----:B0----5:R-:W-:Y:S01]  /*26d0*/  FMUL.FTZ R18, R32, 1 ;  /* 0x3f80000020127820 */ /* 0x021fe20000410000 */
[----:B------:R-:W-:Y:S01]  /*26e0*/  FMUL.FTZ R48, R33, 1 ;  /* 0x3f80000021307820 */ /* 0x000fe20000410000 */
[----:B------:R-:W-:Y:S01]  /*26f0*/  FMUL.FTZ R32, R34, 1 ;  /* 0x3f80000022207820 */ /* 0x000fe20000410000 */
[----:B------:R-:W-:Y:S01]  /*2700*/  FMUL.FTZ R35, R35, 1 ;  /* 0x3f80000023237820 */ /* 0x000fe20000410000 */
[----:B------:R-:W-:Y:S02]  /*2710*/  IADD3 R7, PT, PT, R7, R8, RZ ;  /* 0x0000000807077210 */ /* 0x000fe40007ffe0ff */
        /* <DEDUP_REMOVED lines=68> */
.L_x_1199:
[----:B------:R-:W-:Y:S05]  /*2b60*/  BSYNC.RECONVERGENT B0 ;  /* 0x0000000000007941 */ /* 0x000fea0003800200 */
.L_x_1198:
        /* <DEDUP_REMOVED lines=8> */
[----:B0-----:R-:W-:Y:S02]  /*2bf0*/  LOP3.LUT R18, R11, R44, RZ, 0x3c, !PT ;  /* 0x0000002c0b127212 */ /* 0x001fe400078e3cff */
        /* <DEDUP_REMOVED lines=8> */
.L_x_1192:
        /* <DEDUP_REMOVED lines=69> */
.L_x_1203:
[----:B------:R-:W-:Y:S01]  /*30d0*/  IMAD R24, R12, R9, RZ ;  /* 0x000000090c187224 */ /* 0x000fe200078e02ff */
[----:B------:R-:W-:-:S04]  /*30e0*/  IADD3 R9, PT, PT, R9, R14, RZ ;  /* 0x0000000e09097210 */ /* 0x000fc80007ffe0ff */
[----:B------:R-:W-:Y:S01]  /*30f0*/  SHF.R.U32.HI R33, RZ, 0x2, R24 ;  /* 0x00000002ff217819 */ /* 0x000fe20000011618 */
[----:B------:R-:W-:-:S04]  /*3100*/  IMAD R24, R12, R9, RZ ;  /* 0x000000090c187224 */ /* 0x000fc800078e02ff */
[----:B------:R-:W-:Y:S01]  /*3110*/  IMAD.WIDE.U32 R32, R33, 0x10, R18 ;  /* 0x0000001021207825 */ /* 0x000fe200078e0012 */
[----:B------:R-:W-:-:S03]  /*3120*/  SHF.R.U32.HI R37, RZ, 0x2, R24 ;  /* 0x00000002ff257819 */ /* 0x000fc60000011618 */
[----:B------:R-:W-:Y:S02]  /*3130*/  IMAD.IADD R9, R9, 0x1, R14 ;  /* 0x0000000109097824 */ /* 0x000fe400078e020e */
[----:B------:R-:W-:Y:S01]  /*3140*/  IMAD.WIDE.U32 R36, R37, 0x10, R18 ;  /* 0x0000001025247825 */ /* 0x000fe200078e0012 */
[----:B------:R-:W2:Y:S03]  /*3150*/  LDG.E.128 R32, desc[UR36][R32.64] ;  /* 0x0000002420207981 */ /* 0x000ea6000c1e1d00 */
[C---:B------:R-:W-:Y:S01]  /*3160*/  IMAD R24, R12.reuse, R9, RZ ;  /* 0x000000090c187224 */ /* 0x040fe200078e02ff */
[----:B------:R-:W-:Y:S01]  /*3170*/  IADD3 R9, PT, PT, R9, R14, RZ ;  /* 0x0000000e09097210 */ /* 0x000fe20007ffe0ff */
[----:B------:R-:W3:Y:S03]  /*3180*/  LDG.E.128 R36, desc[UR36][R36.64] ;  /* 0x0000002424247981 */ /* 0x000ee6000c1e1d00 */
[----:B------:R-:W-:Y:S01]  /*3190*/  SHF.R.U32.HI R25, RZ, 0x2, R24 ;  /* 0x00000002ff197819 */ /* 0x000fe20000011618 */
[----:B------:R-:W-:-:S04]  /*31a0*/  IMAD R28, R12, R9, RZ ;  /* 0x000000090c1c7224 */ /* 0x000fc800078e02ff */
[----:B------:R-:W-:Y:S01]  /*31b0*/  IMAD.WIDE.U32 R24, R25, 0x10, R18 ;  /* 0x0000001019187825 */ /* 0x000fe200078e0012 */
[----:B------:R-:W-:-:S05]  /*31c0*/  SHF.R.U32.HI R29, RZ, 0x2, R28 ;  /* 0x00000002ff1d7819 */ /* 0x000fca000001161c */
[----:B------:R-:W-:Y:S01]  /*31d0*/  IMAD.WIDE.U32 R28, R29, 0x10, R18 ;  /* 0x000000101d1c7825 */ /* 0x000fe200078e0012 */
[----:B------:R-:W4:Y:S05]  /*31e0*/  LDG.E.128 R24, desc[UR36][R24.64] ;  /* 0x0000002418187981 */ /* 0x000f2a000c1e1d00 */
[----:B------:R-:W5:Y:S01]  /*31f0*/  LDG.E.128 R28, desc[UR36][R28.64] ;  /* 0x000000241c1c7981 */ /* 0x000f62000c1e1d00 */
[----:B------:R-:W-:-:S04]  /*3200*/  IMAD.IADD R9, R9, 0x1, R14 ;  /* 0x0000000109097824 */ /* 0x000fc800078e020e */
[----:B------:R-:W-:-:S05]  /*3210*/  IMAD R91, R14, 0x3, R9 ;  /* 0x000000030e5b7824 */ /* 0x000fca00078e0209 */
[----:B------:R-:W-:Y:S01]  /*3220*/  ISETP.GE.U32.AND P0, PT, R91, R10, PT ;  /* 0x0000000a5b00720c */ /* 0x000fe20003f06070 */
[----:B--2---:R-:W-:Y:S01]  /*3230*/  FMUL.FTZ R86, R33, 1 ;  /* 0x3f80000021567820 */ /* 0x004fe20000410000 */
[----:B------:R-:W-:Y:S01]  /*3240*/  FMUL.FTZ R88, R32, 1 ;  /* 0x3f80000020587820 */ /* 0x000fe20000410000 */
[----:B------:R-:W-:Y:S01]  /*3250*/  FMUL.FTZ R84, R34, 1 ;  /* 0x3f80000022547820 */ /* 0x000fe20000410000 */
[----:B------:R-:W-:Y:S01]  /*3260*/  FMUL.FTZ R82, R35, 1 ;  /* 0x3f80000023527820 */ /* 0x000fe20000410000 */
[----:B---3--:R-:W-:Y:S01]  /*3270*/  FMUL.FTZ R50, R37, 1 ;  /* 0x3f80000025327820 */ /* 0x008fe20000410000 */
[----:B------:R-:W-:Y:S01]  /*3280*/  FMUL.FTZ R48, R36, 1 ;  /* 0x3f80000024307820 */ /* 0x000fe20000410000 */
[----:B------:R-:W0:Y:S01]  /*3290*/  F2F.F64.F32 R86, R86 ;  /* 0x0000005600567310 */ /* 0x000e220000201800 */
[----:B------:R-:W-:Y:S01]  /*32a0*/  FMUL.FTZ R52, R38, 1 ;  /* 0x3f80000026347820 */ /* 0x000fe20000410000 */
[----:B------:R-:W-:-:S06]  /*32b0*/  FMUL.FTZ R54, R39, 1 ;  /* 0x3f80000027367820 */ /* 0x000fcc0000410000 */
[----:B------:R-:W1:Y:S01]  /*32c0*/  F2F.F64.F32 R50, R50 ;  /* 0x0000003200327310 */ /* 0x000e620000201800 */
[----:B----4-:R-:W-:Y:S01]  /*32d0*/  FMUL.FTZ R56, R24, 1 ;  /* 0x3f80000018387820 */ /* 0x010fe20000410000 */
[----:B------:R-:W-:Y:S01]  /*32e0*/  FMUL.FTZ R58, R25, 1 ;  /* 0x3f800000193a7820 */ /* 0x000fe20000410000 */
[----:B------:R-:W-:-:S05]  /*32f0*/  FMUL.FTZ R60, R26, 1 ;  /* 0x3f8000001a3c7820 */ /* 0x000fca0000410000 */
[----:B------:R-:W2:Y:S01]  /*3300*/  F2F.F64.F32 R48, R48 ;  /* 0x0000003000307310 */ /* 0x000ea20000201800 */
[----:B------:R-:W-:Y:S01]  /*3310*/  FMUL.FTZ R62, R27, 1 ;  /* 0x3f8000001b3e7820 */ /* 0x000fe20000410000 */
[----:B-----5:R-:W-:Y:S01]  /*3320*/  FMUL.FTZ R64, R28, 1 ;  /* 0x3f8000001c407820 */ /* 0x020fe20000410000 */
[----:B------:R-:W-:Y:S01]  /*3330*/  FMUL.FTZ R72, R29, 1 ;  /* 0x3f8000001d487820 */ /* 0x000fe20000410000 */
[----:B------:R-:W-:Y:S01]  /*3340*/  FMUL.FTZ R74, R30, 1 ;  /* 0x3f8000001e4a7820 */ /* 0x000fe20000410000 */
[----:B0-----:R-:W-:Y:S02]  /*3350*/  LOP3.LUT R6, R6, R86, RZ, 0x3c, !PT ;  /* 0x0000005606067212 */ /* 0x001fe400078e3cff */
[----:B-1----:R-:W-:Y:S01]  /*3360*/  LOP3.LUT R13, R13, R50, RZ, 0x3c, !PT ;  /* 0x000000320d0d7212 */ /* 0x002fe200078e3cff */
[----:B------:R-:W-:Y:S01]  /*3370*/  FMUL.FTZ R50, R31, 1 ;  /* 0x3f8000001f327820 */ /* 0x000fe20000410000 */
[----:B------:R-:W-:Y:S01]  /*3380*/  LOP3.LUT R5, R5, R87, RZ, 0x3c, !PT ;  /* 0x0000005705057212 */ /* 0x000fe200078e3cff */
[----:B------:R-:W0:Y:S01]  /*3390*/  F2F.F64.F32 R88, R88 ;  /* 0x0000005800587310 */ /* 0x000e220000201800 */
[----:B------:R-:W-:-:S02]  /*33a0*/  LOP3.LUT R20, R20, R51, RZ, 0x3c, !PT ;  /* 0x0000003314147212 */ /* 0x000fc400078e3cff */
[----:B--2---:R-:W-:Y:S02]  /*33b0*/  LOP3.LUT R77, R77, R48, RZ, 0x3c, !PT ;  /* 0x000000304d4d7212 */ /* 0x004fe400078e3cff */
        /* <DEDUP_REMOVED lines=41> */
.L_x_1202:
[----:B------:R-:W-:Y:S05]  /*3650*/  BSYNC.RECONVERGENT B0 ;  /* 0x0000000000007941 */ /* 0x000fea0003800200 */
.L_x_1201:
[----:B------:R-:W-:Y:S01]  /*3660*/  ISETP.GE.U32.AND P0, PT, R9, R10, PT ;  /* 0x0000000a0900720c */ /* 0x000fe20003f06070 */
[----:B------:R-:W-:-:S12]  /*3670*/  BSSY.RECONVERGENT B0, `(.L_x_1204) ;  /* 0x000001a000007945 */ /* 0x000fd80003800200 */
[----:B------:R-:W-:Y:S05]  /*3680*/  @P0 BRA `(.L_x_1205) ;  /* 0x0000000000600947 */ /* 0x000fea0003800000 */
[----:B------:R-:W-:-:S05]  /*3690*/  IMAD R32, R12, R9, RZ ;  /* 0x000000090c207224 */ /* 0x000fca00078e02ff */
[----:B------:R-:W-:-:S05]  /*36a0*/  SHF.R.U32.HI R33, RZ, 0x2, R32 ;  /* 0x00000002ff217819 */ /* 0x000fca0000011620 */
[----:B------:R-:W-:-:S06]  /*36b0*/  IMAD.WIDE.U32 R32, R33, 0x10, R18 ;  /* 0x0000001021207825 */ /* 0x000fcc00078e0012 */
[----:B------:R-:W5:Y:S01]  /*36c0*/  LDG.E.128 R32, desc[UR36][R32.64] ;  /* 0x0000002420207981 */ /* 0x000f62000c1e1d00 */
[----:B------:R-:W-:-:S04]  /*36d0*/  IADD3 R49, PT, PT, R9, R14, RZ ;  /* 0x0000000e09317210 */ /* 0x000fc80007ffe0ff */
[----:B------:R-:W-:-:S13]  /*36e0*/  ISETP.GE.U32.AND P1, PT, R49, R10, PT ;  /* 0x0000000a3100720c */ /* 0x000fda0003f26070 */
[----:B------:R-:W-:Y:S05]  /*36f0*/  @P1 BRA `(.L_x_1205) ;  /* 0x0000000000441947 */ /* 0x000fea0003800000 */
[----:B------:R-:W-:-:S05]  /*3700*/  IMAD R36, R12, R49, RZ ;  /* 0x000000310c247224 */ /* 0x000fca00078e02ff */
[----:B------:R-:W-:-:S05]  /*3710*/  SHF.R.U32.HI R37, RZ, 0x2, R36 ;  /* 0x00000002ff257819 */ /* 0x000fca0000011624 */
[----:B------:R-:W-:-:S06]  /*3720*/  IMAD.WIDE.U32 R36, R37, 0x10, R18 ;  /* 0x0000001025247825 */ /* 0x000fcc00078e0012 */
[----:B------:R-:W5:Y:S01]  /*3730*/  LDG.E.128 R36, desc[UR36][R36.64] ;  /* 0x0000002424247981 */ /* 0x000f62000c1e1d00 */
[----:B------:R-:W-:-:S05]  /*3740*/  IMAD.IADD R49, R49, 0x1, R14 ;  /* 0x0000000131317824 */ /* 0x000fca00078e020e */
[----:B------:R-:W-:-:S13]  /*3750*/  ISETP.GE.U32.AND P1, PT, R49, R10, PT ;  /* 0x0000000a3100720c */ /* 0x000fda0003f26070 */
        /* <DEDUP_REMOVED lines=9> */
[----:B------:R-:W5:Y:S04]  /*37f0*/  LDG.E.128 R24, desc[UR36][R24.64] ;  /* 0x0000002418187981 */ /* 0x000f68000c1e1d00 */
[----:B------:R0:W5:Y:S02]  /*3800*/  @!P1 LDG.E.128 R28, desc[UR36][R18.64] ;  /* 0x00000024121c9981 */ /* 0x000164000c1e1d00 */
.L_x_1205:
[----:B------:R-:W-:Y:S05]  /*3810*/  BSYNC.RECONVERGENT B0 ;  /* 0x0000000000007941 */ /* 0x000fea0003800200 */
.L_x_1204:
[----:B------:R-:W-:Y:S04]  /*3820*/  BSSY.RECONVERGENT B0, `(.L_x_1206) ;  /* 0x000004b000007945 */ /* 0x000fe80003800200 */
[----:B------:R-:W-:Y:S05]  /*3830*/  @P0 BRA `(.L_x_1207) ;  /* 0x0000000400240947 */ /* 0x000fea0003800000 */
[----:B0----5:R-:W-:Y:S01]  /*3840*/  FMUL.FTZ R18, R32, 1 ;  /* 0x3f80000020127820 */ /* 0x021fe20000410000 */
        /* <DEDUP_REMOVED lines=72> */
.L_x_1207:
[----:B------:R-:W-:Y:S05]  /*3cd0*/  BSYNC.RECONVERGENT B0 ;  /* 0x0000000000007941 */ /* 0x000fea0003800200 */
.L_x_1206:
        /* <DEDUP_REMOVED lines=17> */
.L_x_1200:
        /* <DEDUP_REMOVED lines=40> */
[----:B------:R0:W5:Y:S01]  /*4070*/  @!P0 LDG.E.128 R24, desc[UR36][R18.64] ;  /* 0x0000002412188981 */ /* 0x000162000c1e1d00 */
        /* <DEDUP_REMOVED lines=33> */
.L_x_1215:
[----:B------:R-:W0:Y:S01]  /*4290*/  LDCU UR4, c[0x0][0x39c] ;  /* 0x00007380ff0477ac */ /* 0x000e220008000800 */
[----:B-----5:R-:W-:Y:S01]  /*42a0*/  @!P0 MOV R28, R24 ;  /* 0x00000018001c8202 */ /* 0x020fe20000000f00 */
[----:B------:R-:W-:Y:S01]  /*42b0*/  @!P0 IMAD.MOV.U32 R29, RZ, RZ, R25 ;  /* 0x000000ffff1d8224 */ /* 0x000fe200078e0019 */
[----:B------:R-:W-:Y:S01]  /*42c0*/  @!P0 MOV R30, R26 ;  /* 0x0000001a001e8202 */ /* 0x000fe20000000f00 */
        /* <DEDUP_REMOVED lines=13> */
[----:B------:R-:W-:Y:S06]  /*43a0*/  @!P0 BRA `(.L_x_1210) ;  /* 0x0000003c00f88947 */ /* 0x000fec0003800000 */
[----:B------:R-:W1:Y:S01]  /*43b0*/  LDCU.128 UR20, c[0x0][0x3d0] ;  /* 0x00007a00ff1477ac */ /* 0x000e620008000c00 */
[----:B------:R-:W-:Y:S02]  /*43c0*/  HFMA2 R28, -RZ, RZ, 0, 0 ;  /* 0x00000000ff1c7431 */ /* 0x000fe400000001ff */
[----:B------:R-:W-:Y:S01]  /*43d0*/  IMAD.MOV.U32 R29, RZ, RZ, R53 ;  /* 0x000000ffff1d7224 */ /* 0x000fe200078e0035 */
        /* <DEDUP_REMOVED lines=292> */
.L_x_1211:
[----:B------:R-:W-:-:S04]  /*5620*/  LOP3.LUT R41, R10, 0xfffffff0, RZ, 0xc0, !PT ;  /* 0xfffffff00a297812 */ /* 0x000fc800078ec0ff */
[----:B------:R-:W-:-:S04]  /*5630*/  IADD3 R40, P1, PT, R41, R18, RZ ;  /* 0x0000001229287210 */ /* 0x000fc80007f3e0ff */
[----:B------:R-:W-:-:S06]  /*5640*/  IADD3.X R41, PT, PT, RZ, R19, RZ, P1, !PT ;  /* 0x00000013ff297210 */ /* 0x000fcc0000ffe4ff */
[----:B------:R-:W5:Y:S01]  /*5650*/  LDG.E.128 R40, desc[UR36][R40.64] ;  /* 0x0000002428287981 */ /* 0x000f62000c1e1d00 */
[----:B------:R-:W-:Y:S01]  /*5660*/  MOV R30, RZ ;  /* 0x000000ff001e7202 */ /* 0x000fe20000000f00 */
[----:B0-----:R-:W-:-:S04]  /*5670*/  VIADD R31, R53, UR4 ;  /* 0x00000004351f7c36 */ /* 0x001fc80008000000 */
[----:B------:R-:W-:-:S05]  /*5680*/  IMAD.HI.U32 R10, R31, UR22, R30 ;  /* 0x000000161f0a7c27 */ /* 0x000fca000f8e001e */
[----:B------:R-:W-:-:S05]  /*5690*/  SHF.R.U32.HI R32, RZ, UR23, R10 ;  /* 0x00000017ff207c19 */ /* 0x000fca000801160a */
[----:B------:R-:W-:-:S04]  /*56a0*/  IMAD.MOV R29, RZ, RZ, -R32 ;  /* 0x000000ffff1d7224 */ /* 0x000fc800078e0a20 */
[----:B------:R-:W-:-:S04]  /*56b0*/  IMAD R10, R29, UR21, R31 ;  /* 0x000000151d0a7c24 */ /* 0x000fc8000f8e021f */
[----:B------:R-:W-:Y:S01]  /*56c0*/  IMAD R10, R10, UR5, RZ ;  /* 0x000000050a0a7c24 */ /* 0x000fe2000f8e02ff */
[----:B------:R-:W-:Y:S06]  /*56d0*/  BRA.U !UP0, `(.L_x_1212) ;  /* 0x0000000d08947547 */ /* 0x000fec000b800000 */
        /* <DEDUP_REMOVED lines=229> */
.L_x_1212:
[----:B------:R-:W-:-:S04]  /*6530*/  LOP3.LUT R37, R10, 0xfffffff0, RZ, 0xc0, !PT ;  /* 0xfffffff00a257812 */ /* 0x000fc800078ec0ff */
[----:B------:R-:W-:-:S05]  /*6540*/  IADD3 R36, P1, PT, R37, R18, RZ ;  /* 0x0000001225247210 */ /* 0x000fca0007f3e0ff */
[----:B------:R-:W-:-:S06]  /*6550*/  IMAD.X R37, RZ, RZ, R19, P1 ;  /* 0x000000ffff257224 */ /* 0x000fcc00008e0613 */
[----:B------:R-:W5:Y:S01]  /*6560*/  LDG.E.128 R36, desc[UR36][R36.64] ;  /* 0x0000002424247981 */ /* 0x000f62000c1e1d00 */
[----:B------:R-:W-:Y:S01]  /*6570*/  IADD3 R31, PT, PT, R31, UR4, RZ ;  /* 0x000000041f1f7c10 */ /* 0x000fe2000fffe0ff */
        /* <DEDUP_REMOVED lines=236> */
.L_x_1213:
[----:B------:R-:W-:-:S04]  /*7440*/  LOP3.LUT R33, R10, 0xfffffff0, RZ, 0xc0, !PT ;  /* 0xfffffff00a217812 */ /* 0x000fc800078ec0ff */
[----:B------:R-:W-:-:S04]  /*7450*/  IADD3 R32, P1, PT, R33, R18, RZ ;  /* 0x0000001221207210 */ /* 0x000fc80007f3e0ff */
[----:B------:R-:W-:-:S06]  /*7460*/  IADD3.X R33, PT, PT, RZ, R19, RZ, P1, !PT ;  /* 0x00000013ff217210 */ /* 0x000fcc0000ffe4ff */
[----:B------:R-:W5:Y:S01]  /*7470*/  LDG.E.128 R32, desc[UR36][R32.64] ;  /* 0x0000002420207981 */ /* 0x000f62000c1e1d00 */
        /* <DEDUP_REMOVED lines=237> */
.L_x_1214:
[----:B------:R-:W-:-:S04]  /*8350*/  LOP3.LUT R29, R10, 0xfffffff0, RZ, 0xc0, !PT ;  /* 0xfffffff00a1d7812 */ /* 0x000fc800078ec0ff */
[----:B------:R-:W-:-:S05]  /*8360*/  IADD3 R28, P1, PT, R29, R18, RZ ;  /* 0x000000121d1c7210 */ /* 0x000fca0007f3e0ff */
[----:B------:R-:W-:-:S06]  /*8370*/  IMAD.X R29, RZ, RZ, R19, P1 ;  /* 0x000000ffff1d7224 */ /* 0x000fcc00008e0613 */
[----:B------:R-:W5:Y:S02]  /*8380*/  LDG.E.128 R28, desc[UR36][R28.64] ;  /* 0x000000241c1c7981 */ /* 0x000f64000c1e1d00 */
.L_x_1210:
[----:B-----5:R-:W-:Y:S01]  /*8390*/  FMUL.FTZ R60, R39, 1 ;  /* 0x3f800000273c7820 */ /* 0x020fe20000410000 */
[----:B------:R-:W-:Y:S01]  /*83a0*/  FMUL.FTZ R56, R40, 1 ;  /* 0x3f80000028387820 */ /* 0x000fe20000410000 */
[----:B------:R-:W-:Y:S01]  /*83b0*/  FMUL.FTZ R58, R38, 1 ;  /* 0x3f800000263a7820 */ /* 0x000fe20000410000 */
[----:B------:R-:W-:Y:S01]  /*83c0*/  FMUL.FTZ R64, R33, 1 ;  /* 0x3f80000021407820 */ /* 0x000fe20000410000 */
[----:B------:R-:W-:Y:S01]  /*83d0*/  FMUL.FTZ R84, R41, 1 ;  /* 0x3f80000029547820 */ /* 0x000fe20000410000 */
[----:B------:R-:W-:Y:S01]  /*83e0*/  FMUL.FTZ R80, R43, 1 ;  /* 0x3f8000002b507820 */ /* 0x000fe20000410000 */
[----:B------:R-:W1:Y:S01]  /*83f0*/  F2F.F64.F32 R60, R60 ;  /* 0x0000003c003c7310 */ /* 0x000e620000201800 */
[----:B------:R-:W-:Y:S01]  /*8400*/  FMUL.FTZ R62, R32, 1 ;  /* 0x3f800000203e7820 */ /* 0x000fe20000410000 */
[----:B------:R-:W2:Y:S01]  /*8410*/  LDCU UR5, c[0x0][0x394] ;  /* 0x00007280ff0577ac */ /* 0x000ea20008000800 */
[----:B------:R-:W-:Y:S01]  /*8420*/  FMUL.FTZ R10, R28, 1 ;  /* 0x3f8000001c0a7820 */ /* 0x000fe20000410000 */
[----:B------:R-:W-:Y:S01]  /*8430*/  FMUL.FTZ R82, R42, 1 ;  /* 0x3f8000002a527820 */ /* 0x000fe20000410000 */
[----:B------:R-:W-:Y:S01]  /*8440*/  FMUL.FTZ R78, R36, 1 ;  /* 0x3f800000244e7820 */ /* 0x000fe20000410000 */
[----:B------:R-:W-:Y:S01]  /*8450*/  FMUL.FTZ R76, R37, 1 ;  /* 0x3f800000254c7820 */ /* 0x000fe20000410000 */
[----:B------:R-:W-:Y:S01]  /*8460*/  FMUL.FTZ R66, R34, 1 ;  /* 0x3f80000022427820 */ /* 0x000fe20000410000 */
[----:B------:R-:W3:Y:S01]  /*8470*/  F2F.F64.F32 R56, R56 ;  /* 0x0000003800387310 */ /* 0x000ee20000201800 */
[----:B------:R-:W-:Y:S01]  /*8480*/  FMUL.FTZ R54, R35, 1 ;  /* 0x3f80000023367820 */ /* 0x000fe20000410000 */
[----:B-1----:R-:W-:-:S06]  /*8490*/  LOP3.LUT R44, R44, R60, RZ, 0x3c, !PT ;  /* 0x0000003c2c2c7212 */ /* 0x002fcc00078e3cff */
[----:B------:R-:W1:Y:S01]  /*84a0*/  F2F.F64.F32 R58, R58 ;  /* 0x0000003a003a7310 */ /* 0x000e620000201800 */
[----:B0-----:R-:W-:Y:S02]  /*84b0*/  MOV R60, UR4 ;  /* 0x00000004003c7c02 */ /* 0x001fe40008000f00 */
[----:B------:R-:W-:Y:S01]  /*84c0*/  LOP3.LUT R46, R46, R61, RZ, 0x3c, !PT ;  /* 0x0000003d2e2e7212 */ /* 0x000fe200078e3cff */
[----:B------:R-:W-:Y:S02]  /*84d0*/  FMUL.FTZ R61, R31, 1 ;  /* 0x3f8000001f3d7820 */ /* 0x000fe40000410000 */
[----:B------:R-:W-:Y:S01]  /*84e0*/  IMAD R53, R60, 0x4, R53 ;  /* 0x000000043c357824 */ /* 0x000fe200078e0235 */
[----:B---3--:R-:W-:Y:S01]  /*84f0*/  LOP3.LUT R14, R14, R56, RZ, 0x3c, !PT ;  /* 0x000000380e0e7212 */ /* 0x008fe200078e3cff */
[----:B------:R-:W0:Y:S01]  /*8500*/  F2F.F64.F32 R64, R64 ;  /* 0x0000004000407310 */ /* 0x000e220000201800 */
[----:B------:R-:W-:Y:S02]  /*8510*/  LOP3.LUT R13, R13, R57, RZ, 0x3c, !PT ;  /* 0x000000390d0d7212 */ /* 0x000fe400078e3cff */
[----:B-1----:R-:W-:-:S05]  /*8520*/  LOP3.LUT R69, R69, R58, RZ, 0x3c, !PT ;  /* 0x0000003a45457212 */ /* 0x002fca00078e3cff */
[----:B------:R-:W1:Y:S01]  /*8530*/  F2F.F64.F32 R84, R84 ;  /* 0x0000005400547310 */ /* 0x000e620000201800 */
[----:B------:R-:W-:Y:S02]  /*8540*/  LOP3.LUT R45, R45, R59, RZ, 0x3c, !PT ;  /* 0x0000003b2d2d7212 */ /* 0x000fe400078e3cff */
[----:B0-----:R-:W-:-:S05]  /*8550*/  LOP3.LUT R68, R68, R65, RZ, 0x3c, !PT ;  /* 0x0000004144447212 */ /* 0x001fca00078e3cff */
[----:B------:R-:W0:Y:S01]  /*8560*/  F2F.F64.F32 R80, R80 ;  /* 0x0000005000507310 */ /* 0x000e220000201800 */
[----:B------:R-:W-:Y:S01]  /*8570*/  IMAD R65, R60, 0x3, R53 ;  /* 0x000000033c417824 */ /* 0x000fe200078e0235 */
[----:B------:R-:W-:Y:S02]  /*8580*/  LOP3.LUT R21, R21, R64, RZ, 0x3c, !PT ;  /* 0x0000004015157212 */ /* 0x000fe400078e3cff */
[----:B-1----:R-:W-:-:S04]  /*8590*/  LOP3.LUT R12, R12, R84, RZ, 0x3c, !PT ;  /* 0x000000540c0c7212 */ /* 0x002fc800078e3cff */
[----:B------:R-:W1:Y:S01]  /*85a0*/  F2F.F64.F32 R62, R62 ;  /* 0x0000003e003e7310 */ /* 0x000e620000201800 */
[----:B------:R-:W-:Y:S01]  /*85b0*/  FMUL.FTZ R84, R29, 1 ;  /* 0x3f8000001d547820 */ /* 0x000fe20000410000 */
[----:B------:R-:W-:Y:S02]  /*85c0*/  LOP3.LUT R11, R11, R85, RZ, 0x3c, !PT ;  /* 0x000000550b0b7212 */ /* 0x000fe400078e3cff */
[----:B0-----:R-:W-:-:S04]  /*85d0*/  LOP3.LUT R7, R7, R80, RZ, 0x3c, !PT ;  /* 0x0000005007077212 */ /* 0x001fc800078e3cff */
[----:B------:R0:W3:Y:S01]  /*85e0*/  F2F.F64.F32 R56, R10 ;  /* 0x0000000a00387310 */ /* 0x0000e20000201800 */
[----:B------:R-:W-:Y:S02]  /*85f0*/  LOP3.LUT R6, R6, R81, RZ, 0x3c, !PT ;  /* 0x0000005106067212 */ /* 0x000fe400078e3cff */
[----:B-1----:R-:W-:Y:S01]  /*8600*/  LOP3.LUT R20, R20, R62, RZ, 0x3c, !PT ;  /* 0x0000003e14147212 */ /* 0x002fe200078e3cff */
[----:B0-----:R-:W-:Y:S01]  /*8610*/  FMUL.FTZ R10, R30, 1 ;  /* 0x3f8000001e0a7820 */ /* 0x001fe20000410000 */
[----:B------:R-:W-:-:S03]  /*8620*/  LOP3.LUT R16, R16, R63, RZ, 0x3c, !PT ;  /* 0x0000003f10107212 */ /* 0x000fc600078e3cff */
[----:B------:R-:W0:Y:S01]  /*8630*/  F2F.F64.F32 R82, R82 ;  /* 0x0000005200527310 */ /* 0x000e220000201800 */
[----:B---3--:R-:W-:Y:S02]  /*8640*/  LOP3.LUT R50, R50, R56, RZ, 0x3c, !PT ;  /* 0x0000003832327212 */ /* 0x008fe400078e3cff */
[----:B------:R-:W-:-:S05]  /*8650*/  LOP3.LUT R51, R51, R57, RZ, 0x3c, !PT ;  /* 0x0000003933337212 */ /* 0x000fca00078e3cff */
[----:B------:R2:W1:Y:S01]  /*8660*/  F2F.F64.F32 R58, R10 ;  /* 0x0000000a003a7310 */ /* 0x0004620000201800 */
[----:B0-----:R-:W-:-:S07]  /*8670*/  LOP3.LUT R9, R9, R82, RZ, 0x3c, !PT ;  /* 0x0000005209097212 */ /* 0x001fce00078e3cff */
[----:B------:R-:W0:Y:S01]  /*8680*/  F2F.F64.F32 R78, R78 ;  /* 0x0000004e004e7310 */ /* 0x000e220000201800 */
[----:B--2---:R-:W-:Y:S02]  /*8690*/  MOV R10, UR5 ;  /* 0x00000005000a7c02 */ /* 0x004fe40008000f00 */
[----:B------:R-:W-:Y:S02]  /*86a0*/  LOP3.LUT R8, R8, R83, RZ, 0x3c, !PT ;  /* 0x0000005308087212 */ /* 0x000fe400078e3cff */
[----:B------:R-:W-:Y:S02]  /*86b0*/  ISETP.GE.U32.AND P1, PT, R65, R10, PT ;  /* 0x0000000a4100720c */ /* 0x000fe40003f26070 */
[----:B-1----:R-:W-:Y:S01]  /*86c0*/  LOP3.LUT R48, R48, R58, RZ, 0x3c, !PT ;  /* 0x0000003a30307212 */ /* 0x002fe200078e3cff */
        /* <DEDUP_REMOVED lines=19> */
.L_x_1209:
[----:B------:R-:W-:Y:S05]  /*8800*/  BSYNC.RECONVERGENT B0 ;  /* 0x0000000000007941 */ /* 0x000fea0003800200 */
.L_x_1208:
        /* <DEDUP_REMOVED lines=284> */
.L_x_1219:
[----:B------:R-:W-:Y:S02]  /*99d0*/  SHF.R.U32.HI R26, RZ, 0x4, R26 ;  /* 0x00000004ff1a7819 */ /* 0x000fe4000001161a */
[----:B------:R-:W-:-:S07]  /*99e0*/  MOV R27, RZ ;  /* 0x000000ff001b7202 */ /* 0x000fce0000000f00 */
.L_x_1218:
[----:B------:R-:W0:Y:S02]  /*99f0*/  LDCU.64 UR4, c[0x0][0x760] ;  /* 0x0000ec00ff0477ac */ /* 0x000e240008000a00 */
[----:B0-----:R-:W-:-:S05]  /*9a00*/  IADD3 R56, P1, PT, R0, UR4, RZ ;  /* 0x0000000400387c10 */ /* 0x001fca000ff3e0ff */
[----:B------:R-:W-:Y:S01]  /*9a10*/  IMAD.X R0, RZ, RZ, UR5, P1 ;  /* 0x00000005ff007e24 */ /* 0x000fe200088e06ff */
[----:B------:R-:W-:-:S04]  /*9a20*/  LEA R40, P1, R26, R56, 0x4 ;  /* 0x000000381a287211 */ /* 0x000fc800078220ff */
[----:B------:R-:W-:-:S06]  /*9a30*/  LEA.HI.X R41, R26, R0, R27, 0x4, P1 ;  /* 0x000000001a297211 */ /* 0x000fcc00008f241b */
[----:B------:R-:W5:Y:S01]  /*9a40*/  LDG.E.128 R40, desc[UR36][R40.64] ;  /* 0x0000002428287981 */ /* 0x000f62000c1e1d00 */
        /* <DEDUP_REMOVED lines=278> */
.L_x_1221:
[----:B------:R-:W-:Y:S01]  /*abb0*/  SHF.R.U32.HI R24, RZ, 0x4, R36 ;  /* 0x00000004ff187819 */ /* 0x000fe20000011624 */
[----:B------:R-:W-:-:S07]  /*abc0*/  IMAD.MOV.U32 R25, RZ, RZ, RZ ;  /* 0x000000ffff197224 */ /* 0x000fce00078e00ff */
.L_x_1220:
        /* <DEDUP_REMOVED lines=281> */
.L_x_1223:
[----:B------:R-:W-:Y:S01]  /*bd60*/  SHF.R.U32.HI R24, RZ, 0x4, R32 ;  /* 0x00000004ff187819 */ /* 0x000fe20000011620 */
[----:B------:R-:W-:-:S07]  /*bd70*/  IMAD.MOV.U32 R25, RZ, RZ, RZ ;  /* 0x000000ffff197224 */ /* 0x000fce00078e00ff */
.L_x_1222:
        /* <DEDUP_REMOVED lines=281> */
.L_x_1225:
[----:B------:R-:W-:Y:S01]  /*cf10*/  SHF.R.U32.HI R26, RZ, 0x4, R26 ;  /* 0x00000004ff1a7819 */ /* 0x000fe2000001161a */
[----:B------:R-:W-:-:S07]  /*cf20*/  IMAD.MOV.U32 R27, RZ, RZ, RZ ;  /* 0x000000ffff1b7224 */ /* 0x000fce00078e00ff */
.L_x_1224:
[----:B------:R-:W-:-:S04]  /*cf30*/  LEA R28, P0, R26, R56, 0x4 ;  /* 0x000000381a1c7211 */ /* 0x000fc800078020ff */
[----:B------:R-:W-:-:S06]  /*cf40*/  LEA.HI.X R29, R26, R0, R27, 0x4, P0 ;  /* 0x000000001a1d7211 */ /* 0x000fcc00000f241b */
[----:B------:R-:W5:Y:S03]  /*cf50*/  LDG.E.128 R28, desc[UR36][R28.64] ;  /* 0x000000241c1c7981 */ /* 0x000f66000c1e1d00 */
.L_x_1217:
[----:B------:R-:W-:Y:S05]  /*cf60*/  BSYNC.RECONVERGENT B0 ;  /* 0x0000000000007941 */ /* 0x000fea0003800200 */
.L_x_1216:
[----:B------:R-:W-:Y:S01]  /*cf70*/  ISETP.GE.U32.AND P0, PT, R53, R10, PT ;  /* 0x0000000a3500720c */ /* 0x000fe20003f06070 */
[----:B------:R-:W-:-:S12]  /*cf80*/  BSSY.RECONVERGENT B0, `(.L_x_1226) ;  /* 0x000004b000007945 */ /* 0x000fd80003800200 */
[----:B------:R-:W-:Y:S05]  /*cf90*/  @P0 BRA `(.L_x_1227) ;  /* 0x0000000400240947 */ /* 0x000fea0003800000 */
[----:B-----5:R-:W-:Y:S01]  /*cfa0*/  FMUL.FTZ R18, R40, 1 ;  /* 0x3f80000028127820 */ /* 0x020fe20000410000 */
        /* <DEDUP_REMOVED lines=72> */
.L_x_1227:
[----:B------:R-:W-:Y:S05]  /*d430*/  BSYNC.RECONVERGENT B0 ;  /* 0x0000000000007941 */ /* 0x000fea0003800200 */
.L_x_1226:
        /* <DEDUP_REMOVED lines=16> */
.L_x_1180:
[----:B------:R-:W-:Y:S05]  /*d540*/  BSYNC.RECONVERGENT B6 ;  /* 0x0000000000067941 */ /* 0x000fea0003800200 */
.L_x_1179:
        /* <DEDUP_REMOVED lines=12> */
[----:B------:R-:W-:Y:S01]  /*d610*/  MOV R70, R0 ;  /* 0x0000000000467202 */ /* 0x000fe20000000f00 */
[----:B-1----:R-:W-:Y:S01]  /*d620*/  IMAD R4, R2, R14, R17 ;  /* 0x0000000e02047224 */ /* 0x002fe200078e0211 */
[----:B0-----:R-:W-:-:S02]  /*d630*/  LEA R13, R6, R5, 0x18 ;  /* 0x00000005060d7211 */ /* 0x001fc400078ec0ff */
[----:B--2---:R-:W-:Y:S02]  /*d640*/  ISETP.GE.U32.AND P0, PT, R20, 0x2, PT ;  /* 0x000000021400780c */ /* 0x004fe40003f06070 */
[----:B------:R-:W-:-:S05]  /*d650*/  LEA R15, R4, R13, 0x5 ;  /* 0x0000000d040f7211 */ /* 0x000fca00078e28ff */
[----:B------:R0:W-:Y:S04]  /*d660*/  STS.128 [R15], R72 ;  /* 0x000000480f007388 */ /* 0x0001e80000000c00 */
[----:B------:R0:W-:Y:S02]  /*d670*/  STS.128 [R15+0x10], R68 ;  /* 0x000010440f007388 */ /* 0x0001e40000000c00 */
[----:B------:R-:W-:Y:S05]  /*d680*/  @!P0 BRA `(.L_x_1228) ;  /* 0x0000000000808947 */ /* 0x000fea0003800000 */
[----:B------:R-:W-:-:S07]  /*d690*/  MOV R4, R20 ;  /* 0x0000001400047202 */ /* 0x000fce0000000f00 */
.L_x_1231:
        /* <DEDUP_REMOVED lines=25> */
[----:B------:R-:W-:Y:S01]  /*d830*/  MOV R69, R3 ;  /* 0x0000000300457202 */ /* 0x000fe20000000f00 */
[----:B------:R1:W-:Y:S04]  /*d840*/  STS.128 [R15], R72 ;  /* 0x000000480f007388 */ /* 0x0003e80000000c00 */
[----:B------:R1:W-:Y:S02]  /*d850*/  STS.128 [R15+0x10], R68 ;  /* 0x000010440f007388 */ /* 0x0003e40000000c00 */
.L_x_1230:
[----:B------:R-:W-:Y:S05]  /*d860*/  BSYNC.RECONVERGENT B0 ;  /* 0x0000000000007941 */ /* 0x000fea0003800200 */
.L_x_1229:
[----:B------:R-:W-:Y:S01]  /*d870*/  MOV R4, R21 ;  /* 0x0000001500047202 */ /* 0x000fe20000000f00 */
[----:B------:R-:W-:Y:S06]  /*d880*/  @P1 BRA `(.L_x_1231) ;  /* 0xfffffffc00841947 */ /* 0x000fec000383ffff */
.L_x_1228:
        /* <DEDUP_REMOVED lines=14> */
[----:B------:R-:W-:Y:S01]  /*d970*/  MOV R68, R16 ;  /* 0x0000001000447202 */ /* 0x000fe20000000f00 */
[----:B------:R-:W-:Y:S01]  /*d980*/  HFMA2 R12, -RZ, RZ, 0, 1.9073486328125e-06 ;  /* 0x00000020ff0c7431 */ /* 0x000fe200000001ff */
[----:B------:R-:W-:Y:S02]  /*d990*/  MOV R70, R0 ;  /* 0x0000000000467202 */ /* 0x000fe40000000f00 */
[----:B------:R-:W-:Y:S01]  /*d9a0*/  ISETP.GE.U32.AND P0, PT, R20, 0x40, PT ;  /* 0x000000401400780c */ /* 0x000fe20003f06070 */
[----:B--2---:R-:W-:-:S06]  /*d9b0*/  ULEA UR4, UR5, UR4, 0x18 ;  /* 0x0000000405047291 */ /* 0x004fcc000f8ec0ff */
[----:B------:R-:W-:-:S05]  /*d9c0*/  LEA R13, R4, UR4, 0x5 ;  /* 0x00000004040d7c11 */ /* 0x000fca000f8e28ff */
[----:B------:R2:W-:Y:S04]  /*d9d0*/  STS.128 [R13], R72 ;  /* 0x000000480d007388 */ /* 0x0005e80000000c00 */
[----:B------:R2:W-:Y:S01]  /*d9e0*/  STS.128 [R13+0x10], R68 ;  /* 0x000010440d007388 */ /* 0x0005e20000000c00 */
[----:B------:R-:W-:Y:S05]  /*d9f0*/  @!P0 BRA `(.L_x_1233) ;  /* 0x00000000007c8947 */ /* 0x000fea0003800000 */
[----:B------:R-:W-:-:S07]  /*da00*/  IMAD.MOV.U32 R4, RZ, RZ, R20 ;  /* 0x000000ffff047224 */ /* 0x000fce00078e0014 */
.L_x_1236:
[----:B-----5:R-:W-:Y:S01]  /*da10*/  SHF.R.U32.HI R24, RZ, 0x1, R4 ;  /* 0x00000001ff187819 */ /* 0x020fe20000011604 */
[----:B------:R-:W-:Y:S05]  /*da20*/  WARPSYNC.ALL ;  /* 0x0000000000007948 */ /* 0x000fea0003800000 */
[----:B------:R-:W-:Y:S01]  /*da30*/  IADD3 R5, PT, PT, R24, R17, RZ ;  /* 0x0000001118057210 */ /* 0x000fe20007ffe0ff */
[----:B------:R-:W-:Y:S01]  /*da40*/  BAR.SYNC.DEFER_BLOCKING 0x0 ;  /* 0x0000000000007b1d */ /* 0x000fe20000010000 */
[----:B------:R-:W-:Y:S02]  /*da50*/  ISETP.GT.U32.AND P1, PT, R4, 0x7f, PT ;  /* 0x0000007f0400780c */ /* 0x000fe40003f24070 */
[----:B------:R-:W-:-:S03]  /*da60*/  ISETP.GE.U32.AND P0, PT, R5, R20, PT ;  /* 0x000000140500720c */ /* 0x000fc60003f06070 */
[----:B------:R-:W-:Y:S01]  /*da70*/  BSSY.RECONVERGENT B0, `(.L_x_1234) ;  /* 0x0000015000007945 */ /* 0x000fe20003800200 */
        /* <DEDUP_REMOVED lines=20> */
.L_x_1235:
[----:B------:R-:W-:Y:S05]  /*dbc0*/  BSYNC.RECONVERGENT B0 ;  /* 0x0000000000007941 */ /* 0x000fea0003800200 */
.L_x_1234:
[----:B------:R-:W-:Y:S01]  /*dbd0*/  MOV R4, R24 ;  /* 0x0000001800047202 */ /* 0x000fe20000000f00 */
[----:B------:R-:W-:Y:S06]  /*dbe0*/  @P1 BRA `(.L_x_1236) ;  /* 0xfffffffc00881947 */ /* 0x000fec000383ffff */
.L_x_1233:
[----:B------:R-:W-:Y:S01]  /*dbf0*/  ISETP.GE.U32.AND P0, PT, R12, 0x2, PT ;  /* 0x000000020c00780c */ /* 0x000fe20003f06070 */
[----:B------:R-:W-:Y:S05]  /*dc00*/  WARPSYNC.ALL ;  /* 0x0000000000007948 */ /* 0x000fea0003800000 */
[----:B------:R-:W-:Y:S07]  /*dc10*/  BAR.SYNC.DEFER_BLOCKING 0x0 ;  /* 0x0000000000007b1d */ /* 0x000fee0000010000 */
[----:B------:R-:W-:Y:S05]  /*dc20*/  @!P0 BRA `(.L_x_1232) ;  /* 0x0000000000688947 */ /* 0x000fea0003800000 */
[----:B------:R-:W-:-:S07]  /*dc30*/  IMAD.MOV.U32 R11, RZ, RZ, 0x1 ;  /* 0x00000001ff0b7424 */ /* 0x000fce00078e00ff */
.L_x_1237:
[----:B------:R-:W-:Y:S01]  /*dc40*/  MOV R4, R74 ;  /* 0x0000004a00047202 */ /* 0x000fe20000000f00 */
[----:B------:R-:W-:Y:S01]  /*dc50*/  IMAD.MOV.U32 R6, RZ, RZ, R16 ;  /* 0x000000ffff067224 */ /* 0x000fe200078e0010 */
[----:B------:R-:W-:Y:S01]  /*dc60*/  MOV R5, R75 ;  /* 0x0000004b00057202 */ /* 0x000fe20000000f00 */
[----:B------:R-:W-:Y:S01]  /*dc70*/  IMAD.MOV.U32 R9, RZ, RZ, R71 ;  /* 0x000000ffff097224 */ /* 0x000fe200078e0047 */
[----:B------:R-:W-:Y:S01]  /*dc80*/  MOV R7, R3 ;  /* 0x0000000300077202 */ /* 0x000fe20000000f00 */
[----:B------:R-:W3:Y:S01]  /*dc90*/  SHFL.DOWN PT, R10, R19, R11, 0x1f ;  /* 0x08001f0b130a7589 */ /* 0x000ee200000e0000 */
[----:B------:R-:W-:-:S03]  /*dca0*/  MOV R8, R0 ;  /* 0x0000000000087202 */ /* 0x000fc60000000f00 */
[----:B------:R-:W4:Y:S04]  /*dcb0*/  SHFL.DOWN PT, R3, R18, R11, 0x1f ;  /* 0x08001f0b12037589 */ /* 0x000f2800000e0000 */
[----:B0-2---:R-:W0:Y:S04]  /*dcc0*/  SHFL.DOWN PT, R13, R4, R11, 0x1f ;  /* 0x08001f0b040d7589 */ /* 0x005e2800000e0000 */
[----:B-1----:R-:W1:Y:S04]  /*dcd0*/  SHFL.DOWN PT, R75, R5, R11, 0x1f ;  /* 0x08001f0b054b7589 */ /* 0x002e6800000e0000 */
[----:B------:R-:W2:Y:S04]  /*dce0*/  SHFL.DOWN PT, R21, R6, R11, 0x1f ;  /* 0x08001f0b06157589 */ /* 0x000ea800000e0000 */
[----:B------:R-:W2:Y:S04]  /*dcf0*/  SHFL.DOWN PT, R15, R7, R11, 0x1f ;  /* 0x08001f0b070f7589 */ /* 0x000ea800000e0000 */
[----:B-----5:R-:W2:Y:S01]  /*dd00*/  SHFL.DOWN PT, R25, R8, R11, 0x1f ;  /* 0x08001f0b08197589 */ /* 0x020ea200000e0000 */
[----:B---3--:R-:W-:-:S03]  /*dd10*/  LOP3.LUT R19, R19, R10, RZ, 0x3c, !PT ;  /* 0x0000000a13137212 */ /* 0x008fc600078e3cff */
[----:B------:R3:W2:Y:S01]  /*dd20*/  SHFL.DOWN PT, R71, R9, R11, 0x1f ;  /* 0x08001f0b09477589 */ /* 0x0006a200000e0000 */
[----:B----4-:R-:W-:Y:S02]  /*dd30*/  LOP3.LUT R18, R18, R3, RZ, 0x3c, !PT ;  /* 0x0000000312127212 */ /* 0x010fe400078e3cff */
[----:B0-----:R-:W-:Y:S02]  /*dd40*/  LOP3.LUT R74, R4, R13, RZ, 0x3c, !PT ;  /* 0x0000000d044a7212 */ /* 0x001fe400078e3cff */
[----:B-1----:R-:W-:Y:S02]  /*dd50*/  LOP3.LUT R75, R5, R75, RZ, 0x3c, !PT ;  /* 0x0000004b054b7212 */ /* 0x002fe400078e3cff */
[----:B---3--:R-:W-:Y:S02]  /*dd60*/  SHF.L.U32 R11, R11, 0x1, RZ ;  /* 0x000000010b0b7819 */ /* 0x008fe400000006ff */
[----:B--2---:R-:W-:Y:S02]  /*dd70*/  LOP3.LUT R16, R6, R21, RZ, 0x3c, !PT ;  /* 0x0000001506107212 */ /* 0x004fe400078e3cff */
[----:B------:R-:W-:-:S02]  /*dd80*/  ISETP.GE.AND P0, PT, R11, R12, PT ;  /* 0x0000000c0b00720c */ /* 0x000fc40003f06270 */
[----:B------:R-:W-:Y:S02]  /*dd90*/  LOP3.LUT R3, R7, R15, RZ, 0x3c, !PT ;  /* 0x0000000f07037212 */ /* 0x000fe400078e3cff */
[----:B------:R-:W-:Y:S02]  /*dda0*/  LOP3.LUT R0, R8, R25, RZ, 0x3c, !PT ;  /* 0x0000001908007212 */ /* 0x000fe400078e3cff */
[----:B------:R-:W-:-:S07]  /*ddb0*/  LOP3.LUT R71, R9, R71, RZ, 0x3c, !PT ;  /* 0x0000004709477212 */ /* 0x000fce00078e3cff */
[----:B------:R-:W-:Y:S05]  /*ddc0*/  @!P0 BRA `(.L_x_1237) ;  /* 0xfffffffc009c8947 */ /* 0x000fea000383ffff */
.L_x_1232:
[----:B------:R-:W3:Y:S01]  /*ddd0*/  LDCU UR6, c[0x0][0x564] ;  /* 0x0000ac80ff0677ac */ /* 0x000ee20008000800 */
[----:B-----5:R-:W-:Y:S01]  /*dde0*/  HFMA2 R27, -RZ, RZ, 0, 0 ;  /* 0x00000000ff1b7431 */ /* 0x020fe200000001ff */
        /* <DEDUP_REMOVED lines=13> */
[----:B----4-:R-:W-:-:S04]  /*dec0*/  SHF.R.U32.HI R5, RZ, UR7, R4 ;  /* 0x00000007ff057c19 */ /* 0x010fc80008011604 */
[----:B------:R-:W-:-:S05]  /*ded0*/  IADD3 R7, PT, PT, -R5, RZ, RZ ;  /* 0x000000ff05077210 */ /* 0x000fca0007ffe1ff */
[----:B------:R-:W-:-:S04]  /*dee0*/  IMAD R7, R7, UR8, R23 ;  /* 0x0000000807077c24 */ /* 0x000fc8000f8e0217 */
[----:B-----5:R-:W-:Y:S01]  /*def0*/  IMAD R27, R7, UR6, RZ ;  /* 0x00000006071b7c24 */ /* 0x020fe2000f8e02ff */
[----:B------:R-:W-:Y:S06]  /*df00*/  BRA.U !UP1, `(.L_x_1238) ;  /* 0x0000001109187547 */ /* 0x000fec000b800000 */
[----:B------:R-:W3:Y:S01]  /*df10*/  LDCU.64 UR8, c[0x0][0x578] ;  /* 0x0000af00ff0877ac */ /* 0x000ee20008000a00 */
[----:B------:R-:W-:Y:S01]  /*df20*/  IMAD.MOV.U32 R4, RZ, RZ, RZ ;  /* 0x000000ffff047224 */ /* 0x000fe200078e00ff */
[----:B------:R-:W4:Y:S01]  /*df30*/  LDCU UR7, c[0x0][0x574] ;  /* 0x0000ae80ff0777ac */ /* 0x000f220008000800 */
[----:B------:R-:W5:Y:S01]  /*df40*/  LDCU UR6, c[0x0][0x69c] ;  /* 0x0000d380ff0677ac */ /* 0x000f620008000800 */
[----:B------:R-:W-:Y:S01]  /*df50*/  UISETP.NE.AND UP1, UPT, UR4, 0x2, UPT ;  /* 0x000000020400788c */ /* 0x000fe2000bf25270 */
[----:B---3--:R-:W-:-:S05]  /*df60*/  IMAD.HI.U32 R6, R5, UR8, R4 ;  /* 0x0000000805067c27 */ /* 0x008fca000f8e0004 */
[----:B------:R-:W-:-:S04]  /*df70*/  SHF.R.U32.HI R7, RZ, UR9, R6 ;  /* 0x00000009ff077c19 */ /* 0x000fc80008011606 */
[----:B------:R-:W-:-:S05]  /*df80*/  IADD3 R4, PT, PT, -R7, RZ, RZ ;  /* 0x000000ff07047210 */ /* 0x000fca0007ffe1ff */
        /* <DEDUP_REMOVED lines=20> */
[----:B------:R-:W-:-:S04]  /*e0d0*/  SHF.R.U32.HI R7, RZ, UR9, R6 ;  /* 0x00000009ff077c19 */ /* 0x000fc80008011606 */
[----:B------:R-:W-:-:S05]  /*e0e0*/  IADD3 R4, PT, PT, -R7, RZ, RZ ;  /* 0x000000ff07047210 */ /* 0x000fca0007ffe1ff */
[----:B----4-:R-:W-:-:S04]  /*e0f0*/  IMAD R4, R4, UR7, R5 ;  /* 0x0000000704047c24 */ /* 0x010fc8000f8e0205 */
[----:B-----5:R-:W-:Y:S01]  /*e100*/  IMAD R27, R4, UR6, R27 ;  /* 0x00000006041b7c24 */ /* 0x020fe2000f8e021b */
[----:B------:R-:W-:Y:S06]  /*e110*/  BRA.U !UP1, `(.L_x_1238) ;  /* 0x0000000d09947547 */ /* 0x000fec000b800000 */
[----:B------:R-:W3:Y:S01]  /*e120*/  LDCU.64 UR8, c[0x0][0x598] ;  /* 0x0000b300ff0877ac */ /* 0x000ee20008000a00 */
[----:B------:R-:W-:Y:S01]  /*e130*/  IMAD.MOV.U32 R6, RZ, RZ, RZ ;  /* 0x000000ffff067224 */ /* 0x000fe200078e00ff */
[----:B------:R-:W4:Y:S01]  /*e140*/  LDCU UR7, c[0x0][0x5a0] ;  /* 0x0000b400ff0777ac */ /* 0x000f220008000800 */
[----:B------:R-:W5:Y:S01]  /*e150*/  LDCU UR6, c[0x0][0x6b4] ;  /* 0x0000d680ff0677ac */ /* 0x000f620008000800 */
[----:B------:R-:W-:Y:S01]  /*e160*/  UISETP.NE.AND UP1, UPT, UR4, 0x5, UPT ;  /* 0x000000050400788c */ /* 0x000fe2000bf25270 */
[----:B---3--:R-:W-:-:S05]  /*e170*/  IMAD.HI.U32 R4, R7, UR9, R6 ;  /* 0x0000000907047c27 */ /* 0x008fca000f8e0006 */
[----:B----4-:R-:W-:-:S04]  /*e180*/  SHF.R.U32.HI R5, RZ, UR7, R4 ;  /* 0x00000007ff057c19 */ /* 0x010fc80008011604 */
[----:B------:R-:W-:-:S05]  /*e190*/  IADD3 R6, PT, PT, -R5, RZ, RZ ;  /* 0x000000ff05067210 */ /* 0x000fca0007ffe1ff */
        /* <DEDUP_REMOVED lines=20> */
[----:B----4-:R-:W-:-:S04]  /*e2e0*/  SHF.R.U32.HI R5, RZ, UR7, R4 ;  /* 0x00000007ff057c19 */ /* 0x010fc80008011604 */
[----:B------:R-:W-:-:S05]  /*e2f0*/  IADD3 R6, PT, PT, -R5, RZ, RZ ;  /* 0x000000ff05067210 */ /* 0x000fca0007ffe1ff */
[----:B------:R-:W-:-:S04]  /*e300*/  IMAD R6, R6, UR8, R7 ;  /* 0x0000000806067c24 */ /* 0x000fc8000f8e0207 */
        /* <DEDUP_REMOVED lines=192> */
[----:B------:R-:W5:Y:S03]  /*ef10*/  LDCU UR6, c[0x0][0x754] ;  /* 0x0000ea80ff0677ac */ /* 0x000f660008000800 */
[----:B---3--:R-:W-:-:S05]  /*ef20*/  IMAD.HI.U32 R4, R7, UR9, R6 ;  /* 0x0000000907047c27 */ /* 0x008fca000f8e0006 */
[----:B----4-:R-:W-:-:S04]  /*ef30*/  SHF.R.U32.HI R4, RZ, UR7, R4 ;  /* 0x00000007ff047c19 */ /* 0x010fc80008011604 */
[----:B------:R-:W-:-:S05]  /*ef40*/  IADD3 R5, PT, PT, -R4, RZ, RZ ;  /* 0x000000ff04057210 */ /* 0x000fca0007ffe1ff */
[----:B------:R-:W-:-:S04]  /*ef50*/  IMAD R6, R5, UR8, R7 ;  /* 0x0000000805067c24 */ /* 0x000fc8000f8e0207 */
[----:B-----5:R-:W-:-:S07]  /*ef60*/  IMAD R27, R6, UR6, R27 ;  /* 0x00000006061b7c24 */ /* 0x020fce000f8e021b */
.L_x_1238:
[----:B------:R-:W-:Y:S01]  /*ef70*/  IMAD.MOV.U32 R26, RZ, RZ, RZ ;  /* 0x000000ffff1a7224 */ /* 0x000fe200078e00ff */
[----:B------:R-:W-:Y:S06]  /*ef80*/  BRA.U !UP0, `(.L_x_1239) ;  /* 0x0000001108487547 */ /* 0x000fec000b800000 */
[----:B------:R-:W3:Y:S01]  /*ef90*/  LDCU.64 UR8, c[0x0][0x568] ;  /* 0x0000ad00ff0877ac */ /* 0x000ee20008000a00 */
[----:B------:R-:W-:Y:S02]  /*efa0*/  IADD3 R5, PT, PT, R23, 0x1, RZ ;  /* 0x0000000117057810 */ /* 0x000fe40007ffe0ff */
[----:B------:R-:W-:Y:S01]  /*efb0*/  MOV R4, RZ ;  /* 0x000000ff00047202 */ /* 0x000fe20000000f00 */
[----:B------:R-:W4:Y:S01]  /*efc0*/  LDCU UR6, c[0x0][0x570] ;  /* 0x0000ae00ff0677ac */ /* 0x000f220008000800 */
[----:B------:R-:W5:Y:S01]  /*efd0*/  LDCU UR7, c[0x0][0x694] ;  /* 0x0000d280ff0777ac */ /* 0x000f620008000800 */
[----:B------:R-:W-:Y:S02]  /*efe0*/  UISETP.NE.AND UP1, UPT, UR5, URZ, UPT ;  /* 0x000000ff0500728c */ /* 0x000fe4000bf25270 */
        /* <DEDUP_REMOVED lines=268> */
.L_x_1239:
[----:B------:R-:W-:Y:S01]  /*100b0*/  MOV R25, RZ ;  /* 0x000000ff00197202 */ /* 0x000fe20000000f00 */
[----:B------:R-:W-:Y:S06]  /*100c0*/  BRA.U !UP0, `(.L_x_1240) ;  /* 0x0000001108487547 */ /* 0x000fec000b800000 */
[----:B------:R-:W3:Y:S01]  /*100d0*/  LDCU.64 UR8, c[0x0][0x568] ;  /* 0x0000ad00ff0877ac */ /* 0x000ee20008000a00 */
[----:B------:R-:W-:Y:S01]  /*100e0*/  IADD3 R5, PT, PT, R23, 0x2, RZ ;  /* 0x0000000217057810 */ /* 0x000fe20007ffe0ff */
        /* <DEDUP_REMOVED lines=266> */
[----:B------:R-:W5:Y:S02]  /*11190*/  LDCU UR7, c[0x0][0x754] ;  /* 0x0000ea80ff0777ac */ /* 0x000f640008000800 */
[----:B---3--:R-:W-:-:S05]  /*111a0*/  IMAD.HI.U32 R4, R5, UR9, R4 ;  /* 0x0000000905047c27 */ /* 0x008fca000f8e0004 */
[----:B----4-:R-:W-:-:S04]  /*111b0*/  SHF.R.U32.HI R4, RZ, UR6, R4 ;  /* 0x00000006ff047c19 */ /* 0x010fc80008011604 */
[----:B------:R-:W-:-:S05]  /*111c0*/  IADD3 R4, PT, PT, -R4, RZ, RZ ;  /* 0x000000ff04047210 */ /* 0x000fca0007ffe1ff */
[----:B------:R-:W-:-:S04]  /*111d0*/  IMAD R4, R4, UR8, R5 ;  /* 0x0000000804047c24 */ /* 0x000fc8000f8e0205 */
[----:B-----5:R-:W-:-:S07]  /*111e0*/  IMAD R25, R4, UR7, R25 ;  /* 0x0000000704197c24 */ /* 0x020fce000f8e0219 */
.L_x_1240:
        /* <DEDUP_REMOVED lines=276> */
.L_x_1241:
[----:B------:R-:W3:Y:S01]  /*12330*/  LDC.64 R6, c[0x0][0x778] ;  /* 0x0001de00ff067b82 */ /* 0x000ee20000000a00 */
[----:B------:R-:W4:Y:S02]  /*12340*/  LDCU UR6, c[0x0][0x3b0] ;  /* 0x00007600ff0677ac */ /* 0x000f240008000800 */
[----:B----4-:R-:W-:Y:S01]  /*12350*/  UISETP.NE.AND UP1, UPT, UR6, URZ, UPT ;  /* 0x000000ff0600728c */ /* 0x010fe2000bf25270 */
[----:B---3--:R-:W-:Y:S02]  /*12360*/  IADD3 R4, P1, PT, R27, R6, RZ ;  /* 0x000000061b047210 */ /* 0x008fe40007f3e0ff */
[----:B------:R-:W-:-:S03]  /*12370*/  ISETP.NE.U32.AND P0, PT, R6, RZ, PT ;  /* 0x000000ff0600720c */ /* 0x000fc60003f05070 */
[----:B------:R-:W-:Y:S01]  /*12380*/  IMAD.X R5, RZ, RZ, R7, P1 ;  /* 0x000000ffff057224 */ /* 0x000fe200008e0607 */
[----:B------:R-:W-:-:S04]  /*12390*/  ISETP.NE.AND.EX P0, PT, R7, RZ, PT, P0 ;  /* 0x000000ff0700720c */ /* 0x000fc80003f05300 */
[----:B------:R-:W-:Y:S02]  /*123a0*/  SEL R4, R4, RZ, P0 ;  /* 0x000000ff04047207 */ /* 0x000fe40000000000 */
[----:B------:R-:W-:Y:S01]  /*123b0*/  SEL R5, R5, RZ, P0 ;  /* 0x000000ff05057207 */ /* 0x000fe20000000000 */
[----:B------:R-:W-:Y:S06]  /*123c0*/  BRA.U !UP1, `(.L_x_1242) ;  /* 0x0000006909607547 */ /* 0x000fec000b800000 */
[----:B------:R-:W3:Y:S01]  /*123d0*/  S2R R8, SR_CTAID.X ;  /* 0x0000000000087919 */ /* 0x000ee20000002500 */
[----:B------:R-:W4:Y:S01]  /*123e0*/  LDCU UR6, c[0x0][0x3b4] ;  /* 0x00007680ff0677ac */ /* 0x000f220008000800 */
[----:B------:R-:W-:Y:S01]  /*123f0*/  MOV R25, RZ ;  /* 0x000000ff00197202 */ /* 0x000fe20000000f00 */
[----:B------:R-:W5:Y:S01]  /*12400*/  LDCU UR7, c[0x0][0x3b8] ;  /* 0x00007700ff0777ac */ /* 0x000f620008000800 */
[----:B------:R-:W3:Y:S01]  /*12410*/  LDCU UR8, c[0x0][0x3a0] ;  /* 0x00007400ff0877ac */ /* 0x000ee20008000800 */
[----:B----4-:R-:W-:-:S04]  /*12420*/  IMAD R7, R17, UR6, RZ ;  /* 0x0000000611077c24 */ /* 0x010fc8000f8e02ff */
[----:B-----5:R-:W-:-:S04]  /*12430*/  IMAD R7, R2, UR7, R7 ;  /* 0x0000000702077c24 */ /* 0x020fc8000f8e0207 */
[----:B---3--:R-:W-:-:S05]  /*12440*/  IMAD R7, R8, UR8, R7 ;  /* 0x0000000808077c24 */ /* 0x008fca000f8e0207 */
[----:B------:R-:W-:Y:S01]  /*12450*/  SHF.L.U32 R7, R7, 0x2, RZ ;  /* 0x0000000207077819 */ /* 0x000fe200000006ff */
[----:B------:R-:W-:Y:S06]  /*12460*/  BRA.U !UP0, `(.L_x_1243) ;  /* 0x0000001108447547 */ /* 0x000fec000b800000 */
[----:B------:R-:W3:Y:S01]  /*12470*/  LDCU.64 UR8, c[0x0][0x568] ;  /* 0x0000ad00ff0877ac */ /* 0x000ee20008000a00 */
        /* <DEDUP_REMOVED lines=16> */
[----:B0-2---:R-:W-:-:S05]  /*12580*/  SHF.R.U32.HI R13, RZ, UR7, R12 ;  /* 0x00000007ff0d7c19 */ /* 0x005fca000801160c */
[----:B------:R-:W-:-:S04]  /*12590*/  IMAD.MOV R9, RZ, RZ, -R13 ;  /* 0x000000ffff097224 */ /* 0x000fc800078e0a0d */
        /* <DEDUP_REMOVED lines=9> */
[----:B--2---:R-:W-:-:S04]  /*12630*/  SHF.R.U32.HI R11, RZ, UR6, R10 ;  /* 0x00000006ff0b7c19 */ /* 0x004fc8000801160a */
[----:B------:R-:W-:-:S05]  /*12640*/  IADD3 R9, PT, PT, -R11, RZ, RZ ;  /* 0x000000ff0b097210 */ /* 0x000fca0007ffe1ff */
[----:B------:R-:W-:-:S04]  /*12650*/  IMAD R12, R9, UR8, R13 ;  /* 0x00000008090c7c24 */ /* 0x000fc8000f8e020d */
[----:B---3--:R-:W-:Y:S01]  /*12660*/  IMAD R25, R12, UR7, R25 ;  /* 0x000000070c197c24 */ /* 0x008fe2000f8e0219 */
[----:B------:R-:W-:Y:S06]  /*12670*/  BRA.U !UP1, `(.L_x_1243) ;  /* 0x0000000d09c07547 */ /* 0x000fec000b800000 */
[----:B------:R-:W0:Y:S01]  /*12680*/  LDCU.64 UR6, c[0x0][0x590] ;  /* 0x0000b200ff0677ac */ /* 0x000e220008000a00 */
[----:B------:R-:W-:Y:S01]  /*12690*/  IMAD.MOV.U32 R10, RZ, RZ, RZ ;  /* 0x000000ffff0a7224 */ /* 0x000fe200078e00ff */
[----:B------:R-:W2:Y:S01]  /*126a0*/  LDCU UR8, c[0x0][0x58c] ;  /* 0x0000b180ff0877ac */ /* 0x000ea20008000800 */
[----:B------:R-:W3:Y:S01]  /*126b0*/  LDCU UR9, c[0x0][0x6ac] ;  /* 0x0000d580ff0977ac */ /* 0x000ee20008000800 */
[----:B------:R-:W-:Y:S01]  /*126c0*/  UISETP.NE.AND UP1, UPT, UR4, 0x4, UPT ;  /* 0x000000040400788c */ /* 0x000fe2000bf25270 */
[----:B0-----:R-:W-:-:S05]  /*126d0*/  IMAD.HI.U32 R12, R11, UR6, R10 ;  /* 0x000000060b0c7c27 */ /* 0x001fca000f8e000a */
[----:B------:R-:W-:-:S04]  /*126e0*/  SHF.R.U32.HI R13, RZ, UR7, R12 ;  /* 0x00000007ff0d7c19 */ /* 0x000fc8000801160c */
[----:B------:R-:W-:-:S05]  /*126f0*/  IADD3 R9, PT, PT, -R13, RZ, RZ ;  /* 0x000000ff0d097210 */ /* 0x000fca0007ffe1ff */
        /* <DEDUP_REMOVED lines=20> */
[----:B------:R-:W-:-:S04]  /*12840*/  SHF.R.U32.HI R13, RZ, UR7, R12 ;  /* 0x00000007ff0d7c19 */ /* 0x000fc8000801160c */
[----:B------:R-:W-:-:S05]  /*12850*/  IADD3 R9, PT, PT, -R13, RZ, RZ ;  /* 0x000000ff0d097210 */ /* 0x000fca0007ffe1ff */
[----:B--2---:R-:W-:-:S04]  /*12860*/  IMAD R10, R9, UR8, R11 ;  /* 0x00000008090a7c24 */ /* 0x004fc8000f8e020b */
        /* <DEDUP_REMOVED lines=8> */
[----:B--2---:R-:W-:-:S04]  /*128f0*/  SHF.R.U32.HI R11, RZ, UR6, R10 ;  /* 0x00000006ff0b7c19 */ /* 0x004fc8000801160a */
[----:B------:R-:W-:-:S05]  /*12900*/  IADD3 R9, PT, PT, -R11, RZ, RZ ;  /* 0x000000ff0b097210 */ /* 0x000fca0007ffe1ff */
        /* <DEDUP_REMOVED lines=193> */
[----:B------:R-:W3:Y:S02]  /*13520*/  LDCU UR7, c[0x0][0x754] ;  /* 0x0000ea80ff0777ac */ /* 0x000ee40008000800 */
[----:B0-----:R-:W-:-:S05]  /*13530*/  IMAD.HI.U32 R9, R13, UR9, R12 ;  /* 0x000000090d097c27 */ /* 0x001fca000f8e000c */
[----:B--2---:R-:W-:-:S04]  /*13540*/  SHF.R.U32.HI R9, RZ, UR6, R9 ;  /* 0x00000006ff097c19 */ /* 0x004fc80008011609 */
[----:B------:R-:W-:-:S05]  /*13550*/  IADD3 R9, PT, PT, -R9, RZ, RZ ;  /* 0x000000ff09097210 */ /* 0x000fca0007ffe1ff */
[----:B------:R-:W-:-:S04]  /*13560*/  IMAD R12, R9, UR8, R13 ;  /* 0x00000008090c7c24 */ /* 0x000fc8000f8e020d */
[----:B---3--:R-:W-:-:S07]  /*13570*/  IMAD R25, R12, UR7, R25 ;  /* 0x000000070c197c24 */ /* 0x008fce000f8e0219 */
.L_x_1243:
[----:B------:R-:W-:Y:S01]  /*13580*/  MOV R24, RZ ;  /* 0x000000ff00187202 */ /* 0x000fe20000000f00 */
[----:B------:R-:W-:Y:S06]  /*13590*/  BRA.U !UP0, `(.L_x_1244) ;  /* 0x0000001108487547 */ /* 0x000fec000b800000 */
[----:B------:R-:W3:Y:S01]  /*135a0*/  LDCU.64 UR8, c[0x0][0x568] ;  /* 0x0000ad00ff0877ac */ /* 0x000ee20008000a00 */
[----:B------:R-:W-:Y:S01]  /*135b0*/  MOV R10, RZ ;  /* 0x000000ff000a7202 */ /* 0x000fe20000000f00 */
[----:B------:R-:W-:Y:S01]  /*135c0*/  VIADD R11, R7, 0x1 ;  /* 0x00000001070b7836 */ /* 0x000fe20000000000 */
[----:B------:R-:W0:Y:S01]  /*135d0*/  LDCU UR6, c[0x0][0x570] ;  /* 0x0000ae00ff0677ac */ /* 0x000e220008000800 */
[----:B------:R-:W4:Y:S01]  /*135e0*/  LDCU UR7, c[0x0][0x694] ;  /* 0x0000d280ff0777ac */ /* 0x000f220008000800 */
[----:B------:R-:W-:Y:S01]  /*135f0*/  UISETP.NE.AND UP1, UPT, UR5, URZ, UPT ;  /* 0x000000ff0500728c */ /* 0x000fe2000bf25270 */
[----:B---3--:R-:W-:-:S05]  /*13600*/  IMAD.HI.U32 R12, R11, UR9, R10 ;  /* 0x000000090b0c7c27 */ /* 0x008fca000f8e000a */
[----:B0-2---:R-:W-:-:S04]  /*13610*/  SHF.R.U32.HI R13, RZ, UR6, R12 ;  /* 0x00000006ff0d7c19 */ /* 0x005fc8000801160c */
[----:B------:R-:W-:-:S05]  /*13620*/  IADD3 R9, PT, PT, -R13, RZ, RZ ;  /* 0x000000ff0d097210 */ /* 0x000fca0007ffe1ff */
[----:B------:R-:W-:-:S04]  /*13630*/  IMAD R9, R9, UR8, R11 ;  /* 0x0000000809097c24 */ /* 0x000fc8000f8e020b */
[----:B----4-:R-:W-:Y:S01]  /*13640*/  IMAD R24, R9, UR7, RZ ;  /* 0x0000000709187c24 */ /* 0x010fe2000f8e02ff */
        /* <DEDUP_REMOVED lines=259> */
[----:B--2---:R-:W-:-:S04]  /*14680*/  SHF.R.U32.HI R9, RZ, UR6, R9 ;  /* 0x00000006ff097c19 */ /* 0x004fc80008011609 */
[----:B------:R-:W-:-:S05]  /*14690*/  IADD3 R9, PT, PT, -R9, RZ, RZ ;  /* 0x000000ff09097210 */ /* 0x000fca0007ffe1ff */
[----:B------:R-:W-:-:S04]  /*146a0*/  IMAD R9, R9, UR8, R11 ;  /* 0x0000000809097c24 */ /* 0x000fc8000f8e020b */
[----:B---3--:R-:W-:-:S07]  /*146b0*/  IMAD R24, R9, UR7, R24 ;  /* 0x0000000709187c24 */ /* 0x008fce000f8e0218 */
.L_x_1244:
[----:B------:R-:W-:Y:S01]  /*146c0*/  IMAD.MOV.U32 R23, RZ, RZ, RZ ;  /* 0x000000ffff177224 */ /* 0x000fe200078e00ff */
[----:B------:R-:W-:Y:S06]  /*146d0*/  BRA.U !UP0, `(.L_x_1245) ;  /* 0x0000001108487547 */ /* 0x000fec000b800000 */
[----:B------:R-:W3:Y:S01]  /*146e0*/  LDCU.64 UR8, c[0x0][0x568] ;  /* 0x0000ad00ff0877ac */ /* 0x000ee20008000a00 */
[----:B------:R-:W-:Y:S02]  /*146f0*/  IADD3 R11, PT, PT, R7, 0x2, RZ ;  /* 0x00000002070b7810 */ /* 0x000fe40007ffe0ff */
[----:B------:R-:W-:Y:S01]  /*14700*/  MOV R10, RZ ;  /* 0x000000ff000a7202 */ /* 0x000fe20000000f00 */
[----:B------:R-:W0:Y:S01]  /*14710*/  LDCU UR6, c[0x0][0x570] ;  /* 0x0000ae00ff0677ac */ /* 0x000e220008000800 */
[----:B------:R-:W4:Y:S01]  /*14720*/  LDCU UR7, c[0x0][0x694] ;  /* 0x0000d280ff0777ac */ /* 0x000f220008000800 */
[----:B------:R-:W-:Y:S02]  /*14730*/  UISETP.NE.AND UP1, UPT, UR5, URZ, UPT ;  /* 0x000000ff0500728c */ /* 0x000fe4000bf25270 */
[----:B---3--:R-:W-:-:S05]  /*14740*/  IMAD.HI.U32 R12, R11, UR9, R10 ;  /* 0x000000090b0c7c27 */ /* 0x008fca000f8e000a */
[----:B0-2---:R-:W-:-:S05]  /*14750*/  SHF.R.U32.HI R13, RZ, UR6, R12 ;  /* 0x00000006ff0d7c19 */ /* 0x005fca000801160c */
[----:B------:R-:W-:-:S04]  /*14760*/  IMAD.MOV R9, RZ, RZ, -R13 ;  /* 0x000000ffff097224 */ /* 0x000fc800078e0a0d */
[----:B------:R-:W-:-:S04]  /*14770*/  IMAD R9, R9, UR8, R11 ;  /* 0x0000000809097c24 */ /* 0x000fc8000f8e020b */
[----:B----4-:R-:W-:Y:S01]  /*14780*/  IMAD R23, R9, UR7, RZ ;  /* 0x0000000709177c24 */ /* 0x010fe2000f8e02ff */
        /* <DEDUP_REMOVED lines=263> */
.L_x_1245:
[----:B------:R-:W-:Y:S01]  /*15800*/  MOV R22, RZ ;  /* 0x000000ff00167202 */ /* 0x000fe20000000f00 */
[----:B------:R-:W-:Y:S06]  /*15810*/  BRA.U !UP0, `(.L_x_1246) ;  /* 0x0000001108487547 */ /* 0x000fec000b800000 */
[----:B------:R-:W3:Y:S01]  /*15820*/  LDCU.64 UR8, c[0x0][0x568] ;  /* 0x0000ad00ff0877ac */ /* 0x000ee20008000a00 */
[----:B------:R-:W-:Y:S01]  /*15830*/  IADD3 R11, PT, PT, R7, 0x3, RZ ;  /* 0x00000003070b7810 */ /* 0x000fe20007ffe0ff */
[----:B------:R-:W-:Y:S01]  /*15840*/  IMAD.MOV.U32 R10, RZ, RZ, RZ ;  /* 0x000000ffff0a7224 */ /* 0x000fe200078e00ff */
        /* <DEDUP_REMOVED lines=271> */
.L_x_1246:
[----:B------:R-:W3:Y:S01]  /*16940*/  LDCU UR4, c[0x0][0x398] ;  /* 0x00007300ff0477ac */ /* 0x000ee20008000800 */
[----:B------:R-:W-:Y:S01]  /*16950*/  BSSY.RECONVERGENT B0, `(.L_x_1247) ;  /* 0x000001c000007945 */ /* 0x000fe20003800200 */
[----:B------:R-:W-:Y:S02]  /*16960*/  LOP3.LUT P2, RZ, R17, R2, RZ, 0xfc, !PT ;  /* 0x0000000211ff7212 */ /* 0x000fe4000784fcff */
[----:B------:R-:W-:Y:S02]  /*16970*/  PLOP3.LUT P0, PT, PT, PT, PT, 0x8, 0x80 ;  /* 0x000000000080781c */ /* 0x000fe40003f0e170 */
[----:B---3--:R-:W-:-:S13]  /*16980*/  ISETP.GE.AND P1, PT, R7, UR4, PT ;  /* 0x0000000407007c0c */ /* 0x008fda000bf26270 */
[----:B------:R-:W-:Y:S05]  /*16990*/  @P1 BRA `(.L_x_1248) ;  /* 0x00000000005c1947 */ /* 0x000fea0003800000 */
[----:B------:R-:W3:Y:S02]  /*169a0*/  LDC.64 R10, c[0x0][0x3a8] ;  /* 0x0000ea00ff0a7b82 */ /* 0x000ee40000000a00 */
[----:B---3--:R-:W-:Y:S02]  /*169b0*/  ISETP.NE.AND P1, PT, R10, RZ, PT ;  /* 0x000000ff0a00720c */ /* 0x008fe40003f25270 */
[----:B------:R-:W-:Y:S02]  /*169c0*/  ISETP.NE.AND P3, PT, R11, RZ, PT ;  /* 0x000000ff0b00720c */ /* 0x000fe40003f65270 */
[----:B------:R-:W-:Y:S02]  /*169d0*/  ISETP.NE.AND P1, PT, R17, RZ, P1 ;  /* 0x000000ff1100720c */ /* 0x000fe40000f25270 */
[----:B------:R-:W-:-:S04]  /*169e0*/  ISETP.NE.AND P3, PT, R2, RZ, P3 ;  /* 0x000000ff0200720c */ /* 0x000fc80001f65270 */
[----:B------:R-:W-:-:S13]  /*169f0*/  PLOP3.LUT P1, PT, P1, P3, PT, 0xf8, 0x8f ;  /* 0x00000000008f781c */ /* 0x000fda0000f27f70 */
[----:B------:R-:W-:Y:S05]  /*16a00*/  @P1 BRA `(.L_x_1248) ;  /* 0x0000000000401947 */ /* 0x000fea0003800000 */
[----:B------:R-:W3:Y:S01]  /*16a10*/  S2R R9, SR_CTAID.Y ;  /* 0x0000000000097919 */ /* 0x000ee20000002600 */
[----:B------:R-:W3:Y:S01]  /*16a20*/  LDCU UR4, c[0x0][0x374] ;  /* 0x00006e80ff0477ac */ /* 0x000ee20008000800 */
[----:B------:R-:W4:Y:S01]  /*16a30*/  LDC.64 R6, c[0x0][0x780] ;  /* 0x0001e000ff067b82 */ /* 0x000f220000000a00 */
[----:B------:R-:W-:Y:S01]  /*16a40*/  ISETP.NE.AND P0, PT, R10, RZ, PT ;  /* 0x000000ff0a00720c */ /* 0x000fe20003f05270 */
[----:B------:R-:W-:Y:S01]  /*16a50*/  IMAD.MOV.U32 R11, RZ, RZ, R3 ;  /* 0x000000ffff0b7224 */ /* 0x000fe200078e0003 */
[----:B------:R-:W5:Y:S01]  /*16a60*/  LDCU UR5, c[0x0][0x360] ;  /* 0x00006c00ff0577ac */ /* 0x000f620008000800 */
[----:B------:R-:W-:Y:S02]  /*16a70*/  MOV R10, R16 ;  /* 0x00000010000a7202 */ /* 0x000fe40000000f00 */
[----:B012---:R-:W-:Y:S01]  /*16a80*/  MOV R70, R0 ;  /* 0x0000000000467202 */ /* 0x007fe20000000f00 */
[----:B---3--:R-:W-:-:S07]  /*16a90*/  IMAD R9, R8, UR4, R9 ;  /* 0x0000000408097c24 */ /* 0x008fce000f8e0209 */
[----:B-----5:R-:W-:Y:S01]  /*16aa0*/  @!P0 IMAD R9, R9, UR5, R17 ;  /* 0x0000000509098c24 */ /* 0x020fe2000f8e0211 */
[----:B------:R-:W-:-:S03]  /*16ab0*/  PLOP3.LUT P0, PT, PT, PT, PT, 0x80, 0x8 ;  /* 0x000000000008781c */ /* 0x000fc60003f0f070 */
[----:B----4-:R-:W-:-:S05]  /*16ac0*/  IMAD.WIDE.U32 R6, R9, 0x20, R6 ;  /* 0x0000002009067825 */ /* 0x010fca00078e0006 */
[----:B------:R3:W-:Y:S04]  /*16ad0*/  STG.E.64 desc[UR36][R6.64], R18 ;  /* 0x0000001206007986 */ /* 0x0007e8000c101b24 */
[----:B------:R3:W-:Y:S04]  /*16ae0*/  STG.E.64 desc[UR36][R6.64+0x8], R74 ;  /* 0x0000084a06007986 */ /* 0x0007e8000c101b24 */
[----:B------:R3:W-:Y:S04]  /*16af0*/  STG.E.64 desc[UR36][R6.64+0x10], R10 ;  /* 0x0000100a06007986 */ /* 0x0007e8000c101b24 */
[----:B------:R3:W-:Y:S02]  /*16b00*/  STG.E.64 desc[UR36][R6.64+0x18], R70 ;  /* 0x0000184606007986 */ /* 0x0007e4000c101b24 */
.L_x_1248:
[----:B------:R-:W-:Y:S05]  /*16b10*/  BSYNC.RECONVERGENT B0 ;  /* 0x0000000000007941 */ /* 0x000fea0003800200 */
.L_x_1247:
        /* <DEDUP_REMOVED lines=14> */
[----:B------:R-:W4:Y:S01]  /*16c00*/  S2R R0, SR_LANEID ;  /* 0x0000000000007919 */ /* 0x000f220000000000 */
[----:B------:R-:W-:Y:S01]  /*16c10*/  VOTEU.ANY UR5, UPT, PT ;  /* 0x0000000000057886 */ /* 0x000fe200038e0100 */
[----:B---3--:R-:W3:Y:S01]  /*16c20*/  LDC.64 R6, c[0x0][0x788] ;  /* 0x0001e200ff067b82 */ /* 0x008ee20000000a00 */
[----:B------:R-:W4:Y:S08]  /*16c30*/  FLO.U32 R9, UR5 ;  /* 0x0000000500097d00 */ /* 0x000f3000080e0000 */
[----:B------:R-:W5:Y:S01]  /*16c40*/  POPC R3, UR5 ;  /* 0x0000000500037d09 */ /* 0x000f620008000000 */
[----:B---3--:R-:W-:Y:S01]  /*16c50*/  IMAD.WIDE.U32 R6, R8, 0x4, R6 ;  /* 0x0000000408067825 */ /* 0x008fe200078e0006 */
[----:B----4-:R-:W-:-:S13]  /*16c60*/  ISETP.EQ.U32.AND P1, PT, R9, R0, PT ;  /* 0x000000000900720c */ /* 0x010fda0003f22070 */
[----:B-----5:R-:W3:Y:S01]  /*16c70*/  @P1 ATOMG.E.ADD.STRONG.GPU PT, R6, desc[UR36][R6.64], R3 ;  /* 0x80000003060619a8 */ /* 0x020ee200081ef124 */
[----:B------:R-:W4:Y:S01]  /*16c80*/  S2UR UR6, SR_CgaCtaId ;  /* 0x00000000000679c3 */ /* 0x000f220000008800 */
[----:B------:R-:W5:Y:S01]  /*16c90*/  LDCU UR4, c[0x0][0x374] ;  /* 0x00006e80ff0477ac */ /* 0x000f620008000800 */
[----:B------:R-:W0:Y:S01]  /*16ca0*/  S2R R10, SR_LTMASK ;  /* 0x00000000000a7919 */ /* 0x000e220000003900 */
[----:B-----5:R-:W-:Y:S01]  /*16cb0*/  UIADD3 UR4, UPT, UPT, UR4, -0x1, URZ ;  /* 0xffffffff04047890 */ /* 0x020fe2000fffe0ff */
[----:B0-----:R-:W-:Y:S01]  /*16cc0*/  LOP3.LUT R10, R10, UR5, RZ, 0xc0, !PT ;  /* 0x000000050a0a7c12 */ /* 0x001fe2000f8ec0ff */
[----:B------:R-:W-:Y:S02]  /*16cd0*/  UMOV UR5, 0x400 ;  /* 0x0000040000057882 */ /* 0x000fe40000000000 */
[----:B----4-:R-:W-:Y:S01]  /*16ce0*/  ULEA UR5, UR6, UR5, 0x18 ;  /* 0x0000000506057291 */ /* 0x010fe2000f8ec0ff */
[----:B------:R-:W0:Y:S01]  /*16cf0*/  POPC R11, R10 ;  /* 0x0000000a000b7309 */ /* 0x000e220000000000 */
[----:B---3--:R-:W0:Y:S02]  /*16d00*/  SHFL.IDX PT, R0, R6, R9, 0x1f ;  /* 0x00001f0906007589 */ /* 0x008e2400000e0000 */
[----:B0-----:R-:W-:-:S04]  /*16d10*/  IADD3 R0, PT, PT, R0, R11, RZ ;  /* 0x0000000b00007210 */ /* 0x001fc80007ffe0ff */
[----:B------:R-:W-:-:S04]  /*16d20*/  ISETP.NE.AND P1, PT, R0, UR4, PT ;  /* 0x0000000400007c0c */ /* 0x000fc8000bf25270 */
[----:B------:R-:W-:-:S05]  /*16d30*/  SEL R0, RZ, 0x1, P1 ;  /* 0x00000001ff007807 */ /* 0x000fca0000800000 */
[----:B------:R4:W-:Y:S04]  /*16d40*/  STS.U8 [UR5], R0 ;  /* 0x00000000ff007988 */ /* 0x0009e80008000005 */
.L_x_1250:
[----:B------:R-:W-:Y:S05]  /*16d50*/  BSYNC.RECONVERGENT B0 ;  /* 0x0000000000007941 */ /* 0x000fea0003800200 */
.L_x_1249:
[----:B------:R-:W5:Y:S08]  /*16d60*/  S2UR UR6, SR_CgaCtaId ;  /* 0x00000000000679c3 */ /* 0x000f700000008800 */
[----:B------:R-:W-:Y:S06]  /*16d70*/  BAR.SYNC.DEFER_BLOCKING 0x0 ;  /* 0x0000000000007b1d */ /* 0x000fec0000010000 */
[----:B------:R-:W-:-:S02]  /*16d80*/  UMOV UR4, 0x400 ;  /* 0x0000040000047882 */ /* 0x000fc40000000000 */
[----:B-----5:R-:W-:-:S09]  /*16d90*/  ULEA UR5, UR6, UR4, 0x18 ;  /* 0x0000000406057291 */ /* 0x020fd2000f8ec0ff */
[----:B----4-:R-:W4:Y:S02]  /*16da0*/  LDS.U8 R0, [UR5] ;  /* 0x00000005ff007984 */ /* 0x010f240008000000 */
[----:B----4-:R-:W-:-:S13]  /*16db0*/  ISETP.NE.AND P1, PT, R0, RZ, PT ;  /* 0x000000ff0000720c */ /* 0x010fda0003f25270 */
        /* <DEDUP_REMOVED lines=10> */
[----:B------:R-:W4:Y:S01]  /*16e60*/  LDCU UR5, c[0x0][0x3a8] ;  /* 0x00007500ff0577ac */ /* 0x000f220008000800 */
[----:B------:R-:W-:Y:S01]  /*16e70*/  BSSY.RECONVERGENT B0, `(.L_x_1251) ;  /* 0x000006d000007945 */ /* 0x000fe20003800200 */
[----:B------:R-:W5:Y:S01]  /*16e80*/  LDCU.64 UR10, c[0x0][0x388] ;  /* 0x00007100ff0a77ac */ /* 0x000f620008000a00 */
[----:B----4-:R-:W-:Y:S01]  /*16e90*/  UISETP.NE.AND UP0, UPT, UR5, URZ, UPT ;  /* 0x000000ff0500728c */ /* 0x010fe2000bf05270 */
[----:B-----5:R-:W-:Y:S01]  /*16ea0*/  IMAD.U32 R16, RZ, RZ, UR10 ;  /* 0x0000000aff107e24 */ /* 0x020fe2000f8e00ff */
[----:B------:R-:W-:-:S07]  /*16eb0*/  MOV R9, UR11 ;  /* 0x0000000b00097c02 */ /* 0x000fce0008000f00 */
[----:B------:R-:W-:Y:S05]  /*16ec0*/  BRA.U !UP0, `(.L_x_1252) ;  /* 0x0000000108d07547 */ /* 0x000fea000b800000 */
[----:B------:R-:W4:Y:S01]  /*16ed0*/  LDCU UR5, c[0x0][0x360] ;  /* 0x00006c00ff0577ac */ /* 0x000f220008000800 */
[----:B---3--:R-:W-:Y:S01]  /*16ee0*/  MOV R6, UR10 ;  /* 0x0000000a00067c02 */ /* 0x008fe20008000f00 */
[----:B------:R-:W-:Y:S01]  /*16ef0*/  IMAD.U32 R7, RZ, RZ, UR11 ;  /* 0x0000000bff077e24 */ /* 0x000fe2000f8e00ff */
[----:B------:R-:W-:Y:S01]  /*16f00*/  MOV R18, UR10 ;  /* 0x0000000a00127c02 */ /* 0x000fe20008000f00 */
[----:B------:R-:W3:Y:S01]  /*16f10*/  LDCU UR8, c[0x0][0x3a4] ;  /* 0x00007480ff0877ac */ /* 0x000ee20008000800 */
[----:B------:R-:W-:Y:S01]  /*16f20*/  MOV R19, UR11 ;  /* 0x0000000b00137c02 */ /* 0x000fe20008000f00 */
[----:B------:R-:W-:Y:S01]  /*16f30*/  IMAD.U32 R0, RZ, RZ, UR10 ;  /* 0x0000000aff007e24 */ /* 0x000fe2000f8e00ff */
[----:B------:R-:W-:Y:S01]  /*16f40*/  MOV R3, UR11 ;  /* 0x0000000b00037c02 */ /* 0x000fe20008000f00 */
[----:B----4-:R-:W-:-:S05]  /*16f50*/  IMAD R10, R2, UR5, R17 ;  /* 0x00000005020a7c24 */ /* 0x010fca000f8e0211 */
[----:B---3--:R-:W-:-:S13]  /*16f60*/  ISETP.GE.U32.AND P1, PT, R10, UR8, PT ;  /* 0x000000080a007c0c */ /* 0x008fda000bf26070 */
[----:B------:R-:W-:Y:S05]  /*16f70*/  @P1 BRA `(.L_x_1253) ;  /* 0x0000000400701947 */ /* 0x000fea0003800000 */
[----:B------:R-:W3:Y:S01]  /*16f80*/  LDCU UR7, c[0x0][0x374] ;  /* 0x00006e80ff0777ac */ /* 0x000ee20008000800 */
[----:B------:R-:W4:Y:S01]  /*16f90*/  LDC R21, c[0x0][0x364] ;  /* 0x0000d900ff157b82 */ /* 0x000f220000000800 */
[----:B------:R-:W-:Y:S01]  /*16fa0*/  BSSY.RECONVERGENT B1, `(.L_x_1254) ;  /* 0x000001e000017945 */ /* 0x000fe20003800200 */
[----:B------:R-:W-:Y:S01]  /*16fb0*/  MOV R0, R10 ;  /* 0x0000000a00007202 */ /* 0x000fe20000000f00 */
[----:B------:R-:W-:Y:S01]  /*16fc0*/  IMAD.U32 R16, RZ, RZ, UR10 ;  /* 0x0000000aff107e24 */ /* 0x000fe2000f8e00ff */
[----:B------:R-:W-:Y:S01]  /*16fd0*/  MOV R39, UR11 ;  /* 0x0000000b00277c02 */ /* 0x000fe20008000f00 */
[----:B------:R-:W-:Y:S01]  /*16fe0*/  IMAD.U32 R37, RZ, RZ, UR11 ;  /* 0x0000000bff257e24 */ /* 0x000fe2000f8e00ff */
[----:B------:R-:W-:Y:S01]  /*16ff0*/  MOV R35, UR10 ;  /* 0x0000000a00237c02 */ /* 0x000fe20008000f00 */
[----:B------:R-:W-:Y:S01]  /*17000*/  IMAD.U32 R27, RZ, RZ, UR10 ;  /* 0x0000000aff1b7e24 */ /* 0x000fe2000f8e00ff */
[----:B------:R-:W0:Y:S01]  /*17010*/  LDC.64 R18, c[0x0][0x780] ;  /* 0x0001e000ff127b82 */ /* 0x000e220000000a00 */
[----:B------:R-:W-:-:S02]  /*17020*/  MOV R31, UR10 ;  /* 0x0000000a001f7c02 */ /* 0x000fc40008000f00 */
[----:B------:R-:W-:Y:S02]  /*17030*/  MOV R33, UR11 ;  /* 0x0000000b00217c02 */ /* 0x000fe40008000f00 */
[----:B------:R-:W-:Y:S01]  /*17040*/  MOV R29, UR11 ;  /* 0x0000000b001d7c02 */ /* 0x000fe20008000f00 */
[----:B---3--:R-:W-:Y:S02]  /*17050*/  IMAD R3, R8, UR7, RZ ;  /* 0x0000000708037c24 */ /* 0x008fe4000f8e02ff */
[----:B----4-:R-:W-:-:S07]  /*17060*/  IMAD R21, R21, UR5, RZ ;  /* 0x0000000515157c24 */ /* 0x010fce000f8e02ff */
.L_x_1255:
[----:B------:R-:W-:-:S05]  /*17070*/  IADD3 R7, PT, PT, R3, R0, RZ ;  /* 0x0000000003077210 */ /* 0x000fca0007ffe0ff */
[----:B0-----:R-:W-:-:S05]  /*17080*/  IMAD.WIDE.U32 R6, R7, 0x20, R18 ;  /* 0x0000002007067825 */ /* 0x001fca00078e0012 */
[----:B------:R-:W3:Y:S04]  /*17090*/  LDG.E.64 R8, desc[UR36][R6.64] ;  /* 0x0000002406087981 */ /* 0x000ee8000c1e1b00 */
[----:B------:R-:W4:Y:S04]  /*170a0*/  LDG.E.64 R10, desc[UR36][R6.64+0x8] ;  /* 0x00000824060a7981 */ /* 0x000f28000c1e1b00 */
[----:B--2---:R-:W2:Y:S04]  /*170b0*/  LDG.E.64 R12, desc[UR36][R6.64+0x10] ;  /* 0x00001024060c7981 */ /* 0x004ea8000c1e1b00 */
[----:B-1----:R-:W5:Y:S01]  /*170c0*/  LDG.E.64 R14, desc[UR36][R6.64+0x18] ;  /* 0x00001824060e7981 */ /* 0x002f62000c1e1b00 */
[----:B------:R-:W-:-:S05]  /*170d0*/  IMAD.IADD R0, R21, 0x1, R0 ;  /* 0x0000000115007824 */ /* 0x000fca00078e0200 */
[----:B------:R-:W-:Y:S02]  /*170e0*/  ISETP.GE.U32.AND P1, PT, R0, UR8, PT ;  /* 0x0000000800007c0c */ /* 0x000fe4000bf26070 */
[----:B---3--:R-:W-:Y:S02]  /*170f0*/  LOP3.LUT R16, R8, R16, RZ, 0x3c, !PT ;  /* 0x0000001008107212 */ /* 0x008fe400078e3cff */
[----:B------:R-:W-:Y:S02]  /*17100*/  LOP3.LUT R39, R9, R39, RZ, 0x3c, !PT ;  /* 0x0000002709277212 */ /* 0x000fe400078e3cff */
[----:B----4-:R-:W-:Y:S02]  /*17110*/  LOP3.LUT R35, R10, R35, RZ, 0x3c, !PT ;  /* 0x000000230a237212 */ /* 0x010fe400078e3cff */
[----:B------:R-:W-:Y:S02]  /*17120*/  LOP3.LUT R37, R11, R37, RZ, 0x3c, !PT ;  /* 0x000000250b257212 */ /* 0x000fe400078e3cff */
[----:B--2---:R-:W-:-:S02]  /*17130*/  LOP3.LUT R31, R12, R31, RZ, 0x3c, !PT ;  /* 0x0000001f0c1f7212 */ /* 0x004fc400078e3cff */
[----:B------:R-:W-:Y:S02]  /*17140*/  LOP3.LUT R33, R13, R33, RZ, 0x3c, !PT ;  /* 0x000000210d217212 */ /* 0x000fe400078e3cff */
[----:B-----5:R-:W-:Y:S02]  /*17150*/  LOP3.LUT R27, R14, R27, RZ, 0x3c, !PT ;  /* 0x0000001b0e1b7212 */ /* 0x020fe400078e3cff */
[----:B------:R-:W-:Y:S01]  /*17160*/  LOP3.LUT R29, R15, R29, RZ, 0x3c, !PT ;  /* 0x0000001d0f1d7212 */ /* 0x000fe200078e3cff */
[----:B------:R-:W-:Y:S06]  /*17170*/  @!P1 BRA `(.L_x_1255) ;  /* 0xfffffffc00bc9947 */ /* 0x000fec000383ffff */
[----:B------:R-:W-:Y:S05]  /*17180*/  BSYNC.RECONVERGENT B1 ;  /* 0x0000000000017941 */ /* 0x000fea0003800200 */
.L_x_1254:
[----:B------:R-:W-:Y:S01]  /*17190*/  MOV R9, R39 ;  /* 0x0000002700097202 */ /* 0x000fe20000000f00 */
[----:B------:R-:W-:Y:S01]  /*171a0*/  IMAD.MOV.U32 R7, RZ, RZ, R37 ;  /* 0x000000ffff077224 */ /* 0x000fe200078e0025 */
[----:B------:R-:W-:Y:S01]  /*171b0*/  MOV R6, R35 ;  /* 0x0000002300067202 */ /* 0x000fe20000000f00 */
[----:B------:R-:W-:Y:S01]  /*171c0*/  IMAD.MOV.U32 R0, RZ, RZ, R27 ;  /* 0x000000ffff007224 */ /* 0x000fe200078e001b */
[----:B------:R-:W-:Y:S02]  /*171d0*/  MOV R18, R31 ;  /* 0x0000001f00127202 */ /* 0x000fe40000000f00 */
[----:B------:R-:W-:Y:S02]  /*171e0*/  MOV R19, R33 ;  /* 0x0000002100137202 */ /* 0x000fe40000000f00 */
[----:B------:R-:W-:Y:S01]  /*171f0*/  MOV R3, R29 ;  /* 0x0000001d00037202 */ /* 0x000fe20000000f00 */
[----:B------:R-:W-:Y:S06]  /*17200*/  BRA `(.L_x_1253) ;  /* 0x0000000000cc7947 */ /* 0x000fec0003800000 */
.L_x_1252:
[----:B------:R-:W4:Y:S01]  /*17210*/  LDCU UR7, c[0x0][0x3a4] ;  /* 0x00007480ff0777ac */ /* 0x000f220008000800 */
[----:B---3--:R-:W-:Y:S01]  /*17220*/  MOV R6, UR10 ;  /* 0x0000000a00067c02 */ /* 0x008fe20008000f00 */
[----:B------:R-:W-:Y:S01]  /*17230*/  IMAD.U32 R7, RZ, RZ, UR11 ;  /* 0x0000000bff077e24 */ /* 0x000fe2000f8e00ff */
[----:B------:R-:W-:Y:S01]  /*17240*/  MOV R18, UR10 ;  /* 0x0000000a00127c02 */ /* 0x000fe20008000f00 */
[----:B------:R-:W-:Y:S01]  /*17250*/  IMAD.U32 R0, RZ, RZ, UR10 ;  /* 0x0000000aff007e24 */ /* 0x000fe2000f8e00ff */
[----:B------:R-:W-:Y:S02]  /*17260*/  MOV R19, UR11 ;  /* 0x0000000b00137c02 */ /* 0x000fe40008000f00 */
[----:B------:R-:W-:Y:S02]  /*17270*/  MOV R3, UR11 ;  /* 0x0000000b00037c02 */ /* 0x000fe40008000f00 */
[----:B----4-:R-:W-:-:S13]  /*17280*/  ISETP.GE.U32.AND P1, PT, R2, UR7, PT ;  /* 0x0000000702007c0c */ /* 0x010fda000bf26070 */
[----:B------:R-:W-:Y:S05]  /*17290*/  @P1 BRA `(.L_x_1253) ;  /* 0x0000000000a81947 */ /* 0x000fea0003800000 */
[----:B------:R-:W3:Y:S01]  /*172a0*/  LDCU UR5, c[0x0][0x374] ;  /* 0x00006e80ff0577ac */ /* 0x000ee20008000800 */
[----:B------:R-:W4:Y:S01]  /*172b0*/  LDC R16, c[0x0][0x360] ;  /* 0x0000d800ff107b82 */ /* 0x000f220000000800 */
[----:B------:R-:W-:Y:S01]  /*172c0*/  BSSY.RECONVERGENT B1, `(.L_x_1256) ;  /* 0x000001f000017945 */ /* 0x000fe20003800200 */
[----:B------:R-:W-:Y:S01]  /*172d0*/  MOV R37, UR10 ;  /* 0x0000000a00257c02 */ /* 0x000fe20008000f00 */
        /* <DEDUP_REMOVED lines=8> */
[----:B------:R-:W-:-:S03]  /*17360*/  MOV R3, R2 ;  /* 0x0000000200037202 */ /* 0x000fc60000000f00 */
[----:B------:R-:W0:Y:S01]  /*17370*/  LDC R20, c[0x0][0x364] ;  /* 0x0000d900ff147b82 */ /* 0x000e220000000800 */
[----:B---3--:R-:W-:-:S07]  /*17380*/  IMAD R0, R8, UR5, RZ ;  /* 0x0000000508007c24 */ /* 0x008fce000f8e02ff */
.L_x_1257:
[----:B------:R-:W-:-:S05]  /*17390*/  IADD3 R6, PT, PT, R0, R3, RZ ;  /* 0x0000000300067210 */ /* 0x000fca0007ffe0ff */
[----:B----4-:R-:W-:-:S04]  /*173a0*/  IMAD R7, R6, R16, R17 ;  /* 0x0000001006077224 */ /* 0x010fc800078e0211 */
        /* <DEDUP_REMOVED lines=17> */
.L_x_1256:
[----:B------:R-:W-:Y:S01]  /*174c0*/  MOV R16, R37 ;  /* 0x0000002500107202 */ /* 0x000fe20000000f00 */
[----:B------:R-:W-:Y:S01]  /*174d0*/  IMAD.MOV.U32 R6, RZ, RZ, R33 ;  /* 0x000000ffff067224 */ /* 0x000fe200078e0021 */
[----:B------:R-:W-:Y:S01]  /*174e0*/  MOV R9, R39 ;  /* 0x0000002700097202 */ /* 0x000fe20000000f00 */
[----:B------:R-:W-:Y:S01]  /*174f0*/  IMAD.MOV.U32 R19, RZ, RZ, R31 ;  /* 0x000000ffff137224 */ /* 0x000fe200078e001f */
[----:B------:R-:W-:Y:S02]  /*17500*/  MOV R7, R35 ;  /* 0x0000002300077202 */ /* 0x000fe40000000f00 */
[----:B------:R-:W-:Y:S02]  /*17510*/  MOV R18, R29 ;  /* 0x0000001d00127202 */ /* 0x000fe40000000f00 */
[----:B------:R-:W-:Y:S02]  /*17520*/  MOV R0, R21 ;  /* 0x0000001500007202 */ /* 0x000fe40000000f00 */
[----:B------:R-:W-:-:S07]  /*17530*/  MOV R3, R27 ;  /* 0x0000001b00037202 */ /* 0x000fce0000000f00 */
.L_x_1253:
[----:B------:R-:W-:Y:S05]  /*17540*/  BSYNC.RECONVERGENT B0 ;  /* 0x0000000000007941 */ /* 0x000fea0003800200 */
.L_x_1251:
[----:B------:R-:W3:Y:S01]  /*17550*/  LDCU UR5, c[0x0][0x360] ;  /* 0x00006c00ff0577ac */ /* 0x000ee20008000800 */
[----:B------:R-:W-:Y:S01]  /*17560*/  MOV R10, R6 ;  /* 0x00000006000a7202 */ /* 0x000fe20000000f00 */
[----:B------:R-:W-:Y:S01]  /*17570*/  IMAD.MOV.U32 R12, RZ, RZ, R18 ;  /* 0x000000ffff0c7224 */ /* 0x000fe200078e0012 */
[----:B------:R-:W-:Y:S01]  /*17580*/  MOV R11, R7 ;  /* 0x00000007000b7202 */ /* 0x000fe20000000f00 */
[----:B------:R-:W-:Y:S01]  /*17590*/  UIADD3 UR4, UPT, UPT, UR4, 0x10, URZ ;  /* 0x0000001004047890 */ /* 0x000fe2000fffe0ff */
[----:B0-2---:R-:W-:Y:S01]  /*175a0*/  MOV R13, R19 ;  /* 0x00000013000d7202 */ /* 0x005fe20000000f00 */
[----:B-1----:R-:W-:Y:S01]  /*175b0*/  IMAD.MOV.U32 R15, RZ, RZ, R3 ;  /* 0x000000ffff0f7224 */ /* 0x002fe200078e0003 */
[----:B------:R-:W-:Y:S01]  /*175c0*/  MOV R14, R0 ;  /* 0x00000000000e7202 */ /* 0x000fe20000000f00 */
[----:B------:R-:W-:Y:S01]  /*175d0*/  ULEA UR8, UR6, UR4, 0x18 ;  /* 0x0000000406087291 */ /* 0x000fe2000f8ec0ff */
[----:B------:R-:W0:Y:S01]  /*175e0*/  LDCU UR6, c[0x0][0x364] ;  /* 0x00006c80ff0677ac */ /* 0x000e220008000800 */
[----:B---3--:R-:W-:-:S05]  /*175f0*/  IMAD R8, R2, UR5, R17 ;  /* 0x0000000502087c24 */ /* 0x008fca000f8e0211 */
[----:B------:R-:W-:Y:S01]  /*17600*/  LEA R21, R8, UR8, 0x5 ;  /* 0x0000000808157c11 */ /* 0x000fe2000f8e28ff */
[----:B------:R-:W-:-:S04]  /*17610*/  IMAD.MOV.U32 R8, RZ, RZ, R16 ;  /* 0x000000ffff087224 */ /* 0x000fc800078e0010 */
[----:B------:R1:W-:Y:S01]  /*17620*/  STS.128 [R21+0x10], R12 ;  /* 0x0000100c15007388 */ /* 0x0003e20000000c00 */
[----:B0-----:R-:W-:-:S03]  /*17630*/  UISETP.GE.U32.AND UP0, UPT, UR6, 0x2, UPT ;  /* 0x000000020600788c */ /* 0x001fc6000bf06070 */
[----:B------:R1:W-:Y:S06]  /*17640*/  STS.128 [R21], R8 ;  /* 0x0000000815007388 */ /* 0x0003ec0000000c00 */
[----:B------:R-:W-:Y:S05]  /*17650*/  BRA.U !UP0, `(.L_x_1258) ;  /* 0x0000000108847547 */ /* 0x000fea000b800000 */
[----:B------:R-:W-:-:S05]  /*17660*/  UMOV UR4, UR6 ;  /* 0x0000000600047c82 */ /* 0x000fca0008000000 */
.L_x_1261:
[----:B------:R-:W-:Y:S01]  /*17670*/  USHF.R.U32.HI UR7, URZ, 0x1, UR4 ;  /* 0x00000001ff077899 */ /* 0x000fe20008011604 */
[----:B------:R-:W-:Y:S05]  /*17680*/  BAR.SYNC.DEFER_BLOCKING 0x0 ;  /* 0x0000000000007b1d */ /* 0x000fea0000010000 */
[----:B01----:R-:W-:Y:S01]  /*17690*/  IADD3 R8, PT, PT, R2, UR7, RZ ;  /* 0x0000000702087c10 */ /* 0x003fe2000fffe0ff */
[----:B------:R-:W-:Y:S03]  /*176a0*/  BSSY.RECONVERGENT B0, `(.L_x_1259) ;  /* 0x0000019000007945 */ /* 0x000fe60003800200 */
        /* <DEDUP_REMOVED lines=12> */
[----:B------:R-:W-:Y:S02]  /*17770*/  LOP3.LUT R18, R28, R18, RZ, 0x3c, !PT ;  /* 0x000000121c127212 */ /* 0x000fe400078e3cff */
[----:B------:R-:W-:Y:S02]  /*17780*/  LOP3.LUT R0, R30, R0, RZ, 0x3c, !PT ;  /* 0x000000001e007212 */ /* 0x000fe400078e3cff */
[----:B------:R-:W-:Y:S02]  /*17790*/  LOP3.LUT R3, R31, R3, RZ, 0x3c, !PT ;  /* 0x000000031f037212 */ /* 0x000fe400078e3cff */
[----:B------:R-:W-:Y:S01]  /*177a0*/  LOP3.LUT R9, R13, R9, RZ, 0x3c, !PT ;  /* 0x000000090d097212 */ /* 0x000fe200078e3cff */
[----:B------:R-:W-:Y:S01]  /*177b0*/  IMAD.MOV.U32 R13, RZ, RZ, R19 ;  /* 0x000000ffff0d7224 */ /* 0x000fe200078e0013 */
[----:B------:R-:W-:Y:S02]  /*177c0*/  MOV R8, R16 ;  /* 0x0000001000087202 */ /* 0x000fe40000000f00 */
[----:B------:R-:W-:-:S02]  /*177d0*/  MOV R11, R7 ;  /* 0x00000007000b7202 */ /* 0x000fc40000000f00 */
[----:B------:R-:W-:Y:S02]  /*177e0*/  MOV R12, R18 ;  /* 0x00000012000c7202 */ /* 0x000fe40000000f00 */
[----:B------:R-:W-:Y:S01]  /*177f0*/  MOV R14, R0 ;  /* 0x00000000000e7202 */ /* 0x000fe20000000f00 */
[----:B------:R0:W-:Y:S01]  /*17800*/  STS.128 [R21], R8 ;  /* 0x0000000815007388 */ /* 0x0001e20000000c00 */
[----:B------:R-:W-:-:S05]  /*17810*/  MOV R15, R3 ;  /* 0x00000003000f7202 */ /* 0x000fca0000000f00 */
[----:B------:R0:W-:Y:S02]  /*17820*/  STS.128 [R21+0x10], R12 ;  /* 0x0000100c15007388 */ /* 0x0001e40000000c00 */
.L_x_1260:
[----:B------:R-:W-:Y:S05]  /*17830*/  BSYNC.RECONVERGENT B0 ;  /* 0x0000000000007941 */ /* 0x000fea0003800200 */
.L_x_1259:
[----:B------:R-:W-:-:S03]  /*17840*/  UISETP.GT.U32.AND UP0, UPT, UR4, 0x3, UPT ;  /* 0x000000030400788c */ /* 0x000fc6000bf04070 */
[----:B------:R-:W-:-:S06]  /*17850*/  UMOV UR4, UR7 ;  /* 0x0000000700047c82 */ /* 0x000fcc0008000000 */
[----:B------:R-:W-:Y:S05]  /*17860*/  BRA.U UP0, `(.L_x_1261) ;  /* 0xfffffffd00807547 */ /* 0x000fea000b83ffff */
.L_x_1258:
[----:B------:R-:W2:Y:S02]  /*17870*/  LDCU UR4, c[0x0][0x3a8] ;  /* 0x00007500ff0477ac */ /* 0x000ea40008000800 */
[----:B--2---:R-:W-:-:S09]  /*17880*/  UISETP.NE.AND UP0, UPT, UR4, URZ, UPT ;  /* 0x000000ff0400728c */ /* 0x004fd2000bf05270 */
[----:B------:R-:W-:Y:S05]  /*17890*/  BRA.U !UP0, `(.L_x_1262) ;  /* 0x0000000508387547 */ /* 0x000fea000b800000 */
[----:B------:R-:W-:Y:S02]  /*178a0*/  UISETP.GE.U32.AND UP0, UPT, UR5, 0x21, UPT ;  /* 0x000000210500788c */ /* 0x000fe4000bf06070 */
[----:B------:R-:W-:-:S07]  /*178b0*/  UMOV UR4, UR5 ;  /* 0x0000000500047c82 */ /* 0x000fce0008000000 */
[----:B------:R-:W-:Y:S05]  /*178c0*/  BRA.U !UP0, `(.L_x_1263) ;  /* 0x0000000108b07547 */ /* 0x000fea000b800000 */
[----:B01----:R-:W-:Y:S01]  /*178d0*/  IMAD.MOV.U32 R8, RZ, RZ, R16 ;  /* 0x000000ffff087224 */ /* 0x003fe200078e0010 */
[----:B------:R-:W-:Y:S01]  /*178e0*/  MOV R10, R6 ;  /* 0x00000006000a7202 */ /* 0x000fe20000000f00 */
[----:B------:R-:W-:Y:S01]  /*178f0*/  IMAD.MOV.U32 R12, RZ, RZ, R18 ;  /* 0x000000ffff0c7224 */ /* 0x000fe200078e0012 */
[----:B------:R-:W-:Y:S01]  /*17900*/  MOV R11, R7 ;  /* 0x00000007000b7202 */ /* 0x000fe20000000f00 */
[----:B------:R-:W-:Y:S01]  /*17910*/  IMAD.MOV.U32 R15, RZ, RZ, R3 ;  /* 0x000000ffff0f7224 */ /* 0x000fe200078e0003 */
[----:B------:R-:W-:Y:S01]  /*17920*/  MOV R13, R19 ;  /* 0x00000013000d7202 */ /* 0x000fe20000000f00 */
[----:B------:R-:W-:Y:S01]  /*17930*/  UISETP.GE.U32.AND UP0, UPT, UR5, 0x40, UPT ;  /* 0x000000400500788c */ /* 0x000fe2000bf06070 */
[----:B------:R-:W-:Y:S01]  /*17940*/  MOV R14, R0 ;  /* 0x00000000000e7202 */ /* 0x000fe20000000f00 */
[----:B------:R2:W-:Y:S01]  /*17950*/  STS.128 [R21], R8 ;  /* 0x0000000815007388 */ /* 0x0005e20000000c00 */
[----:B------:R-:W-:-:S03]  /*17960*/  UMOV UR4, 0x20 ;  /* 0x0000002000047882 */ /* 0x000fc60000000000 */
[----:B------:R2:W-:Y:S03]  /*17970*/  STS.128 [R21+0x10], R12 ;  /* 0x0000100c15007388 */ /* 0x0005e60000000c00 */
[----:B------:R-:W-:Y:S05]  /*17980*/  BRA.U !UP0, `(.L_x_1263) ;  /* 0x0000000108807547 */ /* 0x000fea000b800000 */
[----:B------:R-:W-:-:S07]  /*17990*/  MOV R2, UR5 ;  /* 0x0000000500027c02 */ /* 0x000fce0008000f00 */
.L_x_1266:
        /* <DEDUP_REMOVED lines=28> */
.L_x_1265:
[----:B------:R-:W-:Y:S05]  /*17b60*/  BSYNC.RECONVERGENT B0 ;  /* 0x0000000000007941 */ /* 0x000fea0003800200 */
.L_x_1264:
[----:B------:R-:W-:Y:S01]  /*17b70*/  MOV R2, R20 ;  /* 0x0000001400027202 */ /* 0x000fe20000000f00 */
[----:B------:R-:W-:Y:S06]  /*17b80*/  @P2 BRA `(.L_x_1266) ;  /* 0xfffffffc00842947 */ /* 0x000fec000383ffff */
.L_x_1263:
[----:B------:R-:W-:Y:S01]  /*17b90*/  BAR.SYNC.DEFER_BLOCKING 0x0 ;  /* 0x0000000000007b1d */ /* 0x000fe20000010000 */
[----:B------:R-:W-:-:S09]  /*17ba0*/  UISETP.GE.U32.AND UP0, UPT, UR4, 0x2, UPT ;  /* 0x000000020400788c */ /* 0x000fd2000bf06070 */
[----:B------:R-:W-:Y:S05]  /*17bb0*/  BRA.U !UP0, `(.L_x_1262) ;  /* 0x0000000108707547 */ /* 0x000fea000b800000 */
[----:B------:R-:W-:-:S07]  /*17bc0*/  IMAD.MOV.U32 R17, RZ, RZ, 0x1 ;  /* 0x00000001ff117424 */ /* 0x000fce00078e00ff */
.L_x_1267:
[----:B012---:R-:W-:Y:S01]  /*17bd0*/  MOV R10, R16 ;  /* 0x00000010000a7202 */ /* 0x007fe20000000f00 */
[----:B------:R-:W-:Y:S01]  /*17be0*/  IMAD.MOV.U32 R12, RZ, RZ, R6 ;  /* 0x000000ffff0c7224 */ /* 0x000fe200078e0006 */
        /* <DEDUP_REMOVED lines=25> */
.L_x_1262:
[----:B------:R-:W-:Y:S05]  /*17d80*/  @!P0 EXIT ;  /* 0x000000000000894d */ /* 0x000fea0003800000 */
[----:B------:R-:W3:Y:S02]  /*17d90*/  LDCU.64 UR4, c[0x0][0x778] ;  /* 0x0000ef00ff0477ac */ /* 0x000ee40008000a00 */
[----:B---3--:R-:W-:-:S04]  /*17da0*/  UISETP.NE.U32.AND UP0, UPT, UR4, URZ, UPT ;  /* 0x000000ff0400728c */ /* 0x008fc8000bf05070 */
[----:B------:R-:W-:-:S09]  /*17db0*/  UISETP.NE.AND.EX UP0, UPT, UR5, URZ, UPT, UP0 ;  /* 0x000000ff0500728c */ /* 0x000fd2000bf05300 */
[----:B------:R-:W-:Y:S05]  /*17dc0*/  BRA.U UP0, `(.L_x_1268) ;  /* 0x0000000500f87547 */ /* 0x000fea000b800000 */
[----:B------:R-:W3:Y:S01]  /*17dd0*/  LDCU.U8 UR6, c[0x0][0x798] ;  /* 0x0000f300ff0677ac */ /* 0x000ee20008000000 */
[----:B------:R-:W4:Y:S01]  /*17de0*/  LDCU.64 UR4, c[0x0][0x768] ;  /* 0x0000ed00ff0477ac */ /* 0x000f220008000a00 */
[----:B---3--:R-:W-:Y:S02]  /*17df0*/  ISETP.NE.AND P0, PT, RZ, UR6, PT ;  /* 0x00000006ff007c0c */ /* 0x008fe4000bf05270 */
[----:B----4-:R-:W-:Y:S02]  /*17e00*/  IADD3 R30, P4, PT, R25, UR4, RZ ;  /* 0x00000004191e7c10 */ /* 0x010fe4000ff9e0ff */
[----:B------:R-:W-:Y:S02]  /*17e10*/  IADD3 R28, P3, PT, R24, UR4, RZ ;  /* 0x00000004181c7c10 */ /* 0x000fe4000ff7e0ff */
[----:B------:R-:W-:Y:S02]  /*17e20*/  IADD3 R20, P1, PT, R22, UR4, RZ ;  /* 0x0000000416147c10 */ /* 0x000fe4000ff3e0ff */
[----:B------:R-:W-:-:S02]  /*17e30*/  IADD3.X R31, PT, PT, RZ, UR5, RZ, P4, !PT ;  /* 0x00000005ff1f7c10 */ /* 0x000fc4000a7fe4ff */
[----:B------:R-:W-:Y:S02]  /*17e40*/  IADD3.X R29, PT, PT, RZ, UR5, RZ, P3, !PT ;  /* 0x00000005ff1d7c10 */ /* 0x000fe40009ffe4ff */
[----:B------:R-:W-:Y:S01]  /*17e50*/  IADD3 R26, P2, PT, R23, UR4, RZ ;  /* 0x00000004171a7c10 */ /* 0x000fe2000ff5e0ff */
[----:B------:R-:W3:Y:S01]  /*17e60*/  @P0 LDG.E.64 R4, desc[UR36][R30.64] ;  /* 0x000000241e040981 */ /* 0x000ee2000c1e1b00 */
[----:B012---:R-:W-:-:S03]  /*17e70*/  IADD3.X R21, PT, PT, RZ, UR5, RZ, P1, !PT ;  /* 0x00000005ff157c10 */ /* 0x007fc60008ffe4ff */
[----:B------:R-:W2:Y:S01]  /*17e80*/  @P0 LDG.E.64 R10, desc[UR36][R28.64] ;  /* 0x000000241c0a0981 */ /* 0x000ea2000c1e1b00 */
[----:B------:R-:W-:-:S03]  /*17e90*/  IMAD.X R27, RZ, RZ, UR5, P2 ;  /* 0x00000005ff1b7e24 */ /* 0x000fc600090e06ff */
[----:B------:R-:W4:Y:S04]  /*17ea0*/  @P0 LDG.E.64 R14, desc[UR36][R20.64] ;  /* 0x00000024140e0981 */ /* 0x000f28000c1e1b00 */
[----:B------:R-:W5:Y:S01]  /*17eb0*/  @P0 LDG.E.64 R12, desc[UR36][R26.64] ;  /* 0x000000241a0c0981 */ /* 0x000f62000c1e1b00 */
[----:B------:R-:W0:Y:S02]  /*17ec0*/  LDCU.U8 UR4, c[0x0][0x799] ;  /* 0x0000f320ff0477ac */ /* 0x000e240008000000 */
[----:B0-----:R-:W-:Y:S02]  /*17ed0*/  ISETP.NE.AND P1, PT, RZ, UR4, PT ;  /* 0x00000004ff007c0c */ /* 0x001fe4000bf25270 */
[----:B---3--:R-:W-:Y:S02]  /*17ee0*/  @P0 LOP3.LUT R9, R5, R9, RZ, 0x3c, !PT ;  /* 0x0000000905090212 */ /* 0x008fe400078e3cff */
[----:B--2---:R-:W-:-:S02]  /*17ef0*/  @P0 LOP3.LUT R6, R10, R6, RZ, 0x3c, !PT ;  /* 0x000000060a060212 */ /* 0x004fc400078e3cff */
[----:B------:R-:W-:Y:S02]  /*17f00*/  @P0 LOP3.LUT R7, R11, R7, RZ, 0x3c, !PT ;  /* 0x000000070b070212 */ /* 0x000fe400078e3cff */
[----:B----4-:R-:W-:Y:S02]  /*17f10*/  @P0 LOP3.LUT R3, R15, R3, RZ, 0x3c, !PT ;  /* 0x000000030f030212 */ /* 0x010fe400078e3cff */
[----:B------:R-:W-:Y:S01]  /*17f20*/  @P0 LOP3.LUT R0, R14, R0, RZ, 0x3c, !PT ;  /* 0x000000000e000212 */ /* 0x000fe200078e3cff */
[----:B------:R-:W-:Y:S01]  /*17f30*/  IMAD.MOV.U32 R32, RZ, RZ, R6 ;  /* 0x000000ffff207224 */ /* 0x000fe200078e0006 */
[----:B------:R-:W-:Y:S02]  /*17f40*/  @P0 LOP3.LUT R16, R4, R16, RZ, 0x3c, !PT ;  /* 0x0000001004100212 */ /* 0x000fe400078e3cff */
[----:B------:R-:W-:Y:S02]  /*17f50*/  MOV R17, R9 ;  /* 0x0000000900117202 */ /* 0x000fe40000000f00 */
[----:B------:R-:W-:Y:S01]  /*17f60*/  MOV R33, R7 ;  /* 0x0000000700217202 */ /* 0x000fe20000000f00 */
[----:B------:R-:W-:Y:S01]  /*17f70*/  IMAD.MOV.U32 R35, RZ, RZ, R3 ;  /* 0x000000ffff237224 */ /* 0x000fe200078e0003 */
[----:B-----5:R-:W-:-:S02]  /*17f80*/  @P0 LOP3.LUT R18, R12, R18, RZ, 0x3c, !PT ;  /* 0x000000120c120212 */ /* 0x020fc400078e3cff */
[----:B------:R-:W-:Y:S02]  /*17f90*/  @P0 LOP3.LUT R19, R13, R19, RZ, 0x3c, !PT ;  /* 0x000000130d130212 */ /* 0x000fe400078e3cff */
        /* <DEDUP_REMOVED lines=12> */
[----:B------:R-:W-:Y:S01]  /*18060*/  MOV R12, 0x1 ;  /* 0x00000001000c7802 */ /* 0x000fe20000000f00 */
[----:B------:R2:W3:Y:S01]  /*18070*/  LDC.64 R14, c[0x4][R2] ;  /* 0x01000000020e7b82 */ /* 0x0004e20000000a00 */
[----:B------:R-:W4:Y:S01]  /*18080*/  LDCU.64 UR8, c[0x4][0x7b8] ;  /* 0x0100f700ff0877ac */ /* 0x000f220008000a00 */
[----:B------:R-:W-:Y:S01]  /*18090*/  IMAD.MOV.U32 R13, RZ, RZ, RZ ;  /* 0x000000ffff0d7224 */ /* 0x000fe200078e00ff */
[----:B------:R-:W5:Y:S01]  /*180a0*/  LDCU.64 UR6, c[0x4][0x600] ;  /* 0x0100c000ff0677ac */ /* 0x000f620008000a00 */
[----:B-1----:R-:W-:Y:S02]  /*180b0*/  MOV R4, UR4 ;  /* 0x0000000400047c02 */ /* 0x002fe40008000f00 */
[----:B------:R-:W-:Y:S01]  /*180c0*/  MOV R5, UR5 ;  /* 0x0000000500057c02 */ /* 0x000fe20008000f00 */
[----:B----4-:R-:W-:Y:S01]  /*180d0*/  IMAD.U32 R6, RZ, RZ, UR8 ;  /* 0x00000008ff067e24 */ /* 0x010fe2000f8e00ff */
[----:B------:R-:W-:-:S02]  /*180e0*/  MOV R7, UR9 ;  /* 0x0000000900077c02 */ /* 0x000fc40008000f00 */
[----:B-----5:R-:W-:Y:S01]  /*180f0*/  MOV R10, UR6 ;  /* 0x00000006000a7c02 */ /* 0x020fe20008000f00 */
[----:B--2---:R-:W-:-:S07]  /*18100*/  IMAD.U32 R11, RZ, RZ, UR7 ;  /* 0x00000007ff0b7e24 */ /* 0x004fce000f8e00ff */
[----:B0-----:R-:W-:-:S07]  /*18110*/  LEPC R20, `(.L_x_1270) ;  /* 0x000000001014794e */ /* 0x001fce0000000000 */
[----:B---3--:R-:W-:Y:S05]  /*18120*/  CALL.ABS.NOINC R14 ;  /* 0x000000000e007343 */ /* 0x008fea0003c00000 */
.L_x_1270:
        /* <DEDUP_REMOVED lines=19> */
.L_x_1271:
[----:B------:R-:W-:Y:S05]  /*18260*/  BRA `(.L_x_1272) ;  /* 0x0000000000047947 */ /* 0x000fea0003800000 */
.L_x_1269:
[----:B------:R1:W-:Y:S02]  /*18270*/  STG.E.64 desc[UR36][R30.64], R16 ;  /* 0x000000101e007986 */ /* 0x0003e4000c101b24 */
.L_x_1272:
        /* <DEDUP_REMOVED lines=9> */
[----:B------:R-:W-:Y:S02]  /*18310*/  HFMA2 R12, -RZ, RZ, 0, 5.9604644775390625e-08 ;  /* 0x00000001ff0c7431 */ /* 0x000fe400000001ff */
[----:B------:R-:W-:Y:S01]  /*18320*/  IMAD.MOV.U32 R8, RZ, RZ, 0x2ef ;  /* 0x000002efff087424 */ /* 0x000fe200078e00ff */
[----:B------:R4:W0:Y:S01]  /*18330*/  LDC.64 R14, c[0x4][R2] ;  /* 0x01000000020e7b82 */ /* 0x0008220000000a00 */
        /* <DEDUP_REMOVED lines=8> */
[----:B----4-:R-:W-:-:S07]  /*183c0*/  MOV R11, UR9 ;  /* 0x00000009000b7c02 */ /* 0x010fce0008000f00 */
[----:B0-----:R-:W-:-:S07]  /*183d0*/  LEPC R20, `(.L_x_1274) ;  /* 0x000000001014794e */ /* 0x001fce0000000000 */
[----:B--2---:R-:W-:Y:S05]  /*183e0*/  CALL.ABS.NOINC R14 ;  /* 0x000000000e007343 */ /* 0x004fea0003c00000 */
.L_x_1274:
        /* <DEDUP_REMOVED lines=19> */
.L_x_1275:
[----:B------:R-:W-:Y:S05]  /*18520*/  BRA `(.L_x_1276) ;  /* 0x00000000000c7947 */ /* 0x000fea0003800000 */
.L_x_1273:
[----:B------:R-:W-:-:S04]  /*18530*/  IADD3 R2, P0, PT, R23, UR6, RZ ;  /* 0x0000000617027c10 */ /* 0x000fc8000ff1e0ff */
[----:B------:R-:W-:-:S05]  /*18540*/  IADD3.X R3, PT, PT, RZ, UR7, RZ, P0, !PT ;  /* 0x00000007ff037c10 */ /* 0x000fca00087fe4ff */
[----:B------:R3:W-:Y:S04]  /*18550*/  STG.E.64 desc[UR36][R2.64], R18 ;  /* 0x0000001202007986 */ /* 0x0007e8000c101b24 */
.L_x_1276:
[----:B------:R-:W4:Y:S02]  /*18560*/  LDCU.64 UR4, c[0x0][0x768] ;  /* 0x0000ed00ff0477ac */ /* 0x000f240008000a00 */
[----:B----4-:R-:W-:-:S04]  /*18570*/  IADD3 R22, P0, PT, R22, UR4, RZ ;  /* 0x0000000416167c10 */ /* 0x010fc8000ff1e0ff */
[----:B------:R-:W-:-:S05]  /*18580*/  IADD3.X R23, PT, PT, RZ, UR5, RZ, P0, !PT ;  /* 0x00000005ff177c10 */ /* 0x000fca00087fe4ff */
[----:B------:R-:W-:Y:S01]  /*18590*/  STG.E.64 desc[UR36][R22.64], R34 ;  /* 0x0000002216007986 */ /* 0x000fe2000c101b24 */
[----:B------:R-:W-:Y:S05]  /*185a0*/  EXIT ;  /* 0x000000000000794d */ /* 0x000fea0003800000 */
.L_x_1268:
        /* <DEDUP_REMOVED lines=17> */
.L_x_1277:
[----:B------:R-:W-:Y:S01]  /*186c0*/  IMAD.MOV.U32 R17, RZ, RZ, R9 ;  /* 0x000000ffff117224 */ /* 0x000fe200078e0009 */
[----:B------:R-:W-:Y:S01]  /*186d0*/  MOV R26, R6 ;  /* 0x00000006001a7202 */ /* 0x000fe20000000f00 */
[----:B------:R-:W-:Y:S01]  /*186e0*/  IMAD.MOV.U32 R28, RZ, RZ, R0 ;  /* 0x000000ffff1c7224 */ /* 0x000fe200078e0000 */
[----:B------:R-:W-:Y:S02]  /*186f0*/  MOV R27, R7 ;  /* 0x00000007001b7202 */ /* 0x000fe40000000f00 */
[----:B------:R-:W-:Y:S01]  /*18700*/  MOV R29, R3 ;  /* 0x00000003001d7202 */ /* 0x000fe20000000f00 */
[----:B------:R-:W-:Y:S06]  /*18710*/  BRA.U !UP0, `(.L_x_1278) ;  /* 0x0000000508787547 */ /* 0x000fec000b800000 */
[----:B------:R-:W3:Y:S02]  /*18720*/  LDCU UR4, c[0x0][0x79c] ;  /* 0x0000f380ff0477ac */ /* 0x000ee40008000800 */
[----:B---3--:R-:W-:-:S09]  /*18730*/  UISETP.NE.AND UP0, UPT, UR4, 0x1, UPT ;  /* 0x000000010400788c */ /* 0x008fd2000bf05270 */
[----:B------:R-:W-:Y:S05]  /*18740*/  BRA.U !UP0, `(.L_x_1279) ;  /* 0x0000000108907547 */ /* 0x000fea000b800000 */
[----:B------:R-:W-:Y:S01]  /*18750*/  MOV R2, 0x0 ;  /* 0x0000000000027802 */ /* 0x000fe20000000f00 */
[----:B------:R-:W3:Y:S01]  /*18760*/  LDCU.64 UR4, c[0x4][0x7c8] ;  /* 0x0100f900ff0477ac */ /* 0x000ee20008000a00 */
[----:B012---:R-:W-:Y:S02]  /*18770*/  HFMA2 R8, -RZ, RZ, 0, 4.4763088226318359375e-05 ;  /* 0x000002efff087431 */ /* 0x007fe400000001ff */
[----:B------:R-:W-:Y:S01]  /*18780*/  IMAD.MOV.U32 R12, RZ, RZ, 0x1 ;  /* 0x00000001ff0c7424 */ /* 0x000fe200078e00ff */
[----:B------:R0:W1:Y:S01]  /*18790*/  LDC.64 R14, c[0x4][R2] ;  /* 0x01000000020e7b82 */ /* 0x0000620000000a00 */
[----:B------:R-:W2:Y:S01]  /*187a0*/  LDCU.64 UR6, c[0x4][0x7b8] ;  /* 0x0100f700ff0677ac */ /* 0x000ea20008000a00 */
[----:B------:R-:W-:Y:S01]  /*187b0*/  MOV R13, RZ ;  /* 0x000000ff000d7202 */ /* 0x000fe20000000f00 */
[----:B------:R-:W4:Y:S01]  /*187c0*/  LDCU.64 UR8, c[0x4][0x600] ;  /* 0x0100c000ff0877ac */ /* 0x000f220008000a00 */
[----:B---3--:R-:W-:Y:S01]  /*187d0*/  MOV R4, UR4 ;  /* 0x0000000400047c02 */ /* 0x008fe20008000f00 */
[----:B------:R-:W-:Y:S01]  /*187e0*/  IMAD.U32 R5, RZ, RZ, UR5 ;  /* 0x00000005ff057e24 */ /* 0x000fe2000f8e00ff */
[----:B--2---:R-:W-:-:S02]  /*187f0*/  MOV R6, UR6 ;  /* 0x0000000600067c02 */ /* 0x004fc40008000f00 */
[----:B------:R-:W-:Y:S01]  /*18800*/  MOV R7, UR7 ;  /* 0x0000000700077c02 */ /* 0x000fe20008000f00 */
[----:B----4-:R-:W-:Y:S01]  /*18810*/  IMAD.U32 R10, RZ, RZ, UR8 ;  /* 0x00000008ff0a7e24 */ /* 0x010fe2000f8e00ff */
[----:B0-----:R-:W-:-:S07]  /*18820*/  MOV R11, UR9 ;  /* 0x00000009000b7c02 */ /* 0x001fce0008000f00 */
[----:B------:R-:W-:-:S07]  /*18830*/  LEPC R20, `(.L_x_1280) ;  /* 0x000000001014794e */ /* 0x000fce0000000000 */
[----:B-1----:R-:W-:Y:S05]  /*18840*/  CALL.ABS.NOINC R14 ;  /* 0x000000000e007343 */ /* 0x002fea0003c00000 */
.L_x_1280:
        /* <DEDUP_REMOVED lines=19> */
.L_x_1281:
[----:B------:R-:W-:Y:S05]  /*18980*/  BRA `(.L_x_1282) ;  /* 0x0000000000107947 */ /* 0x000fea0003800000 */
.L_x_1279:
[----:B------:R-:W3:Y:S02]  /*18990*/  LDCU.64 UR4, c[0x0][0x768] ;  /* 0x0000ed00ff0477ac */ /* 0x000ee40008000a00 */
[----:B---3--:R-:W-:-:S05]  /*189a0*/  IADD3 R2, P0, PT, R25, UR4, RZ ;  /* 0x0000000419027c10 */ /* 0x008fca000ff1e0ff */
[----:B------:R-:W-:-:S05]  /*189b0*/  IMAD.X R3, RZ, RZ, UR5, P0 ;  /* 0x00000005ff037e24 */ /* 0x000fca00080e06ff */
[----:B------:R3:W-:Y:S03]  /*189c0*/  STG.E.64 desc[UR36][R2.64], R16 ;  /* 0x0000001002007986 */ /* 0x0007e6000c101b24 */
.L_x_1282:
[----:B------:R-:W4:Y:S01]  /*189d0*/  LDCU.64 UR6, c[0x0][0x768] ;  /* 0x0000ed00ff0677ac */ /* 0x000f220008000a00 */
[----:B------:R-:W5:Y:S01]  /*189e0*/  LDCU UR4, c[0x0][0x79c] ;  /* 0x0000f380ff0477ac */ /* 0x000f620008000800 */
[----:B----4-:R-:W-:-:S04]  /*189f0*/  IADD3 R24, P0, PT, R24, UR6, RZ ;  /* 0x0000000618187c10 */ /* 0x010fc8000ff1e0ff */
[----:B------:R-:W-:Y:S01]  /*18a00*/  IADD3.X R25, PT, PT, RZ, UR7, RZ, P0, !PT ;  /* 0x00000007ff197c10 */ /* 0x000fe200087fe4ff */
[----:B-----5:R-:W-:-:S04]  /*18a10*/  UISETP.NE.AND UP0, UPT, UR4, 0x1, UPT ;  /* 0x000000010400788c */ /* 0x020fc8000bf05270 */
[----:B------:R4:W-:Y:S05]  /*18a20*/  STG.E.64 desc[UR36][R24.64], R26 ;  /* 0x0000001a18007986 */ /* 0x0009ea000c101b24 */
[----:B------:R-:W-:Y:S05]  /*18a30*/  BRA.U !UP0, `(.L_x_1283) ;  /* 0x0000000108907547 */ /* 0x000fea000b800000 */
[----:B---3--:R-:W-:Y:S01]  /*18a40*/  MOV R2, 0x0 ;  /* 0x0000000000027802 */ /* 0x008fe20000000f00 */
[----:B------:R-:W3:Y:S01]  /*18a50*/  LDCU.64 UR4, c[0x4][0x7c8] ;  /* 0x0100f900ff0477ac */ /* 0x000ee20008000a00 */
[----:B012---:R-:W-:Y:S02]  /*18a60*/  HFMA2 R8, -RZ, RZ, 0, 4.4763088226318359375e-05 ;  /* 0x000002efff087431 */ /* 0x007fe400000001ff */
[----:B------:R-:W-:Y:S01]  /*18a70*/  IMAD.MOV.U32 R12, RZ, RZ, 0x1 ;  /* 0x00000001ff0c7424 */ /* 0x000fe200078e00ff */
[----:B------:R0:W1:Y:S01]  /*18a80*/  LDC.64 R14, c[0x4][R2] ;  /* 0x01000000020e7b82 */ /* 0x0000620000000a00 */
[----:B------:R-:W2:Y:S01]  /*18a90*/  LDCU.64 UR6, c[0x4][0x7b8] ;  /* 0x0100f700ff0677ac */ /* 0x000ea20008000a00 */
[----:B------:R-:W-:Y:S01]  /*18aa0*/  MOV R13, RZ ;  /* 0x000000ff000d7202 */ /* 0x000fe20000000f00 */
[----:B------:R-:W5:Y:S01]  /*18ab0*/  LDCU.64 UR8, c[0x4][0x600] ;  /* 0x0100c000ff0877ac */ /* 0x000f620008000a00 */
[----:B---3--:R-:W-:Y:S01]  /*18ac0*/  MOV R4, UR4 ;  /* 0x0000000400047c02 */ /* 0x008fe20008000f00 */
[----:B------:R-:W-:Y:S01]  /*18ad0*/  IMAD.U32 R5, RZ, RZ, UR5 ;  /* 0x00000005ff057e24 */ /* 0x000fe2000f8e00ff */
[----:B--2---:R-:W-:-:S02]  /*18ae0*/  MOV R6, UR6 ;  /* 0x0000000600067c02 */ /* 0x004fc40008000f00 */
[----:B------:R-:W-:Y:S01]  /*18af0*/  MOV R7, UR7 ;  /* 0x0000000700077c02 */ /* 0x000fe20008000f00 */
[----:B-----5:R-:W-:Y:S01]  /*18b00*/  IMAD.U32 R10, RZ, RZ, UR8 ;  /* 0x00000008ff0a7e24 */ /* 0x020fe2000f8e00ff */
[----:B0-----:R-:W-:-:S07]  /*18b10*/  MOV R11, UR9 ;  /* 0x00000009000b7c02 */ /* 0x001fce0008000f00 */
[----:B------:R-:W-:-:S07]  /*18b20*/  LEPC R20, `(.L_x_1284) ;  /* 0x000000001014794e */ /* 0x000fce0000000000 */
[----:B-1--4-:R-:W-:Y:S05]  /*18b30*/  CALL.ABS.NOINC R14 ;  /* 0x000000000e007343 */ /* 0x012fea0003c00000 */
.L_x_1284:
        /* <DEDUP_REMOVED lines=19> */
.L_x_1285:
[----:B------:R-:W-:Y:S05]  /*18c70*/  BRA `(.L_x_1286) ;  /* 0x00000000000c7947 */ /* 0x000fea0003800000 */
.L_x_1283:
[----:B---3--:R-:W-:-:S05]  /*18c80*/  IADD3 R2, P0, PT, R23, UR6, RZ ;  /* 0x0000000617027c10 */ /* 0x008fca000ff1e0ff */
[----:B------:R-:W-:-:S05]  /*18c90*/  IMAD.X R3, RZ, RZ, UR7, P0 ;  /* 0x00000007ff037e24 */ /* 0x000fca00080e06ff */
[----:B------:R3:W-:Y:S03]  /*18ca0*/  STG.E.64 desc[UR36][R2.64], R18 ;  /* 0x0000001202007986 */ /* 0x0007e6000c101b24 */
.L_x_1286:
[----:B------:R-:W5:Y:S02]  /*18cb0*/  LDCU.64 UR4, c[0x0][0x768] ;  /* 0x0000ed00ff0477ac */ /* 0x000f640008000a00 */
[----:B-----5:R-:W-:-:S04]  /*18cc0*/  IADD3 R22, P0, PT, R22, UR4, RZ ;  /* 0x0000000416167c10 */ /* 0x020fc8000ff1e0ff */
[----:B------:R-:W-:-:S05]  /*18cd0*/  IADD3.X R23, PT, PT, RZ, UR5, RZ, P0, !PT ;  /* 0x00000005ff177c10 */ /* 0x000fca00087fe4ff */
[----:B------:R-:W-:Y:S01]  /*18ce0*/  STG.E.64 desc[UR36][R22.64], R28 ;  /* 0x0000001c16007986 */ /* 0x000fe2000c101b24 */
[----:B------:R-:W-:Y:S05]  /*18cf0*/  EXIT ;  /* 0x000000000000794d */ /* 0x000fea0003800000 */
.L_x_1278:
[----:B------:R-:W-:Y:S04]  /*18d00*/  STG.E.64 desc[UR36][R4.64], R16 ;  /* 0x0000001004007986 */ /* 0x000fe8000c101b24 */
[----:B------:R-:W-:Y:S04]  /*18d10*/  STG.E.64 desc[UR36][R4.64+0x8], R26 ;  /* 0x0000081a04007986 */ /* 0x000fe8000c101b24 */
[----:B------:R-:W-:Y:S04]  /*18d20*/  STG.E.64 desc[UR36][R4.64+0x10], R18 ;  /* 0x0000101204007986 */ /* 0x000fe8000c101b24 */
[----:B------:R-:W-:Y:S01]  /*18d30*/  STG.E.64 desc[UR36][R4.64+0x18], R28 ;  /* 0x0000181c04007986 */ /* 0x000fe2000c101b24 */
[----:B------:R-:W-:Y:S05]  /*18d40*/  EXIT ;  /* 0x000000000000794d */ /* 0x000fea0003800000 */
.L_x_1242:
        /* <DEDUP_REMOVED lines=19> */
[----:B------:R-:W-:Y:S02]  /*18e80*/  IADD3 R22, P4, PT, R27, UR4, RZ ;  /* 0x000000041b167c10 */ /* 0x000fe4000ff9e0ff */
[----:B------:R-:W-:-:S02]  /*18e90*/  IADD3 R20, P3, PT, R26, UR4, RZ ;  /* 0x000000041a147c10 */ /* 0x000fc4000ff7e0ff */
[----:B01----:R-:W-:Y:S02]  /*18ea0*/  IADD3.X R15, PT, PT, RZ, UR5, RZ, P2, !PT ;  /* 0x00000005ff0f7c10 */ /* 0x003fe400097fe4ff */
[----:B--2---:R-:W-:Y:S01]  /*18eb0*/  IADD3.X R13, PT, PT, RZ, UR5, RZ, P1, !PT ;  /* 0x00000005ff0d7c10 */ /* 0x004fe20008ffe4ff */
        /* <DEDUP_REMOVED lines=9> */
[----:B---3--:R-:W-:-:S03]  /*18f50*/  @P0 LOP3.LUT R0, R10, R0, RZ, 0x3c, !PT ;  /* 0x000000000a000212 */ /* 0x008fc600078e3cff */
[----:B------:R-:W-:Y:S01]  /*18f60*/  IMAD.MOV.U32 R17, RZ, RZ, R3 ;  /* 0x000000ffff117224 */ /* 0x000fe200078e0003 */
[----:B------:R-:W-:Y:S02]  /*18f70*/  @P0 LOP3.LUT R16, R8, R16, RZ, 0x3c, !PT ;  /* 0x0000001008100212 */ /* 0x000fe400078e3cff */
[----:B----4-:R-:W-:Y:S02]  /*18f80*/  @P0 LOP3.LUT R18, R4, R18, RZ, 0x3c, !PT ;  /* 0x0000001204120212 */ /* 0x010fe400078e3cff */
[----:B------:R-:W-:Y:S02]  /*18f90*/  @P0 LOP3.LUT R19, R5, R19, RZ, 0x3c, !PT ;  /* 0x0000001305130212 */ /* 0x000fe400078e3cff */
[----:B-----5:R-:W-:Y:S02]  /*18fa0*/  @P0 LOP3.LUT R74, R6, R74, RZ, 0x3c, !PT ;  /* 0x0000004a064a0212 */ /* 0x020fe400078e3cff */
[----:B------:R-:W-:Y:S02]  /*18fb0*/  @P0 LOP3.LUT R75, R7, R75, RZ, 0x3c, !PT ;  /* 0x0000004b074b0212 */ /* 0x000fe400078e3cff */
[----:B------:R-:W-:-:S02]  /*18fc0*/  @P0 LOP3.LUT R71, R11, R71, RZ, 0x3c, !PT ;  /* 0x000000470b470212 */ /* 0x000fc400078e3cff */
        /* <DEDUP_REMOVED lines=12> */
[----:B0-----:R-:W-:Y:S01]  /*19090*/  IMAD.MOV.U32 R12, RZ, RZ, 0x1 ;  /* 0x00000001ff0c7424 */ /* 0x001fe200078e00ff */
[----:B------:R0:W2:Y:S01]  /*190a0*/  LDC.64 R14, c[0x4][R2] ;  /* 0x01000000020e7b82 */ /* 0x0000a20000000a00 */
[----:B------:R-:W3:Y:S01]  /*190b0*/  LDCU.64 UR6, c[0x4][0x7b8] ;  /* 0x0100f700ff0677ac */ /* 0x000ee20008000a00 */
[----:B------:R-:W-:Y:S01]  /*190c0*/  MOV R13, RZ ;  /* 0x000000ff000d7202 */ /* 0x000fe20000000f00 */
[----:B------:R-:W4:Y:S01]  /*190d0*/  LDCU.64 UR8, c[0x4][0x600] ;  /* 0x0100c000ff0877ac */ /* 0x000f220008000a00 */
[----:B-1----:R-:W-:Y:S01]  /*190e0*/  MOV R4, UR4 ;  /* 0x0000000400047c02 */ /* 0x002fe20008000f00 */
[----:B------:R-:W-:Y:S01]  /*190f0*/  IMAD.U32 R5, RZ, RZ, UR5 ;  /* 0x00000005ff057e24 */ /* 0x000fe2000f8e00ff */
[----:B---3--:R-:W-:-:S02]  /*19100*/  MOV R6, UR6 ;  /* 0x0000000600067c02 */ /* 0x008fc40008000f00 */
[----:B------:R-:W-:Y:S01]  /*19110*/  MOV R7, UR7 ;  /* 0x0000000700077c02 */ /* 0x000fe20008000f00 */
[----:B----4-:R-:W-:Y:S01]  /*19120*/  IMAD.U32 R10, RZ, RZ, UR8 ;  /* 0x00000008ff0a7e24 */ /* 0x010fe2000f8e00ff */
[----:B0-----:R-:W-:-:S07]  /*19130*/  MOV R11, UR9 ;  /* 0x00000009000b7c02 */ /* 0x001fce0008000f00 */
[----:B------:R-:W-:-:S07]  /*19140*/  LEPC R20, `(.L_x_1289) ;  /* 0x000000001014794e */ /* 0x000fce0000000000 */
[----:B--2---:R-:W-:Y:S05]  /*19150*/  CALL.ABS.NOINC R14 ;  /* 0x000000000e007343 */ /* 0x004fea0003c00000 */
.L_x_1289:
        /* <DEDUP_REMOVED lines=19> */
.L_x_1290:
[----:B------:R-:W-:Y:S05]  /*19290*/  BRA `(.L_x_1291) ;  /* 0x0000000000047947 */ /* 0x000fea0003800000 */
.L_x_1288:
[----:B------:R1:W-:Y:S02]  /*192a0*/  STG.E.64 desc[UR36][R22.64], R18 ;  /* 0x0000001216007986 */ /* 0x0003e4000c101b24 */
.L_x_1291:
        /* <DEDUP_REMOVED lines=10> */
[----:B0-----:R-:W-:Y:S01]  /*19350*/  MOV R12, 0x1 ;  /* 0x00000001000c7802 */ /* 0x001fe20000000f00 */
[----:B------:R0:W4:Y:S01]  /*19360*/  LDC.64 R14, c[0x4][R2] ;  /* 0x01000000020e7b82 */ /* 0x0001220000000a00 */
        /* <DEDUP_REMOVED lines=8> */
[----:B0-----:R-:W-:-:S07]  /*193f0*/  IMAD.U32 R11, RZ, RZ, UR9 ;  /* 0x00000009ff0b7e24 */ /* 0x001fce000f8e00ff */
[----:B------:R-:W-:-:S07]  /*19400*/  LEPC R20, `(.L_x_1293) ;  /* 0x000000001014794e */ /* 0x000fce0000000000 */
[----:B--2-4-:R-:W-:Y:S05]  /*19410*/  CALL.ABS.NOINC R14 ;  /* 0x000000000e007343 */ /* 0x014fea0003c00000 */
.L_x_1293:
        /* <DEDUP_REMOVED lines=19> */
.L_x_1294:
[----:B------:R-:W-:Y:S05]  /*19550*/  BRA `(.L_x_1295) ;  /* 0x00000000000c7947 */ /* 0x000fea0003800000 */
.L_x_1292:
[----:B------:R-:W-:-:S04]  /*19560*/  IADD3 R2, P0, PT, R25, UR6, RZ ;  /* 0x0000000619027c10 */ /* 0x000fc8000ff1e0ff */
[----:B------:R-:W-:-:S05]  /*19570*/  IADD3.X R3, PT, PT, RZ, UR7, RZ, P0, !PT ;  /* 0x00000007ff037c10 */ /* 0x000fca00087fe4ff */
[----:B------:R3:W-:Y:S04]  /*19580*/  STG.E.64 desc[UR36][R2.64], R16 ;  /* 0x0000001002007986 */ /* 0x0007e8000c101b24 */
.L_x_1295:
[----:B------:R-:W4:Y:S02]  /*19590*/  LDCU.64 UR4, c[0x0][0x768] ;  /* 0x0000ed00ff0477ac */ /* 0x000f240008000a00 */
[----:B----4-:R-:W-:-:S05]  /*195a0*/  IADD3 R24, P0, PT, R24, UR4, RZ ;  /* 0x0000000418187c10 */ /* 0x010fca000ff1e0ff */
[----:B------:R-:W-:-:S05]  /*195b0*/  IMAD.X R25, RZ, RZ, UR5, P0 ;  /* 0x00000005ff197e24 */ /* 0x000fca00080e06ff */
[----:B------:R-:W-:Y:S01]  /*195c0*/  STG.E.64 desc[UR36][R24.64], R70 ;  /* 0x0000004618007986 */ /* 0x000fe2000c101b24 */
[----:B------:R-:W-:Y:S05]  /*195d0*/  EXIT ;  /* 0x000000000000794d */ /* 0x000fea0003800000 */
.L_x_1287:
[----:B------:R-:W3:Y:S01]  /*195e0*/  LDCU.U8 UR4, c[0x0][0x798] ;  /* 0x0000f300ff0477ac */ /* 0x000ee20008000000 */
[----:B------:R-:W4:Y:S01]  /*195f0*/  LDCU.U8 UR5, c[0x0][0x799] ;  /* 0x0000f320ff0577ac */ /* 0x000f220008000000 */
[----:B---3--:R-:W-:Y:S02]  /*19600*/  UISETP.NE.AND UP0, UPT, UR4, URZ, UPT ;  /* 0x000000ff0400728c */ /* 0x008fe4000bf05270 */
[----:B----4-:R-:W-:-:S07]  /*19610*/  UISETP.NE.AND UP1, UPT, UR5, URZ, UPT ;  /* 0x000000ff0500728c */ /* 0x010fce000bf25270 */
[----:B------:R-:W-:Y:S05]  /*19620*/  BRA.U !UP0, `(.L_x_1296) ;  /* 0x0000000108307547 */ /* 0x000fea000b800000 */
[----:B------:R-:W3:Y:S04]  /*19630*/  LDG.E.64 R6, desc[UR36][R4.64] ;  /* 0x0000002404067981 */ /* 0x000ee8000c1e1b00 */
[----:B------:R-:W1:Y:S04]  /*19640*/  LDG.E.64 R8, desc[UR36][R4.64+0x8] ;  /* 0x0000082404087981 */ /* 0x000e68000c1e1b00 */
[----:B------:R-:W4:Y:S04]  /*19650*/  LDG.E.64 R10, desc[UR36][R4.64+0x10] ;  /* 0x00001024040a7981 */ /* 0x000f28000c1e1b00 */
[----:B0-2---:R-:W2:Y:S01]  /*19660*/  LDG.E.64 R12, desc[UR36][R4.64+0x18] ;  /* 0x00001824040c7981 */ /* 0x005ea2000c1e1b00 */
[----:B---3--:R-:W-:-:S02]  /*19670*/  LOP3.LUT R18, R6, R18, RZ, 0x3c, !PT ;  /* 0x0000001206127212 */ /* 0x008fc400078e3cff */
[----:B------:R-:W-:Y:S02]  /*19680*/  LOP3.LUT R19, R7, R19, RZ, 0x3c, !PT ;  /* 0x0000001307137212 */ /* 0x000fe400078e3cff */
[----:B-1----:R-:W-:Y:S02]  /*19690*/  LOP3.LUT R74, R8, R74, RZ, 0x3c, !PT ;  /* 0x0000004a084a7212 */ /* 0x002fe400078e3cff */
[----:B------:R-:W-:Y:S02]  /*196a0*/  LOP3.LUT R75, R9, R75, RZ, 0x3c, !PT ;  /* 0x0000004b094b7212 */ /* 0x000fe400078e3cff */
[----:B----4-:R-:W-:Y:S02]  /*196b0*/  LOP3.LUT R16, R10, R16, RZ, 0x3c, !PT ;  /* 0x000000100a107212 */ /* 0x010fe400078e3cff */
[----:B------:R-:W-:Y:S02]  /*196c0*/  LOP3.LUT R3, R11, R3, RZ, 0x3c, !PT ;  /* 0x000000030b037212 */ /* 0x000fe400078e3cff */
[----:B--2---:R-:W-:-:S02]  /*196d0*/  LOP3.LUT R0, R12, R0, RZ, 0x3c, !PT ;  /* 0x000000000c007212 */ /* 0x004fc400078e3cff */
[----:B------:R-:W-:-:S07]  /*196e0*/  LOP3.LUT R71, R13, R71, RZ, 0x3c, !PT ;  /* 0x000000470d477212 */ /* 0x000fce00078e3cff */
.L_x_1296:
[----:B------:R-:W-:Y:S02]  /*196f0*/  MOV R17, R3 ;  /* 0x0000000300117202 */ /* 0x000fe40000000f00 */
[----:B012---:R-:W-:Y:S01]  /*19700*/  MOV R70, R0 ;  /* 0x0000000000467202 */ /* 0x007fe20000000f00 */
        /* <DEDUP_REMOVED lines=20> */
.L_x_1299:
        /* <DEDUP_REMOVED lines=19> */
.L_x_1300:
[----:B------:R-:W-:Y:S05]  /*19980*/  BRA `(.L_x_1301) ;  /* 0x0000000000107947 */ /* 0x000fea0003800000 */
.L_x_1298:
[----:B------:R-:W0:Y:S02]  /*19990*/  LDCU.64 UR4, c[0x0][0x768] ;  /* 0x0000ed00ff0477ac */ /* 0x000e240008000a00 */
[----:B0-----:R-:W-:-:S04]  /*199a0*/  IADD3 R2, P0, PT, R27, UR4, RZ ;  /* 0x000000041b027c10 */ /* 0x001fc8000ff1e0ff */
[----:B------:R-:W-:-:S05]  /*199b0*/  IADD3.X R3, PT, PT, RZ, UR5, RZ, P0, !PT ;  /* 0x00000005ff037c10 */ /* 0x000fca00087fe4ff */
[----:B------:R0:W-:Y:S04]  /*199c0*/  STG.E.64 desc[UR36][R2.64], R18 ;  /* 0x0000001202007986 */ /* 0x0001e8000c101b24 */
.L_x_1301:
        /* <DEDUP_REMOVED lines=23> */
.L_x_1303:
        /* <DEDUP_REMOVED lines=19> */
.L_x_1304:
[----:B------:R-:W-:Y:S05]  /*19c70*/  BRA `(.L_x_1305) ;  /* 0x00000000000c7947 */ /* 0x000fea0003800000 */
.L_x_1302:
[----:B0-----:R-:W-:-:S04]  /*19c80*/  IADD3 R2, P0, PT, R25, UR6, RZ ;  /* 0x0000000619027c10 */ /* 0x001fc8000ff1e0ff */
[----:B------:R-:W-:-:S05]  /*19c90*/  IADD3.X R3, PT, PT, RZ, UR7, RZ, P0, !PT ;  /* 0x00000007ff037c10 */ /* 0x000fca00087fe4ff */
[----:B------:R0:W-:Y:S04]  /*19ca0*/  STG.E.64 desc[UR36][R2.64], R16 ;  /* 0x0000001002007986 */ /* 0x0001e8000c101b24 */
.L_x_1305:
[----:B------:R-:W2:Y:S02]  /*19cb0*/  LDCU.64 UR4, c[0x0][0x768] ;  /* 0x0000ed00ff0477ac */ /* 0x000ea40008000a00 */
[----:B--2---:R-:W-:-:S04]  /*19cc0*/  IADD3 R24, P0, PT, R24, UR4, RZ ;  /* 0x0000000418187c10 */ /* 0x004fc8000ff1e0ff */
[----:B------:R-:W-:-:S05]  /*19cd0*/  IADD3.X R25, PT, PT, RZ, UR5, RZ, P0, !PT ;  /* 0x00000005ff197c10 */ /* 0x000fca00087fe4ff */
[----:B------:R-:W-:Y:S01]  /*19ce0*/  STG.E.64 desc[UR36][R24.64], R70 ;  /* 0x0000004618007986 */ /* 0x000fe2000c101b24 */
[----:B------:R-:W-:Y:S05]  /*19cf0*/  EXIT ;  /* 0x000000000000794d */ /* 0x000fea0003800000 */
.L_x_1297:
[----:B------:R-:W-:Y:S04]  /*19d00*/  STG.E.64 desc[UR36][R4.64], R18 ;  /* 0x0000001204007986 */ /* 0x000fe8000c101b24 */
[----:B------:R-:W-:Y:S04]  /*19d10*/  STG.E.64 desc[UR36][R4.64+0x8], R74 ;  /* 0x0000084a04007986 */ /* 0x000fe8000c101b24 */
[----:B------:R-:W-:Y:S04]  /*19d20*/  STG.E.64 desc[UR36][R4.64+0x10], R16 ;  /* 0x0000101004007986 */ /* 0x000fe8000c101b24 */
[----:B------:R-:W-:Y:S01]  /*19d30*/  STG.E.64 desc[UR36][R4.64+0x18], R70 ;  /* 0x0000184604007986 */ /* 0x000fe2000c101b24 */
[----:B------:R-:W-:Y:S05]  /*19d40*/  EXIT ;  /* 0x000000000000794d */ /* 0x000fea0003800000 */
.L_x_1306:
        /* <DEDUP_REMOVED lines=11> */
.L_x_9965:


//--------------------- .text._ZN2at6native13reduce_kernelILi512ELi1ENS0_8ReduceOpIdNS0_14func_wrapper_tIdZNS0_15xor_sum_functorIdvEclERNS_14TensorIteratorEEUlddE_EEjdLi4ELi4EEEEEvT1_ --------------------------
	.section	.text._ZN2at6native13reduce_kernelILi512ELi1ENS0_8ReduceOpIdNS0_14func_wrapper_tIdZNS0_15xor_sum_functorIdvEclERNS_14TensorIteratorEEUlddE_EEjdLi4ELi4EEEEEvT1_,"ax",@progbits
	.align	128
        .global         _ZN2at6native13reduce_kernelILi512ELi1ENS0_8ReduceOpIdNS0_14func_wrapper_tIdZNS0_15xor_sum_functorIdvEclERNS_14TensorIteratorEEUlddE_EEjdLi4ELi4EEEEEvT1_
        .type           _ZN2at6native13reduce_kernelILi512ELi1ENS0_8ReduceOpIdNS0_14func_wrapper_tIdZNS0_15xor_sum_functorIdvEclERNS_14TensorIteratorEEUlddE_EEjdLi4ELi4EEEEEvT1_,@function
        .size           _ZN2at6native13reduce_kernelILi512ELi1ENS0_8ReduceOpIdNS0_14func_wrapper_tIdZNS0_15xor_sum_functorIdvEclERNS_14TensorIteratorEEUlddE_EEjdLi4ELi4EEEEEvT1_,(.L_x_9966 - _ZN2at6native13reduce_kernelILi512ELi1ENS0_8ReduceOpIdNS0_14func_wrapper_tIdZNS0_15xor_sum_functorIdvEclERNS_14TensorIteratorEEUlddE_EEjdLi4ELi4EEEEEvT1_)
        .other          _ZN2at6native13reduce_kernelILi512ELi1ENS0_8ReduceOpIdNS0_14func_wrapper_tIdZNS0_15xor_sum_functorIdvEclERNS_14TensorIteratorEEUlddE_EEjdLi4ELi4EEEEEvT1_,@"STO_CUDA_ENTRY STV_DEFAULT"
_ZN2at6native13reduce_kernelILi512ELi1ENS0_8ReduceOpIdNS0_14func_wrapper_tIdZNS0_15xor_sum_functorIdvEclERNS_14TensorIteratorEEUlddE_EEjdLi4ELi4EEEEEvT1_:
.text._ZN2at6native13reduce_kernelILi512ELi1ENS0_8ReduceOpIdNS0_14func_wrapper_tIdZNS0_15xor_sum_functorIdvEclERNS_14TensorIteratorEEUlddE_EEjdLi4ELi4EEEEEvT1_:
[----:B------:R-:W0:Y:S01]  /*0000*/  LDC R1, c[0x0][0x37c] ;  /* 0x0000df00ff017b82 */ /* 0x000e220000000800 */
[----:B------:R-:W1:Y:S01]  /*0010*/  S2R R12, SR_TID.X ;  /* 0x00000000000c7919 */ /* 0x000e620000002100 */
[----:B------:R-:W1:Y:S06]  /*0020*/  LDCU.64 UR32, c[0x0][0x3b0] ;  /* 0x00007600ff2077ac */ /* 0x000e6c0008000a00 */
[----:B------:R-:W2:Y:S01]  /*0030*/  S2UR UR5, SR_CTAID.X ;  /* 0x00000000000579c3 */ /* 0x000ea20000002500 */
[----:B0-----:R-:W-:Y:S01]  /*0040*/  IADD3 R1, PT, PT, R1, -0x8, RZ ;  /* 0xfffffff801017810 */ /* 0x001fe20007ffe0ff */
[----:B------:R-:W0:Y:S01]  /*0050*/  S2R R6, SR_TID.Y ;  /* 0x0000000000067919 */ /* 0x000e220000002200 */
[----:B------:R-:W0:Y:S01]  /*0060*/  LDCU UR6, c[0x0][0x3b8] ;  /* 0x00007700ff0677ac */ /* 0x000e220008000800 */
[----:B------:R-:W-:Y:S01]  /*0070*/  IMAD.MOV.U32 R10, RZ, RZ, R8 ;  /* 0x000000ffff0a7224 */ /* 0x000fe200078e0008 */
[----:B------:R-:W3:Y:S01]  /*0080*/  S2R R5, SR_CTAID.Y ;  /* 0x0000000000057919 */ /* 0x000ee20000002600 */
[----:B------:R-:W4:Y:S02]  /*0090*/  LDCU UR4, c[0x0][0x564] ;  /* 0x0000ac80ff0477ac */ /* 0x000f240008000800 */
[----:B------:R-:W2:Y:S01]  /*00a0*/  LDC R0, c[0x0][0x3a0] ;  /* 0x0000e800ff007b82 */ /* 0x000ea20000000800 */
[----:B------:R-:W5:Y:S01]  /*00b0*/  LDCU.64 UR30, c[0x0][0x3a8] ;  /* 0x00007500ff1e77ac */ /* 0x000f620008000a00 */
[----:B----4-:R-:W-:Y:S01]  /*00c0*/  UISETP.NE.AND UP0, UPT, UR4, URZ, UPT ;  /* 0x000000ff0400728c */ /* 0x010fe2000bf05270 */
[----:B-1----:R-:W-:-:S02]  /*00d0*/  IMAD R3, R12, UR33, RZ ;  /* 0x000000210c037c24 */ /* 0x002fc4000f8e02ff */
[----:B-----5:R-:W-:Y:S02]  /*00e0*/  IMAD R7, R12, UR30, RZ ;  /* 0x0000001e0c077c24 */ /* 0x020fe4000f8e02ff */
[C---:B0-----:R-:W-:Y:S02]  /*00f0*/  IMAD R3, R6.reuse, UR6, R3 ;  /* 0x0000000606037c24 */ /* 0x041fe4000f8e0203 */
[----:B------:R-:W-:Y:S02]  /*0100*/  IMAD R4, R6, UR31, R7 ;  /* 0x0000001f06047c24 */ /* 0x000fe4000f8e0207 */
[----:B--2---:R-:W-:Y:S02]  /*0110*/  IMAD R9, R0, UR5, R3 ;  /* 0x0000000500097c24 */ /* 0x004fe4000f8e0203 */
[----:B------:R-:W-:Y:S02]  /*0120*/  IMAD.MOV.U32 R0, RZ, RZ, RZ ;  /* 0x000000ffff007224 */ /* 0x000fe400078e00ff */
[----:B---3--:R-:W-:Y:S01]  /*0130*/  IMAD R4, R5, UR32, R4 ;  /* 0x0000002005047c24 */ /* 0x008fe2000f8e0204 */
[----:B------:R0:W-:Y:S01]  /*0140*/  STL [R1+0x4], R9 ;  /* 0x0000040901007387 */ /* 0x0001e20000100800 */
[----:B------:R-:W-:Y:S01]  /*0150*/  MOV R11, R9 ;  /* 0x00000009000b7202 */ /* 0x000fe20000000f00 */
[----:B------:R-:W-:Y:S06]  /*0160*/  BRA.U !UP0, `(.L_x_1307) ;  /* 0x0000001108587547 */ /* 0x000fec000b800000 */
[----:B------:R-:W1:Y:S01]  /*0170*/  LDCU.64 UR6, c[0x0][0x568] ;  /* 0x0000ad00ff0677ac */ /* 0x000e620008000a00 */
[----:B------:R-:W-:Y:S01]  /*0180*/  HFMA2 R10, -RZ, RZ, 0, 0 ;  /* 0x00000000ff0a7431 */ /* 0x000fe200000001ff */
[----:B------:R-:W2:Y:S04]  /*0190*/  LDCU UR5, c[0x0][0x570] ;  /* 0x0000ae00ff0577ac */ /* 0x000ea80008000800 */
[----:B------:R3:W-:Y:S01]  /*01a0*/  STL.64 [R1], R10 ;  /* 0x0000000a01007387 */ /* 0x0007e20000100a00 */
[----:B------:R-:W4:Y:S01]  /*01b0*/  LDCU UR8, c[0x0][0x698] ;  /* 0x0000d300ff0877ac */ /* 0x000f220008000800 */
[----:B------:R-:W-:-:S04]  /*01c0*/  UIADD3 UR4, UPT, UPT, UR4, -0x1, URZ ;  /* 0xffffffff04047890 */ /* 0x000fc8000fffe0ff */
[----:B------:R-:W-:Y:S01]  /*01d0*/  UISETP.NE.AND UP0, UPT, UR4, URZ, UPT ;  /* 0x000000ff0400728c */ /* 0x000fe2000bf05270 */
[----:B-1----:R-:W-:-:S05]  /*01e0*/  IMAD.HI.U32 R2, R11, UR7, R10 ;  /* 0x000000070b027c27 */ /* 0x002fca000f8e000a */
[----:B--2---:R-:W-:-:S05]  /*01f0*/  SHF.R.U32.HI R3, RZ, UR5, R2 ;  /* 0x00000005ff037c19 */ /* 0x004fca0008011602 */
[----:B------:R-:W-:-:S04]  /*0200*/  IMAD.MOV R0, RZ, RZ, -R3 ;  /* 0x000000ffff007224 */ /* 0x000fc800078e0a03 */
[----:B------:R-:W-:-:S04]  /*0210*/  IMAD R0, R0, UR6, R11 ;  /* 0x0000000600007c24 */ /* 0x000fc8000f8e020b */
[----:B----4-:R-:W-:Y:S01]  /*0220*/  IMAD R0, R0, UR8, RZ ;  /* 0x0000000800007c24 */ /* 0x010fe2000f8e02ff */
[----:B---3--:R-:W-:Y:S06]  /*0230*/  BRA.U !UP0, `(.L_x_1307) ;  /* 0x0000001108247547 */ /* 0x008fec000b800000 */
        /* <DEDUP_REMOVED lines=8> */
[----:B0-----:R-:W-:Y:S01]  /*02c0*/  SHF.R.U32.HI R9, RZ, UR7, R8 ;  /* 0x00000007ff097c19 */ /* 0x001fe20008011608 */
[----:B------:R-:W-:-:S04]  /*02d0*/  UISETP.NE.AND UP0, UPT, UR4, 0x2, UPT ;  /* 0x000000020400788c */ /* 0x000fc8000bf05270 */
[----:B------:R-:W-:-:S04]  /*02e0*/  IMAD.MOV R2, RZ, RZ, -R9 ;  /* 0x000000ffff027224 */ /* 0x000fc800078e0a09 */
[----:B--2---:R-:W-:-:S04]  /*02f0*/  IMAD R3, R2, UR5, R3 ;  /* 0x0000000502037c24 */ /* 0x004fc8000f8e0203 */
[----:B-1----:R-:W-:Y:S01]  /*0300*/  IMAD R0, R3, UR6, R0 ;  /* 0x0000000603007c24 */ /* 0x002fe2000f8e0200 */
        /* <DEDUP_REMOVED lines=252> */
.L_x_1307:
        /* <DEDUP_REMOVED lines=16> */
[----:B------:R-:W1:Y:S01]  /*13d0*/  LDC R23, c[0x0][0x388] ;  /* 0x0000e200ff177b82 */ /* 0x000e620000000800 */
[----:B------:R-:W2:Y:S01]  /*13e0*/  LDCU UR4, c[0x0][0x394] ;  /* 0x00007280ff0477ac */ /* 0x000ea20008000800 */
[----:B------:R-:W-:Y:S01]  /*13f0*/  SHF.R.U32.HI R16, RZ, 0x3, R16 ;  /* 0x00000003ff107819 */ /* 0x000fe20000011610 */
[----:B------:R-:W-:Y:S03]  /*1400*/  BSSY.RECONVERGENT B1, `(.L_x_1311) ;  /* 0x0000024000017945 */ /* 0x000fe60003800200 */
[----:B------:R-:W-:Y:S02]  /*1410*/  LOP3.LUT P0, R11, R16, 0x3, RZ, 0xc0, !PT ;  /* 0x00000003100b7812 */ /* 0x000fe4000780c0ff */
[----:B------:R-:W3:Y:S01]  /*1420*/  LDC R14, c[0x0][0x38c] ;  /* 0x0000e300ff0e7b82 */ /* 0x000ee20000000800 */
[----:B--2---:R-:W-:Y:S01]  /*1430*/  MOV R0, UR4 ;  /* 0x0000000400007c02 */ /* 0x004fe20008000f00 */
[----:B-1----:R-:W-:Y:S01]  /*1440*/  IMAD.MOV.U32 R19, RZ, RZ, R23 ;  /* 0x000000ffff137224 */ /* 0x002fe200078e0017 */
[----:B------:R-:W-:Y:S01]  /*1450*/  MOV R13, R23 ;  /* 0x00000017000d7202 */ /* 0x000fe20000000f00 */
[----:B---3--:R-:W-:Y:S01]  /*1460*/  IMAD.MOV.U32 R15, RZ, RZ, R14 ;  /* 0x000000ffff0f7224 */ /* 0x008fe200078e000e */
[----:B------:R-:W-:-:S06]  /*1470*/  MOV R17, R14 ;  /* 0x0000000e00117202 */ /* 0x000fcc0000000f00 */
[----:B------:R-:W-:Y:S05]  /*1480*/  @!P0 BRA `(.L_x_1312) ;  /* 0x00000000006c8947 */ /* 0x000fea0003800000 */
[C---:B------:R-:W-:Y:S01]  /*1490*/  ISETP.GT.U32.AND P0, PT, R12.reuse, 0x3, PT ;  /* 0x000000030c00780c */ /* 0x040fe20003f04070 */
[----:B------:R-:W-:Y:S01]  /*14a0*/  IMAD.MOV R7, RZ, RZ, -R11 ;  /* 0x000000ffff077224 */ /* 0x000fe200078e0a0b */
[----:B------:R-:W-:Y:S01]  /*14b0*/  BSSY.RECONVERGENT B2, `(.L_x_1313) ;  /* 0x0000015000027945 */ /* 0x000fe20003800200 */
[----:B------:R-:W-:Y:S01]  /*14c0*/  MOV R13, R23 ;  /* 0x00000017000d7202 */ /* 0x000fe20000000f00 */
[----:B------:R-:W-:Y:S01]  /*14d0*/  IMAD.MOV.U32 R17, RZ, RZ, R14 ;  /* 0x000000ffff117224 */ /* 0x000fe200078e000e */
[----:B------:R-:W-:Y:S01]  /*14e0*/  ISETP.LT.U32.OR P0, PT, R12, R11, P0 ;  /* 0x0000000b0c00720c */ /* 0x000fe20000701470 */
[----:B------:R-:W-:-:S12]  /*14f0*/  IMAD.WIDE R2, R7, 0x8, R2 ;  /* 0x0000000807027825 */ /* 0x000fd800078e0202 */
        /* <DEDUP_REMOVED lines=11> */
[----:B0-----:R-:W-:Y:S01]  /*15b0*/  IMAD.WIDE.U32 R8, R12, 0x8, R2 ;  /* 0x000000080c087825 */ /* 0x001fe200078e0002 */
[----:B------:R-:W0:Y:S05]  /*15c0*/  LDCU.64 UR4, c[0x0][0x388] ;  /* 0x00007100ff0477ac */ /* 0x000e2a0008000a00 */
[----:B------:R-:W0:Y:S02]  /*15d0*/  LDG.E.64 R8, desc[UR36][R8.64] ;  /* 0x0000002408087981 */ /* 0x000e24000c1e1b00 */
[----:B0-----:R-:W-:Y:S02]  /*15e0*/  LOP3.LUT R13, R8, UR4, RZ, 0x3c, !PT ;  /* 0x00000004080d7c12 */ /* 0x001fe4000f8e3cff */
[----:B------:R-:W-:-:S07]  /*15f0*/  LOP3.LUT R17, R9, UR5, RZ, 0x3c, !PT ;  /* 0x0000000509117c12 */ /* 0x000fce000f8e3cff */
.L_x_1314:
[----:B------:R-:W-:Y:S05]  /*1600*/  BSYNC.RECONVERGENT B2 ;  /* 0x0000000000027941 */ /* 0x000fea0003800200 */
.L_x_1313:
[----:B------:R-:W-:Y:S02]  /*1610*/  IADD3 R2, P0, PT, R2, 0x20, RZ ;  /* 0x0000002002027810 */ /* 0x000fe40007f1e0ff */
[----:B------:R-:W-:Y:S02]  /*1620*/  IADD3 R0, PT, PT, R11, -0x4, R20 ;  /* 0xfffffffc0b007810 */ /* 0x000fe40007ffe014 */
[----:B------:R-:W-:-:S09]  /*1630*/  IADD3.X R3, PT, PT, RZ, R3, RZ, P0, !PT ;  /* 0x00000003ff037210 */ /* 0x000fd200007fe4ff */
.L_x_1312:
[----:B------:R-:W-:Y:S05]  /*1640*/  BSYNC.RECONVERGENT B1 ;  /* 0x0000000000017941 */ /* 0x000fea0003800200 */
.L_x_1311:
        /* <DEDUP_REMOVED lines=12> */
[----:B------:R-:W-:Y:S01]  /*1710*/  MOV R16, R23 ;  /* 0x0000001700107202 */ /* 0x000fe20000000f00 */
[----:B------:R-:W-:-:S07]  /*1720*/  IMAD.MOV.U32 R21, RZ, RZ, R14 ;  /* 0x000000ffff157224 */ /* 0x000fce00078e000e */
.L_x_1317:
[C---:B------:R-:W-:Y:S01]  /*1730*/  IMAD.WIDE.U32 R4, R25.reuse, 0x20, R2 ;  /* 0x0000002019047825 */ /* 0x040fe200078e0002 */
[----:B------:R-:W1:Y:S05]  /*1740*/  LDCU UR4, c[0x0][0x39c] ;  /* 0x00007380ff0477ac */ /* 0x000e6a0008000800 */
[----:B0-----:R-:W2:Y:S01]  /*1750*/  LDG.E.ENL2.256 R8, R4, desc[UR36][R4.64] ;  /* 0xfe0000240404797e */ /* 0x001ea20008121908 */
[----:B-1----:R-:W-:-:S04]  /*1760*/  IADD3 R25, PT, PT, R25, UR4, RZ ;  /* 0x0000000419197c10 */ /* 0x002fc8000fffe0ff */
[----:B------:R-:W-:-:S04]  /*1770*/  LEA R27, R25, 0x3, 0x2 ;  /* 0x00000003191b7811 */ /* 0x000fc800078e10ff */
[----:B------:R-:W-:Y:S02]  /*1780*/  ISETP.GE.U32.AND P1, PT, R27, R0, PT ;  /* 0x000000001b00720c */ /* 0x000fe40003f26070 */
[----:B--2---:R-:W-:Y:S02]  /*1790*/  LOP3.LUT R13, R4, R13, RZ, 0x3c, !PT ;  /* 0x0000000d040d7212 */ /* 0x004fe400078e3cff */
[----:B------:R-:W-:Y:S02]  /*17a0*/  LOP3.LUT R17, R5, R17, RZ, 0x3c, !PT ;  /* 0x0000001105117212 */ /* 0x000fe400078e3cff */
[----:B------:R-:W-:Y:S02]  /*17b0*/  LOP3.LUT R23, R6, R23, RZ, 0x3c, !PT ;  /* 0x0000001706177212 */ /* 0x000fe400078e3cff */
[----:B------:R-:W-:Y:S02]  /*17c0*/  LOP3.LUT R14, R7, R14, RZ, 0x3c, !PT ;  /* 0x0000000e070e7212 */ /* 0x000fe400078e3cff */
[----:B------:R-:W-:-:S02]  /*17d0*/  LOP3.LUT R16, R8, R16, RZ, 0x3c, !PT ;  /* 0x0000001008107212 */ /* 0x000fc400078e3cff */
[----:B------:R-:W-:Y:S02]  /*17e0*/  LOP3.LUT R21, R9, R21, RZ, 0x3c, !PT ;  /* 0x0000001509157212 */ /* 0x000fe400078e3cff */
[----:B------:R-:W-:Y:S02]  /*17f0*/  LOP3.LUT R19, R10, R19, RZ, 0x3c, !PT ;  /* 0x000000130a137212 */ /* 0x000fe400078e3cff */
[----:B------:R-:W-:Y:S01]  /*1800*/  LOP3.LUT R15, R11, R15, RZ, 0x3c, !PT ;  /* 0x0000000f0b0f7212 */ /* 0x000fe200078e3cff */
[----:B------:R-:W-:Y:S06]  /*1810*/  @!P1 BRA `(.L_x_1317) ;  /* 0xfffffffc00c49947 */ /* 0x000fec000383ffff */
.L_x_1316:
[----:B------:R-:W-:Y:S05]  /*1820*/  BSYNC.RECONVERGENT B1 ;  /* 0x0000000000017941 */ /* 0x000fea0003800200 */
.L_x_1315:
[----:B------:R-:W-:Y:S04]  /*1830*/  BSSY.RECONVERGENT B1, `(.L_x_1318) ;  /* 0x000000a000017945 */ /* 0x000fe80003800200 */
[----:B------:R-:W-:Y:S05]  /*1840*/  @P0 BRA `(.L_x_1319) ;  /* 0x0000000000200947 */ /* 0x000fea0003800000 */
[----:B------:R-:W-:-:S05]  /*1850*/  LOP3.LUT R5, R0, 0xfffffffc, RZ, 0xc0, !PT ;  /* 0xfffffffc00057812 */ /* 0x000fca00078ec0ff */
[----:B------:R-:W-:-:S05]  /*1860*/  IMAD.IADD R5, R5, 0x1, R12 ;  /* 0x0000000105057824 */ /* 0x000fca00078e020c */
[----:B------:R-:W-:-:S13]  /*1870*/  ISETP.GE.U32.AND P0, PT, R5, R0, PT ;  /* 0x000000000500720c */ /* 0x000fda0003f06070 */
[----:B------:R-:W-:Y:S05]  /*1880*/  @P0 BRA `(.L_x_1319) ;  /* 0x0000000000100947 */ /* 0x000fea0003800000 */
[----:B------:R-:W-:-:S06]  /*1890*/  IMAD.WIDE R2, R5, 0x8, R2 ;  /* 0x0000000805027825 */ /* 0x000fcc00078e0202 */
[----:B------:R-:W2:Y:S02]  /*18a0*/  LDG.E.64 R2, desc[UR36][R2.64] ;  /* 0x0000002402027981 */ /* 0x000ea4000c1e1b00 */
[----:B--2---:R-:W-:Y:S02]  /*18b0*/  LOP3.LUT R13, R2, R13, RZ, 0x3c, !PT ;  /* 0x0000000d020d7212 */ /* 0x004fe400078e3cff */
[----:B------:R-:W-:-:S07]  /*18c0*/  LOP3.LUT R17, R3, R17, RZ, 0x3c, !PT ;  /* 0x0000001103117212 */ /* 0x000fce00078e3cff */
.L_x_1319:
[----:B------:R-:W-:Y:S05]  /*18d0*/  BSYNC.RECONVERGENT B1 ;  /* 0x0000000000017941 */ /* 0x000fea0003800200 */
.L_x_1318:
[----:B------:R-:W-:Y:S02]  /*18e0*/  LOP3.LUT R16, R16, R23, R13, 0x96, !PT ;  /* 0x0000001710107212 */ /* 0x000fe400078e960d */
[----:B------:R-:W-:Y:S02]  /*18f0*/  LOP3.LUT R14, R21, R14, R17, 0x96, !PT ;  /* 0x0000000e150e7212 */ /* 0x000fe400078e9611 */
[----:B------:R-:W-:Y:S02]  /*1900*/  LOP3.LUT R16, R16, R19, RZ, 0x3c, !PT ;  /* 0x0000001310107212 */ /* 0x000fe400078e3cff */
[----:B------:R-:W-:Y:S01]  /*1910*/  LOP3.LUT R17, R14, R15, RZ, 0x3c, !PT ;  /* 0x0000000f0e117212 */ /* 0x000fe200078e3cff */
[----:B------:R-:W-:Y:S06]  /*1920*/  BRA `(.L_x_1309) ;  /* 0x0000009400c87947 */ /* 0x000fec0003800000 */
.L_x_1310:
        /* <DEDUP_REMOVED lines=10> */
[----:B0-----:R-:W0:Y:S01]  /*19d0*/  LDC R9, c[0x0][0x38c] ;  /* 0x0000e300ff097b82 */ /* 0x001e220000000800 */
[----:B-1----:R-:W-:-:S05]  /*19e0*/  IMAD R5, R21, 0x3, R4 ;  /* 0x0000000315057824 */ /* 0x002fca00078e0204 */
[----:B------:R-:W-:Y:S01]  /*19f0*/  ISETP.GE.U32.AND P0, PT, R5, R20, PT ;  /* 0x000000140500720c */ /* 0x000fe20003f06070 */
[--C-:B--2---:R-:W-:Y:S01]  /*1a00*/  IMAD.MOV.U32 R4, RZ, RZ, R6.reuse ;  /* 0x000000ffff047224 */ /* 0x104fe200078e0006 */
[----:B------:R-:W-:Y:S01]  /*1a10*/  MOV R5, R6 ;  /* 0x0000000600057202 */ /* 0x000fe20000000f00 */
[----:B------:R-:W-:Y:S01]  /*1a20*/  IMAD.MOV.U32 R7, RZ, RZ, R6 ;  /* 0x000000ffff077224 */ /* 0x000fe200078e0006 */
[-C--:B0-----:R-:W-:Y:S01]  /*1a30*/  MOV R8, R9.reuse ;  /* 0x0000000900087202 */ /* 0x081fe20000000f00 */
        /* <DEDUP_REMOVED lines=8> */
.L_x_1323:
[C---:B------:R-:W-:Y:S02]  /*1ac0*/  IMAD.IADD R18, R0.reuse, 0x1, R21 ;  /* 0x0000000100127824 */ /* 0x040fe400078e0215 */
[----:B------:R-:W-:-:S03]  /*1ad0*/  IMAD.WIDE.U32 R16, R0, 0x8, R2 ;  /* 0x0000000800107825 */ /* 0x000fc600078e0002 */
[C---:B------:R-:W-:Y:S01]  /*1ae0*/  IADD3 R12, PT, PT, R18.reuse, R21, RZ ;  /* 0x00000015120c7210 */ /* 0x040fe20007ffe0ff */
[----:B------:R-:W-:Y:S02]  /*1af0*/  IMAD.WIDE.U32 R18, R18, 0x8, R2 ;  /* 0x0000000812127825 */ /* 0x000fe400078e0002 */
[----:B------:R-:W2:Y:S02]  /*1b00*/  LDG.E.64 R16, desc[UR36][R16.64] ;  /* 0x0000002410107981 */ /* 0x000ea4000c1e1b00 */
[C---:B------:R-:W-:Y:S02]  /*1b10*/  IMAD.IADD R0, R12.reuse, 0x1, R21 ;  /* 0x000000010c007824 */ /* 0x040fe400078e0215 */
[--C-:B------:R-:W-:Y:S01]  /*1b20*/  IMAD.WIDE.U32 R12, R12, 0x8, R2.reuse ;  /* 0x000000080c0c7825 */ /* 0x100fe200078e0002 */
[----:B------:R-:W3:Y:S03]  /*1b30*/  LDG.E.64 R18, desc[UR36][R18.64] ;  /* 0x0000002412127981 */ /* 0x000ee6000c1e1b00 */
[----:B------:R-:W-:-:S02]  /*1b40*/  IMAD.WIDE.U32 R14, R0, 0x8, R2 ;  /* 0x00000008000e7825 */ /* 0x000fc400078e0002 */
[----:B------:R-:W4:Y:S04]  /*1b50*/  LDG.E.64 R12, desc[UR36][R12.64] ;  /* 0x000000240c0c7981 */ /* 0x000f28000c1e1b00 */
[----:B------:R-:W5:Y:S01]  /*1b60*/  LDG.E.64 R14, desc[UR36][R14.64] ;  /* 0x000000240e0e7981 */ /* 0x000f62000c1e1b00 */
[----:B------:R-:W-:-:S05]  /*1b70*/  IADD3 R0, PT, PT, R0, R21, RZ ;  /* 0x0000001500007210 */ /* 0x000fca0007ffe0ff */
[----:B------:R-:W-:-:S05]  /*1b80*/  IMAD R23, R21, 0x3, R0 ;  /* 0x0000000315177824 */ /* 0x000fca00078e0200 */
[----:B------:R-:W-:Y:S02]  /*1b90*/  ISETP.GE.U32.AND P0, PT, R23, R20, PT ;  /* 0x000000141700720c */ /* 0x000fe40003f06070 */
        /* <DEDUP_REMOVED lines=10> */
.L_x_1322:
[----:B------:R-:W-:Y:S05]  /*1c40*/  BSYNC.RECONVERGENT B1 ;  /* 0x0000000000017941 */ /* 0x000fea0003800200 */
.L_x_1321:
[----:B------:R-:W-:Y:S01]  /*1c50*/  ISETP.GE.U32.AND P0, PT, R0, R20, PT ;  /* 0x000000140000720c */ /* 0x000fe20003f06070 */
[----:B------:R-:W-:-:S12]  /*1c60*/  BSSY.RECONVERGENT B1, `(.L_x_1324) ;  /* 0x0000012000017945 */ /* 0x000fd80003800200 */
[----:B------:R-:W-:Y:S05]  /*1c70*/  @P0 BRA `(.L_x_1325) ;  /* 0x0000000000400947 */ /* 0x000fea0003800000 */
[----:B------:R-:W-:-:S06]  /*1c80*/  IMAD.WIDE.U32 R16, R0, 0x8, R2 ;  /* 0x0000000800107825 */ /* 0x000fcc00078e0002 */
[----:B------:R-:W5:Y:S01]  /*1c90*/  LDG.E.64 R16, desc[UR36][R16.64] ;  /* 0x0000002410107981 */ /* 0x000f62000c1e1b00 */
[----:B------:R-:W-:-:S05]  /*1ca0*/  IMAD.IADD R23, R0, 0x1, R21 ;  /* 0x0000000100177824 */ /* 0x000fca00078e0215 */
[----:B------:R-:W-:-:S13]  /*1cb0*/  ISETP.GE.U32.AND P1, PT, R23, R20, PT ;  /* 0x000000141700720c */ /* 0x000fda0003f26070 */
[----:B------:R-:W-:Y:S05]  /*1cc0*/  @P1 BRA `(.L_x_1325) ;  /* 0x00000000002c1947 */ /* 0x000fea0003800000 */
[----:B------:R-:W-:-:S06]  /*1cd0*/  IMAD.WIDE.U32 R18, R23, 0x8, R2 ;  /* 0x0000000817127825 */ /* 0x000fcc00078e0002 */
[----:B------:R-:W5:Y:S01]  /*1ce0*/  LDG.E.64 R18, desc[UR36][R18.64] ;  /* 0x0000002412127981 */ /* 0x000f62000c1e1b00 */
[----:B------:R-:W-:-:S04]  /*1cf0*/  IADD3 R23, PT, PT, R23, R21, RZ ;  /* 0x0000001517177210 */ /* 0x000fc80007ffe0ff */
[----:B------:R-:W-:-:S13]  /*1d00*/  ISETP.GE.U32.AND P1, PT, R23, R20, PT ;  /* 0x000000141700720c */ /* 0x000fda0003f26070 */
[----:B------:R-:W-:Y:S05]  /*1d10*/  @P1 BRA `(.L_x_1325) ;  /* 0x0000000000181947 */ /* 0x000fea0003800000 */
[C---:B------:R-:W-:Y:S02]  /*1d20*/  IMAD.IADD R25, R23.reuse, 0x1, R21 ;  /* 0x0000000117197824 */ /* 0x040fe400078e0215 */
[----:B------:R-:W-:-:S03]  /*1d30*/  IMAD.WIDE.U32 R12, R23, 0x8, R2 ;  /* 0x00000008170c7825 */ /* 0x000fc600078e0002 */
[----:B------:R-:W-:-:S03]  /*1d40*/  ISETP.GE.U32.AND P1, PT, R25, R20, PT ;  /* 0x000000141900720c */ /* 0x000fc60003f26070 */
[----:B------:R-:W5:Y:S10]  /*1d50*/  LDG.E.64 R12, desc[UR36][R12.64] ;  /* 0x000000240c0c7981 */ /* 0x000f74000c1e1b00 */
[----:B------:R-:W-:-:S05]  /*1d60*/  @!P1 IMAD.WIDE.U32 R2, R25, 0x8, R2 ;  /* 0x0000000819029825 */ /* 0x000fca00078e0002 */
[----:B------:R0:W5:Y:S02]  /*1d70*/  @!P1 LDG.E.64 R14, desc[UR36][R2.64] ;  /* 0x00000024020e9981 */ /* 0x000164000c1e1b00 */
.L_x_1325:
[----:B------:R-:W-:Y:S05]  /*1d80*/  BSYNC.RECONVERGENT B1 ;  /* 0x0000000000017941 */ /* 0x000fea0003800200 */
.L_x_1324:
[----:B------:R-:W-:Y:S04]  /*1d90*/  BSSY.RECONVERGENT B1, `(.L_x_1326) ;  /* 0x0000012000017945 */ /* 0x000fe80003800200 */
[----:B------:R-:W-:Y:S05]  /*1da0*/  @P0 BRA `(.L_x_1327) ;  /* 0x0000000000400947 */ /* 0x000fea0003800000 */
[----:B------:R-:W-:Y:S02]  /*1db0*/  IADD3 R0, PT, PT, R0, R21, RZ ;  /* 0x0000001500007210 */ /* 0x000fe40007ffe0ff */
[----:B-----5:R-:W-:Y:S02]  /*1dc0*/  LOP3.LUT R7, R16, R7, RZ, 0x3c, !PT ;  /* 0x0000000710077212 */ /* 0x020fe400078e3cff */
[----:B------:R-:W-:Y:S02]  /*1dd0*/  ISETP.GE.U32.AND P0, PT, R0, R20, PT ;  /* 0x000000140000720c */ /* 0x000fe40003f06070 */
[----:B------:R-:W-:-:S11]  /*1de0*/  LOP3.LUT R11, R17, R11, RZ, 0x3c, !PT ;  /* 0x0000000b110b7212 */ /* 0x000fd600078e3cff */
[----:B------:R-:W-:Y:S05]  /*1df0*/  @P0 BRA `(.L_x_1327) ;  /* 0x00000000002c0947 */ /* 0x000fea0003800000 */
[----:B------:R-:W-:Y:S01]  /*1e00*/  IMAD.IADD R0, R0, 0x1, R21 ;  /* 0x0000000100007824 */ /* 0x000fe200078e0215 */
[----:B------:R-:W-:Y:S02]  /*1e10*/  LOP3.LUT R6, R18, R6, RZ, 0x3c, !PT ;  /* 0x0000000612067212 */ /* 0x000fe400078e3cff */
[----:B------:R-:W-:Y:S02]  /*1e20*/  LOP3.LUT R10, R19, R10, RZ, 0x3c, !PT ;  /* 0x0000000a130a7212 */ /* 0x000fe400078e3cff */
[----:B------:R-:W-:-:S13]  /*1e30*/  ISETP.GE.U32.AND P0, PT, R0, R20, PT ;  /* 0x000000140000720c */ /* 0x000fda0003f06070 */
[----:B------:R-:W-:Y:S05]  /*1e40*/  @P0 BRA `(.L_x_1327) ;  /* 0x0000000000180947 */ /* 0x000fea0003800000 */
[----:B------:R-:W-:Y:S02]  /*1e50*/  IADD3 R21, PT, PT, R0, R21, RZ ;  /* 0x0000001500157210 */ /* 0x000fe40007ffe0ff */
[----:B------:R-:W-:Y:S02]  /*1e60*/  LOP3.LUT R5, R12, R5, RZ, 0x3c, !PT ;  /* 0x000000050c057212 */ /* 0x000fe400078e3cff */
[----:B------:R-:W-:Y:S02]  /*1e70*/  ISETP.GE.U32.AND P0, PT, R21, R20, PT ;  /* 0x000000141500720c */ /* 0x000fe40003f06070 */
[----:B------:R-:W-:-:S11]  /*1e80*/  LOP3.LUT R9, R13, R9, RZ, 0x3c, !PT ;  /* 0x000000090d097212 */ /* 0x000fd600078e3cff */
[----:B------:R-:W-:Y:S02]  /*1e90*/  @!P0 LOP3.LUT R4, R14, R4, RZ, 0x3c, !PT ;  /* 0x000000040e048212 */ /* 0x000fe400078e3cff */
[----:B------:R-:W-:-:S07]  /*1ea0*/  @!P0 LOP3.LUT R8, R15, R8, RZ, 0x3c, !PT ;  /* 0x000000080f088212 */ /* 0x000fce00078e3cff */
.L_x_1327:
[----:B------:R-:W-:Y:S05]  /*1eb0*/  BSYNC.RECONVERGENT B1 ;  /* 0x0000000000017941 */ /* 0x000fea0003800200 */
.L_x_1326:
[----:B------:R-:W-:Y:S02]  /*1ec0*/  LOP3.LUT R5, R5, R6, R7, 0x96, !PT ;  /* 0x0000000605057212 */ /* 0x000fe400078e9607 */
[----:B------:R-:W-:Y:S02]  /*1ed0*/  LOP3.LUT R9, R9, R10, R11, 0x96, !PT ;  /* 0x0000000a09097212 */ /* 0x000fe400078e960b */
[----:B-----5:R-:W-:Y:S02]  /*1ee0*/  LOP3.LUT R16, R5, R4, RZ, 0x3c, !PT ;  /* 0x0000000405107212 */ /* 0x020fe400078e3cff */
[----:B------:R-:W-:Y:S01]  /*1ef0*/  LOP3.LUT R17, R9, R8, RZ, 0x3c, !PT ;  /* 0x0000000809117212 */ /* 0x000fe200078e3cff */
[----:B------:R-:W-:Y:S06]  /*1f00*/  BRA `(.L_x_1309) ;  /* 0x0000009000507947 */ /* 0x000fec0003800000 */
.L_x_1320:
[----:B------:R-:W-:-:S13]  /*1f10*/  ISETP.NE.AND P0, PT, R7, 0x1, PT ;  /* 0x000000010700780c */ /* 0x000fda0003f05270 */
[----:B------:R-:W-:Y:S05]  /*1f20*/  @P0 BRA `(.L_x_1328) ;  /* 0x0000000400800947 */ /* 0x000fea0003800000 */
[----:B------:R-:W1:Y:S01]  /*1f30*/  LDC R22, c[0x0][0x39c] ;  /* 0x0000e700ff167b82 */ /* 0x000e620000000800 */
[----:B------:R-:W-:Y:S01]  /*1f40*/  BSSY.RECONVERGENT B1, `(.L_x_1329) ;  /* 0x000002e000017945 */ /* 0x000fe20003800200 */
[----:B------:R-:W-:-:S06]  /*1f50*/  IMAD.MOV.U32 R0, RZ, RZ, R4 ;  /* 0x000000ffff007224 */ /* 0x000fcc00078e0004 */
[----:B------:R-:W2:Y:S08]  /*1f60*/  LDC R6, c[0x0][0x388] ;  /* 0x0000e200ff067b82 */ /* 0x000eb00000000800 */
[----:B0-----:R-:W0:Y:S01]  /*1f70*/  LDC R9, c[0x0][0x38c] ;  /* 0x0000e300ff097b82 */ /* 0x001e220000000800 */
[----:B-1----:R-:W-:-:S05]  /*1f80*/  IMAD R5, R22, 0x3, R4 ;  /* 0x0000000316057824 */ /* 0x002fca00078e0204 */
[----:B------:R-:W-:Y:S02]  /*1f90*/  ISETP.GE.U32.AND P0, PT, R5, R20, PT ;  /* 0x000000140500720c */ /* 0x000fe40003f06070 */
[-C--:B--2---:R-:W-:Y:S01]  /*1fa0*/  MOV R4, R6.reuse ;  /* 0x0000000600047202 */ /* 0x084fe20000000f00 */
[----:B------:R-:W-:Y:S01]  /*1fb0*/  IMAD.MOV.U32 R5, RZ, RZ, R6 ;  /* 0x000000ffff057224 */ /* 0x000fe200078e0006 */
[----:B------:R-:W-:Y:S01]  /*1fc0*/  MOV R7, R6 ;  /* 0x0000000600077202 */ /* 0x000fe20000000f00 */
[--C-:B0-----:R-:W-:Y:S01]  /*1fd0*/  IMAD.MOV.U32 R8, RZ, RZ, R9.reuse ;  /* 0x000000ffff087224 */ /* 0x101fe200078e0009 */
        /* <DEDUP_REMOVED lines=8> */
.L_x_1331:
[----:B------:R-:W-:Y:S01]  /*2060*/  IADD3 R12, PT, PT, R0, R22, RZ ;  /* 0x00000016000c7210 */ /* 0x000fe20007ffe0ff */
[----:B------:R-:W-:-:S04]  /*2070*/  IMAD R17, R21, R0, RZ ;  /* 0x0000000015117224 */ /* 0x000fc800078e02ff */
[----:B------:R-:W-:Y:S02]  /*2080*/  IMAD.IADD R13, R12, 0x1, R22 ;  /* 0x000000010c0d7824 */ /* 0x000fe400078e0216 */
[----:B------:R-:W-:Y:S02]  /*2090*/  IMAD R19, R21, R12, RZ ;  /* 0x0000000c15137224 */ /* 0x000fe400078e02ff */
[----:B------:R-:W-:Y:S01]  /*20a0*/  IMAD.WIDE.U32 R16, R17, 0x8, R2 ;  /* 0x0000000811107825 */ /* 0x000fe200078e0002 */
[----:B------:R-:W-:-:S03]  /*20b0*/  IADD3 R0, PT, PT, R13, R22, RZ ;  /* 0x000000160d007210 */ /* 0x000fc60007ffe0ff */
[C---:B------:R-:W-:Y:S02]  /*20c0*/  IMAD R13, R21.reuse, R13, RZ ;  /* 0x0000000d150d7224 */ /* 0x040fe400078e02ff */
[----:B------:R-:W-:Y:S01]  /*20d0*/  IMAD R15, R21, R0, RZ ;  /* 0x00000000150f7224 */ /* 0x000fe200078e02ff */
[----:B------:R-:W2:Y:S01]  /*20e0*/  LDG.E.64 R16, desc[UR36][R16.64] ;  /* 0x0000002410107981 */ /* 0x000ea2000c1e1b00 */
[----:B------:R-:W-:-:S04]  /*20f0*/  IMAD.WIDE.U32 R18, R19, 0x8, R2 ;  /* 0x0000000813127825 */ /* 0x000fc800078e0002 */
[--C-:B------:R-:W-:Y:S02]  /*2100*/  IMAD.WIDE.U32 R12, R13, 0x8, R2.reuse ;  /* 0x000000080d0c7825 */ /* 0x100fe400078e0002 */
[----:B------:R-:W3:Y:S02]  /*2110*/  LDG.E.64 R18, desc[UR36][R18.64] ;  /* 0x0000002412127981 */ /* 0x000ee4000c1e1b00 */
[----:B------:R-:W-:Y:S02]  /*2120*/  IMAD.WIDE.U32 R14, R15, 0x8, R2 ;  /* 0x000000080f0e7825 */ /* 0x000fe400078e0002 */
[----:B------:R-:W4:Y:S04]  /*2130*/  LDG.E.64 R12, desc[UR36][R12.64] ;  /* 0x000000240c0c7981 */ /* 0x000f28000c1e1b00 */
[----:B------:R-:W5:Y:S01]  /*2140*/  LDG.E.64 R14, desc[UR36][R14.64] ;  /* 0x000000240e0e7981 */ /* 0x000f62000c1e1b00 */
[----:B------:R-:W-:-:S04]  /*2150*/  IMAD.IADD R0, R0, 0x1, R22 ;  /* 0x0000000100007824 */ /* 0x000fc800078e0216 */
        /* <DEDUP_REMOVED lines=12> */
.L_x_1330:
[----:B------:R-:W-:Y:S05]  /*2220*/  BSYNC.RECONVERGENT B1 ;  /* 0x0000000000017941 */ /* 0x000fea0003800200 */
.L_x_1329:
[----:B------:R-:W-:Y:S01]  /*2230*/  ISETP.GE.U32.AND P0, PT, R0, R20, PT ;  /* 0x000000140000720c */ /* 0x000fe20003f06070 */
[----:B------:R-:W-:-:S12]  /*2240*/  BSSY.RECONVERGENT B1, `(.L_x_1332) ;  /* 0x0000016000017945 */ /* 0x000fd80003800200 */
[----:B------:R-:W-:Y:S05]  /*2250*/  @P0 BRA `(.L_x_1333) ;  /* 0x0000000000500947 */ /* 0x000fea0003800000 */
[----:B------:R-:W-:-:S04]  /*2260*/  IMAD R17, R21, R0, RZ ;  /* 0x0000000015117224 */ /* 0x000fc800078e02ff */
[----:B------:R-:W-:-:S06]  /*2270*/  IMAD.WIDE.U32 R16, R17, 0x8, R2 ;  /* 0x0000000811107825 */ /* 0x000fcc00078e0002 */
[----:B------:R-:W5:Y:S01]  /*2280*/  LDG.E.64 R16, desc[UR36][R16.64] ;  /* 0x0000002410107981 */ /* 0x000f62000c1e1b00 */
[----:B------:R-:W-:-:S04]  /*2290*/  IADD3 R23, PT, PT, R0, R22, RZ ;  /* 0x0000001600177210 */ /* 0x000fc80007ffe0ff */
[----:B------:R-:W-:-:S13]  /*22a0*/  ISETP.GE.U32.AND P1, PT, R23, R20, PT ;  /* 0x000000141700720c */ /* 0x000fda0003f26070 */
[----:B------:R-:W-:Y:S05]  /*22b0*/  @P1 BRA `(.L_x_1333) ;  /* 0x0000000000381947 */ /* 0x000fea0003800000 */
[----:B------:R-:W-:-:S04]  /*22c0*/  IMAD R19, R21, R23, RZ ;  /* 0x0000001715137224 */ /* 0x000fc800078e02ff */
[----:B------:R-:W-:-:S06]  /*22d0*/  IMAD.WIDE.U32 R18, R19, 0x8, R2 ;  /* 0x0000000813127825 */ /* 0x000fcc00078e0002 */
[----:B------:R-:W5:Y:S01]  /*22e0*/  LDG.E.64 R18, desc[UR36][R18.64] ;  /* 0x0000002412127981 */ /* 0x000f62000c1e1b00 */
[----:B------:R-:W-:-:S05]  /*22f0*/  IMAD.IADD R23, R23, 0x1, R22 ;  /* 0x0000000117177824 */ /* 0x000fca00078e0216 */
[----:B------:R-:W-:-:S13]  /*2300*/  ISETP.GE.U32.AND P1, PT, R23, R20, PT ;  /* 0x000000141700720c */ /* 0x000fda0003f26070 */
[----:B------:R-:W-:Y:S05]  /*2310*/  @P1 BRA `(.L_x_1333) ;  /* 0x0000000000201947 */ /* 0x000fea0003800000 */
[----:B------:R-:W-:Y:S01]  /*2320*/  IADD3 R12, PT, PT, R23, R22, RZ ;  /* 0x00000016170c7210 */ /* 0x000fe20007ffe0ff */
[----:B------:R-:W-:-:S03]  /*2330*/  IMAD R13, R21, R23, RZ ;  /* 0x00000017150d7224 */ /* 0x000fc600078e02ff */
[----:B------:R-:W-:-:S13]  /*2340*/  ISETP.GE.U32.AND P1, PT, R12, R20, PT ;  /* 0x000000140c00720c */ /* 0x000fda0003f26070 */
[----:B------:R-:W-:Y:S02]  /*2350*/  @!P1 IMAD R21, R21, R12, RZ ;  /* 0x0000000c15159224 */ /* 0x000fe400078e02ff */
[----:B------:R-:W-:-:S04]  /*2360*/  IMAD.WIDE.U32 R12, R13, 0x8, R2 ;  /* 0x000000080d0c7825 */ /* 0x000fc800078e0002 */
[----:B------:R-:W-:Y:S02]  /*2370*/  @!P1 IMAD.WIDE.U32 R2, R21, 0x8, R2 ;  /* 0x0000000815029825 */ /* 0x000fe400078e0002 */
[----:B------:R-:W5:Y:S04]  /*2380*/  LDG.E.64 R12, desc[UR36][R12.64] ;  /* 0x000000240c0c7981 */ /* 0x000f68000c1e1b00 */
[----:B------:R0:W5:Y:S02]  /*2390*/  @!P1 LDG.E.64 R14, desc[UR36][R2.64] ;  /* 0x00000024020e9981 */ /* 0x000164000c1e1b00 */
.L_x_1333:
[----:B------:R-:W-:Y:S05]  /*23a0*/  BSYNC.RECONVERGENT B1 ;  /* 0x0000000000017941 */ /* 0x000fea0003800200 */
.L_x_1332:
[----:B------:R-:W-:Y:S04]  /*23b0*/  BSSY.RECONVERGENT B1, `(.L_x_1334) ;  /* 0x0000012000017945 */ /* 0x000fe80003800200 */
[----:B------:R-:W-:Y:S05]  /*23c0*/  @P0 BRA `(.L_x_1335) ;  /* 0x0000000000400947 */ /* 0x000fea0003800000 */
[----:B0-----:R-:W-:Y:S01]  /*23d0*/  IMAD.IADD R3, R0, 0x1, R22 ;  /* 0x0000000100037824 */ /* 0x001fe200078e0216 */
[----:B-----5:R-:W-:Y:S02]  /*23e0*/  LOP3.LUT R7, R16, R7, RZ, 0x3c, !PT ;  /* 0x0000000710077212 */ /* 0x020fe400078e3cff */
[----:B------:R-:W-:Y:S02]  /*23f0*/  LOP3.LUT R11, R17, R11, RZ, 0x3c, !PT ;  /* 0x0000000b110b7212 */ /* 0x000fe400078e3cff */
[----:B------:R-:W-:-:S13]  /*2400*/  ISETP.GE.U32.AND P0, PT, R3, R20, PT ;  /* 0x000000140300720c */ /* 0x000fda0003f06070 */
[----:B------:R-:W-:Y:S05]  /*2410*/  @P0 BRA `(.L_x_1335) ;  /* 0x00000000002c0947 */ /* 0x000fea0003800000 */
[----:B------:R-:W-:Y:S02]  /*2420*/  IADD3 R3, PT, PT, R3, R22, RZ ;  /* 0x0000001603037210 */ /* 0x000fe40007ffe0ff */
[----:B------:R-:W-:Y:S02]  /*2430*/  LOP3.LUT R6, R18, R6, RZ, 0x3c, !PT ;  /* 0x0000000612067212 */ /* 0x000fe400078e3cff */
[----:B------:R-:W-:Y:S02]  /*2440*/  ISETP.GE.U32.AND P0, PT, R3, R20, PT ;  /* 0x000000140300720c */ /* 0x000fe40003f06070 */
[----:B------:R-:W-:-:S11]  /*2450*/  LOP3.LUT R10, R19, R10, RZ, 0x3c, !PT ;  /* 0x0000000a130a7212 */ /* 0x000fd600078e3cff */
[----:B------:R-:W-:Y:S05]  /*2460*/  @P0 BRA `(.L_x_1335) ;  /* 0x0000000000180947 */ /* 0x000fea0003800000 */
[----:B------:R-:W-:Y:S01]  /*2470*/  IMAD.IADD R3, R3, 0x1, R22 ;  /* 0x0000000103037824 */ /* 0x000fe200078e0216 */
[----:B------:R-:W-:Y:S02]  /*2480*/  LOP3.LUT R5, R12, R5, RZ, 0x3c, !PT ;  /* 0x000000050c057212 */ /* 0x000fe400078e3cff */
[----:B------:R-:W-:Y:S02]  /*2490*/  LOP3.LUT R9, R13, R9, RZ, 0x3c, !PT ;  /* 0x000000090d097212 */ /* 0x000fe400078e3cff */
[----:B------:R-:W-:-:S13]  /*24a0*/  ISETP.GE.U32.AND P0, PT, R3, R20, PT ;  /* 0x000000140300720c */ /* 0x000fda0003f06070 */
[----:B------:R-:W-:Y:S02]  /*24b0*/  @!P0 LOP3.LUT R4, R14, R4, RZ, 0x3c, !PT ;  /* 0x000000040e048212 */ /* 0x000fe400078e3cff */
[----:B------:R-:W-:-:S07]  /*24c0*/  @!P0 LOP3.LUT R8, R15, R8, RZ, 0x3c, !PT ;  /* 0x000000080f088212 */ /* 0x000fce00078e3cff */
.L_x_1335:
[----:B------:R-:W-:Y:S05]  /*24d0*/  BSYNC.RECONVERGENT B1 ;  /* 0x0000000000017941 */ /* 0x000fea0003800200 */
.L_x_1334:
[----:B------:R-:W-:Y:S02]  /*24e0*/  LOP3.LUT R5, R5, R6, R7, 0x96, !PT ;  /* 0x0000000605057212 */ /* 0x000fe400078e9607 */
[----:B------:R-:W-:Y:S02]  /*24f0*/  LOP3.LUT R9, R9, R10, R11, 0x96, !PT ;  /* 0x0000000a09097212 */ /* 0x000fe400078e960b */
[----:B-----5:R-:W-:Y:S02]  /*2500*/  LOP3.LUT R16, R5, R4, RZ, 0x3c, !PT ;  /* 0x0000000405107212 */ /* 0x020fe400078e3cff */
[----:B------:R-:W-:Y:S01]  /*2510*/  LOP3.LUT R17, R9, R8, RZ, 0x3c, !PT ;  /* 0x0000000809117212 */ /* 0x000fe200078e3cff */
[----:B------:R-:W-:Y:S06]  /*2520*/  BRA `(.L_x_1309) ;  /* 0x0000008800c87947 */ /* 0x000fec0003800000 */
.L_x_1328:
[----:B------:R-:W1:Y:S01]  /*2530*/  LDCU UR4, c[0x0][0x39c] ;  /* 0x00007380ff0477ac */ /* 0x000e620008000800 */
[----:B------:R-:W2:Y:S01]  /*2540*/  LDC R24, c[0x0][0x388] ;  /* 0x0000e200ff187b82 */ /* 0x000ea20000000800 */
[----:B------:R-:W-:Y:S01]  /*2550*/  BSSY.RECONVERGENT B1, `(.L_x_1336) ;  /* 0x0000416000017945 */ /* 0x000fe20003800200 */
[----:B------:R-:W-:-:S06]  /*2560*/  IMAD.MOV.U32 R2, RZ, RZ, R4 ;  /* 0x000000ffff027224 */ /* 0x000fcc00078e0004 */
[----:B------:R-:W3:Y:S01]  /*2570*/  LDC R5, c[0x0][0x38c] ;  /* 0x0000e300ff057b82 */ /* 0x000ee20000000800 */
[----:B-1----:R-:W-:-:S05]  /*2580*/  MOV R21, UR4 ;  /* 0x0000000400157c02 */ /* 0x002fca0008000f00 */
[----:B------:R-:W-:Y:S02]  /*2590*/  IMAD R3, R21, 0x3, R4 ;  /* 0x0000000315037824 */ /* 0x000fe400078e0204 */
[----:B--2---:R-:W-:Y:S01]  /*25a0*/  IMAD.MOV.U32 R4, RZ, RZ, R24 ;  /* 0x000000ffff047224 */ /* 0x004fe200078e0018 */
[----:B------:R-:W-:Y:S02]  /*25b0*/  MOV R26, R24 ;  /* 0x00000018001a7202 */ /* 0x000fe40000000f00 */
[----:B------:R-:W-:Y:S02]  /*25c0*/  ISETP.GE.U32.AND P0, PT, R3, R20, PT ;  /* 0x000000140300720c */ /* 0x000fe40003f06070 */
[----:B------:R-:W-:Y:S01]  /*25d0*/  MOV R3, R24 ;  /* 0x0000001800037202 */ /* 0x000fe20000000f00 */
[--C-:B---3--:R-:W-:Y:S01]  /*25e0*/  IMAD.MOV.U32 R6, RZ, RZ, R5.reuse ;  /* 0x000000ffff067224 */ /* 0x108fe200078e0005 */
[----:B------:R-:W-:Y:S01]  /*25f0*/  MOV R23, R5 ;  /* 0x0000000500177202 */ /* 0x000fe20000000f00 */
[----:B------:R-:W-:-:S08]  /*2600*/  IMAD.MOV.U32 R25, RZ, RZ, R5 ;  /* 0x000000ffff197224 */ /* 0x000fd000078e0005 */
[----:B------:R-:W-:Y:S05]  /*2610*/  @P0 BRA `(.L_x_1337) ;  /* 0x0000004000240947 */ /* 0x000fea0003800000 */
[----:B------:R-:W-:-:S13]  /*2620*/  ISETP.NE.AND P0, PT, R7, RZ, PT ;  /* 0x000000ff0700720c */ /* 0x000fda0003f05270 */
[----:B------:R1:W5:Y:S01]  /*2630*/  @!P0 LDG.E.64 R14, desc[UR36][R16.64] ;  /* 0x00000024100e8981 */ /* 0x000362000c1e1b00 */
[----:B------:R-:W-:Y:S01]  /*2640*/  IADD3 R6, PT, PT, R7, -0x1, RZ ;  /* 0xffffffff07067810 */ /* 0x000fe20007ffe0ff */
[--C-:B------:R-:W-:Y:S01]  /*2650*/  IMAD.MOV.U32 R3, RZ, RZ, R24.reuse ;  /* 0x000000ffff037224 */ /* 0x100fe200078e0018 */
[----:B------:R-:W-:Y:S01]  /*2660*/  MOV R4, R24 ;  /* 0x0000001800047202 */ /* 0x000fe20000000f00 */
[----:B------:R-:W-:Y:S01]  /*2670*/  IMAD.MOV.U32 R26, RZ, RZ, R24 ;  /* 0x000000ffff1a7224 */ /* 0x000fe200078e0018 */
[----:B------:R-:W-:Y:S01]  /*2680*/  VIMNMX.U32 R7, PT, PT, R6, 0x18, PT ;  /* 0x0000001806077848 */ /* 0x000fe20003fe0000 */
[----:B------:R-:W-:Y:S01]  /*2690*/  IMAD.MOV.U32 R23, RZ, RZ, R5 ;  /* 0x000000ffff177224 */ /* 0x000fe200078e0005 */
[-C--:B------:R-:W-:Y:S02]  /*26a0*/  MOV R6, R5.reuse ;  /* 0x0000000500067202 */ /* 0x080fe40000000f00 */
[----:B------:R-:W-:Y:S01]  /*26b0*/  MOV R25, R5 ;  /* 0x0000000500197202 */ /* 0x000fe20000000f00 */
[----:B-1----:R-:W-:-:S07]  /*26c0*/  VIADD R7, R7, 0x1 ;  /* 0x0000000107077836 */ /* 0x002fce0000000000 */
.L_x_1343:
[----:B------:R-:W1:Y:S01]  /*26d0*/  LDCU UR4, c[0x0][0x39c] ;  /* 0x00007380ff0477ac */ /* 0x000e620008000800 */
[-C--:B-----5:R-:W-:Y:S01]  /*26e0*/  @!P0 MOV R18, R14.reuse ;  /* 0x0000000e00128202 */ /* 0x0a0fe20000000f00 */
[--C-:B------:R-:W-:Y:S01]  /*26f0*/  @!P0 IMAD.MOV.U32 R19, RZ, RZ, R15.reuse ;  /* 0x000000ffff138224 */ /* 0x100fe200078e000f */
[-C--:B------:R-:W-:Y:S01]  /*2700*/  @!P0 MOV R8, R14.reuse ;  /* 0x0000000e00088202 */ /* 0x080fe20000000f00 */
[--C-:B0-----:R-:W-:Y:S01]  /*2710*/  @!P0 IMAD.MOV.U32 R9, RZ, RZ, R15.reuse ;  /* 0x000000ffff098224 */ /* 0x101fe200078e000f */
[-C--:B------:R-:W-:Y:S01]  /*2720*/  @!P0 MOV R10, R14.reuse ;  /* 0x0000000e000a8202 */ /* 0x080fe20000000f00 */
[--C-:B------:R-:W-:Y:S01]  /*2730*/  @!P0 IMAD.MOV.U32 R11, RZ, RZ, R15.reuse ;  /* 0x000000ffff0b8224 */ /* 0x100fe200078e000f */
[----:B------:R-:W-:Y:S01]  /*2740*/  @!P0 MOV R12, R14 ;  /* 0x0000000e000c8202 */ /* 0x000fe20000000f00 */
[----:B------:R-:W-:Y:S01]  /*2750*/  @!P0 IMAD.MOV.U32 R13, RZ, RZ, R15 ;  /* 0x000000ffff0d8224 */ /* 0x000fe200078e000f */
[----:B------:R-:W-:Y:S06]  /*2760*/  @!P0 BRA `(.L_x_1338) ;  /* 0x0000003c00948947 */ /* 0x000fec0003800000 */
[----:B------:R-:W0:Y:S01]  /*2770*/  LDCU.128 UR20, c[0x0][0x3d0] ;  /* 0x00007a00ff1477ac */ /* 0x000e220008000c00 */
[----:B------:R-:W-:Y:S02]  /*2780*/  HFMA2 R8, -RZ, RZ, 0, 0 ;  /* 0x00000000ff087431 */ /* 0x000fe400000001ff */
[----:B------:R-:W-:Y:S01]  /*2790*/  IMAD.MOV.U32 R9, RZ, RZ, R2 ;  /* 0x000000ffff097224 */ /* 0x000fe200078e0002 */
[----:B------:R-:W2:Y:S01]  /*27a0*/  LDCU UR5, c[0x0][0x500] ;  /* 0x0000a000ff0577ac */ /* 0x000ea20008000800 */
[----:B------:R-:W3:Y:S01]  /*27b0*/  LDCU UR77, c[0x0][0x3ec] ;  /* 0x00007d80ff4d77ac */ /* 0x000ee20008000800 */
[----:B------:R-:W4:Y:S01]  /*27c0*/  LDCU UR76, c[0x0][0x508] ;  /* 0x0000a100ff4c77ac */ /* 0x000f220008000800 */
[----:B------:R-:W1:Y:S01]  /*27d0*/  LDCU UR75, c[0x0][0x400] ;  /* 0x00008000ff4b77ac */ /* 0x000e620008000800 */
        /* <DEDUP_REMOVED lines=58> */
[----:B------:R-:W-:Y:S01]  /*2b80*/  MOV R9, R10 ;  /* 0x0000000a00097202 */ /* 0x000fe20000000f00 */
[----:B------:R-:W-:Y:S01]  /*2b90*/  IMAD.MOV.U32 R8, RZ, RZ, RZ ;  /* 0x000000ffff087224 */ /* 0x000fe200078e00ff */
[----:B------:R-:W-:-:S03]  /*2ba0*/  ISETP.NE.AND P1, PT, R7, 0x2, PT ;  /* 0x000000020700780c */ /* 0x000fc60003f25270 */
[----:B0-----:R-:W-:-:S05]  /*2bb0*/  IMAD.HI.U32 R8, R10, UR35, R8 ;  /* 0x000000230a087c27 */ /* 0x001fca000f8e0008 */
[----:B-1----:R-:W-:Y:S01]  /*2bc0*/  SHF.R.U32.HI R11, RZ, UR20, R8 ;  /* 0x00000014ff0b7c19 */ /* 0x002fe20008011608 */
[----:B------:R-:W0:Y:S04]  /*2bd0*/  LDCU UR20, c[0x0][0x504] ;  /* 0x0000a080ff1477ac */ /* 0x000e280008000800 */
[----:B------:R-:W-:-:S04]  /*2be0*/  IMAD.MOV R9, RZ, RZ, -R11 ;  /* 0x000000ffff097224 */ /* 0x000fc800078e0a0b */
        /* <DEDUP_REMOVED lines=223> */
.L_x_1339:
        /* <DEDUP_REMOVED lines=220> */
[----:B------:R-:W-:-:S05]  /*47a0*/  SHF.R.U32.HI R11, RZ, UR28, R10 ;  /* 0x0000001cff0b7c19 */ /* 0x000fca000801160a */
[----:B------:R-:W-:-:S04]  /*47b0*/  IMAD.MOV R10, RZ, RZ, -R11 ;  /* 0x000000ffff0a7224 */ /* 0x000fc800078e0a0b */
[----:B------:R-:W-:Y:S01]  /*47c0*/  IMAD R21, R10, UR54, R19 ;  /* 0x000000360a157c24 */ /* 0x000fe2000f8e0213 */
[----:B------:R-:W-:Y:S01]  /*47d0*/  @P1 MOV R10, RZ ;  /* 0x000000ff000a1202 */ /* 0x000fe20000000f00 */
[----:B------:R-:W0:Y:S02]  /*47e0*/  @P1 LDC.64 R18, c[0x0][0x4f8] ;  /* 0x00013e00ff121b82 */ /* 0x000e240000000a00 */
[----:B------:R-:W-:Y:S02]  /*47f0*/  IMAD R20, R21, UR29, R20 ;  /* 0x0000001d15147c24 */ /* 0x000fe4000f8e0214 */
[----:B0-----:R-:W-:-:S04]  /*4800*/  @P1 IMAD.HI.U32 R18, R11, R18, R10 ;  /* 0x000000120b121227 */ /* 0x001fc800078e000a */
[----:B------:R-:W0:Y:S01]  /*4810*/  @P1 LDC R10, c[0x0][0x4f4] ;  /* 0x00013d00ff0a1b82 */ /* 0x000e220000000800 */
[----:B------:R-:W-:-:S05]  /*4820*/  @P1 SHF.R.U32.HI R18, RZ, R19, R18 ;  /* 0x00000013ff121219 */ /* 0x000fca0000011612 */
[----:B------:R-:W-:-:S04]  /*4830*/  @P1 IMAD.MOV R19, RZ, RZ, -R18 ;  /* 0x000000ffff131224 */ /* 0x000fc800078e0a12 */
[----:B0-----:R-:W-:-:S04]  /*4840*/  @P1 IMAD R10, R10, R19, R11 ;  /* 0x000000130a0a1224 */ /* 0x001fc800078e020b */
[----:B-1----:R-:W-:-:S07]  /*4850*/  @P1 IMAD R20, R10, R27, R20 ;  /* 0x0000001b0a141224 */ /* 0x002fce00078e0214 */
.L_x_1340:
        /* <DEDUP_REMOVED lines=221> */
[----:B------:R-:W-:Y:S01]  /*5630*/  IMAD R21, R8, UR54, R19 ;  /* 0x0000003608157c24 */ /* 0x000fe2000f8e0213 */
[----:B------:R-:W-:Y:S01]  /*5640*/  @P1 MOV R8, RZ ;  /* 0x000000ff00081202 */ /* 0x000fe20000000f00 */
[----:B------:R-:W0:Y:S02]  /*5650*/  @P1 LDC.64 R18, c[0x0][0x4f8] ;  /* 0x00013e00ff121b82 */ /* 0x000e240000000a00 */
[----:B------:R-:W-:-:S06]  /*5660*/  IMAD R20, R21, UR29, R20 ;  /* 0x0000001d15147c24 */ /* 0x000fcc000f8e0214 */
[----:B------:R-:W1:Y:S01]  /*5670*/  @P1 LDC R21, c[0x0][0x560] ;  /* 0x00015800ff151b82 */ /* 0x000e620000000800 */
[----:B0-----:R-:W-:-:S07]  /*5680*/  @P1 IMAD.HI.U32 R18, R9, R18, R8 ;  /* 0x0000001209121227 */ /* 0x001fce00078e0008 */
[----:B------:R-:W0:Y:S01]  /*5690*/  @P1 LDC R8, c[0x0][0x4f4] ;  /* 0x00013d00ff081b82 */ /* 0x000e220000000800 */
[----:B------:R-:W-:-:S05]  /*56a0*/  @P1 SHF.R.U32.HI R18, RZ, R19, R18 ;  /* 0x00000013ff121219 */ /* 0x000fca0000011612 */
[----:B------:R-:W-:-:S04]  /*56b0*/  @P1 IMAD.MOV R19, RZ, RZ, -R18 ;  /* 0x000000ffff131224 */ /* 0x000fc800078e0a12 */
[----:B0-----:R-:W-:-:S04]  /*56c0*/  @P1 IMAD R8, R8, R19, R9 ;  /* 0x0000001308081224 */ /* 0x001fc800078e0209 */
[----:B-1----:R-:W-:-:S07]  /*56d0*/  @P1 IMAD R20, R8, R21, R20 ;  /* 0x0000001508141224 */ /* 0x002fce00078e0214 */
.L_x_1341:
[----:B------:R-:W-:-:S04]  /*56e0*/  LOP3.LUT R9, R20, 0xfffffff8, RZ, 0xc0, !PT ;  /* 0xfffffff814097812 */ /* 0x000fc800078ec0ff */
[----:B------:R-:W-:-:S04]  /*56f0*/  IADD3 R8, P1, PT, R9, R16, RZ ;  /* 0x0000001009087210 */ /* 0x000fc80007f3e0ff */
[----:B------:R-:W-:-:S06]  /*5700*/  IADD3.X R9, PT, PT, RZ, R17, RZ, P1, !PT ;  /* 0x00000011ff097210 */ /* 0x000fcc0000ffe4ff */
[----:B------:R-:W5:Y:S01]  /*5710*/  LDG.E.64 R8, desc[UR36][R8.64] ;  /* 0x0000002408087981 */ /* 0x000f62000c1e1b00 */
[----:B------:R-:W-:-:S05]  /*5720*/  IADD3 R18, PT, PT, R2, UR4, RZ ;  /* 0x0000000402127c10 */ /* 0x000fca000fffe0ff */
[----:B------:R-:W-:-:S05]  /*5730*/  VIADD R18, R18, UR4 ;  /* 0x0000000412127c36 */ /* 0x000fca0008000000 */
[----:B------:R-:W-:Y:S02]  /*5740*/  IADD3 R19, PT, PT, R18, UR4, RZ ;  /* 0x0000000412137c10 */ /* 0x000fe4000fffe0ff */
[----:B------:R-:W-:-:S05]  /*5750*/  MOV R18, RZ ;  /* 0x000000ff00127202 */ /* 0x000fca0000000f00 */
[----:B------:R-:W-:-:S05]  /*5760*/  IMAD.HI.U32 R21, R19, UR22, R18 ;  /* 0x0000001613157c27 */ /* 0x000fca000f8e0012 */
[----:B------:R-:W-:-:S05]  /*5770*/  SHF.R.U32.HI R21, RZ, UR23, R21 ;  /* 0x00000017ff157c19 */ /* 0x000fca0008011615 */
[----:B------:R-:W-:-:S04]  /*5780*/  IMAD.MOV R18, RZ, RZ, -R21 ;  /* 0x000000ffff127224 */ /* 0x000fc800078e0a15 */
[----:B------:R-:W-:-:S04]  /*5790*/  IMAD R18, R18, UR21, R19 ;  /* 0x0000001512127c24 */ /* 0x000fc8000f8e0213 */
[----:B------:R-:W-:Y:S01]  /*57a0*/  IMAD R22, R18, UR5, RZ ;  /* 0x0000000512167c24 */ /* 0x000fe2000f8e02ff */
[----:B------:R-:W-:Y:S06]  /*57b0*/  BRA.U !UP0, `(.L_x_1342) ;  /* 0x0000000d08707547 */ /* 0x000fec000b800000 */
        /* <DEDUP_REMOVED lines=210> */
[----:B------:R-:W-:-:S03]  /*64e0*/  @P1 MOV R18, RZ ;  /* 0x000000ff00121202 */ /* 0x000fc60000000f00 */
[----:B------:R-:W-:Y:S02]  /*64f0*/  IMAD R22, R21, UR29, R22 ;  /* 0x0000001d15167c24 */ /* 0x000fe4000f8e0216 */
[----:B------:R-:W0:Y:S02]  /*6500*/  @P1 LDC.64 R20, c[0x0][0x4f8] ;  /* 0x00013e00ff141b82 */ /* 0x000e240000000a00 */
[----:B0-----:R-:W-:-:S05]  /*6510*/  @P1 IMAD.HI.U32 R20, R19, R20, R18 ;  /* 0x0000001413141227 */ /* 0x001fca00078e0012 */
[----:B------:R-:W-:Y:S02]  /*6520*/  @P1 SHF.R.U32.HI R20, RZ, R21, R20 ;  /* 0x00000015ff141219 */ /* 0x000fe40000011614 */
[----:B------:R-:W0:Y:S03]  /*6530*/  @P1 LDC R21, c[0x0][0x4f4] ;  /* 0x00013d00ff151b82 */ /* 0x000e260000000800 */
[----:B------:R-:W-:-:S04]  /*6540*/  @P1 IMAD.MOV R18, RZ, RZ, -R20 ;  /* 0x000000ffff121224 */ /* 0x000fc800078e0a14 */
[----:B0-----:R-:W-:Y:S02]  /*6550*/  @P1 IMAD R19, R21, R18, R19 ;  /* 0x0000001215131224 */ /* 0x001fe400078e0213 */
[----:B------:R-:W0:Y:S02]  /*6560*/  @P1 LDC R18, c[0x0][0x560] ;  /* 0x00015800ff121b82 */ /* 0x000e240000000800 */
[----:B0-----:R-:W-:-:S07]  /*6570*/  @P1 IMAD R22, R19, R18, R22 ;  /* 0x0000001213161224 */ /* 0x001fce00078e0216 */
.L_x_1342:
[----:B------:R-:W-:-:S04]  /*6580*/  LOP3.LUT R19, R22, 0xfffffff8, RZ, 0xc0, !PT ;  /* 0xfffffff816137812 */ /* 0x000fc800078ec0ff */
[----:B------:R-:W-:-:S04]  /*6590*/  IADD3 R18, P1, PT, R19, R16, RZ ;  /* 0x0000001013127210 */ /* 0x000fc80007f3e0ff */
[----:B------:R-:W-:-:S06]  /*65a0*/  IADD3.X R19, PT, PT, RZ, R17, RZ, P1, !PT ;  /* 0x00000011ff137210 */ /* 0x000fcc0000ffe4ff */
[----:B------:R-:W5:Y:S03]  /*65b0*/  LDG.E.64 R18, desc[UR36][R18.64] ;  /* 0x0000002412127981 */ /* 0x000f66000c1e1b00 */
.L_x_1338:
[----:B------:R-:W2:Y:S01]  /*65c0*/  LDCU UR5, c[0x0][0x394] ;  /* 0x00007280ff0577ac */ /* 0x000ea20008000800 */
[----:B-1----:R-:W-:Y:S02]  /*65d0*/  MOV R21, UR4 ;  /* 0x0000000400157c02 */ /* 0x002fe40008000f00 */
[----:B-----5:R-:W-:Y:S02]  /*65e0*/  LOP3.LUT R26, R26, R12, RZ, 0x3c, !PT ;  /* 0x0000000c1a1a7212 */ /* 0x020fe400078e3cff */
[----:B------:R-:W-:Y:S01]  /*65f0*/  LOP3.LUT R25, R25, R13, RZ, 0x3c, !PT ;  /* 0x0000000d19197212 */ /* 0x000fe200078e3cff */
[----:B------:R-:W-:Y:S01]  /*6600*/  IMAD R2, R21, 0x4, R2 ;  /* 0x0000000415027824 */ /* 0x000fe200078e0202 */
[----:B------:R-:W-:Y:S02]  /*6610*/  LOP3.LUT R24, R24, R10, RZ, 0x3c, !PT ;  /* 0x0000000a18187212 */ /* 0x000fe400078e3cff */
[----:B------:R-:W-:Y:S01]  /*6620*/  LOP3.LUT R23, R23, R11, RZ, 0x3c, !PT ;  /* 0x0000000b17177212 */ /* 0x000fe200078e3cff */
[----:B------:R-:W-:Y:S01]  /*6630*/  IMAD R27, R21, 0x3, R2 ;  /* 0x00000003151b7824 */ /* 0x000fe200078e0202 */
[----:B------:R-:W-:-:S02]  /*6640*/  LOP3.LUT R4, R4, R8, RZ, 0x3c, !PT ;  /* 0x0000000804047212 */ /* 0x000fc400078e3cff */
[----:B------:R-:W-:Y:S02]  /*6650*/  LOP3.LUT R6, R6, R9, RZ, 0x3c, !PT ;  /* 0x0000000906067212 */ /* 0x000fe400078e3cff */
[----:B------:R-:W-:Y:S02]  /*6660*/  LOP3.LUT R3, R3, R18, RZ, 0x3c, !PT ;  /* 0x0000001203037212 */ /* 0x000fe400078e3cff */
[----:B------:R-:W-:Y:S02]  /*6670*/  LOP3.LUT R5, R5, R19, RZ, 0x3c, !PT ;  /* 0x0000001305057212 */ /* 0x000fe400078e3cff */
[----:B--2---:R-:W-:-:S04]  /*6680*/  MOV R20, UR5 ;  /* 0x0000000500147c02 */ /* 0x004fc80008000f00 */
[----:B------:R-:W-:-:S13]  /*6690*/  ISETP.GE.U32.AND P1, PT, R27, R20, PT ;  /* 0x000000141b00720c */ /* 0x000fda0003f26070 */
[----:B------:R-:W-:Y:S05]  /*66a0*/  @!P1 BRA `(.L_x_1343) ;  /* 0xffffffc000089947 */ /* 0x000fea000383ffff */
.L_x_1337:
[----:B0-----:R-:W-:Y:S05]  /*66b0*/  BSYNC.RECONVERGENT B1 ;  /* 0x0000000000017941 */ /* 0x001fea0003800200 */
.L_x_1336:
[----:B------:R-:W-:Y:S01]  /*66c0*/  ISETP.GE.U32.AND P0, PT, R2, R20, PT ;  /* 0x000000140200720c */ /* 0x000fe20003f06070 */
[----:B------:R-:W-:Y:S01]  /*66d0*/  BSSY.RECONVERGENT B1, `(.L_x_1344) ;  /* 0x000047f000017945 */ /* 0x000fe20003800200 */
[----:B------:R-:W-:Y:S01]  /*66e0*/  MOV R28, R18 ;  /* 0x00000012001c7202 */ /* 0x000fe20000000f00 */
[----:B------:R-:W-:Y:S01]  /*66f0*/  IMAD.MOV.U32 R29, RZ, RZ, R19 ;  /* 0x000000ffff1d7224 */ /* 0x000fe200078e0013 */
[----:B------:R-:W-:Y:S01]  /*6700*/  MOV R18, R8 ;  /* 0x0000000800127202 */ /* 0x000fe20000000f00 */
[----:B------:R-:W-:Y:S01]  /*6710*/  IMAD.MOV.U32 R16, RZ, RZ, R10 ;  /* 0x000000ffff107224 */ /* 0x000fe200078e000a */
[----:B------:R-:W-:Y:S01]  /*6720*/  MOV R19, R9 ;  /* 0x0000000900137202 */ /* 0x000fe20000000f00 */
[----:B------:R-:W-:Y:S01]  /*6730*/  IMAD.MOV.U32 R15, RZ, RZ, R13 ;  /* 0x000000ffff0f7224 */ /* 0x000fe200078e000d */
[----:B------:R-:W-:Y:S02]  /*6740*/  MOV R17, R11 ;  /* 0x0000000b00117202 */ /* 0x000fe40000000f00 */
[----:B------:R-:W-:-:S03]  /*6750*/  MOV R14, R12 ;  /* 0x0000000c000e7202 */ /* 0x000fc60000000f00 */
[----:B------:R-:W-:Y:S05]  /*6760*/  @P0 BRA `(.L_x_1345) ;  /* 0x0000004400d40947 */ /* 0x000fea0003800000 */
[----:B------:R-:W0:Y:S01]  /*6770*/  LDC R10, c[0x0][0x3d0] ;  /* 0x0000f400ff0a7b82 */ /* 0x000e220000000800 */
[----:B------:R-:W-:Y:S02]  /*6780*/  MOV R7, 0xffffffff ;  /* 0xffffffff00077802 */ /* 0x000fe40000000f00 */
[----:B------:R-:W-:Y:S02]  /*6790*/  CS2R R8, SRZ ;  /* 0x0000000000087805 */ /* 0x000fe4000001ff00 */
[C---:B0-----:R-:W-:Y:S02]  /*67a0*/  ISETP.NE.AND P0, PT, R10.reuse, RZ, PT ;  /* 0x000000ff0a00720c */ /* 0x041fe40003f05270 */
[----:B------:R-:W-:-:S04]  /*67b0*/  VIADDMNMX.U32 R7, R10, R7, 0x18, PT ;  /* 0x000000180a077446 */ /* 0x000fc80003800007 */
[----:B------:R-:W-:-:S07]  /*67c0*/  IADD3 R7, PT, PT, R7, 0x1, RZ ;  /* 0x0000000107077810 */ /* 0x000fce0007ffe0ff */
[----:B------:R-:W-:Y:S05]  /*67d0*/  @!P0 BRA `(.L_x_1346) ;  /* 0x0000001000508947 */ /* 0x000fea0003800000 */
[----:B------:R-:W0:Y:S01]  /*67e0*/  LDCU.64 UR4, c[0x0][0x3d8] ;  /* 0x00007b00ff0477ac */ /* 0x000e220008000a00 */
[----:B------:R-:W-:Y:S01]  /*67f0*/  MOV R9, R2 ;  /* 0x0000000200097202 */ /* 0x000fe20000000f00 */
        /* <DEDUP_REMOVED lines=24> */
[----:B------:R-:W1:Y:S03]  /*6980*/  LDCU UR6, c[0x0][0x3ec] ;  /* 0x00007d80ff0677ac */ /* 0x000e660008000800 */
[----:B0-----:R-:W-:Y:S01]  /*6990*/  IMAD.HI.U32 R12, R11, UR4, R10 ;  /* 0x000000040b0c7c27 */ /* 0x001fe2000f8e000a */
[----:B------:R-:W0:Y:S04]  /*69a0*/  LDCU UR4, c[0x0][0x508] ;  /* 0x0000a100ff0477ac */ /* 0x000e280008000800 */
[----:B------:R-:W-:-:S05]  /*69b0*/  SHF.R.U32.HI R13, RZ, UR5, R12 ;  /* 0x00000005ff0d7c19 */ /* 0x000fca000801160c */
[----:B------:R-:W-:-:S04]  /*69c0*/  IMAD.MOV R9, RZ, RZ, -R13 ;  /* 0x000000ffff097224 */ /* 0x000fc800078e0a0d */
[----:B-1----:R-:W-:-:S04]  /*69d0*/  IMAD R11, R9, UR6, R11 ;  /* 0x00000006090b7c24 */ /* 0x002fc8000f8e020b */
[----:B0-----:R-:W-:Y:S01]  /*69e0*/  IMAD R8, R11, UR4, R8 ;  /* 0x000000040b087c24 */ /* 0x001fe2000f8e0208 */
        /* <DEDUP_REMOVED lines=15> */
[----:B------:R-:W1:Y:S02]  /*6ae0*/  LDCU UR6, c[0x0][0x404] ;  /* 0x00008080ff0677ac */ /* 0x000e640008000800 */
[----:B0-----:R-:W-:Y:S01]  /*6af0*/  IMAD.HI.U32 R12, R11, UR4, R10 ;  /* 0x000000040b0c7c27 */ /* 0x001fe2000f8e000a */
[----:B------:R-:W0:Y:S04]  /*6b00*/  LDCU UR4, c[0x0][0x510] ;  /* 0x0000a200ff0477ac */ /* 0x000e280008000800 */
[----:B------:R-:W-:-:S04]  /*6b10*/  SHF.R.U32.HI R13, RZ, UR5, R12 ;  /* 0x00000005ff0d7c19 */ /* 0x000fc8000801160c */
[----:B------:R-:W-:-:S05]  /*6b20*/  IADD3 R9, PT, PT, -R13, RZ, RZ ;  /* 0x000000ff0d097210 */ /* 0x000fca0007ffe1ff */
        /* <DEDUP_REMOVED lines=39> */
[----:B------:R-:W1:Y:S02]  /*6da0*/  LDCU UR6, c[0x0][0x434] ;  /* 0x00008680ff0677ac */ /* 0x000e640008000800 */
        /* <DEDUP_REMOVED lines=174> */
[----:B------:R-:W1:Y:S04]  /*7890*/  LDCU UR6, c[0x0][0x4f4] ;  /* 0x00009e80ff0677ac */ /* 0x000e680008000800 */
[----:B0-----:R-:W-:Y:S01]  /*78a0*/  IMAD.HI.U32 R9, R11, UR4, R10 ;  /* 0x000000040b097c27 */ /* 0x001fe2000f8e000a */
[----:B------:R-:W0:Y:S04]  /*78b0*/  LDCU UR4, c[0x0][0x560] ;  /* 0x0000ac00ff0477ac */ /* 0x000e280008000800 */
[----:B------:R-:W-:-:S04]  /*78c0*/  SHF.R.U32.HI R9, RZ, UR5, R9 ;  /* 0x00000005ff097c19 */ /* 0x000fc80008011609 */
[----:B------:R-:W-:-:S05]  /*78d0*/  IADD3 R9, PT, PT, -R9, RZ, RZ ;  /* 0x000000ff09097210 */ /* 0x000fca0007ffe1ff */
[----:B-1----:R-:W-:-:S04]  /*78e0*/  IMAD R11, R9, UR6, R11 ;  /* 0x00000006090b7c24 */ /* 0x002fc8000f8e020b */
[----:B0-----:R-:W-:-:S07]  /*78f0*/  IMAD R8, R11, UR4, R8 ;  /* 0x000000040b087c24 */ /* 0x001fce000f8e0208 */
.L_x_1347:
[----:B------:R-:W-:Y:S01]  /*7900*/  SHF.R.U32.HI R8, RZ, 0x3, R8 ;  /* 0x00000003ff087819 */ /* 0x000fe20000011608 */
[----:B------:R-:W-:-:S07]  /*7910*/  IMAD.MOV.U32 R9, RZ, RZ, RZ ;  /* 0x000000ffff097224 */ /* 0x000fce00078e00ff */
.L_x_1346:
[----:B------:R-:W0:Y:S02]  /*7920*/  LDCU.64 UR4, c[0x0][0x760] ;  /* 0x0000ec00ff0477ac */ /* 0x000e240008000a00 */
[----:B0-----:R-:W-:-:S04]  /*7930*/  IADD3 R22, P1, PT, R0, UR4, RZ ;  /* 0x0000000400167c10 */ /* 0x001fc8000ff3e0ff */
[----:B------:R-:W-:Y:S02]  /*7940*/  IADD3.X R27, PT, PT, RZ, UR5, RZ, P1, !PT ;  /* 0x00000005ff1b7c10 */ /* 0x000fe40008ffe4ff */
        /* <DEDUP_REMOVED lines=9> */
[----:B------:R-:W1:Y:S01]  /*79e0*/  LDC R0, c[0x0][0x3d0] ;  /* 0x0000f400ff007b82 */ /* 0x000e620000000800 */
[----:B------:R-:W-:Y:S01]  /*79f0*/  IMAD.MOV.U32 R8, RZ, RZ, RZ ;  /* 0x000000ffff087224 */ /* 0x000fe200078e00ff */
[----:B------:R-:W2:Y:S03]  /*7a00*/  LDCU UR6, c[0x0][0x3d4] ;  /* 0x00007a80ff0677ac */ /* 0x000ea60008000800 */
[----:B0-----:R-:W-:Y:S01]  /*7a10*/  IMAD.HI.U32 R12, R9, UR4, R8 ;  /* 0x00000004090c7c27 */ /* 0x001fe2000f8e0008 */
[----:B------:R-:W0:Y:S04]  /*7a20*/  LDCU UR4, c[0x0][0x500] ;  /* 0x0000a000ff0477ac */ /* 0x000e280008000800 */
[----:B------:R-:W-:-:S02]  /*7a30*/  SHF.R.U32.HI R13, RZ, UR5, R12 ;  /* 0x00000005ff0d7c19 */ /* 0x000fc4000801160c */
[----:B-1----:R-:W-:Y:S02]  /*7a40*/  ISETP.NE.AND P1, PT, R0, 0x1, PT ;  /* 0x000000010000780c */ /* 0x002fe40003f25270 */
[----:B------:R-:W-:-:S05]  /*7a50*/  IADD3 R11, PT, PT, -R13, RZ, RZ ;  /* 0x000000ff0d0b7210 */ /* 0x000fca0007ffe1ff */
[----:B--2---:R-:W-:-:S04]  /*7a60*/  IMAD R0, R11, UR6, R9 ;  /* 0x000000060b007c24 */ /* 0x004fc8000f8e0209 */
[----:B0-----:R-:W-:Y:S02]  /*7a70*/  IMAD R0, R0, UR4, RZ ;  /* 0x0000000400007c24 */ /* 0x001fe4000f8e02ff */
[----:B------:R-:W-:Y:S05]  /*7a80*/  @!P1 BRA `(.L_x_1349) ;  /* 0x0000001000189947 */ /* 0x000fea0003800000 */
        /* <DEDUP_REMOVED lines=255> */
[----:B------:R-:W1:Y:S03]  /*8a80*/  LDCU UR6, c[0x0][0x4f4] ;  /* 0x00009e80ff0677ac */ /* 0x000e660008000800 */
[----:B0-----:R-:W-:Y:S01]  /*8a90*/  IMAD.HI.U32 R10, R11, UR4, R10 ;  /* 0x000000040b0a7c27 */ /* 0x001fe2000f8e000a */
[----:B------:R-:W0:Y:S04]  /*8aa0*/  LDCU UR4, c[0x0][0x560] ;  /* 0x0000ac00ff0477ac */ /* 0x000e280008000800 */
[----:B------:R-:W-:-:S04]  /*8ab0*/  SHF.R.U32.HI R10, RZ, UR5, R10 ;  /* 0x00000005ff0a7c19 */ /* 0x000fc8000801160a */
[----:B------:R-:W-:-:S05]  /*8ac0*/  IADD3 R10, PT, PT, -R10, RZ, RZ ;  /* 0x000000ff0a0a7210 */ /* 0x000fca0007ffe1ff */
[----:B-1----:R-:W-:-:S04]  /*8ad0*/  IMAD R11, R10, UR6, R11 ;  /* 0x000000060a0b7c24 */ /* 0x002fc8000f8e020b */
[----:B0-----:R-:W-:-:S07]  /*8ae0*/  IMAD R0, R11, UR4, R0 ;  /* 0x000000040b007c24 */ /* 0x001fce000f8e0200 */
.L_x_1349:
[----:B------:R-:W-:Y:S02]  /*8af0*/  SHF.R.U32.HI R10, RZ, 0x3, R0 ;  /* 0x00000003ff0a7819 */ /* 0x000fe40000011600 */
[----:B------:R-:W-:-:S07]  /*8b00*/  MOV R11, RZ ;  /* 0x000000ff000b7202 */ /* 0x000fce0000000f00 */
.L_x_1348:
[----:B------:R-:W-:-:S04]  /*8b10*/  LEA R12, P1, R10, R22, 0x3 ;  /* 0x000000160a0c7211 */ /* 0x000fc800078218ff */
[----:B------:R-:W-:-:S05]  /*8b20*/  LEA.HI.X R13, R10, R27, R11, 0x3, P1 ;  /* 0x0000001b0a0d7211 */ /* 0x000fca00008f1c0b */
[----:B------:R0:W5:Y:S01]  /*8b30*/  LDG.E.64 R16, desc[UR36][R12.64] ;  /* 0x000000240c107981 */ /* 0x000162000c1e1b00 */
[----:B------:R-:W-:-:S05]  /*8b40*/  IMAD.IADD R9, R21, 0x1, R9 ;  /* 0x0000000115097824 */ /* 0x000fca00078e0209 */
[----:B------:R-:W-:-:S13]  /*8b50*/  ISETP.GE.U32.AND P1, PT, R9, R20, PT ;  /* 0x000000140900720c */ /* 0x000fda0003f26070 */
[----:B0-----:R-:W-:Y:S05]  /*8b60*/  @P1 BRA `(.L_x_1345) ;  /* 0x0000002000d41947 */ /* 0x001fea0003800000 */
[----:B------:R-:W-:Y:S01]  /*8b70*/  CS2R R10, SRZ ;  /* 0x00000000000a7805 */ /* 0x000fe2000001ff00 */
[----:B------:R-:W-:Y:S06]  /*8b80*/  @!P0 BRA `(.L_x_1350) ;  /* 0x0000001000508947 */ /* 0x000fec0003800000 */
[----:B------:R-:W0:Y:S01]  /*8b90*/  LDCU.64 UR4, c[0x0][0x3d8] ;  /* 0x00007b00ff0477ac */ /* 0x000e220008000a00 */
[----:B------:R-:W1:Y:S01]  /*8ba0*/  LDC R0, c[0x0][0x3d0] ;  /* 0x0000f400ff007b82 */ /* 0x000e620000000800 */
[----:B------:R-:W-:Y:S01]  /*8bb0*/  MOV R8, RZ ;  /* 0x000000ff00087202 */ /* 0x000fe20000000f00 */
[----:B------:R-:W2:Y:S04]  /*8bc0*/  LDCU UR6, c[0x0][0x3d4] ;  /* 0x00007a80ff0677ac */ /* 0x000ea80008000800 */
        /* <DEDUP_REMOVED lines=270> */
.L_x_1351:
[----:B------:R-:W-:Y:S01]  /*9cb0*/  SHF.R.U32.HI R10, RZ, 0x3, R0 ;  /* 0x00000003ff0a7819 */ /* 0x000fe20000011600 */
[----:B------:R-:W-:-:S07]  /*9cc0*/  IMAD.MOV.U32 R11, RZ, RZ, RZ ;  /* 0x000000ffff0b7224 */ /* 0x000fce00078e00ff */
.L_x_1350:
[----:B------:R-:W-:-:S04]  /*9cd0*/  LEA R12, P1, R10, R22, 0x3 ;  /* 0x000000160a0c7211 */ /* 0x000fc800078218ff */
[----:B------:R-:W-:-:S05]  /*9ce0*/  LEA.HI.X R13, R10, R27, R11, 0x3, P1 ;  /* 0x0000001b0a0d7211 */ /* 0x000fca00008f1c0b */
[----:B------:R0:W5:Y:S01]  /*9cf0*/  LDG.E.64 R18, desc[UR36][R12.64] ;  /* 0x000000240c127981 */ /* 0x000162000c1e1b00 */
[----:B------:R-:W-:-:S04]  /*9d00*/  IADD3 R9, PT, PT, R21, R9, RZ ;  /* 0x0000000915097210 */ /* 0x000fc80007ffe0ff */
        /* <DEDUP_REMOVED lines=11> */
[----:B-1----:R-:W-:-:S03]  /*9dc0*/  ISETP.NE.AND P0, PT, R0, 0x1, PT ;  /* 0x000000010000780c */ /* 0x002fc60003f05270 */
[----:B------:R-:W-:-:S04]  /*9dd0*/  IMAD.MOV R8, RZ, RZ, -R11 ;  /* 0x000000ffff087224 */ /* 0x000fc800078e0a0b */
[----:B--2---:R-:W-:-:S04]  /*9de0*/  IMAD R0, R8, UR6, R9 ;  /* 0x0000000608007c24 */ /* 0x004fc8000f8e0209 */
[----:B0-----:R-:W-:Y:S02]  /*9df0*/  IMAD R0, R0, UR4, RZ ;  /* 0x0000000400007c24 */ /* 0x001fe4000f8e02ff */
[----:B------:R-:W-:Y:S05]  /*9e00*/  @!P0 BRA `(.L_x_1353) ;  /* 0x0000001000188947 */ /* 0x000fea0003800000 */
        /* <DEDUP_REMOVED lines=262> */
.L_x_1353:
[----:B------:R-:W-:Y:S02]  /*ae70*/  SHF.R.U32.HI R10, RZ, 0x3, R0 ;  /* 0x00000003ff0a7819 */ /* 0x000fe40000011600 */
[----:B------:R-:W-:-:S07]  /*ae80*/  MOV R11, RZ ;  /* 0x000000ff000b7202 */ /* 0x000fce0000000f00 */
.L_x_1352:
[----:B------:R-:W-:-:S04]  /*ae90*/  LEA R8, P0, R10, R22, 0x3 ;  /* 0x000000160a087211 */ /* 0x000fc800078018ff */
[----:B------:R-:W-:-:S05]  /*aea0*/  LEA.HI.X R9, R10, R27, R11, 0x3, P0 ;  /* 0x0000001b0a097211 */ /* 0x000fca00000f1c0b */
[----:B------:R0:W5:Y:S04]  /*aeb0*/  LDG.E.64 R28, desc[UR36][R8.64] ;  /* 0x00000024081c7981 */ /* 0x000168000c1e1b00 */
.L_x_1345:
[----:B------:R-:W-:Y:S05]  /*aec0*/  BSYNC.RECONVERGENT B1 ;  /* 0x0000000000017941 */ /* 0x000fea0003800200 */
.L_x_1344:
[----:B------:R-:W-:Y:S01]  /*aed0*/  ISETP.GE.U32.AND P0, PT, R2, R20, PT ;  /* 0x000000140200720c */ /* 0x000fe20003f06070 */
[----:B------:R-:W-:-:S12]  /*aee0*/  BSSY.RECONVERGENT B1, `(.L_x_1354) ;  /* 0x0000012000017945 */ /* 0x000fd80003800200 */
        /* <DEDUP_REMOVED lines=17> */
.L_x_1355:
[----:B------:R-:W-:Y:S05]  /*b000*/  BSYNC.RECONVERGENT B1 ;  /* 0x0000000000017941 */ /* 0x000fea0003800200 */
.L_x_1354:
[----:B------:R-:W-:Y:S02]  /*b010*/  LOP3.LUT R4, R4, R24, R26, 0x96, !PT ;  /* 0x0000001804047212 */ /* 0x000fe400078e961a */
[----:B------:R-:W-:Y:S02]  /*b020*/  LOP3.LUT R6, R6, R23, R25, 0x96, !PT ;  /* 0x0000001706067212 */ /* 0x000fe400078e9619 */
[----:B-----5:R-:W-:Y:S02]  /*b030*/  LOP3.LUT R16, R4, R3, RZ, 0x3c, !PT ;  /* 0x0000000304107212 */ /* 0x020fe400078e3cff */
[----:B------:R-:W-:-:S07]  /*b040*/  LOP3.LUT R17, R6, R5, RZ, 0x3c, !PT ;  /* 0x0000000506117212 */ /* 0x000fce00078e3cff */
.L_x_1309:
[----:B------:R-:W-:Y:S05]  /*b050*/  BSYNC.RECONVERGENT B0 ;  /* 0x0000000000007941 */ /* 0x000fea0003800200 */
.L_x_1308:
[----:B------:R-:W1:Y:S01]  /*b060*/  LDCU UR4, c[0x0][0x3ac] ;  /* 0x00007580ff0477ac */ /* 0x000e620008000800 */
[----:B------:R-:W2:Y:S01]  /*b070*/  S2R R5, SR_TID.X ;  /* 0x0000000000057919 */ /* 0x000ea20000002100 */
[----:B------:R-:W3:Y:S01]  /*b080*/  S2R R0, SR_TID.Y ;  /* 0x0000000000007919 */ /* 0x000ee20000002200 */
[----:B-1----:R-:W-:-:S09]  /*b090*/  UISETP.NE.AND UP0, UPT, UR4, URZ, UPT ;  /* 0x000000ff0400728c */ /* 0x002fd2000bf05270 */
[----:B------:R-:W-:Y:S05]  /*b0a0*/  BRA.U !UP0, `(.L_x_1356) ;  /* 0x0000000108687547 */ /* 0x000fea000b800000 */
[----:B------:R-:W1:Y:S01]  /*b0b0*/  S2UR UR5, SR_CgaCtaId ;  /* 0x00000000000579c3 */ /* 0x000e620000008800 */
[----:B------:R-:W0:Y:S01]  /*b0c0*/  LDCU UR8, c[0x0][0x360] ;  /* 0x00006c00ff0877ac */ /* 0x000e220008000800 */
[----:B------:R-:W-:Y:S01]  /*b0d0*/  UMOV UR4, 0x400 ;  /* 0x0000040000047882 */ /* 0x000fe20000000000 */
[----:B------:R-:W4:Y:S01]  /*b0e0*/  LDCU UR6, c[0x0][0x364] ;  /* 0x00006c80ff0677ac */ /* 0x000f220008000800 */
[----:B------:R-:W-:Y:S01]  /*b0f0*/  UIADD3 UR4, UPT, UPT, UR4, 0x10, URZ ;  /* 0x0000001004047890 */ /* 0x000fe2000fffe0ff */
[----:B0-23--:R-:W-:-:S03]  /*b100*/  IMAD R2, R0, UR8, R5 ;  /* 0x0000000800027c24 */ /* 0x00dfc6000f8e0205 */
[----:B-1----:R-:W-:Y:S02]  /*b110*/  ULEA UR4, UR5, UR4, 0x18 ;  /* 0x0000000405047291 */ /* 0x002fe4000f8ec0ff */
[----:B----4-:R-:W-:-:S04]  /*b120*/  UISETP.GE.U32.AND UP0, UPT, UR6, 0x2, UPT ;  /* 0x000000020600788c */ /* 0x010fc8000bf06070 */
[----:B------:R-:W-:-:S05]  /*b130*/  LEA R7, R2, UR4, 0x3 ;  /* 0x0000000402077c11 */ /* 0x000fca000f8e18ff */
[----:B------:R1:W-:Y:S01]  /*b140*/  STS.64 [R7], R16 ;  /* 0x0000001007007388 */ /* 0x0003e20000000a00 */
[----:B------:R-:W-:Y:S05]  /*b150*/  BRA.U !UP0, `(.L_x_1356) ;  /* 0x00000001083c7547 */ /* 0x000fea000b800000 */
[----:B------:R-:W-:-:S05]  /*b160*/  UMOV UR5, UR6 ;  /* 0x0000000600057c82 */ /* 0x000fca0008000000 */
.L_x_1357:
        /* <DEDUP_REMOVED lines=10> */
[----:B-1--4-:R-:W-:Y:S02]  /*b210*/  @!P0 LOP3.LUT R16, R2, R16, RZ, 0x3c, !PT ;  /* 0x0000001002108212 */ /* 0x012fe400078e3cff */
[----:B------:R-:W-:-:S05]  /*b220*/  @!P0 LOP3.LUT R17, R3, R17, RZ, 0x3c, !PT ;  /* 0x0000001103118212 */ /* 0x000fca00078e3cff */
[----:B------:R4:W-:Y:S01]  /*b230*/  @!P0 STS.64 [R7], R16 ;  /* 0x0000001007008388 */ /* 0x0009e20000000a00 */
[----:B------:R-:W-:Y:S05]  /*b240*/  BRA.U UP0, `(.L_x_1357) ;  /* 0xfffffffd00c87547 */ /* 0x000fea000b83ffff */
.L_x_1356:
[----:B------:R-:W5:Y:S02]  /*b250*/  LDCU UR4, c[0x0][0x3a8] ;  /* 0x00007500ff0477ac */ /* 0x000f640008000800 */
[----:B-----5:R-:W-:-:S09]  /*b260*/  UISETP.NE.AND UP0, UPT, UR4, URZ, UPT ;  /* 0x000000ff0400728c */ /* 0x020fd2000bf05270 */
[----:B------:R-:W-:Y:S05]  /*b270*/  BRA.U !UP0, `(.L_x_1358) ;  /* 0x00000001089c7547 */ /* 0x000fea000b800000 */
[----:B------:R-:W5:Y:S02]  /*b280*/  LDCU UR5, c[0x0][0x360] ;  /* 0x00006c00ff0577ac */ /* 0x000f640008000800 */
[----:B-----5:R-:W-:Y:S02]  /*b290*/  UISETP.GE.U32.AND UP0, UPT, UR5, 0x21, UPT ;  /* 0x000000210500788c */ /* 0x020fe4000bf06070 */
[----:B------:R-:W-:-:S07]  /*b2a0*/  UMOV UR4, UR5 ;  /* 0x0000000500047c82 */ /* 0x000fce0008000000 */
[----:B------:R-:W-:Y:S05]  /*b2b0*/  BRA.U !UP0, `(.L_x_1359) ;  /* 0x0000000108607547 */ /* 0x000fea000b800000 */
[----:B------:R-:W5:Y:S01]  /*b2c0*/  S2UR UR6, SR_CgaCtaId ;  /* 0x00000000000679c3 */ /* 0x000f620000008800 */
[----:B------:R-:W-:Y:S01]  /*b2d0*/  UMOV UR4, 0x400 ;  /* 0x0000040000047882 */ /* 0x000fe20000000000 */
[----:B0-23--:R-:W-:Y:S01]  /*b2e0*/  IMAD R2, R0, UR5, R5 ;  /* 0x0000000500027c24 */ /* 0x00dfe2000f8e0205 */
[----:B------:R-:W-:Y:S02]  /*b2f0*/  UIADD3 UR4, UPT, UPT, UR4, 0x10, URZ ;  /* 0x0000001004047890 */ /* 0x000fe4000fffe0ff */
[----:B------:R-:W-:Y:S02]  /*b300*/  UISETP.GE.U32.AND UP0, UPT, UR5, 0x40, UPT ;  /* 0x000000400500788c */ /* 0x000fe4000bf06070 */
[----:B-----5:R-:W-:-:S06]  /*b310*/  ULEA UR4, UR6, UR4, 0x18 ;  /* 0x0000000406047291 */ /* 0x020fcc000f8ec0ff */
[----:B-1--4-:R-:W-:Y:S01]  /*b320*/  LEA R7, R2, UR4, 0x3 ;  /* 0x0000000402077c11 */ /* 0x012fe2000f8e18ff */
[----:B------:R-:W-:-:S04]  /*b330*/  UMOV UR4, 0x20 ;  /* 0x0000002000047882 */ /* 0x000fc80000000000 */
[----:B------:R0:W-:Y:S01]  /*b340*/  STS.64 [R7], R16 ;  /* 0x0000001007007388 */ /* 0x0001e20000000a00 */
[----:B------:R-:W-:Y:S05]  /*b350*/  BRA.U !UP0, `(.L_x_1359) ;  /* 0x0000000108387547 */ /* 0x000fea000b800000 */
[----:B------:R-:W-:-:S07]  /*b360*/  IMAD.U32 R4, RZ, RZ, UR5 ;  /* 0x00000005ff047e24 */ /* 0x000fce000f8e00ff */
.L_x_1360:
[----:B------:R-:W-:Y:S01]  /*b370*/  SHF.R.U32.HI R6, RZ, 0x1, R4 ;  /* 0x00000001ff067819 */ /* 0x000fe20000011604 */
[----:B------:R-:W-:Y:S03]  /*b380*/  BAR.SYNC.DEFER_BLOCKING 0x0 ;  /* 0x0000000000007b1d */ /* 0x000fe60000010000 */
[----:B------:R-:W-:-:S04]  /*b390*/  IADD3 R2, PT, PT, R6, R5, RZ ;  /* 0x0000000506027210 */ /* 0x000fc80007ffe0ff */
[----:B------:R-:W-:-:S04]  /*b3a0*/  ISETP.GE.U32.AND P0, PT, R2, UR5, PT ;  /* 0x0000000502007c0c */ /* 0x000fc8000bf06070 */
[----:B------:R-:W-:-:S13]  /*b3b0*/  ISETP.GE.U32.OR P0, PT, R5, R6, P0 ;  /* 0x000000060500720c */ /* 0x000fda0000706470 */
[----:B------:R-:W-:-:S06]  /*b3c0*/  @!P0 LEA R2, R6, R7, 0x3 ;  /* 0x0000000706028211 */ /* 0x000fcc00078e18ff */
[----:B------:R-:W0:Y:S02]  /*b3d0*/  @!P0 LDS.64 R2, [R2] ;  /* 0x0000000002028984 */ /* 0x000e240000000a00 */
[----:B0-----:R-:W-:Y:S02]  /*b3e0*/  @!P0 LOP3.LUT R16, R2, R16, RZ, 0x3c, !PT ;  /* 0x0000001002108212 */ /* 0x001fe400078e3cff */
[----:B------:R-:W-:-:S05]  /*b3f0*/  @!P0 LOP3.LUT R17, R3, R17, RZ, 0x3c, !PT ;  /* 0x0000001103118212 */ /* 0x000fca00078e3cff */
[----:B------:R0:W-:Y:S01]  /*b400*/  @!P0 STS.64 [R7], R16 ;  /* 0x0000001007008388 */ /* 0x0001e20000000a00 */
[----:B------:R-:W-:Y:S01]  /*b410*/  ISETP.GT.U32.AND P0, PT, R4, 0x7f, PT ;  /* 0x0000007f0400780c */ /* 0x000fe20003f04070 */
[----:B------:R-:W-:-:S12]  /*b420*/  IMAD.MOV.U32 R4, RZ, RZ, R6 ;  /* 0x000000ffff047224 */ /* 0x000fd800078e0006 */
[----:B0-----:R-:W-:Y:S05]  /*b430*/  @P0 BRA `(.L_x_1360) ;  /* 0xfffffffc00cc0947 */ /* 0x001fea000383ffff */
.L_x_1359:
[----:B------:R-:W-:Y:S01]  /*b440*/  BAR.SYNC.DEFER_BLOCKING 0x0 ;  /* 0x0000000000007b1d */ /* 0x000fe20000010000 */
[----:B------:R-:W-:-:S09]  /*b450*/  UISETP.GE.U32.AND UP0, UPT, UR4, 0x2, UPT ;  /* 0x000000020400788c */ /* 0x000fd2000bf06070 */
[----:B------:R-:W-:Y:S05]  /*b460*/  BRA.U !UP0, `(.L_x_1358) ;  /* 0x0000000108207547 */ /* 0x000fea000b800000 */
[----:B0-----:R-:W-:-:S07]  /*b470*/  HFMA2 R2, -RZ, RZ, 0, 5.9604644775390625e-08 ;  /* 0x00000001ff027431 */ /* 0x001fce00000001ff */
.L_x_1361:
[----:B------:R-:W1:Y:S04]  /*b480*/  SHFL.DOWN PT, R4, R17, R2, 0x1f ;  /* 0x08001f0211047589 */ /* 0x000e6800000e0000 */
[----:B------:R0:W5:Y:S02]  /*b490*/  SHFL.DOWN PT, R3, R16, R2, 0x1f ;  /* 0x08001f0210037589 */ /* 0x00016400000e0000 */
[----:B0-----:R-:W-:-:S04]  /*b4a0*/  SHF.L.U32 R2, R2, 0x1, RZ ;  /* 0x0000000102027819 */ /* 0x001fc800000006ff */
[----:B------:R-:W-:Y:S02]  /*b4b0*/  ISETP.GE.AND P0, PT, R2, UR4, PT ;  /* 0x0000000402007c0c */ /* 0x000fe4000bf06270 */
[----:B-1--4-:R-:W-:Y:S02]  /*b4c0*/  LOP3.LUT R17, R4, R17, RZ, 0x3c, !PT ;  /* 0x0000001104117212 */ /* 0x012fe400078e3cff */
[----:B-----5:R-:W-:-:S09]  /*b4d0*/  LOP3.LUT R16, R3, R16, RZ, 0x3c, !PT ;  /* 0x0000001003107212 */ /* 0x020fd200078e3cff */
[----:B------:R-:W-:Y:S05]  /*b4e0*/  @!P0 BRA `(.L_x_1361) ;  /* 0xfffffffc00e48947 */ /* 0x000fea000383ffff */
.L_x_1358:
[----:B------:R-:W5:Y:S01]  /*b4f0*/  LDCU UR4, c[0x0][0x564] ;  /* 0x0000ac80ff0477ac */ /* 0x000f620008000800 */
[----:B------:R-:W-:Y:S01]  /*b500*/  IMAD.MOV.U32 R18, RZ, RZ, RZ ;  /* 0x000000ffff127224 */ /* 0x000fe200078e00ff */
[----:B-----5:R-:W-:-:S09]  /*b510*/  UISETP.NE.AND UP0, UPT, UR4, URZ, UPT ;  /* 0x000000ff0400728c */ /* 0x020fd2000bf05270 */
[----:B------:R-:W-:Y:S05]  /*b520*/  BRA.U !UP0, `(.L_x_1362) ;  /* 0x00000011085c7547 */ /* 0x000fea000b800000 */
[----:B01--4-:R-:W4:Y:S01]  /*b530*/  LDL.64 R6, [R1] ;  /* 0x0000000001067983 */ /* 0x013f220000100a00 */
[----:B------:R-:W0:Y:S01]  /*b540*/  LDCU.64 UR8, c[0x0][0x568] ;  /* 0x0000ad00ff0877ac */ /* 0x000e220008000a00 */
[----:B------:R-:W-:Y:S01]  /*b550*/  MOV R2, RZ ;  /* 0x000000ff00027202 */ /* 0x000fe20000000f00 */
[----:B------:R-:W1:Y:S01]  /*b560*/  LDCU UR5, c[0x0][0x570] ;  /* 0x0000ae00ff0577ac */ /* 0x000e620008000800 */
[----:B------:R-:W5:Y:S01]  /*b570*/  LDCU UR6, c[0x0][0x694] ;  /* 0x0000d280ff0677ac */ /* 0x000f620008000800 */
[----:B----4-:R-:W-:-:S03]  /*b580*/  MOV R3, R7 ;  /* 0x0000000700037202 */ /* 0x010fc60000000f00 */
[----:B0-----:R-:W-:-:S05]  /*b590*/  IMAD.HI.U32 R2, R7, UR9, R2 ;  /* 0x0000000907027c27 */ /* 0x001fca000f8e0002 */
[----:B-1----:R-:W-:Y:S01]  /*b5a0*/  SHF.R.U32.HI R3, RZ, UR5, R2 ;  /* 0x00000005ff037c19 */ /* 0x002fe20008011602 */
[----:B------:R-:W-:-:S04]  /*b5b0*/  UIADD3 UR5, UPT, UPT, UR4, -0x1, URZ ;  /* 0xffffffff04057890 */ /* 0x000fc8000fffe0ff */
[----:B------:R-:W-:Y:S01]  /*b5c0*/  UISETP.NE.AND UP1, UPT, UR5, URZ, UPT ;  /* 0x000000ff0500728c */ /* 0x000fe2000bf25270 */
[----:B------:R-:W-:-:S04]  /*b5d0*/  IMAD.MOV R4, RZ, RZ, -R3 ;  /* 0x000000ffff047224 */ /* 0x000fc800078e0a03 */
[----:B------:R-:W-:-:S04]  /*b5e0*/  IMAD R4, R4, UR8, R7 ;  /* 0x0000000804047c24 */ /* 0x000fc8000f8e0207 */
[----:B-----5:R-:W-:Y:S01]  /*b5f0*/  IMAD R18, R4, UR6, RZ ;  /* 0x0000000604127c24 */ /* 0x020fe2000f8e02ff */
[----:B------:R-:W-:Y:S06]  /*b600*/  BRA.U !UP1, `(.L_x_1362) ;  /* 0x0000001109247547 */ /* 0x000fec000b800000 */
[----:B------:R-:W0:Y:S01]  /*b610*/  LDCU.64 UR6, c[0x0][0x578] ;  /* 0x0000af00ff0677ac */ /* 0x000e220008000a00 */
[----:B------:R-:W-:Y:S01]  /*b620*/  HFMA2 R2, -RZ, RZ, 0, 0 ;  /* 0x00000000ff027431 */ /* 0x000fe200000001ff */
        /* <DEDUP_REMOVED lines=15> */
[----:B------:R-:W4:Y:S01]  /*b720*/  LDCU UR6, c[0x0][0x6a4] ;  /* 0x0000d480ff0677ac */ /* 0x000f220008000800 */
[----:B------:R-:W-:Y:S01]  /*b730*/  UISETP.NE.AND UP1, UPT, UR5, 0x3, UPT ;  /* 0x000000030500788c */ /* 0x000fe2000bf25270 */
[----:B0-----:R-:W-:-:S05]  /*b740*/  IMAD.HI.U32 R2, R7, UR9, R6 ;  /* 0x0000000907027c27 */ /* 0x001fca000f8e0006 */
[----:B-1----:R-:W-:-:S04]  /*b750*/  SHF.R.U32.HI R3, RZ, UR7, R2 ;  /* 0x00000007ff037c19 */ /* 0x002fc80008011602 */
[----:B------:R-:W-:-:S05]  /*b760*/  IADD3 R6, PT, PT, -R3, RZ, RZ ;  /* 0x000000ff03067210 */ /* 0x000fca0007ffe1ff */
[----:B------:R-:W-:-:S04]  /*b770*/  IMAD R7, R6, UR8, R7 ;  /* 0x0000000806077c24 */ /* 0x000fc8000f8e0207 */
[----:B----4-:R-:W-:Y:S01]  /*b780*/  IMAD R18, R7, UR6, R18 ;  /* 0x0000000607127c24 */ /* 0x010fe2000f8e0212 */
[----:B------:R-:W-:Y:S06]  /*b790*/  BRA.U !UP1, `(.L_x_1362) ;  /* 0x0000000d09c07547 */ /* 0x000fec000b800000 */
[----:B------:R-:W0:Y:S01]  /*b7a0*/  LDCU.64 UR8, c[0x0][0x590] ;  /* 0x0000b200ff0877ac */ /* 0x000e220008000a00 */
[----:B------:R-:W-:Y:S01]  /*b7b0*/  MOV R2, RZ ;  /* 0x000000ff00027202 */ /* 0x000fe20000000f00 */
[----:B------:R-:W1:Y:S01]  /*b7c0*/  LDCU UR7, c[0x0][0x58c] ;  /* 0x0000b180ff0777ac */ /* 0x000e620008000800 */
[----:B------:R-:W4:Y:S01]  /*b7d0*/  LDCU UR6, c[0x0][0x6ac] ;  /* 0x0000d580ff0677ac */ /* 0x000f220008000800 */
[----:B------:R-:W-:Y:S02]  /*b7e0*/  UISETP.NE.AND UP1, UPT, UR5, 0x4, UPT ;  /* 0x000000040500788c */ /* 0x000fe4000bf25270 */
[----:B0-----:R-:W-:-:S05]  /*b7f0*/  IMAD.HI.U32 R6, R3, UR8, R2 ;  /* 0x0000000803067c27 */ /* 0x001fca000f8e0002 */
[----:B------:R-:W-:-:S05]  /*b800*/  SHF.R.U32.HI R7, RZ, UR9, R6 ;  /* 0x00000009ff077c19 */ /* 0x000fca0008011606 */
[----:B------:R-:W-:-:S04]  /*b810*/  IMAD.MOV R2, RZ, RZ, -R7 ;  /* 0x000000ffff027224 */ /* 0x000fc800078e0a07 */
[----:B-1----:R-:W-:-:S04]  /*b820*/  IMAD R3, R2, UR7, R3 ;  /* 0x0000000702037c24 */ /* 0x002fc8000f8e0203 */
[----:B----4-:R-:W-:Y:S01]  /*b830*/  IMAD R18, R3, UR6, R18 ;  /* 0x0000000603127c24 */ /* 0x010fe2000f8e0212 */
[----:B------:R-:W-:Y:S06]  /*b840*/  BRA.U !UP1, `(.L_x_1362) ;  /* 0x0000000d09947547 */ /* 0x000fec000b800000 */
[----:B------:R-:W0:Y:S01]  /*b850*/  LDCU.64 UR8, c[0x0][0x598] ;  /* 0x0000b300ff0877ac */ /* 0x000e220008000a00 */
[----:B------:R-:W-:Y:S01]  /*b860*/  HFMA2 R6, -RZ, RZ, 0, 0 ;  /* 0x00000000ff067431 */ /* 0x000fe200000001ff */
[----:B------:R-:W1:Y:S01]  /*b870*/  LDCU UR7, c[0x0][0x5a0] ;  /* 0x0000b400ff0777ac */ /* 0x000e620008000800 */
[----:B------:R-:W4:Y:S01]  /*b880*/  LDCU UR6, c[0x0][0x6b4] ;  /* 0x0000d680ff0677ac */ /* 0x000f220008000800 */
[----:B------:R-:W-:Y:S02]  /*b890*/  UISETP.NE.AND UP1, UPT, UR5, 0x5, UPT ;  /* 0x000000050500788c */ /* 0x000fe4000bf25270 */
[----:B0-----:R-:W-:-:S05]  /*b8a0*/  IMAD.HI.U32 R2, R7, UR9, R6 ;  /* 0x0000000907027c27 */ /* 0x001fca000f8e0006 */
[----:B-1----:R-:W-:-:S04]  /*b8b0*/  SHF.R.U32.HI R3, RZ, UR7, R2 ;  /* 0x00000007ff037c19 */ /* 0x002fc80008011602 */
[----:B------:R-:W-:-:S05]  /*b8c0*/  IADD3 R6, PT, PT, -R3, RZ, RZ ;  /* 0x000000ff03067210 */ /* 0x000fca0007ffe1ff */
[----:B------:R-:W-:-:S04]  /*b8d0*/  IMAD R7, R6, UR8, R7 ;  /* 0x0000000806077c24 */ /* 0x000fc8000f8e0207 */
[----:B----4-:R-:W-:Y:S01]  /*b8e0*/  IMAD R18, R7, UR6, R18 ;  /* 0x0000000607127c24 */ /* 0x010fe2000f8e0212 */
[----:B------:R-:W-:Y:S06]  /*b8f0*/  BRA.U !UP1, `(.L_x_1362) ;  /* 0x0000000d09687547 */ /* 0x000fec000b800000 */
[----:B------:R-:W0:Y:S01]  /*b900*/  LDCU.64 UR8, c[0x0][0x5a8] ;  /* 0x0000b500ff0877ac */ /* 0x000e220008000a00 */
[----:B------:R-:W-:Y:S01]  /*b910*/  IMAD.MOV.U32 R2, RZ, RZ, RZ ;  /* 0x000000ffff027224 */ /* 0x000fe200078e00ff */
[----:B------:R-:W1:Y:S01]  /*b920*/  LDCU UR7, c[0x0][0x5a4] ;  /* 0x0000b480ff0777ac */ /* 0x000e620008000800 */
[----:B------:R-:W4:Y:S01]  /*b930*/  LDCU UR6, c[0x0][0x6bc] ;  /* 0x0000d780ff0677ac */ /* 0x000f220008000800 */
[----:B------:R-:W-:Y:S01]  /*b940*/  UISETP.NE.AND UP1, UPT, UR5, 0x6, UPT ;  /* 0x000000060500788c */ /* 0x000fe2000bf25270 */
[----:B0-----:R-:W-:-:S05]  /*b950*/  IMAD.HI.U32 R6, R3, UR8, R2 ;  /* 0x0000000803067c27 */ /* 0x001fca000f8e0002 */
[----:B------:R-:W-:-:S04]  /*b960*/  SHF.R.U32.HI R7, RZ, UR9, R6 ;  /* 0x00000009ff077c19 */ /* 0x000fc80008011606 */
[----:B------:R-:W-:-:S05]  /*b970*/  IADD3 R2, PT, PT, -R7, RZ, RZ ;  /* 0x000000ff07027210 */ /* 0x000fca0007ffe1ff */
[----:B-1----:R-:W-:-:S04]  /*b980*/  IMAD R3, R2, UR7, R3 ;  /* 0x0000000702037c24 */ /* 0x002fc8000f8e0203 */
        /* <DEDUP_REMOVED lines=8> */
[----:B-1----:R-:W-:-:S05]  /*ba10*/  SHF.R.U32.HI R3, RZ, UR7, R2 ;  /* 0x00000007ff037c19 */ /* 0x002fca0008011602 */
[----:B------:R-:W-:-:S04]  /*ba20*/  IMAD.MOV R6, RZ, RZ, -R3 ;  /* 0x000000ffff067224 */ /* 0x000fc800078e0a03 */
[----:B------:R-:W-:-:S04]  /*ba30*/  IMAD R7, R6, UR8, R7 ;  /* 0x0000000806077c24 */ /* 0x000fc8000f8e0207 */
        /* <DEDUP_REMOVED lines=8> */
[----:B------:R-:W-:-:S04]  /*bac0*/  SHF.R.U32.HI R7, RZ, UR9, R6 ;  /* 0x00000009ff077c19 */ /* 0x000fc80008011606 */
[----:B------:R-:W-:-:S05]  /*bad0*/  IADD3 R2, PT, PT, -R7, RZ, RZ ;  /* 0x000000ff07027210 */ /* 0x000fca0007ffe1ff */
[----:B-1----:R-:W-:-:S04]  /*bae0*/  IMAD R3, R2, UR7, R3 ;  /* 0x0000000702037c24 */ /* 0x002fc8000f8e0203 */
        /* <DEDUP_REMOVED lines=181> */
[----:B------:R-:W4:Y:S03]  /*c640*/  LDCU UR5, c[0x0][0x754] ;  /* 0x0000ea80ff0577ac */ /* 0x000f260008000800 */
[----:B0-----:R-:W-:-:S05]  /*c650*/  IMAD.HI.U32 R2, R7, UR9, R6 ;  /* 0x0000000907027c27 */ /* 0x001fca000f8e0006 */
[----:B-1----:R-:W-:-:S05]  /*c660*/  SHF.R.U32.HI R2, RZ, UR6, R2 ;  /* 0x00000006ff027c19 */ /* 0x002fca0008011602 */
[----:B------:R-:W-:-:S04]  /*c670*/  IMAD.MOV R3, RZ, RZ, -R2 ;  /* 0x000000ffff037224 */ /* 0x000fc800078e0a02 */
[----:B------:R-:W-:-:S04]  /*c680*/  IMAD R3, R3, UR8, R7 ;  /* 0x0000000803037c24 */ /* 0x000fc8000f8e0207 */
[----:B----4-:R-:W-:-:S07]  /*c690*/  IMAD R18, R3, UR5, R18 ;  /* 0x0000000503127c24 */ /* 0x010fce000f8e0212 */
.L_x_1362:
[----:B------:R-:W5:Y:S01]  /*c6a0*/  LDCU UR5, c[0x0][0x3b0] ;  /* 0x00007600ff0577ac */ /* 0x000f620008000800 */
[----:B------:R-:W0:Y:S01]  /*c6b0*/  LDCU.64 UR6, c[0x0][0x778] ;  /* 0x0000ef00ff0677ac */ /* 0x000e220008000a00 */
[----:B-----5:R-:W-:Y:S01]  /*c6c0*/  UISETP.NE.AND UP1, UPT, UR5, URZ, UPT ;  /* 0x000000ff0500728c */ /* 0x020fe2000bf25270 */
[----:B0-----:R-:W-:Y:S02]  /*c6d0*/  ISETP.NE.U32.AND P0, PT, RZ, UR6, PT ;  /* 0x00000006ff007c0c */ /* 0x001fe4000bf05070 */
[----:B------:R-:W-:Y:S02]  /*c6e0*/  IADD3 R2, P1, PT, R18, UR6, RZ ;  /* 0x0000000612027c10 */ /* 0x000fe4000ff3e0ff */
[----:B------:R-:W-:Y:S02]  /*c6f0*/  ISETP.NE.AND.EX P0, PT, RZ, UR7, PT, P0 ;  /* 0x00000007ff007c0c */ /* 0x000fe4000bf05300 */
[----:B------:R-:W-:Y:S02]  /*c700*/  IADD3.X R3, PT, PT, RZ, UR7, RZ, P1, !PT ;  /* 0x00000007ff037c10 */ /* 0x000fe40008ffe4ff */
[----:B------:R-:W-:-:S02]  /*c710*/  SEL R2, R2, RZ, P0 ;  /* 0x000000ff02027207 */ /* 0x000fc40000000000 */
[----:B------:R-:W-:Y:S01]  /*c720*/  SEL R3, R3, RZ, P0 ;  /* 0x000000ff03037207 */ /* 0x000fe20000000000 */
[----:B------:R-:W-:Y:S06]  /*c730*/  BRA.U !UP1, `(.L_x_1363) ;  /* 0x0000002109a87547 */ /* 0x000fec000b800000 */
[----:B------:R-:W0:Y:S01]  /*c740*/  S2R R4, SR_CTAID.X ;  /* 0x0000000000047919 */ /* 0x000e220000002500 */
[----:B------:R-:W1:Y:S01]  /*c750*/  LDCU UR5, c[0x0][0x3b4] ;  /* 0x00007680ff0577ac */ /* 0x000e620008000800 */
[----:B------:R-:W-:Y:S01]  /*c760*/  HFMA2 R18, -RZ, RZ, 0, 0 ;  /* 0x00000000ff127431 */ /* 0x000fe200000001ff */
[----:B------:R-:W3:Y:S01]  /*c770*/  LDCU UR6, c[0x0][0x3b8] ;  /* 0x00007700ff0677ac */ /* 0x000ee20008000800 */
[----:B------:R-:W0:Y:S01]  /*c780*/  LDCU UR7, c[0x0][0x3a0] ;  /* 0x00007400ff0777ac */ /* 0x000e220008000800 */
[----:B-12-4-:R-:W-:-:S04]  /*c790*/  IMAD R7, R5, UR5, RZ ;  /* 0x0000000505077c24 */ /* 0x016fc8000f8e02ff */
[----:B---3--:R-:W-:-:S04]  /*c7a0*/  IMAD R7, R0, UR6, R7 ;  /* 0x0000000600077c24 */ /* 0x008fc8000f8e0207 */
[----:B0-----:R-:W-:Y:S01]  /*c7b0*/  IMAD R7, R4, UR7, R7 ;  /* 0x0000000704077c24 */ /* 0x001fe2000f8e0207 */
[----:B------:R-:W-:Y:S06]  /*c7c0*/  BRA.U !UP0, `(.L_x_1364) ;  /* 0x0000001108547547 */ /* 0x000fec000b800000 */
        /* <DEDUP_REMOVED lines=277> */
.L_x_1364:
        /* <DEDUP_REMOVED lines=24> */
.L_x_1366:
[----:B------:R-:W-:Y:S05]  /*daa0*/  BSYNC.RECONVERGENT B0 ;  /* 0x0000000000007941 */ /* 0x000fea0003800200 */
.L_x_1365:
        /* <DEDUP_REMOVED lines=35> */
.L_x_1368:
[----:B------:R-:W-:Y:S05]  /*dce0*/  BSYNC.RECONVERGENT B0 ;  /* 0x0000000000007941 */ /* 0x000fea0003800200 */
.L_x_1367:
        /* <DEDUP_REMOVED lines=18> */
[----:B-1----:R-:W-:Y:S01]  /*de10*/  IMAD.U32 R16, RZ, RZ, UR10 ;  /* 0x0000000aff107e24 */ /* 0x002fe2000f8e00ff */
[----:B------:R-:W-:-:S07]  /*de20*/  MOV R17, UR11 ;  /* 0x0000000b00117c02 */ /* 0x000fce0008000f00 */
        /* <DEDUP_REMOVED lines=15> */
.L_x_1373:
[----:B------:R-:W-:-:S05]  /*df20*/  IADD3 R9, PT, PT, R11, R10, RZ ;  /* 0x0000000a0b097210 */ /* 0x000fca0007ffe0ff */
[----:B--2---:R-:W-:-:S06]  /*df30*/  IMAD.WIDE.U32 R8, R9, 0x8, R6 ;  /* 0x0000000809087825 */ /* 0x004fcc00078e0006 */
[----:B------:R-:W2:Y:S01]  /*df40*/  LDG.E.64 R8, desc[UR36][R8.64] ;  /* 0x0000002408087981 */ /* 0x000ea2000c1e1b00 */
[----:B------:R-:W-:-:S05]  /*df50*/  IMAD.IADD R10, R13, 0x1, R10 ;  /* 0x000000010d0a7824 */ /* 0x000fca00078e020a */
[----:B------:R-:W-:Y:S02]  /*df60*/  ISETP.GE.U32.AND P1, PT, R10, UR6, PT ;  /* 0x000000060a007c0c */ /* 0x000fe4000bf26070 */
[----:B--2---:R-:W-:Y:S02]  /*df70*/  LOP3.LUT R16, R16, R8, RZ, 0x3c, !PT ;  /* 0x0000000810107212 */ /* 0x004fe400078e3cff */
[----:B------:R-:W-:-:S09]  /*df80*/  LOP3.LUT R17, R17, R9, RZ, 0x3c, !PT ;  /* 0x0000000911117212 */ /* 0x000fd200078e3cff */
[----:B------:R-:W-:Y:S05]  /*df90*/  @!P1 BRA `(.L_x_1373) ;  /* 0xfffffffc00e09947 */ /* 0x000fea000383ffff */
[----:B------:R-:W-:Y:S05]  /*dfa0*/  BSYNC.RECONVERGENT B1 ;  /* 0x0000000000017941 */ /* 0x000fea0003800200 */
.L_x_1372:
[----:B------:R-:W-:Y:S05]  /*dfb0*/  BRA `(.L_x_1371) ;  /* 0x0000000000587947 */ /* 0x000fea0003800000 */
.L_x_1370:
[----:B------:R-:W0:Y:S02]  /*dfc0*/  LDCU UR5, c[0x0][0x3a4] ;  /* 0x00007480ff0577ac */ /* 0x000e240008000800 */
[----:B0-----:R-:W-:-:S13]  /*dfd0*/  ISETP.GE.U32.AND P1, PT, R0, UR5, PT ;  /* 0x0000000500007c0c */ /* 0x001fda000bf26070 */
[----:B------:R-:W-:Y:S05]  /*dfe0*/  @P1 BRA `(.L_x_1371) ;  /* 0x00000000004c1947 */ /* 0x000fea0003800000 */
[----:B------:R-:W0:Y:S01]  /*dff0*/  LDCU UR4, c[0x0][0x374] ;  /* 0x00006e80ff0477ac */ /* 0x000e220008000800 */
[----:B------:R-:W1:Y:S01]  /*e000*/  LDC R10, c[0x0][0x360] ;  /* 0x0000d800ff0a7b82 */ /* 0x000e620000000800 */
[----:B------:R-:W-:Y:S01]  /*e010*/  BSSY.RECONVERGENT B1, `(.L_x_1371) ;  /* 0x0000010000017945 */ /* 0x000fe20003800200 */
[----:B------:R-:W-:Y:S01]  /*e020*/  MOV R16, UR10 ;  /* 0x0000000a00107c02 */ /* 0x000fe20008000f00 */
[----:B------:R-:W-:Y:S01]  /*e030*/  IMAD.MOV.U32 R11, RZ, RZ, R0 ;  /* 0x000000ffff0b7224 */ /* 0x000fe200078e0000 */
[----:B------:R-:W-:-:S04]  /*e040*/  MOV R17, UR11 ;  /* 0x0000000b00117c02 */ /* 0x000fc80008000f00 */
[----:B------:R-:W2:Y:S08]  /*e050*/  LDC.64 R6, c[0x0][0x780] ;  /* 0x0001e000ff067b82 */ /* 0x000eb00000000a00 */
[----:B------:R-:W3:Y:S01]  /*e060*/  LDC R12, c[0x0][0x364] ;  /* 0x0000d900ff0c7b82 */ /* 0x000ee20000000800 */
[----:B0-----:R-:W-:-:S07]  /*e070*/  IMAD R4, R4, UR4, RZ ;  /* 0x0000000404047c24 */ /* 0x001fce000f8e02ff */
.L_x_1374:
[----:B------:R-:W-:-:S05]  /*e080*/  IADD3 R8, PT, PT, R4, R11, RZ ;  /* 0x0000000b04087210 */ /* 0x000fca0007ffe0ff */
        /* <DEDUP_REMOVED lines=9> */
.L_x_1371:
[----:B------:R-:W-:Y:S05]  /*e120*/  BSYNC.RECONVERGENT B0 ;  /* 0x0000000000007941 */ /* 0x000fea0003800200 */
.L_x_1369:
        /* <DEDUP_REMOVED lines=12> */
.L_x_1376:
[----:B------:R-:W-:Y:S01]  /*e1f0*/  USHF.R.U32.HI UR7, URZ, 0x1, UR4 ;  /* 0x00000001ff077899 */ /* 0x000fe20008011604 */
[----:B------:R-:W-:Y:S01]  /*e200*/  BAR.SYNC.DEFER_BLOCKING 0x0 ;  /* 0x0000000000007b1d */ /* 0x000fe20000010000 */
[----:B------:R-:W-:-:S04]  /*e210*/  UISETP.GT.U32.AND UP1, UPT, UR4, 0x3, UPT ;  /* 0x000000030400788c */ /* 0x000fc8000bf24070 */
[----:B------:R-:W-:Y:S01]  /*e220*/  VIADD R4, R0, UR7 ;  /* 0x0000000700047c36 */ /* 0x000fe20008000000 */
[----:B------:R-:W-:-:S04]  /*e230*/  UMOV UR4, UR7 ;  /* 0x0000000700047c82 */ /* 0x000fc80008000000 */
        /* <DEDUP_REMOVED lines=9> */
.L_x_1375:
        /* <DEDUP_REMOVED lines=8> */
[----:B------:R-:W-:-:S07]  /*e350*/  MOV R0, UR5 ;  /* 0x0000000500007c02 */ /* 0x000fce0008000f00 */
.L_x_1379:
[----:B------:R-:W-:Y:S01]  /*e360*/  SHF.R.U32.HI R4, RZ, 0x1, R0 ;  /* 0x00000001ff047819 */ /* 0x000fe20000011600 */
[----:B------:R-:W-:Y:S03]  /*e370*/  BAR.SYNC.DEFER_BLOCKING 0x0 ;  /* 0x0000000000007b1d */ /* 0x000fe60000010000 */
[----:B------:R-:W-:-:S04]  /*e380*/  IADD3 R6, PT, PT, R4, R5, RZ ;  /* 0x0000000504067210 */ /* 0x000fc80007ffe0ff */
[----:B------:R-:W-:-:S04]  /*e390*/  ISETP.GE.U32.AND P1, PT, R6, UR5, PT ;  /* 0x0000000506007c0c */ /* 0x000fc8000bf26070 */
[----:B------:R-:W-:-:S13]  /*e3a0*/  ISETP.GE.U32.OR P1, PT, R5, R4, P1 ;  /* 0x000000040500720c */ /* 0x000fda0000f26470 */
[----:B------:R-:W-:-:S06]  /*e3b0*/  @!P1 IMAD R6, R4, 0x8, R9 ;  /* 0x0000000804069824 */ /* 0x000fcc00078e0209 */
[----:B------:R-:W0:Y:S02]  /*e3c0*/  @!P1 LDS.64 R6, [R6] ;  /* 0x0000000006069984 */ /* 0x000e240000000a00 */
[----:B012---:R-:W-:Y:S02]  /*e3d0*/  @!P1 LOP3.LUT R16, R6, R16, RZ, 0x3c, !PT ;  /* 0x0000001006109212 */ /* 0x007fe400078e3cff */
[----:B------:R-:W-:-:S05]  /*e3e0*/  @!P1 LOP3.LUT R17, R7, R17, RZ, 0x3c, !PT ;  /* 0x0000001107119212 */ /* 0x000fca00078e3cff */
[----:B------:R3:W-:Y:S01]  /*e3f0*/  @!P1 STS.64 [R9], R16 ;  /* 0x0000001009009388 */ /* 0x0007e20000000a00 */
[----:B------:R-:W-:Y:S02]  /*e400*/  ISETP.GT.U32.AND P1, PT, R0, 0x7f, PT ;  /* 0x0000007f0000780c */ /* 0x000fe40003f24070 */
[----:B------:R-:W-:-:S11]  /*e410*/  MOV R0, R4 ;  /* 0x0000000400007202 */ /* 0x000fd60000000f00 */
[----:B---3--:R-:W-:Y:S05]  /*e420*/  @P1 BRA `(.L_x_1379) ;  /* 0xfffffffc00cc1947 */ /* 0x008fea000383ffff */
.L_x_1378:
[----:B------:R-:W-:Y:S01]  /*e430*/  BAR.SYNC.DEFER_BLOCKING 0x0 ;  /* 0x0000000000007b1d */ /* 0x000fe20000010000 */
[----:B------:R-:W-:-:S09]  /*e440*/  UISETP.GE.U32.AND UP0, UPT, UR4, 0x2, UPT ;  /* 0x000000020400788c */ /* 0x000fd2000bf06070 */
[----:B------:R-:W-:Y:S05]  /*e450*/  BRA.U !UP0, `(.L_x_1377) ;  /* 0x0000000108287547 */ /* 0x000fea000b800000 */
[----:B------:R-:W-:-:S07]  /*e460*/  HFMA2 R7, -RZ, RZ, 0, 5.9604644775390625e-08 ;  /* 0x00000001ff077431 */ /* 0x000fce00000001ff */
.L_x_1380:
[----:B------:R-:W-:Y:S01]  /*e470*/  IMAD.MOV.U32 R4, RZ, RZ, R16 ;  /* 0x000000ffff047224 */ /* 0x000fe200078e0010 */
[----:B------:R-:W-:-:S04]  /*e480*/  MOV R5, R17 ;  /* 0x0000001100057202 */ /* 0x000fc80000000f00 */
[----:B012---:R-:W0:Y:S04]  /*e490*/  SHFL.DOWN PT, R9, R4, R7, 0x1f ;  /* 0x08001f0704097589 */ /* 0x007e2800000e0000 */
[----:B------:R1:W2:Y:S02]  /*e4a0*/  SHFL.DOWN PT, R17, R5, R7, 0x1f ;  /* 0x08001f0705117589 */ /* 0x0002a400000e0000 */
[----:B-1----:R-:W-:-:S04]  /*e4b0*/  SHF.L.U32 R7, R7, 0x1, RZ ;  /* 0x0000000107077819 */ /* 0x002fc800000006ff */
[----:B------:R-:W-:Y:S02]  /*e4c0*/  ISETP.GE.AND P1, PT, R7, UR4, PT ;  /* 0x0000000407007c0c */ /* 0x000fe4000bf26270 */
[----:B0-----:R-:W-:Y:S02]  /*e4d0*/  LOP3.LUT R16, R9, R4, RZ, 0x3c, !PT ;  /* 0x0000000409107212 */ /* 0x001fe400078e3cff */
[----:B--2---:R-:W-:-:S09]  /*e4e0*/  LOP3.LUT R17, R17, R5, RZ, 0x3c, !PT ;  /* 0x0000000511117212 */ /* 0x004fd200078e3cff */
[----:B------:R-:W-:Y:S05]  /*e4f0*/  @!P1 BRA `(.L_x_1380) ;  /* 0xfffffffc00dc9947 */ /* 0x000fea000383ffff */
.L_x_1377:
        /* <DEDUP_REMOVED lines=9> */
[----:B----4-:R-:W-:Y:S01]  /*e590*/  IADD3 R4, P0, PT, R18, UR4, RZ ;  /* 0x0000000412047c10 */ /* 0x010fe2000ff1e0ff */
[----:B-----5:R-:W-:-:S04]  /*e5a0*/  UISETP.NE.AND UP1, UPT, UR7, URZ, UPT ;  /* 0x000000ff0700728c */ /* 0x020fc8000bf25270 */
[----:B------:R-:W-:-:S03]  /*e5b0*/  IMAD.X R5, RZ, RZ, UR5, P0 ;  /* 0x00000005ff057e24 */ /* 0x000fc600080e06ff */
[----:B------:R-:W-:Y:S05]  /*e5c0*/  BRA.U !UP0, `(.L_x_1382) ;  /* 0x00000001080c7547 */ /* 0x000fea000b800000 */
[----:B------:R-:W0:Y:S02]  /*e5d0*/  LDG.E.64 R2, desc[UR36][R4.64] ;  /* 0x0000002404027981 */ /* 0x000e24000c1e1b00 */
[----:B012---:R-:W-:Y:S02]  /*e5e0*/  LOP3.LUT R16, R2, R16, RZ, 0x3c, !PT ;  /* 0x0000001002107212 */ /* 0x007fe400078e3cff */
[----:B------:R-:W-:-:S07]  /*e5f0*/  LOP3.LUT R17, R3, R17, RZ, 0x3c, !PT ;  /* 0x0000001103117212 */ /* 0x000fce00078e3cff */
.L_x_1382:
        /* <DEDUP_REMOVED lines=20> */
.L_x_1384:
[----:B------:R-:W3:Y:S02]  /*e740*/  LDCU.64 UR4, c[0x0][0x768] ;  /* 0x0000ed00ff0477ac */ /* 0x000ee40008000a00 */
[----:B---3--:R-:W-:-:S04]  /*e750*/  IADD3 R18, P0, PT, R18, UR4, RZ ;  /* 0x0000000412127c10 */ /* 0x008fc8000ff1e0ff */
[----:B------:R-:W-:-:S05]  /*e760*/  IADD3.X R19, PT, PT, RZ, UR5, RZ, P0, !PT ;  /* 0x00000005ff137c10 */ /* 0x000fca00087fe4ff */
[----:B------:R-:W-:Y:S01]  /*e770*/  STG.E.64 desc[UR36][R18.64], R16 ;  /* 0x0000001012007986 */ /* 0x000fe2000c101b24 */
[----:B------:R-:W-:Y:S05]  /*e780*/  EXIT ;  /* 0x000000000000794d */ /* 0x000fea0003800000 */
.L_x_1383:
[----:B------:R-:W-:Y:S01]  /*e790*/  STG.E.64 desc[UR36][R4.64], R16 ;  /* 0x0000001004007986 */ /* 0x000fe2000c101b24 */
[----:B------:R-:W-:Y:S05]  /*e7a0*/  EXIT ;  /* 0x000000000000794d */ /* 0x000fea0003800000 */
.L_x_1381:
        /* <DEDUP_REMOVED lines=8> */
.L_x_1385:
[----:B------:R-:W-:Y:S05]  /*e830*/  BRA.U !UP1, `(.L_x_1386) ;  /* 0x0000000109607547 */ /* 0x000fea000b800000 */
[----:B------:R-:W3:Y:S02]  /*e840*/  LDCU UR4, c[0x0][0x79c] ;  /* 0x0000f380ff0477ac */ /* 0x000ee40008000800 */
[----:B---3--:R-:W-:-:S09]  /*e850*/  UISETP.NE.AND UP0, UPT, UR4, 0x1, UPT ;  /* 0x000000010400788c */ /* 0x008fd2000bf05270 */
[----:B------:R-:W-:Y:S05]  /*e860*/  BRA.U !UP0, `(.L_x_1387) ;  /* 0x0000000108407547 */ /* 0x000fea000b800000 */
[----:B------:R-:W-:Y:S01]  /*e870*/  MOV R2, 0x0 ;  /* 0x0000000000027802 */ /* 0x000fe20000000f00 */
[----:B------:R-:W3:Y:S01]  /*e880*/  LDCU.64 UR4, c[0x4][0x7c8] ;  /* 0x0100f900ff0477ac */ /* 0x000ee20008000a00 */
[----:B------:R-:W-:Y:S02]  /*e890*/  HFMA2 R8, -RZ, RZ, 0, 4.4763088226318359375e-05 ;  /* 0x000002efff087431 */ /* 0x000fe400000001ff */
[----:B------:R-:W-:Y:S01]  /*e8a0*/  IMAD.MOV.U32 R12, RZ, RZ, 0x1 ;  /* 0x00000001ff0c7424 */ /* 0x000fe200078e00ff */
[----:B------:R-:W-:Y:S01]  /*e8b0*/  MOV R13, RZ ;  /* 0x000000ff000d7202 */ /* 0x000fe20000000f00 */
[----:B------:R-:W4:Y:S01]  /*e8c0*/  LDCU.64 UR6, c[0x4][0x7b8] ;  /* 0x0100f700ff0677ac */ /* 0x000f220008000a00 */
[----:B------:R-:W0:Y:S01]  /*e8d0*/  LDC.64 R2, c[0x4][R2] ;  /* 0x0100000002027b82 */ /* 0x000e220000000a00 */
[----:B------:R-:W5:Y:S01]  /*e8e0*/  LDCU.64 UR8, c[0x4][0x5c8] ;  /* 0x0100b900ff0877ac */ /* 0x000f620008000a00 */
[----:B---3--:R-:W-:Y:S01]  /*e8f0*/  MOV R4, UR4 ;  /* 0x0000000400047c02 */ /* 0x008fe20008000f00 */
[----:B------:R-:W-:Y:S01]  /*e900*/  IMAD.U32 R5, RZ, RZ, UR5 ;  /* 0x00000005ff057e24 */ /* 0x000fe2000f8e00ff */
[----:B----4-:R-:W-:-:S02]  /*e910*/  MOV R6, UR6 ;  /* 0x0000000600067c02 */ /* 0x010fc40008000f00 */
[----:B------:R-:W-:Y:S01]  /*e920*/  MOV R7, UR7 ;  /* 0x0000000700077c02 */ /* 0x000fe20008000f00 */
[----:B-----5:R-:W-:Y:S01]  /*e930*/  IMAD.U32 R10, RZ, RZ, UR8 ;  /* 0x00000008ff0a7e24 */ /* 0x020fe2000f8e00ff */
[----:B------:R-:W-:-:S07]  /*e940*/  MOV R11, UR9 ;  /* 0x00000009000b7c02 */ /* 0x000fce0008000f00 */
[----:B------:R-:W-:-:S07]  /*e950*/  LEPC R20, `(.L_x_1387) ;  /* 0x000000001014794e */ /* 0x000fce0000000000 */
[----:B012---:R-:W-:Y:S05]  /*e960*/  CALL.ABS.NOINC R2 ;  /* 0x0000000002007343 */ /* 0x007fea0003c00000 */
.L_x_1387:
[----:B------:R-:W3:Y:S02]  /*e970*/  LDCU.64 UR4, c[0x0][0x768] ;  /* 0x0000ed00ff0477ac */ /* 0x000ee40008000a00 */
[----:B---3--:R-:W-:-:S04]  /*e980*/  IADD3 R18, P0, PT, R18, UR4, RZ ;  /* 0x0000000412127c10 */ /* 0x008fc8000ff1e0ff */
[----:B------:R-:W-:-:S05]  /*e990*/  IADD3.X R19, PT, PT, RZ, UR5, RZ, P0, !PT ;  /* 0x00000005ff137c10 */ /* 0x000fca00087fe4ff */
[----:B------:R-:W-:Y:S01]  /*e9a0*/  STG.E.64 desc[UR36][R18.64], R16 ;  /* 0x0000001012007986 */ /* 0x000fe2000c101b24 */
[----:B------:R-:W-:Y:S05]  /*e9b0*/  EXIT ;  /* 0x000000000000794d */ /* 0x000fea0003800000 */
.L_x_1386:
[----:B------:R-:W-:Y:S01]  /*e9c0*/  STG.E.64 desc[UR36][R2.64], R16 ;  /* 0x0000001002007986 */ /* 0x000fe2000c101b24 */
[----:B------:R-:W-:Y:S05]  /*e9d0*/  EXIT ;  /* 0x000000000000794d */ /* 0x000fea0003800000 */
.L_x_1363:
[----:B-1--4-:R-:W4:Y:S01]  /*e9e0*/  LDL.LU.64 R6, [R1] ;  /* 0x0000000001067983 */ /* 0x012f220000300a00 */
[----:B------:R-:W4:Y:S02]  /*e9f0*/  LDCU UR4, c[0x0][0x398] ;  /* 0x00007300ff0477ac */ /* 0x000f240008000800 */
[----:B----4-:R-:W-:-:S13]  /*ea00*/  ISETP.GE.AND P0, PT, R7, UR4, PT ;  /* 0x0000000407007c0c */ /* 0x010fda000bf06270 */
[----:B------:R-:W-:Y:S05]  /*ea10*/  @P0 EXIT ;  /* 0x000000000000094d */ /* 0x000fea0003800000 */
[----:B------:R-:W0:Y:S01]  /*ea20*/  LDCU UR4, c[0x0][0x3a8] ;  /* 0x00007500ff0477ac */ /* 0x000e220008000800 */
[----:B--2---:R-:W-:Y:S02]  /*ea30*/  ISETP.NE.AND P1, PT, R5, RZ, PT ;  /* 0x000000ff0500720c */ /* 0x004fe40003f25270 */
[----:B0-----:R-:W-:-:S13]  /*ea40*/  ISETP.NE.AND P0, PT, RZ, UR4, PT ;  /* 0x00000004ff007c0c */ /* 0x001fda000bf05270 */
[----:B------:R-:W-:Y:S05]  /*ea50*/  @P0 EXIT P1 ;  /* 0x000000000000094d */ /* 0x000fea0000800000 */
[----:B------:R-:W0:Y:S01]  /*ea60*/  LDCU UR4, c[0x0][0x3ac] ;  /* 0x00007580ff0477ac */ /* 0x000e220008000800 */
[----:B---3--:R-:W-:Y:S02]  /*ea70*/  ISETP.NE.AND P1, PT, R0, RZ, PT ;  /* 0x000000ff0000720c */ /* 0x008fe40003f25270 */
[----:B0-----:R-:W-:-:S13]  /*ea80*/  ISETP.NE.AND P0, PT, RZ, UR4, PT ;  /* 0x00000004ff007c0c */ /* 0x001fda000bf05270 */
[----:B------:R-:W-:Y:S05]  /*ea90*/  @P0 EXIT P1 ;  /* 0x000000000000094d */ /* 0x000fea0000800000 */
[----:B------:R-:W-:-:S04]  /*eaa0*/  UISETP.NE.U32.AND UP0, UPT, UR6, URZ, UPT ;  /* 0x000000ff0600728c */ /* 0x000fc8000bf05070 */
[----:B------:R-:W-:-:S09]  /*eab0*/  UISETP.NE.AND.EX UP0, UPT, UR7, URZ, UPT, UP0 ;  /* 0x000000ff0700728c */ /* 0x000fd2000bf05300 */
[----:B------:R-:W-:Y:S05]  /*eac0*/  BRA.U UP0, `(.L_x_1388) ;  /* 0x0000000100987547 */ /* 0x000fea000b800000 */
        /* <DEDUP_REMOVED lines=8> */
[----:B------:R-:W2:Y:S02]  /*eb50*/  LDG.E.64 R2, desc[UR36][R4.64] ;  /* 0x0000002404027981 */ /* 0x000ea4000c1e1b00 */
[----:B--2---:R-:W-:Y:S02]  /*eb60*/  LOP3.LUT R16, R2, R16, RZ, 0x3c, !PT ;  /* 0x0000001002107212 */ /* 0x004fe400078e3cff */
[----:B------:R-:W-:-:S07]  /*eb70*/  LOP3.LUT R17, R3, R17, RZ, 0x3c, !PT ;  /* 0x0000001103117212 */ /* 0x000fce00078e3cff */
.L_x_1389:
[----:B------:R-:W-:Y:S05]  /*eb80*/  BRA.U !UP1, `(.L_x_1390) ;  /* 0x0000000109607547 */ /* 0x000fea000b800000 */
[----:B------:R-:W0:Y:S02]  /*eb90*/  LDCU UR4, c[0x0][0x79c] ;  /* 0x0000f380ff0477ac */ /* 0x000e240008000800 */
[----:B0-----:R-:W-:-:S09]  /*eba0*/  UISETP.NE.AND UP0, UPT, UR4, 0x1, UPT ;  /* 0x000000010400788c */ /* 0x001fd2000bf05270 */
[----:B------:R-:W-:Y:S05]  /*ebb0*/  BRA.U !UP0, `(.L_x_1391) ;  /* 0x0000000108407547 */ /* 0x000fea000b800000 */
[----:B------:R-:W-:Y:S01]  /*ebc0*/  MOV R2, 0x0 ;  /* 0x0000000000027802 */ /* 0x000fe20000000f00 */
[----:B------:R-:W0:Y:S01]  /*ebd0*/  LDCU.64 UR4, c[0x4][0x7c8] ;  /* 0x0100f900ff0477ac */ /* 0x000e220008000a00 */
[----:B------:R-:W-:Y:S01]  /*ebe0*/  HFMA2 R8, -RZ, RZ, 0, 4.4763088226318359375e-05 ;  /* 0x000002efff087431 */ /* 0x000fe200000001ff */
[----:B------:R-:W-:Y:S01]  /*ebf0*/  MOV R12, 0x1 ;  /* 0x00000001000c7802 */ /* 0x000fe20000000f00 */
[----:B------:R-:W-:Y:S01]  /*ec00*/  IMAD.MOV.U32 R13, RZ, RZ, RZ ;  /* 0x000000ffff0d7224 */ /* 0x000fe200078e00ff */
[----:B------:R-:W1:Y:S01]  /*ec10*/  LDCU.64 UR6, c[0x4][0x7b8] ;  /* 0x0100f700ff0677ac */ /* 0x000e620008000a00 */
[----:B------:R-:W2:Y:S01]  /*ec20*/  LDC.64 R2, c[0x4][R2] ;  /* 0x0100000002027b82 */ /* 0x000ea20000000a00 */
[----:B------:R-:W3:Y:S01]  /*ec30*/  LDCU.64 UR8, c[0x4][0x5c8] ;  /* 0x0100b900ff0877ac */ /* 0x000ee20008000a00 */
[----:B0-----:R-:W-:Y:S02]  /*ec40*/  MOV R4, UR4 ;  /* 0x0000000400047c02 */ /* 0x001fe40008000f00 */
[----:B------:R-:W-:Y:S01]  /*ec50*/  MOV R5, UR5 ;  /* 0x0000000500057c02 */ /* 0x000fe20008000f00 */
[----:B-1----:R-:W-:Y:S01]  /*ec60*/  IMAD.U32 R6, RZ, RZ, UR6 ;  /* 0x00000006ff067e24 */ /* 0x002fe2000f8e00ff */
[----:B------:R-:W-:-:S02]  /*ec70*/  MOV R7, UR7 ;  /* 0x0000000700077c02 */ /* 0x000fc40008000f00 */
[----:B---3--:R-:W-:Y:S01]  /*ec80*/  MOV R10, UR8 ;  /* 0x00000008000a7c02 */ /* 0x008fe20008000f00 */
[----:B------:R-:W-:-:S07]  /*ec90*/  IMAD.U32 R11, RZ, RZ, UR9 ;  /* 0x00000009ff0b7e24 */ /* 0x000fce000f8e00ff */
[----:B------:R-:W-:-:S07]  /*eca0*/  LEPC R20, `(.L_x_1391) ;  /* 0x000000001014794e */ /* 0x000fce0000000000 */
[----:B--2---:R-:W-:Y:S05]  /*ecb0*/  CALL.ABS.NOINC R2 ;  /* 0x0000000002007343 */ /* 0x004fea0003c00000 */
.L_x_1391:
[----:B------:R-:W0:Y:S02]  /*ecc0*/  LDCU.64 UR4, c[0x0][0x768] ;  /* 0x0000ed00ff0477ac */ /* 0x000e240008000a00 */
[----:B0-----:R-:W-:-:S04]  /*ecd0*/  IADD3 R18, P0, PT, R18, UR4, RZ ;  /* 0x0000000412127c10 */ /* 0x001fc8000ff1e0ff */
[----:B------:R-:W-:-:S05]  /*ece0*/  IADD3.X R19, PT, PT, RZ, UR5, RZ, P0, !PT ;  /* 0x00000005ff137c10 */ /* 0x000fca00087fe4ff */
[----:B------:R-:W-:Y:S01]  /*ecf0*/  STG.E.64 desc[UR36][R18.64], R16 ;  /* 0x0000001012007986 */ /* 0x000fe2000c101b24 */
[----:B------:R-:W-:Y:S05]  /*ed00*/  EXIT ;  /* 0x000000000000794d */ /* 0x000fea0003800000 */
.L_x_1390:
[----:B------:R-:W-:Y:S01]  /*ed10*/  STG.E.64 desc[UR36][R4.64], R16 ;  /* 0x0000001004007986 */ /* 0x000fe2000c101b24 */
[----:B------:R-:W-:Y:S05]  /*ed20*/  EXIT ;  /* 0x000000000000794d */ /* 0x000fea0003800000 */
.L_x_1388:
[----:B------:R-:W0:Y:S01]  /*ed30*/  LDCU.U8 UR4, c[0x0][0x798] ;  /* 0x0000f300ff0477ac */ /* 0x000e220008000000 */
[----:B------:R-:W1:Y:S01]  /*ed40*/  LDCU.U8 UR5, c[0x0][0x799] ;  /* 0x0000f320ff0577ac */ /* 0x000e620008000000 */
[----:B0-----:R-:W-:Y:S02]  /*ed50*/  UISETP.NE.AND UP0, UPT, UR4, URZ, UPT ;  /* 0x000000ff0400728c */ /* 0x001fe4000bf05270 */
[----:B-1----:R-:W-:-:S07]  /*ed60*/  UISETP.NE.AND UP1, UPT, UR5, URZ, UPT ;  /* 0x000000ff0500728c */ /* 0x002fce000bf25270 */
[----:B------:R-:W-:Y:S05]  /*ed70*/  BRA.U !UP0, `(.L_x_1392) ;  /* 0x00000001080c7547 */ /* 0x000fea000b800000 */
[----:B------:R-:W2:Y:S02]  /*ed80*/  LDG.E.64 R4, desc[UR36][R2.64] ;  /* 0x0000002402047981 */ /* 0x000ea4000c1e1b00 */
[----:B--2---:R-:W-:Y:S02]  /*ed90*/  LOP3.LUT R16, R4, R16, RZ, 0x3c, !PT ;  /* 0x0000001004107212 */ /* 0x004fe400078e3cff */
[----:B------:R-:W-:-:S07]  /*eda0*/  LOP3.LUT R17, R5, R17, RZ, 0x3c, !PT ;  /* 0x0000001105117212 */ /* 0x000fce00078e3cff */
.L_x_1392:
        /* <DEDUP_REMOVED lines=14> */
[----:B-1----:R-:W-:-:S02]  /*ee90*/  MOV R6, UR6 ;  /* 0x0000000600067c02 */ /* 0x002fc40008000f00 */
[----:B------:R-:W-:Y:S01]  /*eea0*/  MOV R7, UR7 ;  /* 0x0000000700077c02 */ /* 0x000fe20008000f00 */
[----:B---3--:R-:W-:Y:S01]  /*eeb0*/  IMAD.U32 R10, RZ, RZ, UR8 ;  /* 0x00000008ff0a7e24 */ /* 0x008fe2000f8e00ff */
[----:B------:R-:W-:-:S07]  /*eec0*/  MOV R11, UR9 ;  /* 0x00000009000b7c02 */ /* 0x000fce0008000f00 */
[----:B------:R-:W-:-:S07]  /*eed0*/  LEPC R20, `(.L_x_1394) ;  /* 0x000000001014794e */ /* 0x000fce0000000000 */
[----:B--2---:R-:W-:Y:S05]  /*eee0*/  CALL.ABS.NOINC R2 ;  /* 0x0000000002007343 */ /* 0x004fea0003c00000 */
.L_x_1394:
[----:B------:R-:W0:Y:S02]  /*eef0*/  LDCU.64 UR4, c[0x0][0x768] ;  /* 0x0000ed00ff0477ac */ /* 0x000e240008000a00 */
[----:B0-----:R-:W-:-:S04]  /*ef00*/  IADD3 R18, P0, PT, R18, UR4, RZ ;  /* 0x0000000412127c10 */ /* 0x001fc8000ff1e0ff */
[----:B------:R-:W-:-:S05]  /*ef10*/  IADD3.X R19, PT, PT, RZ, UR5, RZ, P0, !PT ;  /* 0x00000005ff137c10 */ /* 0x000fca00087fe4ff */
[----:B------:R-:W-:Y:S01]  /*ef20*/  STG.E.64 desc[UR36][R18.64], R16 ;  /* 0x0000001012007986 */ /* 0x000fe2000c101b24 */
[----:B------:R-:W-:Y:S05]  /*ef30*/  EXIT ;  /* 0x000000000000794d */ /* 0x000fea0003800000 */
.L_x_1393:
[----:B------:R-:W-:Y:S01]  /*ef40*/  STG.E.64 desc[UR36][R2.64], R16 ;  /* 0x0000001002007986 */ /* 0x000fe2000c101b24 */
[----:B------:R-:W-:Y:S05]  /*ef50*/  EXIT ;  /* 0x000000000000794d */ /* 0x000fea0003800000 */
.L_x_1395:
        /* <DEDUP_REMOVED lines=10> */
.L_x_9966:


//--------------------- .text._ZN2at6native13reduce_kernelILi256ELi2ENS0_8ReduceOpIdNS0_14func_wrapper_tIdZNS0_15xor_sum_functorIdvEclERNS_14TensorIteratorEEUlddE_EEjdLi4ELi4EEEEEvT1_ --------------------------
	.section	.text._ZN2at6native13reduce_kernelILi256ELi2ENS0_8ReduceOpIdNS0_14func_wrapper_tIdZNS0_15xor_sum_functorIdvEclERNS_14TensorIteratorEEUlddE_EEjdLi4ELi4EEEEEvT1_,"ax",@progbits
	.align	128
        .global         _ZN2at6native13reduce_kernelILi256ELi2ENS0_8ReduceOpIdNS0_14func_wrapper_tIdZNS0_15xor_sum_functorIdvEclERNS_14TensorIteratorEEUlddE_EEjdLi4ELi4EEEEEvT1_
        .type           _ZN2at6native13reduce_kernelILi256ELi2ENS0_8ReduceOpIdNS0_14func_wrapper_tIdZNS0_15xor_sum_functorIdvEclERNS_14TensorIteratorEEUlddE_EEjdLi4ELi4EEEEEvT1_,@function
        .size           _ZN2at6native13reduce_kernelILi256ELi2ENS0_8ReduceOpIdNS0_14func_wrapper_tIdZNS0_15xor_sum_functorIdvEclERNS_14TensorIteratorEEUlddE_EEjdLi4ELi4EEEEEvT1_,(.L_x_9967 - _ZN2at6native13reduce_kernelILi256ELi2ENS0_8ReduceOpIdNS0_14func_wrapper_tIdZNS0_15xor_sum_functorIdvEclERNS_14TensorIteratorEEUlddE_EEjdLi4ELi4EEEEEvT1_)
        .other          _ZN2at6native13reduce_kernelILi256ELi2ENS0_8ReduceOpIdNS0_14func_wrapper_tIdZNS0_15xor_sum_functorIdvEclERNS_14TensorIteratorEEUlddE_EEjdLi4ELi4EEEEEvT1_,@"STO_CUDA_ENTRY STV_DEFAULT"
_ZN2at6native13reduce_kernelILi256ELi2ENS0_8ReduceOpIdNS0_14func_wrapper_tIdZNS0_15xor_sum_functorIdvEclERNS_14TensorIteratorEEUlddE_EEjdLi4ELi4EEEEEvT1_:
.text._ZN2at6native13reduce_kernelILi256ELi2ENS0_8ReduceOpIdNS0_14func_wrapper_tIdZNS0_15xor_sum_functorIdvEclERNS_14TensorIteratorEEUlddE_EEjdLi4ELi4EEEEEvT1_:
        /* <DEDUP_REMOVED lines=297> */
.L_x_1396:
        /* <DEDUP_REMOVED lines=34> */
.L_x_1400:
        /* <DEDUP_REMOVED lines=32> */
[----:B------:R-:W0:Y:S02]  /*16b0*/  LDG.E.64 R4, desc[UR36][R4.64] ;  /* 0x0000002404047981 */ /* 0x000e24000c1e1b00 */
[----:B0-----:R-:W-:Y:S02]  /*16c0*/  LOP3.LUT R27, R4, UR4, RZ, 0x3c, !PT ;  /* 0x00000004041b7c12 */ /* 0x001fe4000f8e3cff */
[----:B------:R-:W-:-:S07]  /*16d0*/  LOP3.LUT R29, R5, UR5, RZ, 0x3c, !PT ;  /* 0x00000005051d7c12 */ /* 0x000fce000f8e3cff */
.L_x_1404:
[----:B------:R-:W-:Y:S05]  /*16e0*/  BSYNC.RECONVERGENT B1 ;  /* 0x0000000000017941 */ /* 0x000fea0003800200 */
.L_x_1403:
[----:B------:R-:W0:Y:S01]  /*16f0*/  LDC R5, c[0x0][0x394] ;  /* 0x0000e500ff057b82 */ /* 0x000e220000000800 */
[----:B------:R-:W-:-:S05]  /*1700*/  IADD3 R50, P0, PT, R50, 0x20, RZ ;  /* 0x0000002032327810 */ /* 0x000fca0007f1e0ff */
[----:B------:R-:W-:Y:S01]  /*1710*/  IMAD.X R51, RZ, RZ, R51, P0 ;  /* 0x000000ffff337224 */ /* 0x000fe200000e0633 */
[----:B0-----:R-:W-:-:S07]  /*1720*/  IADD3 R18, PT, PT, R48, -0x4, R5 ;  /* 0xfffffffc30127810 */ /* 0x001fce0007ffe005 */
.L_x_1402:
[----:B------:R-:W-:Y:S05]  /*1730*/  BSYNC.RECONVERGENT B0 ;  /* 0x0000000000007941 */ /* 0x000fea0003800200 */
.L_x_1401:
        /* <DEDUP_REMOVED lines=18> */
.L_x_1407:
[C---:B------:R-:W-:Y:S01]  /*1860*/  IMAD.WIDE.U32 R4, R15.reuse, 0x20, R50 ;  /* 0x000000200f047825 */ /* 0x040fe200078e0032 */
[----:B------:R-:W0:Y:S05]  /*1870*/  LDCU UR4, c[0x0][0x39c] ;  /* 0x00007380ff0477ac */ /* 0x000e2a0008000800 */
[----:B------:R-:W2:Y:S01]  /*1880*/  LDG.E.ENL2.256 R4, R8, desc[UR36][R4.64] ;  /* 0xfe0000240408797e */ /* 0x000ea20008121904 */
[----:B0-----:R-:W-:-:S04]  /*1890*/  IADD3 R15, PT, PT, R15, UR4, RZ ;  /* 0x000000040f0f7c10 */ /* 0x001fc8000fffe0ff */
        /* <DEDUP_REMOVED lines=11> */
.L_x_1406:
[----:B------:R-:W-:Y:S05]  /*1950*/  BSYNC.RECONVERGENT B0 ;  /* 0x0000000000007941 */ /* 0x000fea0003800200 */
.L_x_1405:
        /* <DEDUP_REMOVED lines=10> */
.L_x_1409:
[----:B------:R-:W-:Y:S05]  /*1a00*/  BSYNC.RECONVERGENT B0 ;  /* 0x0000000000007941 */ /* 0x000fea0003800200 */
.L_x_1408:
[----:B------:R-:W-:Y:S01]  /*1a10*/  LOP3.LUT R4, R12, R23, R27, 0x96, !PT ;  /* 0x000000170c047212 */ /* 0x000fe200078e961b */
[----:B------:R-:W-:Y:S01]  /*1a20*/  HFMA2 R0, -RZ, RZ, 0, 0 ;  /* 0x00000000ff007431 */ /* 0x000fe200000001ff */
[----:B------:R-:W-:Y:S01]  /*1a30*/  LOP3.LUT R6, R14, R25, R29, 0x96, !PT ;  /* 0x000000190e067212 */ /* 0x000fe200078e961d */
[----:B------:R-:W-:Y:S01]  /*1a40*/  IMAD.MOV.U32 R31, RZ, RZ, RZ ;  /* 0x000000ffff1f7224 */ /* 0x000fe200078e00ff */
[----:B------:R-:W-:Y:S02]  /*1a50*/  LOP3.LUT R13, R4, R13, RZ, 0x3c, !PT ;  /* 0x0000000d040d7212 */ /* 0x000fe400078e3cff */
[----:B------:R-:W-:Y:S01]  /*1a60*/  LOP3.LUT R3, R6, R3, RZ, 0x3c, !PT ;  /* 0x0000000306037212 */ /* 0x000fe200078e3cff */
[----:B------:R-:W-:Y:S06]  /*1a70*/  BRA `(.L_x_1410) ;  /* 0x000000a000187947 */ /* 0x000fec0003800000 */
.L_x_1399:
        /* <DEDUP_REMOVED lines=41> */
.L_x_1414:
[----:B------:R-:W-:Y:S01]  /*1d10*/  SHF.R.U32.HI R13, RZ, 0x1, R49 ;  /* 0x00000001ff0d7819 */ /* 0x000fe20000011631 */
[----:B------:R-:W-:-:S03]  /*1d20*/  IMAD.IADD R49, R49, 0x1, R18 ;  /* 0x0000000131317824 */ /* 0x000fc600078e0212 */
[C---:B------:R-:W-:Y:S01]  /*1d30*/  IADD3 R4, PT, PT, R13.reuse, R18, RZ ;  /* 0x000000120d047210 */ /* 0x040fe20007ffe0ff */
[----:B------:R-:W-:Y:S01]  /*1d40*/  IMAD.WIDE.U32 R12, R13, 0x10, R50 ;  /* 0x000000100d0c7825 */ /* 0x000fe200078e0032 */
[--C-:B------:R-:W-:Y:S02]  /*1d50*/  SHF.R.U32.HI R21, RZ, 0x1, R49.reuse ;  /* 0x00000001ff157819 */ /* 0x100fe40000011631 */
[----:B------:R-:W-:Y:S01]  /*1d60*/  SHF.L.U32 R6, R4, 0x4, RZ ;  /* 0x0000000404067819 */ /* 0x000fe200000006ff */
[----:B------:R-:W-:Y:S01]  /*1d70*/  IMAD R49, R18, 0x2, R49 ;  /* 0x0000000212317824 */ /* 0x000fe200078e0231 */
[----:B------:R-:W-:Y:S01]  /*1d80*/  SHF.R.U32.HI R4, RZ, 0x1c, R4 ;  /* 0x0000001cff047819 */ /* 0x000fe20000011604 */
[----:B------:R-:W-:Y:S01]  /*1d90*/  IMAD.WIDE.U32 R20, R21, 0x10, R50 ;  /* 0x0000001015147825 */ /* 0x000fe200078e0032 */
[----:B------:R-:W-:Y:S01]  /*1da0*/  LOP3.LUT R9, R6, 0xfffffff0, RZ, 0xc0, !PT ;  /* 0xfffffff006097812 */ /* 0x000fe200078ec0ff */
[----:B------:R-:W2:Y:S01]  /*1db0*/  LDG.E.128 R12, desc[UR36][R12.64] ;  /* 0x000000240c0c7981 */ /* 0x000ea2000c1e1d00 */
[----:B------:R-:W-:-:S02]  /*1dc0*/  SHF.R.U32.HI R5, RZ, 0x1, R49 ;  /* 0x00000001ff057819 */ /* 0x000fc40000011631 */
[----:B------:R-:W-:Y:S01]  /*1dd0*/  LOP3.LUT R7, R4, 0x7, RZ, 0xc0, !PT ;  /* 0x0000000704077812 */ /* 0x000fe200078ec0ff */
[----:B------:R-:W3:Y:S01]  /*1de0*/  LDG.E.128 R20, desc[UR36][R20.64] ;  /* 0x0000002414147981 */ /* 0x000ee2000c1e1d00 */
[----:B------:R-:W-:Y:S01]  /*1df0*/  IADD3 R8, P0, PT, R50, R9, RZ ;  /* 0x0000000932087210 */ /* 0x000fe20007f1e0ff */
[----:B------:R-:W-:-:S04]  /*1e00*/  IMAD.WIDE.U32 R4, R5, 0x10, R50 ;  /* 0x0000001005047825 */ /* 0x000fc800078e0032 */
[----:B------:R-:W-:Y:S02]  /*1e10*/  IMAD.X R9, R51, 0x1, R7, P0 ;  /* 0x0000000133097824 */ /* 0x000fe400000e0607 */
[----:B------:R-:W4:Y:S04]  /*1e20*/  LDG.E.128 R4, desc[UR36][R4.64] ;  /* 0x0000002404047981 */ /* 0x000f28000c1e1d00 */
[----:B------:R-:W5:Y:S01]  /*1e30*/  LDG.E.128 R8, desc[UR36][R8.64] ;  /* 0x0000002408087981 */ /* 0x000f62000c1e1d00 */
[----:B------:R-:W-:-:S05]  /*1e40*/  IADD3 R49, PT, PT, R49, R18, RZ ;  /* 0x0000001231317210 */ /* 0x000fca0007ffe0ff */
[----:B------:R-:W-:-:S05]  /*1e50*/  IMAD R53, R18, 0x3, R49 ;  /* 0x0000000312357824 */ /* 0x000fca00078e0231 */
[----:B------:R-:W-:Y:S02]  /*1e60*/  ISETP.GE.U32.AND P0, PT, R53, R46, PT ;  /* 0x0000002e3500720c */ /* 0x000fe40003f06070 */
[----:B--2---:R-:W-:Y:S02]  /*1e70*/  LOP3.LUT R28, R28, R12, RZ, 0x3c, !PT ;  /* 0x0000000c1c1c7212 */ /* 0x004fe400078e3cff */
[----:B------:R-:W-:Y:S02]  /*1e80*/  LOP3.LUT R26, R26, R13, RZ, 0x3c, !PT ;  /* 0x0000000d1a1a7212 */ /* 0x000fe400078e3cff */
[----:B------:R-:W-:Y:S02]  /*1e90*/  LOP3.LUT R47, R47, R14, RZ, 0x3c, !PT ;  /* 0x0000000e2f2f7212 */ /* 0x000fe400078e3cff */
[----:B------:R-:W-:Y:S02]  /*1ea0*/  LOP3.LUT R24, R24, R15, RZ, 0x3c, !PT ;  /* 0x0000000f18187212 */ /* 0x000fe400078e3cff */
[----:B---3--:R-:W-:-:S02]  /*1eb0*/  LOP3.LUT R43, R43, R20, RZ, 0x3c, !PT ;  /* 0x000000142b2b7212 */ /* 0x008fc400078e3cff */
[----:B------:R-:W-:Y:S02]  /*1ec0*/  LOP3.LUT R41, R41, R21, RZ, 0x3c, !PT ;  /* 0x0000001529297212 */ /* 0x000fe400078e3cff */
[----:B------:R-:W-:Y:S02]  /*1ed0*/  LOP3.LUT R0, R0, R22, RZ, 0x3c, !PT ;  /* 0x0000001600007212 */ /* 0x000fe400078e3cff */
[----:B------:R-:W-:Y:S02]  /*1ee0*/  LOP3.LUT R39, R39, R23, RZ, 0x3c, !PT ;  /* 0x0000001727277212 */ /* 0x000fe400078e3cff */
[----:B----4-:R-:W-:Y:S02]  /*1ef0*/  LOP3.LUT R27, R27, R4, RZ, 0x3c, !PT ;  /* 0x000000041b1b7212 */ /* 0x010fe400078e3cff */
[----:B------:R-:W-:Y:S02]  /*1f00*/  LOP3.LUT R33, R33, R5, RZ, 0x3c, !PT ;  /* 0x0000000521217212 */ /* 0x000fe400078e3cff */
[----:B------:R-:W-:-:S02]  /*1f10*/  LOP3.LUT R29, R29, R6, RZ, 0x3c, !PT ;  /* 0x000000061d1d7212 */ /* 0x000fc400078e3cff */
[----:B------:R-:W-:Y:S02]  /*1f20*/  LOP3.LUT R31, R31, R7, RZ, 0x3c, !PT ;  /* 0x000000071f1f7212 */ /* 0x000fe400078e3cff */
[----:B-----5:R-:W-:Y:S02]  /*1f30*/  LOP3.LUT R3, R3, R8, RZ, 0x3c, !PT ;  /* 0x0000000803037212 */ /* 0x020fe400078e3cff */
[----:B------:R-:W-:Y:S02]  /*1f40*/  LOP3.LUT R37, R37, R9, RZ, 0x3c, !PT ;  /* 0x0000000925257212 */ /* 0x000fe400078e3cff */
[----:B------:R-:W-:Y:S02]  /*1f50*/  LOP3.LUT R25, R25, R10, RZ, 0x3c, !PT ;  /* 0x0000000a19197212 */ /* 0x000fe400078e3cff */
[----:B------:R-:W-:Y:S01]  /*1f60*/  LOP3.LUT R35, R35, R11, RZ, 0x3c, !PT ;  /* 0x0000000b23237212 */ /* 0x000fe200078e3cff */
[----:B------:R-:W-:Y:S06]  /*1f70*/  @!P0 BRA `(.L_x_1414) ;  /* 0xfffffffc00648947 */ /* 0x000fec000383ffff */
[----:B------:R-:W-:Y:S05]  /*1f80*/  BSYNC.RECONVERGENT B1 ;  /* 0x0000000000017941 */ /* 0x000fea0003800200 */
.L_x_1413:
[----:B------:R-:W-:Y:S05]  /*1f90*/  BSYNC.RECONVERGENT B0 ;  /* 0x0000000000007941 */ /* 0x000fea0003800200 */
.L_x_1412:
        /* <DEDUP_REMOVED lines=23> */
.L_x_1416:
[----:B------:R-:W-:Y:S05]  /*2110*/  BSYNC.RECONVERGENT B0 ;  /* 0x0000000000007941 */ /* 0x000fea0003800200 */
.L_x_1415:
[----:B------:R-:W-:Y:S04]  /*2120*/  BSSY.RECONVERGENT B0, `(.L_x_1417) ;  /* 0x000001a000007945 */ /* 0x000fe80003800200 */
[----:B------:R-:W-:Y:S05]  /*2130*/  @P0 BRA `(.L_x_1418) ;  /* 0x0000000000600947 */ /* 0x000fea0003800000 */
[----:B------:R-:W-:Y:S02]  /*2140*/  IADD3 R49, PT, PT, R49, R18, RZ ;  /* 0x0000001231317210 */ /* 0x000fe40007ffe0ff */
[----:B-----5:R-:W-:Y:S02]  /*2150*/  LOP3.LUT R28, R12, R28, RZ, 0x3c, !PT ;  /* 0x0000001c0c1c7212 */ /* 0x020fe400078e3cff */
[----:B------:R-:W-:Y:S02]  /*2160*/  ISETP.GE.U32.AND P0, PT, R49, R46, PT ;  /* 0x0000002e3100720c */ /* 0x000fe40003f06070 */
[----:B------:R-:W-:Y:S02]  /*2170*/  LOP3.LUT R26, R13, R26, RZ, 0x3c, !PT ;  /* 0x0000001a0d1a7212 */ /* 0x000fe400078e3cff */
[----:B------:R-:W-:Y:S02]  /*2180*/  LOP3.LUT R47, R14, R47, RZ, 0x3c, !PT ;  /* 0x0000002f0e2f7212 */ /* 0x000fe400078e3cff */
[----:B------:R-:W-:-:S07]  /*2190*/  LOP3.LUT R24, R15, R24, RZ, 0x3c, !PT ;  /* 0x000000180f187212 */ /* 0x000fce00078e3cff */
[----:B------:R-:W-:Y:S05]  /*21a0*/  @P0 BRA `(.L_x_1418) ;  /* 0x0000000000440947 */ /* 0x000fea0003800000 */
[----:B------:R-:W-:Y:S01]  /*21b0*/  IMAD.IADD R13, R49, 0x1, R18 ;  /* 0x00000001310d7824 */ /* 0x000fe200078e0212 */
[----:B------:R-:W-:Y:S02]  /*21c0*/  LOP3.LUT R43, R20, R43, RZ, 0x3c, !PT ;  /* 0x0000002b142b7212 */ /* 0x000fe400078e3cff */
[----:B------:R-:W-:Y:S02]  /*21d0*/  LOP3.LUT R41, R21, R41, RZ, 0x3c, !PT ;  /* 0x0000002915297212 */ /* 0x000fe400078e3cff */
[----:B------:R-:W-:Y:S02]  /*21e0*/  ISETP.GE.U32.AND P0, PT, R13, R46, PT ;  /* 0x0000002e0d00720c */ /* 0x000fe40003f06070 */
[----:B------:R-:W-:Y:S02]  /*21f0*/  LOP3.LUT R0, R22, R0, RZ, 0x3c, !PT ;  /* 0x0000000016007212 */ /* 0x000fe400078e3cff */
[----:B------:R-:W-:-:S09]  /*2200*/  LOP3.LUT R39, R23, R39, RZ, 0x3c, !PT ;  /* 0x0000002717277212 */ /* 0x000fd200078e3cff */
[----:B------:R-:W-:Y:S05]  /*2210*/  @P0 BRA `(.L_x_1418) ;  /* 0x0000000000280947 */ /* 0x000fea0003800000 */
[----:B------:R-:W-:Y:S02]  /*2220*/  IADD3 R13, PT, PT, R13, R18, RZ ;  /* 0x000000120d0d7210 */ /* 0x000fe40007ffe0ff */
[----:B------:R-:W-:Y:S02]  /*2230*/  LOP3.LUT R3, R8, R3, RZ, 0x3c, !PT ;  /* 0x0000000308037212 */ /* 0x000fe400078e3cff */
[----:B------:R-:W-:Y:S02]  /*2240*/  ISETP.GE.U32.AND P0, PT, R13, R46, PT ;  /* 0x0000002e0d00720c */ /* 0x000fe40003f06070 */
[----:B------:R-:W-:Y:S02]  /*2250*/  LOP3.LUT R37, R9, R37, RZ, 0x3c, !PT ;  /* 0x0000002509257212 */ /* 0x000fe400078e3cff */
[----:B------:R-:W-:Y:S02]  /*2260*/  LOP3.LUT R25, R10, R25, RZ, 0x3c, !PT ;  /* 0x000000190a197212 */ /* 0x000fe400078e3cff */
[----:B------:R-:W-:-:S07]  /*2270*/  LOP3.LUT R35, R11, R35, RZ, 0x3c, !PT ;  /* 0x000000230b237212 */ /* 0x000fce00078e3cff */
[----:B------:R-:W-:Y:S02]  /*2280*/  @!P0 LOP3.LUT R27, R4, R27, RZ, 0x3c, !PT ;  /* 0x0000001b041b8212 */ /* 0x000fe400078e3cff */
[----:B------:R-:W-:Y:S02]  /*2290*/  @!P0 LOP3.LUT R33, R5, R33, RZ, 0x3c, !PT ;  /* 0x0000002105218212 */ /* 0x000fe400078e3cff */
[----:B------:R-:W-:Y:S02]  /*22a0*/  @!P0 LOP3.LUT R29, R6, R29, RZ, 0x3c, !PT ;  /* 0x0000001d061d8212 */ /* 0x000fe400078e3cff */
[----:B------:R-:W-:-:S07]  /*22b0*/  @!P0 LOP3.LUT R31, R7, R31, RZ, 0x3c, !PT ;  /* 0x0000001f071f8212 */ /* 0x000fce00078e3cff */
.L_x_1418:
[----:B------:R-:W-:Y:S05]  /*22c0*/  BSYNC.RECONVERGENT B0 ;  /* 0x0000000000007941 */ /* 0x000fea0003800200 */
.L_x_1417:
        /* <DEDUP_REMOVED lines=9> */
.L_x_1411:
        /* <DEDUP_REMOVED lines=37> */
.L_x_1422:
[----:B------:R-:W-:Y:S01]  /*25b0*/  IADD3 R5, PT, PT, R49, R18, RZ ;  /* 0x0000001231057210 */ /* 0x000fe20007ffe0ff */
[----:B------:R-:W-:-:S04]  /*25c0*/  IMAD R49, R0, R49, RZ ;  /* 0x0000003100317224 */ /* 0x000fc800078e02ff */
[----:B------:R-:W-:Y:S01]  /*25d0*/  IMAD.IADD R7, R5, 0x1, R18 ;  /* 0x0000000105077824 */ /* 0x000fe200078e0212 */
[----:B------:R-:W-:Y:S01]  /*25e0*/  SHF.R.U32.HI R13, RZ, 0x1, R49 ;  /* 0x00000001ff0d7819 */ /* 0x000fe20000011631 */
[----:B------:R-:W-:-:S03]  /*25f0*/  IMAD R5, R0, R5, RZ ;  /* 0x0000000500057224 */ /* 0x000fc600078e02ff */
[----:B------:R-:W-:Y:S01]  /*2600*/  IADD3 R49, PT, PT, R7, R18, RZ ;  /* 0x0000001207317210 */ /* 0x000fe20007ffe0ff */
[----:B------:R-:W-:Y:S01]  /*2610*/  IMAD R7, R0, R7, RZ ;  /* 0x0000000700077224 */ /* 0x000fe200078e02ff */
[----:B------:R-:W-:Y:S01]  /*2620*/  SHF.R.U32.HI R5, RZ, 0x1, R5 ;  /* 0x00000001ff057819 */ /* 0x000fe20000011605 */
[----:B------:R-:W-:-:S03]  /*2630*/  IMAD.WIDE.U32 R12, R13, 0x10, R50 ;  /* 0x000000100d0c7825 */ /* 0x000fc600078e0032 */
[----:B------:R-:W-:Y:S01]  /*2640*/  SHF.R.U32.HI R7, RZ, 0x1, R7 ;  /* 0x00000001ff077819 */ /* 0x000fe20000011607 */
[----:B------:R-:W-:Y:S02]  /*2650*/  IMAD R4, R0, R49, RZ ;  /* 0x0000003100047224 */ /* 0x000fe400078e02ff */
[----:B------:R-:W-:Y:S01]  /*2660*/  IMAD.WIDE.U32 R20, R5, 0x10, R50 ;  /* 0x0000001005147825 */ /* 0x000fe200078e0032 */
[----:B------:R-:W2:Y:S02]  /*2670*/  LDG.E.128 R12, desc[UR36][R12.64] ;  /* 0x000000240c0c7981 */ /* 0x000ea4000c1e1d00 */
[----:B------:R-:W-:Y:S01]  /*2680*/  SHF.R.U32.HI R9, RZ, 0x1, R4 ;  /* 0x00000001ff097819 */ /* 0x000fe20000011604 */
[--C-:B------:R-:W-:Y:S02]  /*2690*/  IMAD.WIDE.U32 R4, R7, 0x10, R50.reuse ;  /* 0x0000001007047825 */ /* 0x100fe400078e0032 */
[----:B------:R-:W3:Y:S02]  /*26a0*/  LDG.E.128 R20, desc[UR36][R20.64] ;  /* 0x0000002414147981 */ /* 0x000ee4000c1e1d00 */
[----:B------:R-:W-:-:S02]  /*26b0*/  IMAD.WIDE.U32 R8, R9, 0x10, R50 ;  /* 0x0000001009087825 */ /* 0x000fc400078e0032 */
[----:B------:R-:W4:Y:S04]  /*26c0*/  LDG.E.128 R4, desc[UR36][R4.64] ;  /* 0x0000002404047981 */ /* 0x000f28000c1e1d00 */
[----:B------:R-:W5:Y:S01]  /*26d0*/  LDG.E.128 R8, desc[UR36][R8.64] ;  /* 0x0000002408087981 */ /* 0x000f62000c1e1d00 */
[----:B------:R-:W-:-:S04]  /*26e0*/  IMAD.IADD R49, R49, 0x1, R18 ;  /* 0x0000000131317824 */ /* 0x000fc800078e0212 */
        /* <DEDUP_REMOVED lines=20> */
.L_x_1421:
[----:B------:R-:W-:Y:S05]  /*2830*/  BSYNC.RECONVERGENT B0 ;  /* 0x0000000000007941 */ /* 0x000fea0003800200 */
.L_x_1420:
        /* <DEDUP_REMOVED lines=27> */
.L_x_1424:
[----:B------:R-:W-:Y:S05]  /*29f0*/  BSYNC.RECONVERGENT B0 ;  /* 0x0000000000007941 */ /* 0x000fea0003800200 */
.L_x_1423:
[----:B------:R-:W-:Y:S04]  /*2a00*/  BSSY.RECONVERGENT B0, `(.L_x_1425) ;  /* 0x000001a000007945 */ /* 0x000fe80003800200 */
[----:B------:R-:W-:Y:S05]  /*2a10*/  @P0 BRA `(.L_x_1426) ;  /* 0x0000000000600947 */ /* 0x000fea0003800000 */
[----:B------:R-:W-:Y:S01]  /*2a20*/  IMAD.IADD R49, R49, 0x1, R18 ;  /* 0x0000000131317824 */ /* 0x000fe200078e0212 */
[----:B-----5:R-:W-:Y:S02]  /*2a30*/  LOP3.LUT R30, R12, R30, RZ, 0x3c, !PT ;  /* 0x0000001e0c1e7212 */ /* 0x020fe400078e3cff */
        /* <DEDUP_REMOVED lines=18> */
[----:B------:R-:W-:Y:S02]  /*2b60*/  @!P0 LOP3.LUT R43, R8, R43, RZ, 0x3c, !PT ;  /* 0x0000002b082b8212 */ /* 0x000fe400078e3cff */
[----:B------:R-:W-:Y:S02]  /*2b70*/  @!P0 LOP3.LUT R31, R9, R31, RZ, 0x3c, !PT ;  /* 0x0000001f091f8212 */ /* 0x000fe400078e3cff */
[----:B------:R-:W-:Y:S02]  /*2b80*/  @!P0 LOP3.LUT R47, R10, R47, RZ, 0x3c, !PT ;  /* 0x0000002f0a2f8212 */ /* 0x000fe400078e3cff */
[----:B------:R-:W-:-:S07]  /*2b90*/  @!P0 LOP3.LUT R33, R11, R33, RZ, 0x3c, !PT ;  /* 0x000000210b218212 */ /* 0x000fce00078e3cff */
.L_x_1426:
[----:B------:R-:W-:Y:S05]  /*2ba0*/  BSYNC.RECONVERGENT B0 ;  /* 0x0000000000007941 */ /* 0x000fea0003800200 */
.L_x_1425:
[----:B------:R-:W-:Y:S02]  /*2bb0*/  LOP3.LUT R28, R27, R3, R28, 0x96, !PT ;  /* 0x000000031b1c7212 */ /* 0x000fe400078e961c */
[----:B------:R-:W-:Y:S02]  /*2bc0*/  LOP3.LUT R30, R39, R35, R30, 0x96, !PT ;  /* 0x00000023271e7212 */ /* 0x000fe400078e961e */
[----:B------:R-:W-:Y:S02]  /*2bd0*/  LOP3.LUT R0, R41, R37, R26, 0x96, !PT ;  /* 0x0000002529007212 */ /* 0x000fe400078e961a */
[----:B------:R-:W-:Y:S02]  /*2be0*/  LOP3.LUT R24, R29, R25, R24, 0x96, !PT ;  /* 0x000000191d187212 */ /* 0x000fe400078e9618 */
[----:B------:R-:W-:Y:S02]  /*2bf0*/  LOP3.LUT R3, R28, R31, RZ, 0x3c, !PT ;  /* 0x0000001f1c037212 */ /* 0x000fe400078e3cff */
[----:B-----5:R-:W-:-:S02]  /*2c00*/  LOP3.LUT R13, R30, R43, RZ, 0x3c, !PT ;  /* 0x0000002b1e0d7212 */ /* 0x020fc400078e3cff */
[----:B------:R-:W-:Y:S02]  /*2c10*/  LOP3.LUT R0, R0, R47, RZ, 0x3c, !PT ;  /* 0x0000002f00007212 */ /* 0x000fe400078e3cff */
[----:B------:R-:W-:Y:S01]  /*2c20*/  LOP3.LUT R31, R24, R33, RZ, 0x3c, !PT ;  /* 0x00000021181f7212 */ /* 0x000fe200078e3cff */
[----:B------:R-:W-:Y:S06]  /*2c30*/  BRA `(.L_x_1410) ;  /* 0x0000008c00a87947 */ /* 0x000fec0003800000 */
.L_x_1419:
[----:B------:R-:W1:Y:S01]  /*2c40*/  LDCU UR4, c[0x0][0x39c] ;  /* 0x00007380ff0477ac */ /* 0x000e620008000800 */
[----:B------:R-:W2:Y:S01]  /*2c50*/  LDC R0, c[0x0][0x388] ;  /* 0x0000e200ff007b82 */ /* 0x000ea20000000800 */
[----:B------:R-:W-:Y:S07]  /*2c60*/  BSSY.RECONVERGENT B0, `(.L_x_1427) ;  /* 0x000044d000007945 */ /* 0x000fee0003800200 */
[----:B------:R-:W3:Y:S01]  /*2c70*/  LDC R6, c[0x0][0x38c] ;  /* 0x0000e300ff067b82 */ /* 0x000ee20000000800 */
[----:B-1----:R-:W-:-:S05]  /*2c80*/  MOV R50, UR4 ;  /* 0x0000000400327c02 */ /* 0x002fca0008000f00 */
[----:B------:R-:W-:Y:S01]  /*2c90*/  IMAD R3, R50, 0x3, R41 ;  /* 0x0000000332037824 */ /* 0x000fe200078e0229 */
[-C--:B--2---:R-:W-:Y:S01]  /*2ca0*/  MOV R5, R0.reuse ;  /* 0x0000000000057202 */ /* 0x084fe20000000f00 */
[--C-:B------:R-:W-:Y:S01]  /*2cb0*/  IMAD.MOV.U32 R7, RZ, RZ, R0.reuse ;  /* 0x000000ffff077224 */ /* 0x100fe200078e0000 */
[----:B------:R-:W-:Y:S01]  /*2cc0*/  MOV R4, R0 ;  /* 0x0000000000047202 */ /* 0x000fe20000000f00 */
[--C-:B------:R-:W-:Y:S01]  /*2cd0*/  IMAD.MOV.U32 R33, RZ, RZ, R0.reuse ;  /* 0x000000ffff217224 */ /* 0x100fe200078e0000 */
[----:B------:R-:W-:Y:S01]  /*2ce0*/  ISETP.GE.U32.AND P0, PT, R3, R46, PT ;  /* 0x0000002e0300720c */ /* 0x000fe20003f06070 */
        /* <DEDUP_REMOVED lines=9> */
[----:B------:R-:W-:-:S03]  /*2d80*/  MOV R38, R6 ;  /* 0x0000000600267202 */ /* 0x000fc60000000f00 */
[----:B------:R-:W-:Y:S05]  /*2d90*/  @P0 BRA `(.L_x_1428) ;  /* 0x0000004000e40947 */ /* 0x000fea0003800000 */
[----:B------:R-:W-:-:S13]  /*2da0*/  ISETP.NE.AND P0, PT, R12, RZ, PT ;  /* 0x000000ff0c00720c */ /* 0x000fda0003f05270 */
[----:B------:R1:W5:Y:S01]  /*2db0*/  @!P0 LDG.E.128 R8, desc[UR36][R48.64] ;  /* 0x0000002430088981 */ /* 0x000362000c1e1d00 */
        /* <DEDUP_REMOVED lines=17> */
.L_x_1434:
[----:B------:R-:W1:Y:S01]  /*2ed0*/  LDCU UR4, c[0x0][0x39c] ;  /* 0x00007380ff0477ac */ /* 0x000e620008000800 */
[--C-:B-----5:R-:W-:Y:S01]  /*2ee0*/  @!P0 IMAD.MOV.U32 R30, RZ, RZ, R10.reuse ;  /* 0x000000ffff1e8224 */ /* 0x120fe200078e000a */
[-C--:B------:R-:W-:Y:S01]  /*2ef0*/  @!P0 MOV R31, R11.reuse ;  /* 0x0000000b001f8202 */ /* 0x080fe20000000f00 */
[--C-:B------:R-:W-:Y:S01]  /*2f00*/  @!P0 IMAD.MOV.U32 R26, RZ, RZ, R10.reuse ;  /* 0x000000ffff1a8224 */ /* 0x100fe200078e000a */
[-C--:B------:R-:W-:Y:S01]  /*2f10*/  @!P0 MOV R27, R11.reuse ;  /* 0x0000000b001b8202 */ /* 0x080fe20000000f00 */
[----:B------:R-:W-:Y:S01]  /*2f20*/  @!P0 IMAD.MOV.U32 R22, RZ, RZ, R10 ;  /* 0x000000ffff168224 */ /* 0x000fe200078e000a */
[----:B------:R-:W-:Y:S01]  /*2f30*/  @!P0 MOV R23, R11 ;  /* 0x0000000b00178202 */ /* 0x000fe20000000f00 */
[----:B------:R-:W-:Y:S01]  /*2f40*/  @!P0 IMAD.MOV.U32 R12, RZ, RZ, R8 ;  /* 0x000000ffff0c8224 */ /* 0x000fe200078e0008 */
[----:B------:R-:W-:Y:S01]  /*2f50*/  @!P0 MOV R13, R9 ;  /* 0x00000009000d8202 */ /* 0x000fe20000000f00 */
[----:B------:R-:W-:Y:S01]  /*2f60*/  @!P0 IMAD.MOV.U32 R14, RZ, RZ, R10 ;  /* 0x000000ffff0e8224 */ /* 0x000fe200078e000a */
        /* <DEDUP_REMOVED lines=303> */
.L_x_1430:
[----:B------:R-:W-:-:S04]  /*4260*/  LOP3.LUT R23, R20, 0xfffffff0, RZ, 0xc0, !PT ;  /* 0xfffffff014177812 */ /* 0x000fc800078ec0ff */
[----:B------:R-:W-:-:S05]  /*4270*/  IADD3 R22, P1, PT, R23, R48, RZ ;  /* 0x0000003017167210 */ /* 0x000fca0007f3e0ff */
[----:B------:R-:W-:-:S06]  /*4280*/  IMAD.X R23, RZ, RZ, R49, P1 ;  /* 0x000000ffff177224 */ /* 0x000fcc00008e0631 */
[----:B------:R-:W5:Y:S01]  /*4290*/  LDG.E.128 R20, desc[UR36][R22.64] ;  /* 0x0000002416147981 */ /* 0x000f62000c1e1d00 */
        /* <DEDUP_REMOVED lines=237> */
.L_x_1431:
        /* <DEDUP_REMOVED lines=241> */
.L_x_1432:
        /* <DEDUP_REMOVED lines=240> */
.L_x_1433:
[----:B------:R-:W-:-:S04]  /*6f80*/  LOP3.LUT R13, R46, 0xfffffff0, RZ, 0xc0, !PT ;  /* 0xfffffff02e0d7812 */ /* 0x000fc800078ec0ff */
[----:B------:R-:W-:-:S05]  /*6f90*/  IADD3 R12, P1, PT, R13, R48, RZ ;  /* 0x000000300d0c7210 */ /* 0x000fca0007f3e0ff */
[----:B------:R-:W-:-:S06]  /*6fa0*/  IMAD.X R13, RZ, RZ, R49, P1 ;  /* 0x000000ffff0d7224 */ /* 0x000fcc00008e0631 */
[----:B------:R-:W5:Y:S02]  /*6fb0*/  LDG.E.128 R12, desc[UR36][R12.64] ;  /* 0x000000240c0c7981 */ /* 0x000f64000c1e1d00 */
.L_x_1429:
        /* <DEDUP_REMOVED lines=12> */
[----:B--2---:R-:W-:Y:S02]  /*7080*/  MOV R46, UR5 ;  /* 0x00000005002e7c02 */ /* 0x004fe40008000f00 */
[----:B------:R-:W-:Y:S02]  /*7090*/  LOP3.LUT R7, R7, R28, RZ, 0x3c, !PT ;  /* 0x0000001c07077212 */ /* 0x000fe400078e3cff */
[----:B------:R-:W-:-:S02]  /*70a0*/  ISETP.GE.U32.AND P1, PT, R47, R46, PT ;  /* 0x0000002e2f00720c */ /* 0x000fc40003f26070 */
[----:B------:R-:W-:Y:S02]  /*70b0*/  LOP3.LUT R34, R34, R29, RZ, 0x3c, !PT ;  /* 0x0000001d22227212 */ /* 0x000fe400078e3cff */
[----:B------:R-:W-:Y:S02]  /*70c0*/  LOP3.LUT R5, R5, R30, RZ, 0x3c, !PT ;  /* 0x0000001e05057212 */ /* 0x000fe400078e3cff */
[----:B------:R-:W-:Y:S02]  /*70d0*/  LOP3.LUT R32, R32, R31, RZ, 0x3c, !PT ;  /* 0x0000001f20207212 */ /* 0x000fe400078e3cff */
[----:B------:R-:W-:Y:S02]  /*70e0*/  LOP3.LUT R3, R3, R12, RZ, 0x3c, !PT ;  /* 0x0000000c03037212 */ /* 0x000fe400078e3cff */
[----:B------:R-:W-:Y:S02]  /*70f0*/  LOP3.LUT R18, R18, R13, RZ, 0x3c, !PT ;  /* 0x0000000d12127212 */ /* 0x000fe400078e3cff */
[----:B------:R-:W-:-:S02]  /*7100*/  LOP3.LUT R0, R0, R14, RZ, 0x3c, !PT ;  /* 0x0000000e00007212 */ /* 0x000fc400078e3cff */
[----:B------:R-:W-:Y:S01]  /*7110*/  LOP3.LUT R6, R6, R15, RZ, 0x3c, !PT ;  /* 0x0000000f06067212 */ /* 0x000fe200078e3cff */
[----:B------:R-:W-:Y:S06]  /*7120*/  @!P1 BRA `(.L_x_1434) ;  /* 0xffffffbc00689947 */ /* 0x000fec000383ffff */
.L_x_1428:
[----:B0-----:R-:W-:Y:S05]  /*7130*/  BSYNC.RECONVERGENT B0 ;  /* 0x0000000000007941 */ /* 0x001fea0003800200 */
.L_x_1427:
        /* <DEDUP_REMOVED lines=284> */
.L_x_1438:
[----:B------:R-:W-:Y:S02]  /*8300*/  SHF.R.U32.HI R20, RZ, 0x4, R20 ;  /* 0x00000004ff147819 */ /* 0x000fe40000011614 */
[----:B------:R-:W-:-:S07]  /*8310*/  MOV R21, RZ ;  /* 0x000000ff00157202 */ /* 0x000fce0000000f00 */
.L_x_1437:
        /* <DEDUP_REMOVED lines=284> */
.L_x_1440:
[----:B------:R-:W-:Y:S01]  /*94e0*/  SHF.R.U32.HI R26, RZ, 0x4, R26 ;  /* 0x00000004ff1a7819 */ /* 0x000fe2000001161a */
[----:B------:R-:W-:-:S07]  /*94f0*/  IMAD.MOV.U32 R27, RZ, RZ, RZ ;  /* 0x000000ffff1b7224 */ /* 0x000fce00078e00ff */
.L_x_1439:
        /* <DEDUP_REMOVED lines=281> */
.L_x_1442:
[----:B------:R-:W-:Y:S01]  /*a690*/  SHF.R.U32.HI R30, RZ, 0x4, R30 ;  /* 0x00000004ff1e7819 */ /* 0x000fe2000001161e */
[----:B------:R-:W-:-:S07]  /*a6a0*/  IMAD.MOV.U32 R31, RZ, RZ, RZ ;  /* 0x000000ffff1f7224 */ /* 0x000fce00078e00ff */
.L_x_1441:
        /* <DEDUP_REMOVED lines=281> */
.L_x_1444:
[----:B------:R-:W-:Y:S01]  /*b840*/  SHF.R.U32.HI R12, RZ, 0x4, R12 ;  /* 0x00000004ff0c7819 */ /* 0x000fe2000001160c */
[----:B------:R-:W-:-:S07]  /*b850*/  IMAD.MOV.U32 R13, RZ, RZ, RZ ;  /* 0x000000ffff0d7224 */ /* 0x000fce00078e00ff */
.L_x_1443:
[----:B------:R-:W-:-:S04]  /*b860*/  LEA R14, P0, R12, R48, 0x4 ;  /* 0x000000300c0e7211 */ /* 0x000fc800078020ff */
[----:B------:R-:W-:-:S06]  /*b870*/  LEA.HI.X R15, R12, R42, R13, 0x4, P0 ;  /* 0x0000002a0c0f7211 */ /* 0x000fcc00000f240d */
[----:B------:R-:W5:Y:S03]  /*b880*/  LDG.E.128 R12, desc[UR36][R14.64] ;  /* 0x000000240e0c7981 */ /* 0x000f66000c1e1d00 */
.L_x_1436:
[----:B------:R-:W-:Y:S05]  /*b890*/  BSYNC.RECONVERGENT B0 ;  /* 0x0000000000007941 */ /* 0x000fea0003800200 */
.L_x_1435:
[----:B------:R-:W-:Y:S01]  /*b8a0*/  ISETP.GE.U32.AND P0, PT, R41, R46, PT ;  /* 0x0000002e2900720c */ /* 0x000fe20003f06070 */
[----:B------:R-:W-:-:S12]  /*b8b0*/  BSSY.RECONVERGENT B0, `(.L_x_1445) ;  /* 0x000001a000007945 */ /* 0x000fd80003800200 */
        /* <DEDUP_REMOVED lines=25> */
.L_x_1446:
[----:B------:R-:W-:Y:S05]  /*ba50*/  BSYNC.RECONVERGENT B0 ;  /* 0x0000000000007941 */ /* 0x000fea0003800200 */
.L_x_1445:
[----:B------:R-:W-:Y:S02]  /*ba60*/  LOP3.LUT R40, R7, R33, R40, 0x96, !PT ;  /* 0x0000002107287212 */ /* 0x000fe400078e9628 */
[----:B------:R-:W-:Y:S02]  /*ba70*/  LOP3.LUT R37, R34, R37, R38, 0x96, !PT ;  /* 0x0000002522257212 */ /* 0x000fe400078e9626 */
[----:B------:R-:W-:Y:S02]  /*ba80*/  LOP3.LUT R5, R5, R4, R39, 0x96, !PT ;  /* 0x0000000405057212 */ /* 0x000fe400078e9627 */
[----:B-----5:R-:W-:Y:S02]  /*ba90*/  LOP3.LUT R31, R32, R35, R36, 0x96, !PT ;  /* 0x00000023201f7212 */ /* 0x020fe400078e9624 */
[----:B------:R-:W-:Y:S02]  /*baa0*/  LOP3.LUT R13, R40, R3, RZ, 0x3c, !PT ;  /* 0x00000003280d7212 */ /* 0x000fe400078e3cff */
[----:B------:R-:W-:-:S02]  /*bab0*/  LOP3.LUT R3, R37, R18, RZ, 0x3c, !PT ;  /* 0x0000001225037212 */ /* 0x000fc400078e3cff */
[----:B------:R-:W-:Y:S02]  /*bac0*/  LOP3.LUT R0, R5, R0, RZ, 0x3c, !PT ;  /* 0x0000000005007212 */ /* 0x000fe400078e3cff */
[----:B------:R-:W-:-:S07]  /*bad0*/  LOP3.LUT R31, R31, R6, RZ, 0x3c, !PT ;  /* 0x000000061f1f7212 */ /* 0x000fce00078e3cff */
.L_x_1410:
[----:B------:R-:W-:-:S07]  /*bae0*/  MOV R6, R13 ;  /* 0x0000000d00067202 */ /* 0x000fce0000000f00 */
.L_x_1398:
[----:B------:R-:W-:Y:S05]  /*baf0*/  BSYNC.RECONVERGENT B6 ;  /* 0x0000000000067941 */ /* 0x000fea0003800200 */
.L_x_1397:
[----:B------:R-:W2:Y:S02]  /*bb00*/  LDCU UR4, c[0x0][0x3ac] ;  /* 0x00007580ff0477ac */ /* 0x000ea40008000800 */
[----:B--2---:R-:W-:-:S09]  /*bb10*/  UISETP.NE.AND UP0, UPT, UR4, URZ, UPT ;  /* 0x000000ff0400728c */ /* 0x004fd2000bf05270 */
[----:B------:R-:W-:Y:S05]  /*bb20*/  BRA.U !UP0, `(.L_x_1447) ;  /* 0x0000000108987547 */ /* 0x000fea000b800000 */
[----:B------:R-:W2:Y:S01]  /*bb30*/  S2R R8, SR_CgaCtaId ;  /* 0x0000000000087919 */ /* 0x000ea20000008800 */
[----:B------:R-:W3:Y:S01]  /*bb40*/  LDC R12, c[0x0][0x360] ;  /* 0x0000d800ff0c7b82 */ /* 0x000ee20000000800 */
[----:B------:R-:W-:Y:S01]  /*bb50*/  MOV R4, 0x400 ;  /* 0x0000040000047802 */ /* 0x000fe20000000f00 */
[----:B------:R-:W-:Y:S01]  /*bb60*/  IMAD.MOV.U32 R30, RZ, RZ, R0 ;  /* 0x000000ffff1e7224 */ /* 0x000fe200078e0000 */
[----:B------:R-:W-:Y:S02]  /*bb70*/  MOV R28, R6 ;  /* 0x00000006001c7202 */ /* 0x000fe40000000f00 */
[----:B------:R-:W-:Y:S02]  /*bb80*/  IADD3 R5, PT, PT, R4, 0x10, RZ ;  /* 0x0000001004057810 */ /* 0x000fe40007ffe0ff */
[----:B------:R-:W-:Y:S01]  /*bb90*/  MOV R29, R3 ;  /* 0x00000003001d7202 */ /* 0x000fe20000000f00 */
[----:B------:R-:W4:Y:S01]  /*bba0*/  LDC R13, c[0x0][0x364] ;  /* 0x0000d900ff0d7b82 */ /* 0x000f220000000800 */
[----:B---3--:R-:W-:Y:S01]  /*bbb0*/  IMAD R4, R16, R12, R19 ;  /* 0x0000000c10047224 */ /* 0x008fe200078e0213 */
[----:B--2---:R-:W-:-:S02]  /*bbc0*/  LEA R5, R8, R5, 0x18 ;  /* 0x0000000508057211 */ /* 0x004fc400078ec0ff */
[----:B----4-:R-:W-:-:S03]  /*bbd0*/  ISETP.GE.U32.AND P0, PT, R13, 0x2, PT ;  /* 0x000000020d00780c */ /* 0x010fc60003f06070 */
[----:B------:R-:W-:-:S05]  /*bbe0*/  IMAD R7, R4, 0x10, R5 ;  /* 0x0000001004077824 */ /* 0x000fca00078e0205 */
[----:B------:R2:W-:Y:S05]  /*bbf0*/  STS.128 [R7], R28 ;  /* 0x0000001c07007388 */ /* 0x0005ea0000000c00 */
[----:B------:R-:W-:Y:S05]  /*bc00*/  @!P0 BRA `(.L_x_1447) ;  /* 0x0000000000608947 */ /* 0x000fea0003800000 */
[----:B------:R-:W-:-:S07]  /*bc10*/  MOV R4, R13 ;  /* 0x0000000d00047202 */ /* 0x000fce0000000f00 */
.L_x_1450:
        /* <DEDUP_REMOVED lines=8> */
[----:B---3--:R-:W-:Y:S05]  /*bca0*/  @P0 BRA `(.L_x_1449) ;  /* 0x00000000002c0947 */ /* 0x008fea0003800000 */
[----:B------:R-:W-:-:S04]  /*bcb0*/  IMAD R4, R8, R12, R19 ;  /* 0x0000000c08047224 */ /* 0x000fc800078e0213 */
[----:B------:R-:W-:-:S05]  /*bcc0*/  IMAD R4, R4, 0x10, R5 ;  /* 0x0000001004047824 */ /* 0x000fca00078e0205 */
[----:B------:R-:W3:Y:S02]  /*bcd0*/  LDS.128 R8, [R4] ;  /* 0x0000000004087984 */ /* 0x000ee40000000c00 */
[----:B---3--:R-:W-:Y:S02]  /*bce0*/  LOP3.LUT R0, R10, R0, RZ, 0x3c, !PT ;  /* 0x000000000a007212 */ /* 0x008fe400078e3cff */
[----:B------:R-:W-:Y:S02]  /*bcf0*/  LOP3.LUT R6, R8, R6, RZ, 0x3c, !PT ;  /* 0x0000000608067212 */ /* 0x000fe400078e3cff */
[----:B------:R-:W-:Y:S01]  /*bd00*/  LOP3.LUT R3, R9, R3, RZ, 0x3c, !PT ;  /* 0x0000000309037212 */ /* 0x000fe200078e3cff */
[----:B--2---:R-:W-:Y:S01]  /*bd10*/  IMAD.MOV.U32 R30, RZ, RZ, R0 ;  /* 0x000000ffff1e7224 */ /* 0x004fe200078e0000 */
[----:B------:R-:W-:Y:S02]  /*bd20*/  LOP3.LUT R31, R11, R31, RZ, 0x3c, !PT ;  /* 0x0000001f0b1f7212 */ /* 0x000fe400078e3cff */
[----:B------:R-:W-:-:S02]  /*bd30*/  MOV R28, R6 ;  /* 0x00000006001c7202 */ /* 0x000fc40000000f00 */
[----:B------:R-:W-:-:S05]  /*bd40*/  MOV R29, R3 ;  /* 0x00000003001d7202 */ /* 0x000fca0000000f00 */
[----:B------:R3:W-:Y:S02]  /*bd50*/  STS.128 [R7], R28 ;  /* 0x0000001c07007388 */ /* 0x0007e40000000c00 */
.L_x_1449:
[----:B------:R-:W-:Y:S05]  /*bd60*/  BSYNC.RECONVERGENT B0 ;  /* 0x0000000000007941 */ /* 0x000fea0003800200 */
.L_x_1448:
[----:B------:R-:W-:Y:S01]  /*bd70*/  MOV R4, R15 ;  /* 0x0000000f00047202 */ /* 0x000fe20000000f00 */
[----:B------:R-:W-:Y:S06]  /*bd80*/  @P1 BRA `(.L_x_1450) ;  /* 0xfffffffc00a41947 */ /* 0x000fec000383ffff */
.L_x_1447:
[----:B------:R-:W4:Y:S02]  /*bd90*/  LDCU UR4, c[0x0][0x3a8] ;  /* 0x00007500ff0477ac */ /* 0x000f240008000800 */
[----:B----4-:R-:W-:-:S09]  /*bda0*/  UISETP.NE.AND UP0, UPT, UR4, URZ, UPT ;  /* 0x000000ff0400728c */ /* 0x010fd2000bf05270 */
[----:B------:R-:W-:Y:S05]  /*bdb0*/  BRA.U !UP0, `(.L_x_1451) ;  /* 0x0000000108e87547 */ /* 0x000fea000b800000 */
[----:B------:R-:W4:Y:S02]  /*bdc0*/  LDC R13, c[0x0][0x360] ;  /* 0x0000d800ff0d7b82 */ /* 0x000f240000000800 */
[----:B----4-:R-:W-:Y:S02]  /*bdd0*/  ISETP.GE.U32.AND P0, PT, R13, 0x21, PT ;  /* 0x000000210d00780c */ /* 0x010fe40003f06070 */
[----:B--23--:R-:W-:-:S11]  /*bde0*/  MOV R7, R13 ;  /* 0x0000000d00077202 */ /* 0x00cfd60000000f00 */
[----:B------:R-:W-:Y:S05]  /*bdf0*/  @!P0 BRA `(.L_x_1452) ;  /* 0x0000000000908947 */ /* 0x000fea0003800000 */
[----:B------:R-:W2:Y:S01]  /*be00*/  S2UR UR5, SR_CgaCtaId ;  /* 0x00000000000579c3 */ /* 0x000ea20000008800 */
        /* <DEDUP_REMOVED lines=8> */
[----:B--2---:R-:W-:-:S06]  /*be90*/  ULEA UR4, UR5, UR4, 0x18 ;  /* 0x0000000405047291 */ /* 0x004fcc000f8ec0ff */
[----:B------:R-:W-:-:S05]  /*bea0*/  LEA R5, R4, UR4, 0x4 ;  /* 0x0000000404057c11 */ /* 0x000fca000f8e20ff */
[----:B------:R2:W-:Y:S01]  /*beb0*/  STS.128 [R5], R28 ;  /* 0x0000001c05007388 */ /* 0x0005e20000000c00 */
[----:B------:R-:W-:Y:S05]  /*bec0*/  @!P0 BRA `(.L_x_1452) ;  /* 0x00000000005c8947 */ /* 0x000fea0003800000 */
[----:B------:R-:W-:-:S07]  /*bed0*/  MOV R4, R13 ;  /* 0x0000000d00047202 */ /* 0x000fce0000000f00 */
.L_x_1455:
        /* <DEDUP_REMOVED lines=9> */
[----:B------:R-:W-:-:S06]  /*bf70*/  IMAD R8, R12, 0x10, R5 ;  /* 0x000000100c087824 */ /* 0x000fcc00078e0205 */
        /* <DEDUP_REMOVED lines=9> */
.L_x_1454:
[----:B------:R-:W-:Y:S05]  /*c010*/  BSYNC.RECONVERGENT B0 ;  /* 0x0000000000007941 */ /* 0x000fea0003800200 */
.L_x_1453:
[----:B------:R-:W-:Y:S01]  /*c020*/  MOV R4, R12 ;  /* 0x0000000c00047202 */ /* 0x000fe20000000f00 */
[----:B------:R-:W-:Y:S06]  /*c030*/  @P1 BRA `(.L_x_1455) ;  /* 0xfffffffc00a81947 */ /* 0x000fec000383ffff */
.L_x_1452:
[----:B------:R-:W-:Y:S01]  /*c040*/  ISETP.GE.U32.AND P0, PT, R7, 0x2, PT ;  /* 0x000000020700780c */ /* 0x000fe20003f06070 */
[----:B------:R-:W-:Y:S05]  /*c050*/  WARPSYNC.ALL ;  /* 0x0000000000007948 */ /* 0x000fea0003800000 */
[----:B------:R-:W-:Y:S07]  /*c060*/  BAR.SYNC.DEFER_BLOCKING 0x0 ;  /* 0x0000000000007b1d */ /* 0x000fee0000010000 */
[----:B------:R-:W-:Y:S05]  /*c070*/  @!P0 BRA `(.L_x_1451) ;  /* 0x0000000000388947 */ /* 0x000fea0003800000 */
[----:B------:R-:W-:-:S07]  /*c080*/  HFMA2 R9, -RZ, RZ, 0, 5.9604644775390625e-08 ;  /* 0x00000001ff097431 */ /* 0x000fce00000001ff */
.L_x_1456:
[----:B------:R-:W-:Y:S01]  /*c090*/  IMAD.MOV.U32 R4, RZ, RZ, R0 ;  /* 0x000000ffff047224 */ /* 0x000fe200078e0000 */
[----:B--23--:R-:W-:Y:S01]  /*c0a0*/  MOV R5, R31 ;  /* 0x0000001f00057202 */ /* 0x00cfe20000000f00 */
[----:B------:R-:W2:Y:S04]  /*c0b0*/  SHFL.DOWN PT, R0, R3, R9, 0x1f ;  /* 0x08001f0903007589 */ /* 0x000ea800000e0000 */
[----:B------:R-:W3:Y:S04]  /*c0c0*/  SHFL.DOWN PT, R11, R6, R9, 0x1f ;  /* 0x08001f09060b7589 */ /* 0x000ee800000e0000 */
[----:B------:R-:W4:Y:S04]  /*c0d0*/  SHFL.DOWN PT, R13, R4, R9, 0x1f ;  /* 0x08001f09040d7589 */ /* 0x000f2800000e0000 */
[----:B------:R5:W0:Y:S02]  /*c0e0*/  SHFL.DOWN PT, R31, R5, R9, 0x1f ;  /* 0x08001f09051f7589 */ /* 0x000a2400000e0000 */
[----:B-----5:R-:W-:-:S02]  /*c0f0*/  SHF.L.U32 R9, R9, 0x1, RZ ;  /* 0x0000000109097819 */ /* 0x020fc400000006ff */
[----:B--2---:R-:W-:Y:S02]  /*c100*/  LOP3.LUT R3, R3, R0, RZ, 0x3c, !PT ;  /* 0x0000000003037212 */ /* 0x004fe400078e3cff */
[----:B------:R-:W-:Y:S02]  /*c110*/  ISETP.GE.AND P0, PT, R9, R7, PT ;  /* 0x000000070900720c */ /* 0x000fe40003f06270 */
[----:B---3--:R-:W-:Y:S02]  /*c120*/  LOP3.LUT R6, R6, R11, RZ, 0x3c, !PT ;  /* 0x0000000b06067212 */ /* 0x008fe400078e3cff */
[----:B----4-:R-:W-:Y:S02]  /*c130*/  LOP3.LUT R0, R4, R13, RZ, 0x3c, !PT ;  /* 0x0000000d04007212 */ /* 0x010fe400078e3cff */
[----:B0-----:R-:W-:-:S07]  /*c140*/  LOP3.LUT R31, R5, R31, RZ, 0x3c, !PT ;  /* 0x0000001f051f7212 */ /* 0x001fce00078e3cff */
[----:B------:R-:W-:Y:S05]  /*c150*/  @!P0 BRA `(.L_x_1456) ;  /* 0xfffffffc00cc8947 */ /* 0x000fea000383ffff */
.L_x_1451:
[----:B------:R-:W4:Y:S01]  /*c160*/  LDCU UR6, c[0x0][0x564] ;  /* 0x0000ac80ff0677ac */ /* 0x000f220008000800 */
[----:B------:R-:W-:Y:S01]  /*c170*/  IMAD.MOV.U32 R23, RZ, RZ, RZ ;  /* 0x000000ffff177224 */ /* 0x000fe200078e00ff */
[----:B----4-:R-:W-:-:S04]  /*c180*/  UIADD3 UR5, UPT, UPT, UR6, -0x1, URZ ;  /* 0xffffffff06057890 */ /* 0x010fc8000fffe0ff */
[----:B------:R-:W-:-:S04]  /*c190*/  UISETP.LT.U32.AND UP0, UPT, UR5, 0x18, UPT ;  /* 0x000000180500788c */ /* 0x000fc8000bf01070 */
[----:B------:R-:W-:Y:S02]  /*c1a0*/  USEL UR4, UR5, 0x18, UP0 ;  /* 0x0000001805047887 */ /* 0x000fe40008000000 */
[----:B------:R-:W-:Y:S02]  /*c1b0*/  UISETP.NE.AND UP0, UPT, UR6, URZ, UPT ;  /* 0x000000ff0600728c */ /* 0x000fe4000bf05270 */
[----:B------:R-:W-:-:S07]  /*c1c0*/  UIADD3 UR4, UPT, UPT, UR4, 0x1, URZ ;  /* 0x0000000104047890 */ /* 0x000fce000fffe0ff */
[----:B------:R-:W-:Y:S05]  /*c1d0*/  BRA.U !UP0, `(.L_x_1457) ;  /* 0x0000001108487547 */ /* 0x000fea000b800000 */
[----:B------:R-:W4:Y:S01]  /*c1e0*/  LDCU.64 UR8, c[0x0][0x568] ;  /* 0x0000ad00ff0877ac */ /* 0x000f220008000a00 */
[----:B------:R-:W-:Y:S02]  /*c1f0*/  MOV R4, RZ ;  /* 0x000000ff00047202 */ /* 0x000fe40000000f00 */
[----:B--23--:R-:W-:Y:S01]  /*c200*/  MOV R5, R45 ;  /* 0x0000002d00057202 */ /* 0x00cfe20000000f00 */
[----:B------:R-:W2:Y:S01]  /*c210*/  LDCU UR7, c[0x0][0x570] ;  /* 0x0000ae00ff0777ac */ /* 0x000ea20008000800 */
[----:B------:R-:W3:Y:S01]  /*c220*/  LDCU UR6, c[0x0][0x694] ;  /* 0x0000d280ff0677ac */ /* 0x000ee20008000800 */
[----:B------:R-:W-:Y:S01]  /*c230*/  UISETP.NE.AND UP1, UPT, UR5, URZ, UPT ;  /* 0x000000ff0500728c */ /* 0x000fe2000bf25270 */
[----:B----4-:R-:W-:-:S05]  /*c240*/  IMAD.HI.U32 R4, R45, UR9, R4 ;  /* 0x000000092d047c27 */ /* 0x010fca000f8e0004 */
[----:B--2---:R-:W-:-:S05]  /*c250*/  SHF.R.U32.HI R5, RZ, UR7, R4 ;  /* 0x00000007ff057c19 */ /* 0x004fca0008011604 */
[----:B------:R-:W-:-:S04]  /*c260*/  IMAD.MOV R7, RZ, RZ, -R5 ;  /* 0x000000ffff077224 */ /* 0x000fc800078e0a05 */
[----:B------:R-:W-:-:S04]  /*c270*/  IMAD R7, R7, UR8, R45 ;  /* 0x0000000807077c24 */ /* 0x000fc8000f8e022d */
[----:B---3--:R-:W-:Y:S01]  /*c280*/  IMAD R23, R7, UR6, RZ ;  /* 0x0000000607177c24 */ /* 0x008fe2000f8e02ff */
[----:B------:R-:W-:Y:S06]  /*c290*/  BRA.U !UP1, `(.L_x_1457) ;  /* 0x0000001109187547 */ /* 0x000fec000b800000 */
[----:B------:R-:W2:Y:S01]  /*c2a0*/  LDCU.64 UR8, c[0x0][0x578] ;  /* 0x0000af00ff0877ac */ /* 0x000ea20008000a00 */
[----:B------:R-:W-:Y:S01]  /*c2b0*/  HFMA2 R4, -RZ, RZ, 0, 0 ;  /* 0x00000000ff047431 */ /* 0x000fe200000001ff */
[----:B------:R-:W3:Y:S01]  /*c2c0*/  LDCU UR7, c[0x0][0x574] ;  /* 0x0000ae80ff0777ac */ /* 0x000ee20008000800 */
[----:B------:R-:W4:Y:S01]  /*c2d0*/  LDCU UR6, c[0x0][0x69c] ;  /* 0x0000d380ff0677ac */ /* 0x000f220008000800 */
[----:B------:R-:W-:Y:S02]  /*c2e0*/  UISETP.NE.AND UP1, UPT, UR4, 0x2, UPT ;  /* 0x000000020400788c */ /* 0x000fe4000bf25270 */
[----:B--2---:R-:W-:-:S05]  /*c2f0*/  IMAD.HI.U32 R8, R5, UR8, R4 ;  /* 0x0000000805087c27 */ /* 0x004fca000f8e0004 */
[----:B------:R-:W-:-:S04]  /*c300*/  SHF.R.U32.HI R9, RZ, UR9, R8 ;  /* 0x00000009ff097c19 */ /* 0x000fc80008011608 */
[----:B------:R-:W-:-:S05]  /*c310*/  IADD3 R4, PT, PT, -R9, RZ, RZ ;  /* 0x000000ff09047210 */ /* 0x000fca0007ffe1ff */
[----:B---3--:R-:W-:-:S04]  /*c320*/  IMAD R4, R4, UR7, R5 ;  /* 0x0000000704047c24 */ /* 0x008fc8000f8e0205 */
[----:B----4-:R-:W-:Y:S01]  /*c330*/  IMAD R23, R4, UR6, R23 ;  /* 0x0000000604177c24 */ /* 0x010fe2000f8e0217 */
[----:B------:R-:W-:Y:S06]  /*c340*/  BRA.U !UP1, `(.L_x_1457) ;  /* 0x0000000d09ec7547 */ /* 0x000fec000b800000 */
[----:B------:R-:W2:Y:S01]  /*c350*/  LDCU.64 UR8, c[0x0][0x580] ;  /* 0x0000b000ff0877ac */ /* 0x000ea20008000a00 */
[----:B------:R-:W-:Y:S01]  /*c360*/  IMAD.MOV.U32 R8, RZ, RZ, RZ ;  /* 0x000000ffff087224 */ /* 0x000fe200078e00ff */
[----:B------:R-:W3:Y:S01]  /*c370*/  LDCU UR7, c[0x0][0x588] ;  /* 0x0000b100ff0777ac */ /* 0x000ee20008000800 */
[----:B------:R-:W4:Y:S01]  /*c380*/  LDCU UR6, c[0x0][0x6a4] ;  /* 0x0000d480ff0677ac */ /* 0x000f220008000800 */
[----:B------:R-:W-:Y:S01]  /*c390*/  UISETP.NE.AND UP1, UPT, UR4, 0x3, UPT ;  /* 0x000000030400788c */ /* 0x000fe2000bf25270 */
[----:B--2---:R-:W-:-:S05]  /*c3a0*/  IMAD.HI.U32 R4, R9, UR9, R8 ;  /* 0x0000000909047c27 */ /* 0x004fca000f8e0008 */
[----:B---3--:R-:W-:-:S04]  /*c3b0*/  SHF.R.U32.HI R5, RZ, UR7, R4 ;  /* 0x00000007ff057c19 */ /* 0x008fc80008011604 */
[----:B------:R-:W-:-:S05]  /*c3c0*/  IADD3 R7, PT, PT, -R5, RZ, RZ ;  /* 0x000000ff05077210 */ /* 0x000fca0007ffe1ff */
[----:B------:R-:W-:-:S04]  /*c3d0*/  IMAD R8, R7, UR8, R9 ;  /* 0x0000000807087c24 */ /* 0x000fc8000f8e0209 */
[----:B----4-:R-:W-:Y:S01]  /*c3e0*/  IMAD R23, R8, UR6, R23 ;  /* 0x0000000608177c24 */ /* 0x010fe2000f8e0217 */
[----:B------:R-:W-:Y:S06]  /*c3f0*/  BRA.U !UP1, `(.L_x_1457) ;  /* 0x0000000d09c07547 */ /* 0x000fec000b800000 */
[----:B------:R-:W2:Y:S01]  /*c400*/  LDCU.64 UR8, c[0x0][0x590] ;  /* 0x0000b200ff0877ac */ /* 0x000ea20008000a00 */
[----:B------:R-:W-:Y:S01]  /*c410*/  MOV R4, RZ ;  /* 0x000000ff00047202 */ /* 0x000fe20000000f00 */
[----:B------:R-:W3:Y:S01]  /*c420*/  LDCU UR7, c[0x0][0x58c] ;  /* 0x0000b180ff0777ac */ /* 0x000ee20008000800 */
[----:B------:R-:W4:Y:S01]  /*c430*/  LDCU UR6, c[0x0][0x6ac] ;  /* 0x0000d580ff0677ac */ /* 0x000f220008000800 */
[----:B------:R-:W-:Y:S02]  /*c440*/  UISETP.NE.AND UP1, UPT, UR4, 0x4, UPT ;  /* 0x000000040400788c */ /* 0x000fe4000bf25270 */
[----:B--2---:R-:W-:-:S05]  /*c450*/  IMAD.HI.U32 R8, R5, UR8, R4 ;  /* 0x0000000805087c27 */ /* 0x004fca000f8e0004 */
[----:B------:R-:W-:-:S05]  /*c460*/  SHF.R.U32.HI R9, RZ, UR9, R8 ;  /* 0x00000009ff097c19 */ /* 0x000fca0008011608 */
[----:B------:R-:W-:-:S04]  /*c470*/  IMAD.MOV R4, RZ, RZ, -R9 ;  /* 0x000000ffff047224 */ /* 0x000fc800078e0a09 */
[----:B---3--:R-:W-:-:S04]  /*c480*/  IMAD R4, R4, UR7, R5 ;  /* 0x0000000704047c24 */ /* 0x008fc8000f8e0205 */
[----:B----4-:R-:W-:Y:S01]  /*c490*/  IMAD R23, R4, UR6, R23 ;  /* 0x0000000604177c24 */ /* 0x010fe2000f8e0217 */
[----:B------:R-:W-:Y:S06]  /*c4a0*/  BRA.U !UP1, `(.L_x_1457) ;  /* 0x0000000d09947547 */ /* 0x000fec000b800000 */
[----:B------:R-:W2:Y:S01]  /*c4b0*/  LDCU.64 UR8, c[0x0][0x598] ;  /* 0x0000b300ff0877ac */ /* 0x000ea20008000a00 */
[----:B------:R-:W-:Y:S01]  /*c4c0*/  HFMA2 R8, -RZ, RZ, 0, 0 ;  /* 0x00000000ff087431 */ /* 0x000fe200000001ff */
[----:B------:R-:W3:Y:S01]  /*c4d0*/  LDCU UR7, c[0x0][0x5a0] ;  /* 0x0000b400ff0777ac */ /* 0x000ee20008000800 */
[----:B------:R-:W4:Y:S01]  /*c4e0*/  LDCU UR6, c[0x0][0x6b4] ;  /* 0x0000d680ff0677ac */ /* 0x000f220008000800 */
[----:B------:R-:W-:Y:S02]  /*c4f0*/  UISETP.NE.AND UP1, UPT, UR4, 0x5, UPT ;  /* 0x000000050400788c */ /* 0x000fe4000bf25270 */
[----:B--2---:R-:W-:-:S05]  /*c500*/  IMAD.HI.U32 R4, R9, UR9, R8 ;  /* 0x0000000909047c27 */ /* 0x004fca000f8e0008 */
[----:B---3--:R-:W-:-:S04]  /*c510*/  SHF.R.U32.HI R5, RZ, UR7, R4 ;  /* 0x00000007ff057c19 */ /* 0x008fc80008011604 */
[----:B------:R-:W-:-:S05]  /*c520*/  IADD3 R7, PT, PT, -R5, RZ, RZ ;  /* 0x000000ff05077210 */ /* 0x000fca0007ffe1ff */
[----:B------:R-:W-:-:S04]  /*c530*/  IMAD R8, R7, UR8, R9 ;  /* 0x0000000807087c24 */ /* 0x000fc8000f8e0209 */
        /* <DEDUP_REMOVED lines=8> */
[----:B------:R-:W-:-:S04]  /*c5c0*/  SHF.R.U32.HI R9, RZ, UR9, R8 ;  /* 0x00000009ff097c19 */ /* 0x000fc80008011608 */
[----:B------:R-:W-:-:S05]  /*c5d0*/  IADD3 R4, PT, PT, -R9, RZ, RZ ;  /* 0x000000ff09047210 */ /* 0x000fca0007ffe1ff */
[----:B---3--:R-:W-:-:S04]  /*c5e0*/  IMAD R4, R4, UR7, R5 ;  /* 0x0000000704047c24 */ /* 0x008fc8000f8e0205 */
        /* <DEDUP_REMOVED lines=8> */
[----:B---3--:R-:W-:-:S05]  /*c670*/  SHF.R.U32.HI R5, RZ, UR7, R4 ;  /* 0x00000007ff057c19 */ /* 0x008fca0008011604 */
[----:B------:R-:W-:-:S04]  /*c680*/  IMAD.MOV R7, RZ, RZ, -R5 ;  /* 0x000000ffff077224 */ /* 0x000fc800078e0a05 */
[----:B------:R-:W-:-:S04]  /*c690*/  IMAD R8, R7, UR8, R9 ;  /* 0x0000000807087c24 */ /* 0x000fc8000f8e0209 */
        /* <DEDUP_REMOVED lines=192> */
[----:B------:R-:W4:Y:S03]  /*d2a0*/  LDCU UR6, c[0x0][0x754] ;  /* 0x0000ea80ff0677ac */ /* 0x000f260008000800 */
[----:B--2---:R-:W-:-:S05]  /*d2b0*/  IMAD.HI.U32 R4, R9, UR9, R8 ;  /* 0x0000000909047c27 */ /* 0x004fca000f8e0008 */
[----:B---3--:R-:W-:-:S05]  /*d2c0*/  SHF.R.U32.HI R4, RZ, UR7, R4 ;  /* 0x00000007ff047c19 */ /* 0x008fca0008011604 */
[----:B------:R-:W-:-:S04]  /*d2d0*/  IMAD.MOV R5, RZ, RZ, -R4 ;  /* 0x000000ffff057224 */ /* 0x000fc800078e0a04 */
[----:B------:R-:W-:-:S04]  /*d2e0*/  IMAD R8, R5, UR8, R9 ;  /* 0x0000000805087c24 */ /* 0x000fc8000f8e0209 */
[----:B----4-:R-:W-:-:S07]  /*d2f0*/  IMAD R23, R8, UR6, R23 ;  /* 0x0000000608177c24 */ /* 0x010fce000f8e0217 */
.L_x_1457:
[----:B------:R-:W-:Y:S01]  /*d300*/  MOV R22, RZ ;  /* 0x000000ff00167202 */ /* 0x000fe20000000f00 */
[----:B------:R-:W-:Y:S06]  /*d310*/  BRA.U !UP0, `(.L_x_1458) ;  /* 0x0000001108487547 */ /* 0x000fec000b800000 */
[----:B------:R-:W4:Y:S01]  /*d320*/  LDCU.64 UR8, c[0x0][0x568] ;  /* 0x0000ad00ff0877ac */ /* 0x000f220008000a00 */
[----:B--23--:R-:W-:Y:S01]  /*d330*/  IADD3 R5, PT, PT, R45, 0x1, RZ ;  /* 0x000000012d057810 */ /* 0x00cfe20007ffe0ff */
[----:B------:R-:W-:Y:S01]  /*d340*/  IMAD.MOV.U32 R4, RZ, RZ, RZ ;  /* 0x000000ffff047224 */ /* 0x000fe200078e00ff */
[----:B------:R-:W2:Y:S01]  /*d350*/  LDCU UR6, c[0x0][0x570] ;  /* 0x0000ae00ff0677ac */ /* 0x000ea20008000800 */
[----:B------:R-:W3:Y:S01]  /*d360*/  LDCU UR7, c[0x0][0x694] ;  /* 0x0000d280ff0777ac */ /* 0x000ee20008000800 */
[----:B------:R-:W-:Y:S01]  /*d370*/  UISETP.NE.AND UP1, UPT, UR5, URZ, UPT ;  /* 0x000000ff0500728c */ /* 0x000fe2000bf25270 */
[----:B----4-:R-:W-:-:S05]  /*d380*/  IMAD.HI.U32 R8, R5, UR9, R4 ;  /* 0x0000000905087c27 */ /* 0x010fca000f8e0004 */
[----:B--2---:R-:W-:-:S04]  /*d390*/  SHF.R.U32.HI R9, RZ, UR6, R8 ;  /* 0x00000006ff097c19 */ /* 0x004fc80008011608 */
[----:B------:R-:W-:-:S05]  /*d3a0*/  IADD3 R4, PT, PT, -R9, RZ, RZ ;  /* 0x000000ff09047210 */ /* 0x000fca0007ffe1ff */
        /* <DEDUP_REMOVED lines=259> */
[----:B------:R-:W4:Y:S02]  /*e3e0*/  LDCU UR7, c[0x0][0x754] ;  /* 0x0000ea80ff0777ac */ /* 0x000f240008000800 */
[----:B--2---:R-:W-:-:S05]  /*e3f0*/  IMAD.HI.U32 R4, R5, UR9, R4 ;  /* 0x0000000905047c27 */ /* 0x004fca000f8e0004 */
[----:B---3--:R-:W-:-:S04]  /*e400*/  SHF.R.U32.HI R4, RZ, UR6, R4 ;  /* 0x00000006ff047c19 */ /* 0x008fc80008011604 */
[----:B------:R-:W-:-:S05]  /*e410*/  IADD3 R4, PT, PT, -R4, RZ, RZ ;  /* 0x000000ff04047210 */ /* 0x000fca0007ffe1ff */
[----:B------:R-:W-:-:S04]  /*e420*/  IMAD R5, R4, UR8, R5 ;  /* 0x0000000804057c24 */ /* 0x000fc8000f8e0205 */
[----:B----4-:R-:W-:-:S07]  /*e430*/  IMAD R22, R5, UR7, R22 ;  /* 0x0000000705167c24 */ /* 0x010fce000f8e0216 */
.L_x_1458:
[----:B------:R-:W4:Y:S01]  /*e440*/  LDC.64 R8, c[0x0][0x778] ;  /* 0x0001de00ff087b82 */ /* 0x000f220000000a00 */
[----:B------:R-:W5:Y:S02]  /*e450*/  LDCU UR6, c[0x0][0x3b0] ;  /* 0x00007600ff0677ac */ /* 0x000f640008000800 */
[----:B-----5:R-:W-:Y:S01]  /*e460*/  UISETP.NE.AND UP1, UPT, UR6, URZ, UPT ;  /* 0x000000ff0600728c */ /* 0x020fe2000bf25270 */
[----:B----4-:R-:W-:Y:S02]  /*e470*/  ISETP.NE.U32.AND P0, PT, R8, RZ, PT ;  /* 0x000000ff0800720c */ /* 0x010fe40003f05070 */
[----:B------:R-:W-:Y:S02]  /*e480*/  IADD3 R4, P1, PT, R23, R8, RZ ;  /* 0x0000000817047210 */ /* 0x000fe40007f3e0ff */
[----:B------:R-:W-:Y:S02]  /*e490*/  ISETP.NE.AND.EX P0, PT, R9, RZ, PT, P0 ;  /* 0x000000ff0900720c */ /* 0x000fe40003f05300 */
[----:B--23--:R-:W-:-:S02]  /*e4a0*/  IADD3.X R5, PT, PT, RZ, R9, RZ, P1, !PT ;  /* 0x00000009ff057210 */ /* 0x00cfc40000ffe4ff */
[----:B------:R-:W-:Y:S02]  /*e4b0*/  SEL R4, R4, RZ, P0 ;  /* 0x000000ff04047207 */ /* 0x000fe40000000000 */
[----:B------:R-:W-:Y:S01]  /*e4c0*/  SEL R5, R5, RZ, P0 ;  /* 0x000000ff05057207 */ /* 0x000fe20000000000 */
[----:B------:R-:W-:Y:S06]  /*e4d0*/  BRA.U !UP1, `(.L_x_1459) ;  /* 0x0000003909a07547 */ /* 0x000fec000b800000 */
[----:B------:R-:W2:Y:S01]  /*e4e0*/  LDCU UR6, c[0x0][0x3b4] ;  /* 0x00007680ff0677ac */ /* 0x000ea20008000800 */
[----:B------:R-:W-:Y:S01]  /*e4f0*/  IMAD.MOV.U32 R22, RZ, RZ, RZ ;  /* 0x000000ffff167224 */ /* 0x000fe200078e00ff */
[----:B------:R-:W3:Y:S01]  /*e500*/  LDCU UR7, c[0x0][0x3b8] ;  /* 0x00007700ff0777ac */ /* 0x000ee20008000800 */
[----:B------:R-:W4:Y:S01]  /*e510*/  LDCU UR8, c[0x0][0x3a0] ;  /* 0x00007400ff0877ac */ /* 0x000f220008000800 */
[----:B--2---:R-:W-:-:S04]  /*e520*/  IMAD R7, R19, UR6, RZ ;  /* 0x0000000613077c24 */ /* 0x004fc8000f8e02ff */
[----:B---3--:R-:W-:-:S04]  /*e530*/  IMAD R8, R16, UR7, R7 ;  /* 0x0000000710087c24 */ /* 0x008fc8000f8e0207 */
[----:B----4-:R-:W-:-:S05]  /*e540*/  IMAD R8, R17, UR8, R8 ;  /* 0x0000000811087c24 */ /* 0x010fca000f8e0208 */
[----:B------:R-:W-:Y:S01]  /*e550*/  SHF.L.U32 R9, R8, 0x1, RZ ;  /* 0x0000000108097819 */ /* 0x000fe200000006ff */
[----:B------:R-:W-:Y:S06]  /*e560*/  BRA.U !UP0, `(.L_x_1460) ;  /* 0x0000001108447547 */ /* 0x000fec000b800000 */
[----:B------:R-:W2:Y:S01]  /*e570*/  LDCU.64 UR8, c[0x0][0x568] ;  /* 0x0000ad00ff0877ac */ /* 0x000ea20008000a00 */
[----:B------:R-:W-:Y:S01]  /*e580*/  MOV R8, RZ ;  /* 0x000000ff00087202 */ /* 0x000fe20000000f00 */
[----:B------:R-:W3:Y:S01]  /*e590*/  LDCU UR6, c[0x0][0x570] ;  /* 0x0000ae00ff0677ac */ /* 0x000ee20008000800 */
[----:B------:R-:W4:Y:S01]  /*e5a0*/  LDCU UR7, c[0x0][0x694] ;  /* 0x0000d280ff0777ac */ /* 0x000f220008000800 */
[----:B------:R-:W-:Y:S02]  /*e5b0*/  UISETP.NE.AND UP1, UPT, UR5, URZ, UPT ;  /* 0x000000ff0500728c */ /* 0x000fe4000bf25270 */
[----:B--2---:R-:W-:-:S05]  /*e5c0*/  IMAD.HI.U32 R10, R9, UR9, R8 ;  /* 0x00000009090a7c27 */ /* 0x004fca000f8e0008 */
[----:B---3--:R-:W-:-:S05]  /*e5d0*/  SHF.R.U32.HI R11, RZ, UR6, R10 ;  /* 0x00000006ff0b7c19 */ /* 0x008fca000801160a */
[----:B------:R-:W-:-:S04]  /*e5e0*/  IMAD.MOV R7, RZ, RZ, -R11 ;  /* 0x000000ffff077224 */ /* 0x000fc800078e0a0b */
[----:B------:R-:W-:-:S04]  /*e5f0*/  IMAD R7, R7, UR8, R9 ;  /* 0x0000000807077c24 */ /* 0x000fc8000f8e0209 */
[----:B----4-:R-:W-:Y:S01]  /*e600*/  IMAD R22, R7, UR7, RZ ;  /* 0x0000000707167c24 */ /* 0x010fe2000f8e02ff */
        /* <DEDUP_REMOVED lines=263> */
.L_x_1460:
[----:B------:R-:W-:Y:S01]  /*f680*/  MOV R18, RZ ;  /* 0x000000ff00127202 */ /* 0x000fe20000000f00 */
[----:B------:R-:W-:Y:S06]  /*f690*/  BRA.U !UP0, `(.L_x_1461) ;  /* 0x0000001108487547 */ /* 0x000fec000b800000 */
[----:B------:R-:W2:Y:S01]  /*f6a0*/  LDCU.64 UR8, c[0x0][0x568] ;  /* 0x0000ad00ff0877ac */ /* 0x000ea20008000a00 */
[----:B------:R-:W-:Y:S01]  /*f6b0*/  IADD3 R11, PT, PT, R9, 0x1, RZ ;  /* 0x00000001090b7810 */ /* 0x000fe20007ffe0ff */
[----:B------:R-:W-:Y:S01]  /*f6c0*/  IMAD.MOV.U32 R10, RZ, RZ, RZ ;  /* 0x000000ffff0a7224 */ /* 0x000fe200078e00ff */
[----:B------:R-:W3:Y:S01]  /*f6d0*/  LDCU UR6, c[0x0][0x570] ;  /* 0x0000ae00ff0677ac */ /* 0x000ee20008000800 */
[----:B------:R-:W4:Y:S01]  /*f6e0*/  LDCU UR7, c[0x0][0x694] ;  /* 0x0000d280ff0777ac */ /* 0x000f220008000800 */
[----:B------:R-:W-:Y:S01]  /*f6f0*/  UISETP.NE.AND UP0, UPT, UR5, URZ, UPT ;  /* 0x000000ff0500728c */ /* 0x000fe2000bf05270 */
[----:B--2---:R-:W-:-:S05]  /*f700*/  IMAD.HI.U32 R12, R11, UR9, R10 ;  /* 0x000000090b0c7c27 */ /* 0x004fca000f8e000a */
[----:B---3--:R-:W-:-:S04]  /*f710*/  SHF.R.U32.HI R13, RZ, UR6, R12 ;  /* 0x00000006ff0d7c19 */ /* 0x008fc8000801160c */
[----:B------:R-:W-:-:S05]  /*f720*/  IADD3 R7, PT, PT, -R13, RZ, RZ ;  /* 0x000000ff0d077210 */ /* 0x000fca0007ffe1ff */
        /* <DEDUP_REMOVED lines=265> */
.L_x_1461:
[----:B------:R-:W2:Y:S01]  /*107c0*/  LDCU UR4, c[0x0][0x398] ;  /* 0x00007300ff0477ac */ /* 0x000ea20008000800 */
[----:B------:R-:W-:Y:S01]  /*107d0*/  BSSY.RECONVERGENT B0, `(.L_x_1462) ;  /* 0x0000018000007945 */ /* 0x000fe20003800200 */
[----:B------:R-:W-:Y:S02]  /*107e0*/  LOP3.LUT P3, RZ, R19, R16, RZ, 0xfc, !PT ;  /* 0x0000001013ff7212 */ /* 0x000fe4000786fcff */
[----:B------:R-:W-:Y:S02]  /*107f0*/  PLOP3.LUT P0, PT, PT, PT, PT, 0x8, 0x80 ;  /* 0x000000000080781c */ /* 0x000fe40003f0e170 */
[----:B--2---:R-:W-:-:S13]  /*10800*/  ISETP.GE.AND P1, PT, R9, UR4, PT ;  /* 0x0000000409007c0c */ /* 0x004fda000bf26270 */
[----:B------:R-:W-:Y:S05]  /*10810*/  @P1 BRA `(.L_x_1463) ;  /* 0x00000000004c1947 */ /* 0x000fea0003800000 */
[----:B------:R-:W2:Y:S02]  /*10820*/  LDC.64 R10, c[0x0][0x3a8] ;  /* 0x0000ea00ff0a7b82 */ /* 0x000ea40000000a00 */
[----:B--2---:R-:W-:Y:S02]  /*10830*/  ISETP.NE.AND P2, PT, R10, RZ, PT ;  /* 0x000000ff0a00720c */ /* 0x004fe40003f45270 */
[----:B------:R-:W-:Y:S02]  /*10840*/  ISETP.NE.AND P1, PT, R11, RZ, PT ;  /* 0x000000ff0b00720c */ /* 0x000fe40003f25270 */
[----:B------:R-:W-:Y:S02]  /*10850*/  ISETP.NE.AND P2, PT, R19, RZ, P2 ;  /* 0x000000ff1300720c */ /* 0x000fe40001745270 */
[----:B------:R-:W-:-:S04]  /*10860*/  ISETP.NE.AND P1, PT, R16, RZ, P1 ;  /* 0x000000ff1000720c */ /* 0x000fc80000f25270 */
[----:B------:R-:W-:-:S13]  /*10870*/  PLOP3.LUT P2, PT, P2, P1, PT, 0xf8, 0x8f ;  /* 0x00000000008f781c */ /* 0x000fda0001743f70 */
[----:B------:R-:W-:Y:S05]  /*10880*/  @P2 BRA `(.L_x_1463) ;  /* 0x0000000000302947 */ /* 0x000fea0003800000 */
[----:B------:R-:W2:Y:S01]  /*10890*/  LDCU UR4, c[0x0][0x374] ;  /* 0x00006e80ff0477ac */ /* 0x000ea20008000800 */
[----:B------:R-:W3:Y:S01]  /*108a0*/  LDC.64 R8, c[0x0][0x780] ;  /* 0x0001e000ff087b82 */ /* 0x000ee20000000a00 */
[----:B------:R-:W-:Y:S01]  /*108b0*/  ISETP.NE.AND P0, PT, R10, RZ, PT ;  /* 0x000000ff0a00720c */ /* 0x000fe20003f05270 */
[----:B------:R-:W-:Y:S01]  /*108c0*/  IMAD.MOV.U32 R30, RZ, RZ, R0 ;  /* 0x000000ffff1e7224 */ /* 0x000fe200078e0000 */
[----:B------:R-:W4:Y:S01]  /*108d0*/  LDCU UR5, c[0x0][0x360] ;  /* 0x00006c00ff0577ac */ /* 0x000f220008000800 */
[----:B------:R-:W-:Y:S01]  /*108e0*/  MOV R7, R3 ;  /* 0x0000000300077202 */ /* 0x000fe20000000f00 */
[----:B--2---:R-:W-:-:S09]  /*108f0*/  IMAD R2, R17, UR4, R2 ;  /* 0x0000000411027c24 */ /* 0x004fd2000f8e0202 */
[----:B----4-:R-:W-:Y:S01]  /*10900*/  @!P0 IMAD R2, R2, UR5, R19 ;  /* 0x0000000502028c24 */ /* 0x010fe2000f8e0213 */
[----:B------:R-:W-:-:S03]  /*10910*/  PLOP3.LUT P0, PT, PT, PT, PT, 0x80, 0x8 ;  /* 0x000000000008781c */ /* 0x000fc60003f0f070 */
[----:B---3--:R-:W-:-:S05]  /*10920*/  IMAD.WIDE.U32 R8, R2, 0x10, R8 ;  /* 0x0000001002087825 */ /* 0x008fca00078e0008 */
[----:B------:R2:W-:Y:S04]  /*10930*/  STG.E.64 desc[UR36][R8.64], R6 ;  /* 0x0000000608007986 */ /* 0x0005e8000c101b24 */
[----:B------:R2:W-:Y:S02]  /*10940*/  STG.E.64 desc[UR36][R8.64+0x8], R30 ;  /* 0x0000081e08007986 */ /* 0x0005e4000c101b24 */
.L_x_1463:
[----:B------:R-:W-:Y:S05]  /*10950*/  BSYNC.RECONVERGENT B0 ;  /* 0x0000000000007941 */ /* 0x000fea0003800200 */
.L_x_1462:
        /* <DEDUP_REMOVED lines=14> */
[----:B--2---:R-:W2:Y:S01]  /*10a40*/  S2R R9, SR_LANEID ;  /* 0x0000000000097919 */ /* 0x004ea20000000000 */
[----:B------:R-:W-:Y:S01]  /*10a50*/  VOTEU.ANY UR5, UPT, PT ;  /* 0x0000000000057886 */ /* 0x000fe200038e0100 */
[----:B------:R-:W3:Y:S01]  /*10a60*/  LDC.64 R2, c[0x0][0x788] ;  /* 0x0001e200ff027b82 */ /* 0x000ee20000000a00 */
[----:B------:R-:W2:Y:S08]  /*10a70*/  FLO.U32 R6, UR5 ;  /* 0x0000000500067d00 */ /* 0x000eb000080e0000 */
[----:B------:R-:W4:Y:S01]  /*10a80*/  POPC R7, UR5 ;  /* 0x0000000500077d09 */ /* 0x000f220008000000 */
[----:B---3--:R-:W-:Y:S01]  /*10a90*/  IMAD.WIDE.U32 R2, R17, 0x4, R2 ;  /* 0x0000000411027825 */ /* 0x008fe200078e0002 */
[----:B--2---:R-:W-:-:S13]  /*10aa0*/  ISETP.EQ.U32.AND P1, PT, R6, R9, PT ;  /* 0x000000090600720c */ /* 0x004fda0003f22070 */
[----:B----4-:R-:W2:Y:S01]  /*10ab0*/  @P1 ATOMG.E.ADD.STRONG.GPU PT, R3, desc[UR36][R2.64], R7 ;  /* 0x80000007020319a8 */ /* 0x010ea200081ef124 */
[----:B------:R-:W3:Y:S01]  /*10ac0*/  S2UR UR6, SR_CgaCtaId ;  /* 0x00000000000679c3 */ /* 0x000ee20000008800 */
[----:B------:R-:W4:Y:S01]  /*10ad0*/  LDCU UR4, c[0x0][0x374] ;  /* 0x00006e80ff0477ac */ /* 0x000f220008000800 */
[----:B------:R-:W5:Y:S01]  /*10ae0*/  S2R R8, SR_LTMASK ;  /* 0x0000000000087919 */ /* 0x000f620000003900 */
[----:B----4-:R-:W-:Y:S01]  /*10af0*/  UIADD3 UR4, UPT, UPT, UR4, -0x1, URZ ;  /* 0xffffffff04047890 */ /* 0x010fe2000fffe0ff */
[----:B-----5:R-:W-:Y:S01]  /*10b00*/  LOP3.LUT R8, R8, UR5, RZ, 0xc0, !PT ;  /* 0x0000000508087c12 */ /* 0x020fe2000f8ec0ff */
[----:B------:R-:W-:Y:S02]  /*10b10*/  UMOV UR5, 0x400 ;  /* 0x0000040000057882 */ /* 0x000fe40000000000 */
[----:B---3--:R-:W-:Y:S01]  /*10b20*/  ULEA UR5, UR6, UR5, 0x18 ;  /* 0x0000000506057291 */ /* 0x008fe2000f8ec0ff */
[----:B------:R-:W3:Y:S01]  /*10b30*/  POPC R9, R8 ;  /* 0x0000000800097309 */ /* 0x000ee20000000000 */
[----:B--2---:R-:W3:Y:S02]  /*10b40*/  SHFL.IDX PT, R0, R3, R6, 0x1f ;  /* 0x00001f0603007589 */ /* 0x004ee400000e0000 */
[----:B---3--:R-:W-:-:S04]  /*10b50*/  IADD3 R0, PT, PT, R0, R9, RZ ;  /* 0x0000000900007210 */ /* 0x008fc80007ffe0ff */
[----:B------:R-:W-:-:S04]  /*10b60*/  ISETP.NE.AND P1, PT, R0, UR4, PT ;  /* 0x0000000400007c0c */ /* 0x000fc8000bf25270 */
[----:B------:R-:W-:-:S05]  /*10b70*/  SEL R0, RZ, 0x1, P1 ;  /* 0x00000001ff007807 */ /* 0x000fca0000800000 */
[----:B------:R3:W-:Y:S04]  /*10b80*/  STS.U8 [UR5], R0 ;  /* 0x00000000ff007988 */ /* 0x0007e80008000005 */
.L_x_1465:
[----:B------:R-:W-:Y:S05]  /*10b90*/  BSYNC.RECONVERGENT B0 ;  /* 0x0000000000007941 */ /* 0x000fea0003800200 */
.L_x_1464:
[----:B------:R-:W4:Y:S08]  /*10ba0*/  S2UR UR6, SR_CgaCtaId ;  /* 0x00000000000679c3 */ /* 0x000f300000008800 */
[----:B------:R-:W-:Y:S06]  /*10bb0*/  BAR.SYNC.DEFER_BLOCKING 0x0 ;  /* 0x0000000000007b1d */ /* 0x000fec0000010000 */
[----:B------:R-:W-:-:S02]  /*10bc0*/  UMOV UR4, 0x400 ;  /* 0x0000040000047882 */ /* 0x000fc40000000000 */
[----:B----4-:R-:W-:-:S09]  /*10bd0*/  ULEA UR5, UR6, UR4, 0x18 ;  /* 0x0000000406057291 */ /* 0x010fd2000f8ec0ff */
[----:B---3--:R-:W3:Y:S02]  /*10be0*/  LDS.U8 R0, [UR5] ;  /* 0x00000005ff007984 */ /* 0x008ee40008000000 */
[----:B---3--:R-:W-:-:S13]  /*10bf0*/  ISETP.NE.AND P1, PT, R0, RZ, PT ;  /* 0x000000ff0000720c */ /* 0x008fda0003f25270 */
        /* <DEDUP_REMOVED lines=10> */
[----:B------:R-:W3:Y:S01]  /*10ca0*/  LDCU UR5, c[0x0][0x3a8] ;  /* 0x00007500ff0577ac */ /* 0x000ee20008000800 */
[----:B------:R-:W-:Y:S01]  /*10cb0*/  BSSY.RECONVERGENT B0, `(.L_x_1466) ;  /* 0x0000046000007945 */ /* 0x000fe20003800200 */
[----:B------:R-:W4:Y:S01]  /*10cc0*/  LDCU.64 UR10, c[0x0][0x388] ;  /* 0x00007100ff0a77ac */ /* 0x000f220008000a00 */
[----:B---3--:R-:W-:Y:S01]  /*10cd0*/  UISETP.NE.AND UP0, UPT, UR5, URZ, UPT ;  /* 0x000000ff0500728c */ /* 0x008fe2000bf05270 */
[----:B----4-:R-:W-:Y:S01]  /*10ce0*/  MOV R0, UR10 ;  /* 0x0000000a00007c02 */ /* 0x010fe20008000f00 */
[----:B------:R-:W-:-:S07]  /*10cf0*/  IMAD.U32 R3, RZ, RZ, UR11 ;  /* 0x0000000bff037e24 */ /* 0x000fce000f8e00ff */
[----:B------:R-:W-:Y:S05]  /*10d00*/  BRA.U !UP0, `(.L_x_1467) ;  /* 0x0000000108847547 */ /* 0x000fea000b800000 */
[----:B------:R-:W3:Y:S01]  /*10d10*/  LDCU UR5, c[0x0][0x360] ;  /* 0x00006c00ff0577ac */ /* 0x000ee20008000800 */
[----:B------:R-:W-:Y:S02]  /*10d20*/  MOV R24, UR10 ;  /* 0x0000000a00187c02 */ /* 0x000fe40008000f00 */
[----:B------:R-:W-:Y:S01]  /*10d30*/  MOV R25, UR11 ;  /* 0x0000000b00197c02 */ /* 0x000fe20008000f00 */
[----:B------:R-:W4:Y:S01]  /*10d40*/  LDCU UR8, c[0x0][0x3a4] ;  /* 0x00007480ff0877ac */ /* 0x000f220008000800 */
[----:B---3--:R-:W-:-:S05]  /*10d50*/  IMAD R2, R16, UR5, R19 ;  /* 0x0000000510027c24 */ /* 0x008fca000f8e0213 */
[----:B----4-:R-:W-:-:S13]  /*10d60*/  ISETP.GE.U32.AND P1, PT, R2, UR8, PT ;  /* 0x0000000802007c0c */ /* 0x010fda000bf26070 */
[----:B------:R-:W-:Y:S05]  /*10d70*/  @P1 BRA `(.L_x_1468) ;  /* 0x0000000000e41947 */ /* 0x000fea0003800000 */
[----:B------:R-:W3:Y:S01]  /*10d80*/  LDCU UR7, c[0x0][0x374] ;  /* 0x00006e80ff0777ac */ /* 0x000ee20008000800 */
[----:B------:R-:W4:Y:S01]  /*10d90*/  LDC R13, c[0x0][0x364] ;  /* 0x0000d900ff0d7b82 */ /* 0x000f220000000800 */
[----:B------:R-:W-:Y:S01]  /*10da0*/  BSSY.RECONVERGENT B1, `(.L_x_1469) ;  /* 0x0000014000017945 */ /* 0x000fe20003800200 */
[----:B------:R-:W-:Y:S01]  /*10db0*/  IMAD.MOV.U32 R0, RZ, RZ, R2 ;  /* 0x000000ffff007224 */ /* 0x000fe200078e0002 */
[----:B------:R-:W-:Y:S01]  /*10dc0*/  MOV R15, UR10 ;  /* 0x0000000a000f7c02 */ /* 0x000fe20008000f00 */
[----:B------:R-:W-:Y:S01]  /*10dd0*/  IMAD.U32 R24, RZ, RZ, UR10 ;  /* 0x0000000aff187e24 */ /* 0x000fe2000f8e00ff */
[----:B------:R-:W-:Y:S02]  /*10de0*/  MOV R21, UR11 ;  /* 0x0000000b00157c02 */ /* 0x000fe40008000f00 */
[----:B------:R-:W-:Y:S01]  /*10df0*/  MOV R25, UR11 ;  /* 0x0000000b00197c02 */ /* 0x000fe20008000f00 */
[----:B------:R-:W0:Y:S01]  /*10e00*/  LDC.64 R10, c[0x0][0x780] ;  /* 0x0001e000ff0a7b82 */ /* 0x000e220000000a00 */
[----:B---3--:R-:W-:-:S02]  /*10e10*/  IMAD R17, R17, UR7, RZ ;  /* 0x0000000711117c24 */ /* 0x008fc4000f8e02ff */
[----:B----4-:R-:W-:-:S07]  /*10e20*/  IMAD R13, R13, UR5, RZ ;  /* 0x000000050d0d7c24 */ /* 0x010fce000f8e02ff */
.L_x_1470:
[----:B------:R-:W-:-:S05]  /*10e30*/  IADD3 R3, PT, PT, R17, R0, RZ ;  /* 0x0000000011037210 */ /* 0x000fca0007ffe0ff */
[----:B0-----:R-:W-:-:S05]  /*10e40*/  IMAD.WIDE.U32 R2, R3, 0x10, R10 ;  /* 0x0000001003027825 */ /* 0x001fca00078e000a */
[----:B--2---:R-:W2:Y:S04]  /*10e50*/  LDG.E.64 R6, desc[UR36][R2.64] ;  /* 0x0000002402067981 */ /* 0x004ea8000c1e1b00 */
        /* <DEDUP_REMOVED lines=9> */
.L_x_1469:
[----:B------:R-:W-:Y:S02]  /*10ef0*/  MOV R0, R15 ;  /* 0x0000000f00007202 */ /* 0x000fe40000000f00 */
[----:B------:R-:W-:Y:S01]  /*10f00*/  MOV R3, R21 ;  /* 0x0000001500037202 */ /* 0x000fe20000000f00 */
[----:B------:R-:W-:Y:S06]  /*10f10*/  BRA `(.L_x_1468) ;  /* 0x00000000007c7947 */ /* 0x000fec0003800000 */
.L_x_1467:
[----:B------:R-:W3:Y:S01]  /*10f20*/  LDCU UR7, c[0x0][0x3a4] ;  /* 0x00007480ff0777ac */ /* 0x000ee20008000800 */
[----:B------:R-:W-:Y:S01]  /*10f30*/  IMAD.U32 R24, RZ, RZ, UR10 ;  /* 0x0000000aff187e24 */ /* 0x000fe2000f8e00ff */
[----:B------:R-:W-:Y:S02]  /*10f40*/  MOV R25, UR11 ;  /* 0x0000000b00197c02 */ /* 0x000fe40008000f00 */
[----:B---3--:R-:W-:-:S13]  /*10f50*/  ISETP.GE.U32.AND P1, PT, R16, UR7, PT ;  /* 0x0000000710007c0c */ /* 0x008fda000bf26070 */
[----:B------:R-:W-:Y:S05]  /*10f60*/  @P1 BRA `(.L_x_1468) ;  /* 0x0000000000681947 */ /* 0x000fea0003800000 */
[----:B------:R-:W3:Y:S01]  /*10f70*/  LDCU UR5, c[0x0][0x374] ;  /* 0x00006e80ff0577ac */ /* 0x000ee20008000800 */
[----:B------:R-:W4:Y:S01]  /*10f80*/  LDC R12, c[0x0][0x360] ;  /* 0x0000d800ff0c7b82 */ /* 0x000f220000000800 */
[----:B------:R-:W-:Y:S01]  /*10f90*/  BSSY.RECONVERGENT B1, `(.L_x_1471) ;  /* 0x0000015000017945 */ /* 0x000fe20003800200 */
[----:B------:R-:W-:Y:S01]  /*10fa0*/  MOV R15, UR10 ;  /* 0x0000000a000f7c02 */ /* 0x000fe20008000f00 */
[----:B------:R-:W-:Y:S01]  /*10fb0*/  IMAD.U32 R21, RZ, RZ, UR11 ;  /* 0x0000000bff157e24 */ /* 0x000fe2000f8e00ff */
[----:B------:R-:W-:Y:S01]  /*10fc0*/  MOV R24, UR10 ;  /* 0x0000000a00187c02 */ /* 0x000fe20008000f00 */
[----:B------:R-:W-:Y:S01]  /*10fd0*/  IMAD.MOV.U32 R0, RZ, RZ, R16 ;  /* 0x000000ffff007224 */ /* 0x000fe200078e0010 */
[----:B------:R-:W-:Y:S02]  /*10fe0*/  MOV R25, UR11 ;  /* 0x0000000b00197c02 */ /* 0x000fe40008000f00 */
[----:B------:R-:W0:Y:S08]  /*10ff0*/  LDC.64 R10, c[0x0][0x780] ;  /* 0x0001e000ff0a7b82 */ /* 0x000e300000000a00 */
[----:B------:R-:W0:Y:S01]  /*11000*/  LDC R13, c[0x0][0x364] ;  /* 0x0000d900ff0d7b82 */ /* 0x000e220000000800 */
[----:B---3--:R-:W-:-:S07]  /*11010*/  IMAD R17, R17, UR5, RZ ;  /* 0x0000000511117c24 */ /* 0x008fce000f8e02ff */
.L_x_1472:
[----:B------:R-:W-:-:S05]  /*11020*/  IADD3 R2, PT, PT, R17, R0, RZ ;  /* 0x0000000011027210 */ /* 0x000fca0007ffe0ff */
[----:B----4-:R-:W-:-:S04]  /*11030*/  IMAD R3, R2, R12, R19 ;  /* 0x0000000c02037224 */ /* 0x010fc800078e0213 */
[----:B0-----:R-:W-:-:S05]  /*11040*/  IMAD.WIDE.U32 R2, R3, 0x10, R10 ;  /* 0x0000001003027825 */ /* 0x001fca00078e000a */
[----:B--2---:R-:W2:Y:S04]  /*11050*/  LDG.E.64 R6, desc[UR36][R2.64] ;  /* 0x0000002402067981 */ /* 0x004ea8000c1e1b00 */
        /* <DEDUP_REMOVED lines=9> */
.L_x_1471:
[----:B------:R-:W-:Y:S01]  /*110f0*/  IMAD.MOV.U32 R0, RZ, RZ, R15 ;  /* 0x000000ffff007224 */ /* 0x000fe200078e000f */
[----:B------:R-:W-:-:S07]  /*11100*/  MOV R3, R21 ;  /* 0x0000001500037202 */ /* 0x000fce0000000f00 */
.L_x_1468:
[----:B------:R-:W-:Y:S05]  /*11110*/  BSYNC.RECONVERGENT B0 ;  /* 0x0000000000007941 */ /* 0x000fea0003800200 */
.L_x_1466:
[----:B------:R-:W3:Y:S01]  /*11120*/  LDCU UR5, c[0x0][0x360] ;  /* 0x00006c00ff0577ac */ /* 0x000ee20008000800 */
[----:B--2---:R-:W-:Y:S01]  /*11130*/  MOV R8, R0 ;  /* 0x0000000000087202 */ /* 0x004fe20000000f00 */
[----:B------:R-:W-:Y:S01]  /*11140*/  IMAD.MOV.U32 R9, RZ, RZ, R3 ;  /* 0x000000ffff097224 */ /* 0x000fe200078e0003 */
[----:B------:R-:W-:Y:S01]  /*11150*/  MOV R10, R24 ;  /* 0x00000018000a7202 */ /* 0x000fe20000000f00 */
[----:B------:R-:W-:Y:S01]  /*11160*/  UIADD3 UR4, UPT, UPT, UR4, 0x10, URZ ;  /* 0x0000001004047890 */ /* 0x000fe2000fffe0ff */
[----:B------:R-:W-:-:S03]  /*11170*/  MOV R11, R25 ;  /* 0x00000019000b7202 */ /* 0x000fc60000000f00 */
[----:B------:R-:W-:Y:S01]  /*11180*/  ULEA UR8, UR6, UR4, 0x18 ;  /* 0x0000000406087291 */ /* 0x000fe2000f8ec0ff */
[----:B------:R-:W2:Y:S01]  /*11190*/  LDCU UR6, c[0x0][0x364] ;  /* 0x00006c80ff0677ac */ /* 0x000ea20008000800 */
[----:B---3--:R-:W-:-:S05]  /*111a0*/  IMAD R2, R16, UR5, R19 ;  /* 0x0000000510027c24 */ /* 0x008fca000f8e0213 */
[----:B------:R-:W-:-:S05]  /*111b0*/  LEA R7, R2, UR8, 0x4 ;  /* 0x0000000802077c11 */ /* 0x000fca000f8e20ff */
[----:B------:R3:W-:Y:S01]  /*111c0*/  STS.128 [R7], R8 ;  /* 0x0000000807007388 */ /* 0x0007e20000000c00 */
[----:B--2---:R-:W-:-:S09]  /*111d0*/  UISETP.GE.U32.AND UP0, UPT, UR6, 0x2, UPT ;  /* 0x000000020600788c */ /* 0x004fd2000bf06070 */
[----:B------:R-:W-:Y:S05]  /*111e0*/  BRA.U !UP0, `(.L_x_1473) ;  /* 0x0000000108607547 */ /* 0x000fea000b800000 */
[----:B------:R-:W-:-:S05]  /*111f0*/  UMOV UR4, UR6 ;  /* 0x0000000600047c82 */ /* 0x000fca0008000000 */
.L_x_1476:
[----:B------:R-:W-:Y:S01]  /*11200*/  USHF.R.U32.HI UR7, URZ, 0x1, UR4 ;  /* 0x00000001ff077899 */ /* 0x000fe20008011604 */
[----:B------:R-:W-:Y:S05]  /*11210*/  BAR.SYNC.DEFER_BLOCKING 0x0 ;  /* 0x0000000000007b1d */ /* 0x000fea0000010000 */
[----:B------:R-:W-:Y:S01]  /*11220*/  VIADD R2, R16, UR7 ;  /* 0x0000000710027c36 */ /* 0x000fe20008000000 */
[----:B------:R-:W-:Y:S04]  /*11230*/  BSSY.RECONVERGENT B0, `(.L_x_1474) ;  /* 0x0000010000007945 */ /* 0x000fe80003800200 */
[----:B------:R-:W-:-:S04]  /*11240*/  ISETP.GE.U32.AND P1, PT, R2, UR6, PT ;  /* 0x0000000602007c0c */ /* 0x000fc8000bf26070 */
[----:B------:R-:W-:-:S13]  /*11250*/  ISETP.GE.U32.OR P1, PT, R16, UR7, P1 ;  /* 0x0000000710007c0c */ /* 0x000fda0008f26470 */
[----:B--2---:R-:W-:Y:S05]  /*11260*/  @P1 BRA `(.L_x_1475) ;  /* 0x0000000000301947 */ /* 0x004fea0003800000 */
[----:B------:R-:W-:-:S05]  /*11270*/  IMAD R2, R2, UR5, R19 ;  /* 0x0000000502027c24 */ /* 0x000fca000f8e0213 */
[----:B------:R-:W-:-:S05]  /*11280*/  LEA R2, R2, UR8, 0x4 ;  /* 0x0000000802027c11 */ /* 0x000fca000f8e20ff */
[----:B---3--:R-:W2:Y:S02]  /*11290*/  LDS.128 R8, [R2] ;  /* 0x0000000002087984 */ /* 0x008ea40000000c00 */
        /* <DEDUP_REMOVED lines=9> */
.L_x_1475:
[----:B------:R-:W-:Y:S05]  /*11330*/  BSYNC.RECONVERGENT B0 ;  /* 0x0000000000007941 */ /* 0x000fea0003800200 */
.L_x_1474:
[----:B------:R-:W-:-:S03]  /*11340*/  UISETP.GT.U32.AND UP0, UPT, UR4, 0x3, UPT ;  /* 0x000000030400788c */ /* 0x000fc6000bf04070 */
[----:B------:R-:W-:-:S06]  /*11350*/  UMOV UR4, UR7 ;  /* 0x0000000700047c82 */ /* 0x000fcc0008000000 */
[----:B------:R-:W-:Y:S05]  /*11360*/  BRA.U UP0, `(.L_x_1476) ;  /* 0xfffffffd00a47547 */ /* 0x000fea000b83ffff */
.L_x_1473:
[----:B------:R-:W4:Y:S02]  /*11370*/  LDCU UR4, c[0x0][0x3a8] ;  /* 0x00007500ff0477ac */ /* 0x000f240008000800 */
[----:B----4-:R-:W-:-:S09]  /*11380*/  UISETP.NE.AND UP0, UPT, UR4, URZ, UPT ;  /* 0x000000ff0400728c */ /* 0x010fd2000bf05270 */
[----:B------:R-:W-:Y:S05]  /*11390*/  BRA.U !UP0, `(.L_x_1477) ;  /* 0x0000000108d47547 */ /* 0x000fea000b800000 */
[----:B------:R-:W-:Y:S02]  /*113a0*/  UISETP.GE.U32.AND UP0, UPT, UR5, 0x21, UPT ;  /* 0x000000210500788c */ /* 0x000fe4000bf06070 */
[----:B------:R-:W-:-:S07]  /*113b0*/  UMOV UR4, UR5 ;  /* 0x0000000500047c82 */ /* 0x000fce0008000000 */
[----:B------:R-:W-:Y:S05]  /*113c0*/  BRA.U !UP0, `(.L_x_1478) ;  /* 0x00000001087c7547 */ /* 0x000fea000b800000 */
[----:B--23--:R-:W-:Y:S01]  /*113d0*/  MOV R8, R0 ;  /* 0x0000000000087202 */ /* 0x00cfe20000000f00 */
        /* <DEDUP_REMOVED lines=8> */
.L_x_1481:
[----:B------:R-:W-:Y:S01]  /*11460*/  SHF.R.U32.HI R6, RZ, 0x1, R2 ;  /* 0x00000001ff067819 */ /* 0x000fe20000011602 */
[----:B------:R-:W-:Y:S01]  /*11470*/  BAR.SYNC.DEFER_BLOCKING 0x0 ;  /* 0x0000000000007b1d */ /* 0x000fe20000010000 */
[----:B------:R-:W-:Y:S02]  /*11480*/  ISETP.GT.U32.AND P2, PT, R2, 0x7f, PT ;  /* 0x0000007f0200780c */ /* 0x000fe40003f44070 */
[----:B--2-4-:R-:W-:-:S03]  /*11490*/  IADD3 R8, PT, PT, R6, R19, RZ ;  /* 0x0000001306087210 */ /* 0x014fc60007ffe0ff */
[----:B------:R-:W-:Y:S01]  /*114a0*/  BSSY.RECONVERGENT B0, `(.L_x_1479) ;  /* 0x000000f000007945 */ /* 0x000fe20003800200 */
[----:B------:R-:W-:-:S04]  /*114b0*/  ISETP.GE.U32.AND P1, PT, R8, UR5, PT ;  /* 0x0000000508007c0c */ /* 0x000fc8000bf26070 */
        /* <DEDUP_REMOVED lines=13> */
.L_x_1480:
[----:B------:R-:W-:Y:S05]  /*11590*/  BSYNC.RECONVERGENT B0 ;  /* 0x0000000000007941 */ /* 0x000fea0003800200 */
.L_x_1479:
[----:B------:R-:W-:Y:S01]  /*115a0*/  MOV R2, R6 ;  /* 0x0000000600027202 */ /* 0x000fe20000000f00 */
[----:B------:R-:W-:Y:S06]  /*115b0*/  @P2 BRA `(.L_x_1481) ;  /* 0xfffffffc00a82947 */ /* 0x000fec000383ffff */
.L_x_1478:
[----:B------:R-:W-:Y:S01]  /*115c0*/  BAR.SYNC.DEFER_BLOCKING 0x0 ;  /* 0x0000000000007b1d */ /* 0x000fe20000010000 */
[----:B------:R-:W-:-:S09]  /*115d0*/  UISETP.GE.U32.AND UP0, UPT, UR4, 0x2, UPT ;  /* 0x000000020400788c */ /* 0x000fd2000bf06070 */
[----:B------:R-:W-:Y:S05]  /*115e0*/  BRA.U !UP0, `(.L_x_1477) ;  /* 0x0000000108407547 */ /* 0x000fea000b800000 */
[----:B--234-:R-:W-:-:S07]  /*115f0*/  HFMA2 R11, -RZ, RZ, 0, 5.9604644775390625e-08 ;  /* 0x00000001ff0b7431 */ /* 0x01cfce00000001ff */
.L_x_1482:
[----:B------:R-:W-:Y:S01]  /*11600*/  IMAD.MOV.U32 R6, RZ, RZ, R0 ;  /* 0x000000ffff067224 */ /* 0x000fe200078e0000 */
[----:B------:R-:W-:Y:S01]  /*11610*/  MOV R7, R3 ;  /* 0x0000000300077202 */ /* 0x000fe20000000f00 */
[----:B------:R-:W-:Y:S01]  /*11620*/  IMAD.MOV.U32 R9, RZ, RZ, R25 ;  /* 0x000000ffff097224 */ /* 0x000fe200078e0019 */
[----:B------:R-:W-:Y:S02]  /*11630*/  MOV R8, R24 ;  /* 0x0000001800087202 */ /* 0x000fe40000000f00 */
[----:B------:R-:W2:Y:S04]  /*11640*/  SHFL.DOWN PT, R13, R6, R11, 0x1f ;  /* 0x08001f0b060d7589 */ /* 0x000ea800000e0000 */
[----:B------:R-:W3:Y:S04]  /*11650*/  SHFL.DOWN PT, R3, R7, R11, 0x1f ;  /* 0x08001f0b07037589 */ /* 0x000ee800000e0000 */
[----:B------:R-:W4:Y:S04]  /*11660*/  SHFL.DOWN PT, R15, R8, R11, 0x1f ;  /* 0x08001f0b080f7589 */ /* 0x000f2800000e0000 */
[----:B------:R5:W0:Y:S02]  /*11670*/  SHFL.DOWN PT, R25, R9, R11, 0x1f ;  /* 0x08001f0b09197589 */ /* 0x000a2400000e0000 */
[----:B-----5:R-:W-:-:S02]  /*11680*/  SHF.L.U32 R11, R11, 0x1, RZ ;  /* 0x000000010b0b7819 */ /* 0x020fc400000006ff */
[----:B--2---:R-:W-:Y:S02]  /*11690*/  LOP3.LUT R0, R6, R13, RZ, 0x3c, !PT ;  /* 0x0000000d06007212 */ /* 0x004fe400078e3cff */
[----:B------:R-:W-:Y:S02]  /*116a0*/  ISETP.GE.AND P1, PT, R11, UR4, PT ;  /* 0x000000040b007c0c */ /* 0x000fe4000bf26270 */
[----:B---3--:R-:W-:Y:S02]  /*116b0*/  LOP3.LUT R3, R7, R3, RZ, 0x3c, !PT ;  /* 0x0000000307037212 */ /* 0x008fe400078e3cff */
[----:B----4-:R-:W-:Y:S02]  /*116c0*/  LOP3.LUT R24, R8, R15, RZ, 0x3c, !PT ;  /* 0x0000000f08187212 */ /* 0x010fe400078e3cff */
[----:B0-----:R-:W-:-:S07]  /*116d0*/  LOP3.LUT R25, R9, R25, RZ, 0x3c, !PT ;  /* 0x0000001909197212 */ /* 0x001fce00078e3cff */
[----:B------:R-:W-:Y:S05]  /*116e0*/  @!P1 BRA `(.L_x_1482) ;  /* 0xfffffffc00c49947 */ /* 0x000fea000383ffff */
.L_x_1477:
[----:B------:R-:W-:Y:S05]  /*116f0*/  @!P0 EXIT ;  /* 0x000000000000894d */ /* 0x000fea0003800000 */
[----:B------:R-:W5:Y:S02]  /*11700*/  LDCU.64 UR4, c[0x0][0x778] ;  /* 0x0000ef00ff0477ac */ /* 0x000f640008000a00 */
[----:B-----5:R-:W-:-:S04]  /*11710*/  UISETP.NE.U32.AND UP0, UPT, UR4, URZ, UPT ;  /* 0x000000ff0400728c */ /* 0x020fc8000bf05070 */
[----:B------:R-:W-:-:S09]  /*11720*/  UISETP.NE.AND.EX UP0, UPT, UR5, URZ, UPT, UP0 ;  /* 0x000000ff0500728c */ /* 0x000fd2000bf05300 */
[----:B------:R-:W-:Y:S05]  /*11730*/  BRA.U UP0, `(.L_x_1483) ;  /* 0x0000000500047547 */ /* 0x000fea000b800000 */
[----:B------:R-:W5:Y:S01]  /*11740*/  LDCU.U8 UR6, c[0x0][0x798] ;  /* 0x0000f300ff0677ac */ /* 0x000f620008000000 */
[----:B------:R-:W2:Y:S01]  /*11750*/  LDCU.64 UR4, c[0x0][0x768] ;  /* 0x0000ed00ff0477ac */ /* 0x000ea20008000a00 */
[----:B-----5:R-:W-:Y:S02]  /*11760*/  ISETP.NE.AND P0, PT, RZ, UR6, PT ;  /* 0x00000006ff007c0c */ /* 0x020fe4000bf05270 */
[----:B--234-:R-:W-:Y:S02]  /*11770*/  IADD3 R10, P2, PT, R22, UR4, RZ ;  /* 0x00000004160a7c10 */ /* 0x01cfe4000ff5e0ff */
[----:B------:R-:W-:Y:S02]  /*11780*/  IADD3 R8, P1, PT, R18, UR4, RZ ;  /* 0x0000000412087c10 */ /* 0x000fe4000ff3e0ff */
[----:B------:R-:W-:-:S03]  /*11790*/  IADD3.X R11, PT, PT, RZ, UR5, RZ, P2, !PT ;  /* 0x00000005ff0b7c10 */ /* 0x000fc600097fe4ff */
[----:B------:R-:W-:-:S04]  /*117a0*/  IMAD.X R9, RZ, RZ, UR5, P1 ;  /* 0x00000005ff097e24 */ /* 0x000fc800088e06ff */
[----:B------:R-:W2:Y:S04]  /*117b0*/  @P0 LDG.E.64 R4, desc[UR36][R10.64] ;  /* 0x000000240a040981 */ /* 0x000ea8000c1e1b00 */
[----:B------:R-:W3:Y:S01]  /*117c0*/  @P0 LDG.E.64 R6, desc[UR36][R8.64] ;  /* 0x0000002408060981 */ /* 0x000ee2000c1e1b00 */
[----:B------:R-:W4:Y:S02]  /*117d0*/  LDCU.U8 UR4, c[0x0][0x799] ;  /* 0x0000f320ff0477ac */ /* 0x000f240008000000 */
[----:B----4-:R-:W-:Y:S02]  /*117e0*/  ISETP.NE.AND P1, PT, RZ, UR4, PT ;  /* 0x00000004ff007c0c */ /* 0x010fe4000bf25270 */
        /* <DEDUP_REMOVED lines=9> */
[----:B------:R-:W3:Y:S02]  /*11880*/  LDCU UR4, c[0x0][0x79c] ;  /* 0x0000f380ff0477ac */ /* 0x000ee40008000800 */
[----:B---3--:R-:W-:-:S09]  /*11890*/  UISETP.NE.AND UP0, UPT, UR4, 0x1, UPT ;  /* 0x000000010400788c */ /* 0x008fd2000bf05270 */
[----:B------:R-:W-:Y:S05]  /*118a0*/  BRA.U !UP0, `(.L_x_1484) ;  /* 0x0000000108907547 */ /* 0x000fea000b800000 */
[----:B------:R-:W-:Y:S01]  /*118b0*/  MOV R2, 0x0 ;  /* 0x0000000000027802 */ /* 0x000fe20000000f00 */
[----:B------:R-:W3:Y:S01]  /*118c0*/  LDCU.64 UR4, c[0x4][0x7c8] ;  /* 0x0100f900ff0477ac */ /* 0x000ee20008000a00 */
[----:B------:R-:W-:Y:S02]  /*118d0*/  HFMA2 R12, -RZ, RZ, 0, 5.9604644775390625e-08 ;  /* 0x00000001ff0c7431 */ /* 0x000fe400000001ff */
[----:B--2---:R-:W-:Y:S01]  /*118e0*/  IMAD.MOV.U32 R8, RZ, RZ, 0x2ef ;  /* 0x000002efff087424 */ /* 0x004fe200078e00ff */
[----:B------:R2:W4:Y:S01]  /*118f0*/  LDC.64 R14, c[0x4][R2] ;  /* 0x01000000020e7b82 */ /* 0x0005220000000a00 */
[----:B------:R-:W5:Y:S01]  /*11900*/  LDCU.64 UR8, c[0x4][0x7b8] ;  /* 0x0100f700ff0877ac */ /* 0x000f620008000a00 */
[----:B------:R-:W-:Y:S01]  /*11910*/  MOV R13, RZ ;  /* 0x000000ff000d7202 */ /* 0x000fe20000000f00 */
[----:B------:R-:W0:Y:S01]  /*11920*/  LDCU.64 UR6, c[0x4][0x5c8] ;  /* 0x0100b900ff0677ac */ /* 0x000e220008000a00 */
[----:B---3--:R-:W-:Y:S01]  /*11930*/  IMAD.U32 R4, RZ, RZ, UR4 ;  /* 0x00000004ff047e24 */ /* 0x008fe2000f8e00ff */
[----:B------:R-:W-:-:S02]  /*11940*/  MOV R5, UR5 ;  /* 0x0000000500057c02 */ /* 0x000fc40008000f00 */
[----:B-----5:R-:W-:Y:S01]  /*11950*/  MOV R6, UR8 ;  /* 0x0000000800067c02 */ /* 0x020fe20008000f00 */
[----:B------:R-:W-:Y:S01]  /*11960*/  IMAD.U32 R7, RZ, RZ, UR9 ;  /* 0x00000009ff077e24 */ /* 0x000fe2000f8e00ff */
[----:B0-----:R-:W-:Y:S02]  /*11970*/  MOV R10, UR6 ;  /* 0x00000006000a7c02 */ /* 0x001fe40008000f00 */
[----:B--2---:R-:W-:-:S07]  /*11980*/  MOV R11, UR7 ;  /* 0x00000007000b7c02 */ /* 0x004fce0008000f00 */
[----:B------:R-:W-:-:S07]  /*11990*/  LEPC R20, `(.L_x_1485) ;  /* 0x000000001014794e */ /* 0x000fce0000000000 */
[----:B-1--4-:R-:W-:Y:S05]  /*119a0*/  CALL.ABS.NOINC R14 ;  /* 0x000000000e007343 */ /* 0x012fea0003c00000 */
.L_x_1485:
        /* <DEDUP_REMOVED lines=19> */
.L_x_1486:
[----:B------:R-:W-:Y:S05]  /*11ae0*/  BRA `(.L_x_1487) ;  /* 0x0000000000047947 */ /* 0x000fea0003800000 */
.L_x_1484:
[----:B------:R3:W-:Y:S02]  /*11af0*/  STG.E.64 desc[UR36][R10.64], R16 ;  /* 0x000000100a007986 */ /* 0x0007e4000c101b24 */
.L_x_1487:
[----:B------:R-:W4:Y:S02]  /*11b00*/  LDCU.64 UR4, c[0x0][0x768] ;  /* 0x0000ed00ff0477ac */ /* 0x000f240008000a00 */
[----:B----4-:R-:W-:-:S04]  /*11b10*/  IADD3 R18, P0, PT, R18, UR4, RZ ;  /* 0x0000000412127c10 */ /* 0x010fc8000ff1e0ff */
[----:B------:R-:W-:-:S05]  /*11b20*/  IADD3.X R19, PT, PT, RZ, UR5, RZ, P0, !PT ;  /* 0x00000005ff137c10 */ /* 0x000fca00087fe4ff */
[----:B------:R-:W-:Y:S01]  /*11b30*/  STG.E.64 desc[UR36][R18.64], R24 ;  /* 0x0000001812007986 */ /* 0x000fe2000c101b24 */
[----:B------:R-:W-:Y:S05]  /*11b40*/  EXIT ;  /* 0x000000000000794d */ /* 0x000fea0003800000 */
.L_x_1483:
[----:B------:R-:W5:Y:S01]  /*11b50*/  LDCU.U8 UR4, c[0x0][0x798] ;  /* 0x0000f300ff0477ac */ /* 0x000f620008000000 */
[----:B------:R-:W0:Y:S01]  /*11b60*/  LDCU.U8 UR5, c[0x0][0x799] ;  /* 0x0000f320ff0577ac */ /* 0x000e220008000000 */
[----:B-----5:R-:W-:Y:S02]  /*11b70*/  UISETP.NE.AND UP1, UPT, UR4, URZ, UPT ;  /* 0x000000ff0400728c */ /* 0x020fe4000bf25270 */
[----:B0-----:R-:W-:-:S07]  /*11b80*/  UISETP.NE.AND UP0, UPT, UR5, URZ, UPT ;  /* 0x000000ff0500728c */ /* 0x001fce000bf05270 */
[----:B------:R-:W-:Y:S05]  /*11b90*/  BRA.U !UP1, `(.L_x_1488) ;  /* 0x0000000109187547 */ /* 0x000fea000b800000 */
[----:B--234-:R-:W2:Y:S04]  /*11ba0*/  LDG.E.64 R6, desc[UR36][R4.64] ;  /* 0x0000002404067981 */ /* 0x01cea8000c1e1b00 */
[----:B------:R-:W3:Y:S01]  /*11bb0*/  LDG.E.64 R8, desc[UR36][R4.64+0x8] ;  /* 0x0000082404087981 */ /* 0x000ee2000c1e1b00 */
[----:B--2---:R-:W-:Y:S02]  /*11bc0*/  LOP3.LUT R0, R6, R0, RZ, 0x3c, !PT ;  /* 0x0000000006007212 */ /* 0x004fe400078e3cff */
[----:B------:R-:W-:Y:S02]  /*11bd0*/  LOP3.LUT R3, R7, R3, RZ, 0x3c, !PT ;  /* 0x0000000307037212 */ /* 0x000fe400078e3cff */
[----:B---3--:R-:W-:Y:S02]  /*11be0*/  LOP3.LUT R24, R8, R24, RZ, 0x3c, !PT ;  /* 0x0000001808187212 */ /* 0x008fe400078e3cff */
[----:B------:R-:W-:-:S07]  /*11bf0*/  LOP3.LUT R25, R9, R25, RZ, 0x3c, !PT ;  /* 0x0000001909197212 */ /* 0x000fce00078e3cff */
.L_x_1488:
[----:B------:R-:W-:Y:S01]  /*11c00*/  MOV R16, R0 ;  /* 0x0000000000107202 */ /* 0x000fe20000000f00 */
[----:B------:R-:W-:Y:S01]  /*11c10*/  IMAD.MOV.U32 R17, RZ, RZ, R3 ;  /* 0x000000ffff117224 */ /* 0x000fe200078e0003 */
[----:B------:R-:W-:Y:S06]  /*11c20*/  BRA.U !UP0, `(.L_x_1489) ;  /* 0x0000000108c07547 */ /* 0x000fec000b800000 */
[----:B------:R-:W0:Y:S02]  /*11c30*/  LDCU UR4, c[0x0][0x79c] ;  /* 0x0000f380ff0477ac */ /* 0x000e240008000800 */
[----:B0-----:R-:W-:-:S09]  /*11c40*/  UISETP.NE.AND UP0, UPT, UR4, 0x1, UPT ;  /* 0x000000010400788c */ /* 0x001fd2000bf05270 */
[----:B------:R-:W-:Y:S05]  /*11c50*/  BRA.U !UP0, `(.L_x_1490) ;  /* 0x0000000108907547 */ /* 0x000fea000b800000 */
[----:B------:R-:W-:Y:S01]  /*11c60*/  MOV R2, 0x0 ;  /* 0x0000000000027802 */ /* 0x000fe20000000f00 */
[----:B------:R-:W0:Y:S01]  /*11c70*/  LDCU.64 UR4, c[0x4][0x7c8] ;  /* 0x0100f900ff0477ac */ /* 0x000e220008000a00 */
[----:B--234-:R-:W-:Y:S01]  /*11c80*/  HFMA2 R8, -RZ, RZ, 0, 4.4763088226318359375e-05 ;  /* 0x000002efff087431 */ /* 0x01cfe200000001ff */
[----:B------:R-:W-:Y:S01]  /*11c90*/  MOV R12, 0x1 ;  /* 0x00000001000c7802 */ /* 0x000fe20000000f00 */
[----:B------:R2:W3:Y:S01]  /*11ca0*/  LDC.64 R14, c[0x4][R2] ;  /* 0x01000000020e7b82 */ /* 0x0004e20000000a00 */
[----:B------:R-:W4:Y:S01]  /*11cb0*/  LDCU.64 UR6, c[0x4][0x7b8] ;  /* 0x0100f700ff0677ac */ /* 0x000f220008000a00 */
[----:B------:R-:W-:Y:S01]  /*11cc0*/  IMAD.MOV.U32 R13, RZ, RZ, RZ ;  /* 0x000000ffff0d7224 */ /* 0x000fe200078e00ff */
[----:B------:R-:W5:Y:S01]  /*11cd0*/  LDCU.64 UR8, c[0x4][0x5c8] ;  /* 0x0100b900ff0877ac */ /* 0x000f620008000a00 */
[----:B0-----:R-:W-:Y:S02]  /*11ce0*/  MOV R4, UR4 ;  /* 0x0000000400047c02 */ /* 0x001fe40008000f00 */
[----:B------:R-:W-:Y:S01]  /*11cf0*/  MOV R5, UR5 ;  /* 0x0000000500057c02 */ /* 0x000fe20008000f00 */
[----:B----4-:R-:W-:Y:S01]  /*11d00*/  IMAD.U32 R6, RZ, RZ, UR6 ;  /* 0x00000006ff067e24 */ /* 0x010fe2000f8e00ff */
[----:B------:R-:W-:-:S02]  /*11d10*/  MOV R7, UR7 ;  /* 0x0000000700077c02 */ /* 0x000fc40008000f00 */
[----:B-----5:R-:W-:Y:S01]  /*11d20*/  MOV R10, UR8 ;  /* 0x00000008000a7c02 */ /* 0x020fe20008000f00 */
[----:B--2---:R-:W-:-:S07]  /*11d30*/  IMAD.U32 R11, RZ, RZ, UR9 ;  /* 0x00000009ff0b7e24 */ /* 0x004fce000f8e00ff */
[----:B------:R-:W-:-:S07]  /*11d40*/  LEPC R20, `(.L_x_1491) ;  /* 0x000000001014794e */ /* 0x000fce0000000000 */
[----:B-1-3--:R-:W-:Y:S05]  /*11d50*/  CALL.ABS.NOINC R14 ;  /* 0x000000000e007343 */ /* 0x00afea0003c00000 */
.L_x_1491:
        /* <DEDUP_REMOVED lines=19> */
.L_x_1492:
[----:B------:R-:W-:Y:S05]  /*11e90*/  BRA `(.L_x_1493) ;  /* 0x0000000000107947 */ /* 0x000fea0003800000 */
.L_x_1490:
[----:B------:R-:W0:Y:S02]  /*11ea0*/  LDCU.64 UR4, c[0x0][0x768] ;  /* 0x0000ed00ff0477ac */ /* 0x000e240008000a00 */
[----:B0-----:R-:W-:-:S04]  /*11eb0*/  IADD3 R22, P0, PT, R22, UR4, RZ ;  /* 0x0000000416167c10 */ /* 0x001fc8000ff1e0ff */
[----:B------:R-:W-:-:S05]  /*11ec0*/  IADD3.X R23, PT, PT, RZ, UR5, RZ, P0, !PT ;  /* 0x00000005ff177c10 */ /* 0x000fca00087fe4ff */
[----:B------:R0:W-:Y:S04]  /*11ed0*/  STG.E.64 desc[UR36][R22.64], R16 ;  /* 0x0000001016007986 */ /* 0x0001e8000c101b24 */
.L_x_1493:
[----:B------:R-:W5:Y:S02]  /*11ee0*/  LDCU.64 UR4, c[0x0][0x768] ;  /* 0x0000ed00ff0477ac */ /* 0x000f640008000a00 */
[----:B-----5:R-:W-:-:S05]  /*11ef0*/  IADD3 R18, P0, PT, R18, UR4, RZ ;  /* 0x0000000412127c10 */ /* 0x020fca000ff1e0ff */
[----:B------:R-:W-:-:S05]  /*11f00*/  IMAD.X R19, RZ, RZ, UR5, P0 ;  /* 0x00000005ff137e24 */ /* 0x000fca00080e06ff */
[----:B------:R-:W-:Y:S01]  /*11f10*/  STG.E.64 desc[UR36][R18.64], R24 ;  /* 0x0000001812007986 */ /* 0x000fe2000c101b24 */
[----:B------:R-:W-:Y:S05]  /*11f20*/  EXIT ;  /* 0x000000000000794d */ /* 0x000fea0003800000 */
.L_x_1489:
[----:B------:R-:W-:Y:S04]  /*11f30*/  STG.E.64 desc[UR36][R4.64], R16 ;  /* 0x0000001004007986 */ /* 0x000fe8000c101b24 */
[----:B------:R-:W-:Y:S01]  /*11f40*/  STG.E.64 desc[UR36][R4.64+0x8], R24 ;  /* 0x0000081804007986 */ /* 0x000fe2000c101b24 */
[----:B------:R-:W-:Y:S05]  /*11f50*/  EXIT ;  /* 0x000000000000794d */ /* 0x000fea0003800000 */
.L_x_1459:
[----:B------:R-:W2:Y:S02]  /*11f60*/  LDCU UR4, c[0x0][0x398] ;  /* 0x00007300ff0477ac */ /* 0x000ea40008000800 */
[----:B--2---:R-:W-:-:S13]  /*11f70*/  ISETP.GE.AND P0, PT, R45, UR4, PT ;  /* 0x000000042d007c0c */ /* 0x004fda000bf06270 */
[----:B------:R-:W-:Y:S05]  /*11f80*/  @P0 EXIT ;  /* 0x000000000000094d */ /* 0x000fea0003800000 */
[----:B------:R-:W2:Y:S01]  /*11f90*/  LDCU UR4, c[0x0][0x3a8] ;  /* 0x00007500ff0477ac */ /* 0x000ea20008000800 */
[----:B------:R-:W-:Y:S02]  /*11fa0*/  ISETP.NE.AND P1, PT, R19, RZ, PT ;  /* 0x000000ff1300720c */ /* 0x000fe40003f25270 */
[----:B--2---:R-:W-:-:S13]  /*11fb0*/  ISETP.NE.AND P0, PT, RZ, UR4, PT ;  /* 0x00000004ff007c0c */ /* 0x004fda000bf05270 */
[----:B------:R-:W-:Y:S05]  /*11fc0*/  @P0 EXIT P1 ;  /* 0x000000000000094d */ /* 0x000fea0000800000 */
[----:B------:R-:W2:Y:S01]  /*11fd0*/  LDCU UR4, c[0x0][0x3ac] ;  /* 0x00007580ff0477ac */ /* 0x000ea20008000800 */
[----:B------:R-:W-:Y:S02]  /*11fe0*/  ISETP.NE.AND P1, PT, R16, RZ, PT ;  /* 0x000000ff1000720c */ /* 0x000fe40003f25270 */
[----:B--2---:R-:W-:-:S13]  /*11ff0*/  ISETP.NE.AND P0, PT, RZ, UR4, PT ;  /* 0x00000004ff007c0c */ /* 0x004fda000bf05270 */
[----:B------:R-:W-:Y:S05]  /*12000*/  @P0 EXIT P1 ;  /* 0x000000000000094d */ /* 0x000fea0000800000 */
[----:B------:R-:W-:-:S04]  /*12010*/  ISETP.NE.U32.AND P0, PT, R8, RZ, PT ;  /* 0x000000ff0800720c */ /* 0x000fc80003f05070 */
[----:B------:R-:W-:-:S13]  /*12020*/  ISETP.NE.AND.EX P0, PT, R9, RZ, PT, P0 ;  /* 0x000000ff0900720c */ /* 0x000fda0003f05300 */
[----:B------:R-:W-:Y:S05]  /*12030*/  @P0 BRA `(.L_x_1494) ;  /* 0x0000000400080947 */ /* 0x000fea0003800000 */
[----:B------:R-:W2:Y:S01]  /*12040*/  LDCU.U8 UR6, c[0x0][0x798] ;  /* 0x0000f300ff0677ac */ /* 0x000ea20008000000 */
[----:B------:R-:W3:Y:S01]  /*12050*/  LDCU.64 UR4, c[0x0][0x768] ;  /* 0x0000ed00ff0477ac */ /* 0x000ee20008000a00 */
[----:B--2---:R-:W-:Y:S02]  /*12060*/  ISETP.NE.AND P2, PT, RZ, UR6, PT ;  /* 0x00000006ff007c0c */ /* 0x004fe4000bf45270 */
[----:B---3--:R-:W-:Y:S02]  /*12070*/  IADD3 R12, P1, PT, R23, UR4, RZ ;  /* 0x00000004170c7c10 */ /* 0x008fe4000ff3e0ff */
[----:B------:R-:W-:Y:S02]  /*12080*/  IADD3 R10, P0, PT, R22, UR4, RZ ;  /* 0x00000004160a7c10 */ /* 0x000fe4000ff1e0ff */
[----:B------:R-:W-:Y:S02]  /*12090*/  IADD3.X R13, PT, PT, RZ, UR5, RZ, P1, !PT ;  /* 0x00000005ff0d7c10 */ /* 0x000fe40008ffe4ff */
[----:B------:R-:W-:-:S05]  /*120a0*/  IADD3.X R11, PT, PT, RZ, UR5, RZ, P0, !PT ;  /* 0x00000005ff0b7c10 */ /* 0x000fca00087fe4ff */
[----:B------:R-:W2:Y:S04]  /*120b0*/  @P2 LDG.E.64 R4, desc[UR36][R12.64] ;  /* 0x000000240c042981 */ /* 0x000ea8000c1e1b00 */
[----:B------:R-:W3:Y:S01]  /*120c0*/  @P2 LDG.E.64 R8, desc[UR36][R10.64] ;  /* 0x000000240a082981 */ /* 0x000ee2000c1e1b00 */
[----:B------:R-:W4:Y:S02]  /*120d0*/  LDCU.U8 UR4, c[0x0][0x799] ;  /* 0x0000f320ff0477ac */ /* 0x000f240008000000 */
[----:B----4-:R-:W-:Y:S02]  /*120e0*/  ISETP.NE.AND P0, PT, RZ, UR4, PT ;  /* 0x00000004ff007c0c */ /* 0x010fe4000bf05270 */
        /* <DEDUP_REMOVED lines=15> */
[----:B--2---:R-:W-:Y:S02]  /*121e0*/  HFMA2 R12, -RZ, RZ, 0, 5.9604644775390625e-08 ;  /* 0x00000001ff0c7431 */ /* 0x004fe400000001ff */
[----:B------:R-:W-:Y:S01]  /*121f0*/  IMAD.MOV.U32 R8, RZ, RZ, 0x2ef ;  /* 0x000002efff087424 */ /* 0x000fe200078e00ff */
        /* <DEDUP_REMOVED lines=12> */
.L_x_1496:
        /* <DEDUP_REMOVED lines=19> */
.L_x_1497:
[----:B------:R-:W-:Y:S05]  /*123f0*/  BRA `(.L_x_1498) ;  /* 0x0000000000047947 */ /* 0x000fea0003800000 */
.L_x_1495:
[----:B------:R3:W-:Y:S02]  /*12400*/  STG.E.64 desc[UR36][R12.64], R16 ;  /* 0x000000100c007986 */ /* 0x0007e4000c101b24 */
.L_x_1498:
[----:B------:R-:W4:Y:S02]  /*12410*/  LDCU.64 UR4, c[0x0][0x768] ;  /* 0x0000ed00ff0477ac */ /* 0x000f240008000a00 */
[----:B----4-:R-:W-:-:S04]  /*12420*/  IADD3 R22, P0, PT, R22, UR4, RZ ;  /* 0x0000000416167c10 */ /* 0x010fc8000ff1e0ff */
[----:B------:R-:W-:-:S05]  /*12430*/  IADD3.X R23, PT, PT, RZ, UR5, RZ, P0, !PT ;  /* 0x00000005ff177c10 */ /* 0x000fca00087fe4ff */
[----:B------:R-:W-:Y:S01]  /*12440*/  STG.E.64 desc[UR36][R22.64], R30 ;  /* 0x0000001e16007986 */ /* 0x000fe2000c101b24 */
[----:B------:R-:W-:Y:S05]  /*12450*/  EXIT ;  /* 0x000000000000794d */ /* 0x000fea0003800000 */
.L_x_1494:
[----:B------:R-:W2:Y:S01]  /*12460*/  LDCU.U8 UR4, c[0x0][0x798] ;  /* 0x0000f300ff0477ac */ /* 0x000ea20008000000 */
[----:B------:R-:W3:Y:S01]  /*12470*/  LDCU.U8 UR5, c[0x0][0x799] ;  /* 0x0000f320ff0577ac */ /* 0x000ee20008000000 */
[----:B--2---:R-:W-:Y:S02]  /*12480*/  UISETP.NE.AND UP0, UPT, UR4, URZ, UPT ;  /* 0x000000ff0400728c */ /* 0x004fe4000bf05270 */
[----:B---3--:R-:W-:-:S07]  /*12490*/  UISETP.NE.AND UP1, UPT, UR5, URZ, UPT ;  /* 0x000000ff0500728c */ /* 0x008fce000bf25270 */
[----:B------:R-:W-:Y:S05]  /*124a0*/  BRA.U !UP0, `(.L_x_1499) ;  /* 0x0000000108187547 */ /* 0x000fea000b800000 */
[----:B------:R-:W2:Y:S04]  /*124b0*/  LDG.E.64 R8, desc[UR36][R4.64] ;  /* 0x0000002404087981 */ /* 0x000ea8000c1e1b00 */
[----:B------:R-:W3:Y:S01]  /*124c0*/  LDG.E.64 R10, desc[UR36][R4.64+0x8] ;  /* 0x00000824040a7981 */ /* 0x000ee2000c1e1b00 */
[----:B--2---:R-:W-:Y:S02]  /*124d0*/  LOP3.LUT R6, R8, R6, RZ, 0x3c, !PT ;  /* 0x0000000608067212 */ /* 0x004fe400078e3cff */
[----:B------:R-:W-:Y:S02]  /*124e0*/  LOP3.LUT R3, R9, R3, RZ, 0x3c, !PT ;  /* 0x0000000309037212 */ /* 0x000fe400078e3cff */
[----:B---3--:R-:W-:Y:S02]  /*124f0*/  LOP3.LUT R0, R10, R0, RZ, 0x3c, !PT ;  /* 0x000000000a007212 */ /* 0x008fe400078e3cff */
[----:B------:R-:W-:-:S07]  /*12500*/  LOP3.LUT R31, R11, R31, RZ, 0x3c, !PT ;  /* 0x0000001f0b1f7212 */ /* 0x000fce00078e3cff */
.L_x_1499:
[----:B------:R-:W-:Y:S01]  /*12510*/  MOV R18, R0 ;  /* 0x0000000000127202 */ /* 0x000fe20000000f00 */
[----:B------:R-:W-:Y:S01]  /*12520*/  IMAD.MOV.U32 R19, RZ, RZ, R31 ;  /* 0x000000ffff137224 */ /* 0x000fe200078e001f */
[----:B------:R-:W-:Y:S02]  /*12530*/  MOV R16, R6 ;  /* 0x0000000600107202 */ /* 0x000fe40000000f00 */
[----:B------:R-:W-:Y:S01]  /*12540*/  MOV R17, R3 ;  /* 0x0000000300117202 */ /* 0x000fe20000000f00 */
[----:B------:R-:W-:Y:S06]  /*12550*/  BRA.U !UP1, `(.L_x_1500) ;  /* 0x0000000109c07547 */ /* 0x000fec000b800000 */
[----:B------:R-:W2:Y:S02]  /*12560*/  LDCU UR4, c[0x0][0x79c] ;  /* 0x0000f380ff0477ac */ /* 0x000ea40008000800 */
[----:B--2---:R-:W-:-:S09]  /*12570*/  UISETP.NE.AND UP0, UPT, UR4, 0x1, UPT ;  /* 0x000000010400788c */ /* 0x004fd2000bf05270 */
[----:B------:R-:W-:Y:S05]  /*12580*/  BRA.U !UP0, `(.L_x_1501) ;  /* 0x0000000108907547 */ /* 0x000fea000b800000 */
[----:B------:R-:W-:Y:S01]  /*12590*/  MOV R2, 0x0 ;  /* 0x0000000000027802 */ /* 0x000fe20000000f00 */
[----:B------:R-:W2:Y:S01]  /*125a0*/  LDCU.64 UR4, c[0x4][0x7c8] ;  /* 0x0100f900ff0477ac */ /* 0x000ea20008000a00 */
[----:B------:R-:W-:Y:S02]  /*125b0*/  HFMA2 R12, -RZ, RZ, 0, 5.9604644775390625e-08 ;  /* 0x00000001ff0c7431 */ /* 0x000fe400000001ff */
[----:B------:R-:W-:Y:S01]  /*125c0*/  IMAD.MOV.U32 R8, RZ, RZ, 0x2ef ;  /* 0x000002efff087424 */ /* 0x000fe200078e00ff */
[----:B------:R3:W4:Y:S01]  /*125d0*/  LDC.64 R14, c[0x4][R2] ;  /* 0x01000000020e7b82 */ /* 0x0007220000000a00 */
[----:B------:R-:W5:Y:S01]  /*125e0*/  LDCU.64 UR6, c[0x4][0x7b8] ;  /* 0x0100f700ff0677ac */ /* 0x000f620008000a00 */
[----:B------:R-:W-:Y:S01]  /*125f0*/  MOV R13, RZ ;  /* 0x000000ff000d7202 */ /* 0x000fe20000000f00 */
[----:B------:R-:W0:Y:S01]  /*12600*/  LDCU.64 UR8, c[0x4][0x5c8] ;  /* 0x0100b900ff0877ac */ /* 0x000e220008000a00 */
[----:B--2---:R-:W-:Y:S01]  /*12610*/  IMAD.U32 R4, RZ, RZ, UR4 ;  /* 0x00000004ff047e24 */ /* 0x004fe2000f8e00ff */
[----:B------:R-:W-:-:S02]  /*12620*/  MOV R5, UR5 ;  /* 0x0000000500057c02 */ /* 0x000fc40008000f00 */
[----:B-----5:R-:W-:Y:S01]  /*12630*/  MOV R6, UR6 ;  /* 0x0000000600067c02 */ /* 0x020fe20008000f00 */
[----:B------:R-:W-:Y:S01]  /*12640*/  IMAD.U32 R7, RZ, RZ, UR7 ;  /* 0x00000007ff077e24 */ /* 0x000fe2000f8e00ff */
[----:B0-----:R-:W-:Y:S02]  /*12650*/  MOV R10, UR8 ;  /* 0x00000008000a7c02 */ /* 0x001fe40008000f00 */
[----:B---3--:R-:W-:-:S07]  /*12660*/  MOV R11, UR9 ;  /* 0x00000009000b7c02 */ /* 0x008fce0008000f00 */
[----:B------:R-:W-:-:S07]  /*12670*/  LEPC R20, `(.L_x_1502) ;  /* 0x000000001014794e */ /* 0x000fce0000000000 */
[----:B-1--4-:R-:W-:Y:S05]  /*12680*/  CALL.ABS.NOINC R14 ;  /* 0x000000000e007343 */ /* 0x012fea0003c00000 */
.L_x_1502:
        /* <DEDUP_REMOVED lines=19> */
.L_x_1503:
[----:B------:R-:W-:Y:S05]  /*127c0*/  BRA `(.L_x_1504) ;  /* 0x0000000000107947 */ /* 0x000fea0003800000 */
.L_x_1501:
[----:B------:R-:W2:Y:S02]  /*127d0*/  LDCU.64 UR4, c[0x0][0x768] ;  /* 0x0000ed00ff0477ac */ /* 0x000ea40008000a00 */
[----:B--2---:R-:W-:-:S04]  /*127e0*/  IADD3 R2, P0, PT, R23, UR4, RZ ;  /* 0x0000000417027c10 */ /* 0x004fc8000ff1e0ff */
[----:B------:R-:W-:-:S05]  /*127f0*/  IADD3.X R3, PT, PT, RZ, UR5, RZ, P0, !PT ;  /* 0x00000005ff037c10 */ /* 0x000fca00087fe4ff */
[----:B------:R2:W-:Y:S04]  /*12800*/  STG.E.64 desc[UR36][R2.64], R16 ;  /* 0x0000001002007986 */ /* 0x0005e8000c101b24 */
.L_x_1504:
[----:B------:R-:W3:Y:S02]  /*12810*/  LDCU.64 UR4, c[0x0][0x768] ;  /* 0x0000ed00ff0477ac */ /* 0x000ee40008000a00 */
[----:B---3--:R-:W-:-:S04]  /*12820*/  IADD3 R22, P0, PT, R22, UR4, RZ ;  /* 0x0000000416167c10 */ /* 0x008fc8000ff1e0ff */
[----:B------:R-:W-:-:S05]  /*12830*/  IADD3.X R23, PT, PT, RZ, UR5, RZ, P0, !PT ;  /* 0x00000005ff177c10 */ /* 0x000fca00087fe4ff */
[----:B------:R-:W-:Y:S01]  /*12840*/  STG.E.64 desc[UR36][R22.64], R18 ;  /* 0x0000001216007986 */ /* 0x000fe2000c101b24 */
[----:B------:R-:W-:Y:S05]  /*12850*/  EXIT ;  /* 0x000000000000794d */ /* 0x000fea0003800000 */
.L_x_1500:
[----:B------:R-:W-:Y:S04]  /*12860*/  STG.E.64 desc[UR36][R4.64], R16 ;  /* 0x0000001004007986 */ /* 0x000fe8000c101b24 */
[----:B------:R-:W-:Y:S01]  /*12870*/  STG.E.64 desc[UR36][R4.64+0x8], R18 ;  /* 0x0000081204007986 */ /* 0x000fe2000c101b24 */
[----:B------:R-:W-:Y:S05]  /*12880*/  EXIT ;  /* 0x000000000000794d */ /* 0x000fea0003800000 */
.L_x_1505:
        /* <DEDUP_REMOVED lines=15> */
.L_x_9967:


//--------------------- .text._ZN2at6native13reduce_kernelILi128ELi4ENS0_8ReduceOpIdNS0_14func_wrapper_tIdZNS0_15xor_sum_functorIdvEclERNS_14TensorIteratorEEUlddE_EEjdLi4ELi4EEEEEvT1_ --------------------------
	.section	.text._ZN2at6native13reduce_kernelILi128ELi4ENS0_8ReduceOpIdNS0_14func_wrapper_tIdZNS0_15xor_sum_functorIdvEclERNS_14TensorIteratorEEUlddE_EEjdLi4ELi4EEEEEvT1_,"ax",@progbits
	.align	128
        .global         _ZN2at6native13reduce_kernelILi128ELi4ENS0_8ReduceOpIdNS0_14func_wrapper_tIdZNS0_15xor_sum_functorIdvEclERNS_14TensorIteratorEEUlddE_EEjdLi4ELi4EEEEEvT1_
        .type           _ZN2at6native13reduce_kernelILi128ELi4ENS0_8ReduceOpIdNS0_14func_wrapper_tIdZNS0_15xor_sum_functorIdvEclERNS_14TensorIteratorEEUlddE_EEjdLi4ELi4EEEEEvT1_,@function
        .size           _ZN2at6native13reduce_kernelILi128ELi4ENS0_8ReduceOpIdNS0_14func_wrapper_tIdZNS0_15xor_sum_functorIdvEclERNS_14TensorIteratorEEUlddE_EEjdLi4ELi4EEEEEvT1_,(.L_x_9968 - _ZN2at6native13reduce_kernelILi128ELi4ENS0_8ReduceOpIdNS0_14func_wrapper_tIdZNS0_15xor_sum_functorIdvEclERNS_14TensorIteratorEEUlddE_EEjdLi4ELi4EEEEEvT1_)
        .other          _ZN2at6native13reduce_kernelILi128ELi4ENS0_8ReduceOpIdNS0_14func_wrapper_tIdZNS0_15xor_sum_functorIdvEclERNS_14TensorIteratorEEUlddE_EEjdLi4ELi4EEEEEvT1_,@"STO_CUDA_ENTRY STV_DEFAULT"
_ZN2at6native13reduce_kernelILi128ELi4ENS0_8ReduceOpIdNS0_14func_wrapper_tIdZNS0_15xor_sum_functorIdvEclERNS_14TensorIteratorEEUlddE_EEjdLi4ELi4EEEEEvT1_:
.text._ZN2at6native13reduce_kernelILi128ELi4ENS0_8ReduceOpIdNS0_14func_wrapper_tIdZNS0_15xor_sum_functorIdvEclERNS_14TensorIteratorEEUlddE_EEjdLi4ELi4EEEEEvT1_:
        /* <DEDUP_REMOVED lines=297> */
.L_x_1506:
        /* <DEDUP_REMOVED lines=32> */
.L_x_1510:
        /* <DEDUP_REMOVED lines=35> */
.L_x_1514:
[----:B------:R-:W-:Y:S05]  /*16c0*/  BSYNC.RECONVERGENT B1 ;  /* 0x0000000000017941 */ /* 0x000fea0003800200 */
.L_x_1513:
[----:B------:R-:W0:Y:S01]  /*16d0*/  LDC R3, c[0x0][0x394] ;  /* 0x0000e500ff037b82 */ /* 0x000e220000000800 */
[----:B------:R-:W-:-:S05]  /*16e0*/  IADD3 R84, P0, PT, R84, 0x20, RZ ;  /* 0x0000002054547810 */ /* 0x000fca0007f1e0ff */
[----:B------:R-:W-:Y:S01]  /*16f0*/  IMAD.X R85, RZ, RZ, R85, P0 ;  /* 0x000000ffff557224 */ /* 0x000fe200000e0655 */
[----:B0-----:R-:W-:-:S07]  /*1700*/  IADD3 R18, PT, PT, R0, -0x4, R3 ;  /* 0xfffffffc00127810 */ /* 0x001fce0007ffe003 */
.L_x_1512:
[----:B------:R-:W-:Y:S05]  /*1710*/  BSYNC.RECONVERGENT B0 ;  /* 0x0000000000007941 */ /* 0x000fea0003800200 */
.L_x_1511:
        /* <DEDUP_REMOVED lines=16> */
[----:B------:R-:W-:Y:S01]  /*1820*/  MOV R3, R0 ;  /* 0x0000000000037202 */ /* 0x000fe20000000f00 */
[----:B------:R-:W-:Y:S01]  /*1830*/  IMAD.MOV.U32 R58, RZ, RZ, R15 ;  /* 0x000000ffff3a7224 */ /* 0x000fe200078e000f */
[----:B------:R-:W-:-:S07]  /*1840*/  MOV R52, R19 ;  /* 0x0000001300347202 */ /* 0x000fce0000000f00 */
.L_x_1517:
[C---:B------:R-:W-:Y:S01]  /*1850*/  IMAD.WIDE.U32 R4, R3.reuse, 0x20, R84 ;  /* 0x0000002003047825 */ /* 0x040fe200078e0054 */
[----:B------:R-:W0:Y:S05]  /*1860*/  LDCU UR4, c[0x0][0x39c] ;  /* 0x00007380ff0477ac */ /* 0x000e2a0008000800 */
[----:B------:R-:W2:Y:S01]  /*1870*/  LDG.E.ENL2.256 R8, R4, desc[UR36][R4.64] ;  /* 0xfe0000240404797e */ /* 0x000ea20008121908 */
[----:B0-----:R-:W-:-:S05]  /*1880*/  VIADD R3, R3, UR4 ;  /* 0x0000000403037c36 */ /* 0x001fca0008000000 */
        /* <DEDUP_REMOVED lines=11> */
.L_x_1516:
[----:B------:R-:W-:Y:S05]  /*1940*/  BSYNC.RECONVERGENT B0 ;  /* 0x0000000000007941 */ /* 0x000fea0003800200 */
.L_x_1515:
[----:B------:R-:W-:Y:S04]  /*1950*/  BSSY.RECONVERGENT B0, `(.L_x_1518) ;  /* 0x000000a000007945 */ /* 0x000fe80003800200 */
[----:B------:R-:W-:Y:S05]  /*1960*/  @P0 BRA `(.L_x_1519) ;  /* 0x0000000000200947 */ /* 0x000fea0003800000 */
[----:B------:R-:W-:-:S04]  /*1970*/  LOP3.LUT R0, R18, 0xfffffffc, RZ, 0xc0, !PT ;  /* 0xfffffffc12007812 */ /* 0x000fc800078ec0ff */
[----:B------:R-:W-:-:S04]  /*1980*/  IADD3 R3, PT, PT, R0, R17, RZ ;  /* 0x0000001100037210 */ /* 0x000fc80007ffe0ff */
[----:B------:R-:W-:-:S13]  /*1990*/  ISETP.GE.U32.AND P0, PT, R3, R18, PT ;  /* 0x000000120300720c */ /* 0x000fda0003f06070 */
[----:B------:R-:W-:Y:S05]  /*19a0*/  @P0 BRA `(.L_x_1519) ;  /* 0x0000000000100947 */ /* 0x000fea0003800000 */
[----:B------:R-:W-:-:S06]  /*19b0*/  IMAD.WIDE R84, R3, 0x8, R84 ;  /* 0x0000000803547825 */ /* 0x000fcc00078e0254 */
[----:B------:R-:W2:Y:S02]  /*19c0*/  LDG.E.64 R84, desc[UR36][R84.64] ;  /* 0x0000002454547981 */ /* 0x000ea4000c1e1b00 */
[----:B--2---:R-:W-:Y:S02]  /*19d0*/  LOP3.LUT R21, R84, R21, RZ, 0x3c, !PT ;  /* 0x0000001554157212 */ /* 0x004fe400078e3cff */
[----:B------:R-:W-:-:S07]  /*19e0*/  LOP3.LUT R23, R85, R23, RZ, 0x3c, !PT ;  /* 0x0000001755177212 */ /* 0x000fce00078e3cff */
.L_x_1519:
[----:B------:R-:W-:Y:S05]  /*19f0*/  BSYNC.RECONVERGENT B0 ;  /* 0x0000000000007941 */ /* 0x000fea0003800200 */
.L_x_1518:
[----:B------:R-:W-:Y:S01]  /*1a00*/  LOP3.LUT R58, R58, R15, R21, 0x96, !PT ;  /* 0x0000000f3a3a7212 */ /* 0x000fe200078e9615 */
[----:B------:R-:W-:Y:S01]  /*1a10*/  HFMA2 R11, -RZ, RZ, 0, 0 ;  /* 0x00000000ff0b7431 */ /* 0x000fe200000001ff */
[----:B------:R-:W-:Y:S02]  /*1a20*/  LOP3.LUT R52, R52, R19, R23, 0x96, !PT ;  /* 0x0000001334347212 */ /* 0x000fe400078e9617 */
[----:B------:R-:W-:Y:S02]  /*1a30*/  CS2R R6, SRZ ;  /* 0x0000000000067805 */ /* 0x000fe4000001ff00 */
[----:B------:R-:W-:Y:S01]  /*1a40*/  LOP3.LUT R58, R58, R25, RZ, 0x3c, !PT ;  /* 0x000000193a3a7212 */ /* 0x000fe200078e3cff */
[----:B------:R-:W-:Y:S01]  /*1a50*/  IMAD.MOV.U32 R0, RZ, RZ, RZ ;  /* 0x000000ffff007224 */ /* 0x000fe200078e00ff */
[----:B------:R-:W-:Y:S02]  /*1a60*/  LOP3.LUT R52, R52, R27, RZ, 0x3c, !PT ;  /* 0x0000001b34347212 */ /* 0x000fe400078e3cff */
[----:B------:R-:W-:Y:S01]  /*1a70*/  CS2R R8, SRZ ;  /* 0x0000000000087805 */ /* 0x000fe2000001ff00 */
[----:B------:R-:W-:Y:S06]  /*1a80*/  BRA `(.L_x_1520) ;  /* 0x000000ac00ac7947 */ /* 0x000fec0003800000 */
.L_x_1509:
        /* <DEDUP_REMOVED lines=73> */
.L_x_1524:
[----:B------:R-:W-:Y:S02]  /*1f20*/  SHF.R.U32.HI R33, RZ, 0x2, R81 ;  /* 0x00000002ff217819 */ /* 0x000fe40000011651 */
[----:B------:R-:W-:-:S03]  /*1f30*/  IADD3 R81, PT, PT, R81, R10, RZ ;  /* 0x0000000a51517210 */ /* 0x000fc60007ffe0ff */
[----:B------:R-:W-:Y:S01]  /*1f40*/  IMAD.WIDE.U32 R32, R33, 0x20, R84 ;  /* 0x0000002021207825 */ /* 0x000fe200078e0054 */
[----:B------:R-:W-:-:S03]  /*1f50*/  SHF.R.U32.HI R41, RZ, 0x2, R81 ;  /* 0x00000002ff297819 */ /* 0x000fc60000011651 */
[----:B------:R-:W-:Y:S02]  /*1f60*/  IMAD.IADD R81, R81, 0x1, R10 ;  /* 0x0000000151517824 */ /* 0x000fe400078e020a */
[----:B------:R-:W2:Y:S01]  /*1f70*/  LDG.E.ENL2.256 R36, R32, desc[UR36][R32.64] ;  /* 0xfe0000242020797e */ /* 0x000ea20008121924 */
[----:B------:R-:W-:Y:S02]  /*1f80*/  IMAD.WIDE.U32 R40, R41, 0x20, R84 ;  /* 0x0000002029287825 */ /* 0x000fe400078e0054 */
[----:B------:R-:W-:Y:S02]  /*1f90*/  SHF.R.U32.HI R13, RZ, 0x2, R81 ;  /* 0x00000002ff0d7819 */ /* 0x000fe40000011651 */
[----:B------:R-:W-:Y:S02]  /*1fa0*/  IADD3 R81, PT, PT, R81, R10, RZ ;  /* 0x0000000a51517210 */ /* 0x000fe40007ffe0ff */
[----:B------:R-:W3:Y:S01]  /*1fb0*/  LDG.E.ENL2.256 R44, R40, desc[UR36][R40.64] ;  /* 0xfe0000242828797e */ /* 0x000ee2000812192c */
[----:B------:R-:W-:Y:S01]  /*1fc0*/  IMAD.WIDE.U32 R12, R13, 0x20, R84 ;  /* 0x000000200d0c7825 */ /* 0x000fe200078e0054 */
[----:B------:R-:W-:-:S05]  /*1fd0*/  SHF.R.U32.HI R25, RZ, 0x2, R81 ;  /* 0x00000002ff197819 */ /* 0x000fca0000011651 */
[----:B------:R-:W-:Y:S01]  /*1fe0*/  IMAD.WIDE.U32 R24, R25, 0x20, R84 ;  /* 0x0000002019187825 */ /* 0x000fe200078e0054 */
[----:B------:R-:W4:Y:S05]  /*1ff0*/  LDG.E.ENL2.256 R20, R12, desc[UR36][R12.64] ;  /* 0xfe0000240c0c797e */ /* 0x000f2a0008121914 */
[----:B------:R-:W5:Y:S01]  /*2000*/  LDG.E.ENL2.256 R28, R24, desc[UR36][R24.64] ;  /* 0xfe0000241818797e */ /* 0x000f62000812191c */
[----:B------:R-:W-:-:S04]  /*2010*/  IMAD.IADD R81, R81, 0x1, R10 ;  /* 0x0000000151517824 */ /* 0x000fc800078e020a */
[----:B------:R-:W-:-:S05]  /*2020*/  IMAD R87, R10, 0x3, R81 ;  /* 0x000000030a577824 */ /* 0x000fca00078e0251 */
        /* <DEDUP_REMOVED lines=8> */
[----:B------:R-:W-:Y:S02]  /*20b0*/  LOP3.LUT R16, R16, R39, RZ, 0x3c, !PT ;  /* 0x0000002710107212 */ /* 0x000fe400078e3cff */
[----:B---3--:R-:W-:Y:S02]  /*20c0*/  LOP3.LUT R75, R75, R40, RZ, 0x3c, !PT ;  /* 0x000000284b4b7212 */ /* 0x008fe400078e3cff */
[----:B------:R-:W-:Y:S02]  /*20d0*/  LOP3.LUT R73, R73, R41, RZ, 0x3c, !PT ;  /* 0x0000002949497212 */ /* 0x000fe400078e3cff */
[----:B------:R-:W-:-:S02]  /*20e0*/  LOP3.LUT R71, R71, R42, RZ, 0x3c, !PT ;  /* 0x0000002a47477212 */ /* 0x000fc400078e3cff */
[----:B------:R-:W-:Y:S02]  /*20f0*/  LOP3.LUT R69, R69, R43, RZ, 0x3c, !PT ;  /* 0x0000002b45457212 */ /* 0x000fe400078e3cff */
[----:B------:R-:W-:Y:S02]  /*2100*/  LOP3.LUT R3, R3, R44, RZ, 0x3c, !PT ;  /* 0x0000002c03037212 */ /* 0x000fe400078e3cff */
[----:B------:R-:W-:Y:S02]  /*2110*/  LOP3.LUT R67, R67, R45, RZ, 0x3c, !PT ;  /* 0x0000002d43437212 */ /* 0x000fe400078e3cff */
[----:B------:R-:W-:Y:S02]  /*2120*/  LOP3.LUT R0, R0, R46, RZ, 0x3c, !PT ;  /* 0x0000002e00007212 */ /* 0x000fe400078e3cff */
[----:B------:R-:W-:Y:S02]  /*2130*/  LOP3.LUT R65, R65, R47, RZ, 0x3c, !PT ;  /* 0x0000002f41417212 */ /* 0x000fe400078e3cff */
[----:B----4-:R-:W-:-:S02]  /*2140*/  LOP3.LUT R5, R5, R12, RZ, 0x3c, !PT ;  /* 0x0000000c05057212 */ /* 0x010fc400078e3cff */
[----:B------:R-:W-:Y:S02]  /*2150*/  LOP3.LUT R63, R63, R13, RZ, 0x3c, !PT ;  /* 0x0000000d3f3f7212 */ /* 0x000fe400078e3cff */
[----:B------:R-:W-:Y:S02]  /*2160*/  LOP3.LUT R4, R4, R14, RZ, 0x3c, !PT ;  /* 0x0000000e04047212 */ /* 0x000fe400078e3cff */
[----:B------:R-:W-:Y:S02]  /*2170*/  LOP3.LUT R61, R61, R15, RZ, 0x3c, !PT ;  /* 0x0000000f3d3d7212 */ /* 0x000fe400078e3cff */
[----:B------:R-:W-:Y:S02]  /*2180*/  LOP3.LUT R7, R7, R20, RZ, 0x3c, !PT ;  /* 0x0000001407077212 */ /* 0x000fe400078e3cff */
[----:B------:R-:W-:Y:S02]  /*2190*/  LOP3.LUT R59, R59, R21, RZ, 0x3c, !PT ;  /* 0x000000153b3b7212 */ /* 0x000fe400078e3cff */
[----:B------:R-:W-:-:S02]  /*21a0*/  LOP3.LUT R6, R6, R22, RZ, 0x3c, !PT ;  /* 0x0000001606067212 */ /* 0x000fc400078e3cff */
[----:B------:R-:W-:Y:S02]  /*21b0*/  LOP3.LUT R57, R57, R23, RZ, 0x3c, !PT ;  /* 0x0000001739397212 */ /* 0x000fe400078e3cff */
[----:B-----5:R-:W-:Y:S02]  /*21c0*/  LOP3.LUT R9, R9, R24, RZ, 0x3c, !PT ;  /* 0x0000001809097212 */ /* 0x020fe400078e3cff */
        /* <DEDUP_REMOVED lines=8> */
[----:B------:R-:W-:Y:S05]  /*2250*/  BSYNC.RECONVERGENT B1 ;  /* 0x0000000000017941 */ /* 0x000fea0003800200 */
.L_x_1523:
[----:B------:R-:W-:Y:S05]  /*2260*/  BSYNC.RECONVERGENT B0 ;  /* 0x0000000000007941 */ /* 0x000fea0003800200 */
.L_x_1522:
[----:B------:R-:W-:Y:S01]  /*2270*/  ISETP.GE.U32.AND P0, PT, R81, R80, PT ;  /* 0x000000505100720c */ /* 0x000fe20003f06070 */
[----:B------:R-:W-:-:S12]  /*2280*/  BSSY.RECONVERGENT B0, `(.L_x_1525) ;  /* 0x0000016000007945 */ /* 0x000fd80003800200 */
[----:B------:R-:W-:Y:S05]  /*2290*/  @P0 BRA `(.L_x_1526) ;  /* 0x0000000000500947 */ /* 0x000fea0003800000 */
[----:B------:R-:W-:-:S05]  /*22a0*/  SHF.R.U32.HI R33, RZ, 0x2, R81 ;  /* 0x00000002ff217819 */ /* 0x000fca0000011651 */
[----:B------:R-:W-:-:S06]  /*22b0*/  IMAD.WIDE.U32 R32, R33, 0x20, R84 ;  /* 0x0000002021207825 */ /* 0x000fcc00078e0054 */
[----:B------:R-:W5:Y:S01]  /*22c0*/  LDG.E.ENL2.256 R36, R32, desc[UR36][R32.64] ;  /* 0xfe0000242020797e */ /* 0x000f620008121924 */
[----:B------:R-:W-:-:S04]  /*22d0*/  IADD3 R87, PT, PT, R81, R10, RZ ;  /* 0x0000000a51577210 */ /* 0x000fc80007ffe0ff */
[----:B------:R-:W-:-:S13]  /*22e0*/  ISETP.GE.U32.AND P1, PT, R87, R80, PT ;  /* 0x000000505700720c */ /* 0x000fda0003f26070 */
[----:B------:R-:W-:Y:S05]  /*22f0*/  @P1 BRA `(.L_x_1526) ;  /* 0x0000000000381947 */ /* 0x000fea0003800000 */
[----:B------:R-:W-:-:S05]  /*2300*/  SHF.R.U32.HI R41, RZ, 0x2, R87 ;  /* 0x00000002ff297819 */ /* 0x000fca0000011657 */
[----:B------:R-:W-:-:S06]  /*2310*/  IMAD.WIDE.U32 R40, R41, 0x20, R84 ;  /* 0x0000002029287825 */ /* 0x000fcc00078e0054 */
[----:B------:R-:W5:Y:S01]  /*2320*/  LDG.E.ENL2.256 R44, R40, desc[UR36][R40.64] ;  /* 0xfe0000242828797e */ /* 0x000f62000812192c */
[----:B------:R-:W-:-:S05]  /*2330*/  IMAD.IADD R87, R87, 0x1, R10 ;  /* 0x0000000157577824 */ /* 0x000fca00078e020a */
[----:B------:R-:W-:-:S13]  /*2340*/  ISETP.GE.U32.AND P1, PT, R87, R80, PT ;  /* 0x000000505700720c */ /* 0x000fda0003f26070 */
[----:B------:R-:W-:Y:S05]  /*2350*/  @P1 BRA `(.L_x_1526) ;  /* 0x0000000000201947 */ /* 0x000fea0003800000 */
[----:B------:R-:W-:Y:S02]  /*2360*/  IADD3 R15, PT, PT, R87, R10, RZ ;  /* 0x0000000a570f7210 */ /* 0x000fe40007ffe0ff */
[----:B------:R-:W-:Y:S02]  /*2370*/  SHF.R.U32.HI R13, RZ, 0x2, R87 ;  /* 0x00000002ff0d7819 */ /* 0x000fe40000011657 */
[----:B------:R-:W-:-:S03]  /*2380*/  ISETP.GE.U32.AND P1, PT, R15, R80, PT ;  /* 0x000000500f00720c */ /* 0x000fc60003f26070 */
[----:B------:R-:W-:-:S10]  /*2390*/  IMAD.WIDE.U32 R12, R13, 0x20, R84 ;  /* 0x000000200d0c7825 */ /* 0x000fd400078e0054 */
[----:B------:R-:W-:-:S05]  /*23a0*/  @!P1 SHF.R.U32.HI R15, RZ, 0x2, R15 ;  /* 0x00000002ff0f9819 */ /* 0x000fca000001160f */
[----:B------:R-:W-:Y:S02]  /*23b0*/  @!P1 IMAD.WIDE.U32 R84, R15, 0x20, R84 ;  /* 0x000000200f549825 */ /* 0x000fe400078e0054 */
[----:B------:R-:W5:Y:S04]  /*23c0*/  LDG.E.ENL2.256 R20, R12, desc[UR36][R12.64] ;  /* 0xfe0000240c0c797e */ /* 0x000f680008121914 */
[----:B------:R0:W5:Y:S02]  /*23d0*/  @!P1 LDG.E.ENL2.256 R28, R24, desc[UR36][R84.64] ;  /* 0xfe0000245418997e */ /* 0x000164000812191c */
.L_x_1526:
[----:B------:R-:W-:Y:S05]  /*23e0*/  BSYNC.RECONVERGENT B0 ;  /* 0x0000000000007941 */ /* 0x000fea0003800200 */
.L_x_1525:
[----:B------:R-:W-:Y:S04]  /*23f0*/  BSSY.RECONVERGENT B0, `(.L_x_1527) ;  /* 0x000002a000007945 */ /* 0x000fe80003800200 */
[----:B------:R-:W-:Y:S05]  /*2400*/  @P0 BRA `(.L_x_1528) ;  /* 0x0000000000a00947 */ /* 0x000fea0003800000 */
[----:B------:R-:W-:Y:S01]  /*2410*/  IMAD.IADD R81, R81, 0x1, R10 ;  /* 0x0000000151517824 */ /* 0x000fe200078e020a */
[----:B-----5:R-:W-:Y:S02]  /*2420*/  LOP3.LUT R54, R32, R54, RZ, 0x3c, !PT ;  /* 0x0000003620367212 */ /* 0x020fe400078e3cff */
[----:B------:R-:W-:Y:S02]  /*2430*/  LOP3.LUT R52, R33, R52, RZ, 0x3c, !PT ;  /* 0x0000003421347212 */ /* 0x000fe400078e3cff */
[----:B------:R-:W-:Y:S02]  /*2440*/  ISETP.GE.U32.AND P0, PT, R81, R80, PT ;  /* 0x000000505100720c */ /* 0x000fe40003f06070 */
[----:B------:R-:W-:Y:S02]  /*2450*/  LOP3.LUT R79, R34, R79, RZ, 0x3c, !PT ;  /* 0x0000004f224f7212 */ /* 0x000fe400078e3cff */
[----:B------:R-:W-:Y:S02]  /*2460*/  LOP3.LUT R50, R35, R50, RZ, 0x3c, !PT ;  /* 0x0000003223327212 */ /* 0x000fe400078e3cff */
[----:B------:R-:W-:-:S02]  /*2470*/  LOP3.LUT R48, R36, R48, RZ, 0x3c, !PT ;  /* 0x0000003024307212 */ /* 0x000fc400078e3cff */
[----:B------:R-:W-:Y:S02]  /*2480*/  LOP3.LUT R18, R37, R18, RZ, 0x3c, !PT ;  /* 0x0000001225127212 */ /* 0x000fe400078e3cff */
[----:B------:R-:W-:Y:S02]  /*2490*/  LOP3.LUT R77, R38, R77, RZ, 0x3c, !PT ;  /* 0x0000004d264d7212 */ /* 0x000fe400078e3cff */
[----:B------:R-:W-:Y:S01]  /*24a0*/  LOP3.LUT R16, R39, R16, RZ, 0x3c, !PT ;  /* 0x0000001027107212 */ /* 0x000fe200078e3cff */
[----:B------:R-:W-:Y:S06]  /*24b0*/  @P0 BRA `(.L_x_1528) ;  /* 0x0000000000740947 */ /* 0x000fec0003800000 */
[----:B------:R-:W-:Y:S02]  /*24c0*/  IADD3 R33, PT, PT, R81, R10, RZ ;  /* 0x0000000a51217210 */ /* 0x000fe40007ffe0ff */
[----:B------:R-:W-:Y:S02]  /*24d0*/  LOP3.LUT R75, R40, R75, RZ, 0x3c, !PT ;  /* 0x0000004b284b7212 */ /* 0x000fe400078e3cff */
[----:B------:R-:W-:Y:S02]  /*24e0*/  ISETP.GE.U32.AND P0, PT, R33, R80, PT ;  /* 0x000000502100720c */ /* 0x000fe40003f06070 */
[----:B------:R-:W-:Y:S02]  /*24f0*/  LOP3.LUT R73, R41, R73, RZ, 0x3c, !PT ;  /* 0x0000004929497212 */ /* 0x000fe400078e3cff */
[----:B------:R-:W-:Y:S02]  /*2500*/  LOP3.LUT R71, R42, R71, RZ, 0x3c, !PT ;  /* 0x000000472a477212 */ /* 0x000fe400078e3cff */
[----:B------:R-:W-:-:S02]  /*2510*/  LOP3.LUT R69, R43, R69, RZ, 0x3c, !PT ;  /* 0x000000452b457212 */ /* 0x000fc400078e3cff */
[----:B------:R-:W-:Y:S02]  /*2520*/  LOP3.LUT R3, R44, R3, RZ, 0x3c, !PT ;  /* 0x000000032c037212 */ /* 0x000fe400078e3cff */
[----:B------:R-:W-:Y:S02]  /*2530*/  LOP3.LUT R67, R45, R67, RZ, 0x3c, !PT ;  /* 0x000000432d437212 */ /* 0x000fe400078e3cff */
[----:B------:R-:W-:Y:S02]  /*2540*/  LOP3.LUT R0, R46, R0, RZ, 0x3c, !PT ;  /* 0x000000002e007212 */ /* 0x000fe400078e3cff */
[----:B------:R-:W-:Y:S01]  /*2550*/  LOP3.LUT R65, R47, R65, RZ, 0x3c, !PT ;  /* 0x000000412f417212 */ /* 0x000fe200078e3cff */
[----:B------:R-:W-:Y:S06]  /*2560*/  @P0 BRA `(.L_x_1528) ;  /* 0x0000000000480947 */ /* 0x000fec0003800000 */
[----:B------:R-:W-:Y:S01]  /*2570*/  IMAD.IADD R33, R33, 0x1, R10 ;  /* 0x0000000121217824 */ /* 0x000fe200078e020a */
[----:B------:R-:W-:Y:S02]  /*2580*/  LOP3.LUT R5, R12, R5, RZ, 0x3c, !PT ;  /* 0x000000050c057212 */ /* 0x000fe400078e3cff */
        /* <DEDUP_REMOVED lines=8> */
[----:B------:R-:W-:Y:S02]  /*2610*/  @!P0 LOP3.LUT R9, R24, R9, RZ, 0x3c, !PT ;  /* 0x0000000918098212 */ /* 0x000fe400078e3cff */
[----:B------:R-:W-:Y:S02]  /*2620*/  @!P0 LOP3.LUT R55, R25, R55, RZ, 0x3c, !PT ;  /* 0x0000003719378212 */ /* 0x000fe400078e3cff */
[----:B------:R-:W-:-:S02]  /*2630*/  @!P0 LOP3.LUT R8, R26, R8, RZ, 0x3c, !PT ;  /* 0x000000081a088212 */ /* 0x000fc400078e3cff */
[----:B------:R-:W-:Y:S02]  /*2640*/  @!P0 LOP3.LUT R53, R27, R53, RZ, 0x3c, !PT ;  /* 0x000000351b358212 */ /* 0x000fe400078e3cff */
[----:B------:R-:W-:Y:S02]  /*2650*/  @!P0 LOP3.LUT R11, R28, R11, RZ, 0x3c, !PT ;  /* 0x0000000b1c0b8212 */ /* 0x000fe400078e3cff */
[----:B------:R-:W-:Y:S02]  /*2660*/  @!P0 LOP3.LUT R51, R29, R51, RZ, 0x3c, !PT ;  /* 0x000000331d338212 */ /* 0x000fe400078e3cff */
[----:B------:R-:W-:Y:S02]  /*2670*/  @!P0 LOP3.LUT R19, R30, R19, RZ, 0x3c, !PT ;  /* 0x000000131e138212 */ /* 0x000fe400078e3cff */
[----:B------:R-:W-:-:S07]  /*2680*/  @!P0 LOP3.LUT R49, R31, R49, RZ, 0x3c, !PT ;  /* 0x000000311f318212 */ /* 0x000fce00078e3cff */
.L_x_1528:
[----:B------:R-:W-:Y:S05]  /*2690*/  BSYNC.RECONVERGENT B0 ;  /* 0x0000000000007941 */ /* 0x000fea0003800200 */
.L_x_1527:
        /* <DEDUP_REMOVED lines=17> */
.L_x_1521:
[----:B------:R-:W-:-:S13]  /*27b0*/  ISETP.NE.AND P0, PT, R24, 0x1, PT ;  /* 0x000000011800780c */ /* 0x000fda0003f05270 */
        /* <DEDUP_REMOVED lines=68> */
.L_x_1532:
        /* <DEDUP_REMOVED lines=9> */
[----:B------:R-:W2:Y:S01]  /*2c90*/  LDG.E.ENL2.256 R40, R36, desc[UR36][R36.64] ;  /* 0xfe0000242424797e */ /* 0x000ea20008121928 */
[----:B------:R-:W-:Y:S01]  /*2ca0*/  IMAD.WIDE.U32 R44, R45, 0x20, R84 ;  /* 0x000000202d2c7825 */ /* 0x000fe200078e0054 */
[----:B------:R-:W-:-:S03]  /*2cb0*/  SHF.R.U32.HI R21, RZ, 0x2, R20 ;  /* 0x00000002ff157819 */ /* 0x000fc60000011614 */
[----:B------:R-:W-:Y:S02]  /*2cc0*/  IMAD R22, R0, R79, RZ ;  /* 0x0000004f00167224 */ /* 0x000fe400078e02ff */
[----:B------:R-:W3:Y:S01]  /*2cd0*/  LDG.E.ENL2.256 R48, R44, desc[UR36][R44.64] ;  /* 0xfe0000242c2c797e */ /* 0x000ee20008121930 */
[----:B------:R-:W-:Y:S02]  /*2ce0*/  IMAD.WIDE.U32 R20, R21, 0x20, R84 ;  /* 0x0000002015147825 */ /* 0x000fe400078e0054 */
[----:B------:R-:W-:-:S04]  /*2cf0*/  SHF.R.U32.HI R29, RZ, 0x2, R22 ;  /* 0x00000002ff1d7819 */ /* 0x000fc80000011616 */
[----:B------:R-:W4:Y:S01]  /*2d00*/  LDG.E.ENL2.256 R24, R20, desc[UR36][R20.64] ;  /* 0xfe0000241414797e */ /* 0x000f220008121918 */
[----:B------:R-:W-:-:S06]  /*2d10*/  IMAD.WIDE.U32 R28, R29, 0x20, R84 ;  /* 0x000000201d1c7825 */ /* 0x000fcc00078e0054 */
[----:B------:R-:W5:Y:S01]  /*2d20*/  LDG.E.ENL2.256 R32, R28, desc[UR36][R28.64] ;  /* 0xfe0000241c1c797e */ /* 0x000f620008121920 */
[----:B------:R-:W-:-:S05]  /*2d30*/  IADD3 R79, PT, PT, R79, R14, RZ ;  /* 0x0000000e4f4f7210 */ /* 0x000fca0007ffe0ff */
        /* <DEDUP_REMOVED lines=36> */
.L_x_1531:
[----:B------:R-:W-:Y:S05]  /*2f80*/  BSYNC.RECONVERGENT B0 ;  /* 0x0000000000007941 */ /* 0x000fea0003800200 */
.L_x_1530:
[----:B------:R-:W-:Y:S01]  /*2f90*/  ISETP.GE.U32.AND P0, PT, R79, R80, PT ;  /* 0x000000504f00720c */ /* 0x000fe20003f06070 */
[----:B------:R-:W-:-:S12]  /*2fa0*/  BSSY.RECONVERGENT B0, `(.L_x_1533) ;  /* 0x000001a000007945 */ /* 0x000fd80003800200 */
[----:B------:R-:W-:Y:S05]  /*2fb0*/  @P0 BRA `(.L_x_1534) ;  /* 0x0000000000600947 */ /* 0x000fea0003800000 */
[----:B------:R-:W-:-:S05]  /*2fc0*/  IMAD R36, R0, R79, RZ ;  /* 0x0000004f00247224 */ /* 0x000fca00078e02ff */
[----:B------:R-:W-:-:S05]  /*2fd0*/  SHF.R.U32.HI R37, RZ, 0x2, R36 ;  /* 0x00000002ff257819 */ /* 0x000fca0000011624 */
[----:B------:R-:W-:-:S06]  /*2fe0*/  IMAD.WIDE.U32 R36, R37, 0x20, R84 ;  /* 0x0000002025247825 */ /* 0x000fcc00078e0054 */
[----:B------:R-:W5:Y:S01]  /*2ff0*/  LDG.E.ENL2.256 R40, R36, desc[UR36][R36.64] ;  /* 0xfe0000242424797e */ /* 0x000f620008121928 */
[----:B------:R-:W-:-:S05]  /*3000*/  IMAD.IADD R81, R79, 0x1, R14 ;  /* 0x000000014f517824 */ /* 0x000fca00078e020e */
[----:B------:R-:W-:-:S13]  /*3010*/  ISETP.GE.U32.AND P1, PT, R81, R80, PT ;  /* 0x000000505100720c */ /* 0x000fda0003f26070 */
[----:B------:R-:W-:Y:S05]  /*3020*/  @P1 BRA `(.L_x_1534) ;  /* 0x0000000000441947 */ /* 0x000fea0003800000 */
[----:B------:R-:W-:-:S05]  /*3030*/  IMAD R44, R0, R81, RZ ;  /* 0x00000051002c7224 */ /* 0x000fca00078e02ff */
[----:B------:R-:W-:-:S05]  /*3040*/  SHF.R.U32.HI R45, RZ, 0x2, R44 ;  /* 0x00000002ff2d7819 */ /* 0x000fca000001162c */
[----:B------:R-:W-:-:S06]  /*3050*/  IMAD.WIDE.U32 R44, R45, 0x20, R84 ;  /* 0x000000202d2c7825 */ /* 0x000fcc00078e0054 */
[----:B------:R-:W5:Y:S01]  /*3060*/  LDG.E.ENL2.256 R48, R44, desc[UR36][R44.64] ;  /* 0xfe0000242c2c797e */ /* 0x000f620008121930 */
        /* <DEDUP_REMOVED lines=11> */
[----:B------:R-:W5:Y:S04]  /*3120*/  LDG.E.ENL2.256 R24, R20, desc[UR36][R20.64] ;  /* 0xfe0000241414797e */ /* 0x000f680008121918 */
[----:B------:R0:W5:Y:S02]  /*3130*/  @!P1 LDG.E.ENL2.256 R32, R28, desc[UR36][R84.64] ;  /* 0xfe000024541c997e */ /* 0x0001640008121920 */
.L_x_1534:
[----:B------:R-:W-:Y:S05]  /*3140*/  BSYNC.RECONVERGENT B0 ;  /* 0x0000000000007941 */ /* 0x000fea0003800200 */
.L_x_1533:
[----:B------:R-:W-:Y:S04]  /*3150*/  BSSY.RECONVERGENT B0, `(.L_x_1535) ;  /* 0x000002a000007945 */ /* 0x000fe80003800200 */
[----:B------:R-:W-:Y:S05]  /*3160*/  @P0 BRA `(.L_x_1536) ;  /* 0x0000000000a00947 */ /* 0x000fea0003800000 */
[----:B------:R-:W-:Y:S02]  /*3170*/  IADD3 R79, PT, PT, R79, R14, RZ ;  /* 0x0000000e4f4f7210 */ /* 0x000fe40007ffe0ff */
[----:B-----5:R-:W-:Y:S02]  /*3180*/  LOP3.LUT R58, R36, R58, RZ, 0x3c, !PT ;  /* 0x0000003a243a7212 */ /* 0x020fe400078e3cff */
        /* <DEDUP_REMOVED lines=29> */
[----:B------:R-:W-:Y:S02]  /*3360*/  LOP3.LUT R10, R27, R10, RZ, 0x3c, !PT ;  /* 0x0000000a1b0a7212 */ /* 0x000fe400078e3cff */
[----:B------:R-:W-:Y:S02]  /*3370*/  @!P0 LOP3.LUT R63, R28, R63, RZ, 0x3c, !PT ;  /* 0x0000003f1c3f8212 */ /* 0x000fe400078e3cff */
[----:B------:R-:W-:-:S02]  /*3380*/  @!P0 LOP3.LUT R9, R29, R9, RZ, 0x3c, !PT ;  /* 0x000000091d098212 */ /* 0x000fc400078e3cff */
[----:B------:R-:W-:Y:S02]  /*3390*/  @!P0 LOP3.LUT R65, R30, R65, RZ, 0x3c, !PT ;  /* 0x000000411e418212 */ /* 0x000fe400078e3cff */
[----:B------:R-:W-:Y:S02]  /*33a0*/  @!P0 LOP3.LUT R12, R31, R12, RZ, 0x3c, !PT ;  /* 0x0000000c1f0c8212 */ /* 0x000fe400078e3cff */
[----:B------:R-:W-:Y:S02]  /*33b0*/  @!P0 LOP3.LUT R67, R32, R67, RZ, 0x3c, !PT ;  /* 0x0000004320438212 */ /* 0x000fe400078e3cff */
[----:B------:R-:W-:Y:S02]  /*33c0*/  @!P0 LOP3.LUT R11, R33, R11, RZ, 0x3c, !PT ;  /* 0x0000000b210b8212 */ /* 0x000fe400078e3cff */
[----:B------:R-:W-:Y:S02]  /*33d0*/  @!P0 LOP3.LUT R69, R34, R69, RZ, 0x3c, !PT ;  /* 0x0000004522458212 */ /* 0x000fe400078e3cff */
[----:B------:R-:W-:-:S07]  /*33e0*/  @!P0 LOP3.LUT R13, R35, R13, RZ, 0x3c, !PT ;  /* 0x0000000d230d8212 */ /* 0x000fce00078e3cff */
.L_x_1536:
[----:B------:R-:W-:Y:S05]  /*33f0*/  BSYNC.RECONVERGENT B0 ;  /* 0x0000000000007941 */ /* 0x000fea0003800200 */
.L_x_1535:
        /* <DEDUP_REMOVED lines=17> */
.L_x_1529:
[----:B------:R-:W0:Y:S01]  /*3510*/  LDCU UR4, c[0x0][0x39c] ;  /* 0x00007380ff0477ac */ /* 0x000e220008000800 */
[----:B------:R-:W1:Y:S01]  /*3520*/  LDC R0, c[0x0][0x388] ;  /* 0x0000e200ff007b82 */ /* 0x000e620000000800 */
[----:B------:R-:W-:Y:S07]  /*3530*/  BSSY.RECONVERGENT B0, `(.L_x_1537) ;  /* 0x000048e000007945 */ /* 0x000fee0003800200 */
[----:B------:R-:W2:Y:S01]  /*3540*/  LDC R10, c[0x0][0x38c] ;  /* 0x0000e300ff0a7b82 */ /* 0x000ea20000000800 */
[----:B0-----:R-:W-:-:S04]  /*3550*/  IMAD.U32 R78, RZ, RZ, UR4 ;  /* 0x00000004ff4e7e24 */ /* 0x001fc8000f8e00ff */
[----:B------:R-:W-:Y:S01]  /*3560*/  IMAD R3, R78, 0x3, R75 ;  /* 0x000000034e037824 */ /* 0x000fe200078e024b */
[----:B-1----:R-:W-:Y:S01]  /*3570*/  MOV R8, R0 ;  /* 0x0000000000087202 */ /* 0x002fe20000000f00 */
[----:B------:R-:W-:-:S03]  /*3580*/  IMAD.MOV.U32 R11, RZ, RZ, R0 ;  /* 0x000000ffff0b7224 */ /* 0x000fc600078e0000 */
        /* <DEDUP_REMOVED lines=31> */
[----:B------:R0:W5:Y:S01]  /*3780*/  @!P0 LDG.E.ENL2.256 R20, R12, desc[UR36][R84.64] ;  /* 0xfe000024540c897e */ /* 0x0001620008121914 */
        /* <DEDUP_REMOVED lines=33> */
.L_x_1544:
[----:B0-----:R-:W0:Y:S01]  /*39a0*/  LDCU UR4, c[0x0][0x39c] ;  /* 0x00007380ff0477ac */ /* 0x001e220008000800 */
[-C--:B-----5:R-:W-:Y:S01]  /*39b0*/  @!P0 MOV R54, R22.reuse ;  /* 0x0000001600368202 */ /* 0x0a0fe20000000f00 */
[--C-:B------:R-:W-:Y:S01]  /*39c0*/  @!P0 IMAD.MOV.U32 R55, RZ, RZ, R23.reuse ;  /* 0x000000ffff378224 */ /* 0x100fe200078e0017 */
[-C--:B------:R-:W-:Y:S01]  /*39d0*/  @!P0 MOV R50, R22.reuse ;  /* 0x0000001600328202 */ /* 0x080fe20000000f00 */
[--C-:B------:R-:W-:Y:S01]  /*39e0*/  @!P0 IMAD.MOV.U32 R51, RZ, RZ, R23.reuse ;  /* 0x000000ffff338224 */ /* 0x100fe200078e0017 */
        /* <DEDUP_REMOVED lines=324> */
.L_x_1540:
[----:B------:R-:W-:-:S04]  /*4e30*/  LOP3.LUT R47, R26, 0xffffffe0, RZ, 0xc0, !PT ;  /* 0xffffffe01a2f7812 */ /* 0x000fc800078ec0ff */
[----:B------:R-:W-:-:S04]  /*4e40*/  IADD3 R46, P1, PT, R47, R84, RZ ;  /* 0x000000542f2e7210 */ /* 0x000fc80007f3e0ff */
[----:B------:R-:W-:-:S06]  /*4e50*/  IADD3.X R47, PT, PT, RZ, R85, RZ, P1, !PT ;  /* 0x00000055ff2f7210 */ /* 0x000fcc0000ffe4ff */
[----:B------:R-:W5:Y:S01]  /*4e60*/  LDG.E.ENL2.256 R44, R40, desc[UR36][R46.64] ;  /* 0xfe0000242e28797e */ /* 0x000f62000812192c */
        /* <DEDUP_REMOVED lines=237> */
.L_x_1541:
[----:B------:R-:W-:-:S04]  /*5d40*/  LOP3.LUT R51, R30, 0xffffffe0, RZ, 0xc0, !PT ;  /* 0xffffffe01e337812 */ /* 0x000fc800078ec0ff */
[----:B------:R-:W-:-:S05]  /*5d50*/  IADD3 R50, P1, PT, R51, R84, RZ ;  /* 0x0000005433327210 */ /* 0x000fca0007f3e0ff */
[----:B------:R-:W-:-:S06]  /*5d60*/  IMAD.X R51, RZ, RZ, R85, P1 ;  /* 0x000000ffff337224 */ /* 0x000fcc00008e0655 */
[----:B------:R-:W5:Y:S01]  /*5d70*/  LDG.E.ENL2.256 R48, R36, desc[UR36][R50.64] ;  /* 0xfe0000243224797e */ /* 0x000f620008121930 */
        /* <DEDUP_REMOVED lines=237> */
.L_x_1542:
        /* <DEDUP_REMOVED lines=241> */
.L_x_1543:
[----:B------:R-:W-:-:S04]  /*7b60*/  LOP3.LUT R25, R28, 0xffffffe0, RZ, 0xc0, !PT ;  /* 0xffffffe01c197812 */ /* 0x000fc800078ec0ff */
[----:B------:R-:W-:-:S05]  /*7b70*/  IADD3 R24, P1, PT, R25, R84, RZ ;  /* 0x0000005419187210 */ /* 0x000fca0007f3e0ff */
[----:B------:R-:W-:-:S06]  /*7b80*/  IMAD.X R25, RZ, RZ, R85, P1 ;  /* 0x000000ffff197224 */ /* 0x000fcc00008e0655 */
[----:B------:R-:W5:Y:S02]  /*7b90*/  LDG.E.ENL2.256 R28, R24, desc[UR36][R24.64] ;  /* 0xfe0000241818797e */ /* 0x000f64000812191c */
.L_x_1539:
[----:B------:R-:W1:Y:S01]  /*7ba0*/  LDCU UR5, c[0x0][0x394] ;  /* 0x00007280ff0577ac */ /* 0x000e620008000800 */
[----:B------:R-:W-:Y:S02]  /*7bb0*/  MOV R78, UR4 ;  /* 0x00000004004e7c02 */ /* 0x000fe40008000f00 */
        /* <DEDUP_REMOVED lines=10> */
[----:B-1----:R-:W-:Y:S02]  /*7c60*/  MOV R80, UR5 ;  /* 0x0000000500507c02 */ /* 0x002fe40008000f00 */
        /* <DEDUP_REMOVED lines=24> */
[----:B------:R-:W-:Y:S01]  /*7df0*/  LOP3.LUT R10, R10, R31, RZ, 0x3c, !PT ;  /* 0x0000001f0a0a7212 */ /* 0x000fe200078e3cff */
[----:B------:R-:W-:Y:S06]  /*7e00*/  @!P1 BRA `(.L_x_1544) ;  /* 0xffffffb800e49947 */ /* 0x000fec000383ffff */
.L_x_1538:
[----:B0-----:R-:W-:Y:S05]  /*7e10*/  BSYNC.RECONVERGENT B0 ;  /* 0x0000000000007941 */ /* 0x001fea0003800200 */
.L_x_1537:
        /* <DEDUP_REMOVED lines=284> */
.L_x_1548:
[----:B------:R-:W-:Y:S02]  /*8fe0*/  SHF.R.U32.HI R20, RZ, 0x5, R20 ;  /* 0x00000005ff147819 */ /* 0x000fe40000011614 */
[----:B------:R-:W-:-:S07]  /*8ff0*/  MOV R21, RZ ;  /* 0x000000ff00157202 */ /* 0x000fce0000000f00 */
.L_x_1547:
[----:B------:R-:W0:Y:S02]  /*9000*/  LDCU.64 UR4, c[0x0][0x760] ;  /* 0x0000ec00ff0477ac */ /* 0x000e240008000a00 */
[----:B0-----:R-:W-:-:S05]  /*9010*/  IADD3 R77, P1, PT, R76, UR4, RZ ;  /* 0x000000044c4d7c10 */ /* 0x001fca000ff3e0ff */
[----:B------:R-:W-:Y:S01]  /*9020*/  IMAD.X R76, RZ, RZ, UR5, P1 ;  /* 0x00000005ff4c7e24 */ /* 0x000fe200088e06ff */
[----:B------:R-:W-:-:S04]  /*9030*/  LEA R40, P1, R20, R77, 0x5 ;  /* 0x0000004d14287211 */ /* 0x000fc800078228ff */
[----:B------:R-:W-:-:S06]  /*9040*/  LEA.HI.X R41, R20, R76, R21, 0x5, P1 ;  /* 0x0000004c14297211 */ /* 0x000fcc00008f2c15 */
[----:B------:R-:W5:Y:S01]  /*9050*/  LDG.E.ENL2.256 R44, R40, desc[UR36][R40.64] ;  /* 0xfe0000242828797e */ /* 0x000f62000812192c */
        /* <DEDUP_REMOVED lines=278> */
.L_x_1550:
[----:B------:R-:W-:Y:S01]  /*a1c0*/  SHF.R.U32.HI R14, RZ, 0x5, R36 ;  /* 0x00000005ff0e7819 */ /* 0x000fe20000011624 */
[----:B------:R-:W-:-:S07]  /*a1d0*/  IMAD.MOV.U32 R15, RZ, RZ, RZ ;  /* 0x000000ffff0f7224 */ /* 0x000fce00078e00ff */
.L_x_1549:
        /* <DEDUP_REMOVED lines=281> */
.L_x_1552:
[----:B------:R-:W-:Y:S01]  /*b370*/  SHF.R.U32.HI R14, RZ, 0x5, R32 ;  /* 0x00000005ff0e7819 */ /* 0x000fe20000011620 */
[----:B------:R-:W-:-:S07]  /*b380*/  IMAD.MOV.U32 R15, RZ, RZ, RZ ;  /* 0x000000ffff0f7224 */ /* 0x000fce00078e00ff */
.L_x_1551:
        /* <DEDUP_REMOVED lines=281> */
.L_x_1554:
[----:B------:R-:W-:Y:S01]  /*c520*/  SHF.R.U32.HI R20, RZ, 0x5, R20 ;  /* 0x00000005ff147819 */ /* 0x000fe20000011614 */
[----:B------:R-:W-:-:S07]  /*c530*/  IMAD.MOV.U32 R21, RZ, RZ, RZ ;  /* 0x000000ffff157224 */ /* 0x000fce00078e00ff */
.L_x_1553:
[----:B------:R-:W-:-:S04]  /*c540*/  LEA R24, P0, R20, R77, 0x5 ;  /* 0x0000004d14187211 */ /* 0x000fc800078028ff */
[----:B------:R-:W-:-:S06]  /*c550*/  LEA.HI.X R25, R20, R76, R21, 0x5, P0 ;  /* 0x0000004c14197211 */ /* 0x000fcc00000f2c15 */
[----:B------:R-:W5:Y:S03]  /*c560*/  LDG.E.ENL2.256 R28, R24, desc[UR36][R24.64] ;  /* 0xfe0000241818797e */ /* 0x000f66000812191c */
.L_x_1546:
[----:B------:R-:W-:Y:S05]  /*c570*/  BSYNC.RECONVERGENT B0 ;  /* 0x0000000000007941 */ /* 0x000fea0003800200 */
.L_x_1545:
        /* <DEDUP_REMOVED lines=43> */
.L_x_1556:
[----:B------:R-:W-:Y:S05]  /*c830*/  BSYNC.RECONVERGENT B0 ;  /* 0x0000000000007941 */ /* 0x000fea0003800200 */
.L_x_1555:
        /* <DEDUP_REMOVED lines=10> */
[----:B-----5:R-:W-:Y:S02]  /*c8e0*/  LOP3.LUT R52, R64, R19, RZ, 0x3c, !PT ;  /* 0x0000001340347212 */ /* 0x020fe400078e3cff */
[----:B------:R-:W-:-:S02]  /*c8f0*/  LOP3.LUT R6, R65, R6, RZ, 0x3c, !PT ;  /* 0x0000000641067212 */ /* 0x000fc400078e3cff */
[----:B------:R-:W-:Y:S02]  /*c900*/  LOP3.LUT R7, R63, R18, RZ, 0x3c, !PT ;  /* 0x000000123f077212 */ /* 0x000fe400078e3cff */
[----:B------:R-:W-:Y:S02]  /*c910*/  LOP3.LUT R11, R57, R16, RZ, 0x3c, !PT ;  /* 0x00000010390b7212 */ /* 0x000fe400078e3cff */
[----:B------:R-:W-:Y:S02]  /*c920*/  LOP3.LUT R8, R3, R8, RZ, 0x3c, !PT ;  /* 0x0000000803087212 */ /* 0x000fe400078e3cff */
[----:B------:R-:W-:-:S07]  /*c930*/  LOP3.LUT R9, R69, R10, RZ, 0x3c, !PT ;  /* 0x0000000a45097212 */ /* 0x000fce00078e3cff */
.L_x_1520:
[----:B------:R-:W-:Y:S01]  /*c940*/  IMAD.MOV.U32 R18, RZ, RZ, R58 ;  /* 0x000000ffff127224 */ /* 0x000fe200078e003a */
[----:B------:R-:W-:-:S07]  /*c950*/  MOV R19, R52 ;  /* 0x0000003400137202 */ /* 0x000fce0000000f00 */
.L_x_1508:
[----:B------:R-:W-:Y:S05]  /*c960*/  BSYNC.RECONVERGENT B6 ;  /* 0x0000000000067941 */ /* 0x000fea0003800200 */
.L_x_1507:
[----:B------:R-:W1:Y:S02]  /*c970*/  LDCU UR4, c[0x0][0x3ac] ;  /* 0x00007580ff0477ac */ /* 0x000e640008000800 */
[----:B-1----:R-:W-:-:S09]  /*c980*/  UISETP.NE.AND UP0, UPT, UR4, URZ, UPT ;  /* 0x000000ff0400728c */ /* 0x002fd2000bf05270 */
[----:B------:R-:W-:Y:S05]  /*c990*/  BRA.U !UP0, `(.L_x_1557) ;  /* 0x0000000108cc7547 */ /* 0x000fea000b800000 */
[----:B------:R-:W1:Y:S01]  /*c9a0*/  S2R R5, SR_CgaCtaId ;  /* 0x0000000000057919 */ /* 0x000e620000008800 */
[----:B------:R-:W2:Y:S01]  /*c9b0*/  LDC R16, c[0x0][0x360] ;  /* 0x0000d800ff107b82 */ /* 0x000ea20000000800 */
[----:B------:R-:W-:Y:S01]  /*c9c0*/  MOV R3, 0x400 ;  /* 0x0000040000037802 */ /* 0x000fe20000000f00 */
[----:B-----5:R-:W-:Y:S01]  /*c9d0*/  IMAD.MOV.U32 R12, RZ, RZ, R0 ;  /* 0x000000ffff0c7224 */ /* 0x020fe200078e0000 */
[----:B------:R-:W-:Y:S01]  /*c9e0*/  MOV R13, R11 ;  /* 0x0000000b000d7202 */ /* 0x000fe20000000f00 */
[----:B------:R-:W-:Y:S01]  /*c9f0*/  IMAD.MOV.U32 R14, RZ, RZ, R8 ;  /* 0x000000ffff0e7224 */ /* 0x000fe200078e0008 */
[----:B------:R-:W-:Y:S01]  /*ca00*/  MOV R15, R9 ;  /* 0x00000009000f7202 */ /* 0x000fe20000000f00 */
[----:B------:R-:W-:Y:S02]  /*ca10*/  VIADD R4, R3, 0x10 ;  /* 0x0000001003047836 */ /* 0x000fe40000000000 */
[----:B------:R-:W3:Y:S01]  /*ca20*/  LDC R24, c[0x0][0x364] ;  /* 0x0000d900ff187b82 */ /* 0x000ee20000000800 */
[----:B--2---:R-:W-:-:S02]  /*ca30*/  IMAD R3, R2, R16, R17 ;  /* 0x0000001002037224 */ /* 0x004fc400078e0211 */
[----:B-1----:R-:W-:Y:S01]  /*ca40*/  LEA R10, R5, R4, 0x18 ;  /* 0x00000004050a7211 */ /* 0x002fe200078ec0ff */
[----:B------:R-:W-:Y:S01]  /*ca50*/  IMAD.MOV.U32 R4, RZ, RZ, R18 ;  /* 0x000000ffff047224 */ /* 0x000fe200078e0012 */
[----:B------:R-:W-:Y:S02]  /*ca60*/  MOV R5, R19 ;  /* 0x0000001300057202 */ /* 0x000fe40000000f00 */
[----:B------:R-:W-:Y:S02]  /*ca70*/  LEA R3, R3, R10, 0x5 ;  /* 0x0000000a03037211 */ /* 0x000fe400078e28ff */
[----:B---3--:R-:W-:-:S03]  /*ca80*/  ISETP.GE.U32.AND P0, PT, R24, 0x2, PT ;  /* 0x000000021800780c */ /* 0x008fc60003f06070 */
[----:B------:R1:W-:Y:S04]  /*ca90*/  STS.128 [R3], R4 ;  /* 0x0000000403007388 */ /* 0x0003e80000000c00 */
[----:B------:R1:W-:Y:S06]  /*caa0*/  STS.128 [R3+0x10], R12 ;  /* 0x0000100c03007388 */ /* 0x0003ec0000000c00 */
[----:B------:R-:W-:Y:S05]  /*cab0*/  @!P0 BRA `(.L_x_1557) ;  /* 0x0000000000848947 */ /* 0x000fea0003800000 */
[----:B-1----:R-:W-:-:S07]  /*cac0*/  IMAD.MOV.U32 R4, RZ, RZ, R24 ;  /* 0x000000ffff047224 */ /* 0x002fce00078e0018 */
.L_x_1560:
        /* <DEDUP_REMOVED lines=10> */
[----:B------:R-:W-:-:S05]  /*cb70*/  IMAD R5, R5, 0x20, R10 ;  /* 0x0000002005057824 */ /* 0x000fca00078e020a */
[----:B------:R-:W1:Y:S04]  /*cb80*/  LDS.128 R12, [R5] ;  /* 0x00000000050c7984 */ /* 0x000e680000000c00 */
[----:B------:R-:W2:Y:S01]  /*cb90*/  LDS.128 R20, [R5+0x10] ;  /* 0x0000100005147984 */ /* 0x000ea20000000c00 */
[----:B-1----:R-:W-:Y:S02]  /*cba0*/  LOP3.LUT R19, R13, R19, RZ, 0x3c, !PT ;  /* 0x000000130d137212 */ /* 0x002fe400078e3cff */
[----:B------:R-:W-:Y:S02]  /*cbb0*/  LOP3.LUT R18, R12, R18, RZ, 0x3c, !PT ;  /* 0x000000120c127212 */ /* 0x000fe400078e3cff */
[----:B--2---:R-:W-:Y:S01]  /*cbc0*/  LOP3.LUT R11, R21, R11, RZ, 0x3c, !PT ;  /* 0x0000000b150b7212 */ /* 0x004fe200078e3cff */
[----:B------:R-:W-:Y:S01]  /*cbd0*/  IMAD.MOV.U32 R5, RZ, RZ, R19 ;  /* 0x000000ffff057224 */ /* 0x000fe200078e0013 */
[----:B------:R-:W-:-:S02]  /*cbe0*/  LOP3.LUT R9, R23, R9, RZ, 0x3c, !PT ;  /* 0x0000000917097212 */ /* 0x000fc400078e3cff */
[----:B------:R-:W-:Y:S01]  /*cbf0*/  LOP3.LUT R0, R20, R0, RZ, 0x3c, !PT ;  /* 0x0000000014007212 */ /* 0x000fe200078e3cff */
[----:B------:R-:W-:Y:S01]  /*cc00*/  IMAD.MOV.U32 R13, RZ, RZ, R11 ;  /* 0x000000ffff0d7224 */ /* 0x000fe200078e000b */
[----:B------:R-:W-:Y:S02]  /*cc10*/  LOP3.LUT R8, R22, R8, RZ, 0x3c, !PT ;  /* 0x0000000816087212 */ /* 0x000fe400078e3cff */
[----:B------:R-:W-:Y:S02]  /*cc20*/  LOP3.LUT R6, R14, R6, RZ, 0x3c, !PT ;  /* 0x000000060e067212 */ /* 0x000fe400078e3cff */
[----:B------:R-:W-:Y:S01]  /*cc30*/  LOP3.LUT R7, R15, R7, RZ, 0x3c, !PT ;  /* 0x000000070f077212 */ /* 0x000fe200078e3cff */
[----:B------:R-:W-:Y:S01]  /*cc40*/  IMAD.MOV.U32 R15, RZ, RZ, R9 ;  /* 0x000000ffff0f7224 */ /* 0x000fe200078e0009 */
[----:B------:R-:W-:Y:S02]  /*cc50*/  MOV R4, R18 ;  /* 0x0000001200047202 */ /* 0x000fe40000000f00 */
[----:B------:R-:W-:-:S02]  /*cc60*/  MOV R12, R0 ;  /* 0x00000000000c7202 */ /* 0x000fc40000000f00 */
[----:B------:R-:W-:Y:S01]  /*cc70*/  MOV R14, R8 ;  /* 0x00000008000e7202 */ /* 0x000fe20000000f00 */
[----:B------:R1:W-:Y:S04]  /*cc80*/  STS.128 [R3], R4 ;  /* 0x0000000403007388 */ /* 0x0003e80000000c00 */
[----:B------:R1:W-:Y:S02]  /*cc90*/  STS.128 [R3+0x10], R12 ;  /* 0x0000100c03007388 */ /* 0x0003e40000000c00 */
.L_x_1559:
[----:B------:R-:W-:Y:S05]  /*cca0*/  BSYNC.RECONVERGENT B0 ;  /* 0x0000000000007941 */ /* 0x000fea0003800200 */
.L_x_1558:
[----:B-1----:R-:W-:Y:S01]  /*ccb0*/  MOV R4, R25 ;  /* 0x0000001900047202 */ /* 0x002fe20000000f00 */
[----:B------:R-:W-:Y:S06]  /*ccc0*/  @P1 BRA `(.L_x_1560) ;  /* 0xfffffffc00801947 */ /* 0x000fec000383ffff */
.L_x_1557:
        /* <DEDUP_REMOVED lines=11> */
[----:B------:R-:W-:Y:S01]  /*cd80*/  MOV R4, R18 ;  /* 0x0000001200047202 */ /* 0x000fe20000000f00 */
[----:B------:R-:W-:Y:S01]  /*cd90*/  IMAD.MOV.U32 R5, RZ, RZ, R19 ;  /* 0x000000ffff057224 */ /* 0x000fe200078e0013 */
[----:B-----5:R-:W-:Y:S01]  /*cda0*/  MOV R12, R0 ;  /* 0x00000000000c7202 */ /* 0x020fe20000000f00 */
[----:B------:R-:W-:Y:S01]  /*cdb0*/  IMAD.MOV.U32 R13, RZ, RZ, R11 ;  /* 0x000000ffff0d7224 */ /* 0x000fe200078e000b */
[----:B------:R-:W-:Y:S01]  /*cdc0*/  MOV R14, R8 ;  /* 0x00000008000e7202 */ /* 0x000fe20000000f00 */
[----:B------:R-:W-:Y:S01]  /*cdd0*/  IMAD.MOV.U32 R15, RZ, RZ, R9 ;  /* 0x000000ffff0f7224 */ /* 0x000fe200078e0009 */
[----:B------:R-:W-:Y:S01]  /*cde0*/  ISETP.GE.U32.AND P0, PT, R10, 0x40, PT ;  /* 0x000000400a00780c */ /* 0x000fe20003f06070 */
[----:B-1----:R-:W-:-:S06]  /*cdf0*/  ULEA UR4, UR5, UR4, 0x18 ;  /* 0x0000000405047291 */ /* 0x002fcc000f8ec0ff */
[----:B------:R-:W-:Y:S01]  /*ce00*/  LEA R25, R3, UR4, 0x5 ;  /* 0x0000000403197c11 */ /* 0x000fe2000f8e28ff */
[----:B------:R-:W-:-:S04]  /*ce10*/  HFMA2 R3, -RZ, RZ, 0, 1.9073486328125e-06 ;  /* 0x00000020ff037431 */ /* 0x000fc800000001ff */
[----:B------:R1:W-:Y:S04]  /*ce20*/  STS.128 [R25], R4 ;  /* 0x0000000419007388 */ /* 0x0003e80000000c00 */
[----:B------:R1:W-:Y:S01]  /*ce30*/  STS.128 [R25+0x10], R12 ;  /* 0x0000100c19007388 */ /* 0x0003e20000000c00 */
[----:B------:R-:W-:Y:S05]  /*ce40*/  @!P0 BRA `(.L_x_1562) ;  /* 0x0000000000808947 */ /* 0x000fea0003800000 */
[----:B-1----:R-:W-:-:S07]  /*ce50*/  IMAD.MOV.U32 R4, RZ, RZ, R10 ;  /* 0x000000ffff047224 */ /* 0x002fce00078e000a */
.L_x_1565:
        /* <DEDUP_REMOVED lines=28> */
.L_x_1564:
[----:B------:R-:W-:Y:S05]  /*d020*/  BSYNC.RECONVERGENT B0 ;  /* 0x0000000000007941 */ /* 0x000fea0003800200 */
.L_x_1563:
[----:B-1----:R-:W-:Y:S01]  /*d030*/  MOV R4, R16 ;  /* 0x0000001000047202 */ /* 0x002fe20000000f00 */
[----:B------:R-:W-:Y:S06]  /*d040*/  @P1 BRA `(.L_x_1565) ;  /* 0xfffffffc00841947 */ /* 0x000fec000383ffff */
.L_x_1562:
[----:B------:R-:W-:Y:S01]  /*d050*/  ISETP.GE.U32.AND P0, PT, R3, 0x2, PT ;  /* 0x000000020300780c */ /* 0x000fe20003f06070 */
[----:B------:R-:W-:Y:S05]  /*d060*/  WARPSYNC.ALL ;  /* 0x0000000000007948 */ /* 0x000fea0003800000 */
[----:B------:R-:W-:Y:S07]  /*d070*/  BAR.SYNC.DEFER_BLOCKING 0x0 ;  /* 0x0000000000007b1d */ /* 0x000fee0000010000 */
[----:B------:R-:W-:Y:S05]  /*d080*/  @!P0 BRA `(.L_x_1561) ;  /* 0x0000000000688947 */ /* 0x000fea0003800000 */
[----:B-----5:R-:W-:-:S07]  /*d090*/  IMAD.MOV.U32 R21, RZ, RZ, 0x1 ;  /* 0x00000001ff157424 */ /* 0x020fce00078e00ff */
.L_x_1566:
[----:B-1----:R-:W-:Y:S01]  /*d0a0*/  MOV R4, R6 ;  /* 0x0000000600047202 */ /* 0x002fe20000000f00 */
[----:B------:R-:W-:Y:S01]  /*d0b0*/  IMAD.MOV.U32 R5, RZ, RZ, R7 ;  /* 0x000000ffff057224 */ /* 0x000fe200078e0007 */
[----:B------:R-:W-:Y:S01]  /*d0c0*/  MOV R12, R0 ;  /* 0x00000000000c7202 */ /* 0x000fe20000000f00 */
[----:B------:R-:W-:Y:S01]  /*d0d0*/  IMAD.MOV.U32 R13, RZ, RZ, R11 ;  /* 0x000000ffff0d7224 */ /* 0x000fe200078e000b */
[----:B------:R-:W-:Y:S01]  /*d0e0*/  MOV R14, R8 ;  /* 0x00000008000e7202 */ /* 0x000fe20000000f00 */
[----:B------:R-:W-:Y:S01]  /*d0f0*/  IMAD.MOV.U32 R15, RZ, RZ, R9 ;  /* 0x000000ffff0f7224 */ /* 0x000fe200078e0009 */
[----:B------:R-:W1:Y:S04]  /*d100*/  SHFL.DOWN PT, R7, R18, R21, 0x1f ;  /* 0x08001f1512077589 */ /* 0x000e6800000e0000 */
[----:B------:R-:W2:Y:S04]  /*d110*/  SHFL.DOWN PT, R0, R19, R21, 0x1f ;  /* 0x08001f1513007589 */ /* 0x000ea800000e0000 */
[----:B------:R-:W3:Y:S04]  /*d120*/  SHFL.DOWN PT, R11, R4, R21, 0x1f ;  /* 0x08001f15040b7589 */ /* 0x000ee800000e0000 */
[----:B------:R-:W4:Y:S04]  /*d130*/  SHFL.DOWN PT, R9, R5, R21, 0x1f ;  /* 0x08001f1505097589 */ /* 0x000f2800000e0000 */
[----:B------:R-:W5:Y:S04]  /*d140*/  SHFL.DOWN PT, R25, R12, R21, 0x1f ;  /* 0x08001f150c197589 */ /* 0x000f6800000e0000 */
[----:B------:R-:W0:Y:S04]  /*d150*/  SHFL.DOWN PT, R23, R13, R21, 0x1f ;  /* 0x08001f150d177589 */ /* 0x000e2800000e0000 */
[----:B------:R-:W0:Y:S01]  /*d160*/  SHFL.DOWN PT, R29, R14, R21, 0x1f ;  /* 0x08001f150e1d7589 */ /* 0x000e2200000e0000 */
[----:B-1----:R-:W-:-:S03]  /*d170*/  LOP3.LUT R18, R18, R7, RZ, 0x3c, !PT ;  /* 0x0000000712127212 */ /* 0x002fc600078e3cff */
[----:B------:R1:W0:Y:S01]  /*d180*/  SHFL.DOWN PT, R27, R15, R21, 0x1f ;  /* 0x08001f150f1b7589 */ /* 0x00022200000e0000 */
[----:B--2---:R-:W-:Y:S02]  /*d190*/  LOP3.LUT R19, R19, R0, RZ, 0x3c, !PT ;  /* 0x0000000013137212 */ /* 0x004fe400078e3cff */
[----:B---3--:R-:W-:Y:S02]  /*d1a0*/  LOP3.LUT R6, R4, R11, RZ, 0x3c, !PT ;  /* 0x0000000b04067212 */ /* 0x008fe400078e3cff */
[----:B----4-:R-:W-:Y:S02]  /*d1b0*/  LOP3.LUT R7, R5, R9, RZ, 0x3c, !PT ;  /* 0x0000000905077212 */ /* 0x010fe400078e3cff */
[----:B-1----:R-:W-:Y:S02]  /*d1c0*/  SHF.L.U32 R21, R21, 0x1, RZ ;  /* 0x0000000115157819 */ /* 0x002fe400000006ff */
[----:B-----5:R-:W-:Y:S02]  /*d1d0*/  LOP3.LUT R0, R12, R25, RZ, 0x3c, !PT ;  /* 0x000000190c007212 */ /* 0x020fe400078e3cff */
[----:B------:R-:W-:-:S02]  /*d1e0*/  ISETP.GE.AND P0, PT, R21, R3, PT ;  /* 0x000000031500720c */ /* 0x000fc40003f06270 */
[----:B0-----:R-:W-:Y:S02]  /*d1f0*/  LOP3.LUT R11, R13, R23, RZ, 0x3c, !PT ;  /* 0x000000170d0b7212 */ /* 0x001fe400078e3cff */
[----:B------:R-:W-:Y:S02]  /*d200*/  LOP3.LUT R8, R14, R29, RZ, 0x3c, !PT ;  /* 0x0000001d0e087212 */ /* 0x000fe400078e3cff */
[----:B------:R-:W-:-:S07]  /*d210*/  LOP3.LUT R9, R15, R27, RZ, 0x3c, !PT ;  /* 0x0000001b0f097212 */ /* 0x000fce00078e3cff */
[----:B------:R-:W-:Y:S05]  /*d220*/  @!P0 BRA `(.L_x_1566) ;  /* 0xfffffffc009c8947 */ /* 0x000fea000383ffff */
.L_x_1561:
[----:B------:R-:W2:Y:S01]  /*d230*/  LDCU UR6, c[0x0][0x564] ;  /* 0x0000ac80ff0677ac */ /* 0x000ea20008000800 */
[----:B-1---5:R-:W-:Y:S01]  /*d240*/  IMAD.MOV.U32 R25, RZ, RZ, RZ ;  /* 0x000000ffff197224 */ /* 0x022fe200078e00ff */
[----:B--2---:R-:W-:-:S04]  /*d250*/  UIADD3 UR5, UPT, UPT, UR6, -0x1, URZ ;  /* 0xffffffff06057890 */ /* 0x004fc8000fffe0ff */
[----:B------:R-:W-:-:S04]  /*d260*/  UISETP.LT.U32.AND UP0, UPT, UR5, 0x18, UPT ;  /* 0x000000180500788c */ /* 0x000fc8000bf01070 */
[----:B------:R-:W-:Y:S02]  /*d270*/  USEL UR4, UR5, 0x18, UP0 ;  /* 0x0000001805047887 */ /* 0x000fe40008000000 */
[----:B------:R-:W-:Y:S02]  /*d280*/  UISETP.NE.AND UP0, UPT, UR6, URZ, UPT ;  /* 0x000000ff0600728c */ /* 0x000fe4000bf05270 */
[----:B------:R-:W-:-:S07]  /*d290*/  UIADD3 UR4, UPT, UPT, UR4, 0x1, URZ ;  /* 0x0000000104047890 */ /* 0x000fce000fffe0ff */
[----:B------:R-:W-:Y:S05]  /*d2a0*/  BRA.U !UP0, `(.L_x_1567) ;  /* 0x0000001108487547 */ /* 0x000fea000b800000 */
[----:B------:R-:W1:Y:S01]  /*d2b0*/  LDCU.64 UR8, c[0x0][0x568] ;  /* 0x0000ad00ff0877ac */ /* 0x000e620008000a00 */
[----:B------:R-:W-:Y:S02]  /*d2c0*/  HFMA2 R4, -RZ, RZ, 0, 0 ;  /* 0x00000000ff047431 */ /* 0x000fe400000001ff */
[----:B------:R-:W-:Y:S01]  /*d2d0*/  IMAD.MOV.U32 R5, RZ, RZ, R83 ;  /* 0x000000ffff057224 */ /* 0x000fe200078e0053 */
        /* <DEDUP_REMOVED lines=271> */
.L_x_1567:
        /* <DEDUP_REMOVED lines=276> */
.L_x_1568:
        /* <DEDUP_REMOVED lines=276> */
.L_x_1569:
        /* <DEDUP_REMOVED lines=276> */
.L_x_1570:
[----:B------:R-:W1:Y:S01]  /*11790*/  LDC.64 R12, c[0x0][0x778] ;  /* 0x0001de00ff0c7b82 */ /* 0x000e620000000a00 */
[----:B------:R-:W2:Y:S02]  /*117a0*/  LDCU UR6, c[0x0][0x3b0] ;  /* 0x00007600ff0677ac */ /* 0x000ea40008000800 */
[----:B--2---:R-:W-:Y:S01]  /*117b0*/  UISETP.NE.AND UP1, UPT, UR6, URZ, UPT ;  /* 0x000000ff0600728c */ /* 0x004fe2000bf25270 */
[----:B-1----:R-:W-:Y:S02]  /*117c0*/  IADD3 R4, P1, PT, R25, R12, RZ ;  /* 0x0000000c19047210 */ /* 0x002fe40007f3e0ff */
[----:B------:R-:W-:-:S03]  /*117d0*/  ISETP.NE.U32.AND P0, PT, R12, RZ, PT ;  /* 0x000000ff0c00720c */ /* 0x000fc60003f05070 */
[----:B------:R-:W-:Y:S01]  /*117e0*/  IMAD.X R3, RZ, RZ, R13, P1 ;  /* 0x000000ffff037224 */ /* 0x000fe200008e060d */
[----:B------:R-:W-:-:S04]  /*117f0*/  ISETP.NE.AND.EX P0, PT, R13, RZ, PT, P0 ;  /* 0x000000ff0d00720c */ /* 0x000fc80003f05300 */
[----:B------:R-:W-:Y:S02]  /*11800*/  SEL R4, R4, RZ, P0 ;  /* 0x000000ff04047207 */ /* 0x000fe40000000000 */
[----:B------:R-:W-:Y:S01]  /*11810*/  SEL R5, R3, RZ, P0 ;  /* 0x000000ff03057207 */ /* 0x000fe20000000000 */
[----:B------:R-:W-:Y:S06]  /*11820*/  BRA.U !UP1, `(.L_x_1571) ;  /* 0x00000069095c7547 */ /* 0x000fec000b800000 */
[----:B------:R-:W1:Y:S01]  /*11830*/  S2R R10, SR_CTAID.X ;  /* 0x00000000000a7919 */ /* 0x000e620000002500 */
[----:B------:R-:W2:Y:S01]  /*11840*/  LDCU UR6, c[0x0][0x3b4] ;  /* 0x00007680ff0677ac */ /* 0x000ea20008000800 */
[----:B------:R-:W-:Y:S01]  /*11850*/  MOV R25, RZ ;  /* 0x000000ff00197202 */ /* 0x000fe20000000f00 */
[----:B------:R-:W3:Y:S01]  /*11860*/  LDCU UR7, c[0x0][0x3b8] ;  /* 0x00007700ff0777ac */ /* 0x000ee20008000800 */
[----:B------:R-:W1:Y:S01]  /*11870*/  LDCU UR8, c[0x0][0x3a0] ;  /* 0x00007400ff0877ac */ /* 0x000e620008000800 */
[----:B--2---:R-:W-:-:S04]  /*11880*/  IMAD R3, R17, UR6, RZ ;  /* 0x0000000611037c24 */ /* 0x004fc8000f8e02ff */
[----:B---3--:R-:W-:-:S04]  /*11890*/  IMAD R3, R2, UR7, R3 ;  /* 0x0000000702037c24 */ /* 0x008fc8000f8e0203 */
[----:B-1----:R-:W-:-:S04]  /*118a0*/  IMAD R3, R10, UR8, R3 ;  /* 0x000000080a037c24 */ /* 0x002fc8000f8e0203 */
[----:B------:R-:W-:Y:S01]  /*118b0*/  IMAD.SHL.U32 R13, R3, 0x4, RZ ;  /* 0x00000004030d7824 */ /* 0x000fe200078e00ff */
[----:B------:R-:W-:Y:S06]  /*118c0*/  BRA.U !UP0, `(.L_x_1572) ;  /* 0x0000001108447547 */ /* 0x000fec000b800000 */
[----:B------:R-:W1:Y:S01]  /*118d0*/  LDCU.64 UR8, c[0x0][0x568] ;  /* 0x0000ad00ff0877ac */ /* 0x000e620008000a00 */
[----:B------:R-:W-:Y:S01]  /*118e0*/  HFMA2 R12, -RZ, RZ, 0, 0 ;  /* 0x00000000ff0c7431 */ /* 0x000fe200000001ff */
        /* <DEDUP_REMOVED lines=271> */
.L_x_1572:
        /* <DEDUP_REMOVED lines=276> */
.L_x_1573:
[----:B------:R-:W-:Y:S01]  /*13b20*/  MOV R23, RZ ;  /* 0x000000ff00177202 */ /* 0x000fe20000000f00 */
        /* <DEDUP_REMOVED lines=275> */
.L_x_1574:
        /* <DEDUP_REMOVED lines=276> */
.L_x_1575:
        /* <DEDUP_REMOVED lines=13> */
[----:B------:R-:W1:Y:S01]  /*15e70*/  S2R R3, SR_CTAID.Y ;  /* 0x0000000000037919 */ /* 0x000e620000002600 */
[----:B------:R-:W1:Y:S01]  /*15e80*/  LDCU UR4, c[0x0][0x374] ;  /* 0x00006e80ff0477ac */ /* 0x000e620008000800 */
[----:B------:R-:W2:Y:S01]  /*15e90*/  LDC.64 R12, c[0x0][0x780] ;  /* 0x0001e000ff0c7b82 */ /* 0x000ea20000000a00 */
[----:B------:R-:W-:Y:S01]  /*15ea0*/  ISETP.NE.AND P0, PT, R14, RZ, PT ;  /* 0x000000ff0e00720c */ /* 0x000fe20003f05270 */
[----:B------:R-:W3:Y:S01]  /*15eb0*/  LDCU UR5, c[0x0][0x360] ;  /* 0x00006c00ff0577ac */ /* 0x000ee20008000800 */
[----:B------:R-:W-:Y:S02]  /*15ec0*/  MOV R14, R0 ;  /* 0x00000000000e7202 */ /* 0x000fe40000000f00 */
[----:B------:R-:W-:Y:S01]  /*15ed0*/  MOV R15, R11 ;  /* 0x0000000b000f7202 */ /* 0x000fe20000000f00 */
[----:B-1----:R-:W-:-:S08]  /*15ee0*/  IMAD R3, R10, UR4, R3 ;  /* 0x000000040a037c24 */ /* 0x002fd0000f8e0203 */
[----:B---3--:R-:W-:Y:S01]  /*15ef0*/  @!P0 IMAD R3, R3, UR5, R17 ;  /* 0x0000000503038c24 */ /* 0x008fe2000f8e0211 */
[----:B------:R-:W-:-:S03]  /*15f00*/  PLOP3.LUT P0, PT, PT, PT, PT, 0x80, 0x8 ;  /* 0x000000000008781c */ /* 0x000fc60003f0f070 */
[----:B--2---:R-:W-:-:S05]  /*15f10*/  IMAD.WIDE.U32 R12, R3, 0x20, R12 ;  /* 0x00000020030c7825 */ /* 0x004fca00078e000c */
[----:B------:R1:W-:Y:S04]  /*15f20*/  STG.E.64 desc[UR36][R12.64], R18 ;  /* 0x000000120c007986 */ /* 0x0003e8000c101b24 */
[----:B------:R1:W-:Y:S04]  /*15f30*/  STG.E.64 desc[UR36][R12.64+0x8], R6 ;  /* 0x000008060c007986 */ /* 0x0003e8000c101b24 */
[----:B------:R1:W-:Y:S04]  /*15f40*/  STG.E.64 desc[UR36][R12.64+0x10], R14 ;  /* 0x0000100e0c007986 */ /* 0x0003e8000c101b24 */
[----:B------:R1:W-:Y:S02]  /*15f50*/  STG.E.64 desc[UR36][R12.64+0x18], R8 ;  /* 0x000018080c007986 */ /* 0x0003e4000c101b24 */
.L_x_1577:
[----:B------:R-:W-:Y:S05]  /*15f60*/  BSYNC.RECONVERGENT B0 ;  /* 0x0000000000007941 */ /* 0x000fea0003800200 */
.L_x_1576:
        /* <DEDUP_REMOVED lines=35> */
.L_x_1579:
[----:B------:R-:W-:Y:S05]  /*161a0*/  BSYNC.RECONVERGENT B0 ;  /* 0x0000000000007941 */ /* 0x000fea0003800200 */
.L_x_1578:
        /* <DEDUP_REMOVED lines=26> */
[----:B------:R-:W-:Y:S01]  /*16350*/  IMAD.U32 R19, RZ, RZ, UR11 ;  /* 0x0000000bff137e24 */ /* 0x000fe2000f8e00ff */
[----:B------:R-:W2:Y:S01]  /*16360*/  LDCU UR8, c[0x0][0x3a4] ;  /* 0x00007480ff0877ac */ /* 0x000ea20008000800 */
[----:B------:R-:W-:Y:S02]  /*16370*/  MOV R18, UR10 ;  /* 0x0000000a00127c02 */ /* 0x000fe40008000f00 */
[----:B------:R-:W-:Y:S02]  /*16380*/  MOV R0, UR10 ;  /* 0x0000000a00007c02 */ /* 0x000fe40008000f00 */
[----:B------:R-:W-:Y:S01]  /*16390*/  MOV R3, UR11 ;  /* 0x0000000b00037c02 */ /* 0x000fe20008000f00 */
[----:B-1----:R-:W-:-:S05]  /*163a0*/  IMAD R8, R2, UR5, R17 ;  /* 0x0000000502087c24 */ /* 0x002fca000f8e0211 */
[----:B--2---:R-:W-:-:S13]  /*163b0*/  ISETP.GE.U32.AND P1, PT, R8, UR8, PT ;  /* 0x0000000808007c0c */ /* 0x004fda000bf26070 */
[----:B------:R-:W-:Y:S05]  /*163c0*/  @P1 BRA `(.L_x_1582) ;  /* 0x0000000400701947 */ /* 0x000fea0003800000 */
[----:B------:R-:W1:Y:S01]  /*163d0*/  LDCU UR7, c[0x0][0x374] ;  /* 0x00006e80ff0777ac */ /* 0x000e620008000800 */
[----:B------:R-:W2:Y:S01]  /*163e0*/  LDC R21, c[0x0][0x364] ;  /* 0x0000d900ff157b82 */ /* 0x000ea20000000800 */
[----:B------:R-:W-:Y:S01]  /*163f0*/  BSSY.RECONVERGENT B1, `(.L_x_1583) ;  /* 0x000001e000017945 */ /* 0x000fe20003800200 */
[----:B------:R-:W-:Y:S01]  /*16400*/  IMAD.MOV.U32 R0, RZ, RZ, R8 ;  /* 0x000000ffff007224 */ /* 0x000fe200078e0008 */
[----:B------:R-:W-:Y:S01]  /*16410*/  MOV R16, UR10 ;  /* 0x0000000a00107c02 */ /* 0x000fe20008000f00 */
[----:B------:R-:W-:Y:S01]  /*16420*/  IMAD.U32 R35, RZ, RZ, UR10 ;  /* 0x0000000aff237e24 */ /* 0x000fe2000f8e00ff */
[----:B------:R-:W-:Y:S01]  /*16430*/  MOV R39, UR11 ;  /* 0x0000000b00277c02 */ /* 0x000fe20008000f00 */
[----:B------:R-:W-:Y:S01]  /*16440*/  IMAD.U32 R33, RZ, RZ, UR11 ;  /* 0x0000000bff217e24 */ /* 0x000fe2000f8e00ff */
[----:B------:R-:W-:Y:S01]  /*16450*/  MOV R37, UR11 ;  /* 0x0000000b00257c02 */ /* 0x000fe20008000f00 */
[----:B------:R-:W3:Y:S01]  /*16460*/  LDC.64 R18, c[0x0][0x780] ;  /* 0x0001e000ff127b82 */ /* 0x000ee20000000a00 */
[----:B------:R-:W-:-:S02]  /*16470*/  MOV R31, UR10 ;  /* 0x0000000a001f7c02 */ /* 0x000fc40008000f00 */
[----:B------:R-:W-:Y:S02]  /*16480*/  MOV R27, UR10 ;  /* 0x0000000a001b7c02 */ /* 0x000fe40008000f00 */
[----:B------:R-:W-:Y:S01]  /*16490*/  MOV R29, UR11 ;  /* 0x0000000b001d7c02 */ /* 0x000fe20008000f00 */
[----:B-1----:R-:W-:Y:S02]  /*164a0*/  IMAD R3, R10, UR7, RZ ;  /* 0x000000070a037c24 */ /* 0x002fe4000f8e02ff */
[----:B--2---:R-:W-:-:S07]  /*164b0*/  IMAD R21, R21, UR5, RZ ;  /* 0x0000000515157c24 */ /* 0x004fce000f8e02ff */
.L_x_1584:
[----:B------:R-:W-:-:S04]  /*164c0*/  IMAD.IADD R7, R3, 0x1, R0 ;  /* 0x0000000103077824 */ /* 0x000fc800078e0200 */
[----:B---3--:R-:W-:-:S05]  /*164d0*/  IMAD.WIDE.U32 R6, R7, 0x20, R18 ;  /* 0x0000002007067825 */ /* 0x008fca00078e0012 */
        /* <DEDUP_REMOVED lines=16> */
.L_x_1583:
        /* <DEDUP_REMOVED lines=8> */
.L_x_1581:
[----:B------:R-:W1:Y:S01]  /*16660*/  LDCU UR7, c[0x0][0x3a4] ;  /* 0x00007480ff0777ac */ /* 0x000e620008000800 */
[----:B------:R-:W-:Y:S01]  /*16670*/  IMAD.U32 R6, RZ, RZ, UR10 ;  /* 0x0000000aff067e24 */ /* 0x000fe2000f8e00ff */
[----:B------:R-:W-:Y:S01]  /*16680*/  MOV R7, UR11 ;  /* 0x0000000b00077c02 */ /* 0x000fe20008000f00 */
[----:B------:R-:W-:Y:S01]  /*16690*/  IMAD.U32 R19, RZ, RZ, UR11 ;  /* 0x0000000bff137e24 */ /* 0x000fe2000f8e00ff */
[----:B------:R-:W-:Y:S02]  /*166a0*/  MOV R18, UR10 ;  /* 0x0000000a00127c02 */ /* 0x000fe40008000f00 */
[----:B------:R-:W-:Y:S02]  /*166b0*/  MOV R0, UR10 ;  /* 0x0000000a00007c02 */ /* 0x000fe40008000f00 */
[----:B------:R-:W-:Y:S02]  /*166c0*/  MOV R3, UR11 ;  /* 0x0000000b00037c02 */ /* 0x000fe40008000f00 */
[----:B-1----:R-:W-:-:S13]  /*166d0*/  ISETP.GE.U32.AND P1, PT, R2, UR7, PT ;  /* 0x0000000702007c0c */ /* 0x002fda000bf26070 */
[----:B------:R-:W-:Y:S05]  /*166e0*/  @P1 BRA `(.L_x_1582) ;  /* 0x0000000000a81947 */ /* 0x000fea0003800000 */
[----:B------:R-:W1:Y:S01]  /*166f0*/  LDCU UR5, c[0x0][0x374] ;  /* 0x00006e80ff0577ac */ /* 0x000e620008000800 */
[----:B------:R-:W2:Y:S01]  /*16700*/  LDC R16, c[0x0][0x360] ;  /* 0x0000d800ff107b82 */ /* 0x000ea20000000800 */
[----:B------:R-:W-:Y:S01]  /*16710*/  BSSY.RECONVERGENT B1, `(.L_x_1585) ;  /* 0x000001f000017945 */ /* 0x000fe20003800200 */
[----:B------:R-:W-:Y:S01]  /*16720*/  IMAD.U32 R37, RZ, RZ, UR10 ;  /* 0x0000000aff257e24 */ /* 0x000fe2000f8e00ff */
        /* <DEDUP_REMOVED lines=8> */
[----:B------:R-:W-:-:S03]  /*167b0*/  MOV R3, R2 ;  /* 0x0000000200037202 */ /* 0x000fc60000000f00 */
[----:B------:R-:W4:Y:S01]  /*167c0*/  LDC R20, c[0x0][0x364] ;  /* 0x0000d900ff147b82 */ /* 0x000f220000000800 */
[----:B-1----:R-:W-:-:S07]  /*167d0*/  IMAD R0, R10, UR5, RZ ;  /* 0x000000050a007c24 */ /* 0x002fce000f8e02ff */
.L_x_1586:
[----:B------:R-:W-:-:S04]  /*167e0*/  IMAD.IADD R6, R0, 0x1, R3 ;  /* 0x0000000100067824 */ /* 0x000fc800078e0203 */
[----:B--2---:R-:W-:-:S04]  /*167f0*/  IMAD R7, R6, R16, R17 ;  /* 0x0000001006077224 */ /* 0x004fc800078e0211 */
[----:B---3--:R-:W-:-:S05]  /*16800*/  IMAD.WIDE.U32 R6, R7, 0x20, R18 ;  /* 0x0000002007067825 */ /* 0x008fca00078e0012 */
[----:B------:R-:W2:Y:S04]  /*16810*/  LDG.E.64 R8, desc[UR36][R6.64] ;  /* 0x0000002406087981 */ /* 0x000ea8000c1e1b00 */
[----:B------:R-:W3:Y:S04]  /*16820*/  LDG.E.64 R10, desc[UR36][R6.64+0x8] ;  /* 0x00000824060a7981 */ /* 0x000ee8000c1e1b00 */
[----:B------:R-:W5:Y:S04]  /*16830*/  LDG.E.64 R12, desc[UR36][R6.64+0x10] ;  /* 0x00001024060c7981 */ /* 0x000f68000c1e1b00 */
        /* <DEDUP_REMOVED lines=13> */
.L_x_1585:
[----:B------:R-:W-:Y:S01]  /*16910*/  MOV R16, R37 ;  /* 0x0000002500107202 */ /* 0x000fe20000000f00 */
[----:B------:R-:W-:Y:S01]  /*16920*/  IMAD.MOV.U32 R9, RZ, RZ, R39 ;  /* 0x000000ffff097224 */ /* 0x000fe200078e0027 */
[----:B------:R-:W-:Y:S01]  /*16930*/  MOV R6, R33 ;  /* 0x0000002100067202 */ /* 0x000fe20000000f00 */
[----:B------:R-:W-:Y:S01]  /*16940*/  IMAD.MOV.U32 R18, RZ, RZ, R29 ;  /* 0x000000ffff127224 */ /* 0x000fe200078e001d */
[----:B------:R-:W-:Y:S01]  /*16950*/  MOV R7, R35 ;  /* 0x0000002300077202 */ /* 0x000fe20000000f00 */
[----:B------:R-:W-:Y:S01]  /*16960*/  IMAD.MOV.U32 R3, RZ, RZ, R27 ;  /* 0x000000ffff037224 */ /* 0x000fe200078e001b */
[----:B------:R-:W-:Y:S02]  /*16970*/  MOV R19, R31 ;  /* 0x0000001f00137202 */ /* 0x000fe40000000f00 */
[----:B------:R-:W-:-:S07]  /*16980*/  MOV R0, R21 ;  /* 0x0000001500007202 */ /* 0x000fce0000000f00 */
.L_x_1582:
[----:B------:R-:W-:Y:S05]  /*16990*/  BSYNC.RECONVERGENT B0 ;  /* 0x0000000000007941 */ /* 0x000fea0003800200 */
.L_x_1580:
[----:B------:R-:W1:Y:S01]  /*169a0*/  LDCU UR5, c[0x0][0x360] ;  /* 0x00006c00ff0577ac */ /* 0x000e620008000800 */
        /* <DEDUP_REMOVED lines=8> */
[----:B------:R-:W2:Y:S01]  /*16a30*/  LDCU UR6, c[0x0][0x364] ;  /* 0x00006c80ff0677ac */ /* 0x000ea20008000800 */
[----:B-1----:R-:W-:-:S05]  /*16a40*/  IMAD R8, R2, UR5, R17 ;  /* 0x0000000502087c24 */ /* 0x002fca000f8e0211 */
[----:B------:R-:W-:Y:S02]  /*16a50*/  LEA R21, R8, UR8, 0x5 ;  /* 0x0000000808157c11 */ /* 0x000fe4000f8e28ff */
[----:B------:R-:W-:-:S03]  /*16a60*/  MOV R8, R16 ;  /* 0x0000001000087202 */ /* 0x000fc60000000f00 */
[----:B------:R1:W-:Y:S01]  /*16a70*/  STS.128 [R21+0x10], R12 ;  /* 0x0000100c15007388 */ /* 0x0003e20000000c00 */
[----:B--2---:R-:W-:-:S03]  /*16a80*/  UISETP.GE.U32.AND UP0, UPT, UR6, 0x2, UPT ;  /* 0x000000020600788c */ /* 0x004fc6000bf06070 */
[----:B------:R1:W-:Y:S06]  /*16a90*/  STS.128 [R21], R8 ;  /* 0x0000000815007388 */ /* 0x0003ec0000000c00 */
[----:B------:R-:W-:Y:S05]  /*16aa0*/  BRA.U !UP0, `(.L_x_1587) ;  /* 0x0000000108847547 */ /* 0x000fea000b800000 */
[----:B------:R-:W-:-:S05]  /*16ab0*/  UMOV UR4, UR6 ;  /* 0x0000000600047c82 */ /* 0x000fca0008000000 */
.L_x_1590:
[----:B------:R-:W-:Y:S01]  /*16ac0*/  USHF.R.U32.HI UR7, URZ, 0x1, UR4 ;  /* 0x00000001ff077899 */ /* 0x000fe20008011604 */
[----:B------:R-:W-:Y:S05]  /*16ad0*/  BAR.SYNC.DEFER_BLOCKING 0x0 ;  /* 0x0000000000007b1d */ /* 0x000fea0000010000 */
[----:B-1----:R-:W-:Y:S01]  /*16ae0*/  IADD3 R8, PT, PT, R2, UR7, RZ ;  /* 0x0000000702087c10 */ /* 0x002fe2000fffe0ff */
[----:B------:R-:W-:Y:S03]  /*16af0*/  BSSY.RECONVERGENT B0, `(.L_x_1588) ;  /* 0x0000019000007945 */ /* 0x000fe60003800200 */
[----:B------:R-:W-:-:S04]  /*16b00*/  ISETP.GE.U32.AND P1, PT, R8, UR6, PT ;  /* 0x0000000608007c0c */ /* 0x000fc8000bf26070 */
[----:B------:R-:W-:-:S13]  /*16b10*/  ISETP.GE.U32.OR P1, PT, R2, UR7, P1 ;  /* 0x0000000702007c0c */ /* 0x000fda0008f26470 */
[----:B------:R-:W-:Y:S05]  /*16b20*/  @P1 BRA `(.L_x_1589) ;  /* 0x0000000000541947 */ /* 0x000fea0003800000 */
[----:B------:R-:W-:-:S05]  /*16b30*/  IMAD R8, R8, UR5, R17 ;  /* 0x0000000508087c24 */ /* 0x000fca000f8e0211 */
[----:B------:R-:W-:-:S05]  /*16b40*/  LEA R8, R8, UR8, 0x5 ;  /* 0x0000000808087c11 */ /* 0x000fca000f8e28ff */
        /* <DEDUP_REMOVED lines=19> */
.L_x_1589:
[----:B------:R-:W-:Y:S05]  /*16c80*/  BSYNC.RECONVERGENT B0 ;  /* 0x0000000000007941 */ /* 0x000fea0003800200 */
.L_x_1588:
[----:B------:R-:W-:-:S03]  /*16c90*/  UISETP.GT.U32.AND UP0, UPT, UR4, 0x3, UPT ;  /* 0x000000030400788c */ /* 0x000fc6000bf04070 */
[----:B------:R-:W-:-:S06]  /*16ca0*/  UMOV UR4, UR7 ;  /* 0x0000000700047c82 */ /* 0x000fcc0008000000 */
[----:B------:R-:W-:Y:S05]  /*16cb0*/  BRA.U UP0, `(.L_x_1590) ;  /* 0xfffffffd00807547 */ /* 0x000fea000b83ffff */
.L_x_1587:
[----:B------:R-:W2:Y:S02]  /*16cc0*/  LDCU UR4, c[0x0][0x3a8] ;  /* 0x00007500ff0477ac */ /* 0x000ea40008000800 */
[----:B--2---:R-:W-:-:S09]  /*16cd0*/  UISETP.NE.AND UP0, UPT, UR4, URZ, UPT ;  /* 0x000000ff0400728c */ /* 0x004fd2000bf05270 */
[----:B------:R-:W-:Y:S05]  /*16ce0*/  BRA.U !UP0, `(.L_x_1591) ;  /* 0x0000000508387547 */ /* 0x000fea000b800000 */
[----:B------:R-:W-:Y:S02]  /*16cf0*/  UISETP.GE.U32.AND UP0, UPT, UR5, 0x21, UPT ;  /* 0x000000210500788c */ /* 0x000fe4000bf06070 */
[----:B------:R-:W-:-:S07]  /*16d00*/  UMOV UR4, UR5 ;  /* 0x0000000500047c82 */ /* 0x000fce0008000000 */
[----:B------:R-:W-:Y:S05]  /*16d10*/  BRA.U !UP0, `(.L_x_1592) ;  /* 0x0000000108b07547 */ /* 0x000fea000b800000 */
[----:B-1----:R-:W-:Y:S01]  /*16d20*/  MOV R8, R16 ;  /* 0x0000001000087202 */ /* 0x002fe20000000f00 */
        /* <DEDUP_REMOVED lines=11> */
[----:B------:R-:W-:-:S07]  /*16de0*/  MOV R2, UR5 ;  /* 0x0000000500027c02 */ /* 0x000fce0008000f00 */
.L_x_1595:
[----:B------:R-:W-:Y:S01]  /*16df0*/  SHF.R.U32.HI R20, RZ, 0x1, R2 ;  /* 0x00000001ff147819 */ /* 0x000fe20000011602 */
[----:B------:R-:W-:Y:S01]  /*16e00*/  BAR.SYNC.DEFER_BLOCKING 0x0 ;  /* 0x0000000000007b1d */ /* 0x000fe20000010000 */
[----:B------:R-:W-:-:S03]  /*16e10*/  ISETP.GT.U32.AND P2, PT, R2, 0x7f, PT ;  /* 0x0000007f0200780c */ /* 0x000fc60003f44070 */
[----:B-12---:R-:W-:Y:S02]  /*16e20*/  IMAD.IADD R8, R20, 0x1, R17 ;  /* 0x0000000114087824 */ /* 0x006fe400078e0211 */
[----:B------:R-:W-:Y:S03]  /*16e30*/  BSSY.RECONVERGENT B0, `(.L_x_1593) ;  /* 0x0000018000007945 */ /* 0x000fe60003800200 */
[----:B------:R-:W-:-:S04]  /*16e40*/  ISETP.GE.U32.AND P1, PT, R8, UR5, PT ;  /* 0x0000000508007c0c */ /* 0x000fc8000bf26070 */
[----:B------:R-:W-:-:S13]  /*16e50*/  ISETP.GE.U32.OR P1, PT, R17, R20, P1 ;  /* 0x000000141100720c */ /* 0x000fda0000f26470 */
[----:B------:R-:W-:Y:S05]  /*16e60*/  @P1 BRA `(.L_x_1594) ;  /* 0x0000000000501947 */ /* 0x000fea0003800000 */
[----:B------:R-:W-:-:S05]  /*16e70*/  LEA R2, R20, R21, 0x5 ;  /* 0x0000001514027211 */ /* 0x000fca00078e28ff */
[----:B------:R-:W1:Y:S04]  /*16e80*/  LDS.128 R12, [R2] ;  /* 0x00000000020c7984 */ /* 0x000e680000000c00 */
[----:B------:R-:W2:Y:S01]  /*16e90*/  LDS.128 R28, [R2+0x10] ;  /* 0x00001000021c7984 */ /* 0x000ea20000000c00 */
[----:B-1----:R-:W-:Y:S02]  /*16ea0*/  LOP3.LUT R6, R14, R6, RZ, 0x3c, !PT ;  /* 0x000000060e067212 */ /* 0x002fe400078e3cff */
[----:B------:R-:W-:Y:S02]  /*16eb0*/  LOP3.LUT R16, R12, R16, RZ, 0x3c, !PT ;  /* 0x000000100c107212 */ /* 0x000fe400078e3cff */
[----:B--2---:R-:W-:Y:S01]  /*16ec0*/  LOP3.LUT R19, R29, R19, RZ, 0x3c, !PT ;  /* 0x000000131d137212 */ /* 0x004fe200078e3cff */
        /* <DEDUP_REMOVED lines=14> */
.L_x_1594:
[----:B------:R-:W-:Y:S05]  /*16fb0*/  BSYNC.RECONVERGENT B0 ;  /* 0x0000000000007941 */ /* 0x000fea0003800200 */
.L_x_1593:
[----:B------:R-:W-:Y:S01]  /*16fc0*/  IMAD.MOV.U32 R2, RZ, RZ, R20 ;  /* 0x000000ffff027224 */ /* 0x000fe200078e0014 */
[----:B------:R-:W-:Y:S06]  /*16fd0*/  @P2 BRA `(.L_x_1595) ;  /* 0xfffffffc00842947 */ /* 0x000fec000383ffff */
.L_x_1592:
[----:B------:R-:W-:Y:S01]  /*16fe0*/  BAR.SYNC.DEFER_BLOCKING 0x0 ;  /* 0x0000000000007b1d */ /* 0x000fe20000010000 */
[----:B------:R-:W-:-:S09]  /*16ff0*/  UISETP.GE.U32.AND UP0, UPT, UR4, 0x2, UPT ;  /* 0x000000020400788c */ /* 0x000fd2000bf06070 */
[----:B------:R-:W-:Y:S05]  /*17000*/  BRA.U !UP0, `(.L_x_1591) ;  /* 0x0000000108707547 */ /* 0x000fea000b800000 */
[----:B------:R-:W-:-:S07]  /*17010*/  HFMA2 R17, -RZ, RZ, 0, 5.9604644775390625e-08 ;  /* 0x00000001ff117431 */ /* 0x000fce00000001ff */
.L_x_1596:
[----:B-12---:R-:W-:Y:S01]  /*17020*/  MOV R10, R16 ;  /* 0x00000010000a7202 */ /* 0x006fe20000000f00 */
[----:B------:R-:W-:Y:S01]  /*17030*/  IMAD.MOV.U32 R11, RZ, RZ, R9 ;  /* 0x000000ffff0b7224 */ /* 0x000fe200078e0009 */
[----:B------:R-:W-:Y:S01]  /*17040*/  MOV R12, R6 ;  /* 0x00000006000c7202 */ /* 0x000fe20000000f00 */
[----:B------:R-:W-:Y:S01]  /*17050*/  IMAD.MOV.U32 R14, RZ, RZ, R18 ;  /* 0x000000ffff0e7224 */ /* 0x000fe200078e0012 */
[----:B------:R-:W-:Y:S01]  /*17060*/  MOV R13, R7 ;  /* 0x00000007000d7202 */ /* 0x000fe20000000f00 */
[----:B------:R-:W-:Y:S01]  /*17070*/  IMAD.MOV.U32 R21, RZ, RZ, R3 ;  /* 0x000000ffff157224 */ /* 0x000fe200078e0003 */
[----:B------:R-:W-:Y:S01]  /*17080*/  MOV R15, R19 ;  /* 0x00000013000f7202 */ /* 0x000fe20000000f00 */
[----:B------:R-:W1:Y:S01]  /*17090*/  SHFL.DOWN PT, R7, R10, R17, 0x1f ;  /* 0x08001f110a077589 */ /* 0x000e6200000e0000 */
[----:B------:R-:W-:-:S03]  /*170a0*/  MOV R20, R0 ;  /* 0x0000000000147202 */ /* 0x000fc60000000f00 */
        /* <DEDUP_REMOVED lines=13> */
[----:B------:R-:W-:-:S02]  /*17180*/  ISETP.GE.AND P1, PT, R17, UR4, PT ;  /* 0x0000000411007c0c */ /* 0x000fc4000bf26270 */
[----:B0-----:R-:W-:Y:S02]  /*17190*/  LOP3.LUT R19, R15, R27, RZ, 0x3c, !PT ;  /* 0x0000001b0f137212 */ /* 0x001fe400078e3cff */
[----:B------:R-:W-:Y:S02]  /*171a0*/  LOP3.LUT R0, R20, R33, RZ, 0x3c, !PT ;  /* 0x0000002114007212 */ /* 0x000fe400078e3cff */
[----:B------:R-:W-:-:S07]  /*171b0*/  LOP3.LUT R3, R21, R31, RZ, 0x3c, !PT ;  /* 0x0000001f15037212 */ /* 0x000fce00078e3cff */
[----:B------:R-:W-:Y:S05]  /*171c0*/  @!P1 BRA `(.L_x_1596) ;  /* 0xfffffffc00949947 */ /* 0x000fea000383ffff */
.L_x_1591:
        /* <DEDUP_REMOVED lines=11> */
[----:B------:R-:W-:Y:S01]  /*17280*/  IADD3.X R31, PT, PT, RZ, UR5, RZ, P4, !PT ;  /* 0x00000005ff1f7c10 */ /* 0x000fe2000a7fe4ff */
[----:B------:R-:W-:Y:S01]  /*17290*/  IMAD.X R29, RZ, RZ, UR5, P3 ;  /* 0x00000005ff1d7e24 */ /* 0x000fe200098e06ff */
[----:B------:R-:W-:-:S02]  /*172a0*/  IADD3 R26, P2, PT, R23, UR4, RZ ;  /* 0x00000004171a7c10 */ /* 0x000fc4000ff5e0ff */
[----:B-12---:R-:W-:Y:S01]  /*172b0*/  IADD3.X R21, PT, PT, RZ, UR5, RZ, P1, !PT ;  /* 0x00000005ff157c10 */ /* 0x006fe20008ffe4ff */
[----:B------:R-:W2:Y:S01]  /*172c0*/  @P0 LDG.E.64 R4, desc[UR36][R30.64] ;  /* 0x000000241e040981 */ /* 0x000ea2000c1e1b00 */
[----:B------:R-:W-:-:S03]  /*172d0*/  IADD3.X R27, PT, PT, RZ, UR5, RZ, P2, !PT ;  /* 0x00000005ff1b7c10 */ /* 0x000fc600097fe4ff */
[----:B------:R-:W3:Y:S04]  /*172e0*/  @P0 LDG.E.64 R10, desc[UR36][R28.64] ;  /* 0x000000241c0a0981 */ /* 0x000ee8000c1e1b00 */
[----:B------:R-:W4:Y:S04]  /*172f0*/  @P0 LDG.E.64 R14, desc[UR36][R20.64] ;  /* 0x00000024140e0981 */ /* 0x000f28000c1e1b00 */
[----:B------:R-:W5:Y:S01]  /*17300*/  @P0 LDG.E.64 R12, desc[UR36][R26.64] ;  /* 0x000000241a0c0981 */ /* 0x000f62000c1e1b00 */
[----:B------:R-:W1:Y:S02]  /*17310*/  LDCU.U8 UR4, c[0x0][0x799] ;  /* 0x0000f320ff0477ac */ /* 0x000e640008000000 */
[----:B-1----:R-:W-:-:S02]  /*17320*/  ISETP.NE.AND P1, PT, RZ, UR4, PT ;  /* 0x00000004ff007c0c */ /* 0x002fc4000bf25270 */
[----:B--2---:R-:W-:Y:S02]  /*17330*/  @P0 LOP3.LUT R9, R5, R9, RZ, 0x3c, !PT ;  /* 0x0000000905090212 */ /* 0x004fe400078e3cff */
[----:B---3--:R-:W-:Y:S02]  /*17340*/  @P0 LOP3.LUT R6, R10, R6, RZ, 0x3c, !PT ;  /* 0x000000060a060212 */ /* 0x008fe400078e3cff */
[----:B------:R-:W-:Y:S02]  /*17350*/  @P0 LOP3.LUT R7, R11, R7, RZ, 0x3c, !PT ;  /* 0x000000070b070212 */ /* 0x000fe400078e3cff */
[----:B----4-:R-:W-:Y:S01]  /*17360*/  @P0 LOP3.LUT R0, R14, R0, RZ, 0x3c, !PT ;  /* 0x000000000e000212 */ /* 0x010fe200078e3cff */
[----:B------:R-:W-:Y:S01]  /*17370*/  IMAD.MOV.U32 R17, RZ, RZ, R9 ;  /* 0x000000ffff117224 */ /* 0x000fe200078e0009 */
[----:B------:R-:W-:Y:S02]  /*17380*/  @P0 LOP3.LUT R3, R15, R3, RZ, 0x3c, !PT ;  /* 0x000000030f030212 */ /* 0x000fe400078e3cff */
[----:B------:R-:W-:-:S02]  /*17390*/  @P0 LOP3.LUT R16, R4, R16, RZ, 0x3c, !PT ;  /* 0x0000001004100212 */ /* 0x000fc400078e3cff */
[----:B------:R-:W-:Y:S02]  /*173a0*/  MOV R32, R6 ;  /* 0x0000000600207202 */ /* 0x000fe40000000f00 */
[----:B------:R-:W-:Y:S01]  /*173b0*/  MOV R33, R7 ;  /* 0x0000000700217202 */ /* 0x000fe20000000f00 */
[----:B------:R-:W-:Y:S01]  /*173c0*/  IMAD.MOV.U32 R34, RZ, RZ, R0 ;  /* 0x000000ffff227224 */ /* 0x000fe200078e0000 */
[----:B-----5:R-:W-:Y:S02]  /*173d0*/  @P0 LOP3.LUT R18, R12, R18, RZ, 0x3c, !PT ;  /* 0x000000120c120212 */ /* 0x020fe400078e3cff */
[----:B------:R-:W-:Y:S02]  /*173e0*/  @P0 LOP3.LUT R19, R13, R19, RZ, 0x3c, !PT ;  /* 0x000000130d130212 */ /* 0x000fe400078e3cff */
[----:B------:R-:W-:Y:S01]  /*173f0*/  MOV R35, R3 ;  /* 0x0000000300237202 */ /* 0x000fe20000000f00 */
[----:B------:R1:W-:Y:S04]  /*17400*/  @!P1 STG.E.64 desc[UR36][R30.64], R16 ;  /* 0x000000101e009986 */ /* 0x0003e8000c101b24 */
[----:B------:R1:W-:Y:S04]  /*17410*/  @!P1 STG.E.64 desc[UR36][R28.64], R32 ;  /* 0x000000201c009986 */ /* 0x0003e8000c101b24 */
        /* <DEDUP_REMOVED lines=8> */
[----:B------:R-:W-:Y:S02]  /*174a0*/  HFMA2 R8, -RZ, RZ, 0, 4.4763088226318359375e-05 ;  /* 0x000002efff087431 */ /* 0x000fe400000001ff */
[----:B------:R-:W-:Y:S01]  /*174b0*/  IMAD.MOV.U32 R12, RZ, RZ, 0x1 ;  /* 0x00000001ff0c7424 */ /* 0x000fe200078e00ff */
[----:B------:R3:W4:Y:S01]  /*174c0*/  LDC.64 R14, c[0x4][R2] ;  /* 0x01000000020e7b82 */ /* 0x0007220000000a00 */
[----:B------:R-:W5:Y:S01]  /*174d0*/  LDCU.64 UR8, c[0x4][0x7b8] ;  /* 0x0100f700ff0877ac */ /* 0x000f620008000a00 */
[----:B------:R-:W-:Y:S01]  /*174e0*/  MOV R13, RZ ;  /* 0x000000ff000d7202 */ /* 0x000fe20000000f00 */
[----:B------:R-:W0:Y:S01]  /*174f0*/  LDCU.64 UR6, c[0x4][0x5c8] ;  /* 0x0100b900ff0677ac */ /* 0x000e220008000a00 */
[----:B--2---:R-:W-:Y:S01]  /*17500*/  MOV R4, UR4 ;  /* 0x0000000400047c02 */ /* 0x004fe20008000f00 */
[----:B------:R-:W-:Y:S01]  /*17510*/  IMAD.U32 R5, RZ, RZ, UR5 ;  /* 0x00000005ff057e24 */ /* 0x000fe2000f8e00ff */
[----:B-----5:R-:W-:-:S02]  /*17520*/  MOV R6, UR8 ;  /* 0x0000000800067c02 */ /* 0x020fc40008000f00 */
[----:B------:R-:W-:Y:S01]  /*17530*/  MOV R7, UR9 ;  /* 0x0000000900077c02 */ /* 0x000fe20008000f00 */
[----:B0-----:R-:W-:Y:S01]  /*17540*/  IMAD.U32 R10, RZ, RZ, UR6 ;  /* 0x00000006ff0a7e24 */ /* 0x001fe2000f8e00ff */
[----:B---3--:R-:W-:-:S07]  /*17550*/  MOV R11, UR7 ;  /* 0x00000007000b7c02 */ /* 0x008fce0008000f00 */
[----:B-1----:R-:W-:-:S07]  /*17560*/  LEPC R20, `(.L_x_1599) ;  /* 0x000000001014794e */ /* 0x002fce0000000000 */
[----:B----4-:R-:W-:Y:S05]  /*17570*/  CALL.ABS.NOINC R14 ;  /* 0x000000000e007343 */ /* 0x010fea0003c00000 */
.L_x_1599:
        /* <DEDUP_REMOVED lines=19> */
.L_x_1600:
[----:B------:R-:W-:Y:S05]  /*176b0*/  BRA `(.L_x_1601) ;  /* 0x0000000000047947 */ /* 0x000fea0003800000 */
.L_x_1598:
[----:B------:R2:W-:Y:S02]  /*176c0*/  STG.E.64 desc[UR36][R30.64], R16 ;  /* 0x000000101e007986 */ /* 0x0005e4000c101b24 */
.L_x_1601:
[----:B------:R-:W3:Y:S01]  /*176d0*/  LDCU.64 UR6, c[0x0][0x768] ;  /* 0x0000ed00ff0677ac */ /* 0x000ee20008000a00 */
[----:B------:R-:W4:Y:S01]  /*176e0*/  LDCU UR4, c[0x0][0x79c] ;  /* 0x0000f380ff0477ac */ /* 0x000f220008000800 */
[----:B---3--:R-:W-:Y:S01]  /*176f0*/  IADD3 R24, P0, PT, R24, UR6, RZ ;  /* 0x0000000618187c10 */ /* 0x008fe2000ff1e0ff */
[----:B----4-:R-:W-:-:S04]  /*17700*/  UISETP.NE.AND UP0, UPT, UR4, 0x1, UPT ;  /* 0x000000010400788c */ /* 0x010fc8000bf05270 */
[----:B------:R-:W-:-:S05]  /*17710*/  IMAD.X R25, RZ, RZ, UR7, P0 ;  /* 0x00000007ff197e24 */ /* 0x000fca00080e06ff */
[----:B------:R3:W-:Y:S01]  /*17720*/  STG.E.64 desc[UR36][R24.64], R32 ;  /* 0x0000002018007986 */ /* 0x0007e2000c101b24 */
[----:B------:R-:W-:Y:S05]  /*17730*/  BRA.U !UP0, `(.L_x_1602) ;  /* 0x0000000108907547 */ /* 0x000fea000b800000 */
[----:B------:R-:W-:Y:S01]  /*17740*/  MOV R2, 0x0 ;  /* 0x0000000000027802 */ /* 0x000fe20000000f00 */
[----:B------:R-:W4:Y:S01]  /*17750*/  LDCU.64 UR4, c[0x4][0x7c8] ;  /* 0x0100f900ff0477ac */ /* 0x000f220008000a00 */
[----:B------:R-:W-:Y:S01]  /*17760*/  HFMA2 R8, -RZ, RZ, 0, 4.4763088226318359375e-05 ;  /* 0x000002efff087431 */ /* 0x000fe200000001ff */
[----:B------:R-:W-:Y:S01]  /*17770*/  MOV R12, 0x1 ;  /* 0x00000001000c7802 */ /* 0x000fe20000000f00 */
[----:B------:R0:W0:Y:S01]  /*17780*/  LDC.64 R14, c[0x4][R2] ;  /* 0x01000000020e7b82 */ /* 0x0000220000000a00 */
[----:B------:R-:W5:Y:S01]  /*17790*/  LDCU.64 UR6, c[0x4][0x7b8] ;  /* 0x0100f700ff0677ac */ /* 0x000f620008000a00 */
[----:B------:R-:W-:Y:S01]  /*177a0*/  IMAD.MOV.U32 R13, RZ, RZ, RZ ;  /* 0x000000ffff0d7224 */ /* 0x000fe200078e00ff */
[----:B------:R-:W1:Y:S01]  /*177b0*/  LDCU.64 UR8, c[0x4][0x5c8] ;  /* 0x0100b900ff0877ac */ /* 0x000e620008000a00 */
[----:B----4-:R-:W-:Y:S02]  /*177c0*/  MOV R4, UR4 ;  /* 0x0000000400047c02 */ /* 0x010fe40008000f00 */
[----:B------:R-:W-:Y:S01]  /*177d0*/  MOV R5, UR5 ;  /* 0x0000000500057c02 */ /* 0x000fe20008000f00 */
[----:B-----5:R-:W-:Y:S01]  /*177e0*/  IMAD.U32 R6, RZ, RZ, UR6 ;  /* 0x00000006ff067e24 */ /* 0x020fe2000f8e00ff */
[----:B------:R-:W-:-:S02]  /*177f0*/  MOV R7, UR7 ;  /* 0x0000000700077c02 */ /* 0x000fc40008000f00 */
[----:B-1----:R-:W-:Y:S01]  /*17800*/  MOV R10, UR8 ;  /* 0x00000008000a7c02 */ /* 0x002fe20008000f00 */
[----:B------:R-:W-:-:S07]  /*17810*/  IMAD.U32 R11, RZ, RZ, UR9 ;  /* 0x00000009ff0b7e24 */ /* 0x000fce000f8e00ff */
[----:B------:R-:W-:-:S07]  /*17820*/  LEPC R20, `(.L_x_1603) ;  /* 0x000000001014794e */ /* 0x000fce0000000000 */
[----:B0-23--:R-:W-:Y:S05]  /*17830*/  CALL.ABS.NOINC R14 ;  /* 0x000000000e007343 */ /* 0x00dfea0003c00000 */
.L_x_1603:
        /* <DEDUP_REMOVED lines=19> */
.L_x_1604:
[----:B------:R-:W-:Y:S05]  /*17970*/  BRA `(.L_x_1605) ;  /* 0x00000000000c7947 */ /* 0x000fea0003800000 */
.L_x_1602:
[----:B------:R-:W-:-:S04]  /*17980*/  IADD3 R2, P0, PT, R23, UR6, RZ ;  /* 0x0000000617027c10 */ /* 0x000fc8000ff1e0ff */
[----:B------:R-:W-:-:S05]  /*17990*/  IADD3.X R3, PT, PT, RZ, UR7, RZ, P0, !PT ;  /* 0x00000007ff037c10 */ /* 0x000fca00087fe4ff */
[----:B------:R4:W-:Y:S04]  /*179a0*/  STG.E.64 desc[UR36][R2.64], R18 ;  /* 0x0000001202007986 */ /* 0x0009e8000c101b24 */
.L_x_1605:
[----:B------:R-:W5:Y:S02]  /*179b0*/  LDCU.64 UR4, c[0x0][0x768] ;  /* 0x0000ed00ff0477ac */ /* 0x000f640008000a00 */
[----:B-----5:R-:W-:-:S05]  /*179c0*/  IADD3 R22, P0, PT, R22, UR4, RZ ;  /* 0x0000000416167c10 */ /* 0x020fca000ff1e0ff */
[----:B------:R-:W-:-:S05]  /*179d0*/  IMAD.X R23, RZ, RZ, UR5, P0 ;  /* 0x00000005ff177e24 */ /* 0x000fca00080e06ff */
[----:B------:R-:W-:Y:S01]  /*179e0*/  STG.E.64 desc[UR36][R22.64], R34 ;  /* 0x0000002216007986 */ /* 0x000fe2000c101b24 */
[----:B------:R-:W-:Y:S05]  /*179f0*/  EXIT ;  /* 0x000000000000794d */ /* 0x000fea0003800000 */
.L_x_1597:
[----:B------:R-:W3:Y:S01]  /*17a00*/  LDCU.U8 UR4, c[0x0][0x798] ;  /* 0x0000f300ff0477ac */ /* 0x000ee20008000000 */
[----:B------:R-:W4:Y:S01]  /*17a10*/  LDCU.U8 UR5, c[0x0][0x799] ;  /* 0x0000f320ff0577ac */ /* 0x000f220008000000 */
[----:B---3--:R-:W-:Y:S02]  /*17a20*/  UISETP.NE.AND UP1, UPT, UR4, URZ, UPT ;  /* 0x000000ff0400728c */ /* 0x008fe4000bf25270 */
[----:B----4-:R-:W-:-:S07]  /*17a30*/  UISETP.NE.AND UP0, UPT, UR5, URZ, UPT ;  /* 0x000000ff0500728c */ /* 0x010fce000bf05270 */
[----:B------:R-:W-:Y:S05]  /*17a40*/  BRA.U !UP1, `(.L_x_1606) ;  /* 0x0000000109307547 */ /* 0x000fea000b800000 */
[----:B-12---:R-:W2:Y:S04]  /*17a50*/  LDG.E.64 R10, desc[UR36][R4.64] ;  /* 0x00000024040a7981 */ /* 0x006ea8000c1e1b00 */
        /* <DEDUP_REMOVED lines=11> */
.L_x_1606:
[----:B------:R-:W-:Y:S01]  /*17b10*/  MOV R17, R9 ;  /* 0x0000000900117202 */ /* 0x000fe20000000f00 */
[----:B------:R-:W-:Y:S01]  /*17b20*/  IMAD.MOV.U32 R27, RZ, RZ, R7 ;  /* 0x000000ffff1b7224 */ /* 0x000fe200078e0007 */
[----:B------:R-:W-:Y:S02]  /*17b30*/  MOV R26, R6 ;  /* 0x00000006001a7202 */ /* 0x000fe40000000f00 */
        /* <DEDUP_REMOVED lines=8> */
[----:B-12---:R-:W-:Y:S02]  /*17bc0*/  HFMA2 R12, -RZ, RZ, 0, 5.9604644775390625e-08 ;  /* 0x00000001ff0c7431 */ /* 0x006fe400000001ff */
[----:B------:R-:W-:Y:S01]  /*17bd0*/  IMAD.MOV.U32 R8, RZ, RZ, 0x2ef ;  /* 0x000002efff087424 */ /* 0x000fe200078e00ff */
[----:B------:R1:W2:Y:S01]  /*17be0*/  LDC.64 R14, c[0x4][R2] ;  /* 0x01000000020e7b82 */ /* 0x0002a20000000a00 */
[----:B------:R-:W4:Y:S01]  /*17bf0*/  LDCU.64 UR6, c[0x4][0x7b8] ;  /* 0x0100f700ff0677ac */ /* 0x000f220008000a00 */
[----:B------:R-:W-:Y:S01]  /*17c00*/  MOV R13, RZ ;  /* 0x000000ff000d7202 */ /* 0x000fe20000000f00 */
[----:B------:R-:W5:Y:S01]  /*17c10*/  LDCU.64 UR8, c[0x4][0x5c8] ;  /* 0x0100b900ff0877ac */ /* 0x000f620008000a00 */
[----:B---3--:R-:W-:Y:S01]  /*17c20*/  IMAD.U32 R4, RZ, RZ, UR4 ;  /* 0x00000004ff047e24 */ /* 0x008fe2000f8e00ff */
[----:B------:R-:W-:-:S02]  /*17c30*/  MOV R5, UR5 ;  /* 0x0000000500057c02 */ /* 0x000fc40008000f00 */
[----:B----4-:R-:W-:Y:S01]  /*17c40*/  MOV R6, UR6 ;  /* 0x0000000600067c02 */ /* 0x010fe20008000f00 */
[----:B------:R-:W-:Y:S01]  /*17c50*/  IMAD.U32 R7, RZ, RZ, UR7 ;  /* 0x00000007ff077e24 */ /* 0x000fe2000f8e00ff */
[----:B-----5:R-:W-:Y:S02]  /*17c60*/  MOV R10, UR8 ;  /* 0x00000008000a7c02 */ /* 0x020fe40008000f00 */
[----:B-1----:R-:W-:-:S07]  /*17c70*/  MOV R11, UR9 ;  /* 0x00000009000b7c02 */ /* 0x002fce0008000f00 */
[----:B------:R-:W-:-:S07]  /*17c80*/  LEPC R20, `(.L_x_1609) ;  /* 0x000000001014794e */ /* 0x000fce0000000000 */
[----:B0-2---:R-:W-:Y:S05]  /*17c90*/  CALL.ABS.NOINC R14 ;  /* 0x000000000e007343 */ /* 0x005fea0003c00000 */
.L_x_1609:
        /* <DEDUP_REMOVED lines=19> */
.L_x_1610:
[----:B------:R-:W-:Y:S05]  /*17dd0*/  BRA `(.L_x_1611) ;  /* 0x0000000000107947 */ /* 0x000fea0003800000 */
.L_x_1608:
[----:B------:R-:W3:Y:S02]  /*17de0*/  LDCU.64 UR4, c[0x0][0x768] ;  /* 0x0000ed00ff0477ac */ /* 0x000ee40008000a00 */
[----:B---3--:R-:W-:-:S04]  /*17df0*/  IADD3 R2, P0, PT, R25, UR4, RZ ;  /* 0x0000000419027c10 */ /* 0x008fc8000ff1e0ff */
[----:B------:R-:W-:-:S05]  /*17e00*/  IADD3.X R3, PT, PT, RZ, UR5, RZ, P0, !PT ;  /* 0x00000005ff037c10 */ /* 0x000fca00087fe4ff */
[----:B------:R3:W-:Y:S04]  /*17e10*/  STG.E.64 desc[UR36][R2.64], R16 ;  /* 0x0000001002007986 */ /* 0x0007e8000c101b24 */
.L_x_1611:
        /* <DEDUP_REMOVED lines=9> */
[----:B-12---:R-:W-:Y:S02]  /*17eb0*/  HFMA2 R12, -RZ, RZ, 0, 5.9604644775390625e-08 ;  /* 0x00000001ff0c7431 */ /* 0x006fe400000001ff */
[----:B------:R-:W-:Y:S01]  /*17ec0*/  IMAD.MOV.U32 R8, RZ, RZ, 0x2ef ;  /* 0x000002efff087424 */ /* 0x000fe200078e00ff */
[----:B------:R1:W2:Y:S01]  /*17ed0*/  LDC.64 R14, c[0x4][R2] ;  /* 0x01000000020e7b82 */ /* 0x0002a20000000a00 */
        /* <DEDUP_REMOVED lines=8> */
[----:B-1----:R-:W-:-:S07]  /*17f60*/  MOV R11, UR9 ;  /* 0x00000009000b7c02 */ /* 0x002fce0008000f00 */
[----:B------:R-:W-:-:S07]  /*17f70*/  LEPC R20, `(.L_x_1613) ;  /* 0x000000001014794e */ /* 0x000fce0000000000 */
[----:B--2-4-:R-:W-:Y:S05]  /*17f80*/  CALL.ABS.NOINC R14 ;  /* 0x000000000e007343 */ /* 0x014fea0003c00000 */
.L_x_1613:
        /* <DEDUP_REMOVED lines=19> */
.L_x_1614:
[----:B------:R-:W-:Y:S05]  /*180c0*/  BRA `(.L_x_1615) ;  /* 0x00000000000c7947 */ /* 0x000fea0003800000 */
.L_x_1612:
[----:B---3--:R-:W-:-:S04]  /*180d0*/  IADD3 R2, P0, PT, R23, UR6, RZ ;  /* 0x0000000617027c10 */ /* 0x008fc8000ff1e0ff */
[----:B------:R-:W-:-:S05]  /*180e0*/  IADD3.X R3, PT, PT, RZ, UR7, RZ, P0, !PT ;  /* 0x00000007ff037c10 */ /* 0x000fca00087fe4ff */
[----:B------:R3:W-:Y:S04]  /*180f0*/  STG.E.64 desc[UR36][R2.64], R18 ;  /* 0x0000001202007986 */ /* 0x0007e8000c101b24 */
.L_x_1615:
[----:B------:R-:W5:Y:S02]  /*18100*/  LDCU.64 UR4, c[0x0][0x768] ;  /* 0x0000ed00ff0477ac */ /* 0x000f640008000a00 */
[----:B-----5:R-:W-:-:S04]  /*18110*/  IADD3 R22, P0, PT, R22, UR4, RZ ;  /* 0x0000000416167c10 */ /* 0x020fc8000ff1e0ff */
[----:B------:R-:W-:-:S05]  /*18120*/  IADD3.X R23, PT, PT, RZ, UR5, RZ, P0, !PT ;  /* 0x00000005ff177c10 */ /* 0x000fca00087fe4ff */
[----:B------:R-:W-:Y:S01]  /*18130*/  STG.E.64 desc[UR36][R22.64], R28 ;  /* 0x0000001c16007986 */ /* 0x000fe2000c101b24 */
[----:B------:R-:W-:Y:S05]  /*18140*/  EXIT ;  /* 0x000000000000794d */ /* 0x000fea0003800000 */
.L_x_1607:
[----:B------:R-:W-:Y:S04]  /*18150*/  STG.E.64 desc[UR36][R4.64], R16 ;  /* 0x0000001004007986 */ /* 0x000fe8000c101b24 */
[----:B------:R-:W-:Y:S04]  /*18160*/  STG.E.64 desc[UR36][R4.64+0x8], R26 ;  /* 0x0000081a04007986 */ /* 0x000fe8000c101b24 */
[----:B------:R-:W-:Y:S04]  /*18170*/  STG.E.64 desc[UR36][R4.64+0x10], R18 ;  /* 0x0000101204007986 */ /* 0x000fe8000c101b24 */
[----:B------:R-:W-:Y:S01]  /*18180*/  STG.E.64 desc[UR36][R4.64+0x18], R28 ;  /* 0x0000181c04007986 */ /* 0x000fe2000c101b24 */
[----:B------:R-:W-:Y:S05]  /*18190*/  EXIT ;  /* 0x000000000000794d */ /* 0x000fea0003800000 */
.L_x_1571:
        /* <DEDUP_REMOVED lines=18> */
[----:B------:R-:W-:Y:S02]  /*182c0*/  IADD3 R26, P2, PT, R23, UR4, RZ ;  /* 0x00000004171a7c10 */ /* 0x000fe4000ff5e0ff */
[----:B------:R-:W-:Y:S02]  /*182d0*/  IADD3 R20, P1, PT, R22, UR4, RZ ;  /* 0x0000000416147c10 */ /* 0x000fe4000ff3e0ff */
[----:B------:R-:W-:-:S02]  /*182e0*/  IADD3 R30, P4, PT, R25, UR4, RZ ;  /* 0x00000004191e7c10 */ /* 0x000fc4000ff9e0ff */
[----:B------:R-:W-:Y:S01]  /*182f0*/  IADD3.X R29, PT, PT, RZ, UR5, RZ, P3, !PT ;  /* 0x00000005ff1d7c10 */ /* 0x000fe20009ffe4ff */
[----:B------:R-:W-:Y:S01]  /*18300*/  IMAD.X R21, RZ, RZ, UR5, P1 ;  /* 0x00000005ff157e24 */ /* 0x000fe200088e06ff */
[----:B------:R-:W-:Y:S01]  /*18310*/  IADD3.X R27, PT, PT, RZ, UR5, RZ, P2, !PT ;  /* 0x00000005ff1b7c10 */ /* 0x000fe200097fe4ff */
[----:B------:R-:W-:Y:S02]  /*18320*/  IMAD.X R31, RZ, RZ, UR5, P4 ;  /* 0x00000005ff1f7e24 */ /* 0x000fe4000a0e06ff */
[----:B------:R-:W2:Y:S04]  /*18330*/  @P0 LDG.E.64 R4, desc[UR36][R28.64] ;  /* 0x000000241c040981 */ /* 0x000ea8000c1e1b00 */
[----:B------:R-:W3:Y:S04]  /*18340*/  @P0 LDG.E.64 R12, desc[UR36][R26.64] ;  /* 0x000000241a0c0981 */ /* 0x000ee8000c1e1b00 */
[----:B------:R-:W4:Y:S04]  /*18350*/  @P0 LDG.E.64 R14, desc[UR36][R20.64] ;  /* 0x00000024140e0981 */ /* 0x000f28000c1e1b00 */
[----:B------:R-:W5:Y:S01]  /*18360*/  @P0 LDG.E.64 R2, desc[UR36][R30.64] ;  /* 0x000000241e020981 */ /* 0x000f62000c1e1b00 */
[----:B------:R-:W1:Y:S02]  /*18370*/  LDCU.U8 UR4, c[0x0][0x799] ;  /* 0x0000f320ff0477ac */ /* 0x000e640008000000 */
[----:B-1----:R-:W-:-:S02]  /*18380*/  ISETP.NE.AND P1, PT, RZ, UR4, PT ;  /* 0x00000004ff007c0c */ /* 0x002fc4000bf25270 */
[----:B--2---:R-:W-:Y:S02]  /*18390*/  @P0 LOP3.LUT R6, R4, R6, RZ, 0x3c, !PT ;  /* 0x0000000604060212 */ /* 0x004fe400078e3cff */
[----:B------:R-:W-:Y:S02]  /*183a0*/  @P0 LOP3.LUT R7, R5, R7, RZ, 0x3c, !PT ;  /* 0x0000000705070212 */ /* 0x000fe400078e3cff */
[----:B---3--:R-:W-:Y:S02]  /*183b0*/  @P0 LOP3.LUT R0, R12, R0, RZ, 0x3c, !PT ;  /* 0x000000000c000212 */ /* 0x008fe400078e3cff */
[----:B------:R-:W-:Y:S02]  /*183c0*/  @P0 LOP3.LUT R11, R13, R11, RZ, 0x3c, !PT ;  /* 0x0000000b0d0b0212 */ /* 0x000fe400078e3cff */
[----:B----4-:R-:W-:Y:S02]  /*183d0*/  @P0 LOP3.LUT R9, R15, R9, RZ, 0x3c, !PT ;  /* 0x000000090f090212 */ /* 0x010fe400078e3cff */
[----:B------:R-:W-:-:S02]  /*183e0*/  @P0 LOP3.LUT R8, R14, R8, RZ, 0x3c, !PT ;  /* 0x000000080e080212 */ /* 0x000fc400078e3cff */
[----:B-----5:R-:W-:Y:S02]  /*183f0*/  @P0 LOP3.LUT R18, R2, R18, RZ, 0x3c, !PT ;  /* 0x0000001202120212 */ /* 0x020fe400078e3cff */
[----:B------:R-:W-:Y:S01]  /*18400*/  @P0 LOP3.LUT R19, R3, R19, RZ, 0x3c, !PT ;  /* 0x0000001303130212 */ /* 0x000fe200078e3cff */
[----:B------:R-:W-:Y:S01]  /*18410*/  IMAD.MOV.U32 R16, RZ, RZ, R0 ;  /* 0x000000ffff107224 */ /* 0x000fe200078e0000 */
[----:B------:R-:W-:Y:S02]  /*18420*/  MOV R32, R6 ;  /* 0x0000000600207202 */ /* 0x000fe40000000f00 */
[----:B------:R-:W-:Y:S01]  /*18430*/  MOV R33, R7 ;  /* 0x0000000700217202 */ /* 0x000fe20000000f00 */
[----:B------:R-:W-:Y:S01]  /*18440*/  IMAD.MOV.U32 R35, RZ, RZ, R9 ;  /* 0x000000ffff237224 */ /* 0x000fe200078e0009 */
[----:B------:R-:W-:Y:S02]  /*18450*/  MOV R17, R11 ;  /* 0x0000000b00117202 */ /* 0x000fe40000000f00 */
        /* <DEDUP_REMOVED lines=11> */
[----:B------:R-:W-:Y:S01]  /*18510*/  HFMA2 R8, -RZ, RZ, 0, 4.4763088226318359375e-05 ;  /* 0x000002efff087431 */ /* 0x000fe200000001ff */
[----:B------:R-:W-:Y:S01]  /*18520*/  MOV R12, 0x1 ;  /* 0x00000001000c7802 */ /* 0x000fe20000000f00 */
[----:B------:R3:W4:Y:S01]  /*18530*/  LDC.64 R14, c[0x4][R2] ;  /* 0x01000000020e7b82 */ /* 0x0007220000000a00 */
[----:B------:R-:W5:Y:S01]  /*18540*/  LDCU.64 UR6, c[0x4][0x7b8] ;  /* 0x0100f700ff0677ac */ /* 0x000f620008000a00 */
[----:B------:R-:W-:Y:S01]  /*18550*/  IMAD.MOV.U32 R13, RZ, RZ, RZ ;  /* 0x000000ffff0d7224 */ /* 0x000fe200078e00ff */
[----:B------:R-:W0:Y:S01]  /*18560*/  LDCU.64 UR8, c[0x4][0x5c8] ;  /* 0x0100b900ff0877ac */ /* 0x000e220008000a00 */
[----:B--2---:R-:W-:Y:S02]  /*18570*/  MOV R4, UR4 ;  /* 0x0000000400047c02 */ /* 0x004fe40008000f00 */
[----:B------:R-:W-:Y:S01]  /*18580*/  MOV R5, UR5 ;  /* 0x0000000500057c02 */ /* 0x000fe20008000f00 */
[----:B-----5:R-:W-:Y:S01]  /*18590*/  IMAD.U32 R6, RZ, RZ, UR6 ;  /* 0x00000006ff067e24 */ /* 0x020fe2000f8e00ff */
[----:B------:R-:W-:-:S02]  /*185a0*/  MOV R7, UR7 ;  /* 0x0000000700077c02 */ /* 0x000fc40008000f00 */
[----:B0-----:R-:W-:Y:S01]  /*185b0*/  MOV R10, UR8 ;  /* 0x00000008000a7c02 */ /* 0x001fe20008000f00 */
[----:B---3--:R-:W-:-:S07]  /*185c0*/  IMAD.U32 R11, RZ, RZ, UR9 ;  /* 0x00000009ff0b7e24 */ /* 0x008fce000f8e00ff */
[----:B-1----:R-:W-:-:S07]  /*185d0*/  LEPC R20, `(.L_x_1618) ;  /* 0x000000001014794e */ /* 0x002fce0000000000 */
[----:B----4-:R-:W-:Y:S05]  /*185e0*/  CALL.ABS.NOINC R14 ;  /* 0x000000000e007343 */ /* 0x010fea0003c00000 */
.L_x_1618:
        /* <DEDUP_REMOVED lines=19> */
.L_x_1619:
[----:B------:R-:W-:Y:S05]  /*18720*/  BRA `(.L_x_1620) ;  /* 0x0000000000047947 */ /* 0x000fea0003800000 */
.L_x_1617:
[----:B------:R2:W-:Y:S02]  /*18730*/  STG.E.64 desc[UR36][R30.64], R18 ;  /* 0x000000121e007986 */ /* 0x0005e4000c101b24 */
.L_x_1620:
[----:B------:R-:W3:Y:S01]  /*18740*/  LDCU.64 UR6, c[0x0][0x768] ;  /* 0x0000ed00ff0677ac */ /* 0x000ee20008000a00 */
[----:B------:R-:W4:Y:S01]  /*18750*/  LDCU UR4, c[0x0][0x79c] ;  /* 0x0000f380ff0477ac */ /* 0x000f220008000800 */
[----:B---3--:R-:W-:-:S04]  /*18760*/  IADD3 R24, P0, PT, R24, UR6, RZ ;  /* 0x0000000618187c10 */ /* 0x008fc8000ff1e0ff */
[----:B------:R-:W-:Y:S01]  /*18770*/  IADD3.X R25, PT, PT, RZ, UR7, RZ, P0, !PT ;  /* 0x00000007ff197c10 */ /* 0x000fe200087fe4ff */
[----:B----4-:R-:W-:-:S04]  /*18780*/  UISETP.NE.AND UP0, UPT, UR4, 0x1, UPT ;  /* 0x000000010400788c */ /* 0x010fc8000bf05270 */
[----:B------:R3:W-:Y:S05]  /*18790*/  STG.E.64 desc[UR36][R24.64], R32 ;  /* 0x0000002018007986 */ /* 0x0007ea000c101b24 */
[----:B------:R-:W-:Y:S05]  /*187a0*/  BRA.U !UP0, `(.L_x_1621) ;  /* 0x0000000108907547 */ /* 0x000fea000b800000 */
[----:B------:R-:W-:Y:S01]  /*187b0*/  MOV R2, 0x0 ;  /* 0x0000000000027802 */ /* 0x000fe20000000f00 */
[----:B------:R-:W4:Y:S01]  /*187c0*/  LDCU.64 UR4, c[0x4][0x7c8] ;  /* 0x0100f900ff0477ac */ /* 0x000f220008000a00 */
[----:B------:R-:W-:Y:S02]  /*187d0*/  HFMA2 R12, -RZ, RZ, 0, 5.9604644775390625e-08 ;  /* 0x00000001ff0c7431 */ /* 0x000fe400000001ff */
[----:B------:R-:W-:Y:S01]  /*187e0*/  IMAD.MOV.U32 R8, RZ, RZ, 0x2ef ;  /* 0x000002efff087424 */ /* 0x000fe200078e00ff */
[----:B------:R0:W0:Y:S01]  /*187f0*/  LDC.64 R14, c[0x4][R2] ;  /* 0x01000000020e7b82 */ /* 0x0000220000000a00 */
[----:B------:R-:W5:Y:S01]  /*18800*/  LDCU.64 UR6, c[0x4][0x7b8] ;  /* 0x0100f700ff0677ac */ /* 0x000f620008000a00 */
[----:B------:R-:W-:Y:S01]  /*18810*/  MOV R13, RZ ;  /* 0x000000ff000d7202 */ /* 0x000fe20000000f00 */
[----:B------:R-:W1:Y:S01]  /*18820*/  LDCU.64 UR8, c[0x4][0x5c8] ;  /* 0x0100b900ff0877ac */ /* 0x000e620008000a00 */
[----:B----4-:R-:W-:Y:S01]  /*18830*/  IMAD.U32 R4, RZ, RZ, UR4 ;  /* 0x00000004ff047e24 */ /* 0x010fe2000f8e00ff */
[----:B------:R-:W-:-:S02]  /*18840*/  MOV R5, UR5 ;  /* 0x0000000500057c02 */ /* 0x000fc40008000f00 */
[----:B-----5:R-:W-:Y:S01]  /*18850*/  MOV R6, UR6 ;  /* 0x0000000600067c02 */ /* 0x020fe20008000f00 */
[----:B------:R-:W-:Y:S01]  /*18860*/  IMAD.U32 R7, RZ, RZ, UR7 ;  /* 0x00000007ff077e24 */ /* 0x000fe2000f8e00ff */
[----:B-1----:R-:W-:Y:S02]  /*18870*/  MOV R10, UR8 ;  /* 0x00000008000a7c02 */ /* 0x002fe40008000f00 */
[----:B------:R-:W-:-:S07]  /*18880*/  MOV R11, UR9 ;  /* 0x00000009000b7c02 */ /* 0x000fce0008000f00 */
[----:B------:R-:W-:-:S07]  /*18890*/  LEPC R20, `(.L_x_1622) ;  /* 0x000000001014794e */ /* 0x000fce0000000000 */
[----:B0-23--:R-:W-:Y:S05]  /*188a0*/  CALL.ABS.NOINC R14 ;  /* 0x000000000e007343 */ /* 0x00dfea0003c00000 */
.L_x_1622:
        /* <DEDUP_REMOVED lines=19> */
.L_x_1623:
[----:B------:R-:W-:Y:S05]  /*189e0*/  BRA `(.L_x_1624) ;  /* 0x00000000000c7947 */ /* 0x000fea0003800000 */
.L_x_1621:
[----:B------:R-:W-:-:S04]  /*189f0*/  IADD3 R2, P0, PT, R23, UR6, RZ ;  /* 0x0000000617027c10 */ /* 0x000fc8000ff1e0ff */
[----:B------:R-:W-:-:S05]  /*18a00*/  IADD3.X R3, PT, PT, RZ, UR7, RZ, P0, !PT ;  /* 0x00000007ff037c10 */ /* 0x000fca00087fe4ff */
[----:B------:R4:W-:Y:S04]  /*18a10*/  STG.E.64 desc[UR36][R2.64], R16 ;  /* 0x0000001002007986 */ /* 0x0009e8000c101b24 */
.L_x_1624:
[----:B------:R-:W5:Y:S02]  /*18a20*/  LDCU.64 UR4, c[0x0][0x768] ;  /* 0x0000ed00ff0477ac */ /* 0x000f640008000a00 */
[----:B-----5:R-:W-:-:S04]  /*18a30*/  IADD3 R22, P0, PT, R22, UR4, RZ ;  /* 0x0000000416167c10 */ /* 0x020fc8000ff1e0ff */
[----:B------:R-:W-:-:S05]  /*18a40*/  IADD3.X R23, PT, PT, RZ, UR5, RZ, P0, !PT ;  /* 0x00000005ff177c10 */ /* 0x000fca00087fe4ff */
[----:B------:R-:W-:Y:S01]  /*18a50*/  STG.E.64 desc[UR36][R22.64], R34 ;  /* 0x0000002216007986 */ /* 0x000fe2000c101b24 */
[----:B------:R-:W-:Y:S05]  /*18a60*/  EXIT ;  /* 0x000000000000794d */ /* 0x000fea0003800000 */
.L_x_1616:
[----:B------:R-:W1:Y:S01]  /*18a70*/  LDCU.U8 UR4, c[0x0][0x798] ;  /* 0x0000f300ff0477ac */ /* 0x000e620008000000 */
[----:B------:R-:W2:Y:S01]  /*18a80*/  LDCU.U8 UR5, c[0x0][0x799] ;  /* 0x0000f320ff0577ac */ /* 0x000ea20008000000 */
[----:B-1----:R-:W-:Y:S02]  /*18a90*/  UISETP.NE.AND UP0, UPT, UR4, URZ, UPT ;  /* 0x000000ff0400728c */ /* 0x002fe4000bf05270 */
[----:B--2---:R-:W-:-:S07]  /*18aa0*/  UISETP.NE.AND UP1, UPT, UR5, URZ, UPT ;  /* 0x000000ff0500728c */ /* 0x004fce000bf25270 */
        /* <DEDUP_REMOVED lines=13> */
.L_x_1625:
[----:B------:R-:W-:Y:S01]  /*18b80*/  IMAD.MOV.U32 R26, RZ, RZ, R6 ;  /* 0x000000ffff1a7224 */ /* 0x000fe200078e0006 */
[----:B------:R-:W-:Y:S01]  /*18b90*/  MOV R27, R7 ;  /* 0x00000007001b7202 */ /* 0x000fe20000000f00 */
[----:B------:R-:W-:Y:S01]  /*18ba0*/  IMAD.MOV.U32 R17, RZ, RZ, R11 ;  /* 0x000000ffff117224 */ /* 0x000fe200078e000b */
[----:B------:R-:W-:Y:S02]  /*18bb0*/  MOV R16, R0 ;  /* 0x0000000000107202 */ /* 0x000fe40000000f00 */
        /* <DEDUP_REMOVED lines=22> */
.L_x_1628:
        /* <DEDUP_REMOVED lines=19> */
.L_x_1629:
[----:B------:R-:W-:Y:S05]  /*18e50*/  BRA `(.L_x_1630) ;  /* 0x0000000000107947 */ /* 0x000fea0003800000 */
.L_x_1627:
[----:B------:R-:W1:Y:S02]  /*18e60*/  LDCU.64 UR4, c[0x0][0x768] ;  /* 0x0000ed00ff0477ac */ /* 0x000e640008000a00 */
[----:B-1----:R-:W-:-:S04]  /*18e70*/  IADD3 R2, P0, PT, R25, UR4, RZ ;  /* 0x0000000419027c10 */ /* 0x002fc8000ff1e0ff */
[----:B------:R-:W-:-:S05]  /*18e80*/  IADD3.X R3, PT, PT, RZ, UR5, RZ, P0, !PT ;  /* 0x00000005ff037c10 */ /* 0x000fca00087fe4ff */
[----:B------:R1:W-:Y:S04]  /*18e90*/  STG.E.64 desc[UR36][R2.64], R18 ;  /* 0x0000001202007986 */ /* 0x0003e8000c101b24 */
.L_x_1630:
[----:B------:R-:W2:Y:S01]  /*18ea0*/  LDCU.64 UR6, c[0x0][0x768] ;  /* 0x0000ed00ff0677ac */ /* 0x000ea20008000a00 */
[----:B------:R-:W3:Y:S01]  /*18eb0*/  LDCU UR4, c[0x0][0x79c] ;  /* 0x0000f380ff0477ac */ /* 0x000ee20008000800 */
[----:B--2---:R-:W-:-:S04]  /*18ec0*/  IADD3 R24, P0, PT, R24, UR6, RZ ;  /* 0x0000000618187c10 */ /* 0x004fc8000ff1e0ff */
[----:B------:R-:W-:Y:S01]  /*18ed0*/  IADD3.X R25, PT, PT, RZ, UR7, RZ, P0, !PT ;  /* 0x00000007ff197c10 */ /* 0x000fe200087fe4ff */
[----:B---3--:R-:W-:-:S04]  /*18ee0*/  UISETP.NE.AND UP0, UPT, UR4, 0x1, UPT ;  /* 0x000000010400788c */ /* 0x008fc8000bf05270 */
[----:B------:R2:W-:Y:S05]  /*18ef0*/  STG.E.64 desc[UR36][R24.64], R26 ;  /* 0x0000001a18007986 */ /* 0x0005ea000c101b24 */
[----:B------:R-:W-:Y:S05]  /*18f00*/  BRA.U !UP0, `(.L_x_1631) ;  /* 0x0000000108907547 */ /* 0x000fea000b800000 */
[----:B-1----:R-:W-:Y:S01]  /*18f10*/  MOV R2, 0x0 ;  /* 0x0000000000027802 */ /* 0x002fe20000000f00 */
[----:B------:R-:W1:Y:S01]  /*18f20*/  LDCU.64 UR4, c[0x4][0x7c8] ;  /* 0x0100f900ff0477ac */ /* 0x000e620008000a00 */
[----:B------:R-:W-:Y:S02]  /*18f30*/  HFMA2 R12, -RZ, RZ, 0, 5.9604644775390625e-08 ;  /* 0x00000001ff0c7431 */ /* 0x000fe400000001ff */
[----:B------:R-:W-:Y:S01]  /*18f40*/  IMAD.MOV.U32 R8, RZ, RZ, 0x2ef ;  /* 0x000002efff087424 */ /* 0x000fe200078e00ff */
[----:B------:R3:W4:Y:S01]  /*18f50*/  LDC.64 R14, c[0x4][R2] ;  /* 0x01000000020e7b82 */ /* 0x0007220000000a00 */
[----:B------:R-:W5:Y:S01]  /*18f60*/  LDCU.64 UR6, c[0x4][0x7b8] ;  /* 0x0100f700ff0677ac */ /* 0x000f620008000a00 */
[----:B------:R-:W-:Y:S01]  /*18f70*/  MOV R13, RZ ;  /* 0x000000ff000d7202 */ /* 0x000fe20000000f00 */
[----:B------:R-:W0:Y:S01]  /*18f80*/  LDCU.64 UR8, c[0x4][0x5c8] ;  /* 0x0100b900ff0877ac */ /* 0x000e220008000a00 */
[----:B-1----:R-:W-:Y:S01]  /*18f90*/  IMAD.U32 R4, RZ, RZ, UR4 ;  /* 0x00000004ff047e24 */ /* 0x002fe2000f8e00ff */
[----:B------:R-:W-:-:S02]  /*18fa0*/  MOV R5, UR5 ;  /* 0x0000000500057c02 */ /* 0x000fc40008000f00 */
[----:B-----5:R-:W-:Y:S01]  /*18fb0*/  MOV R6, UR6 ;  /* 0x0000000600067c02 */ /* 0x020fe20008000f00 */
[----:B------:R-:W-:Y:S01]  /*18fc0*/  IMAD.U32 R7, RZ, RZ, UR7 ;  /* 0x00000007ff077e24 */ /* 0x000fe2000f8e00ff */
[----:B0-----:R-:W-:Y:S02]  /*18fd0*/  MOV R10, UR8 ;  /* 0x00000008000a7c02 */ /* 0x001fe40008000f00 */
[----:B---3--:R-:W-:-:S07]  /*18fe0*/  MOV R11, UR9 ;  /* 0x00000009000b7c02 */ /* 0x008fce0008000f00 */
[----:B------:R-:W-:-:S07]  /*18ff0*/  LEPC R20, `(.L_x_1632) ;  /* 0x000000001014794e */ /* 0x000fce0000000000 */
[----:B--2-4-:R-:W-:Y:S05]  /*19000*/  CALL.ABS.NOINC R14 ;  /* 0x000000000e007343 */ /* 0x014fea0003c00000 */
.L_x_1632:
        /* <DEDUP_REMOVED lines=19> */
.L_x_1633:
[----:B------:R-:W-:Y:S05]  /*19140*/  BRA `(.L_x_1634) ;  /* 0x00000000000c7947 */ /* 0x000fea0003800000 */
.L_x_1631:
[----:B-1----:R-:W-:-:S04]  /*19150*/  IADD3 R2, P0, PT, R23, UR6, RZ ;  /* 0x0000000617027c10 */ /* 0x002fc8000ff1e0ff */
[----:B------:R-:W-:-:S05]  /*19160*/  IADD3.X R3, PT, PT, RZ, UR7, RZ, P0, !PT ;  /* 0x00000007ff037c10 */ /* 0x000fca00087fe4ff */
[----:B------:R1:W-:Y:S04]  /*19170*/  STG.E.64 desc[UR36][R2.64], R16 ;  /* 0x0000001002007986 */ /* 0x0003e8000c101b24 */
.L_x_1634:
[----:B------:R-:W3:Y:S02]  /*19180*/  LDCU.64 UR4, c[0x0][0x768] ;  /* 0x0000ed00ff0477ac */ /* 0x000ee40008000a00 */
[----:B---3--:R-:W-:-:S04]  /*19190*/  IADD3 R22, P0, PT, R22, UR4, RZ ;  /* 0x0000000416167c10 */ /* 0x008fc8000ff1e0ff */
[----:B------:R-:W-:-:S05]  /*191a0*/  IADD3.X R23, PT, PT, RZ, UR5, RZ, P0, !PT ;  /* 0x00000005ff177c10 */ /* 0x000fca00087fe4ff */
[----:B------:R-:W-:Y:S01]  /*191b0*/  STG.E.64 desc[UR36][R22.64], R28 ;  /* 0x0000001c16007986 */ /* 0x000fe2000c101b24 */
[----:B------:R-:W-:Y:S05]  /*191c0*/  EXIT ;  /* 0x000000000000794d */ /* 0x000fea0003800000 */
.L_x_1626:
[----:B------:R-:W-:Y:S04]  /*191d0*/  STG.E.64 desc[UR36][R4.64], R18 ;  /* 0x0000001204007986 */ /* 0x000fe8000c101b24 */
[----:B------:R-:W-:Y:S04]  /*191e0*/  STG.E.64 desc[UR36][R4.64+0x8], R26 ;  /* 0x0000081a04007986 */ /* 0x000fe8000c101b24 */
[----:B------:R-:W-:Y:S04]  /*191f0*/  STG.E.64 desc[UR36][R4.64+0x10], R16 ;  /* 0x0000101004007986 */ /* 0x000fe8000c101b24 */
[----:B------:R-:W-:Y:S01]  /*19200*/  STG.E.64 desc[UR36][R4.64+0x18], R28 ;  /* 0x0000181c04007986 */ /* 0x000fe2000c101b24 */
[----:B------:R-:W-:Y:S05]  /*19210*/  EXIT ;  /* 0x000000000000794d */ /* 0x000fea0003800000 */
.L_x_1635:
        /* <DEDUP_REMOVED lines=14> */
.L_x_9968:


//--------------------- .text._ZN2at6native13reduce_kernelILi512ELi1ENS0_8ReduceOpIsNS0_14func_wrapper_tImZNS0_15xor_sum_functorIsvEclERNS_14TensorIteratorEEUlmmE_EEjmLi4ELi4EEEEEvT1_ --------------------------
	.section	.text._ZN2at6native13reduce_kernelILi512ELi1ENS0_8ReduceOpIsNS0_14func_wrapper_tImZNS0_15xor_sum_functorIsvEclERNS_14TensorIteratorEEUlmmE_EEjmLi4ELi4EEEEEvT1_,"ax",@progbits
	.align	128
        .global         _ZN2at6native13reduce_kernelILi512ELi1ENS0_8ReduceOpIsNS0_14func_wrapper_tImZNS0_15xor_sum_functorIsvEclERNS_14TensorIteratorEEUlmmE_EEjmLi4ELi4EEEEEvT1_
        .type           _ZN2at6native13reduce_kernelILi512ELi1ENS0_8ReduceOpIsNS0_14func_wrapper_tImZNS0_15xor_sum_functorIsvEclERNS_14TensorIteratorEEUlmmE_EEjmLi4ELi4EEEEEvT1_,@function
        .size           _ZN2at6native13reduce_kernelILi512ELi1ENS0_8ReduceOpIsNS0_14func_wrapper_tImZNS0_15xor_sum_functorIsvEclERNS_14TensorIteratorEEUlmmE_EEjmLi4ELi4EEEEEvT1_,(.L_x_9969 - _ZN2at6native13reduce_kernelILi512ELi1ENS0_8ReduceOpIsNS0_14func_wrapper_tImZNS0_15xor_sum_functorIsvEclERNS_14TensorIteratorEEUlmmE_EEjmLi4ELi4EEEEEvT1_)
        .other          _ZN2at6native13reduce_kernelILi512ELi1ENS0_8ReduceOpIsNS0_14func_wrapper_tImZNS0_15xor_sum_functorIsvEclERNS_14TensorIteratorEEUlmmE_EEjmLi4ELi4EEEEEvT1_,@"STO_CUDA_ENTRY STV_DEFAULT"
_ZN2at6native13reduce_kernelILi512ELi1ENS0_8ReduceOpIsNS0_14func_wrapper_tImZNS0_15xor_sum_functorIsvEclERNS_14TensorIteratorEEUlmmE_EEjmLi4ELi4EEEEEvT1_:
.text._ZN2at6native13reduce_kernelILi512ELi1ENS0_8ReduceOpIsNS0_14func_wrapper_tImZNS0_15xor_sum_functorIsvEclERNS_14TensorIteratorEEUlmmE_EEjmLi4ELi4EEEEEvT1_:
        /* <DEDUP_REMOVED lines=296> */
.L_x_1636:
        /* <DEDUP_REMOVED lines=12> */
[----:B------:R-:W-:-:S04]  /*1340*/  IADD3.X R3, PT, PT, RZ, UR5, RZ, P0, !PT ;  /* 0x00000005ff037c10 */ /* 0x000fc800087fe4ff */
[----:B------:R-:W-:Y:S05]  /*1350*/  BRA.U !UP0, `(.L_x_1639) ;  /* 0x0000000508807547 */ /* 0x000fea000b800000 */
        /* <DEDUP_REMOVED lines=16> */
[----:B------:R-:W-:-:S03]  /*1460*/  ISETP.LT.U32.OR P0, PT, R0, R19, P0 ;  /* 0x000000130000720c */ /* 0x000fc60000701470 */
[----:B------:R-:W-:Y:S01]  /*1470*/  IMAD.WIDE R2, R7, 0x2, R2 ;  /* 0x0000000207027825 */ /* 0x000fe200078e0202 */
[----:B------:R-:W-:-:S09]  /*1480*/  MOV R7, R13 ;  /* 0x0000000d00077202 */ /* 0x000fd20000000f00 */
        /* <DEDUP_REMOVED lines=13> */
[----:B------:R-:W2:Y:S02]  /*1560*/  LDG.E.S16 R14, desc[UR36][R14.64] ;  /* 0x000000240e0e7981 */ /* 0x000ea4000c1e1700 */
[----:B--2---:R-:W-:Y:S02]  /*1570*/  SHF.R.S32.HI R7, RZ, 0x1f, R14 ;  /* 0x0000001fff077819 */ /* 0x004fe4000001140e */
[----:B0-----:R-:W-:-:S02]  /*1580*/  LOP3.LUT R6, R14, UR4, RZ, 0x3c, !PT ;  /* 0x000000040e067c12 */ /* 0x001fc4000f8e3cff */
[----:B------:R-:W-:-:S07]  /*1590*/  LOP3.LUT R7, R7, UR5, RZ, 0x3c, !PT ;  /* 0x0000000507077c12 */ /* 0x000fce000f8e3cff */
.L_x_1643:
[----:B------:R-:W-:Y:S05]  /*15a0*/  BSYNC.RECONVERGENT B2 ;  /* 0x0000000000027941 */ /* 0x000fea0003800200 */
.L_x_1642:
[----:B------:R-:W-:Y:S02]  /*15b0*/  IADD3 R2, P0, PT, R2, 0x8, RZ ;  /* 0x0000000802027810 */ /* 0x000fe40007f1e0ff */
[----:B------:R-:W-:-:S03]  /*15c0*/  IADD3 R8, PT, PT, R19, -0x4, R28 ;  /* 0xfffffffc13087810 */ /* 0x000fc60007ffe01c */
[----:B------:R-:W-:-:S08]  /*15d0*/  IMAD.X R3, RZ, RZ, R3, P0 ;  /* 0x000000ffff037224 */ /* 0x000fd000000e0603 */
.L_x_1641:
[----:B------:R-:W-:Y:S05]  /*15e0*/  BSYNC.RECONVERGENT B1 ;  /* 0x0000000000017941 */ /* 0x000fea0003800200 */
.L_x_1640:
        /* <DEDUP_REMOVED lines=13> */
.L_x_1646:
[C---:B------:R-:W-:Y:S01]  /*16c0*/  IMAD.WIDE.U32 R4, R21.reuse, 0x8, R2 ;  /* 0x0000000815047825 */ /* 0x040fe200078e0002 */
[----:B------:R-:W0:Y:S05]  /*16d0*/  LDCU UR4, c[0x0][0x39c] ;  /* 0x00007380ff0477ac */ /* 0x000e2a0008000800 */
[----:B------:R-:W2:Y:S01]  /*16e0*/  LDG.E.64 R4, desc[UR36][R4.64] ;  /* 0x0000002404047981 */ /* 0x000ea2000c1e1b00 */
[----:B0-----:R-:W-:-:S04]  /*16f0*/  IADD3 R21, PT, PT, R21, UR4, RZ ;  /* 0x0000000415157c10 */ /* 0x001fc8000fffe0ff */
[----:B------:R-:W-:-:S04]  /*1700*/  LEA R15, R21, 0x3, 0x2 ;  /* 0x00000003150f7811 */ /* 0x000fc800078e10ff */
[----:B------:R-:W-:Y:S02]  /*1710*/  ISETP.GE.U32.AND P1, PT, R15, R8, PT ;  /* 0x000000080f00720c */ /* 0x000fe40003f26070 */
[C---:B--2---:R-:W-:Y:S02]  /*1720*/  PRMT R18, R4.reuse, 0x9910, RZ ;  /* 0x0000991004127816 */ /* 0x044fe400000000ff */
[C---:B------:R-:W-:Y:S02]  /*1730*/  PRMT R20, R5.reuse, 0x9910, RZ ;  /* 0x0000991005147816 */ /* 0x040fe400000000ff */
[----:B------:R-:W-:Y:S01]  /*1740*/  PRMT R19, R4, 0xbb32, RZ ;  /* 0x0000bb3204137816 */ /* 0x000fe200000000ff */
[----:B------:R-:W-:Y:S01]  /*1750*/  IMAD.MOV.U32 R15, RZ, RZ, R18 ;  /* 0x000000ffff0f7224 */ /* 0x000fe200078e0012 */
[----:B------:R-:W-:Y:S02]  /*1760*/  PRMT R23, R5, 0xbb32, RZ ;  /* 0x0000bb3205177816 */ /* 0x000fe400000000ff */
[----:B------:R-:W-:-:S02]  /*1770*/  LOP3.LUT R9, R9, R20, RZ, 0x3c, !PT ;  /* 0x0000001409097212 */ /* 0x000fc400078e3cff */
[----:B------:R-:W-:Y:S02]  /*1780*/  SHF.R.S32.HI R5, RZ, 0x1f, R20 ;  /* 0x0000001fff057819 */ /* 0x000fe40000011414 */
[----:B------:R-:W-:Y:S02]  /*1790*/  SHF.R.S32.HI R4, RZ, 0x1f, R15 ;  /* 0x0000001fff047819 */ /* 0x000fe4000001140f */
[----:B------:R-:W-:Y:S02]  /*17a0*/  SHF.R.S32.HI R18, RZ, 0x1f, R19 ;  /* 0x0000001fff127819 */ /* 0x000fe40000011413 */
[----:B------:R-:W-:Y:S02]  /*17b0*/  SHF.R.S32.HI R20, RZ, 0x1f, R23 ;  /* 0x0000001fff147819 */ /* 0x000fe40000011417 */
        /* <DEDUP_REMOVED lines=8> */
.L_x_1645:
[----:B------:R-:W-:Y:S05]  /*1840*/  BSYNC.RECONVERGENT B1 ;  /* 0x0000000000017941 */ /* 0x000fea0003800200 */
.L_x_1644:
[----:B------:R-:W-:Y:S04]  /*1850*/  BSSY.RECONVERGENT B1, `(.L_x_1647) ;  /* 0x000000b000017945 */ /* 0x000fe80003800200 */
[----:B------:R-:W-:Y:S05]  /*1860*/  @P0 BRA `(.L_x_1648) ;  /* 0x0000000000240947 */ /* 0x000fea0003800000 */
[----:B------:R-:W-:-:S04]  /*1870*/  LOP3.LUT R5, R8, 0xfffffffc, RZ, 0xc0, !PT ;  /* 0xfffffffc08057812 */ /* 0x000fc800078ec0ff */
[----:B------:R-:W-:-:S04]  /*1880*/  IADD3 R5, PT, PT, R5, R0, RZ ;  /* 0x0000000005057210 */ /* 0x000fc80007ffe0ff */
[----:B------:R-:W-:-:S13]  /*1890*/  ISETP.GE.U32.AND P0, PT, R5, R8, PT ;  /* 0x000000080500720c */ /* 0x000fda0003f06070 */
[----:B------:R-:W-:Y:S05]  /*18a0*/  @P0 BRA `(.L_x_1648) ;  /* 0x0000000000140947 */ /* 0x000fea0003800000 */
[----:B------:R-:W-:-:S06]  /*18b0*/  IMAD.WIDE R2, R5, 0x2, R2 ;  /* 0x0000000205027825 */ /* 0x000fcc00078e0202 */
[----:B------:R-:W2:Y:S02]  /*18c0*/  LDG.E.S16 R3, desc[UR36][R2.64] ;  /* 0x0000002402037981 */ /* 0x000ea4000c1e1700 */
[----:B--2---:R-:W-:Y:S02]  /*18d0*/  SHF.R.S32.HI R0, RZ, 0x1f, R3 ;  /* 0x0000001fff007819 */ /* 0x004fe40000011403 */
[----:B------:R-:W-:Y:S02]  /*18e0*/  LOP3.LUT R6, R6, R3, RZ, 0x3c, !PT ;  /* 0x0000000306067212 */ /* 0x000fe400078e3cff */
[----:B------:R-:W-:-:S07]  /*18f0*/  LOP3.LUT R7, R7, R0, RZ, 0x3c, !PT ;  /* 0x0000000007077212 */ /* 0x000fce00078e3cff */
.L_x_1648:
[----:B------:R-:W-:Y:S05]  /*1900*/  BSYNC.RECONVERGENT B1 ;  /* 0x0000000000017941 */ /* 0x000fea0003800200 */
.L_x_1647:
[----:B------:R-:W-:Y:S02]  /*1910*/  LOP3.LUT R9, R9, R12, R6, 0x96, !PT ;  /* 0x0000000c09097212 */ /* 0x000fe400078e9606 */
[----:B------:R-:W-:Y:S02]  /*1920*/  LOP3.LUT R14, R14, R13, R7, 0x96, !PT ;  /* 0x0000000d0e0e7212 */ /* 0x000fe400078e9607 */
[----:B------:R-:W-:Y:S02]  /*1930*/  LOP3.LUT R10, R10, R9, RZ, 0x3c, !PT ;  /* 0x000000090a0a7212 */ /* 0x000fe400078e3cff */
[----:B------:R-:W-:Y:S01]  /*1940*/  LOP3.LUT R11, R11, R14, RZ, 0x3c, !PT ;  /* 0x0000000e0b0b7212 */ /* 0x000fe200078e3cff */
[----:B------:R-:W-:Y:S06]  /*1950*/  BRA `(.L_x_1638) ;  /* 0x0000009800847947 */ /* 0x000fec0003800000 */
.L_x_1639:
        /* <DEDUP_REMOVED lines=24> */
.L_x_1653:
[C---:B------:R-:W-:Y:S02]  /*1ae0*/  IMAD.IADD R15, R21.reuse, 0x1, R6 ;  /* 0x00000001150f7824 */ /* 0x040fe400078e0206 */
[----:B------:R-:W-:-:S03]  /*1af0*/  IMAD.WIDE.U32 R22, R21, 0x2, R2 ;  /* 0x0000000215167825 */ /* 0x000fc600078e0002 */
[C---:B------:R-:W-:Y:S01]  /*1b00*/  IADD3 R5, PT, PT, R15.reuse, R6, RZ ;  /* 0x000000060f057210 */ /* 0x040fe20007ffe0ff */
[----:B------:R-:W-:Y:S02]  /*1b10*/  IMAD.WIDE.U32 R14, R15, 0x2, R2 ;  /* 0x000000020f0e7825 */ /* 0x000fe400078e0002 */
[----:B------:R-:W2:Y:S02]  /*1b20*/  LDG.E.U16 R22, desc[UR36][R22.64] ;  /* 0x0000002416167981 */ /* 0x000ea4000c1e1500 */
[C---:B------:R-:W-:Y:S02]  /*1b30*/  IMAD.IADD R21, R5.reuse, 0x1, R6 ;  /* 0x0000000105157824 */ /* 0x040fe400078e0206 */
[--C-:B------:R-:W-:Y:S01]  /*1b40*/  IMAD.WIDE.U32 R4, R5, 0x2, R2.reuse ;  /* 0x0000000205047825 */ /* 0x100fe200078e0002 */
[----:B------:R-:W3:Y:S03]  /*1b50*/  LDG.E.U16 R14, desc[UR36][R14.64] ;  /* 0x000000240e0e7981 */ /* 0x000ee6000c1e1500 */
[----:B------:R-:W-:-:S02]  /*1b60*/  IMAD.WIDE.U32 R18, R21, 0x2, R2 ;  /* 0x0000000215127825 */ /* 0x000fc400078e0002 */
[----:B------:R-:W4:Y:S04]  /*1b70*/  LDG.E.U16 R4, desc[UR36][R4.64] ;  /* 0x0000002404047981 */ /* 0x000f28000c1e1500 */
[----:B------:R-:W5:Y:S01]  /*1b80*/  LDG.E.U16 R18, desc[UR36][R18.64] ;  /* 0x0000002412127981 */ /* 0x000f62000c1e1500 */
[----:B------:R-:W-:-:S05]  /*1b90*/  IADD3 R21, PT, PT, R21, R6, RZ ;  /* 0x0000000615157210 */ /* 0x000fca0007ffe0ff */
[----:B------:R-:W-:-:S05]  /*1ba0*/  IMAD R25, R6, 0x3, R21 ;  /* 0x0000000306197824 */ /* 0x000fca00078e0215 */
[----:B------:R-:W-:Y:S02]  /*1bb0*/  ISETP.GE.U32.AND P0, PT, R25, R28, PT ;  /* 0x0000001c1900720c */ /* 0x000fe40003f06070 */
[----:B--2---:R-:W-:-:S04]  /*1bc0*/  PRMT R20, R22, 0x9910, RZ ;  /* 0x0000991016147816 */ /* 0x004fc800000000ff */
[----:B------:R-:W-:Y:S02]  /*1bd0*/  LOP3.LUT R13, R13, R20, RZ, 0x3c, !PT ;  /* 0x000000140d0d7212 */ /* 0x000fe400078e3cff */
[----:B------:R-:W-:Y:S02]  /*1be0*/  SHF.R.S32.HI R20, RZ, 0x1f, R20 ;  /* 0x0000001fff147819 */ /* 0x000fe40000011414 */
[----:B---3--:R-:W-:Y:S02]  /*1bf0*/  PRMT R24, R14, 0x9910, RZ ;  /* 0x000099100e187816 */ /* 0x008fe400000000ff */
[----:B----4-:R-:W-:Y:S02]  /*1c00*/  PRMT R5, R4, 0x9910, RZ ;  /* 0x0000991004057816 */ /* 0x010fe400000000ff */
[----:B------:R-:W-:Y:S02]  /*1c10*/  LOP3.LUT R11, R11, R20, RZ, 0x3c, !PT ;  /* 0x000000140b0b7212 */ /* 0x000fe400078e3cff */
[----:B-----5:R-:W-:-:S02]  /*1c20*/  PRMT R19, R18, 0x9910, RZ ;  /* 0x0000991012137816 */ /* 0x020fc400000000ff */
[----:B------:R-:W-:Y:S02]  /*1c30*/  SHF.R.S32.HI R20, RZ, 0x1f, R24 ;  /* 0x0000001fff147819 */ /* 0x000fe40000011418 */
[----:B------:R-:W-:Y:S02]  /*1c40*/  SHF.R.S32.HI R15, RZ, 0x1f, R5 ;  /* 0x0000001fff0f7819 */ /* 0x000fe40000011405 */
[----:B------:R-:W-:Y:S02]  /*1c50*/  SHF.R.S32.HI R23, RZ, 0x1f, R19 ;  /* 0x0000001fff177819 */ /* 0x000fe40000011413 */
        /* <DEDUP_REMOVED lines=8> */
.L_x_1652:
[----:B------:R-:W-:Y:S02]  /*1ce0*/  PRMT R15, R14, 0x7610, R15 ;  /* 0x000076100e0f7816 */ /* 0x000fe4000000000f */
[----:B------:R-:W-:-:S07]  /*1cf0*/  PRMT R14, R4, 0x7610, R14 ;  /* 0x00007610040e7816 */ /* 0x000fce000000000e */
.L_x_1651:
[----:B------:R-:W-:Y:S05]  /*1d00*/  BSYNC.RECONVERGENT B1 ;  /* 0x0000000000017941 */ /* 0x000fea0003800200 */
.L_x_1650:
        /* <DEDUP_REMOVED lines=19> */
.L_x_1655:
[----:B------:R-:W-:Y:S05]  /*1e40*/  BSYNC.RECONVERGENT B1 ;  /* 0x0000000000017941 */ /* 0x000fea0003800200 */
.L_x_1654:
[----:B------:R-:W-:Y:S04]  /*1e50*/  BSSY.RECONVERGENT B1, `(.L_x_1656) ;  /* 0x000001a000017945 */ /* 0x000fe80003800200 */
[----:B------:R-:W-:Y:S05]  /*1e60*/  @P0 BRA `(.L_x_1657) ;  /* 0x0000000000600947 */ /* 0x000fea0003800000 */
[----:B0-----:R-:W-:Y:S02]  /*1e70*/  IADD3 R3, PT, PT, R21, R6, RZ ;  /* 0x0000000615037210 */ /* 0x001fe40007ffe0ff */
[----:B-----5:R-:W-:Y:S02]  /*1e80*/  PRMT R2, R22, 0x9910, RZ ;  /* 0x0000991016027816 */ /* 0x020fe400000000ff */
[----:B------:R-:W-:Y:S02]  /*1e90*/  ISETP.GE.U32.AND P0, PT, R3, R28, PT ;  /* 0x0000001c0300720c */ /* 0x000fe40003f06070 */
[----:B------:R-:W-:Y:S02]  /*1ea0*/  SHF.R.S32.HI R4, RZ, 0x1f, R2 ;  /* 0x0000001fff047819 */ /* 0x000fe40000011402 */
[----:B------:R-:W-:Y:S02]  /*1eb0*/  LOP3.LUT R13, R13, R2, RZ, 0x3c, !PT ;  /* 0x000000020d0d7212 */ /* 0x000fe400078e3cff */
[----:B------:R-:W-:-:S07]  /*1ec0*/  LOP3.LUT R11, R11, R4, RZ, 0x3c, !PT ;  /* 0x000000040b0b7212 */ /* 0x000fce00078e3cff */
[----:B------:R-:W-:Y:S05]  /*1ed0*/  @P0 BRA `(.L_x_1657) ;  /* 0x0000000000440947 */ /* 0x000fea0003800000 */
[----:B------:R-:W-:Y:S01]  /*1ee0*/  IMAD.IADD R3, R3, 0x1, R6 ;  /* 0x0000000103037824 */ /* 0x000fe200078e0206 */
[----:B------:R-:W-:-:S04]  /*1ef0*/  PRMT R2, R15, 0x9910, RZ ;  /* 0x000099100f027816 */ /* 0x000fc800000000ff */
[----:B------:R-:W-:Y:S02]  /*1f00*/  ISETP.GE.U32.AND P0, PT, R3, R28, PT ;  /* 0x0000001c0300720c */ /* 0x000fe40003f06070 */
[----:B------:R-:W-:Y:S02]  /*1f10*/  SHF.R.S32.HI R4, RZ, 0x1f, R2 ;  /* 0x0000001fff047819 */ /* 0x000fe40000011402 */
[----:B------:R-:W-:Y:S02]  /*1f20*/  LOP3.LUT R7, R7, R2, RZ, 0x3c, !PT ;  /* 0x0000000207077212 */ /* 0x000fe400078e3cff */
[----:B------:R-:W-:-:S07]  /*1f30*/  LOP3.LUT R9, R9, R4, RZ, 0x3c, !PT ;  /* 0x0000000409097212 */ /* 0x000fce00078e3cff */
[----:B------:R-:W-:Y:S05]  /*1f40*/  @P0 BRA `(.L_x_1657) ;  /* 0x0000000000280947 */ /* 0x000fea0003800000 */
[----:B------:R-:W-:-:S04]  /*1f50*/  IADD3 R3, PT, PT, R3, R6, RZ ;  /* 0x0000000603037210 */ /* 0x000fc80007ffe0ff */
[----:B------:R-:W-:Y:S02]  /*1f60*/  ISETP.GE.U32.AND P0, PT, R3, R28, PT ;  /* 0x0000001c0300720c */ /* 0x000fe40003f06070 */
[----:B------:R-:W-:-:S04]  /*1f70*/  PRMT R3, R14, 0x9910, RZ ;  /* 0x000099100e037816 */ /* 0x000fc800000000ff */
[----:B------:R-:W-:Y:S02]  /*1f80*/  SHF.R.S32.HI R5, RZ, 0x1f, R3 ;  /* 0x0000001fff057819 */ /* 0x000fe40000011403 */
[----:B------:R-:W-:Y:S02]  /*1f90*/  LOP3.LUT R12, R12, R3, RZ, 0x3c, !PT ;  /* 0x000000030c0c7212 */ /* 0x000fe400078e3cff */
[----:B------:R-:W-:-:S03]  /*1fa0*/  LOP3.LUT R8, R8, R5, RZ, 0x3c, !PT ;  /* 0x0000000508087212 */ /* 0x000fc600078e3cff */
[----:B------:R-:W-:-:S04]  /*1fb0*/  @!P0 PRMT R15, R18, 0x9910, RZ ;  /* 0x00009910120f8816 */ /* 0x000fc800000000ff */
[----:B------:R-:W-:Y:S02]  /*1fc0*/  @!P0 SHF.R.S32.HI R19, RZ, 0x1f, R15 ;  /* 0x0000001fff138819 */ /* 0x000fe4000001140f */
[----:B------:R-:W-:Y:S02]  /*1fd0*/  @!P0 LOP3.LUT R10, R10, R15, RZ, 0x3c, !PT ;  /* 0x0000000f0a0a8212 */ /* 0x000fe400078e3cff */
[----:B------:R-:W-:-:S07]  /*1fe0*/  @!P0 LOP3.LUT R0, R0, R19, RZ, 0x3c, !PT ;  /* 0x0000001300008212 */ /* 0x000fce00078e3cff */
.L_x_1657:
[----:B------:R-:W-:Y:S05]  /*1ff0*/  BSYNC.RECONVERGENT B1 ;  /* 0x0000000000017941 */ /* 0x000fea0003800200 */
.L_x_1656:
[----:B------:R-:W-:Y:S02]  /*2000*/  LOP3.LUT R7, R12, R7, R13, 0x96, !PT ;  /* 0x000000070c077212 */ /* 0x000fe400078e960d */
[----:B------:R-:W-:Y:S02]  /*2010*/  LOP3.LUT R11, R8, R9, R11, 0x96, !PT ;  /* 0x00000009080b7212 */ /* 0x000fe400078e960b */
[----:B------:R-:W-:Y:S02]  /*2020*/  LOP3.LUT R10, R10, R7, RZ, 0x3c, !PT ;  /* 0x000000070a0a7212 */ /* 0x000fe400078e3cff */
[----:B------:R-:W-:Y:S01]  /*2030*/  LOP3.LUT R11, R0, R11, RZ, 0x3c, !PT ;  /* 0x0000000b000b7212 */ /* 0x000fe200078e3cff */
[----:B------:R-:W-:Y:S06]  /*2040*/  BRA `(.L_x_1638) ;  /* 0x0000009000c87947 */ /* 0x000fec0003800000 */
.L_x_1649:
        /* <DEDUP_REMOVED lines=20> */
.L_x_1662:
[----:B------:R-:W-:Y:S02]  /*2190*/  IMAD R23, R0, R21, RZ ;  /* 0x0000001500177224 */ /* 0x000fe400078e02ff */
[----:B------:R-:W-:Y:S02]  /*21a0*/  IMAD.IADD R21, R21, 0x1, R10 ;  /* 0x0000000115157824 */ /* 0x000fe400078e020a */
[----:B------:R-:W-:-:S03]  /*21b0*/  IMAD.WIDE.U32 R22, R23, 0x2, R2 ;  /* 0x0000000217167825 */ /* 0x000fc600078e0002 */
[----:B------:R-:W-:Y:S01]  /*21c0*/  IADD3 R5, PT, PT, R21, R10, RZ ;  /* 0x0000000a15057210 */ /* 0x000fe20007ffe0ff */
[----:B------:R-:W-:Y:S02]  /*21d0*/  IMAD R7, R0, R21, RZ ;  /* 0x0000001500077224 */ /* 0x000fe400078e02ff */
[----:B------:R0:W2:Y:S02]  /*21e0*/  LDG.E.U16 R22, desc[UR36][R22.64] ;  /* 0x0000002416167981 */ /* 0x0000a4000c1e1500 */
[----:B------:R-:W-:Y:S02]  /*21f0*/  IMAD.IADD R21, R5, 0x1, R10 ;  /* 0x0000000105157824 */ /* 0x000fe400078e020a */
[----:B------:R-:W-:-:S04]  /*2200*/  IMAD.WIDE.U32 R6, R7, 0x2, R2 ;  /* 0x0000000207067825 */ /* 0x000fc800078e0002 */
[C---:B------:R-:W-:Y:S02]  /*2210*/  IMAD R5, R0.reuse, R5, RZ ;  /* 0x0000000500057224 */ /* 0x040fe400078e02ff */
[----:B------:R-:W-:Y:S01]  /*2220*/  IMAD R9, R0, R21, RZ ;  /* 0x0000001500097224 */ /* 0x000fe200078e02ff */
[----:B------:R-:W3:Y:S01]  /*2230*/  LDG.E.U16 R6, desc[UR36][R6.64] ;  /* 0x0000002406067981 */ /* 0x000ee2000c1e1500 */
[----:B------:R-:W-:-:S04]  /*2240*/  IMAD.WIDE.U32 R4, R5, 0x2, R2 ;  /* 0x0000000205047825 */ /* 0x000fc800078e0002 */
[----:B------:R-:W-:Y:S02]  /*2250*/  IMAD.WIDE.U32 R8, R9, 0x2, R2 ;  /* 0x0000000209087825 */ /* 0x000fe400078e0002 */
[----:B------:R-:W4:Y:S04]  /*2260*/  LDG.E.U16 R4, desc[UR36][R4.64] ;  /* 0x0000002404047981 */ /* 0x000f28000c1e1500 */
[----:B------:R1:W5:Y:S01]  /*2270*/  LDG.E.U16 R9, desc[UR36][R8.64] ;  /* 0x0000002408097981 */ /* 0x000362000c1e1500 */
[----:B------:R-:W-:-:S05]  /*2280*/  IADD3 R21, PT, PT, R21, R10, RZ ;  /* 0x0000000a15157210 */ /* 0x000fca0007ffe0ff */
[----:B0-----:R-:W-:-:S05]  /*2290*/  IMAD R23, R10, 0x3, R21 ;  /* 0x000000030a177824 */ /* 0x001fca00078e0215 */
[----:B------:R-:W-:Y:S02]  /*22a0*/  ISETP.GE.U32.AND P0, PT, R23, R28, PT ;  /* 0x0000001c1700720c */ /* 0x000fe40003f06070 */
[----:B--2---:R-:W-:Y:S02]  /*22b0*/  PRMT R25, R22, 0x9910, RZ ;  /* 0x0000991016197816 */ /* 0x004fe400000000ff */
[----:B---3--:R-:W-:-:S04]  /*22c0*/  PRMT R24, R6, 0x9910, RZ ;  /* 0x0000991006187816 */ /* 0x008fc800000000ff */
[----:B-1----:R-:W-:Y:S02]  /*22d0*/  SHF.R.S32.HI R8, RZ, 0x1f, R24 ;  /* 0x0000001fff087819 */ /* 0x002fe40000011418 */
[----:B----4-:R-:W-:Y:S02]  /*22e0*/  PRMT R5, R4, 0x9910, RZ ;  /* 0x0000991004057816 */ /* 0x010fe400000000ff */
[----:B-----5:R-:W-:Y:S02]  /*22f0*/  PRMT R26, R9, 0x9910, RZ ;  /* 0x00009910091a7816 */ /* 0x020fe400000000ff */
[----:B------:R-:W-:Y:S02]  /*2300*/  LOP3.LUT R14, R14, R25, RZ, 0x3c, !PT ;  /* 0x000000190e0e7212 */ /* 0x000fe400078e3cff */
[----:B------:R-:W-:Y:S02]  /*2310*/  LOP3.LUT R19, R19, R8, RZ, 0x3c, !PT ;  /* 0x0000000813137212 */ /* 0x000fe400078e3cff */
[----:B------:R-:W-:-:S02]  /*2320*/  SHF.R.S32.HI R25, RZ, 0x1f, R25 ;  /* 0x0000001fff197819 */ /* 0x000fc40000011419 */
[----:B------:R-:W-:Y:S02]  /*2330*/  SHF.R.S32.HI R7, RZ, 0x1f, R5 ;  /* 0x0000001fff077819 */ /* 0x000fe40000011405 */
[----:B------:R-:W-:Y:S02]  /*2340*/  SHF.R.S32.HI R8, RZ, 0x1f, R26 ;  /* 0x0000001fff087819 */ /* 0x000fe4000001141a */
[----:B------:R-:W-:Y:S02]  /*2350*/  LOP3.LUT R20, R20, R25, RZ, 0x3c, !PT ;  /* 0x0000001914147212 */ /* 0x000fe400078e3cff */
[----:B------:R-:W-:Y:S02]  /*2360*/  LOP3.LUT R13, R13, R24, RZ, 0x3c, !PT ;  /* 0x000000180d0d7212 */ /* 0x000fe400078e3cff */
[----:B------:R-:W-:Y:S02]  /*2370*/  LOP3.LUT R12, R12, R5, RZ, 0x3c, !PT ;  /* 0x000000050c0c7212 */ /* 0x000fe400078e3cff */
[----:B------:R-:W-:-:S02]  /*2380*/  LOP3.LUT R18, R18, R7, RZ, 0x3c, !PT ;  /* 0x0000000712127212 */ /* 0x000fc400078e3cff */
[----:B------:R-:W-:Y:S02]  /*2390*/  LOP3.LUT R11, R11, R26, RZ, 0x3c, !PT ;  /* 0x0000001a0b0b7212 */ /* 0x000fe400078e3cff */
[----:B------:R-:W-:Y:S01]  /*23a0*/  LOP3.LUT R15, R15, R8, RZ, 0x3c, !PT ;  /* 0x000000080f0f7212 */ /* 0x000fe200078e3cff */
[----:B------:R-:W-:Y:S06]  /*23b0*/  @!P0 BRA `(.L_x_1662) ;  /* 0xfffffffc00748947 */ /* 0x000fec000383ffff */
[----:B------:R-:W-:Y:S05]  /*23c0*/  BSYNC.RECONVERGENT B2 ;  /* 0x0000000000027941 */ /* 0x000fea0003800200 */
.L_x_1661:
[----:B------:R-:W-:Y:S02]  /*23d0*/  PRMT R8, R6, 0x7610, R8 ;  /* 0x0000761006087816 */ /* 0x000fe40000000008 */
[----:B------:R-:W-:Y:S02]  /*23e0*/  PRMT R7, R4, 0x7610, R7 ;  /* 0x0000761004077816 */ /* 0x000fe40000000007 */
[----:B------:R-:W-:-:S07]  /*23f0*/  PRMT R6, R9, 0x7610, R6 ;  /* 0x0000761009067816 */ /* 0x000fce0000000006 */
.L_x_1660:
[----:B------:R-:W-:Y:S05]  /*2400*/  BSYNC.RECONVERGENT B1 ;  /* 0x0000000000017941 */ /* 0x000fea0003800200 */
.L_x_1659:
[----:B------:R-:W-:Y:S01]  /*2410*/  ISETP.GE.U32.AND P0, PT, R21, R28, PT ;  /* 0x0000001c1500720c */ /* 0x000fe20003f06070 */
[----:B------:R-:W-:-:S12]  /*2420*/  BSSY.RECONVERGENT B1, `(.L_x_1663) ;  /* 0x0000016000017945 */ /* 0x000fd80003800200 */
[----:B------:R-:W-:Y:S05]  /*2430*/  @P0 BRA `(.L_x_1664) ;  /* 0x0000000000500947 */ /* 0x000fea0003800000 */
[----:B------:R-:W-:-:S04]  /*2440*/  IMAD R5, R0, R21, RZ ;  /* 0x0000001500057224 */ /* 0x000fc800078e02ff */
[----:B------:R-:W-:-:S05]  /*2450*/  IMAD.WIDE.U32 R4, R5, 0x2, R2 ;  /* 0x0000000205047825 */ /* 0x000fca00078e0002 */
[----:B------:R0:W5:Y:S01]  /*2460*/  LDG.E.U16 R22, desc[UR36][R4.64] ;  /* 0x0000002404167981 */ /* 0x000162000c1e1500 */
[----:B------:R-:W-:-:S05]  /*2470*/  IMAD.IADD R9, R21, 0x1, R10 ;  /* 0x0000000115097824 */ /* 0x000fca00078e020a */
[----:B------:R-:W-:-:S13]  /*2480*/  ISETP.GE.U32.AND P1, PT, R9, R28, PT ;  /* 0x0000001c0900720c */ /* 0x000fda0003f26070 */
[----:B0-----:R-:W-:Y:S05]  /*2490*/  @P1 BRA `(.L_x_1664) ;  /* 0x0000000000381947 */ /* 0x001fea0003800000 */
[----:B------:R-:W-:-:S04]  /*24a0*/  IMAD R5, R0, R9, RZ ;  /* 0x0000000900057224 */ /* 0x000fc800078e02ff */
[----:B------:R-:W-:-:S05]  /*24b0*/  IMAD.WIDE.U32 R4, R5, 0x2, R2 ;  /* 0x0000000205047825 */ /* 0x000fca00078e0002 */
[----:B------:R0:W5:Y:S01]  /*24c0*/  LDG.E.U16 R8, desc[UR36][R4.64] ;  /* 0x0000002404087981 */ /* 0x000162000c1e1500 */
[----:B------:R-:W-:-:S04]  /*24d0*/  IADD3 R9, PT, PT, R9, R10, RZ ;  /* 0x0000000a09097210 */ /* 0x000fc80007ffe0ff */
[----:B------:R-:W-:-:S13]  /*24e0*/  ISETP.GE.U32.AND P1, PT, R9, R28, PT ;  /* 0x0000001c0900720c */ /* 0x000fda0003f26070 */
[----:B0-----:R-:W-:Y:S05]  /*24f0*/  @P1 BRA `(.L_x_1664) ;  /* 0x0000000000201947 */ /* 0x001fea0003800000 */
[----:B------:R-:W-:Y:S02]  /*2500*/  IMAD.IADD R7, R9, 0x1, R10 ;  /* 0x0000000109077824 */ /* 0x000fe400078e020a */
[----:B------:R-:W-:-:S03]  /*2510*/  IMAD R5, R0, R9, RZ ;  /* 0x0000000900057224 */ /* 0x000fc600078e02ff */
[----:B------:R-:W-:Y:S01]  /*2520*/  ISETP.GE.U32.AND P1, PT, R7, R28, PT ;  /* 0x0000001c0700720c */ /* 0x000fe20003f26070 */
[----:B------:R-:W-:-:S12]  /*2530*/  IMAD.WIDE.U32 R4, R5, 0x2, R2 ;  /* 0x0000000205047825 */ /* 0x000fd800078e0002 */
[----:B------:R-:W-:-:S04]  /*2540*/  @!P1 IMAD R7, R0, R7, RZ ;  /* 0x0000000700079224 */ /* 0x000fc800078e02ff */
[----:B------:R-:W-:Y:S02]  /*2550*/  @!P1 IMAD.WIDE.U32 R2, R7, 0x2, R2 ;  /* 0x0000000207029825 */ /* 0x000fe400078e0002 */
[----:B------:R0:W5:Y:S04]  /*2560*/  LDG.E.U16 R7, desc[UR36][R4.64] ;  /* 0x0000002404077981 */ /* 0x000168000c1e1500 */
[----:B------:R0:W5:Y:S02]  /*2570*/  @!P1 LDG.E.U16 R6, desc[UR36][R2.64] ;  /* 0x0000002402069981 */ /* 0x000164000c1e1500 */
.L_x_1664:
[----:B------:R-:W-:Y:S05]  /*2580*/  BSYNC.RECONVERGENT B1 ;  /* 0x0000000000017941 */ /* 0x000fea0003800200 */
.L_x_1663:
[----:B------:R-:W-:Y:S04]  /*2590*/  BSSY.RECONVERGENT B1, `(.L_x_1665) ;  /* 0x000001a000017945 */ /* 0x000fe80003800200 */
[----:B------:R-:W-:Y:S05]  /*25a0*/  @P0 BRA `(.L_x_1666) ;  /* 0x0000000000600947 */ /* 0x000fea0003800000 */
[----:B------:R-:W-:Y:S02]  /*25b0*/  IADD3 R21, PT, PT, R21, R10, RZ ;  /* 0x0000000a15157210 */ /* 0x000fe40007ffe0ff */
[----:B0----5:R-:W-:Y:S02]  /*25c0*/  PRMT R3, R22, 0x9910, RZ ;  /* 0x0000991016037816 */ /* 0x021fe400000000ff */
        /* <DEDUP_REMOVED lines=22> */
.L_x_1666:
[----:B------:R-:W-:Y:S05]  /*2730*/  BSYNC.RECONVERGENT B1 ;  /* 0x0000000000017941 */ /* 0x000fea0003800200 */
.L_x_1665:
[----:B------:R-:W-:Y:S02]  /*2740*/  LOP3.LUT R10, R12, R13, R14, 0x96, !PT ;  /* 0x0000000d0c0a7212 */ /* 0x000fe400078e960e */
[----:B------:R-:W-:Y:S02]  /*2750*/  LOP3.LUT R18, R18, R19, R20, 0x96, !PT ;  /* 0x0000001312127212 */ /* 0x000fe400078e9614 */
[----:B------:R-:W-:Y:S02]  /*2760*/  LOP3.LUT R10, R11, R10, RZ, 0x3c, !PT ;  /* 0x0000000a0b0a7212 */ /* 0x000fe400078e3cff */
[----:B------:R-:W-:Y:S01]  /*2770*/  LOP3.LUT R11, R15, R18, RZ, 0x3c, !PT ;  /* 0x000000120f0b7212 */ /* 0x000fe200078e3cff */
[----:B------:R-:W-:Y:S06]  /*2780*/  BRA `(.L_x_1638) ;  /* 0x0000008800f87947 */ /* 0x000fec0003800000 */
.L_x_1658:
        /* <DEDUP_REMOVED lines=26> */
.L_x_1674:
        /* <DEDUP_REMOVED lines=301> */
.L_x_1670:
[----:B------:R-:W-:Y:S01]  /*3c00*/  LOP3.LUT R5, R12, 0xfffffffe, RZ, 0xc0, !PT ;  /* 0xfffffffe0c057812 */ /* 0x000fe200078ec0ff */
[----:B------:R-:W-:Y:S01]  /*3c10*/  IMAD.MOV.U32 R6, RZ, RZ, RZ ;  /* 0x000000ffff067224 */ /* 0x000fe200078e00ff */
[----:B0-----:R-:W-:Y:S02]  /*3c20*/  IADD3 R7, PT, PT, R25, UR4, RZ ;  /* 0x0000000419077c10 */ /* 0x001fe4000fffe0ff */
[----:B------:R-:W-:-:S03]  /*3c30*/  IADD3 R4, P1, PT, R5, R2, RZ ;  /* 0x0000000205047210 */ /* 0x000fc60007f3e0ff */
[----:B------:R-:W-:-:S04]  /*3c40*/  IMAD.HI.U32 R13, R7, UR22, R6 ;  /* 0x00000016070d7c27 */ /* 0x000fc8000f8e0006 */
[----:B------:R-:W-:-:S05]  /*3c50*/  IMAD.X R5, RZ, RZ, R3, P1 ;  /* 0x000000ffff057224 */ /* 0x000fca00008e0603 */
[----:B------:R0:W5:Y:S02]  /*3c60*/  LDG.E.U16 R12, desc[UR36][R4.64] ;  /* 0x00000024040c7981 */ /* 0x000164000c1e1500 */
[----:B0-----:R-:W-:-:S04]  /*3c70*/  SHF.R.U32.HI R5, RZ, UR23, R13 ;  /* 0x00000017ff057c19 */ /* 0x001fc8000801160d */
[----:B------:R-:W-:-:S05]  /*3c80*/  IADD3 R13, PT, PT, -R5, RZ, RZ ;  /* 0x000000ff050d7210 */ /* 0x000fca0007ffe1ff */
[----:B------:R-:W-:-:S04]  /*3c90*/  IMAD R13, R13, UR21, R7 ;  /* 0x000000150d0d7c24 */ /* 0x000fc8000f8e0207 */
[----:B------:R-:W-:Y:S01]  /*3ca0*/  IMAD R13, R13, UR5, RZ ;  /* 0x000000050d0d7c24 */ /* 0x000fe2000f8e02ff */
[----:B------:R-:W-:Y:S06]  /*3cb0*/  BRA.U !UP0, `(.L_x_1671) ;  /* 0x0000000d086c7547 */ /* 0x000fec000b800000 */
[----:B------:R-:W0:Y:S01]  /*3cc0*/  LDCU UR20, c[0x0][0x3e8] ;  /* 0x00007d00ff1477ac */ /* 0x000e220008000800 */
        /* <DEDUP_REMOVED lines=218> */
.L_x_1671:
[----:B------:R-:W-:Y:S01]  /*4a70*/  LOP3.LUT R5, R13, 0xfffffffe, RZ, 0xc0, !PT ;  /* 0xfffffffe0d057812 */ /* 0x000fe200078ec0ff */
[----:B------:R-:W-:Y:S01]  /*4a80*/  VIADD R7, R7, UR4 ;  /* 0x0000000407077c36 */ /* 0x000fe20008000000 */
[----:B------:R-:W-:Y:S02]  /*4a90*/  MOV R6, RZ ;  /* 0x000000ff00067202 */ /* 0x000fe40000000f00 */
[----:B------:R-:W-:-:S03]  /*4aa0*/  IADD3 R4, P1, PT, R5, R2, RZ ;  /* 0x0000000205047210 */ /* 0x000fc60007f3e0ff */
[----:B------:R-:W-:Y:S01]  /*4ab0*/  IMAD.HI.U32 R15, R7, UR22, R6 ;  /* 0x00000016070f7c27 */ /* 0x000fe2000f8e0006 */
[----:B------:R-:W-:-:S05]  /*4ac0*/  IADD3.X R5, PT, PT, RZ, R3, RZ, P1, !PT ;  /* 0x00000003ff057210 */ /* 0x000fca0000ffe4ff */
        /* <DEDUP_REMOVED lines=213> */
[----:B------:R-:W-:Y:S01]  /*5820*/  SHF.R.U32.HI R19, RZ, UR28, R18 ;  /* 0x0000001cff137c19 */ /* 0x000fe20008011612 */
[----:B------:R-:W-:-:S03]  /*5830*/  @P1 IMAD.MOV.U32 R18, RZ, RZ, RZ ;  /* 0x000000ffff121224 */ /* 0x000fc600078e00ff */
[----:B------:R-:W-:-:S05]  /*5840*/  IADD3 R26, PT, PT, -R19, RZ, RZ ;  /* 0x000000ff131a7210 */ /* 0x000fca0007ffe1ff */
[----:B------:R-:W-:Y:S02]  /*5850*/  IMAD R26, R26, UR54, R5 ;  /* 0x000000361a1a7c24 */ /* 0x000fe4000f8e0205 */
[----:B------:R-:W0:Y:S02]  /*5860*/  @P1 LDC.64 R4, c[0x0][0x4f8] ;  /* 0x00013e00ff041b82 */ /* 0x000e240000000a00 */
[----:B------:R-:W-:Y:S02]  /*5870*/  IMAD R15, R26, UR29, R15 ;  /* 0x0000001d1a0f7c24 */ /* 0x000fe4000f8e020f */
[----:B0-----:R-:W-:-:S04]  /*5880*/  @P1 IMAD.HI.U32 R18, R19, R4, R18 ;  /* 0x0000000413121227 */ /* 0x001fc800078e0012 */
[----:B------:R-:W0:Y:S01]  /*5890*/  @P1 LDC R4, c[0x0][0x560] ;  /* 0x00015800ff041b82 */ /* 0x000e220000000800 */
[----:B------:R-:W-:-:S04]  /*58a0*/  @P1 SHF.R.U32.HI R5, RZ, R5, R18 ;  /* 0x00000005ff051219 */ /* 0x000fc80000011612 */
[----:B------:R-:W-:-:S05]  /*58b0*/  @P1 IADD3 R18, PT, PT, -R5, RZ, RZ ;  /* 0x000000ff05121210 */ /* 0x000fca0007ffe1ff */
[----:B-1----:R-:W-:-:S04]  /*58c0*/  @P1 IMAD R27, R27, R18, R19 ;  /* 0x000000121b1b1224 */ /* 0x002fc800078e0213 */
[----:B0-----:R-:W-:-:S07]  /*58d0*/  @P1 IMAD R15, R27, R4, R15 ;  /* 0x000000041b0f1224 */ /* 0x001fce00078e020f */
.L_x_1672:
[----:B------:R-:W-:Y:S01]  /*58e0*/  LOP3.LUT R5, R15, 0xfffffffe, RZ, 0xc0, !PT ;  /* 0xfffffffe0f057812 */ /* 0x000fe200078ec0ff */
[----:B------:R-:W-:Y:S01]  /*58f0*/  IMAD.MOV.U32 R6, RZ, RZ, RZ ;  /* 0x000000ffff067224 */ /* 0x000fe200078e00ff */
[----:B------:R-:W-:Y:S02]  /*5900*/  IADD3 R7, PT, PT, R7, UR4, RZ ;  /* 0x0000000407077c10 */ /* 0x000fe4000fffe0ff */
        /* <DEDUP_REMOVED lines=239> */
.L_x_1673:
[----:B------:R-:W-:-:S04]  /*6800*/  LOP3.LUT R5, R18, 0xfffffffe, RZ, 0xc0, !PT ;  /* 0xfffffffe12057812 */ /* 0x000fc800078ec0ff */
[----:B------:R-:W-:-:S05]  /*6810*/  IADD3 R4, P1, PT, R5, R2, RZ ;  /* 0x0000000205047210 */ /* 0x000fca0007f3e0ff */
[----:B------:R-:W-:-:S05]  /*6820*/  IMAD.X R5, RZ, RZ, R3, P1 ;  /* 0x000000ffff057224 */ /* 0x000fca00008e0603 */
[----:B------:R1:W5:Y:S03]  /*6830*/  LDG.E.U16 R4, desc[UR36][R4.64] ;  /* 0x0000002404047981 */ /* 0x000366000c1e1500 */
.L_x_1669:
[----:B------:R-:W2:Y:S01]  /*6840*/  LDCU UR5, c[0x0][0x394] ;  /* 0x00007280ff0577ac */ /* 0x000ea20008000800 */
[----:B0-----:R-:W-:Y:S02]  /*6850*/  MOV R26, UR4 ;  /* 0x00000004001a7c02 */ /* 0x001fe40008000f00 */
[----:B-----5:R-:W-:Y:S02]  /*6860*/  PRMT R6, R12, 0x9910, RZ ;  /* 0x000099100c067816 */ /* 0x020fe400000000ff */
[----:B------:R-:W-:Y:S01]  /*6870*/  PRMT R7, R13, 0x9910, RZ ;  /* 0x000099100d077816 */ /* 0x000fe200000000ff */
[C---:B------:R-:W-:Y:S01]  /*6880*/  IMAD R25, R26.reuse, 0x4, R25 ;  /* 0x000000041a197824 */ /* 0x040fe200078e0219 */
[----:B------:R-:W-:Y:S02]  /*6890*/  SHF.R.S32.HI R18, RZ, 0x1f, R6 ;  /* 0x0000001fff127819 */ /* 0x000fe40000011406 */
[----:B------:R-:W-:Y:S01]  /*68a0*/  LOP3.LUT R21, R21, R6, RZ, 0x3c, !PT ;  /* 0x0000000615157212 */ /* 0x000fe200078e3cff */
[----:B-1----:R-:W-:Y:S01]  /*68b0*/  IMAD R5, R26, 0x3, R25 ;  /* 0x000000031a057824 */ /* 0x002fe200078e0219 */
[----:B------:R-:W-:-:S02]  /*68c0*/  LOP3.LUT R9, R9, R18, RZ, 0x3c, !PT ;  /* 0x0000001209097212 */ /* 0x000fc400078e3cff */
[----:B------:R-:W-:Y:S02]  /*68d0*/  PRMT R18, R4, 0x9910, RZ ;  /* 0x0000991004127816 */ /* 0x000fe400000000ff */
[----:B------:R-:W-:Y:S02]  /*68e0*/  PRMT R6, R15, 0x9910, RZ ;  /* 0x000099100f067816 */ /* 0x000fe400000000ff */
[----:B------:R-:W-:Y:S02]  /*68f0*/  LOP3.LUT R22, R22, R7, RZ, 0x3c, !PT ;  /* 0x0000000716167212 */ /* 0x000fe400078e3cff */
[----:B--2---:R-:W-:Y:S02]  /*6900*/  MOV R28, UR5 ;  /* 0x00000005001c7c02 */ /* 0x004fe40008000f00 */
[----:B------:R-:W-:Y:S02]  /*6910*/  LOP3.LUT R23, R23, R6, RZ, 0x3c, !PT ;  /* 0x0000000617177212 */ /* 0x000fe400078e3cff */
[----:B------:R-:W-:Y:S01]  /*6920*/  ISETP.GE.U32.AND P1, PT, R5, R28, PT ;  /* 0x0000001c0500720c */ /* 0x000fe20003f26070 */
[----:B------:R-:W-:Y:S01]  /*6930*/  IMAD.MOV.U32 R5, RZ, RZ, R18 ;  /* 0x000000ffff057224 */ /* 0x000fe200078e0012 */
[----:B------:R-:W-:-:S02]  /*6940*/  SHF.R.S32.HI R7, RZ, 0x1f, R7 ;  /* 0x0000001fff077819 */ /* 0x000fc40000011407 */
[----:B------:R-:W-:Y:S02]  /*6950*/  SHF.R.S32.HI R6, RZ, 0x1f, R6 ;  /* 0x0000001fff067819 */ /* 0x000fe40000011406 */
[----:B------:R-:W-:Y:S02]  /*6960*/  LOP3.LUT R24, R24, R5, RZ, 0x3c, !PT ;  /* 0x0000000518187212 */ /* 0x000fe400078e3cff */
[----:B------:R-:W-:Y:S02]  /*6970*/  SHF.R.S32.HI R5, RZ, 0x1f, R5 ;  /* 0x0000001fff057819 */ /* 0x000fe40000011405 */
[----:B------:R-:W-:Y:S02]  /*6980*/  LOP3.LUT R10, R10, R7, RZ, 0x3c, !PT ;  /* 0x000000070a0a7212 */ /* 0x000fe400078e3cff */
[----:B------:R-:W-:Y:S02]  /*6990*/  LOP3.LUT R11, R11, R6, RZ, 0x3c, !PT ;  /* 0x000000060b0b7212 */ /* 0x000fe400078e3cff */
[----:B------:R-:W-:Y:S01]  /*69a0*/  LOP3.LUT R20, R20, R5, RZ, 0x3c, !PT ;  /* 0x0000000514147212 */ /* 0x000fe200078e3cff */
[----:B------:R-:W-:Y:S06]  /*69b0*/  @!P1 BRA `(.L_x_1674) ;  /* 0xffffffbc00dc9947 */ /* 0x000fec000383ffff */
.L_x_1668:
[----:B------:R-:W-:Y:S05]  /*69c0*/  BSYNC.RECONVERGENT B1 ;  /* 0x0000000000017941 */ /* 0x000fea0003800200 */
.L_x_1667:
[----:B------:R-:W-:Y:S01]  /*69d0*/  ISETP.GE.U32.AND P0, PT, R25, R28, PT ;  /* 0x0000001c1900720c */ /* 0x000fe20003f06070 */
[----:B------:R-:W-:Y:S01]  /*69e0*/  BSSY.RECONVERGENT B1, `(.L_x_1675) ;  /* 0x0000478000017945 */ /* 0x000fe20003800200 */
[----:B------:R-:W-:Y:S02]  /*69f0*/  PRMT R8, R4, 0x7610, R8 ;  /* 0x0000761004087816 */ /* 0x000fe40000000008 */
[----:B------:R-:W-:Y:S02]  /*6a00*/  PRMT R0, R15, 0x7610, R0 ;  /* 0x000076100f007816 */ /* 0x000fe40000000000 */
[----:B------:R-:W-:Y:S02]  /*6a10*/  PRMT R7, R13, 0x7610, R7 ;  /* 0x000076100d077816 */ /* 0x000fe40000000007 */
[----:B------:R-:W-:-:S05]  /*6a20*/  PRMT R6, R12, 0x7610, R6 ;  /* 0x000076100c067816 */ /* 0x000fca0000000006 */
        /* <DEDUP_REMOVED lines=282> */
.L_x_1678:
[----:B------:R-:W-:Y:S01]  /*7bd0*/  SHF.R.U32.HI R12, RZ, 0x1, R6 ;  /* 0x00000001ff0c7819 */ /* 0x000fe20000011606 */
[----:B------:R-:W-:-:S07]  /*7be0*/  IMAD.MOV.U32 R13, RZ, RZ, RZ ;  /* 0x000000ffff0d7224 */ /* 0x000fce00078e00ff */
.L_x_1677:
        /* <DEDUP_REMOVED lines=284> */
.L_x_1680:
[----:B------:R-:W-:Y:S02]  /*8db0*/  SHF.R.U32.HI R18, RZ, 0x1, R7 ;  /* 0x00000001ff127819 */ /* 0x000fe40000011607 */
[----:B------:R-:W-:-:S07]  /*8dc0*/  MOV R19, RZ ;  /* 0x000000ff00137202 */ /* 0x000fce0000000f00 */
.L_x_1679:
        /* <DEDUP_REMOVED lines=281> */
.L_x_1682:
[----:B------:R-:W-:Y:S02]  /*9f60*/  SHF.R.U32.HI R18, RZ, 0x1, R0 ;  /* 0x00000001ff127819 */ /* 0x000fe40000011600 */
[----:B------:R-:W-:-:S07]  /*9f70*/  MOV R19, RZ ;  /* 0x000000ff00137202 */ /* 0x000fce0000000f00 */
.L_x_1681:
        /* <DEDUP_REMOVED lines=281> */
.L_x_1684:
[----:B------:R-:W-:Y:S01]  /*b110*/  SHF.R.U32.HI R12, RZ, 0x1, R5 ;  /* 0x00000001ff0c7819 */ /* 0x000fe20000011605 */
[----:B------:R-:W-:-:S07]  /*b120*/  IMAD.MOV.U32 R13, RZ, RZ, RZ ;  /* 0x000000ffff0d7224 */ /* 0x000fce00078e00ff */
.L_x_1683:
[----:B------:R-:W-:-:S04]  /*b130*/  LEA R4, P0, R12, R3, 0x1 ;  /* 0x000000030c047211 */ /* 0x000fc800078008ff */
[----:B------:R-:W-:-:S05]  /*b140*/  LEA.HI.X R5, R12, R2, R13, 0x1, P0 ;  /* 0x000000020c057211 */ /* 0x000fca00000f0c0d */
[----:B------:R0:W5:Y:S04]  /*b150*/  LDG.E.U16 R8, desc[UR36][R4.64] ;  /* 0x0000002404087981 */ /* 0x000168000c1e1500 */
.L_x_1676:
[----:B------:R-:W-:Y:S05]  /*b160*/  BSYNC.RECONVERGENT B1 ;  /* 0x0000000000017941 */ /* 0x000fea0003800200 */
.L_x_1675:
[----:B------:R-:W-:Y:S01]  /*b170*/  ISETP.GE.U32.AND P0, PT, R25, R28, PT ;  /* 0x0000001c1900720c */ /* 0x000fe20003f06070 */
[----:B------:R-:W-:-:S12]  /*b180*/  BSSY.RECONVERGENT B1, `(.L_x_1685) ;  /* 0x000001a000017945 */ /* 0x000fd80003800200 */
[----:B------:R-:W-:Y:S05]  /*b190*/  @P0 BRA `(.L_x_1686) ;  /* 0x0000000000600947 */ /* 0x000fea0003800000 */
[----:B------:R-:W-:Y:S02]  /*b1a0*/  IADD3 R25, PT, PT, R25, R26, RZ ;  /* 0x0000001a19197210 */ /* 0x000fe40007ffe0ff */
[----:B-----5:R-:W-:Y:S02]  /*b1b0*/  PRMT R2, R6, 0x9910, RZ ;  /* 0x0000991006027816 */ /* 0x020fe400000000ff */
[----:B------:R-:W-:Y:S02]  /*b1c0*/  ISETP.GE.U32.AND P0, PT, R25, R28, PT ;  /* 0x0000001c1900720c */ /* 0x000fe40003f06070 */
[----:B0-----:R-:W-:Y:S02]  /*b1d0*/  SHF.R.S32.HI R4, RZ, 0x1f, R2 ;  /* 0x0000001fff047819 */ /* 0x001fe40000011402 */
[----:B------:R-:W-:Y:S02]  /*b1e0*/  LOP3.LUT R21, R21, R2, RZ, 0x3c, !PT ;  /* 0x0000000215157212 */ /* 0x000fe400078e3cff */
[----:B------:R-:W-:-:S07]  /*b1f0*/  LOP3.LUT R9, R9, R4, RZ, 0x3c, !PT ;  /* 0x0000000409097212 */ /* 0x000fce00078e3cff */
[----:B------:R-:W-:Y:S05]  /*b200*/  @P0 BRA `(.L_x_1686) ;  /* 0x0000000000440947 */ /* 0x000fea0003800000 */
[----:B------:R-:W-:Y:S02]  /*b210*/  PRMT R3, R7, 0x9910, RZ ;  /* 0x0000991007037816 */ /* 0x000fe400000000ff */
[----:B------:R-:W-:Y:S02]  /*b220*/  IADD3 R7, PT, PT, R25, R26, RZ ;  /* 0x0000001a19077210 */ /* 0x000fe40007ffe0ff */
[----:B------:R-:W-:Y:S02]  /*b230*/  SHF.R.S32.HI R5, RZ, 0x1f, R3 ;  /* 0x0000001fff057819 */ /* 0x000fe40000011403 */
[----:B------:R-:W-:Y:S02]  /*b240*/  ISETP.GE.U32.AND P0, PT, R7, R28, PT ;  /* 0x0000001c0700720c */ /* 0x000fe40003f06070 */
[----:B------:R-:W-:Y:S02]  /*b250*/  LOP3.LUT R22, R22, R3, RZ, 0x3c, !PT ;  /* 0x0000000316167212 */ /* 0x000fe400078e3cff */
[----:B------:R-:W-:-:S09]  /*b260*/  LOP3.LUT R10, R10, R5, RZ, 0x3c, !PT ;  /* 0x000000050a0a7212 */ /* 0x000fd200078e3cff */
[----:B------:R-:W-:Y:S05]  /*b270*/  @P0 BRA `(.L_x_1686) ;  /* 0x0000000000280947 */ /* 0x000fea0003800000 */
[----:B------:R-:W-:Y:S01]  /*b280*/  IMAD.IADD R3, R7, 0x1, R26 ;  /* 0x0000000107037824 */ /* 0x000fe200078e021a */
[----:B------:R-:W-:-:S04]  /*b290*/  PRMT R0, R0, 0x9910, RZ ;  /* 0x0000991000007816 */ /* 0x000fc800000000ff */
[----:B------:R-:W-:Y:S02]  /*b2a0*/  ISETP.GE.U32.AND P0, PT, R3, R28, PT ;  /* 0x0000001c0300720c */ /* 0x000fe40003f06070 */
[----:B------:R-:W-:Y:S02]  /*b2b0*/  SHF.R.S32.HI R2, RZ, 0x1f, R0 ;  /* 0x0000001fff027819 */ /* 0x000fe40000011400 */
[----:B------:R-:W-:Y:S02]  /*b2c0*/  LOP3.LUT R23, R23, R0, RZ, 0x3c, !PT ;  /* 0x0000000017177212 */ /* 0x000fe400078e3cff */
[----:B------:R-:W-:-:S07]  /*b2d0*/  LOP3.LUT R11, R11, R2, RZ, 0x3c, !PT ;  /* 0x000000020b0b7212 */ /* 0x000fce00078e3cff */
[----:B------:R-:W-:-:S04]  /*b2e0*/  @!P0 PRMT R3, R8, 0x9910, RZ ;  /* 0x0000991008038816 */ /* 0x000fc800000000ff */
[----:B------:R-:W-:Y:S02]  /*b2f0*/  @!P0 SHF.R.S32.HI R5, RZ, 0x1f, R3 ;  /* 0x0000001fff058819 */ /* 0x000fe40000011403 */
[----:B------:R-:W-:Y:S02]  /*b300*/  @!P0 LOP3.LUT R24, R24, R3, RZ, 0x3c, !PT ;  /* 0x0000000318188212 */ /* 0x000fe400078e3cff */
[----:B------:R-:W-:-:S07]  /*b310*/  @!P0 LOP3.LUT R20, R20, R5, RZ, 0x3c, !PT ;  /* 0x0000000514148212 */ /* 0x000fce00078e3cff */
.L_x_1686:
[----:B------:R-:W-:Y:S05]  /*b320*/  BSYNC.RECONVERGENT B1 ;  /* 0x0000000000017941 */ /* 0x000fea0003800200 */
.L_x_1685:
[----:B------:R-:W-:Y:S02]  /*b330*/  LOP3.LUT R21, R23, R22, R21, 0x96, !PT ;  /* 0x0000001617157212 */ /* 0x000fe400078e9615 */
[----:B------:R-:W-:Y:S02]  /*b340*/  LOP3.LUT R11, R11, R10, R9, 0x96, !PT ;  /* 0x0000000a0b0b7212 */ /* 0x000fe400078e9609 */
[----:B------:R-:W-:Y:S02]  /*b350*/  LOP3.LUT R10, R24, R21, RZ, 0x3c, !PT ;  /* 0x00000015180a7212 */ /* 0x000fe400078e3cff */
[----:B------:R-:W-:-:S07]  /*b360*/  LOP3.LUT R11, R20, R11, RZ, 0x3c, !PT ;  /* 0x0000000b140b7212 */ /* 0x000fce00078e3cff */
.L_x_1638:
[----:B------:R-:W-:Y:S05]  /*b370*/  BSYNC.RECONVERGENT B0 ;  /* 0x0000000000007941 */ /* 0x000fea0003800200 */
.L_x_1637:
        /* <DEDUP_REMOVED lines=17> */
.L_x_1688:
        /* <DEDUP_REMOVED lines=14> */
.L_x_1687:
        /* <DEDUP_REMOVED lines=18> */
.L_x_1691:
        /* <DEDUP_REMOVED lines=13> */
.L_x_1690:
[----:B------:R-:W-:Y:S01]  /*b760*/  BAR.SYNC.DEFER_BLOCKING 0x0 ;  /* 0x0000000000007b1d */ /* 0x000fe20000010000 */
[----:B------:R-:W-:-:S09]  /*b770*/  UISETP.GE.U32.AND UP0, UPT, UR4, 0x2, UPT ;  /* 0x000000020400788c */ /* 0x000fd2000bf06070 */
[----:B------:R-:W-:Y:S05]  /*b780*/  BRA.U !UP0, `(.L_x_1689) ;  /* 0x0000000108207547 */ /* 0x000fea000b800000 */
[----:B------:R-:W-:-:S07]  /*b790*/  IMAD.MOV.U32 R2, RZ, RZ, 0x1 ;  /* 0x00000001ff027424 */ /* 0x000fce00078e00ff */
.L_x_1692:
[----:B------:R-:W1:Y:S04]  /*b7a0*/  SHFL.DOWN PT, R4, R11, R2, 0x1f ;  /* 0x08001f020b047589 */ /* 0x000e6800000e0000 */
[----:B------:R5:W0:Y:S02]  /*b7b0*/  SHFL.DOWN PT, R3, R10, R2, 0x1f ;  /* 0x08001f020a037589 */ /* 0x000a2400000e0000 */
[----:B-----5:R-:W-:-:S04]  /*b7c0*/  SHF.L.U32 R2, R2, 0x1, RZ ;  /* 0x0000000102027819 */ /* 0x020fc800000006ff */
[----:B------:R-:W-:Y:S02]  /*b7d0*/  ISETP.GE.AND P0, PT, R2, UR4, PT ;  /* 0x0000000402007c0c */ /* 0x000fe4000bf06270 */
[----:B-1-34-:R-:W-:Y:S02]  /*b7e0*/  LOP3.LUT R11, R4, R11, RZ, 0x3c, !PT ;  /* 0x0000000b040b7212 */ /* 0x01afe400078e3cff */
[----:B0-----:R-:W-:-:S09]  /*b7f0*/  LOP3.LUT R10, R3, R10, RZ, 0x3c, !PT ;  /* 0x0000000a030a7212 */ /* 0x001fd200078e3cff */
[----:B------:R-:W-:Y:S05]  /*b800*/  @!P0 BRA `(.L_x_1692) ;  /* 0xfffffffc00e48947 */ /* 0x000fea000383ffff */
.L_x_1689:
        /* <DEDUP_REMOVED lines=282> */
.L_x_1693:
        /* <DEDUP_REMOVED lines=296> */
.L_x_1695:
        /* <DEDUP_REMOVED lines=24> */
.L_x_1697:
[----:B------:R-:W-:Y:S05]  /*ddb0*/  BSYNC.RECONVERGENT B0 ;  /* 0x0000000000007941 */ /* 0x000fea0003800200 */
.L_x_1696:
        /* <DEDUP_REMOVED lines=35> */
.L_x_1699:
[----:B------:R-:W-:Y:S05]  /*dff0*/  BSYNC.RECONVERGENT B0 ;  /* 0x0000000000007941 */ /* 0x000fea0003800200 */
.L_x_1698:
        /* <DEDUP_REMOVED lines=29> */
[----:B------:R-:W-:-:S06]  /*e1d0*/  MOV R10, R8 ;  /* 0x00000008000a7202 */ /* 0x000fcc0000000f00 */
[----:B------:R-:W2:Y:S01]  /*e1e0*/  LDC.64 R6, c[0x0][0x780] ;  /* 0x0001e000ff067b82 */ /* 0x000ea20000000a00 */
[----:B0-----:R-:W-:Y:S02]  /*e1f0*/  IMAD R11, R4, UR5, RZ ;  /* 0x00000005040b7c24 */ /* 0x001fe4000f8e02ff */
[----:B-1----:R-:W-:-:S07]  /*e200*/  IMAD R13, R13, UR4, RZ ;  /* 0x000000040d0d7c24 */ /* 0x002fce000f8e02ff */
.L_x_1704:
        /* <DEDUP_REMOVED lines=9> */
.L_x_1703:
[----:B------:R-:W-:Y:S05]  /*e2a0*/  BRA `(.L_x_1702) ;  /* 0x0000000000487947 */ /* 0x000fea0003800000 */
.L_x_1701:
[----:B------:R-:W0:Y:S02]  /*e2b0*/  LDCU UR5, c[0x0][0x3a4] ;  /* 0x00007480ff0577ac */ /* 0x000e240008000800 */
[----:B0-----:R-:W-:-:S13]  /*e2c0*/  ISETP.GE.U32.AND P1, PT, R0, UR5, PT ;  /* 0x0000000500007c0c */ /* 0x001fda000bf26070 */
[----:B------:R-:W-:Y:S05]  /*e2d0*/  @P1 BRA `(.L_x_1702) ;  /* 0x00000000003c1947 */ /* 0x000fea0003800000 */
[----:B------:R-:W0:Y:S01]  /*e2e0*/  LDCU UR4, c[0x0][0x374] ;  /* 0x00006e80ff0477ac */ /* 0x000e220008000800 */
[----:B------:R-:W1:Y:S01]  /*e2f0*/  LDC R10, c[0x0][0x360] ;  /* 0x0000d800ff0a7b82 */ /* 0x000e620000000800 */
[----:B------:R-:W-:-:S07]  /*e300*/  MOV R11, R0 ;  /* 0x00000000000b7202 */ /* 0x000fce0000000f00 */
[----:B------:R-:W2:Y:S08]  /*e310*/  LDC.64 R6, c[0x0][0x780] ;  /* 0x0001e000ff067b82 */ /* 0x000eb00000000a00 */
[----:B------:R-:W3:Y:S01]  /*e320*/  LDC R12, c[0x0][0x364] ;  /* 0x0000d900ff0c7b82 */ /* 0x000ee20000000800 */
[----:B0-----:R-:W-:-:S07]  /*e330*/  IMAD R4, R4, UR4, RZ ;  /* 0x0000000404047c24 */ /* 0x001fce000f8e02ff */
.L_x_1705:
[----:B------:R-:W-:-:S05]  /*e340*/  IADD3 R8, PT, PT, R4, R11, RZ ;  /* 0x0000000b04087210 */ /* 0x000fca0007ffe0ff */
[----:B-1----:R-:W-:-:S04]  /*e350*/  IMAD R9, R8, R10, R5 ;  /* 0x0000000a08097224 */ /* 0x002fc800078e0205 */
[----:B--2---:R-:W-:-:S06]  /*e360*/  IMAD.WIDE.U32 R8, R9, 0x8, R6 ;  /* 0x0000000809087825 */ /* 0x004fcc00078e0006 */
[----:B------:R-:W2:Y:S01]  /*e370*/  LDG.E.64 R8, desc[UR36][R8.64] ;  /* 0x0000002408087981 */ /* 0x000ea2000c1e1b00 */
[----:B---3--:R-:W-:-:S05]  /*e380*/  IMAD.IADD R11, R12, 0x1, R11 ;  /* 0x000000010c0b7824 */ /* 0x008fca00078e020b */
[----:B------:R-:W-:Y:S02]  /*e390*/  ISETP.GE.U32.AND P1, PT, R11, UR5, PT ;  /* 0x000000050b007c0c */ /* 0x000fe4000bf26070 */
[----:B--2---:R-:W-:Y:S02]  /*e3a0*/  LOP3.LUT R16, R16, R8, RZ, 0x3c, !PT ;  /* 0x0000000810107212 */ /* 0x004fe400078e3cff */
[----:B------:R-:W-:-:S09]  /*e3b0*/  LOP3.LUT R17, R17, R9, RZ, 0x3c, !PT ;  /* 0x0000000911117212 */ /* 0x000fd200078e3cff */
[----:B------:R-:W-:Y:S05]  /*e3c0*/  @!P1 BRA `(.L_x_1705) ;  /* 0xfffffffc00dc9947 */ /* 0x000fea000383ffff */
.L_x_1702:
[----:B------:R-:W-:Y:S05]  /*e3d0*/  BSYNC.RECONVERGENT B0 ;  /* 0x0000000000007941 */ /* 0x000fea0003800200 */
.L_x_1700:
        /* <DEDUP_REMOVED lines=12> */
.L_x_1707:
        /* <DEDUP_REMOVED lines=14> */
.L_x_1706:
        /* <DEDUP_REMOVED lines=9> */
.L_x_1710:
[----:B------:R-:W-:Y:S01]  /*e610*/  SHF.R.U32.HI R4, RZ, 0x1, R0 ;  /* 0x00000001ff047819 */ /* 0x000fe20000011600 */
[----:B------:R-:W-:Y:S04]  /*e620*/  BAR.SYNC.DEFER_BLOCKING 0x0 ;  /* 0x0000000000007b1d */ /* 0x000fe80000010000 */
[----:B------:R-:W-:-:S05]  /*e630*/  IMAD.IADD R6, R4, 0x1, R5 ;  /* 0x0000000104067824 */ /* 0x000fca00078e0205 */
[----:B------:R-:W-:-:S04]  /*e640*/  ISETP.GE.U32.AND P1, PT, R6, UR5, PT ;  /* 0x0000000506007c0c */ /* 0x000fc8000bf26070 */
[----:B------:R-:W-:-:S13]  /*e650*/  ISETP.GE.U32.OR P1, PT, R5, R4, P1 ;  /* 0x000000040500720c */ /* 0x000fda0000f26470 */
[----:B------:R-:W-:-:S06]  /*e660*/  @!P1 LEA R6, R4, R9, 0x3 ;  /* 0x0000000904069211 */ /* 0x000fcc00078e18ff */
[----:B------:R-:W0:Y:S02]  /*e670*/  @!P1 LDS.64 R6, [R6] ;  /* 0x0000000006069984 */ /* 0x000e240000000a00 */
[----:B012---:R-:W-:Y:S02]  /*e680*/  @!P1 LOP3.LUT R16, R6, R16, RZ, 0x3c, !PT ;  /* 0x0000001006109212 */ /* 0x007fe400078e3cff */
[----:B------:R-:W-:-:S05]  /*e690*/  @!P1 LOP3.LUT R17, R7, R17, RZ, 0x3c, !PT ;  /* 0x0000001107119212 */ /* 0x000fca00078e3cff */
[----:B------:R3:W-:Y:S01]  /*e6a0*/  @!P1 STS.64 [R9], R16 ;  /* 0x0000001009009388 */ /* 0x0007e20000000a00 */
[----:B------:R-:W-:Y:S02]  /*e6b0*/  ISETP.GT.U32.AND P1, PT, R0, 0x7f, PT ;  /* 0x0000007f0000780c */ /* 0x000fe40003f24070 */
[----:B------:R-:W-:-:S11]  /*e6c0*/  MOV R0, R4 ;  /* 0x0000000400007202 */ /* 0x000fd60000000f00 */
[----:B---3--:R-:W-:Y:S05]  /*e6d0*/  @P1 BRA `(.L_x_1710) ;  /* 0xfffffffc00cc1947 */ /* 0x008fea000383ffff */
.L_x_1709:
[----:B------:R-:W-:Y:S01]  /*e6e0*/  BAR.SYNC.DEFER_BLOCKING 0x0 ;  /* 0x0000000000007b1d */ /* 0x000fe20000010000 */
[----:B------:R-:W-:-:S09]  /*e6f0*/  UISETP.GE.U32.AND UP0, UPT, UR4, 0x2, UPT ;  /* 0x000000020400788c */ /* 0x000fd2000bf06070 */
[----:B------:R-:W-:Y:S05]  /*e700*/  BRA.U !UP0, `(.L_x_1708) ;  /* 0x0000000108207547 */ /* 0x000fea000b800000 */
[----:B------:R-:W-:-:S07]  /*e710*/  IMAD.MOV.U32 R0, RZ, RZ, 0x1 ;  /* 0x00000001ff007424 */ /* 0x000fce00078e00ff */
.L_x_1711:
[----:B------:R-:W0:Y:S04]  /*e720*/  SHFL.DOWN PT, R4, R17, R0, 0x1f ;  /* 0x08001f0011047589 */ /* 0x000e2800000e0000 */
[----:B------:R3:W4:Y:S02]  /*e730*/  SHFL.DOWN PT, R5, R16, R0, 0x1f ;  /* 0x08001f0010057589 */ /* 0x00072400000e0000 */
[----:B---3--:R-:W-:-:S04]  /*e740*/  SHF.L.U32 R0, R0, 0x1, RZ ;  /* 0x0000000100007819 */ /* 0x008fc800000006ff */
[----:B------:R-:W-:Y:S02]  /*e750*/  ISETP.GE.AND P1, PT, R0, UR4, PT ;  /* 0x0000000400007c0c */ /* 0x000fe4000bf26270 */
[----:B012---:R-:W-:Y:S02]  /*e760*/  LOP3.LUT R17, R4, R17, RZ, 0x3c, !PT ;  /* 0x0000001104117212 */ /* 0x007fe400078e3cff */
[----:B----4-:R-:W-:-:S09]  /*e770*/  LOP3.LUT R16, R5, R16, RZ, 0x3c, !PT ;  /* 0x0000001005107212 */ /* 0x010fd200078e3cff */
[----:B------:R-:W-:Y:S05]  /*e780*/  @!P1 BRA `(.L_x_1711) ;  /* 0xfffffffc00e49947 */ /* 0x000fea000383ffff */
.L_x_1708:
        /* <DEDUP_REMOVED lines=16> */
.L_x_1713:
        /* <DEDUP_REMOVED lines=20> */
.L_x_1715:
[----:B------:R-:W3:Y:S02]  /*e9d0*/  LDCU.64 UR4, c[0x0][0x768] ;  /* 0x0000ed00ff0477ac */ /* 0x000ee40008000a00 */
[----:B---3--:R-:W-:-:S05]  /*e9e0*/  IADD3 R18, P0, PT, R18, UR4, RZ ;  /* 0x0000000412127c10 */ /* 0x008fca000ff1e0ff */
[----:B------:R-:W-:-:S05]  /*e9f0*/  IMAD.X R19, RZ, RZ, UR5, P0 ;  /* 0x00000005ff137e24 */ /* 0x000fca00080e06ff */
[----:B------:R-:W-:Y:S01]  /*ea00*/  STG.E.64 desc[UR36][R18.64], R16 ;  /* 0x0000001012007986 */ /* 0x000fe2000c101b24 */
[----:B------:R-:W-:Y:S05]  /*ea10*/  EXIT ;  /* 0x000000000000794d */ /* 0x000fea0003800000 */
.L_x_1714:
[----:B------:R-:W-:Y:S01]  /*ea20*/  STG.E.64 desc[UR36][R4.64], R16 ;  /* 0x0000001004007986 */ /* 0x000fe2000c101b24 */
[----:B------:R-:W-:Y:S05]  /*ea30*/  EXIT ;  /* 0x000000000000794d */ /* 0x000fea0003800000 */
.L_x_1712:
        /* <DEDUP_REMOVED lines=8> */
.L_x_1716:
        /* <DEDUP_REMOVED lines=20> */
.L_x_1718:
[----:B------:R-:W3:Y:S02]  /*ec00*/  LDCU.64 UR4, c[0x0][0x768] ;  /* 0x0000ed00ff0477ac */ /* 0x000ee40008000a00 */
[----:B---3--:R-:W-:-:S04]  /*ec10*/  IADD3 R18, P0, PT, R18, UR4, RZ ;  /* 0x0000000412127c10 */ /* 0x008fc8000ff1e0ff */
[----:B------:R-:W-:-:S05]  /*ec20*/  IADD3.X R19, PT, PT, RZ, UR5, RZ, P0, !PT ;  /* 0x00000005ff137c10 */ /* 0x000fca00087fe4ff */
[----:B------:R-:W-:Y:S01]  /*ec30*/  STG.E.64 desc[UR36][R18.64], R16 ;  /* 0x0000001012007986 */ /* 0x000fe2000c101b24 */
[----:B------:R-:W-:Y:S05]  /*ec40*/  EXIT ;  /* 0x000000000000794d */ /* 0x000fea0003800000 */
.L_x_1717:
[----:B------:R-:W-:Y:S01]  /*ec50*/  STG.E.64 desc[UR36][R2.64], R16 ;  /* 0x0000001002007986 */ /* 0x000fe2000c101b24 */
[----:B------:R-:W-:Y:S05]  /*ec60*/  EXIT ;  /* 0x000000000000794d */ /* 0x000fea0003800000 */
.L_x_1694:
        /* <DEDUP_REMOVED lines=25> */
.L_x_1720:
        /* <DEDUP_REMOVED lines=22> */
.L_x_1722:
[----:B------:R-:W0:Y:S02]  /*ef60*/  LDCU.64 UR4, c[0x0][0x768] ;  /* 0x0000ed00ff0477ac */ /* 0x000e240008000a00 */
[----:B0-----:R-:W-:-:S04]  /*ef70*/  IADD3 R18, P0, PT, R18, UR4, RZ ;  /* 0x0000000412127c10 */ /* 0x001fc8000ff1e0ff */
[----:B------:R-:W-:-:S05]  /*ef80*/  IADD3.X R19, PT, PT, RZ, UR5, RZ, P0, !PT ;  /* 0x00000005ff137c10 */ /* 0x000fca00087fe4ff */
[----:B------:R-:W-:Y:S01]  /*ef90*/  STG.E.64 desc[UR36][R18.64], R16 ;  /* 0x0000001012007986 */ /* 0x000fe2000c101b24 */
[----:B------:R-:W-:Y:S05]  /*efa0*/  EXIT ;  /* 0x000000000000794d */ /* 0x000fea0003800000 */
.L_x_1721:
[----:B------:R-:W-:Y:S01]  /*efb0*/  STG.E.64 desc[UR36][R4.64], R16 ;  /* 0x0000001004007986 */ /* 0x000fe2000c101b24 */
[----:B------:R-:W-:Y:S05]  /*efc0*/  EXIT ;  /* 0x000000000000794d */ /* 0x000fea0003800000 */
.L_x_1719:
        /* <DEDUP_REMOVED lines=8> */
.L_x_1723:
        /* <DEDUP_REMOVED lines=22> */
.L_x_1725:
[----:B------:R-:W0:Y:S02]  /*f1b0*/  LDCU.64 UR4, c[0x0][0x768] ;  /* 0x0000ed00ff0477ac */ /* 0x000e240008000a00 */
[----:B0-----:R-:W-:-:S04]  /*f1c0*/  IADD3 R18, P0, PT, R18, UR4, RZ ;  /* 0x0000000412127c10 */ /* 0x001fc8000ff1e0ff */
[----:B------:R-:W-:-:S05]  /*f1d0*/  IADD3.X R19, PT, PT, RZ, UR5, RZ, P0, !PT ;  /* 0x00000005ff137c10 */ /* 0x000fca00087fe4ff */
[----:B------:R-:W-:Y:S01]  /*f1e0*/  STG.E.64 desc[UR36][R18.64], R16 ;  /* 0x0000001012007986 */ /* 0x000fe2000c101b24 */
[----:B------:R-:W-:Y:S05]  /*f1f0*/  EXIT ;  /* 0x000000000000794d */ /* 0x000fea0003800000 */
.L_x_1724:
[----:B------:R-:W-:Y:S01]  /*f200*/  STG.E.64 desc[UR36][R2.64], R16 ;  /* 0x0000001002007986 */ /* 0x000fe2000c101b24 */
[----:B------:R-:W-:Y:S05]  /*f210*/  EXIT ;  /* 0x000000000000794d */ /* 0x000fea0003800000 */
.L_x_1726:
        /* <DEDUP_REMOVED lines=14> */
.L_x_9969:


//--------------------- .text._ZN2at6native13reduce_kernelILi256ELi2ENS0_8ReduceOpIsNS0_14func_wrapper_tImZNS0_15xor_sum_functorIsvEclERNS_14TensorIteratorEEUlmmE_EEjmLi4ELi4EEEEEvT1_ --------------------------
	.section	.text._ZN2at6native13reduce_kernelILi256ELi2ENS0_8ReduceOpIsNS0_14func_wrapper_tImZNS0_15xor_sum_functorIsvEclERNS_14TensorIteratorEEUlmmE_EEjmLi4ELi4EEEEEvT1_,"ax",@progbits
	.align	128
        .global         _ZN2at6native13reduce_kernelILi256ELi2ENS0_8ReduceOpIsNS0_14func_wrapper_tImZNS0_15xor_sum_functorIsvEclERNS_14TensorIteratorEEUlmmE_EEjmLi4ELi4EEEEEvT1_
        .type           _ZN2at6native13reduce_kernelILi256ELi2ENS0_8ReduceOpIsNS0_14func_wrapper_tImZNS0_15xor_sum_functorIsvEclERNS_14TensorIteratorEEUlmmE_EEjmLi4ELi4EEEEEvT1_,@function
        .size           _ZN2at6native13reduce_kernelILi256ELi2ENS0_8ReduceOpIsNS0_14func_wrapper_tImZNS0_15xor_sum_functorIsvEclERNS_14TensorIteratorEEUlmmE_EEjmLi4ELi4EEEEEvT1_,(.L_x_9970 - _ZN2at6native13reduce_kernelILi256ELi2ENS0_8ReduceOpIsNS0_14func_wrapper_tImZNS0_15xor_sum_functorIsvEclERNS_14TensorIteratorEEUlmmE_EEjmLi4ELi4EEEEEvT1_)
        .other          _ZN2at6native13reduce_kernelILi256ELi2ENS0_8ReduceOpIsNS0_14func_wrapper_tImZNS0_15xor_sum_functorIsvEclERNS_14TensorIteratorEEUlmmE_EEjmLi4ELi4EEEEEvT1_,@"STO_CUDA_ENTRY STV_DEFAULT"
_ZN2at6native13reduce_kernelILi256ELi2ENS0_8ReduceOpIsNS0_14func_wrapper_tImZNS0_15xor_sum_functorIsvEclERNS_14TensorIteratorEEUlmmE_EEjmLi4ELi4EEEEEvT1_:
.text._ZN2at6native13reduce_kernelILi256ELi2ENS0_8ReduceOpIsNS0_14func_wrapper_tImZNS0_15xor_sum_functorIsvEclERNS_14TensorIteratorEEUlmmE_EEjmLi4ELi4EEEEEvT1_:
[----:B------:R-:W0:Y:S01]  /*0000*/  LDC R1, c[0x0][0x37c] ;  /* 0x0000df00ff017b82 */ /* 0x000e220000000800 */
[----:B------:R-:W1:Y:S01]  /*0010*/  S2R R25, SR_TID.X ;  /* 0x0000000000197919 */ /* 0x000e620000002100 */
[----:B------:R-:W1:Y:S01]  /*0020*/  LDCU.64 UR10, c[0x0][0x3b0] ;  /* 0x00007600ff0a77ac */ /* 0x000e620008000a00 */
[----:B------:R-:W-:Y:S01]  /*0030*/  IMAD.MOV.U32 R34, RZ, RZ, RZ ;  /* 0x000000ffff227224 */ /* 0x000fe200078e00ff */
        /* <DEDUP_REMOVED lines=17> */
[----:B------:R-:W-:Y:S01]  /*0150*/  HFMA2 R18, -RZ, RZ, 0, 0 ;  /* 0x00000000ff127431 */ /* 0x000fe200000001ff */
        /* <DEDUP_REMOVED lines=11> */
[----:B------:R-:W-:Y:S01]  /*0210*/  IMAD.MOV.U32 R4, RZ, RZ, RZ ;  /* 0x000000ffff047224 */ /* 0x000fe200078e00ff */
[----:B------:R-:W-:Y:S01]  /*0220*/  UISETP.LT.U32.AND UP0, UPT, UR4, 0x18, UPT ;  /* 0x000000180400788c */ /* 0x000fe2000bf01070 */
[----:B------:R-:W2:Y:S03]  /*0230*/  LDCU UR5, c[0x0][0x574] ;  /* 0x0000ae80ff0577ac */ /* 0x000ea60008000800 */
[----:B------:R-:W-:-:S04]  /*0240*/  USEL UR4, UR4, 0x18, UP0 ;  /* 0x0000001804047887 */ /* 0x000fc80008000000 */
[----:B------:R-:W-:Y:S01]  /*0250*/  UIADD3 UR4, UPT, UPT, UR4, 0x1, URZ ;  /* 0x0000000104047890 */ /* 0x000fe2000fffe0ff */
[----:B-1----:R-:W-:Y:S01]  /*0260*/  IMAD.HI.U32 R6, R5, UR6, R4 ;  /* 0x0000000605067c27 */ /* 0x002fe2000f8e0004 */
[----:B------:R-:W1:Y:S04]  /*0270*/  LDCU UR6, c[0x0][0x6a0] ;  /* 0x0000d400ff0677ac */ /* 0x000e680008000800 */
[----:B------:R-:W-:Y:S01]  /*0280*/  SHF.R.U32.HI R7, RZ, UR7, R6 ;  /* 0x00000007ff077c19 */ /* 0x000fe20008011606 */
[----:B------:R-:W-:-:S03]  /*0290*/  UISETP.NE.AND UP0, UPT, UR4, 0x2, UPT ;  /* 0x000000020400788c */ /* 0x000fc6000bf05270 */
[----:B------:R-:W-:-:S05]  /*02a0*/  IADD3 R3, PT, PT, -R7, RZ, RZ ;  /* 0x000000ff07037210 */ /* 0x000fca0007ffe1ff */
[----:B--2---:R-:W-:-:S04]  /*02b0*/  IMAD R5, R3, UR5, R5 ;  /* 0x0000000503057c24 */ /* 0x004fc8000f8e0205 */
        /* <DEDUP_REMOVED lines=253> */
.L_x_1727:
        /* <DEDUP_REMOVED lines=32> */
.L_x_1731:
        /* <DEDUP_REMOVED lines=32> */
[----:B------:R-:W2:Y:S02]  /*1690*/  LDG.E.S16 R4, desc[UR36][R4.64] ;  /* 0x0000002404047981 */ /* 0x000ea4000c1e1700 */
[----:B--2---:R-:W-:Y:S02]  /*16a0*/  SHF.R.S32.HI R3, RZ, 0x1f, R4 ;  /* 0x0000001fff037819 */ /* 0x004fe40000011404 */
[----:B0-----:R-:W-:-:S02]  /*16b0*/  LOP3.LUT R0, R4, UR4, RZ, 0x3c, !PT ;  /* 0x0000000404007c12 */ /* 0x001fc4000f8e3cff */
[----:B------:R-:W-:-:S07]  /*16c0*/  LOP3.LUT R3, R3, UR5, RZ, 0x3c, !PT ;  /* 0x0000000503037c12 */ /* 0x000fce000f8e3cff */
.L_x_1735:
[----:B------:R-:W-:Y:S05]  /*16d0*/  BSYNC.RECONVERGENT B1 ;  /* 0x0000000000017941 */ /* 0x000fea0003800200 */
.L_x_1734:
[----:B------:R-:W0:Y:S01]  /*16e0*/  LDC R5, c[0x0][0x394] ;  /* 0x0000e500ff057b82 */ /* 0x000e220000000800 */
[----:B------:R-:W-:-:S05]  /*16f0*/  IADD3 R22, P0, PT, R22, 0x8, RZ ;  /* 0x0000000816167810 */ /* 0x000fca0007f1e0ff */
[----:B------:R-:W-:Y:S01]  /*1700*/  IMAD.X R23, RZ, RZ, R23, P0 ;  /* 0x000000ffff177224 */ /* 0x000fe200000e0617 */
[----:B0-----:R-:W-:-:S07]  /*1710*/  IADD3 R24, PT, PT, R6, -0x4, R5 ;  /* 0xfffffffc06187810 */ /* 0x001fce0007ffe005 */
.L_x_1733:
[----:B------:R-:W-:Y:S05]  /*1720*/  BSYNC.RECONVERGENT B0 ;  /* 0x0000000000007941 */ /* 0x000fea0003800200 */
.L_x_1732:
        /* <DEDUP_REMOVED lines=18> */
.L_x_1738:
        /* <DEDUP_REMOVED lines=10> */
[----:B------:R-:W-:Y:S01]  /*18f0*/  PRMT R21, R5, 0xbb32, RZ ;  /* 0x0000bb3205157816 */ /* 0x000fe200000000ff */
[----:B------:R-:W-:Y:S01]  /*1900*/  IMAD.MOV.U32 R5, RZ, RZ, R11 ;  /* 0x000000ffff057224 */ /* 0x000fe200078e000b */
[----:B------:R-:W-:-:S02]  /*1910*/  MOV R6, R8 ;  /* 0x0000000800067202 */ /* 0x000fc40000000f00 */
[----:B------:R-:W-:Y:S02]  /*1920*/  MOV R11, R21 ;  /* 0x00000015000b7202 */ /* 0x000fe40000000f00 */
[----:B------:R-:W-:Y:S02]  /*1930*/  LOP3.LUT R13, R13, R6, RZ, 0x3c, !PT ;  /* 0x000000060d0d7212 */ /* 0x000fe400078e3cff */
[----:B------:R-:W-:Y:S02]  /*1940*/  LOP3.LUT R12, R12, R5, RZ, 0x3c, !PT ;  /* 0x000000050c0c7212 */ /* 0x000fe400078e3cff */
[----:B------:R-:W-:Y:S02]  /*1950*/  SHF.R.S32.HI R4, RZ, 0x1f, R9 ;  /* 0x0000001fff047819 */ /* 0x000fe40000011409 */
[----:B------:R-:W-:Y:S02]  /*1960*/  SHF.R.S32.HI R6, RZ, 0x1f, R6 ;  /* 0x0000001fff067819 */ /* 0x000fe40000011406 */
[----:B------:R-:W-:-:S02]  /*1970*/  SHF.R.S32.HI R5, RZ, 0x1f, R5 ;  /* 0x0000001fff057819 */ /* 0x000fc40000011405 */
[----:B------:R-:W-:Y:S02]  /*1980*/  SHF.R.S32.HI R8, RZ, 0x1f, R11 ;  /* 0x0000001fff087819 */ /* 0x000fe4000001140b */
[----:B------:R-:W-:Y:S02]  /*1990*/  LOP3.LUT R0, R0, R9, RZ, 0x3c, !PT ;  /* 0x0000000900007212 */ /* 0x000fe400078e3cff */
[----:B------:R-:W-:Y:S02]  /*19a0*/  LOP3.LUT R14, R14, R11, RZ, 0x3c, !PT ;  /* 0x0000000b0e0e7212 */ /* 0x000fe400078e3cff */
[----:B------:R-:W-:Y:S02]  /*19b0*/  LOP3.LUT R3, R3, R4, RZ, 0x3c, !PT ;  /* 0x0000000403037212 */ /* 0x000fe400078e3cff */
[----:B------:R-:W-:Y:S02]  /*19c0*/  LOP3.LUT R10, R10, R6, RZ, 0x3c, !PT ;  /* 0x000000060a0a7212 */ /* 0x000fe400078e3cff */
[----:B------:R-:W-:-:S02]  /*19d0*/  LOP3.LUT R20, R20, R5, RZ, 0x3c, !PT ;  /* 0x0000000514147212 */ /* 0x000fc400078e3cff */
[----:B------:R-:W-:Y:S01]  /*19e0*/  LOP3.LUT R15, R15, R8, RZ, 0x3c, !PT ;  /* 0x000000080f0f7212 */ /* 0x000fe200078e3cff */
[----:B------:R-:W-:Y:S06]  /*19f0*/  @!P1 BRA `(.L_x_1738) ;  /* 0xfffffffc00949947 */ /* 0x000fec000383ffff */
.L_x_1737:
[----:B------:R-:W-:Y:S05]  /*1a00*/  BSYNC.RECONVERGENT B0 ;  /* 0x0000000000007941 */ /* 0x000fea0003800200 */
.L_x_1736:
[----:B------:R-:W-:Y:S04]  /*1a10*/  BSSY.RECONVERGENT B0, `(.L_x_1739) ;  /* 0x000000b000007945 */ /* 0x000fe80003800200 */
[----:B------:R-:W-:Y:S05]  /*1a20*/  @P0 BRA `(.L_x_1740) ;  /* 0x0000000000240947 */ /* 0x000fea0003800000 */
[----:B------:R-:W-:-:S05]  /*1a30*/  LOP3.LUT R4, R24, 0xfffffffc, RZ, 0xc0, !PT ;  /* 0xfffffffc18047812 */ /* 0x000fca00078ec0ff */
[----:B------:R-:W-:-:S05]  /*1a40*/  IMAD.IADD R5, R4, 0x1, R25 ;  /* 0x0000000104057824 */ /* 0x000fca00078e0219 */
[----:B------:R-:W-:-:S13]  /*1a50*/  ISETP.GE.U32.AND P0, PT, R5, R24, PT ;  /* 0x000000180500720c */ /* 0x000fda0003f06070 */
[----:B------:R-:W-:Y:S05]  /*1a60*/  @P0 BRA `(.L_x_1740) ;  /* 0x0000000000140947 */ /* 0x000fea0003800000 */
[----:B------:R-:W-:-:S06]  /*1a70*/  IMAD.WIDE R22, R5, 0x2, R22 ;  /* 0x0000000205167825 */ /* 0x000fcc00078e0216 */
[----:B------:R-:W2:Y:S02]  /*1a80*/  LDG.E.S16 R23, desc[UR36][R22.64] ;  /* 0x0000002416177981 */ /* 0x000ea4000c1e1700 */
[----:B--2---:R-:W-:Y:S02]  /*1a90*/  SHF.R.S32.HI R4, RZ, 0x1f, R23 ;  /* 0x0000001fff047819 */ /* 0x004fe40000011417 */
[----:B------:R-:W-:Y:S02]  /*1aa0*/  LOP3.LUT R0, R0, R23, RZ, 0x3c, !PT ;  /* 0x0000001700007212 */ /* 0x000fe400078e3cff */
[----:B------:R-:W-:-:S07]  /*1ab0*/  LOP3.LUT R3, R3, R4, RZ, 0x3c, !PT ;  /* 0x0000000403037212 */ /* 0x000fce00078e3cff */
.L_x_1740:
[----:B------:R-:W-:Y:S05]  /*1ac0*/  BSYNC.RECONVERGENT B0 ;  /* 0x0000000000007941 */ /* 0x000fea0003800200 */
.L_x_1739:
[----:B------:R-:W-:Y:S02]  /*1ad0*/  LOP3.LUT R5, R12, R13, R0, 0x96, !PT ;  /* 0x0000000d0c057212 */ /* 0x000fe400078e9600 */
[----:B------:R-:W-:Y:S02]  /*1ae0*/  CS2R R28, SRZ ;  /* 0x00000000001c7805 */ /* 0x000fe4000001ff00 */
[----:B------:R-:W-:Y:S02]  /*1af0*/  LOP3.LUT R0, R20, R10, R3, 0x96, !PT ;  /* 0x0000000a14007212 */ /* 0x000fe400078e9603 */
[----:B------:R-:W-:Y:S02]  /*1b00*/  LOP3.LUT R14, R14, R5, RZ, 0x3c, !PT ;  /* 0x000000050e0e7212 */ /* 0x000fe400078e3cff */
[----:B------:R-:W-:Y:S01]  /*1b10*/  LOP3.LUT R15, R15, R0, RZ, 0x3c, !PT ;  /* 0x000000000f0f7212 */ /* 0x000fe200078e3cff */
[----:B------:R-:W-:Y:S06]  /*1b20*/  BRA `(.L_x_1729) ;  /* 0x000000a8005c7947 */ /* 0x000fec0003800000 */
.L_x_1730:
        /* <DEDUP_REMOVED lines=41> */
.L_x_1745:
[----:B------:R-:W-:Y:S01]  /*1dc0*/  SHF.R.U32.HI R7, RZ, 0x1, R33 ;  /* 0x00000001ff077819 */ /* 0x000fe20000011621 */
[----:B------:R-:W-:-:S03]  /*1dd0*/  IMAD.IADD R33, R33, 0x1, R10 ;  /* 0x0000000121217824 */ /* 0x000fc600078e020a */
[C---:B------:R-:W-:Y:S01]  /*1de0*/  IADD3 R8, PT, PT, R7.reuse, R10, RZ ;  /* 0x0000000a07087210 */ /* 0x040fe20007ffe0ff */
[----:B------:R-:W-:Y:S01]  /*1df0*/  IMAD.WIDE.U32 R4, R7, 0x4, R22 ;  /* 0x0000000407047825 */ /* 0x000fe200078e0016 */
[----:B------:R-:W-:-:S04]  /*1e00*/  SHF.R.U32.HI R9, RZ, 0x1, R33 ;  /* 0x00000001ff097819 */ /* 0x000fc80000011621 */
[----:B------:R1:W2:Y:S01]  /*1e10*/  LDG.E R34, desc[UR36][R4.64] ;  /* 0x0000002404227981 */ /* 0x0002a2000c1e1900 */
[----:B------:R-:W-:-:S04]  /*1e20*/  IMAD.WIDE.U32 R6, R9, 0x4, R22 ;  /* 0x0000000409067825 */ /* 0x000fc800078e0016 */
[----:B------:R-:W-:Y:S01]  /*1e30*/  IMAD.SHL.U32 R9, R8, 0x4, RZ ;  /* 0x0000000408097824 */ /* 0x000fe200078e00ff */
[----:B------:R-:W-:Y:S01]  /*1e40*/  SHF.R.U32.HI R8, RZ, 0x1e, R8 ;  /* 0x0000001eff087819 */ /* 0x000fe20000011608 */
[----:B------:R2:W3:Y:S03]  /*1e50*/  LDG.E R6, desc[UR36][R6.64] ;  /* 0x0000002406067981 */ /* 0x0004e6000c1e1900 */
[----:B------:R-:W-:Y:S02]  /*1e60*/  LOP3.LUT R9, R9, 0xfffffffc, RZ, 0xc0, !PT ;  /* 0xfffffffc09097812 */ /* 0x000fe400078ec0ff */
[----:B------:R-:W-:Y:S02]  /*1e70*/  LOP3.LUT R35, R8, 0x1, RZ, 0xc0, !PT ;  /* 0x0000000108237812 */ /* 0x000fe400078ec0ff */
[----:B------:R-:W-:Y:S02]  /*1e80*/  IADD3 R8, P0, PT, R22, R9, RZ ;  /* 0x0000000916087210 */ /* 0x000fe40007f1e0ff */
[----:B------:R-:W-:-:S03]  /*1e90*/  LEA R33, R10, R33, 0x1 ;  /* 0x000000210a217211 */ /* 0x000fc600078e08ff */
[----:B------:R-:W-:Y:S01]  /*1ea0*/  IMAD.X R9, R23, 0x1, R35, P0 ;  /* 0x0000000117097824 */ /* 0x000fe200000e0623 */
[----:B------:R-:W-:-:S04]  /*1eb0*/  SHF.R.U32.HI R35, RZ, 0x1, R33 ;  /* 0x00000001ff237819 */ /* 0x000fc80000011621 */
[----:B------:R3:W4:Y:S01]  /*1ec0*/  LDG.E R36, desc[UR36][R8.64] ;  /* 0x0000002408247981 */ /* 0x000722000c1e1900 */
[----:B-1----:R-:W-:-:S06]  /*1ed0*/  IMAD.WIDE.U32 R4, R35, 0x4, R22 ;  /* 0x0000000423047825 */ /* 0x002fcc00078e0016 */
[----:B------:R1:W5:Y:S01]  /*1ee0*/  LDG.E R4, desc[UR36][R4.64] ;  /* 0x0000002404047981 */ /* 0x000362000c1e1900 */
[----:B------:R-:W-:-:S05]  /*1ef0*/  IADD3 R33, PT, PT, R33, R10, RZ ;  /* 0x0000000a21217210 */ /* 0x000fca0007ffe0ff */
[----:B------:R-:W-:-:S05]  /*1f00*/  IMAD R35, R10, 0x3, R33 ;  /* 0x000000030a237824 */ /* 0x000fca00078e0221 */
[----:B------:R-:W-:Y:S02]  /*1f10*/  ISETP.GE.U32.AND P0, PT, R35, R30, PT ;  /* 0x0000001e2300720c */ /* 0x000fe40003f06070 */
[----:B--2---:R-:W-:-:S04]  /*1f20*/  PRMT R7, R34, 0x9910, RZ ;  /* 0x0000991022077816 */ /* 0x004fc800000000ff */
[----:B------:R-:W-:Y:S02]  /*1f30*/  LOP3.LUT R24, R24, R7, RZ, 0x3c, !PT ;  /* 0x0000000718187212 */ /* 0x000fe400078e3cff */
[----:B------:R-:W-:Y:S02]  /*1f40*/  SHF.R.S32.HI R7, RZ, 0x1f, R7 ;  /* 0x0000001fff077819 */ /* 0x000fe40000011407 */
[----:B---3--:R-:W-:Y:S02]  /*1f50*/  PRMT R9, R6, 0xbb32, RZ ;  /* 0x0000bb3206097816 */ /* 0x008fe400000000ff */
[----:B------:R-:W-:Y:S02]  /*1f60*/  LOP3.LUT R32, R32, R7, RZ, 0x3c, !PT ;  /* 0x0000000720207212 */ /* 0x000fe400078e3cff */
[----:B------:R-:W-:Y:S01]  /*1f70*/  PRMT R8, R6, 0x9910, RZ ;  /* 0x0000991006087816 */ /* 0x000fe200000000ff */
[----:B------:R-:W-:Y:S01]  /*1f80*/  IMAD.MOV.U32 R7, RZ, RZ, R9 ;  /* 0x000000ffff077224 */ /* 0x000fe200078e0009 */
[----:B------:R-:W-:-:S02]  /*1f90*/  PRMT R38, R34, 0xbb32, RZ ;  /* 0x0000bb3222267816 */ /* 0x000fc400000000ff */
[----:B------:R-:W-:Y:S02]  /*1fa0*/  LOP3.LUT R15, R15, R8, RZ, 0x3c, !PT ;  /* 0x000000080f0f7212 */ /* 0x000fe400078e3cff */
[----:B-1----:R-:W-:Y:S02]  /*1fb0*/  SHF.R.S32.HI R5, RZ, 0x1f, R8 ;  /* 0x0000001fff057819 */ /* 0x002fe40000011408 */
[----:B------:R-:W-:Y:S02]  /*1fc0*/  LOP3.LUT R21, R21, R38, RZ, 0x3c, !PT ;  /* 0x0000002615157212 */ /* 0x000fe400078e3cff */
[----:B------:R-:W-:Y:S02]  /*1fd0*/  LOP3.LUT R20, R20, R7, RZ, 0x3c, !PT ;  /* 0x0000000714147212 */ /* 0x000fe400078e3cff */
[----:B------:R-:W-:Y:S02]  /*1fe0*/  SHF.R.S32.HI R8, RZ, 0x1f, R7 ;  /* 0x0000001fff087819 */ /* 0x000fe40000011407 */
[----:B------:R-:W-:-:S02]  /*1ff0*/  SHF.R.S32.HI R38, RZ, 0x1f, R38 ;  /* 0x0000001fff267819 */ /* 0x000fc40000011426 */
[----:B----4-:R-:W-:Y:S02]  /*2000*/  PRMT R7, R36, 0x9910, RZ ;  /* 0x0000991024077816 */ /* 0x010fe400000000ff */
[----:B------:R-:W-:Y:S02]  /*2010*/  LOP3.LUT R28, R28, R5, RZ, 0x3c, !PT ;  /* 0x000000051c1c7212 */ /* 0x000fe400078e3cff */
[----:B------:R-:W-:Y:S02]  /*2020*/  LOP3.LUT R31, R31, R38, RZ, 0x3c, !PT ;  /* 0x000000261f1f7212 */ /* 0x000fe400078e3cff */
[----:B------:R-:W-:Y:S02]  /*2030*/  MOV R5, R7 ;  /* 0x0000000700057202 */ /* 0x000fe40000000f00 */
[----:B------:R-:W-:Y:S02]  /*2040*/  PRMT R38, R36, 0xbb32, RZ ;  /* 0x0000bb3224267816 */ /* 0x000fe400000000ff */
[----:B-----5:R-:W-:-:S02]  /*2050*/  PRMT R9, R4, 0xbb32, RZ ;  /* 0x0000bb3204097816 */ /* 0x020fc400000000ff */
[----:B------:R-:W-:Y:S02]  /*2060*/  LOP3.LUT R29, R29, R8, RZ, 0x3c, !PT ;  /* 0x000000081d1d7212 */ /* 0x000fe400078e3cff */
[----:B------:R-:W-:Y:S02]  /*2070*/  LOP3.LUT R14, R14, R5, RZ, 0x3c, !PT ;  /* 0x000000050e0e7212 */ /* 0x000fe400078e3cff */
[----:B------:R-:W-:Y:S02]  /*2080*/  SHF.R.S32.HI R8, RZ, 0x1f, R5 ;  /* 0x0000001fff087819 */ /* 0x000fe40000011405 */
[----:B------:R-:W-:Y:S02]  /*2090*/  LOP3.LUT R13, R13, R38, RZ, 0x3c, !PT ;  /* 0x000000260d0d7212 */ /* 0x000fe400078e3cff */
[----:B------:R-:W-:Y:S01]  /*20a0*/  SHF.R.S32.HI R5, RZ, 0x1f, R38 ;  /* 0x0000001fff057819 */ /* 0x000fe20000011426 */
[----:B------:R-:W-:Y:S01]  /*20b0*/  IMAD.MOV.U32 R38, RZ, RZ, R9 ;  /* 0x000000ffff267224 */ /* 0x000fe200078e0009 */
[----:B------:R-:W-:-:S02]  /*20c0*/  PRMT R7, R4, 0x9910, RZ ;  /* 0x0000991004077816 */ /* 0x000fc400000000ff */
[----:B------:R-:W-:Y:S02]  /*20d0*/  LOP3.LUT R27, R27, R8, RZ, 0x3c, !PT ;  /* 0x000000081b1b7212 */ /* 0x000fe400078e3cff */
[----:B------:R-:W-:Y:S02]  /*20e0*/  LOP3.LUT R26, R26, R5, RZ, 0x3c, !PT ;  /* 0x000000051a1a7212 */ /* 0x000fe400078e3cff */
[----:B------:R-:W-:Y:S02]  /*20f0*/  SHF.R.S32.HI R8, RZ, 0x1f, R7 ;  /* 0x0000001fff087819 */ /* 0x000fe40000011407 */
[----:B------:R-:W-:Y:S02]  /*2100*/  SHF.R.S32.HI R5, RZ, 0x1f, R38 ;  /* 0x0000001fff057819 */ /* 0x000fe40000011426 */
[----:B------:R-:W-:Y:S02]  /*2110*/  LOP3.LUT R12, R12, R7, RZ, 0x3c, !PT ;  /* 0x000000070c0c7212 */ /* 0x000fe400078e3cff */
[----:B------:R-:W-:-:S02]  /*2120*/  LOP3.LUT R3, R3, R38, RZ, 0x3c, !PT ;  /* 0x0000002603037212 */ /* 0x000fc400078e3cff */
[----:B------:R-:W-:Y:S02]  /*2130*/  LOP3.LUT R11, R11, R8, RZ, 0x3c, !PT ;  /* 0x000000080b0b7212 */ /* 0x000fe400078e3cff */
[----:B------:R-:W-:Y:S01]  /*2140*/  LOP3.LUT R0, R0, R5, RZ, 0x3c, !PT ;  /* 0x0000000500007212 */ /* 0x000fe200078e3cff */
[----:B------:R-:W-:Y:S06]  /*2150*/  @!P0 BRA `(.L_x_1745) ;  /* 0xfffffffc00188947 */ /* 0x000fec000383ffff */
[----:B------:R-:W-:Y:S05]  /*2160*/  BSYNC.RECONVERGENT B1 ;  /* 0x0000000000017941 */ /* 0x000fea0003800200 */
.L_x_1744:
[C---:B------:R-:W-:Y:S02]  /*2170*/  PRMT R8, R34.reuse, 0x7610, R8 ;  /* 0x0000761022087816 */ /* 0x040fe40000000008 */
[----:B------:R-:W-:Y:S02]  /*2180*/  PRMT R9, R34, 0x7632, R9 ;  /* 0x0000763222097816 */ /* 0x000fe40000000009 */
[C---:B------:R-:W-:Y:S02]  /*2190*/  PRMT R34, R6.reuse, 0x7610, R34 ;  /* 0x0000761006227816 */ /* 0x040fe40000000022 */
[----:B------:R-:W-:Y:S02]  /*21a0*/  PRMT R35, R6, 0x7632, R35 ;  /* 0x0000763206237816 */ /* 0x000fe40000000023 */
[----:B------:R-:W-:Y:S02]  /*21b0*/  PRMT R37, R36, 0x7632, R37 ;  /* 0x0000763224257816 */ /* 0x000fe40000000025 */
[----:B------:R-:W-:-:S02]  /*21c0*/  PRMT R7, R4, 0x7610, R7 ;  /* 0x0000761004077816 */ /* 0x000fc40000000007 */
[----:B------:R-:W-:-:S07]  /*21d0*/  PRMT R6, R4, 0x7632, R6 ;  /* 0x0000763204067816 */ /* 0x000fce0000000006 */
.L_x_1743:
[----:B------:R-:W-:Y:S05]  /*21e0*/  BSYNC.RECONVERGENT B0 ;  /* 0x0000000000007941 */ /* 0x000fea0003800200 */
.L_x_1742:
[----:B------:R-:W-:Y:S01]  /*21f0*/  ISETP.GE.U32.AND P0, PT, R33, R30, PT ;  /* 0x0000001e2100720c */ /* 0x000fe20003f06070 */
[----:B------:R-:W-:-:S12]  /*2200*/  BSSY.RECONVERGENT B0, `(.L_x_1746) ;  /* 0x000001e000007945 */ /* 0x000fd80003800200 */
        /* <DEDUP_REMOVED lines=17> */
[----:B------:R-:W-:Y:S02]  /*2320*/  IADD3 R37, PT, PT, R39, R10, RZ ;  /* 0x0000000a27257210 */ /* 0x000fe40007ffe0ff */
[----:B------:R-:W-:Y:S02]  /*2330*/  SHF.R.U32.HI R5, RZ, 0x1, R39 ;  /* 0x00000001ff057819 */ /* 0x000fe40000011627 */
[----:B------:R-:W-:-:S03]  /*2340*/  ISETP.GE.U32.AND P1, PT, R37, R30, PT ;  /* 0x0000001e2500720c */ /* 0x000fc60003f26070 */
[----:B------:R-:W-:-:S06]  /*2350*/  IMAD.WIDE.U32 R4, R5, 0x4, R22 ;  /* 0x0000000405047825 */ /* 0x000fcc00078e0016 */
[----:B------:R-:W2:Y:S04]  /*2360*/  LDG.E R4, desc[UR36][R4.64] ;  /* 0x0000002404047981 */ /* 0x000ea8000c1e1900 */
[----:B------:R-:W-:-:S05]  /*2370*/  @!P1 SHF.R.U32.HI R37, RZ, 0x1, R37 ;  /* 0x00000001ff259819 */ /* 0x000fca0000011625 */
[----:B------:R-:W-:-:S06]  /*2380*/  @!P1 IMAD.WIDE.U32 R22, R37, 0x4, R22 ;  /* 0x0000000425169825 */ /* 0x000fcc00078e0016 */
[----:B------:R-:W3:Y:S01]  /*2390*/  @!P1 LDG.E R22, desc[UR36][R22.64] ;  /* 0x0000002416169981 */ /* 0x000ee2000c1e1900 */
[C---:B--2---:R-:W-:Y:S02]  /*23a0*/  PRMT R36, R4.reuse, 0x7610, R36 ;  /* 0x0000761004247816 */ /* 0x044fe40000000024 */
[----:B------:R-:W-:Y:S02]  /*23b0*/  PRMT R37, R4, 0x7632, R37 ;  /* 0x0000763204257816 */ /* 0x000fe40000000025 */
[C---:B---3--:R-:W-:Y:S02]  /*23c0*/  @!P1 PRMT R7, R22.reuse, 0x7610, R7 ;  /* 0x0000761016079816 */ /* 0x048fe40000000007 */
[----:B------:R-:W-:-:S07]  /*23d0*/  @!P1 PRMT R6, R22, 0x7632, R6 ;  /* 0x0000763216069816 */ /* 0x000fce0000000006 */
.L_x_1747:
[----:B------:R-:W-:Y:S05]  /*23e0*/  BSYNC.RECONVERGENT B0 ;  /* 0x0000000000007941 */ /* 0x000fea0003800200 */
.L_x_1746:
[----:B------:R-:W-:Y:S04]  /*23f0*/  BSSY.RECONVERGENT B0, `(.L_x_1748) ;  /* 0x000002a000007945 */ /* 0x000fe80003800200 */
[----:B------:R-:W-:Y:S05]  /*2400*/  @P0 BRA `(.L_x_1749) ;  /* 0x0000000000a00947 */ /* 0x000fea0003800000 */
[----:B------:R-:W-:Y:S01]  /*2410*/  IMAD.IADD R23, R33, 0x1, R10 ;  /* 0x0000000121177824 */ /* 0x000fe200078e020a */
[----:B------:R-:W-:Y:S02]  /*2420*/  PRMT R5, R8, 0x9910, RZ ;  /* 0x0000991008057816 */ /* 0x000fe400000000ff */
[----:B------:R-:W-:Y:S02]  /*2430*/  PRMT R4, R9, 0x9910, RZ ;  /* 0x0000991009047816 */ /* 0x000fe400000000ff */
[----:B------:R-:W-:Y:S02]  /*2440*/  ISETP.GE.U32.AND P0, PT, R23, R30, PT ;  /* 0x0000001e1700720c */ /* 0x000fe40003f06070 */
[----:B------:R-:W-:Y:S02]  /*2450*/  SHF.R.S32.HI R9, RZ, 0x1f, R5 ;  /* 0x0000001fff097819 */ /* 0x000fe40000011405 */
[----:B------:R-:W-:Y:S02]  /*2460*/  SHF.R.S32.HI R8, RZ, 0x1f, R4 ;  /* 0x0000001fff087819 */ /* 0x000fe40000011404 */
[----:B------:R-:W-:-:S02]  /*2470*/  LOP3.LUT R24, R24, R5, RZ, 0x3c, !PT ;  /* 0x0000000518187212 */ /* 0x000fc400078e3cff */
[----:B------:R-:W-:Y:S02]  /*2480*/  LOP3.LUT R21, R21, R4, RZ, 0x3c, !PT ;  /* 0x0000000415157212 */ /* 0x000fe400078e3cff */
[----:B------:R-:W-:Y:S02]  /*2490*/  LOP3.LUT R32, R32, R9, RZ, 0x3c, !PT ;  /* 0x0000000920207212 */ /* 0x000fe400078e3cff */
[----:B------:R-:W-:Y:S01]  /*24a0*/  LOP3.LUT R31, R31, R8, RZ, 0x3c, !PT ;  /* 0x000000081f1f7212 */ /* 0x000fe200078e3cff */
[----:B------:R-:W-:Y:S06]  /*24b0*/  @P0 BRA `(.L_x_1749) ;  /* 0x0000000000740947 */ /* 0x000fec0003800000 */
[----:B------:R-:W-:Y:S02]  /*24c0*/  IADD3 R23, PT, PT, R23, R10, RZ ;  /* 0x0000000a17177210 */ /* 0x000fe40007ffe0ff */
[----:B------:R-:W-:Y:S02]  /*24d0*/  PRMT R4, R34, 0x9910, RZ ;  /* 0x0000991022047816 */ /* 0x000fe400000000ff */
[----:B------:R-:W-:Y:S02]  /*24e0*/  ISETP.GE.U32.AND P0, PT, R23, R30, PT ;  /* 0x0000001e1700720c */ /* 0x000fe40003f06070 */
[----:B------:R-:W-:Y:S02]  /*24f0*/  PRMT R9, R35, 0x9910, RZ ;  /* 0x0000991023097816 */ /* 0x000fe400000000ff */
[----:B------:R-:W-:Y:S02]  /*2500*/  SHF.R.S32.HI R5, RZ, 0x1f, R4 ;  /* 0x0000001fff057819 */ /* 0x000fe40000011404 */
[----:B------:R-:W-:-:S02]  /*2510*/  SHF.R.S32.HI R8, RZ, 0x1f, R9 ;  /* 0x0000001fff087819 */ /* 0x000fc40000011409 */
[----:B------:R-:W-:Y:S02]  /*2520*/  LOP3.LUT R15, R15, R4, RZ, 0x3c, !PT ;  /* 0x000000040f0f7212 */ /* 0x000fe400078e3cff */
[----:B------:R-:W-:Y:S02]  /*2530*/  LOP3.LUT R20, R20, R9, RZ, 0x3c, !PT ;  /* 0x0000000914147212 */ /* 0x000fe400078e3cff */
[----:B------:R-:W-:Y:S02]  /*2540*/  LOP3.LUT R28, R28, R5, RZ, 0x3c, !PT ;  /* 0x000000051c1c7212 */ /* 0x000fe400078e3cff */
[----:B------:R-:W-:Y:S01]  /*2550*/  LOP3.LUT R29, R29, R8, RZ, 0x3c, !PT ;  /* 0x000000081d1d7212 */ /* 0x000fe200078e3cff */
[----:B------:R-:W-:Y:S06]  /*2560*/  @P0 BRA `(.L_x_1749) ;  /* 0x0000000000480947 */ /* 0x000fec0003800000 */
[----:B------:R-:W-:Y:S01]  /*2570*/  IMAD.IADD R5, R23, 0x1, R10 ;  /* 0x0000000117057824 */ /* 0x000fe200078e020a */
[----:B------:R-:W-:-:S04]  /*2580*/  PRMT R8, R37, 0x9910, RZ ;  /* 0x0000991025087816 */ /* 0x000fc800000000ff */
[----:B------:R-:W-:Y:S02]  /*2590*/  ISETP.GE.U32.AND P0, PT, R5, R30, PT ;  /* 0x0000001e0500720c */ /* 0x000fe40003f06070 */
[----:B------:R-:W-:Y:S02]  /*25a0*/  PRMT R5, R36, 0x9910, RZ ;  /* 0x0000991024057816 */ /* 0x000fe400000000ff */
[----:B------:R-:W-:Y:S02]  /*25b0*/  LOP3.LUT R13, R13, R8, RZ, 0x3c, !PT ;  /* 0x000000080d0d7212 */ /* 0x000fe400078e3cff */
[----:B------:R-:W-:Y:S02]  /*25c0*/  LOP3.LUT R14, R14, R5, RZ, 0x3c, !PT ;  /* 0x000000050e0e7212 */ /* 0x000fe400078e3cff */
[----:B------:R-:W-:Y:S02]  /*25d0*/  SHF.R.S32.HI R4, RZ, 0x1f, R5 ;  /* 0x0000001fff047819 */ /* 0x000fe40000011405 */
[----:B------:R-:W-:-:S02]  /*25e0*/  SHF.R.S32.HI R5, RZ, 0x1f, R8 ;  /* 0x0000001fff057819 */ /* 0x000fc40000011408 */
[----:B------:R-:W-:Y:S02]  /*25f0*/  LOP3.LUT R27, R27, R4, RZ, 0x3c, !PT ;  /* 0x000000041b1b7212 */ /* 0x000fe400078e3cff */
[----:B------:R-:W-:Y:S02]  /*2600*/  @!P0 PRMT R7, R7, 0x9910, RZ ;  /* 0x0000991007078816 */ /* 0x000fe400000000ff */
[----:B------:R-:W-:Y:S02]  /*2610*/  @!P0 PRMT R6, R6, 0x9910, RZ ;  /* 0x0000991006068816 */ /* 0x000fe400000000ff */
[----:B------:R-:W-:Y:S02]  /*2620*/  LOP3.LUT R26, R26, R5, RZ, 0x3c, !PT ;  /* 0x000000051a1a7212 */ /* 0x000fe400078e3cff */
[----:B------:R-:W-:Y:S02]  /*2630*/  @!P0 SHF.R.S32.HI R4, RZ, 0x1f, R7 ;  /* 0x0000001fff048819 */ /* 0x000fe40000011407 */
[----:B------:R-:W-:-:S02]  /*2640*/  @!P0 SHF.R.S32.HI R5, RZ, 0x1f, R6 ;  /* 0x0000001fff058819 */ /* 0x000fc40000011406 */
[----:B------:R-:W-:Y:S02]  /*2650*/  @!P0 LOP3.LUT R12, R12, R7, RZ, 0x3c, !PT ;  /* 0x000000070c0c8212 */ /* 0x000fe400078e3cff */
[----:B------:R-:W-:Y:S02]  /*2660*/  @!P0 LOP3.LUT R3, R3, R6, RZ, 0x3c, !PT ;  /* 0x0000000603038212 */ /* 0x000fe400078e3cff */
[----:B------:R-:W-:Y:S02]  /*2670*/  @!P0 LOP3.LUT R11, R11, R4, RZ, 0x3c, !PT ;  /* 0x000000040b0b8212 */ /* 0x000fe400078e3cff */
[----:B------:R-:W-:-:S07]  /*2680*/  @!P0 LOP3.LUT R0, R0, R5, RZ, 0x3c, !PT ;  /* 0x0000000500008212 */ /* 0x000fce00078e3cff */
.L_x_1749:
[----:B------:R-:W-:Y:S05]  /*2690*/  BSYNC.RECONVERGENT B0 ;  /* 0x0000000000007941 */ /* 0x000fea0003800200 */
.L_x_1748:
        /* <DEDUP_REMOVED lines=9> */
.L_x_1741:
        /* <DEDUP_REMOVED lines=37> */
.L_x_1754:
        /* <DEDUP_REMOVED lines=9> */
[----:B------:R-:W2:Y:S01]  /*2a10*/  LDG.E R4, desc[UR36][R4.64] ;  /* 0x0000002404047981 */ /* 0x000ea2000c1e1900 */
[----:B------:R-:W-:Y:S01]  /*2a20*/  IMAD.WIDE.U32 R6, R7, 0x4, R22 ;  /* 0x0000000407067825 */ /* 0x000fe200078e0016 */
[----:B------:R-:W-:-:S03]  /*2a30*/  SHF.R.U32.HI R9, RZ, 0x1, R8 ;  /* 0x00000001ff097819 */ /* 0x000fc60000011608 */
[----:B------:R-:W-:Y:S02]  /*2a40*/  IMAD R10, R24, R36, RZ ;  /* 0x00000024180a7224 */ /* 0x000fe400078e02ff */
[----:B------:R2:W3:Y:S01]  /*2a50*/  LDG.E R6, desc[UR36][R6.64] ;  /* 0x0000002406067981 */ /* 0x0004e2000c1e1900 */
[----:B------:R-:W-:Y:S02]  /*2a60*/  IMAD.WIDE.U32 R8, R9, 0x4, R22 ;  /* 0x0000000409087825 */ /* 0x000fe400078e0016 */
[----:B------:R-:W-:-:S03]  /*2a70*/  SHF.R.U32.HI R11, RZ, 0x1, R10 ;  /* 0x00000001ff0b7819 */ /* 0x000fc6000001160a */
[----:B------:R-:W4:Y:S02]  /*2a80*/  LDG.E R38, desc[UR36][R8.64] ;  /* 0x0000002408267981 */ /* 0x000f24000c1e1900 */
[----:B------:R-:W-:-:S05]  /*2a90*/  IMAD.WIDE.U32 R10, R11, 0x4, R22 ;  /* 0x000000040b0a7825 */ /* 0x000fca00078e0016 */
[----:B------:R3:W5:Y:S01]  /*2aa0*/  LDG.E R5, desc[UR36][R10.64] ;  /* 0x000000240a057981 */ /* 0x000762000c1e1900 */
[----:B------:R-:W-:-:S05]  /*2ab0*/  IADD3 R36, PT, PT, R36, R13, RZ ;  /* 0x0000000d24247210 */ /* 0x000fca0007ffe0ff */
[----:B------:R-:W-:-:S05]  /*2ac0*/  IMAD R37, R13, 0x3, R36 ;  /* 0x000000030d257824 */ /* 0x000fca00078e0224 */
[----:B------:R-:W-:Y:S02]  /*2ad0*/  ISETP.GE.U32.AND P0, PT, R37, R30, PT ;  /* 0x0000001e2500720c */ /* 0x000fe40003f06070 */
[C---:B--2---:R-:W-:Y:S02]  /*2ae0*/  PRMT R7, R4.reuse, 0xbb32, RZ ;  /* 0x0000bb3204077816 */ /* 0x044fe400000000ff */
[----:B------:R-:W-:-:S03]  /*2af0*/  PRMT R40, R4, 0x9910, RZ ;  /* 0x0000991004287816 */ /* 0x000fc600000000ff */
[----:B------:R-:W-:Y:S01]  /*2b00*/  IMAD.MOV.U32 R37, RZ, RZ, R7 ;  /* 0x000000ffff257224 */ /* 0x000fe200078e0007 */
[----:B------:R-:W-:Y:S02]  /*2b10*/  SHF.R.S32.HI R7, RZ, 0x1f, R40 ;  /* 0x0000001fff077819 */ /* 0x000fe40000011428 */
[----:B---3--:R-:W-:Y:S02]  /*2b20*/  PRMT R10, R6, 0xbb32, RZ ;  /* 0x0000bb32060a7816 */ /* 0x008fe400000000ff */
[----:B------:R-:W-:Y:S02]  /*2b30*/  LOP3.LUT R26, R26, R7, RZ, 0x3c, !PT ;  /* 0x000000071a1a7212 */ /* 0x000fe400078e3cff */
[----:B------:R-:W-:Y:S02]  /*2b40*/  LOP3.LUT R33, R33, R10, RZ, 0x3c, !PT ;  /* 0x0000000a21217212 */ /* 0x000fe400078e3cff */
[----:B------:R-:W-:Y:S02]  /*2b50*/  SHF.R.S32.HI R10, RZ, 0x1f, R10 ;  /* 0x0000001fff0a7819 */ /* 0x000fe4000001140a */
[----:B------:R-:W-:-:S02]  /*2b60*/  PRMT R9, R6, 0x9910, RZ ;  /* 0x0000991006097816 */ /* 0x000fc400000000ff */
[----:B----4-:R-:W-:Y:S02]  /*2b70*/  PRMT R7, R38, 0xbb32, RZ ;  /* 0x0000bb3226077816 */ /* 0x010fe400000000ff */
[----:B------:R-:W-:Y:S02]  /*2b80*/  LOP3.LUT R29, R29, R10, RZ, 0x3c, !PT ;  /* 0x0000000a1d1d7212 */ /* 0x000fe400078e3cff */
[----:B------:R-:W-:Y:S02]  /*2b90*/  SHF.R.S32.HI R8, RZ, 0x1f, R37 ;  /* 0x0000001fff087819 */ /* 0x000fe40000011425 */
[----:B------:R-:W-:Y:S02]  /*2ba0*/  LOP3.LUT R34, R34, R9, RZ, 0x3c, !PT ;  /* 0x0000000922227212 */ /* 0x000fe400078e3cff */
[----:B------:R-:W-:Y:S02]  /*2bb0*/  MOV R10, R7 ;  /* 0x00000007000a7202 */ /* 0x000fe40000000f00 */
[----:B-----5:R-:W-:-:S02]  /*2bc0*/  PRMT R11, R5, 0xbb32, RZ ;  /* 0x0000bb32050b7816 */ /* 0x020fc400000000ff */
[----:B------:R-:W-:Y:S02]  /*2bd0*/  SHF.R.S32.HI R9, RZ, 0x1f, R9 ;  /* 0x0000001fff097819 */ /* 0x000fe40000011409 */
[----:B------:R-:W-:Y:S02]  /*2be0*/  LOP3.LUT R27, R27, R8, RZ, 0x3c, !PT ;  /* 0x000000081b1b7212 */ /* 0x000fe400078e3cff */
[----:B------:R-:W-:Y:S02]  /*2bf0*/  LOP3.LUT R15, R15, R10, RZ, 0x3c, !PT ;  /* 0x0000000a0f0f7212 */ /* 0x000fe400078e3cff */
[----:B------:R-:W-:Y:S01]  /*2c00*/  SHF.R.S32.HI R7, RZ, 0x1f, R10 ;  /* 0x0000001fff077819 */ /* 0x000fe2000001140a */
[----:B------:R-:W-:Y:S01]  /*2c10*/  IMAD.MOV.U32 R10, RZ, RZ, R11 ;  /* 0x000000ffff0a7224 */ /* 0x000fe200078e000b */
[----:B------:R-:W-:Y:S02]  /*2c20*/  PRMT R8, R38, 0x9910, RZ ;  /* 0x0000991026087816 */ /* 0x000fe400000000ff */
[----:B------:R-:W-:-:S02]  /*2c30*/  LOP3.LUT R28, R28, R9, RZ, 0x3c, !PT ;  /* 0x000000091c1c7212 */ /* 0x000fc400078e3cff */
[----:B------:R-:W-:Y:S02]  /*2c40*/  PRMT R9, R5, 0x9910, RZ ;  /* 0x0000991005097816 */ /* 0x000fe400000000ff */
[----:B------:R-:W-:Y:S02]  /*2c50*/  LOP3.LUT R35, R35, R8, RZ, 0x3c, !PT ;  /* 0x0000000823237212 */ /* 0x000fe400078e3cff */
[----:B------:R-:W-:Y:S02]  /*2c60*/  LOP3.LUT R20, R20, R7, RZ, 0x3c, !PT ;  /* 0x0000000714147212 */ /* 0x000fe400078e3cff */
[----:B------:R-:W-:Y:S02]  /*2c70*/  SHF.R.S32.HI R8, RZ, 0x1f, R8 ;  /* 0x0000001fff087819 */ /* 0x000fe40000011408 */
[----:B------:R-:W-:Y:S02]  /*2c80*/  SHF.R.S32.HI R7, RZ, 0x1f, R9 ;  /* 0x0000001fff077819 */ /* 0x000fe40000011409 */
[----:B------:R-:W-:-:S02]  /*2c90*/  SHF.R.S32.HI R11, RZ, 0x1f, R10 ;  /* 0x0000001fff0b7819 */ /* 0x000fc4000001140a */
        /* <DEDUP_REMOVED lines=8> */
[----:B------:R-:W-:Y:S05]  /*2d20*/  BSYNC.RECONVERGENT B1 ;  /* 0x0000000000017941 */ /* 0x000fea0003800200 */
.L_x_1753:
[C---:B------:R-:W-:Y:S02]  /*2d30*/  PRMT R8, R6.reuse, 0x7610, R8 ;  /* 0x0000761006087816 */ /* 0x040fe40000000008 */
[----:B------:R-:W-:Y:S02]  /*2d40*/  PRMT R9, R6, 0x7632, R9 ;  /* 0x0000763206097816 */ /* 0x000fe40000000009 */
[----:B------:R-:W-:Y:S02]  /*2d50*/  PRMT R37, R38, 0x7610, R37 ;  /* 0x0000761026257816 */ /* 0x000fe40000000025 */
[C---:B------:R-:W-:Y:S02]  /*2d60*/  PRMT R10, R4.reuse, 0x7610, R10 ;  /* 0x00007610040a7816 */ /* 0x040fe4000000000a */
[----:B------:R-:W-:Y:S02]  /*2d70*/  PRMT R11, R4, 0x7632, R11 ;  /* 0x00007632040b7816 */ /* 0x000fe4000000000b */
[----:B------:R-:W-:-:S02]  /*2d80*/  PRMT R38, R38, 0x7632, R38 ;  /* 0x0000763226267816 */ /* 0x000fc40000000026 */
[C---:B------:R-:W-:Y:S02]  /*2d90*/  PRMT R6, R5.reuse, 0x7610, R6 ;  /* 0x0000761005067816 */ /* 0x040fe40000000006 */
[----:B------:R-:W-:-:S07]  /*2da0*/  PRMT R7, R5, 0x7632, R7 ;  /* 0x0000763205077816 */ /* 0x000fce0000000007 */
.L_x_1752:
[----:B------:R-:W-:Y:S05]  /*2db0*/  BSYNC.RECONVERGENT B0 ;  /* 0x0000000000007941 */ /* 0x000fea0003800200 */
.L_x_1751:
        /* <DEDUP_REMOVED lines=35> */
.L_x_1756:
[----:B------:R-:W-:Y:S05]  /*2ff0*/  BSYNC.RECONVERGENT B0 ;  /* 0x0000000000007941 */ /* 0x000fea0003800200 */
.L_x_1755:
        /* <DEDUP_REMOVED lines=25> */
[----:B------:R-:W-:Y:S02]  /*3190*/  PRMT R8, R38, 0x9910, RZ ;  /* 0x0000991026087816 */ /* 0x000fe400000000ff */
[----:B------:R-:W-:Y:S02]  /*31a0*/  PRMT R4, R37, 0x9910, RZ ;  /* 0x0000991025047816 */ /* 0x000fe400000000ff */
[----:B------:R-:W-:Y:S02]  /*31b0*/  ISETP.GE.U32.AND P0, PT, R13, R30, PT ;  /* 0x0000001e0d00720c */ /* 0x000fe40003f06070 */
[----:B------:R-:W-:Y:S02]  /*31c0*/  SHF.R.S32.HI R5, RZ, 0x1f, R8 ;  /* 0x0000001fff057819 */ /* 0x000fe40000011408 */
[----:B------:R-:W-:Y:S02]  /*31d0*/  LOP3.LUT R35, R35, R4, RZ, 0x3c, !PT ;  /* 0x0000000423237212 */ /* 0x000fe400078e3cff */
[----:B------:R-:W-:-:S02]  /*31e0*/  LOP3.LUT R20, R20, R5, RZ, 0x3c, !PT ;  /* 0x0000000514147212 */ /* 0x000fc400078e3cff */
[----:B------:R-:W-:Y:S02]  /*31f0*/  SHF.R.S32.HI R4, RZ, 0x1f, R4 ;  /* 0x0000001fff047819 */ /* 0x000fe40000011404 */
[----:B------:R-:W-:Y:S02]  /*3200*/  LOP3.LUT R15, R15, R8, RZ, 0x3c, !PT ;  /* 0x000000080f0f7212 */ /* 0x000fe400078e3cff */
[----:B------:R-:W-:Y:S02]  /*3210*/  LOP3.LUT R21, R21, R4, RZ, 0x3c, !PT ;  /* 0x0000000415157212 */ /* 0x000fe400078e3cff */
[----:B------:R-:W-:Y:S02]  /*3220*/  @!P0 PRMT R6, R6, 0x9910, RZ ;  /* 0x0000991006068816 */ /* 0x000fe400000000ff */
[----:B------:R-:W-:Y:S02]  /*3230*/  @!P0 PRMT R9, R7, 0x9910, RZ ;  /* 0x0000991007098816 */ /* 0x000fe400000000ff */
[----:B------:R-:W-:-:S03]  /*3240*/  @!P0 MOV R7, R6 ;  /* 0x0000000600078202 */ /* 0x000fc60000000f00 */
[----:B------:R-:W-:Y:S01]  /*3250*/  @!P0 IMAD.MOV.U32 R6, RZ, RZ, R9 ;  /* 0x000000ffff068224 */ /* 0x000fe200078e0009 */
[----:B------:R-:W-:Y:S02]  /*3260*/  @!P0 SHF.R.S32.HI R5, RZ, 0x1f, R7 ;  /* 0x0000001fff058819 */ /* 0x000fe40000011407 */
[----:B------:R-:W-:Y:S02]  /*3270*/  @!P0 LOP3.LUT R14, R14, R7, RZ, 0x3c, !PT ;  /* 0x000000070e0e8212 */ /* 0x000fe400078e3cff */
[----:B------:R-:W-:Y:S02]  /*3280*/  @!P0 SHF.R.S32.HI R9, RZ, 0x1f, R6 ;  /* 0x0000001fff098819 */ /* 0x000fe40000011406 */
[----:B------:R-:W-:Y:S02]  /*3290*/  @!P0 LOP3.LUT R3, R3, R6, RZ, 0x3c, !PT ;  /* 0x0000000603038212 */ /* 0x000fe400078e3cff */
[----:B------:R-:W-:Y:S02]  /*32a0*/  @!P0 LOP3.LUT R12, R12, R5, RZ, 0x3c, !PT ;  /* 0x000000050c0c8212 */ /* 0x000fe400078e3cff */
[----:B------:R-:W-:-:S07]  /*32b0*/  @!P0 LOP3.LUT R0, R0, R9, RZ, 0x3c, !PT ;  /* 0x0000000900008212 */ /* 0x000fce00078e3cff */
.L_x_1758:
[----:B------:R-:W-:Y:S05]  /*32c0*/  BSYNC.RECONVERGENT B0 ;  /* 0x0000000000007941 */ /* 0x000fea0003800200 */
.L_x_1757:
        /* <DEDUP_REMOVED lines=9> */
.L_x_1750:
        /* <DEDUP_REMOVED lines=41> */
.L_x_1766:
[----:B------:R-:W1:Y:S01]  /*35f0*/  LDCU UR4, c[0x0][0x39c] ;  /* 0x00007380ff0477ac */ /* 0x000e620008000800 */
        /* <DEDUP_REMOVED lines=304> */
.L_x_1762:
        /* <DEDUP_REMOVED lines=243> */
.L_x_1763:
        /* <DEDUP_REMOVED lines=243> */
.L_x_1764:
[----:B------:R-:W-:-:S04]  /*6760*/  LOP3.LUT R21, R30, 0xfffffffc, RZ, 0xc0, !PT ;  /* 0xfffffffc1e157812 */ /* 0x000fc800078ec0ff */
[----:B------:R-:W-:-:S05]  /*6770*/  IADD3 R20, P1, PT, R21, R22, RZ ;  /* 0x0000001615147210 */ /* 0x000fca0007f3e0ff */
[----:B------:R-:W-:-:S05]  /*6780*/  IMAD.X R21, RZ, RZ, R23, P1 ;  /* 0x000000ffff157224 */ /* 0x000fca00008e0617 */
[----:B------:R1:W2:Y:S01]  /*6790*/  LDG.E R20, desc[UR36][R20.64] ;  /* 0x0000002414147981 */ /* 0x0002a2000c1e1900 */
[----:B------:R-:W-:Y:S01]  /*67a0*/  IADD3 R43, PT, PT, R43, UR4, RZ ;  /* 0x000000042b2b7c10 */ /* 0x000fe2000fffe0ff */
[----:B------:R-:W-:-:S04]  /*67b0*/  IMAD.MOV.U32 R42, RZ, RZ, RZ ;  /* 0x000000ffff2a7224 */ /* 0x000fc800078e00ff */
[----:B------:R-:W-:-:S05]  /*67c0*/  IMAD.HI.U32 R26, R43, UR22, R42 ;  /* 0x000000162b1a7c27 */ /* 0x000fca000f8e002a */
[----:B-1----:R-:W-:-:S04]  /*67d0*/  SHF.R.U32.HI R21, RZ, UR23, R26 ;  /* 0x00000017ff157c19 */ /* 0x002fc8000801161a */
[----:B------:R-:W-:-:S05]  /*67e0*/  IADD3 R27, PT, PT, -R21, RZ, RZ ;  /* 0x000000ff151b7210 */ /* 0x000fca0007ffe1ff */
[----:B------:R-:W-:-:S04]  /*67f0*/  IMAD R30, R27, UR21, R43 ;  /* 0x000000151b1e7c24 */ /* 0x000fc8000f8e022b */
[----:B------:R-:W-:Y:S01]  /*6800*/  IMAD R30, R30, UR5, RZ ;  /* 0x000000051e1e7c24 */ /* 0x000fe2000f8e02ff */
[C---:B--2---:R-:W-:Y:S02]  /*6810*/  PRMT R35, R20.reuse, 0x7610, R35 ;  /* 0x0000761014237816 */ /* 0x044fe40000000023 */
[----:B------:R-:W-:Y:S01]  /*6820*/  PRMT R36, R20, 0x7632, R36 ;  /* 0x0000763214247816 */ /* 0x000fe20000000024 */
        /* <DEDUP_REMOVED lines=229> */
.L_x_1765:
[----:B------:R-:W-:-:S04]  /*7680*/  LOP3.LUT R21, R30, 0xfffffffc, RZ, 0xc0, !PT ;  /* 0xfffffffc1e157812 */ /* 0x000fc800078ec0ff */
[----:B------:R-:W-:-:S05]  /*7690*/  IADD3 R20, P1, PT, R21, R22, RZ ;  /* 0x0000001615147210 */ /* 0x000fca0007f3e0ff */
[----:B------:R-:W-:-:S05]  /*76a0*/  IMAD.X R21, RZ, RZ, R23, P1 ;  /* 0x000000ffff157224 */ /* 0x000fca00008e0617 */
[----:B------:R-:W2:Y:S02]  /*76b0*/  LDG.E R20, desc[UR36][R20.64] ;  /* 0x0000002414147981 */ /* 0x000ea4000c1e1900 */
[C---:B--2---:R-:W-:Y:S02]  /*76c0*/  PRMT R42, R20.reuse, 0x7610, R42 ;  /* 0x00007610142a7816 */ /* 0x044fe4000000002a */
[----:B------:R-:W-:-:S07]  /*76d0*/  PRMT R41, R20, 0x7632, R41 ;  /* 0x0000763214297816 */ /* 0x000fce0000000029 */
.L_x_1761:
[----:B------:R-:W2:Y:S01]  /*76e0*/  LDCU UR5, c[0x0][0x394] ;  /* 0x00007280ff0577ac */ /* 0x000ea20008000800 */
[----:B------:R-:W-:Y:S02]  /*76f0*/  PRMT R21, R37, 0x9910, RZ ;  /* 0x0000991025157816 */ /* 0x000fe400000000ff */
[----:B-1----:R-:W-:Y:S02]  /*7700*/  MOV R32, UR4 ;  /* 0x0000000400207c02 */ /* 0x002fe40008000f00 */
[----:B------:R-:W-:Y:S02]  /*7710*/  SHF.R.S32.HI R27, RZ, 0x1f, R21 ;  /* 0x0000001fff1b7819 */ /* 0x000fe40000011415 */
[----:B------:R-:W-:Y:S01]  /*7720*/  LOP3.LUT R10, R10, R21, RZ, 0x3c, !PT ;  /* 0x000000150a0a7212 */ /* 0x000fe200078e3cff */
[----:B------:R-:W-:Y:S01]  /*7730*/  IMAD R29, R32, 0x4, R29 ;  /* 0x00000004201d7824 */ /* 0x000fe200078e021d */
[----:B------:R-:W-:Y:S02]  /*7740*/  PRMT R21, R40, 0x9910, RZ ;  /* 0x0000991028157816 */ /* 0x000fe400000000ff */
[----:B------:R-:W-:-:S02]  /*7750*/  LOP3.LUT R0, R0, R27, RZ, 0x3c, !PT ;  /* 0x0000001b00007212 */ /* 0x000fc400078e3cff */
[----:B------:R-:W-:Y:S02]  /*7760*/  LOP3.LUT R12, R12, R21, RZ, 0x3c, !PT ;  /* 0x000000150c0c7212 */ /* 0x000fe400078e3cff */
[----:B------:R-:W-:Y:S01]  /*7770*/  SHF.R.S32.HI R27, RZ, 0x1f, R21 ;  /* 0x0000001fff1b7819 */ /* 0x000fe20000011415 */
[----:B------:R-:W-:Y:S01]  /*7780*/  IMAD R21, R32, 0x3, R29 ;  /* 0x0000000320157824 */ /* 0x000fe200078e021d */
[----:B------:R-:W-:Y:S02]  /*7790*/  PRMT R20, R38, 0x9910, RZ ;  /* 0x0000991026147816 */ /* 0x000fe400000000ff */
[----:B--2---:R-:W-:Y:S02]  /*77a0*/  MOV R30, UR5 ;  /* 0x00000005001e7c02 */ /* 0x004fe40008000f00 */
[----:B------:R-:W-:Y:S02]  /*77b0*/  LOP3.LUT R11, R11, R20, RZ, 0x3c, !PT ;  /* 0x000000140b0b7212 */ /* 0x000fe400078e3cff */
[----:B------:R-:W-:-:S02]  /*77c0*/  ISETP.GE.U32.AND P1, PT, R21, R30, PT ;  /* 0x0000001e1500720c */ /* 0x000fc40003f26070 */
[----:B------:R-:W-:Y:S02]  /*77d0*/  PRMT R26, R39, 0x9910, RZ ;  /* 0x00009910271a7816 */ /* 0x000fe400000000ff */
[----:B------:R-:W-:Y:S02]  /*77e0*/  SHF.R.S32.HI R20, RZ, 0x1f, R20 ;  /* 0x0000001fff147819 */ /* 0x000fe40000011414 */
[----:B------:R-:W-:Y:S02]  /*77f0*/  LOP3.LUT R13, R13, R26, RZ, 0x3c, !PT ;  /* 0x0000001a0d0d7212 */ /* 0x000fe400078e3cff */
[----:B------:R-:W-:Y:S02]  /*7800*/  LOP3.LUT R3, R3, R20, RZ, 0x3c, !PT ;  /* 0x0000001403037212 */ /* 0x000fe400078e3cff */
[----:B------:R-:W-:Y:S02]  /*7810*/  LOP3.LUT R4, R4, R27, RZ, 0x3c, !PT ;  /* 0x0000001b04047212 */ /* 0x000fe400078e3cff */
[----:B------:R-:W-:-:S02]  /*7820*/  SHF.R.S32.HI R26, RZ, 0x1f, R26 ;  /* 0x0000001fff1a7819 */ /* 0x000fc4000001141a */
[----:B------:R-:W-:Y:S02]  /*7830*/  PRMT R21, R35, 0x9910, RZ ;  /* 0x0000991023157816 */ /* 0x000fe400000000ff */
[----:B------:R-:W-:Y:S02]  /*7840*/  PRMT R20, R36, 0x9910, RZ ;  /* 0x0000991024147816 */ /* 0x000fe400000000ff */
[----:B------:R-:W-:Y:S02]  /*7850*/  PRMT R27, R42, 0x9910, RZ ;  /* 0x000099102a1b7816 */ /* 0x000fe400000000ff */
[----:B------:R-:W-:Y:S02]  /*7860*/  PRMT R43, R41, 0x9910, RZ ;  /* 0x00009910292b7816 */ /* 0x000fe400000000ff */
[----:B------:R-:W-:Y:S02]  /*7870*/  LOP3.LUT R5, R5, R26, RZ, 0x3c, !PT ;  /* 0x0000001a05057212 */ /* 0x000fe400078e3cff */
[----:B------:R-:W-:-:S02]  /*7880*/  LOP3.LUT R14, R14, R21, RZ, 0x3c, !PT ;  /* 0x000000150e0e7212 */ /* 0x000fc400078e3cff */
[----:B------:R-:W-:Y:S02]  /*7890*/  LOP3.LUT R15, R15, R20, RZ, 0x3c, !PT ;  /* 0x000000140f0f7212 */ /* 0x000fe400078e3cff */
[----:B------:R-:W-:Y:S02]  /*78a0*/  LOP3.LUT R24, R24, R27, RZ, 0x3c, !PT ;  /* 0x0000001b18187212 */ /* 0x000fe400078e3cff */
[----:B------:R-:W-:Y:S02]  /*78b0*/  SHF.R.S32.HI R21, RZ, 0x1f, R21 ;  /* 0x0000001fff157819 */ /* 0x000fe40000011415 */
[----:B------:R-:W-:Y:S02]  /*78c0*/  SHF.R.S32.HI R20, RZ, 0x1f, R20 ;  /* 0x0000001fff147819 */ /* 0x000fe40000011414 */
[----:B------:R-:W-:Y:S02]  /*78d0*/  SHF.R.S32.HI R27, RZ, 0x1f, R27 ;  /* 0x0000001fff1b7819 */ /* 0x000fe4000001141b */
[----:B------:R-:W-:-:S02]  /*78e0*/  SHF.R.S32.HI R26, RZ, 0x1f, R43 ;  /* 0x0000001fff1a7819 */ /* 0x000fc4000001142b */
[----:B------:R-:W-:Y:S02]  /*78f0*/  LOP3.LUT R28, R28, R43, RZ, 0x3c, !PT ;  /* 0x0000002b1c1c7212 */ /* 0x000fe400078e3cff */
[----:B------:R-:W-:Y:S02]  /*7900*/  LOP3.LUT R6, R6, R21, RZ, 0x3c, !PT ;  /* 0x0000001506067212 */ /* 0x000fe400078e3cff */
[----:B------:R-:W-:Y:S02]  /*7910*/  LOP3.LUT R7, R7, R20, RZ, 0x3c, !PT ;  /* 0x0000001407077212 */ /* 0x000fe400078e3cff */
[----:B------:R-:W-:Y:S02]  /*7920*/  LOP3.LUT R8, R8, R27, RZ, 0x3c, !PT ;  /* 0x0000001b08087212 */ /* 0x000fe400078e3cff */
[----:B------:R-:W-:Y:S01]  /*7930*/  LOP3.LUT R9, R9, R26, RZ, 0x3c, !PT ;  /* 0x0000001a09097212 */ /* 0x000fe200078e3cff */
[----:B------:R-:W-:Y:S06]  /*7940*/  @!P1 BRA `(.L_x_1766) ;  /* 0xffffffbc00289947 */ /* 0x000fec000383ffff */
.L_x_1760:
[----:B0-----:R-:W-:Y:S05]  /*7950*/  BSYNC.RECONVERGENT B0 ;  /* 0x0000000000007941 */ /* 0x001fea0003800200 */
.L_x_1759:
[----:B------:R-:W-:Y:S01]  /*7960*/  ISETP.GE.U32.AND P0, PT, R29, R30, PT ;  /* 0x0000001e1d00720c */ /* 0x000fe20003f06070 */
[----:B------:R-:W-:Y:S01]  /*7970*/  BSSY.RECONVERGENT B0, `(.L_x_1767) ;  /* 0x000047e000007945 */ /* 0x000fe20003800200 */
[----:B------:R-:W-:Y:S02]  /*7980*/  PRMT R27, R36, 0x7610, R27 ;  /* 0x00007610241b7816 */ /* 0x000fe4000000001b */
[----:B------:R-:W-:-:S09]  /*7990*/  PRMT R26, R35, 0x7610, R26 ;  /* 0x00007610231a7816 */ /* 0x000fd2000000001a */
[----:B------:R-:W-:Y:S05]  /*79a0*/  @P0 BRA `(.L_x_1768) ;  /* 0x0000004400e80947 */ /* 0x000fea0003800000 */
[----:B------:R-:W0:Y:S02]  /*79b0*/  LDC R20, c[0x0][0x3d0] ;  /* 0x0000f400ff147b82 */ /* 0x000e240000000800 */
[C---:B0-----:R-:W-:Y:S01]  /*79c0*/  ISETP.NE.AND P0, PT, R20.reuse, RZ, PT ;  /* 0x000000ff1400720c */ /* 0x041fe20003f05270 */
[----:B------:R-:W-:Y:S01]  /*79d0*/  VIADD R36, R20, 0xffffffff ;  /* 0xffffffff14247836 */ /* 0x000fe20000000000 */
[----:B------:R-:W-:-:S04]  /*79e0*/  CS2R R20, SRZ ;  /* 0x0000000000147805 */ /* 0x000fc8000001ff00 */
        /* <DEDUP_REMOVED lines=277> */
.L_x_1770:
[----:B------:R-:W-:Y:S02]  /*8b40*/  SHF.R.U32.HI R20, RZ, 0x2, R31 ;  /* 0x00000002ff147819 */ /* 0x000fe4000001161f */
[----:B------:R-:W-:-:S07]  /*8b50*/  MOV R21, RZ ;  /* 0x000000ff00157202 */ /* 0x000fce0000000f00 */
.L_x_1769:
        /* <DEDUP_REMOVED lines=286> */
.L_x_1772:
[----:B------:R-:W-:Y:S01]  /*9d40*/  SHF.R.U32.HI R44, RZ, 0x2, R31 ;  /* 0x00000002ff2c7819 */ /* 0x000fe2000001161f */
[----:B------:R-:W-:-:S07]  /*9d50*/  IMAD.MOV.U32 R45, RZ, RZ, RZ ;  /* 0x000000ffff2d7224 */ /* 0x000fce00078e00ff */
.L_x_1771:
        /* <DEDUP_REMOVED lines=283> */
.L_x_1774:
[----:B------:R-:W-:Y:S01]  /*af10*/  SHF.R.U32.HI R26, RZ, 0x2, R31 ;  /* 0x00000002ff1a7819 */ /* 0x000fe2000001161f */
[----:B------:R-:W-:-:S07]  /*af20*/  IMAD.MOV.U32 R27, RZ, RZ, RZ ;  /* 0x000000ffff1b7224 */ /* 0x000fce00078e00ff */
.L_x_1773:
        /* <DEDUP_REMOVED lines=283> */
.L_x_1776:
[----:B------:R-:W-:Y:S01]  /*c0e0*/  SHF.R.U32.HI R20, RZ, 0x2, R31 ;  /* 0x00000002ff147819 */ /* 0x000fe2000001161f */
[----:B------:R-:W-:-:S07]  /*c0f0*/  IMAD.MOV.U32 R21, RZ, RZ, RZ ;  /* 0x000000ffff157224 */ /* 0x000fce00078e00ff */
.L_x_1775:
[----:B------:R-:W-:-:S04]  /*c100*/  LEA R34, P0, R20, R34, 0x2 ;  /* 0x0000002214227211 */ /* 0x000fc800078010ff */
[----:B------:R-:W-:-:S05]  /*c110*/  LEA.HI.X R35, R20, R33, R21, 0x2, P0 ;  /* 0x0000002114237211 */ /* 0x000fca00000f1415 */
[----:B------:R-:W2:Y:S02]  /*c120*/  LDG.E R34, desc[UR36][R34.64] ;  /* 0x0000002422227981 */ /* 0x000ea4000c1e1900 */
[C---:B--2---:R-:W-:Y:S02]  /*c130*/  PRMT R42, R34.reuse, 0x7610, R42 ;  /* 0x00007610222a7816 */ /* 0x044fe4000000002a */
[----:B------:R-:W-:-:S07]  /*c140*/  PRMT R41, R34, 0x7632, R41 ;  /* 0x0000763222297816 */ /* 0x000fce0000000029 */
.L_x_1768:
[----:B------:R-:W-:Y:S05]  /*c150*/  BSYNC.RECONVERGENT B0 ;  /* 0x0000000000007941 */ /* 0x000fea0003800200 */
.L_x_1767:
[----:B------:R-:W-:Y:S01]  /*c160*/  ISETP.GE.U32.AND P0, PT, R29, R30, PT ;  /* 0x0000001e1d00720c */ /* 0x000fe20003f06070 */
[----:B------:R-:W-:-:S12]  /*c170*/  BSSY.RECONVERGENT B0, `(.L_x_1777) ;  /* 0x000002a000007945 */ /* 0x000fd80003800200 */
[----:B------:R-:W-:Y:S05]  /*c180*/  @P0 BRA `(.L_x_1778) ;  /* 0x0000000000a00947 */ /* 0x000fea0003800000 */
        /* <DEDUP_REMOVED lines=26> */
[----:B------:R-:W-:Y:S02]  /*c330*/  LOP3.LUT R15, R15, R20, RZ, 0x3c, !PT ;  /* 0x000000140f0f7212 */ /* 0x000fe400078e3cff */
[----:B------:R-:W-:-:S02]  /*c340*/  LOP3.LUT R14, R14, R21, RZ, 0x3c, !PT ;  /* 0x000000150e0e7212 */ /* 0x000fc400078e3cff */
[----:B------:R-:W-:Y:S02]  /*c350*/  SHF.R.S32.HI R21, RZ, 0x1f, R21 ;  /* 0x0000001fff157819 */ /* 0x000fe40000011415 */
[----:B------:R-:W-:Y:S02]  /*c360*/  SHF.R.S32.HI R20, RZ, 0x1f, R20 ;  /* 0x0000001fff147819 */ /* 0x000fe40000011414 */
[----:B------:R-:W-:Y:S02]  /*c370*/  LOP3.LUT R6, R6, R21, RZ, 0x3c, !PT ;  /* 0x0000001506067212 */ /* 0x000fe400078e3cff */
[----:B------:R-:W-:Y:S02]  /*c380*/  @!P0 PRMT R23, R42, 0x9910, RZ ;  /* 0x000099102a178816 */ /* 0x000fe400000000ff */
[----:B------:R-:W-:Y:S02]  /*c390*/  @!P0 PRMT R27, R41, 0x9910, RZ ;  /* 0x00009910291b8816 */ /* 0x000fe400000000ff */
[----:B------:R-:W-:-:S02]  /*c3a0*/  LOP3.LUT R7, R7, R20, RZ, 0x3c, !PT ;  /* 0x0000001407077212 */ /* 0x000fc400078e3cff */
[----:B------:R-:W-:Y:S02]  /*c3b0*/  @!P0 SHF.R.S32.HI R21, RZ, 0x1f, R23 ;  /* 0x0000001fff158819 */ /* 0x000fe40000011417 */
[----:B------:R-:W-:Y:S02]  /*c3c0*/  @!P0 SHF.R.S32.HI R20, RZ, 0x1f, R27 ;  /* 0x0000001fff148819 */ /* 0x000fe4000001141b */
[----:B------:R-:W-:Y:S02]  /*c3d0*/  @!P0 LOP3.LUT R24, R24, R23, RZ, 0x3c, !PT ;  /* 0x0000001718188212 */ /* 0x000fe400078e3cff */
[----:B------:R-:W-:Y:S02]  /*c3e0*/  @!P0 LOP3.LUT R28, R28, R27, RZ, 0x3c, !PT ;  /* 0x0000001b1c1c8212 */ /* 0x000fe400078e3cff */
[----:B------:R-:W-:Y:S02]  /*c3f0*/  @!P0 LOP3.LUT R8, R8, R21, RZ, 0x3c, !PT ;  /* 0x0000001508088212 */ /* 0x000fe400078e3cff */
[----:B------:R-:W-:-:S07]  /*c400*/  @!P0 LOP3.LUT R9, R9, R20, RZ, 0x3c, !PT ;  /* 0x0000001409098212 */ /* 0x000fce00078e3cff */
.L_x_1778:
[----:B------:R-:W-:Y:S05]  /*c410*/  BSYNC.RECONVERGENT B0 ;  /* 0x0000000000007941 */ /* 0x000fea0003800200 */
.L_x_1777:
        /* <DEDUP_REMOVED lines=8> */
.L_x_1729:
[----:B------:R-:W-:Y:S05]  /*c4a0*/  BSYNC.RECONVERGENT B6 ;  /* 0x0000000000067941 */ /* 0x000fea0003800200 */
.L_x_1728:
[----:B------:R-:W1:Y:S02]  /*c4b0*/  LDCU UR4, c[0x0][0x3ac] ;  /* 0x00007580ff0477ac */ /* 0x000e640008000800 */
[----:B-1----:R-:W-:-:S09]  /*c4c0*/  UISETP.NE.AND UP0, UPT, UR4, URZ, UPT ;  /* 0x000000ff0400728c */ /* 0x002fd2000bf05270 */
[----:B------:R-:W-:Y:S05]  /*c4d0*/  BRA.U !UP0, `(.L_x_1779) ;  /* 0x0000000108a07547 */ /* 0x000fea000b800000 */
[----:B------:R-:W1:Y:S01]  /*c4e0*/  S2R R4, SR_CgaCtaId ;  /* 0x0000000000047919 */ /* 0x000e620000008800 */
[----:B------:R-:W2:Y:S01]  /*c4f0*/  LDC R8, c[0x0][0x360] ;  /* 0x0000d800ff087b82 */ /* 0x000ea20000000800 */
[----:B------:R-:W-:Y:S01]  /*c500*/  MOV R0, 0x400 ;  /* 0x0000040000007802 */ /* 0x000fe20000000f00 */
[----:B------:R-:W-:Y:S01]  /*c510*/  IMAD.MOV.U32 R6, RZ, RZ, R28 ;  /* 0x000000ffff067224 */ /* 0x000fe200078e001c */
[----:B------:R-:W-:Y:S02]  /*c520*/  MOV R5, R15 ;  /* 0x0000000f00057202 */ /* 0x000fe40000000f00 */
[----:B------:R-:W-:Y:S01]  /*c530*/  MOV R7, R29 ;  /* 0x0000001d00077202 */ /* 0x000fe20000000f00 */
[----:B------:R-:W-:Y:S02]  /*c540*/  VIADD R3, R0, 0x10 ;  /* 0x0000001000037836 */ /* 0x000fe40000000000 */
[----:B------:R-:W3:Y:S01]  /*c550*/  LDC R10, c[0x0][0x364] ;  /* 0x0000d900ff0a7b82 */ /* 0x000ee20000000800 */
[----:B--2---:R-:W-:-:S02]  /*c560*/  IMAD R0, R16, R8, R25 ;  /* 0x0000000810007224 */ /* 0x004fc400078e0219 */
[----:B-1----:R-:W-:Y:S01]  /*c570*/  LEA R3, R4, R3, 0x18 ;  /* 0x0000000304037211 */ /* 0x002fe200078ec0ff */
[----:B------:R-:W-:Y:S01]  /*c580*/  IMAD.MOV.U32 R4, RZ, RZ, R14 ;  /* 0x000000ffff047224 */ /* 0x000fe200078e000e */
[----:B---3--:R-:W-:Y:S02]  /*c590*/  ISETP.GE.U32.AND P0, PT, R10, 0x2, PT ;  /* 0x000000020a00780c */ /* 0x008fe40003f06070 */
[----:B------:R-:W-:-:S05]  /*c5a0*/  LEA R9, R0, R3, 0x4 ;  /* 0x0000000300097211 */ /* 0x000fca00078e20ff */
[----:B------:R1:W-:Y:S06]  /*c5b0*/  STS.128 [R9], R4 ;  /* 0x0000000409007388 */ /* 0x0003ec0000000c00 */
[----:B------:R-:W-:Y:S05]  /*c5c0*/  @!P0 BRA `(.L_x_1779) ;  /* 0x0000000000648947 */ /* 0x000fea0003800000 */
[----:B------:R-:W-:-:S07]  /*c5d0*/  IMAD.MOV.U32 R0, RZ, RZ, R10 ;  /* 0x000000ffff007224 */ /* 0x000fce00078e000a */
.L_x_1782:
[----:B------:R-:W-:Y:S01]  /*c5e0*/  SHF.R.U32.HI R11, RZ, 0x1, R0 ;  /* 0x00000001ff0b7819 */ /* 0x000fe20000011600 */
[----:B------:R-:W-:Y:S05]  /*c5f0*/  WARPSYNC.ALL ;  /* 0x0000000000007948 */ /* 0x000fea0003800000 */
[----:B-1----:R-:W-:Y:S01]  /*c600*/  IADD3 R5, PT, PT, R11, R16, RZ ;  /* 0x000000100b057210 */ /* 0x002fe20007ffe0ff */
        /* <DEDUP_REMOVED lines=18> */
.L_x_1781:
[----:B------:R-:W-:Y:S05]  /*c730*/  BSYNC.RECONVERGENT B0 ;  /* 0x0000000000007941 */ /* 0x000fea0003800200 */
.L_x_1780:
[----:B------:R-:W-:Y:S01]  /*c740*/  MOV R0, R11 ;  /* 0x0000000b00007202 */ /* 0x000fe20000000f00 */
[----:B------:R-:W-:Y:S06]  /*c750*/  @P1 BRA `(.L_x_1782) ;  /* 0xfffffffc00a01947 */ /* 0x000fec000383ffff */
.L_x_1779:
        /* <DEDUP_REMOVED lines=9> */
[----:B------:R-:W-:Y:S01]  /*c7f0*/  IMAD R0, R16, R8, R25 ;  /* 0x0000000810007224 */ /* 0x000fe200078e0219 */
[----:B------:R-:W-:Y:S01]  /*c800*/  UIADD3 UR4, UPT, UPT, UR4, 0x10, URZ ;  /* 0x0000001004047890 */ /* 0x000fe2000fffe0ff */
[----:B-1----:R-:W-:Y:S01]  /*c810*/  MOV R4, R14 ;  /* 0x0000000e00047202 */ /* 0x002fe20000000f00 */
[----:B------:R-:W-:Y:S01]  /*c820*/  IMAD.MOV.U32 R5, RZ, RZ, R15 ;  /* 0x000000ffff057224 */ /* 0x000fe200078e000f */
[----:B------:R-:W-:Y:S01]  /*c830*/  MOV R6, R28 ;  /* 0x0000001c00067202 */ /* 0x000fe20000000f00 */
[----:B------:R-:W-:Y:S01]  /*c840*/  IMAD.MOV.U32 R7, RZ, RZ, R29 ;  /* 0x000000ffff077224 */ /* 0x000fe200078e001d */
[----:B------:R-:W-:Y:S01]  /*c850*/  ISETP.GE.U32.AND P0, PT, R8, 0x40, PT ;  /* 0x000000400800780c */ /* 0x000fe20003f06070 */
[----:B--2---:R-:W-:-:S06]  /*c860*/  ULEA UR4, UR5, UR4, 0x18 ;  /* 0x0000000405047291 */ /* 0x004fcc000f8ec0ff */
[----:B------:R-:W-:Y:S01]  /*c870*/  LEA R3, R0, UR4, 0x4 ;  /* 0x0000000400037c11 */ /* 0x000fe2000f8e20ff */
[----:B------:R-:W-:-:S04]  /*c880*/  HFMA2 R0, -RZ, RZ, 0, 1.9073486328125e-06 ;  /* 0x00000020ff007431 */ /* 0x000fc800000001ff */
[----:B------:R2:W-:Y:S01]  /*c890*/  STS.128 [R3], R4 ;  /* 0x0000000403007388 */ /* 0x0005e20000000c00 */
[----:B------:R-:W-:Y:S05]  /*c8a0*/  @!P0 BRA `(.L_x_1784) ;  /* 0x0000000000608947 */ /* 0x000fea0003800000 */
[----:B--2---:R-:W-:-:S07]  /*c8b0*/  IMAD.MOV.U32 R4, RZ, RZ, R8 ;  /* 0x000000ffff047224 */ /* 0x004fce00078e0008 */
.L_x_1787:
        /* <DEDUP_REMOVED lines=9> */
[----:B------:R-:W-:-:S06]  /*c950*/  IMAD R4, R10, 0x10, R3 ;  /* 0x000000100a047824 */ /* 0x000fcc00078e0203 */
        /* <DEDUP_REMOVED lines=10> */
.L_x_1786:
[----:B------:R-:W-:Y:S05]  /*ca00*/  BSYNC.RECONVERGENT B0 ;  /* 0x0000000000007941 */ /* 0x000fea0003800200 */
.L_x_1785:
[----:B-1----:R-:W-:Y:S01]  /*ca10*/  MOV R4, R10 ;  /* 0x0000000a00047202 */ /* 0x002fe20000000f00 */
[----:B------:R-:W-:Y:S06]  /*ca20*/  @P1 BRA `(.L_x_1787) ;  /* 0xfffffffc00a41947 */ /* 0x000fec000383ffff */
.L_x_1784:
[----:B------:R-:W-:Y:S01]  /*ca30*/  ISETP.GE.U32.AND P0, PT, R0, 0x2, PT ;  /* 0x000000020000780c */ /* 0x000fe20003f06070 */
[----:B------:R-:W-:Y:S05]  /*ca40*/  WARPSYNC.ALL ;  /* 0x0000000000007948 */ /* 0x000fea0003800000 */
[----:B------:R-:W-:Y:S07]  /*ca50*/  BAR.SYNC.DEFER_BLOCKING 0x0 ;  /* 0x0000000000007b1d */ /* 0x000fee0000010000 */
[----:B------:R-:W-:Y:S05]  /*ca60*/  @!P0 BRA `(.L_x_1783) ;  /* 0x0000000000308947 */ /* 0x000fea0003800000 */
[----:B--2---:R-:W-:-:S07]  /*ca70*/  IMAD.MOV.U32 R3, RZ, RZ, 0x1 ;  /* 0x00000001ff037424 */ /* 0x004fce00078e00ff */
.L_x_1788:
[----:B-1----:R-:W1:Y:S04]  /*ca80*/  SHFL.DOWN PT, R4, R15, R3, 0x1f ;  /* 0x08001f030f047589 */ /* 0x002e6800000e0000 */
        /* <DEDUP_REMOVED lines=10> */
.L_x_1783:
        /* <DEDUP_REMOVED lines=9> */
[----:B-12---:R-:W-:Y:S02]  /*cbc0*/  HFMA2 R4, -RZ, RZ, 0, 0 ;  /* 0x00000000ff047431 */ /* 0x006fe400000001ff */
[----:B------:R-:W-:Y:S01]  /*cbd0*/  IMAD.MOV.U32 R5, RZ, RZ, R19 ;  /* 0x000000ffff057224 */ /* 0x000fe200078e0013 */
        /* <DEDUP_REMOVED lines=271> */
.L_x_1789:
[----:B------:R-:W-:Y:S01]  /*dcd0*/  IMAD.MOV.U32 R22, RZ, RZ, RZ ;  /* 0x000000ffff167224 */ /* 0x000fe200078e00ff */
        /* <DEDUP_REMOVED lines=275> */
.L_x_1790:
[----:B-12---:R-:W1:Y:S01]  /*ee10*/  LDC.64 R6, c[0x0][0x778] ;  /* 0x0001de00ff067b82 */ /* 0x006e620000000a00 */
        /* <DEDUP_REMOVED lines=9> */
[----:B------:R-:W1:Y:S01]  /*eeb0*/  LDCU UR6, c[0x0][0x3b4] ;  /* 0x00007680ff0677ac */ /* 0x000e620008000800 */
[----:B------:R-:W-:Y:S01]  /*eec0*/  MOV R23, RZ ;  /* 0x000000ff00177202 */ /* 0x000fe20000000f00 */
        /* <DEDUP_REMOVED lines=280> */
.L_x_1792:
        /* <DEDUP_REMOVED lines=276> */
.L_x_1793:
        /* <DEDUP_REMOVED lines=21> */
[----:B------:R1:W-:Y:S04]  /*112e0*/  STG.E.64 desc[UR36][R2.64], R14 ;  /* 0x0000000e02007986 */ /* 0x0003e8000c101b24 */
[----:B------:R1:W-:Y:S02]  /*112f0*/  STG.E.64 desc[UR36][R2.64+0x8], R28 ;  /* 0x0000081c02007986 */ /* 0x0003e4000c101b24 */
.L_x_1795:
[----:B------:R-:W-:Y:S05]  /*11300*/  BSYNC.RECONVERGENT B0 ;  /* 0x0000000000007941 */ /* 0x000fea0003800200 */
.L_x_1794:
        /* <DEDUP_REMOVED lines=31> */
[----:B-1----:R-:W-:-:S04]  /*11500*/  IADD3 R0, PT, PT, R0, R9, RZ ;  /* 0x0000000900007210 */ /* 0x002fc80007ffe0ff */
[----:B------:R-:W-:-:S04]  /*11510*/  ISETP.NE.AND P1, PT, R0, UR4, PT ;  /* 0x0000000400007c0c */ /* 0x000fc8000bf25270 */
[----:B------:R-:W-:-:S05]  /*11520*/  SEL R0, RZ, 0x1, P1 ;  /* 0x00000001ff007807 */ /* 0x000fca0000800000 */
[----:B------:R2:W-:Y:S04]  /*11530*/  STS.U8 [UR5], R0 ;  /* 0x00000000ff007988 */ /* 0x0005e80008000005 */
.L_x_1797:
[----:B------:R-:W-:Y:S05]  /*11540*/  BSYNC.RECONVERGENT B0 ;  /* 0x0000000000007941 */ /* 0x000fea0003800200 */
.L_x_1796:
        /* <DEDUP_REMOVED lines=18> */
[----:B------:R-:W1:Y:S01]  /*11670*/  LDCU.64 UR10, c[0x0][0x388] ;  /* 0x00007100ff0a77ac */ /* 0x000e620008000a00 */
[----:B--2---:R-:W-:Y:S01]  /*11680*/  UISETP.NE.AND UP0, UPT, UR5, URZ, UPT ;  /* 0x000000ff0500728c */ /* 0x004fe2000bf05270 */
[----:B-1----:R-:W-:Y:S01]  /*11690*/  IMAD.U32 R2, RZ, RZ, UR10 ;  /* 0x0000000aff027e24 */ /* 0x002fe2000f8e00ff */
[----:B------:R-:W-:-:S07]  /*116a0*/  MOV R3, UR11 ;  /* 0x0000000b00037c02 */ /* 0x000fce0008000f00 */
        /* <DEDUP_REMOVED lines=11> */
[----:B------:R-:W-:Y:S01]  /*11760*/  IMAD.U32 R18, RZ, RZ, UR10 ;  /* 0x0000000aff127e24 */ /* 0x000fe2000f8e00ff */
[----:B------:R-:W-:-:S05]  /*11770*/  MOV R19, UR11 ;  /* 0x0000000b00137c02 */ /* 0x000fca0008000f00 */
[----:B------:R-:W3:Y:S01]  /*11780*/  LDC.64 R12, c[0x0][0x780] ;  /* 0x0001e000ff0c7b82 */ /* 0x000ee20000000a00 */
[----:B-1----:R-:W-:Y:S02]  /*11790*/  IMAD R17, R17, UR7, RZ ;  /* 0x0000000711117c24 */ /* 0x002fe4000f8e02ff */
[----:B--2---:R-:W-:-:S07]  /*117a0*/  IMAD R15, R15, UR5, RZ ;  /* 0x000000050f0f7c24 */ /* 0x004fce000f8e02ff */
.L_x_1802:
[----:B------:R-:W-:-:S04]  /*117b0*/  IMAD.IADD R7, R17, 0x1, R0 ;  /* 0x0000000111077824 */ /* 0x000fc800078e0200 */
        /* <DEDUP_REMOVED lines=11> */
.L_x_1801:
[----:B------:R-:W-:Y:S05]  /*11870*/  BRA `(.L_x_1800) ;  /* 0x0000000000647947 */ /* 0x000fea0003800000 */
.L_x_1799:
[----:B------:R-:W1:Y:S01]  /*11880*/  LDCU UR7, c[0x0][0x3a4] ;  /* 0x00007480ff0777ac */ /* 0x000e620008000800 */
[----:B------:R-:W-:Y:S01]  /*11890*/  IMAD.U32 R18, RZ, RZ, UR10 ;  /* 0x0000000aff127e24 */ /* 0x000fe2000f8e00ff */
[----:B------:R-:W-:Y:S02]  /*118a0*/  MOV R19, UR11 ;  /* 0x0000000b00137c02 */ /* 0x000fe40008000f00 */
[----:B-1----:R-:W-:-:S13]  /*118b0*/  ISETP.GE.U32.AND P1, PT, R16, UR7, PT ;  /* 0x0000000710007c0c */ /* 0x002fda000bf26070 */
[----:B------:R-:W-:Y:S05]  /*118c0*/  @P1 BRA `(.L_x_1800) ;  /* 0x0000000000501947 */ /* 0x000fea0003800000 */
[----:B------:R-:W1:Y:S01]  /*118d0*/  LDCU UR5, c[0x0][0x374] ;  /* 0x00006e80ff0577ac */ /* 0x000e620008000800 */
[----:B------:R-:W2:Y:S01]  /*118e0*/  LDC R14, c[0x0][0x360] ;  /* 0x0000d800ff0e7b82 */ /* 0x000ea20000000800 */
[----:B------:R-:W-:Y:S01]  /*118f0*/  IMAD.U32 R18, RZ, RZ, UR10 ;  /* 0x0000000aff127e24 */ /* 0x000fe2000f8e00ff */
[----:B------:R-:W-:Y:S01]  /*11900*/  MOV R19, UR11 ;  /* 0x0000000b00137c02 */ /* 0x000fe20008000f00 */
[----:B------:R-:W-:-:S05]  /*11910*/  IMAD.MOV.U32 R0, RZ, RZ, R16 ;  /* 0x000000ffff007224 */ /* 0x000fca00078e0010 */
[----:B------:R-:W3:Y:S08]  /*11920*/  LDC.64 R12, c[0x0][0x780] ;  /* 0x0001e000ff0c7b82 */ /* 0x000ef00000000a00 */
[----:B------:R-:W4:Y:S01]  /*11930*/  LDC R15, c[0x0][0x364] ;  /* 0x0000d900ff0f7b82 */ /* 0x000f220000000800 */
[----:B-1----:R-:W-:-:S07]  /*11940*/  IMAD R17, R17, UR5, RZ ;  /* 0x0000000511117c24 */ /* 0x002fce000f8e02ff */
.L_x_1803:
[----:B------:R-:W-:-:S05]  /*11950*/  IADD3 R6, PT, PT, R17, R0, RZ ;  /* 0x0000000011067210 */ /* 0x000fca0007ffe0ff */
[----:B--2---:R-:W-:-:S04]  /*11960*/  IMAD R7, R6, R14, R25 ;  /* 0x0000000e06077224 */ /* 0x004fc800078e0219 */
[----:B---3--:R-:W-:-:S05]  /*11970*/  IMAD.WIDE.U32 R6, R7, 0x10, R12 ;  /* 0x0000001007067825 */ /* 0x008fca00078e000c */
[----:B------:R-:W2:Y:S04]  /*11980*/  LDG.E.64 R8, desc[UR36][R6.64] ;  /* 0x0000002406087981 */ /* 0x000ea8000c1e1b00 */
[----:B------:R-:W3:Y:S01]  /*11990*/  LDG.E.64 R10, desc[UR36][R6.64+0x8] ;  /* 0x00000824060a7981 */ /* 0x000ee2000c1e1b00 */
[----:B----4-:R-:W-:-:S05]  /*119a0*/  IMAD.IADD R0, R15, 0x1, R0 ;  /* 0x000000010f007824 */ /* 0x010fca00078e0200 */
[----:B------:R-:W-:Y:S02]  /*119b0*/  ISETP.GE.U32.AND P1, PT, R0, UR7, PT ;  /* 0x0000000700007c0c */ /* 0x000fe4000bf26070 */
[----:B--2---:R-:W-:Y:S02]  /*119c0*/  LOP3.LUT R2, R8, R2, RZ, 0x3c, !PT ;  /* 0x0000000208027212 */ /* 0x004fe400078e3cff */
[----:B------:R-:W-:Y:S02]  /*119d0*/  LOP3.LUT R3, R9, R3, RZ, 0x3c, !PT ;  /* 0x0000000309037212 */ /* 0x000fe400078e3cff */
[----:B---3--:R-:W-:Y:S02]  /*119e0*/  LOP3.LUT R18, R10, R18, RZ, 0x3c, !PT ;  /* 0x000000120a127212 */ /* 0x008fe400078e3cff */
[----:B------:R-:W-:-:S05]  /*119f0*/  LOP3.LUT R19, R11, R19, RZ, 0x3c, !PT ;  /* 0x000000130b137212 */ /* 0x000fca00078e3cff */
[----:B------:R-:W-:Y:S05]  /*11a00*/  @!P1 BRA `(.L_x_1803) ;  /* 0xfffffffc00d09947 */ /* 0x000fea000383ffff */
.L_x_1800:
[----:B------:R-:W-:Y:S05]  /*11a10*/  BSYNC.RECONVERGENT B0 ;  /* 0x0000000000007941 */ /* 0x000fea0003800200 */
.L_x_1798:
[----:B------:R-:W1:Y:S01]  /*11a20*/  LDCU UR5, c[0x0][0x360] ;  /* 0x00006c00ff0577ac */ /* 0x000e620008000800 */
[----:B------:R-:W-:Y:S01]  /*11a30*/  MOV R8, R2 ;  /* 0x0000000200087202 */ /* 0x000fe20000000f00 */
[----:B------:R-:W-:Y:S01]  /*11a40*/  IMAD.MOV.U32 R9, RZ, RZ, R3 ;  /* 0x000000ffff097224 */ /* 0x000fe200078e0003 */
[----:B------:R-:W-:Y:S01]  /*11a50*/  MOV R10, R18 ;  /* 0x00000012000a7202 */ /* 0x000fe20000000f00 */
[----:B------:R-:W-:Y:S01]  /*11a60*/  UIADD3 UR4, UPT, UPT, UR4, 0x10, URZ ;  /* 0x0000001004047890 */ /* 0x000fe2000fffe0ff */
[----:B------:R-:W-:-:S03]  /*11a70*/  IMAD.MOV.U32 R11, RZ, RZ, R19 ;  /* 0x000000ffff0b7224 */ /* 0x000fc600078e0013 */
        /* <DEDUP_REMOVED lines=8> */
.L_x_1807:
        /* <DEDUP_REMOVED lines=19> */
.L_x_1806:
[----:B------:R-:W-:Y:S05]  /*11c30*/  BSYNC.RECONVERGENT B0 ;  /* 0x0000000000007941 */ /* 0x000fea0003800200 */
.L_x_1805:
[----:B------:R-:W-:-:S03]  /*11c40*/  UISETP.GT.U32.AND UP0, UPT, UR4, 0x3, UPT ;  /* 0x000000030400788c */ /* 0x000fc6000bf04070 */
[----:B------:R-:W-:-:S06]  /*11c50*/  UMOV UR4, UR7 ;  /* 0x0000000700047c82 */ /* 0x000fcc0008000000 */
[----:B------:R-:W-:Y:S05]  /*11c60*/  BRA.U UP0, `(.L_x_1807) ;  /* 0xfffffffd00a47547 */ /* 0x000fea000b83ffff */
.L_x_1804:
[----:B------:R-:W3:Y:S02]  /*11c70*/  LDCU UR4, c[0x0][0x3a8] ;  /* 0x00007500ff0477ac */ /* 0x000ee40008000800 */
[----:B---3--:R-:W-:-:S09]  /*11c80*/  UISETP.NE.AND UP0, UPT, UR4, URZ, UPT ;  /* 0x000000ff0400728c */ /* 0x008fd2000bf05270 */
[----:B------:R-:W-:Y:S05]  /*11c90*/  BRA.U !UP0, `(.L_x_1808) ;  /* 0x0000000108b47547 */ /* 0x000fea000b800000 */
[----:B------:R-:W-:Y:S02]  /*11ca0*/  UISETP.GE.U32.AND UP0, UPT, UR5, 0x21, UPT ;  /* 0x000000210500788c */ /* 0x000fe4000bf06070 */
[----:B------:R-:W-:-:S07]  /*11cb0*/  UMOV UR4, UR5 ;  /* 0x0000000500047c82 */ /* 0x000fce0008000000 */
[----:B------:R-:W-:Y:S05]  /*11cc0*/  BRA.U !UP0, `(.L_x_1809) ;  /* 0x00000001086c7547 */ /* 0x000fea000b800000 */
[----:B------:R-:W-:Y:S01]  /*11cd0*/  IMAD.MOV.U32 R16, RZ, RZ, R2 ;  /* 0x000000ffff107224 */ /* 0x000fe200078e0002 */
[----:B------:R-:W-:Y:S01]  /*11ce0*/  MOV R17, R3 ;  /* 0x0000000300117202 */ /* 0x000fe20000000f00 */
[----:B------:R-:W-:Y:S01]  /*11cf0*/  UISETP.GE.U32.AND UP0, UPT, UR5, 0x40, UPT ;  /* 0x000000400500788c */ /* 0x000fe2000bf06070 */
[----:B------:R-:W-:-:S03]  /*11d00*/  UMOV UR4, 0x20 ;  /* 0x0000002000047882 */ /* 0x000fc60000000000 */
[----:B------:R3:W-:Y:S05]  /*11d10*/  STS.128 [R7], R16 ;  /* 0x0000001007007388 */ /* 0x0007ea0000000c00 */
[----:B------:R-:W-:Y:S05]  /*11d20*/  BRA.U !UP0, `(.L_x_1809) ;  /* 0x0000000108547547 */ /* 0x000fea000b800000 */
[----:B------:R-:W-:-:S07]  /*11d30*/  IMAD.U32 R0, RZ, RZ, UR5 ;  /* 0x00000005ff007e24 */ /* 0x000fce000f8e00ff */
.L_x_1812:
[----:B------:R-:W-:Y:S01]  /*11d40*/  SHF.R.U32.HI R6, RZ, 0x1, R0 ;  /* 0x00000001ff067819 */ /* 0x000fe20000011600 */
[----:B------:R-:W-:Y:S01]  /*11d50*/  BAR.SYNC.DEFER_BLOCKING 0x0 ;  /* 0x0000000000007b1d */ /* 0x000fe20000010000 */
[----:B------:R-:W-:Y:S02]  /*11d60*/  ISETP.GT.U32.AND P2, PT, R0, 0x7f, PT ;  /* 0x0000007f0000780c */ /* 0x000fe40003f44070 */
[----:B-12---:R-:W-:-:S03]  /*11d70*/  IADD3 R8, PT, PT, R6, R25, RZ ;  /* 0x0000001906087210 */ /* 0x006fc60007ffe0ff */
[----:B------:R-:W-:Y:S01]  /*11d80*/  BSSY.RECONVERGENT B0, `(.L_x_1810) ;  /* 0x000000d000007945 */ /* 0x000fe20003800200 */
[----:B------:R-:W-:-:S04]  /*11d90*/  ISETP.GE.U32.AND P1, PT, R8, UR5, PT ;  /* 0x0000000508007c0c */ /* 0x000fc8000bf26070 */
[----:B------:R-:W-:-:S13]  /*11da0*/  ISETP.GE.U32.OR P1, PT, R25, R6, P1 ;  /* 0x000000061900720c */ /* 0x000fda0000f26470 */
[----:B------:R-:W-:Y:S05]  /*11db0*/  @P1 BRA `(.L_x_1811) ;  /* 0x0000000000241947 */ /* 0x000fea0003800000 */
[----:B------:R-:W-:-:S06]  /*11dc0*/  IMAD R8, R6, 0x10, R7 ;  /* 0x0000001006087824 */ /* 0x000fcc00078e0207 */
[----:B------:R-:W1:Y:S02]  /*11dd0*/  LDS.128 R8, [R8] ;  /* 0x0000000008087984 */ /* 0x000e640000000c00 */
[----:B-1----:R-:W-:Y:S02]  /*11de0*/  LOP3.LUT R3, R9, R3, RZ, 0x3c, !PT ;  /* 0x0000000309037212 */ /* 0x002fe400078e3cff */
[----:B------:R-:W-:Y:S02]  /*11df0*/  LOP3.LUT R2, R8, R2, RZ, 0x3c, !PT ;  /* 0x0000000208027212 */ /* 0x000fe400078e3cff */
[----:B---3--:R-:W-:Y:S01]  /*11e00*/  LOP3.LUT R18, R10, R18, RZ, 0x3c, !PT ;  /* 0x000000120a127212 */ /* 0x008fe200078e3cff */
[----:B------:R-:W-:Y:S01]  /*11e10*/  IMAD.MOV.U32 R17, RZ, RZ, R3 ;  /* 0x000000ffff117224 */ /* 0x000fe200078e0003 */
[----:B------:R-:W-:Y:S02]  /*11e20*/  LOP3.LUT R19, R11, R19, RZ, 0x3c, !PT ;  /* 0x000000130b137212 */ /* 0x000fe400078e3cff */
[----:B------:R-:W-:-:S05]  /*11e30*/  MOV R16, R2 ;  /* 0x0000000200107202 */ /* 0x000fca0000000f00 */
[----:B------:R1:W-:Y:S02]  /*11e40*/  STS.128 [R7], R16 ;  /* 0x0000001007007388 */ /* 0x0003e40000000c00 */
.L_x_1811:
[----:B------:R-:W-:Y:S05]  /*11e50*/  BSYNC.RECONVERGENT B0 ;  /* 0x0000000000007941 */ /* 0x000fea0003800200 */
.L_x_1810:
[----:B------:R-:W-:Y:S01]  /*11e60*/  MOV R0, R6 ;  /* 0x0000000600007202 */ /* 0x000fe20000000f00 */
[----:B------:R-:W-:Y:S06]  /*11e70*/  @P2 BRA `(.L_x_1812) ;  /* 0xfffffffc00b02947 */ /* 0x000fec000383ffff */
.L_x_1809:
[----:B------:R-:W-:Y:S01]  /*11e80*/  BAR.SYNC.DEFER_BLOCKING 0x0 ;  /* 0x0000000000007b1d */ /* 0x000fe20000010000 */
[----:B------:R-:W-:-:S09]  /*11e90*/  UISETP.GE.U32.AND UP0, UPT, UR4, 0x2, UPT ;  /* 0x000000020400788c */ /* 0x000fd2000bf06070 */
[----:B------:R-:W-:Y:S05]  /*11ea0*/  BRA.U !UP0, `(.L_x_1808) ;  /* 0x0000000108307547 */ /* 0x000fea000b800000 */
[----:B------:R-:W-:-:S07]  /*11eb0*/  IMAD.MOV.U32 R0, RZ, RZ, 0x1 ;  /* 0x00000001ff007424 */ /* 0x000fce00078e00ff */
.L_x_1813:
[----:B------:R-:W4:Y:S04]  /*11ec0*/  SHFL.DOWN PT, R6, R3, R0, 0x1f ;  /* 0x08001f0003067589 */ /* 0x000f2800000e0000 */
[----:B-123--:R-:W1:Y:S04]  /*11ed0*/  SHFL.DOWN PT, R7, R2, R0, 0x1f ;  /* 0x08001f0002077589 */ /* 0x00ee6800000e0000 */
[----:B------:R-:W2:Y:S04]  /*11ee0*/  SHFL.DOWN PT, R8, R19, R0, 0x1f ;  /* 0x08001f0013087589 */ /* 0x000ea800000e0000 */
[----:B------:R3:W5:Y:S02]  /*11ef0*/  SHFL.DOWN PT, R9, R18, R0, 0x1f ;  /* 0x08001f0012097589 */ /* 0x00076400000e0000 */
[----:B---3--:R-:W-:-:S02]  /*11f00*/  SHF.L.U32 R0, R0, 0x1, RZ ;  /* 0x0000000100007819 */ /* 0x008fc400000006ff */
[----:B----4-:R-:W-:Y:S02]  /*11f10*/  LOP3.LUT R3, R3, R6, RZ, 0x3c, !PT ;  /* 0x0000000603037212 */ /* 0x010fe400078e3cff */
[----:B------:R-:W-:Y:S02]  /*11f20*/  ISETP.GE.AND P1, PT, R0, UR4, PT ;  /* 0x0000000400007c0c */ /* 0x000fe4000bf26270 */
[----:B-1----:R-:W-:Y:S02]  /*11f30*/  LOP3.LUT R2, R2, R7, RZ, 0x3c, !PT ;  /* 0x0000000702027212 */ /* 0x002fe400078e3cff */
[----:B--2---:R-:W-:Y:S02]  /*11f40*/  LOP3.LUT R19, R19, R8, RZ, 0x3c, !PT ;  /* 0x0000000813137212 */ /* 0x004fe400078e3cff */
[----:B-----5:R-:W-:-:S07]  /*11f50*/  LOP3.LUT R18, R18, R9, RZ, 0x3c, !PT ;  /* 0x0000000912127212 */ /* 0x020fce00078e3cff */
[----:B------:R-:W-:Y:S05]  /*11f60*/  @!P1 BRA `(.L_x_1813) ;  /* 0xfffffffc00d49947 */ /* 0x000fea000383ffff */
.L_x_1808:
        /* <DEDUP_REMOVED lines=8> */
[----:B-12---:R-:W-:Y:S02]  /*11ff0*/  IADD3 R10, P2, PT, R23, UR4, RZ ;  /* 0x00000004170a7c10 */ /* 0x006fe4000ff5e0ff */
[----:B------:R-:W-:-:S03]  /*12000*/  IADD3 R8, P1, PT, R22, UR4, RZ ;  /* 0x0000000416087c10 */ /* 0x000fc6000ff3e0ff */
[----:B------:R-:W-:Y:S01]  /*12010*/  IMAD.X R11, RZ, RZ, UR5, P2 ;  /* 0x00000005ff0b7e24 */ /* 0x000fe200090e06ff */
[----:B------:R-:W-:-:S05]  /*12020*/  IADD3.X R9, PT, PT, RZ, UR5, RZ, P1, !PT ;  /* 0x00000005ff097c10 */ /* 0x000fca0008ffe4ff */
[----:B------:R-:W2:Y:S04]  /*12030*/  @P0 LDG.E.64 R4, desc[UR36][R10.64] ;  /* 0x000000240a040981 */ /* 0x000ea8000c1e1b00 */
[----:B---3--:R-:W3:Y:S01]  /*12040*/  @P0 LDG.E.64 R6, desc[UR36][R8.64] ;  /* 0x0000002408060981 */ /* 0x008ee2000c1e1b00 */
        /* <DEDUP_REMOVED lines=20> */
[----:B------:R-:W-:Y:S01]  /*12190*/  IMAD.MOV.U32 R13, RZ, RZ, RZ ;  /* 0x000000ffff0d7224 */ /* 0x000fe200078e00ff */
[----:B------:R-:W5:Y:S01]  /*121a0*/  LDCU.64 UR6, c[0x4][0x590] ;  /* 0x0100b200ff0677ac */ /* 0x000f620008000a00 */
[----:B--2---:R-:W-:Y:S01]  /*121b0*/  IMAD.U32 R4, RZ, RZ, UR4 ;  /* 0x00000004ff047e24 */ /* 0x004fe2000f8e00ff */
[----:B------:R-:W-:Y:S01]  /*121c0*/  MOV R5, UR5 ;  /* 0x0000000500057c02 */ /* 0x000fe20008000f00 */
[----:B----4-:R-:W-:Y:S01]  /*121d0*/  IMAD.U32 R6, RZ, RZ, UR8 ;  /* 0x00000008ff067e24 */ /* 0x010fe2000f8e00ff */
[----:B------:R-:W-:Y:S01]  /*121e0*/  MOV R7, UR9 ;  /* 0x0000000900077c02 */ /* 0x000fe20008000f00 */
[----:B-----5:R-:W-:Y:S01]  /*121f0*/  IMAD.U32 R10, RZ, RZ, UR6 ;  /* 0x00000006ff0a7e24 */ /* 0x020fe2000f8e00ff */
[----:B-1----:R-:W-:-:S07]  /*12200*/  MOV R11, UR7 ;  /* 0x00000007000b7c02 */ /* 0x002fce0008000f00 */
[----:B------:R-:W-:-:S07]  /*12210*/  LEPC R20, `(.L_x_1816) ;  /* 0x000000001014794e */ /* 0x000fce0000000000 */
[----:B0--3--:R-:W-:Y:S05]  /*12220*/  CALL.ABS.NOINC R14 ;  /* 0x000000000e007343 */ /* 0x009fea0003c00000 */
.L_x_1816:
[----:B------:R-:W0:Y:S01]  /*12230*/  LDCU.64 UR4, c[0x0][0x768] ;  /* 0x0000ed00ff0477ac */ /* 0x000e220008000a00 */
[----:B------:R-:W1:Y:S01]  /*12240*/  LDC.64 R2, c[0x4][R2] ;  /* 0x0100000002027b82 */ /* 0x000e620000000a00 */
[----:B------:R-:W-:Y:S02]  /*12250*/  HFMA2 R12, -RZ, RZ, 0, 5.9604644775390625e-08 ;  /* 0x00000001ff0c7431 */ /* 0x000fe400000001ff */
[----:B------:R-:W-:Y:S01]  /*12260*/  IMAD.MOV.U32 R8, RZ, RZ, 0x2ef ;  /* 0x000002efff087424 */ /* 0x000fe200078e00ff */
[----:B------:R-:W2:Y:S01]  /*12270*/  LDCU.64 UR6, c[0x4][0x7c8] ;  /* 0x0100f900ff0677ac */ /* 0x000ea20008000a00 */
[----:B------:R-:W-:Y:S01]  /*12280*/  IMAD.MOV.U32 R13, RZ, RZ, RZ ;  /* 0x000000ffff0d7224 */ /* 0x000fe200078e00ff */
        /* <DEDUP_REMOVED lines=8> */
[----:B------:R-:W-:Y:S01]  /*12310*/  MOV R7, UR9 ;  /* 0x0000000900077c02 */ /* 0x000fe20008000f00 */
[----:B0-----:R-:W-:Y:S01]  /*12320*/  IMAD.U32 R10, RZ, RZ, UR4 ;  /* 0x00000004ff0a7e24 */ /* 0x001fe2000f8e00ff */
[----:B--2---:R-:W-:-:S07]  /*12330*/  MOV R11, UR5 ;  /* 0x00000005000b7c02 */ /* 0x004fce0008000f00 */
[----:B------:R-:W-:-:S07]  /*12340*/  LEPC R20, `(.L_x_1817) ;  /* 0x000000001014794e */ /* 0x000fce0000000000 */
[----:B-1----:R-:W-:Y:S05]  /*12350*/  CALL.ABS.NOINC R2 ;  /* 0x0000000002007343 */ /* 0x002fea0003c00000 */
.L_x_1817:
[----:B------:R-:W-:Y:S05]  /*12360*/  BRA `(.L_x_1818) ;  /* 0x0000000000047947 */ /* 0x000fea0003800000 */
.L_x_1815:
[----:B------:R2:W-:Y:S02]  /*12370*/  STG.E.64 desc[UR36][R10.64], R16 ;  /* 0x000000100a007986 */ /* 0x0005e4000c101b24 */
.L_x_1818:
[----:B------:R-:W3:Y:S02]  /*12380*/  LDCU.64 UR4, c[0x0][0x768] ;  /* 0x0000ed00ff0477ac */ /* 0x000ee40008000a00 */
[----:B---3--:R-:W-:-:S04]  /*12390*/  IADD3 R22, P0, PT, R22, UR4, RZ ;  /* 0x0000000416167c10 */ /* 0x008fc8000ff1e0ff */
[----:B------:R-:W-:-:S05]  /*123a0*/  IADD3.X R23, PT, PT, RZ, UR5, RZ, P0, !PT ;  /* 0x00000005ff177c10 */ /* 0x000fca00087fe4ff */
[----:B------:R-:W-:Y:S01]  /*123b0*/  STG.E.64 desc[UR36][R22.64], R18 ;  /* 0x0000001216007986 */ /* 0x000fe2000c101b24 */
[----:B------:R-:W-:Y:S05]  /*123c0*/  EXIT ;  /* 0x000000000000794d */ /* 0x000fea0003800000 */
.L_x_1814:
        /* <DEDUP_REMOVED lines=11> */
.L_x_1819:
[----:B-1-3--:R-:W-:Y:S01]  /*12480*/  IMAD.MOV.U32 R16, RZ, RZ, R2 ;  /* 0x000000ffff107224 */ /* 0x00afe200078e0002 */
        /* <DEDUP_REMOVED lines=8> */
[----:B--2---:R-:W-:Y:S01]  /*12510*/  IMAD.MOV.U32 R8, RZ, RZ, 0x2ef ;  /* 0x000002efff087424 */ /* 0x004fe200078e00ff */
[----:B------:R2:W3:Y:S01]  /*12520*/  LDC.64 R14, c[0x4][R2] ;  /* 0x01000000020e7b82 */ /* 0x0004e20000000a00 */
[----:B------:R-:W4:Y:S01]  /*12530*/  LDCU.64 UR6, c[0x4][0x7b8] ;  /* 0x0100f700ff0677ac */ /* 0x000f220008000a00 */
[----:B------:R-:W-:Y:S01]  /*12540*/  IMAD.MOV.U32 R13, RZ, RZ, RZ ;  /* 0x000000ffff0d7224 */ /* 0x000fe200078e00ff */
[----:B------:R-:W5:Y:S01]  /*12550*/  LDCU.64 UR8, c[0x4][0x590] ;  /* 0x0100b200ff0877ac */ /* 0x000f620008000a00 */
[----:B-1----:R-:W-:Y:S01]  /*12560*/  IMAD.U32 R4, RZ, RZ, UR4 ;  /* 0x00000004ff047e24 */ /* 0x002fe2000f8e00ff */
[----:B------:R-:W-:Y:S01]  /*12570*/  MOV R5, UR5 ;  /* 0x0000000500057c02 */ /* 0x000fe20008000f00 */
[----:B----4-:R-:W-:Y:S01]  /*12580*/  IMAD.U32 R6, RZ, RZ, UR6 ;  /* 0x00000006ff067e24 */ /* 0x010fe2000f8e00ff */
[----:B------:R-:W-:Y:S01]  /*12590*/  MOV R7, UR7 ;  /* 0x0000000700077c02 */ /* 0x000fe20008000f00 */
[----:B-----5:R-:W-:Y:S01]  /*125a0*/  IMAD.U32 R10, RZ, RZ, UR8 ;  /* 0x00000008ff0a7e24 */ /* 0x020fe2000f8e00ff */
[----:B--2---:R-:W-:-:S07]  /*125b0*/  MOV R11, UR9 ;  /* 0x00000009000b7c02 */ /* 0x004fce0008000f00 */
[----:B------:R-:W-:-:S07]  /*125c0*/  LEPC R20, `(.L_x_1822) ;  /* 0x000000001014794e */ /* 0x000fce0000000000 */
[----:B0--3--:R-:W-:Y:S05]  /*125d0*/  CALL.ABS.NOINC R14 ;  /* 0x000000000e007343 */ /* 0x009fea0003c00000 */
.L_x_1822:
        /* <DEDUP_REMOVED lines=19> */
.L_x_1823:
[----:B------:R-:W-:Y:S05]  /*12710*/  BRA `(.L_x_1824) ;  /* 0x0000000000107947 */ /* 0x000fea0003800000 */
.L_x_1821:
[----:B------:R-:W1:Y:S02]  /*12720*/  LDCU.64 UR4, c[0x0][0x768] ;  /* 0x0000ed00ff0477ac */ /* 0x000e640008000a00 */
[----:B-1----:R-:W-:-:S04]  /*12730*/  IADD3 R2, P0, PT, R23, UR4, RZ ;  /* 0x0000000417027c10 */ /* 0x002fc8000ff1e0ff */
[----:B------:R-:W-:-:S05]  /*12740*/  IADD3.X R3, PT, PT, RZ, UR5, RZ, P0, !PT ;  /* 0x00000005ff037c10 */ /* 0x000fca00087fe4ff */
[----:B------:R1:W-:Y:S04]  /*12750*/  STG.E.64 desc[UR36][R2.64], R16 ;  /* 0x0000001002007986 */ /* 0x0003e8000c101b24 */
.L_x_1824:
[----:B------:R-:W3:Y:S02]  /*12760*/  LDCU.64 UR4, c[0x0][0x768] ;  /* 0x0000ed00ff0477ac */ /* 0x000ee40008000a00 */
[----:B---3--:R-:W-:-:S05]  /*12770*/  IADD3 R22, P0, PT, R22, UR4, RZ ;  /* 0x0000000416167c10 */ /* 0x008fca000ff1e0ff */
[----:B------:R-:W-:-:S05]  /*12780*/  IMAD.X R23, RZ, RZ, UR5, P0 ;  /* 0x00000005ff177e24 */ /* 0x000fca00080e06ff */
[----:B------:R-:W-:Y:S01]  /*12790*/  STG.E.64 desc[UR36][R22.64], R18 ;  /* 0x0000001216007986 */ /* 0x000fe2000c101b24 */
[----:B------:R-:W-:Y:S05]  /*127a0*/  EXIT ;  /* 0x000000000000794d */ /* 0x000fea0003800000 */
.L_x_1820:
[----:B------:R-:W-:Y:S04]  /*127b0*/  STG.E.64 desc[UR36][R4.64], R16 ;  /* 0x0000001004007986 */ /* 0x000fe8000c101b24 */
[----:B------:R-:W-:Y:S01]  /*127c0*/  STG.E.64 desc[UR36][R4.64+0x8], R18 ;  /* 0x0000081204007986 */ /* 0x000fe2000c101b24 */
[----:B------:R-:W-:Y:S05]  /*127d0*/  EXIT ;  /* 0x000000000000794d */ /* 0x000fea0003800000 */
.L_x_1791:
        /* <DEDUP_REMOVED lines=19> */
[----:B------:R-:W-:-:S03]  /*12910*/  IADD3.X R9, PT, PT, RZ, UR5, RZ, P1, !PT ;  /* 0x00000005ff097c10 */ /* 0x000fc60008ffe4ff */
[----:B------:R-:W-:-:S04]  /*12920*/  IMAD.X R7, RZ, RZ, UR5, P0 ;  /* 0x00000005ff077e24 */ /* 0x000fc800080e06ff */
        /* <DEDUP_REMOVED lines=9> */
[----:B------:R-:W-:Y:S01]  /*129c0*/  MOV R16, R14 ;  /* 0x0000000e00107202 */ /* 0x000fe20000000f00 */
[----:B------:R-:W-:Y:S01]  /*129d0*/  IMAD.MOV.U32 R19, RZ, RZ, R29 ;  /* 0x000000ffff137224 */ /* 0x000fe200078e001d */
[----:B------:R-:W-:-:S03]  /*129e0*/  MOV R18, R28 ;  /* 0x0000001c00127202 */ /* 0x000fc60000000f00 */
        /* <DEDUP_REMOVED lines=16> */
[----:B----4-:R-:W-:Y:S01]  /*12af0*/  MOV R6, UR6 ;  /* 0x0000000600067c02 */ /* 0x010fe20008000f00 */
[----:B------:R-:W-:Y:S01]  /*12b00*/  IMAD.U32 R7, RZ, RZ, UR7 ;  /* 0x00000007ff077e24 */ /* 0x000fe2000f8e00ff */
[----:B-----5:R-:W-:Y:S01]  /*12b10*/  MOV R10, UR8 ;  /* 0x00000008000a7c02 */ /* 0x020fe20008000f00 */
[----:B-1----:R-:W-:-:S07]  /*12b20*/  IMAD.U32 R11, RZ, RZ, UR9 ;  /* 0x00000009ff0b7e24 */ /* 0x002fce000f8e00ff */
[----:B------:R-:W-:-:S07]  /*12b30*/  LEPC R20, `(.L_x_1827) ;  /* 0x000000001014794e */ /* 0x000fce0000000000 */
[----:B0--3--:R-:W-:Y:S05]  /*12b40*/  CALL.ABS.NOINC R14 ;  /* 0x000000000e007343 */ /* 0x009fea0003c00000 */
.L_x_1827:
[----:B------:R-:W0:Y:S01]  /*12b50*/  LDCU.64 UR4, c[0x0][0x768] ;  /* 0x0000ed00ff0477ac */ /* 0x000e220008000a00 */
[----:B------:R-:W1:Y:S01]  /*12b60*/  LDC.64 R2, c[0x4][R2] ;  /* 0x0100000002027b82 */ /* 0x000e620000000a00 */
[----:B------:R-:W-:Y:S02]  /*12b70*/  HFMA2 R8, -RZ, RZ, 0, 4.4763088226318359375e-05 ;  /* 0x000002efff087431 */ /* 0x000fe400000001ff */
[----:B------:R-:W-:Y:S01]  /*12b80*/  IMAD.MOV.U32 R12, RZ, RZ, 0x1 ;  /* 0x00000001ff0c7424 */ /* 0x000fe200078e00ff */
[----:B------:R-:W2:Y:S01]  /*12b90*/  LDCU.64 UR6, c[0x4][0x7c8] ;  /* 0x0100f900ff0677ac */ /* 0x000ea20008000a00 */
[----:B------:R-:W-:Y:S01]  /*12ba0*/  MOV R13, RZ ;  /* 0x000000ff000d7202 */ /* 0x000fe20000000f00 */
[----:B------:R-:W3:Y:S01]  /*12bb0*/  LDCU.64 UR8, c[0x4][0x7b8] ;  /* 0x0100f700ff0877ac */ /* 0x000ee20008000a00 */
[----:B0-----:R-:W-:Y:S02]  /*12bc0*/  IADD3 R14, P0, PT, R23, UR4, RZ ;  /* 0x00000004170e7c10 */ /* 0x001fe4000ff1e0ff */
[----:B--2---:R-:W-:-:S03]  /*12bd0*/  MOV R4, UR6 ;  /* 0x0000000600047c02 */ /* 0x004fc60008000f00 */
[----:B------:R-:W-:Y:S01]  /*12be0*/  IMAD.X R15, RZ, RZ, UR5, P0 ;  /* 0x00000005ff0f7e24 */ /* 0x000fe200080e06ff */
[----:B------:R-:W0:Y:S01]  /*12bf0*/  LDCU.64 UR4, c[0x4][0x590] ;  /* 0x0100b200ff0477ac */ /* 0x000e220008000a00 */
[----:B------:R-:W-:Y:S01]  /*12c00*/  IMAD.U32 R5, RZ, RZ, UR7 ;  /* 0x00000007ff057e24 */ /* 0x000fe2000f8e00ff */
[----:B---3--:R-:W-:Y:S01]  /*12c10*/  MOV R6, UR8 ;  /* 0x0000000800067c02 */ /* 0x008fe20008000f00 */
[----:B------:R-:W-:Y:S01]  /*12c20*/  IMAD.U32 R7, RZ, RZ, UR9 ;  /* 0x00000009ff077e24 */ /* 0x000fe2000f8e00ff */
[----:B------:R2:W-:Y:S01]  /*12c30*/  STG.E.64 desc[UR36][R14.64], R16 ;  /* 0x000000100e007986 */ /* 0x0005e2000c101b24 */
[----:B0-----:R-:W-:Y:S01]  /*12c40*/  MOV R10, UR4 ;  /* 0x00000004000a7c02 */ /* 0x001fe20008000f00 */
[----:B--2---:R-:W-:-:S07]  /*12c50*/  IMAD.U32 R11, RZ, RZ, UR5 ;  /* 0x00000005ff0b7e24 */ /* 0x004fce000f8e00ff */
[----:B------:R-:W-:-:S07]  /*12c60*/  LEPC R20, `(.L_x_1828) ;  /* 0x000000001014794e */ /* 0x000fce0000000000 */
[----:B-1----:R-:W-:Y:S05]  /*12c70*/  CALL.ABS.NOINC R2 ;  /* 0x0000000002007343 */ /* 0x002fea0003c00000 */
.L_x_1828:
[----:B------:R-:W-:Y:S05]  /*12c80*/  BRA `(.L_x_1829) ;  /* 0x0000000000047947 */ /* 0x000fea0003800000 */
.L_x_1826:
[----:B------:R2:W-:Y:S02]  /*12c90*/  STG.E.64 desc[UR36][R8.64], R16 ;  /* 0x0000001008007986 */ /* 0x0005e4000c101b24 */
.L_x_1829:
[----:B------:R-:W3:Y:S02]  /*12ca0*/  LDCU.64 UR4, c[0x0][0x768] ;  /* 0x0000ed00ff0477ac */ /* 0x000ee40008000a00 */
[----:B---3--:R-:W-:-:S05]  /*12cb0*/  IADD3 R22, P0, PT, R22, UR4, RZ ;  /* 0x0000000416167c10 */ /* 0x008fca000ff1e0ff */
[----:B------:R-:W-:-:S05]  /*12cc0*/  IMAD.X R23, RZ, RZ, UR5, P0 ;  /* 0x00000005ff177e24 */ /* 0x000fca00080e06ff */
[----:B------:R-:W-:Y:S01]  /*12cd0*/  STG.E.64 desc[UR36][R22.64], R18 ;  /* 0x0000001216007986 */ /* 0x000fe2000c101b24 */
[----:B------:R-:W-:Y:S05]  /*12ce0*/  EXIT ;  /* 0x000000000000794d */ /* 0x000fea0003800000 */
.L_x_1825:
        /* <DEDUP_REMOVED lines=11> */
.L_x_1830:
[----:B------:R-:W-:Y:S01]  /*12da0*/  MOV R16, R14 ;  /* 0x0000000e00107202 */ /* 0x000fe20000000f00 */
[----:B------:R-:W-:Y:S01]  /*12db0*/  IMAD.MOV.U32 R17, RZ, RZ, R15 ;  /* 0x000000ffff117224 */ /* 0x000fe200078e000f */
[----:B------:R-:W-:Y:S01]  /*12dc0*/  MOV R18, R28 ;  /* 0x0000001c00127202 */ /* 0x000fe20000000f00 */
[----:B------:R-:W-:Y:S01]  /*12dd0*/  IMAD.MOV.U32 R19, RZ, RZ, R29 ;  /* 0x000000ffff137224 */ /* 0x000fe200078e001d */
[----:B------:R-:W-:Y:S06]  /*12de0*/  BRA.U !UP1, `(.L_x_1831) ;  /* 0x0000000109c07547 */ /* 0x000fec000b800000 */
        /* <DEDUP_REMOVED lines=13> */
[----:B----4-:R-:W-:Y:S01]  /*12ec0*/  MOV R6, UR6 ;  /* 0x0000000600067c02 */ /* 0x010fe20008000f00 */
[----:B------:R-:W-:Y:S01]  /*12ed0*/  IMAD.U32 R7, RZ, RZ, UR7 ;  /* 0x00000007ff077e24 */ /* 0x000fe2000f8e00ff */
[----:B-----5:R-:W-:Y:S01]  /*12ee0*/  MOV R10, UR8 ;  /* 0x00000008000a7c02 */ /* 0x020fe20008000f00 */
[----:B--2---:R-:W-:-:S07]  /*12ef0*/  IMAD.U32 R11, RZ, RZ, UR9 ;  /* 0x00000009ff0b7e24 */ /* 0x004fce000f8e00ff */
[----:B------:R-:W-:-:S07]  /*12f00*/  LEPC R20, `(.L_x_1833) ;  /* 0x000000001014794e */ /* 0x000fce0000000000 */
[----:B0--3--:R-:W-:Y:S05]  /*12f10*/  CALL.ABS.NOINC R14 ;  /* 0x000000000e007343 */ /* 0x009fea0003c00000 */
.L_x_1833:
        /* <DEDUP_REMOVED lines=19> */
.L_x_1834:
[----:B------:R-:W-:Y:S05]  /*13050*/  BRA `(.L_x_1835) ;  /* 0x0000000000107947 */ /* 0x000fea0003800000 */
.L_x_1832:
[----:B------:R-:W1:Y:S02]  /*13060*/  LDCU.64 UR4, c[0x0][0x768] ;  /* 0x0000ed00ff0477ac */ /* 0x000e640008000a00 */
[----:B-1----:R-:W-:-:S05]  /*13070*/  IADD3 R2, P0, PT, R23, UR4, RZ ;  /* 0x0000000417027c10 */ /* 0x002fca000ff1e0ff */
[----:B------:R-:W-:-:S05]  /*13080*/  IMAD.X R3, RZ, RZ, UR5, P0 ;  /* 0x00000005ff037e24 */ /* 0x000fca00080e06ff */
[----:B------:R1:W-:Y:S03]  /*13090*/  STG.E.64 desc[UR36][R2.64], R16 ;  /* 0x0000001002007986 */ /* 0x0003e6000c101b24 */
.L_x_1835:
[----:B------:R-:W2:Y:S02]  /*130a0*/  LDCU.64 UR4, c[0x0][0x768] ;  /* 0x0000ed00ff0477ac */ /* 0x000ea40008000a00 */
[----:B--2---:R-:W-:-:S04]  /*130b0*/  IADD3 R22, P0, PT, R22, UR4, RZ ;  /* 0x0000000416167c10 */ /* 0x004fc8000ff1e0ff */
[----:B------:R-:W-:-:S05]  /*130c0*/  IADD3.X R23, PT, PT, RZ, UR5, RZ, P0, !PT ;  /* 0x00000005ff177c10 */ /* 0x000fca00087fe4ff */
[----:B------:R-:W-:Y:S01]  /*130d0*/  STG.E.64 desc[UR36][R22.64], R18 ;  /* 0x0000001216007986 */ /* 0x000fe2000c101b24 */
[----:B------:R-:W-:Y:S05]  /*130e0*/  EXIT ;  /* 0x000000000000794d */ /* 0x000fea0003800000 */
.L_x_1831:
[----:B------:R-:W-:Y:S04]  /*130f0*/  STG.E.64 desc[UR36][R4.64], R16 ;  /* 0x0000001004007986 */ /* 0x000fe8000c101b24 */
[----:B------:R-:W-:Y:S01]  /*13100*/  STG.E.64 desc[UR36][R4.64+0x8], R18 ;  /* 0x0000081204007986 */ /* 0x000fe2000c101b24 */
[----:B------:R-:W-:Y:S05]  /*13110*/  EXIT ;  /* 0x000000000000794d */ /* 0x000fea0003800000 */
.L_x_1836:
        /* <DEDUP_REMOVED lines=14> */
.L_x_9970:


//--------------------- .text._ZN2at6native13reduce_kernelILi128ELi4ENS0_8ReduceOpIsNS0_14func_wrapper_tImZNS0_15xor_sum_functorIsvEclERNS_14TensorIteratorEEUlmmE_EEjmLi4ELi4EEEEEvT1_ --------------------------
	.section	.text._ZN2at6native13reduce_kernelILi128ELi4ENS0_8ReduceOpIsNS0_14func_wrapper_tImZNS0_15xor_sum_functorIsvEclERNS_14TensorIteratorEEUlmmE_EEjmLi4ELi4EEEEEvT1_,"ax",@progbits
	.align	128
        .global         _ZN2at6native13reduce_kernelILi128ELi4ENS0_8ReduceOpIsNS0_14func_wrapper_tImZNS0_15xor_sum_functorIsvEclERNS_14TensorIteratorEEUlmmE_EEjmLi4ELi4EEEEEvT1_
        .type           _ZN2at6native13reduce_kernelILi128ELi4ENS0_8ReduceOpIsNS0_14func_wrapper_tImZNS0_15xor_sum_functorIsvEclERNS_14TensorIteratorEEUlmmE_EEjmLi4ELi4EEEEEvT1_,@function
        .size           _ZN2at6native13reduce_kernelILi128ELi4ENS0_8ReduceOpIsNS0_14func_wrapper_tImZNS0_15xor_sum_functorIsvEclERNS_14TensorIteratorEEUlmmE_EEjmLi4ELi4EEEEEvT1_,(.L_x_9971 - _ZN2at6native13reduce_kernelILi128ELi4ENS0_8ReduceOpIsNS0_14func_wrapper_tImZNS0_15xor_sum_functorIsvEclERNS_14TensorIteratorEEUlmmE_EEjmLi4ELi4EEEEEvT1_)
        .other          _ZN2at6native13reduce_kernelILi128ELi4ENS0_8ReduceOpIsNS0_14func_wrapper_tImZNS0_15xor_sum_functorIsvEclERNS_14TensorIteratorEEUlmmE_EEjmLi4ELi4EEEEEvT1_,@"STO_CUDA_ENTRY STV_DEFAULT"
_ZN2at6native13reduce_kernelILi128ELi4ENS0_8ReduceOpIsNS0_14func_wrapper_tImZNS0_15xor_sum_functorIsvEclERNS_14TensorIteratorEEUlmmE_EEjmLi4ELi4EEEEEvT1_:
.text._ZN2at6native13reduce_kernelILi128ELi4ENS0_8ReduceOpIsNS0_14func_wrapper_tImZNS0_15xor_sum_functorIsvEclERNS_14TensorIteratorEEUlmmE_EEjmLi4ELi4EEEEEvT1_:
[----:B------:R-:W0:Y:S01]  /*0000*/  LDC R1, c[0x0][0x37c] ;  /* 0x0000df00ff017b82 */ /* 0x000e220000000800 */
[----:B------:R-:W1:Y:S01]  /*0010*/  S2R R17, SR_TID.X ;  /* 0x0000000000117919 */ /* 0x000e620000002100 */
[----:B------:R-:W1:Y:S06]  /*0020*/  LDCU.64 UR10, c[0x0][0x3b0] ;  /* 0x00007600ff0a77ac */ /* 0x000e6c0008000a00 */
[----:B------:R-:W2:Y:S01]  /*0030*/  S2UR UR5, SR_CTAID.X ;  /* 0x00000000000579c3 */ /* 0x000ea20000002500 */
[----:B------:R-:W-:Y:S01]  /*0040*/  IMAD.MOV.U32 R44, RZ, RZ, RZ ;  /* 0x000000ffff2c7224 */ /* 0x000fe200078e00ff */
        /* <DEDUP_REMOVED lines=292> */
.L_x_1837:
        /* <DEDUP_REMOVED lines=14> */
[----:B------:R-:W-:Y:S01]  /*1370*/  MOV R0, 0x0 ;  /* 0x0000000000007802 */ /* 0x000fe20000000f00 */
[----:B------:R-:W0:Y:S01]  /*1380*/  LDCU.64 UR6, c[0x4][0x7b0] ;  /* 0x0100f600ff0677ac */ /* 0x000e220008000a00 */
[----:B------:R-:W-:Y:S02]  /*1390*/  HFMA2 R13, -RZ, RZ, 0, 0 ;  /* 0x00000000ff0d7431 */ /* 0x000fe400000001ff */
[----:B------:R-:W-:Y:S01]  /*13a0*/  IMAD.MOV.U32 R8, RZ, RZ, 0x1e3 ;  /* 0x000001e3ff087424 */ /* 0x000fe200078e00ff */
[----:B------:R1:W2:Y:S01]  /*13b0*/  LDC.64 R14, c[0x4][R0] ;  /* 0x01000000000e7b82 */ /* 0x0002a20000000a00 */
[----:B------:R-:W3:Y:S01]  /*13c0*/  LDCU.64 UR8, c[0x4][0x7b8] ;  /* 0x0100f700ff0877ac */ /* 0x000ee20008000a00 */
[----:B------:R-:W-:Y:S01]  /*13d0*/  IMAD.MOV.U32 R12, RZ, RZ, 0x1 ;  /* 0x00000001ff0c7424 */ /* 0x000fe200078e00ff */
[----:B------:R-:W4:Y:S01]  /*13e0*/  LDCU.64 UR10, c[0x4][0x580] ;  /* 0x0100b000ff0a77ac */ /* 0x000f220008000a00 */
[----:B------:R-:W5:Y:S01]  /*13f0*/  LDCU UR4, c[0x0][0x394] ;  /* 0x00007280ff0477ac */ /* 0x000f620008000800 */
[----:B0-----:R-:W-:-:S02]  /*1400*/  IMAD.U32 R4, RZ, RZ, UR6 ;  /* 0x00000006ff047e24 */ /* 0x001fc4000f8e00ff */
[----:B------:R-:W-:Y:S01]  /*1410*/  IMAD.U32 R5, RZ, RZ, UR7 ;  /* 0x00000007ff057e24 */ /* 0x000fe2000f8e00ff */
[----:B---3--:R-:W-:Y:S01]  /*1420*/  MOV R6, UR8 ;  /* 0x0000000800067c02 */ /* 0x008fe20008000f00 */
[----:B------:R-:W-:Y:S02]  /*1430*/  IMAD.U32 R7, RZ, RZ, UR9 ;  /* 0x00000009ff077e24 */ /* 0x000fe4000f8e00ff */
[----:B----4-:R-:W-:Y:S01]  /*1440*/  IMAD.U32 R10, RZ, RZ, UR10 ;  /* 0x0000000aff0a7e24 */ /* 0x010fe2000f8e00ff */
[----:B------:R-:W-:Y:S01]  /*1450*/  MOV R11, UR11 ;  /* 0x0000000b000b7c02 */ /* 0x000fe20008000f00 */
[----:B-1---5:R-:W-:-:S07]  /*1460*/  IMAD.U32 R24, RZ, RZ, UR4 ;  /* 0x00000004ff187e24 */ /* 0x022fce000f8e00ff */
[----:B------:R-:W-:-:S07]  /*1470*/  LEPC R20, `(.L_x_1841) ;  /* 0x000000001014794e */ /* 0x000fce0000000000 */
[----:B--2---:R-:W-:Y:S05]  /*1480*/  CALL.ABS.NOINC R14 ;  /* 0x000000000e007343 */ /* 0x004fea0003c00000 */
.L_x_1841:
[----:B------:R-:W0:Y:S01]  /*1490*/  LDC R8, c[0x0][0x388] ;  /* 0x0000e200ff087b82 */ /* 0x000e220000000800 */
[----:B------:R-:W-:Y:S01]  /*14a0*/  SHF.R.U32.HI R0, RZ, 0x1, R18 ;  /* 0x00000001ff007819 */ /* 0x000fe20000011612 */
[----:B------:R-:W-:Y:S03]  /*14b0*/  BSSY.RECONVERGENT B0, `(.L_x_1842) ;  /* 0x0000027000007945 */ /* 0x000fe60003800200 */
[----:B------:R-:W-:-:S03]  /*14c0*/  LOP3.LUT P0, R6, R0, 0x3, RZ, 0xc0, !PT ;  /* 0x0000000300067812 */ /* 0x000fc6000780c0ff */
[----:B------:R-:W1:Y:S01]  /*14d0*/  LDC R10, c[0x0][0x38c] ;  /* 0x0000e300ff0a7b82 */ /* 0x000e620000000800 */
[----:B0-----:R-:W-:Y:S01]  /*14e0*/  IMAD.MOV.U32 R12, RZ, RZ, R8 ;  /* 0x000000ffff0c7224 */ /* 0x001fe200078e0008 */
[----:B------:R-:W-:Y:S01]  /*14f0*/  MOV R13, R8 ;  /* 0x00000008000d7202 */ /* 0x000fe20000000f00 */
[--C-:B-1----:R-:W-:Y:S02]  /*1500*/  IMAD.MOV.U32 R14, RZ, RZ, R10.reuse ;  /* 0x000000ffff0e7224 */ /* 0x102fe400078e000a */
[----:B------:R-:W-:-:S05]  /*1510*/  IMAD.MOV.U32 R15, RZ, RZ, R10 ;  /* 0x000000ffff0f7224 */ /* 0x000fca00078e000a */
[----:B------:R-:W-:Y:S05]  /*1520*/  @!P0 BRA `(.L_x_1843) ;  /* 0x00000000007c8947 */ /* 0x000fea0003800000 */
[C---:B------:R-:W-:Y:S01]  /*1530*/  ISETP.GT.U32.AND P0, PT, R17.reuse, 0x3, PT ;  /* 0x000000031100780c */ /* 0x040fe20003f04070 */
[----:B------:R-:W-:Y:S01]  /*1540*/  BSSY.RECONVERGENT B1, `(.L_x_1844) ;  /* 0x0000019000017945 */ /* 0x000fe20003800200 */
[----:B------:R-:W-:Y:S01]  /*1550*/  IADD3 R3, PT, PT, -R6, RZ, RZ ;  /* 0x000000ff06037210 */ /* 0x000fe20007ffe1ff */
[----:B------:R-:W-:Y:S01]  /*1560*/  IMAD.MOV.U32 R13, RZ, RZ, R8 ;  /* 0x000000ffff0d7224 */ /* 0x000fe200078e0008 */
[----:B------:R-:W-:Y:S01]  /*1570*/  ISETP.LT.U32.OR P0, PT, R17, R6, P0 ;  /* 0x000000061100720c */ /* 0x000fe20000701470 */
[----:B------:R-:W-:Y:S02]  /*1580*/  IMAD.MOV.U32 R15, RZ, RZ, R10 ;  /* 0x000000ffff0f7224 */ /* 0x000fe400078e000a */
        /* <DEDUP_REMOVED lines=20> */
.L_x_1845:
[----:B------:R-:W-:Y:S05]  /*16d0*/  BSYNC.RECONVERGENT B1 ;  /* 0x0000000000017941 */ /* 0x000fea0003800200 */
.L_x_1844:
[----:B------:R-:W0:Y:S01]  /*16e0*/  LDC R3, c[0x0][0x394] ;  /* 0x0000e500ff037b82 */ /* 0x000e220000000800 */
[----:B------:R-:W-:-:S05]  /*16f0*/  IADD3 R18, P0, PT, R18, 0x8, RZ ;  /* 0x0000000812127810 */ /* 0x000fca0007f1e0ff */
[----:B------:R-:W-:Y:S01]  /*1700*/  IMAD.X R19, RZ, RZ, R19, P0 ;  /* 0x000000ffff137224 */ /* 0x000fe200000e0613 */
[----:B0-----:R-:W-:-:S07]  /*1710*/  IADD3 R24, PT, PT, R6, -0x4, R3 ;  /* 0xfffffffc06187810 */ /* 0x001fce0007ffe003 */
.L_x_1843:
[----:B------:R-:W-:Y:S05]  /*1720*/  BSYNC.RECONVERGENT B0 ;  /* 0x0000000000007941 */ /* 0x000fea0003800200 */
.L_x_1842:
        /* <DEDUP_REMOVED lines=19> */
.L_x_1848:
[C---:B------:R-:W-:Y:S01]  /*1860*/  IMAD.WIDE.U32 R4, R3.reuse, 0x8, R18 ;  /* 0x0000000803047825 */ /* 0x040fe200078e0012 */
[----:B------:R-:W0:Y:S05]  /*1870*/  LDCU UR4, c[0x0][0x39c] ;  /* 0x00007380ff0477ac */ /* 0x000e2a0008000800 */
[----:B------:R-:W2:Y:S01]  /*1880*/  LDG.E.64 R4, desc[UR36][R4.64] ;  /* 0x0000002404047981 */ /* 0x000ea2000c1e1b00 */
[----:B0-----:R-:W-:-:S05]  /*1890*/  VIADD R3, R3, UR4 ;  /* 0x0000000403037c36 */ /* 0x001fca0008000000 */
[----:B------:R-:W-:-:S04]  /*18a0*/  LEA R7, R3, 0x3, 0x2 ;  /* 0x0000000303077811 */ /* 0x000fc800078e10ff */
[----:B------:R-:W-:Y:S02]  /*18b0*/  ISETP.GE.U32.AND P1, PT, R7, R24, PT ;  /* 0x000000180700720c */ /* 0x000fe40003f26070 */
[C---:B--2---:R-:W-:Y:S02]  /*18c0*/  PRMT R0, R4.reuse, 0x9910, RZ ;  /* 0x0000991004007816 */ /* 0x044fe400000000ff */
[----:B------:R-:W-:Y:S02]  /*18d0*/  PRMT R6, R4, 0xbb32, RZ ;  /* 0x0000bb3204067816 */ /* 0x000fe400000000ff */
[C---:B------:R-:W-:Y:S02]  /*18e0*/  PRMT R4, R5.reuse, 0x9910, RZ ;  /* 0x0000991005047816 */ /* 0x040fe400000000ff */
[----:B------:R-:W-:Y:S02]  /*18f0*/  PRMT R5, R5, 0xbb32, RZ ;  /* 0x0000bb3205057816 */ /* 0x000fe400000000ff */
[----:B------:R-:W-:-:S02]  /*1900*/  LOP3.LUT R13, R13, R0, RZ, 0x3c, !PT ;  /* 0x000000000d0d7212 */ /* 0x000fc400078e3cff */
[----:B------:R-:W-:Y:S02]  /*1910*/  LOP3.LUT R9, R9, R6, RZ, 0x3c, !PT ;  /* 0x0000000609097212 */ /* 0x000fe400078e3cff */
        /* <DEDUP_REMOVED lines=9> */
[----:B------:R-:W-:Y:S01]  /*19b0*/  LOP3.LUT R14, R14, R5, RZ, 0x3c, !PT ;  /* 0x000000050e0e7212 */ /* 0x000fe200078e3cff */
[----:B------:R-:W-:Y:S06]  /*19c0*/  @!P1 BRA `(.L_x_1848) ;  /* 0xfffffffc00a49947 */ /* 0x000fec000383ffff */
.L_x_1847:
[----:B------:R-:W-:Y:S05]  /*19d0*/  BSYNC.RECONVERGENT B0 ;  /* 0x0000000000007941 */ /* 0x000fea0003800200 */
.L_x_1846:
        /* <DEDUP_REMOVED lines=11> */
.L_x_1850:
[----:B------:R-:W-:Y:S05]  /*1a90*/  BSYNC.RECONVERGENT B0 ;  /* 0x0000000000007941 */ /* 0x000fea0003800200 */
.L_x_1849:
[----:B------:R-:W-:Y:S01]  /*1aa0*/  LOP3.LUT R18, R8, R9, R13, 0x96, !PT ;  /* 0x0000000908127212 */ /* 0x000fe200078e960d */
[----:B------:R-:W-:Y:S01]  /*1ab0*/  HFMA2 R0, -RZ, RZ, 0, 0 ;  /* 0x00000000ff007431 */ /* 0x000fe200000001ff */
[----:B------:R-:W-:Y:S01]  /*1ac0*/  LOP3.LUT R19, R10, R11, R15, 0x96, !PT ;  /* 0x0000000b0a137212 */ /* 0x000fe200078e960f */
[----:B------:R-:W-:Y:S01]  /*1ad0*/  IMAD.MOV.U32 R3, RZ, RZ, RZ ;  /* 0x000000ffff037224 */ /* 0x000fe200078e00ff */
[----:B------:R-:W-:Y:S02]  /*1ae0*/  LOP3.LUT R18, R12, R18, RZ, 0x3c, !PT ;  /* 0x000000120c127212 */ /* 0x000fe400078e3cff */
[----:B------:R-:W-:Y:S02]  /*1af0*/  CS2R R8, SRZ ;  /* 0x0000000000087805 */ /* 0x000fe4000001ff00 */
[----:B------:R-:W-:Y:S02]  /*1b00*/  LOP3.LUT R19, R14, R19, RZ, 0x3c, !PT ;  /* 0x000000130e137212 */ /* 0x000fe400078e3cff */
[----:B------:R-:W-:Y:S01]  /*1b10*/  CS2R R6, SRZ ;  /* 0x0000000000067805 */ /* 0x000fe2000001ff00 */
[----:B------:R-:W-:Y:S06]  /*1b20*/  BRA `(.L_x_1839) ;  /* 0x000000bc00e47947 */ /* 0x000fec0003800000 */
.L_x_1840:
        /* <DEDUP_REMOVED lines=22> */
[--C-:B------:R-:W-:Y:S01]  /*1c90*/  IMAD.MOV.U32 R12, RZ, RZ, R4.reuse ;  /* 0x000000ffff0c7224 */ /* 0x100fe200078e0004 */
        /* <DEDUP_REMOVED lines=9> */
[----:B------:R-:W-:-:S02]  /*1d30*/  IMAD.MOV.U32 R21, RZ, RZ, R4 ;  /* 0x000000ffff157224 */ /* 0x000fc400078e0004 */
[--C-:B------:R-:W-:Y:S02]  /*1d40*/  IMAD.MOV.U32 R26, RZ, RZ, R25.reuse ;  /* 0x000000ffff1a7224 */ /* 0x100fe400078e0019 */
[--C-:B------:R-:W-:Y:S02]  /*1d50*/  IMAD.MOV.U32 R27, RZ, RZ, R25.reuse ;  /* 0x000000ffff1b7224 */ /* 0x100fe400078e0019 */
[--C-:B------:R-:W-:Y:S02]  /*1d60*/  IMAD.MOV.U32 R29, RZ, RZ, R25.reuse ;  /* 0x000000ffff1d7224 */ /* 0x100fe400078e0019 */
[--C-:B------:R-:W-:Y:S02]  /*1d70*/  IMAD.MOV.U32 R30, RZ, RZ, R25.reuse ;  /* 0x000000ffff1e7224 */ /* 0x100fe400078e0019 */
[--C-:B------:R-:W-:Y:S02]  /*1d80*/  IMAD.MOV.U32 R39, RZ, RZ, R25.reuse ;  /* 0x000000ffff277224 */ /* 0x100fe400078e0019 */
[----:B------:R-:W-:-:S02]  /*1d90*/  IMAD.MOV.U32 R42, RZ, RZ, R25 ;  /* 0x000000ffff2a7224 */ /* 0x000fc400078e0019 */
[--C-:B------:R-:W-:Y:S02]  /*1da0*/  IMAD.MOV.U32 R44, RZ, RZ, R25.reuse ;  /* 0x000000ffff2c7224 */ /* 0x100fe400078e0019 */
[--C-:B------:R-:W-:Y:S02]  /*1db0*/  IMAD.MOV.U32 R45, RZ, RZ, R25.reuse ;  /* 0x000000ffff2d7224 */ /* 0x100fe400078e0019 */
[--C-:B------:R-:W-:Y:S02]  /*1dc0*/  IMAD.MOV.U32 R47, RZ, RZ, R25.reuse ;  /* 0x000000ffff2f7224 */ /* 0x100fe400078e0019 */
        /* <DEDUP_REMOVED lines=30> */
[----:B------:R-:W-:-:S07]  /*1fb0*/  IMAD.MOV.U32 R47, RZ, RZ, R25 ;  /* 0x000000ffff2f7224 */ /* 0x000fce00078e0019 */
.L_x_1855:
[----:B------:R-:W-:Y:S01]  /*1fc0*/  SHF.R.U32.HI R33, RZ, 0x2, R49 ;  /* 0x00000002ff217819 */ /* 0x000fe20000011631 */
[----:B------:R-:W-:-:S04]  /*1fd0*/  IMAD.IADD R49, R49, 0x1, R0 ;  /* 0x0000000131317824 */ /* 0x000fc800078e0200 */
[----:B------:R-:W-:Y:S01]  /*1fe0*/  IMAD.WIDE.U32 R32, R33, 0x8, R18 ;  /* 0x0000000821207825 */ /* 0x000fe200078e0012 */
[----:B------:R-:W-:-:S05]  /*1ff0*/  SHF.R.U32.HI R35, RZ, 0x2, R49 ;  /* 0x00000002ff237819 */ /* 0x000fca0000011631 */
[----:B------:R-:W2:Y:S01]  /*2000*/  LDG.E.64 R32, desc[UR36][R32.64] ;  /* 0x0000002420207981 */ /* 0x000ea2000c1e1b00 */
[----:B------:R-:W-:-:S04]  /*2010*/  IMAD.WIDE.U32 R34, R35, 0x8, R18 ;  /* 0x0000000823227825 */ /* 0x000fc800078e0012 */
[----:B------:R-:W-:Y:S02]  /*2020*/  IMAD.IADD R49, R49, 0x1, R0 ;  /* 0x0000000131317824 */ /* 0x000fe400078e0200 */
[----:B------:R-:W3:Y:S03]  /*2030*/  LDG.E.64 R34, desc[UR36][R34.64] ;  /* 0x0000002422227981 */ /* 0x000ee6000c1e1b00 */
[----:B------:R-:W-:Y:S02]  /*2040*/  SHF.R.U32.HI R37, RZ, 0x2, R49 ;  /* 0x00000002ff257819 */ /* 0x000fe40000011631 */
[----:B------:R-:W-:-:S03]  /*2050*/  IADD3 R49, PT, PT, R49, R0, RZ ;  /* 0x0000000031317210 */ /* 0x000fc60007ffe0ff */
[----:B------:R-:W-:Y:S01]  /*2060*/  IMAD.WIDE.U32 R36, R37, 0x8, R18 ;  /* 0x0000000825247825 */ /* 0x000fe200078e0012 */
[----:B------:R-:W-:-:S05]  /*2070*/  SHF.R.U32.HI R41, RZ, 0x2, R49 ;  /* 0x00000002ff297819 */ /* 0x000fca0000011631 */
[----:B------:R-:W4:Y:S01]  /*2080*/  LDG.E.64 R36, desc[UR36][R36.64] ;  /* 0x0000002424247981 */ /* 0x000f22000c1e1b00 */
[----:B------:R-:W-:-:S06]  /*2090*/  IMAD.WIDE.U32 R40, R41, 0x8, R18 ;  /* 0x0000000829287825 */ /* 0x000fcc00078e0012 */
[----:B------:R-:W5:Y:S01]  /*20a0*/  LDG.E.64 R40, desc[UR36][R40.64] ;  /* 0x0000002428287981 */ /* 0x000f62000c1e1b00 */
[----:B------:R-:W-:-:S04]  /*20b0*/  IMAD.IADD R49, R49, 0x1, R0 ;  /* 0x0000000131317824 */ /* 0x000fc800078e0200 */
[----:B------:R-:W-:-:S05]  /*20c0*/  IMAD R51, R0, 0x3, R49 ;  /* 0x0000000300337824 */ /* 0x000fca00078e0231 */
[----:B------:R-:W-:Y:S02]  /*20d0*/  ISETP.GE.U32.AND P0, PT, R51, R38, PT ;  /* 0x000000263300720c */ /* 0x000fe40003f06070 */
[C---:B--2---:R-:W-:Y:S02]  /*20e0*/  PRMT R50, R32.reuse, 0x9910, RZ ;  /* 0x0000991020327816 */ /* 0x044fe400000000ff */
[----:B------:R-:W-:Y:S02]  /*20f0*/  PRMT R53, R32, 0xbb32, RZ ;  /* 0x0000bb3220357816 */ /* 0x000fe400000000ff */
[C---:B------:R-:W-:Y:S02]  /*2100*/  PRMT R52, R33.reuse, 0xbb32, RZ ;  /* 0x0000bb3221347816 */ /* 0x040fe400000000ff */
[----:B------:R-:W-:Y:S02]  /*2110*/  PRMT R55, R33, 0x9910, RZ ;  /* 0x0000991021377816 */ /* 0x000fe400000000ff */
[----:B------:R-:W-:-:S02]  /*2120*/  LOP3.LUT R21, R21, R50, RZ, 0x3c, !PT ;  /* 0x0000003215157212 */ /* 0x000fc400078e3cff */
[----:B------:R-:W-:Y:S02]  /*2130*/  SHF.R.S32.HI R51, RZ, 0x1f, R50 ;  /* 0x0000001fff337819 */ /* 0x000fe40000011432 */
[----:B------:R-:W-:Y:S02]  /*2140*/  SHF.R.S32.HI R50, RZ, 0x1f, R53 ;  /* 0x0000001fff327819 */ /* 0x000fe40000011435 */
[----:B------:R-:W-:Y:S02]  /*2150*/  LOP3.LUT R15, R15, R52, RZ, 0x3c, !PT ;  /* 0x000000340f0f7212 */ /* 0x000fe400078e3cff */
[----:B------:R-:W-:Y:S02]  /*2160*/  LOP3.LUT R16, R16, R55, RZ, 0x3c, !PT ;  /* 0x0000003710107212 */ /* 0x000fe400078e3cff */
[----:B------:R-:W-:Y:S02]  /*2170*/  SHF.R.S32.HI R52, RZ, 0x1f, R52 ;  /* 0x0000001fff347819 */ /* 0x000fe40000011434 */
[----:B------:R-:W-:-:S02]  /*2180*/  SHF.R.S32.HI R55, RZ, 0x1f, R55 ;  /* 0x0000001fff377819 */ /* 0x000fc40000011437 */
[----:B------:R-:W-:Y:S02]  /*2190*/  LOP3.LUT R47, R47, R50, RZ, 0x3c, !PT ;  /* 0x000000322f2f7212 */ /* 0x000fe400078e3cff */
[----:B------:R-:W-:Y:S02]  /*21a0*/  LOP3.LUT R20, R20, R53, RZ, 0x3c, !PT ;  /* 0x0000003514147212 */ /* 0x000fe400078e3cff */
[C---:B---3--:R-:W-:Y:S02]  /*21b0*/  PRMT R50, R34.reuse, 0x9910, RZ ;  /* 0x0000991022327816 */ /* 0x048fe400000000ff */
[----:B------:R-:W-:Y:S02]  /*21c0*/  LOP3.LUT R45, R45, R52, RZ, 0x3c, !PT ;  /* 0x000000342d2d7212 */ /* 0x000fe400078e3cff */
[----:B------:R-:W-:Y:S02]  /*21d0*/  PRMT R53, R34, 0xbb32, RZ ;  /* 0x0000bb3222357816 */ /* 0x000fe400000000ff */
[----:B------:R-:W-:-:S02]  /*21e0*/  LOP3.LUT R46, R46, R55, RZ, 0x3c, !PT ;  /* 0x000000372e2e7212 */ /* 0x000fc400078e3cff */
[C---:B------:R-:W-:Y:S02]  /*21f0*/  PRMT R52, R35.reuse, 0x9910, RZ ;  /* 0x0000991023347816 */ /* 0x040fe400000000ff */
[----:B------:R-:W-:Y:S02]  /*2200*/  LOP3.LUT R48, R48, R51, RZ, 0x3c, !PT ;  /* 0x0000003330307212 */ /* 0x000fe400078e3cff */
[----:B------:R-:W-:Y:S02]  /*2210*/  PRMT R55, R35, 0xbb32, RZ ;  /* 0x0000bb3223377816 */ /* 0x000fe400000000ff */
[----:B------:R-:W-:Y:S02]  /*2220*/  LOP3.LUT R13, R13, R50, RZ, 0x3c, !PT ;  /* 0x000000320d0d7212 */ /* 0x000fe400078e3cff */
[----:B------:R-:W-:Y:S02]  /*2230*/  SHF.R.S32.HI R51, RZ, 0x1f, R50 ;  /* 0x0000001fff337819 */ /* 0x000fe40000011432 */
[----:B------:R-:W-:-:S02]  /*2240*/  LOP3.LUT R14, R14, R53, RZ, 0x3c, !PT ;  /* 0x000000350e0e7212 */ /* 0x000fc400078e3cff */
[----:B------:R-:W-:Y:S02]  /*2250*/  SHF.R.S32.HI R50, RZ, 0x1f, R53 ;  /* 0x0000001fff327819 */ /* 0x000fe40000011435 */
[----:B------:R-:W-:Y:S02]  /*2260*/  LOP3.LUT R11, R11, R52, RZ, 0x3c, !PT ;  /* 0x000000340b0b7212 */ /* 0x000fe400078e3cff */
[----:B------:R-:W-:Y:S02]  /*2270*/  SHF.R.S32.HI R53, RZ, 0x1f, R52 ;  /* 0x0000001fff357819 */ /* 0x000fe40000011434 */
[----:B------:R-:W-:Y:S02]  /*2280*/  SHF.R.S32.HI R52, RZ, 0x1f, R55 ;  /* 0x0000001fff347819 */ /* 0x000fe40000011437 */
[----:B------:R-:W-:Y:S02]  /*2290*/  LOP3.LUT R44, R44, R51, RZ, 0x3c, !PT ;  /* 0x000000332c2c7212 */ /* 0x000fe400078e3cff */
[----:B------:R-:W-:-:S02]  /*22a0*/  LOP3.LUT R39, R39, R52, RZ, 0x3c, !PT ;  /* 0x0000003427277212 */ /* 0x000fc400078e3cff */
[----:B----4-:R-:W-:Y:S02]  /*22b0*/  PRMT R51, R36, 0x9910, RZ ;  /* 0x0000991024337816 */ /* 0x010fe400000000ff */
[----:B------:R-:W-:Y:S02]  /*22c0*/  LOP3.LUT R42, R42, R53, RZ, 0x3c, !PT ;  /* 0x000000352a2a7212 */ /* 0x000fe400078e3cff */
[----:B------:R-:W-:Y:S02]  /*22d0*/  PRMT R52, R36, 0xbb32, RZ ;  /* 0x0000bb3224347816 */ /* 0x000fe400000000ff */
[----:B------:R-:W-:Y:S02]  /*22e0*/  PRMT R53, R37, 0x9910, RZ ;  /* 0x0000991025357816 */ /* 0x000fe400000000ff */
[----:B------:R-:W-:Y:S02]  /*22f0*/  LOP3.LUT R43, R43, R50, RZ, 0x3c, !PT ;  /* 0x000000322b2b7212 */ /* 0x000fe400078e3cff */
[----:B------:R-:W-:-:S02]  /*2300*/  PRMT R54, R37, 0xbb32, RZ ;  /* 0x0000bb3225367816 */ /* 0x000fc400000000ff */
[----:B------:R-:W-:Y:S02]  /*2310*/  LOP3.LUT R10, R10, R51, RZ, 0x3c, !PT ;  /* 0x000000330a0a7212 */ /* 0x000fe400078e3cff */
[----:B------:R-:W-:Y:S02]  /*2320*/  SHF.R.S32.HI R50, RZ, 0x1f, R51 ;  /* 0x0000001fff327819 */ /* 0x000fe40000011433 */
[----:B------:R-:W-:Y:S02]  /*2330*/  LOP3.LUT R9, R9, R52, RZ, 0x3c, !PT ;  /* 0x0000003409097212 */ /* 0x000fe400078e3cff */
[----:B------:R-:W-:Y:S02]  /*2340*/  SHF.R.S32.HI R51, RZ, 0x1f, R52 ;  /* 0x0000001fff337819 */ /* 0x000fe40000011434 */
[----:B------:R-:W-:Y:S02]  /*2350*/  LOP3.LUT R8, R8, R53, RZ, 0x3c, !PT ;  /* 0x0000003508087212 */ /* 0x000fe400078e3cff */
[----:B------:R-:W-:-:S02]  /*2360*/  SHF.R.S32.HI R52, RZ, 0x1f, R53 ;  /* 0x0000001fff347819 */ /* 0x000fc40000011435 */
[----:B------:R-:W-:Y:S02]  /*2370*/  SHF.R.S32.HI R53, RZ, 0x1f, R54 ;  /* 0x0000001fff357819 */ /* 0x000fe40000011436 */
[----:B------:R-:W-:Y:S02]  /*2380*/  LOP3.LUT R30, R30, R51, RZ, 0x3c, !PT ;  /* 0x000000331e1e7212 */ /* 0x000fe400078e3cff */
[----:B------:R-:W-:Y:S02]  /*2390*/  LOP3.LUT R29, R29, R52, RZ, 0x3c, !PT ;  /* 0x000000341d1d7212 */ /* 0x000fe400078e3cff */
[----:B-----5:R-:W-:Y:S02]  /*23a0*/  PRMT R51, R40, 0x9910, RZ ;  /* 0x0000991028337816 */ /* 0x020fe400000000ff */
[----:B------:R-:W-:Y:S02]  /*23b0*/  LOP3.LUT R28, R28, R53, RZ, 0x3c, !PT ;  /* 0x000000351c1c7212 */ /* 0x000fe400078e3cff */
[----:B------:R-:W-:-:S02]  /*23c0*/  PRMT R52, R40, 0xbb32, RZ ;  /* 0x0000bb3228347816 */ /* 0x000fc400000000ff */
[----:B------:R-:W-:Y:S02]  /*23d0*/  LOP3.LUT R7, R7, R54, RZ, 0x3c, !PT ;  /* 0x0000003607077212 */ /* 0x000fe400078e3cff */
[----:B------:R-:W-:Y:S02]  /*23e0*/  PRMT R53, R41, 0x9910, RZ ;  /* 0x0000991029357816 */ /* 0x000fe400000000ff */
[----:B------:R-:W-:Y:S02]  /*23f0*/  LOP3.LUT R31, R31, R50, RZ, 0x3c, !PT ;  /* 0x000000321f1f7212 */ /* 0x000fe400078e3cff */
[----:B------:R-:W-:Y:S02]  /*2400*/  PRMT R54, R41, 0xbb32, RZ ;  /* 0x0000bb3229367816 */ /* 0x000fe400000000ff */
[----:B------:R-:W-:Y:S02]  /*2410*/  LOP3.LUT R6, R6, R51, RZ, 0x3c, !PT ;  /* 0x0000003306067212 */ /* 0x000fe400078e3cff */
[----:B------:R-:W-:-:S02]  /*2420*/  SHF.R.S32.HI R50, RZ, 0x1f, R51 ;  /* 0x0000001fff327819 */ /* 0x000fc40000011433 */
[----:B------:R-:W-:Y:S02]  /*2430*/  LOP3.LUT R5, R5, R52, RZ, 0x3c, !PT ;  /* 0x0000003405057212 */ /* 0x000fe400078e3cff */
[----:B------:R-:W-:Y:S02]  /*2440*/  SHF.R.S32.HI R51, RZ, 0x1f, R52 ;  /* 0x0000001fff337819 */ /* 0x000fe40000011434 */
[----:B------:R-:W-:Y:S02]  /*2450*/  LOP3.LUT R4, R4, R53, RZ, 0x3c, !PT ;  /* 0x0000003504047212 */ /* 0x000fe400078e3cff */
[----:B------:R-:W-:Y:S02]  /*2460*/  SHF.R.S32.HI R52, RZ, 0x1f, R53 ;  /* 0x0000001fff347819 */ /* 0x000fe40000011435 */
[----:B------:R-:W-:Y:S02]  /*2470*/  SHF.R.S32.HI R53, RZ, 0x1f, R54 ;  /* 0x0000001fff357819 */ /* 0x000fe40000011436 */
[----:B------:R-:W-:-:S02]  /*2480*/  LOP3.LUT R12, R12, R55, RZ, 0x3c, !PT ;  /* 0x000000370c0c7212 */ /* 0x000fc400078e3cff */
[----:B------:R-:W-:Y:S02]  /*2490*/  LOP3.LUT R3, R3, R54, RZ, 0x3c, !PT ;  /* 0x0000003603037212 */ /* 0x000fe400078e3cff */
[----:B------:R-:W-:Y:S02]  /*24a0*/  LOP3.LUT R27, R27, R50, RZ, 0x3c, !PT ;  /* 0x000000321b1b7212 */ /* 0x000fe400078e3cff */
[----:B------:R-:W-:Y:S02]  /*24b0*/  LOP3.LUT R26, R26, R51, RZ, 0x3c, !PT ;  /* 0x000000331a1a7212 */ /* 0x000fe400078e3cff */
[----:B------:R-:W-:Y:S02]  /*24c0*/  LOP3.LUT R25, R25, R52, RZ, 0x3c, !PT ;  /* 0x0000003419197212 */ /* 0x000fe400078e3cff */
[----:B------:R-:W-:Y:S01]  /*24d0*/  LOP3.LUT R24, R24, R53, RZ, 0x3c, !PT ;  /* 0x0000003518187212 */ /* 0x000fe200078e3cff */
[----:B------:R-:W-:Y:S06]  /*24e0*/  @!P0 BRA `(.L_x_1855) ;  /* 0xfffffff800b48947 */ /* 0x000fec000383ffff */
[----:B------:R-:W-:Y:S05]  /*24f0*/  BSYNC.RECONVERGENT B1 ;  /* 0x0000000000017941 */ /* 0x000fea0003800200 */
.L_x_1854:
[C---:B------:R-:W-:Y:S02]  /*2500*/  PRMT R55, R35.reuse, 0x7610, R55 ;  /* 0x0000761023377816 */ /* 0x040fe40000000037 */
[----:B------:R-:W-:Y:S02]  /*2510*/  PRMT R56, R35, 0x7632, R56 ;  /* 0x0000763223387816 */ /* 0x000fe40000000038 */
[C---:B------:R-:W-:Y:S02]  /*2520*/  PRMT R58, R36.reuse, 0x7610, R58 ;  /* 0x00007610243a7816 */ /* 0x040fe4000000003a */
[----:B------:R-:W-:Y:S02]  /*2530*/  PRMT R57, R36, 0x7632, R57 ;  /* 0x0000763224397816 */ /* 0x000fe40000000039 */
[----:B------:R-:W-:Y:S02]  /*2540*/  PRMT R35, R40, 0x7610, R35 ;  /* 0x0000761028237816 */ /* 0x000fe40000000023 */
[----:B------:R-:W-:-:S02]  /*2550*/  PRMT R36, R41, 0x7610, R36 ;  /* 0x0000761029247816 */ /* 0x000fc40000000024 */
[C---:B------:R-:W-:Y:S02]  /*2560*/  PRMT R50, R32.reuse, 0x7610, R50 ;  /* 0x0000761020327816 */ /* 0x040fe40000000032 */
[----:B------:R-:W-:Y:S02]  /*2570*/  PRMT R51, R32, 0x7632, R51 ;  /* 0x0000763220337816 */ /* 0x000fe40000000033 */
[C---:B------:R-:W-:Y:S02]  /*2580*/  PRMT R52, R33.reuse, 0x7610, R52 ;  /* 0x0000761021347816 */ /* 0x040fe40000000034 */
[----:B------:R-:W-:Y:S02]  /*2590*/  PRMT R53, R33, 0x7632, R53 ;  /* 0x0000763221357816 */ /* 0x000fe40000000035 */
[----:B------:R-:W-:Y:S02]  /*25a0*/  PRMT R54, R34, 0x7632, R54 ;  /* 0x0000763222367816 */ /* 0x000fe40000000036 */
[----:B------:R-:W-:-:S02]  /*25b0*/  PRMT R59, R37, 0x7632, R59 ;  /* 0x00007632253b7816 */ /* 0x000fc4000000003b */
[----:B------:R-:W-:Y:S02]  /*25c0*/  PRMT R40, R40, 0x7632, R40 ;  /* 0x0000763228287816 */ /* 0x000fe40000000028 */
[----:B------:R-:W-:-:S07]  /*25d0*/  PRMT R41, R41, 0x7632, R41 ;  /* 0x0000763229297816 */ /* 0x000fce0000000029 */
.L_x_1853:
[----:B------:R-:W-:Y:S05]  /*25e0*/  BSYNC.RECONVERGENT B0 ;  /* 0x0000000000007941 */ /* 0x000fea0003800200 */
.L_x_1852:
        /* <DEDUP_REMOVED lines=23> */
[----:B------:R-:W-:Y:S01]  /*2760*/  IMAD.IADD R33, R61, 0x1, R0 ;  /* 0x000000013d217824 */ /* 0x000fe200078e0200 */
[----:B------:R-:W-:-:S04]  /*2770*/  SHF.R.U32.HI R37, RZ, 0x2, R61 ;  /* 0x00000002ff257819 */ /* 0x000fc8000001163d */
[----:B------:R-:W-:-:S13]  /*2780*/  ISETP.GE.U32.AND P1, PT, R33, R38, PT ;  /* 0x000000262100720c */ /* 0x000fda0003f26070 */
[----:B------:R-:W-:-:S05]  /*2790*/  @!P1 SHF.R.U32.HI R33, RZ, 0x2, R33 ;  /* 0x00000002ff219819 */ /* 0x000fca0000011621 */
        /* <DEDUP_REMOVED lines=12> */
.L_x_1857:
[----:B------:R-:W-:Y:S05]  /*2860*/  BSYNC.RECONVERGENT B0 ;  /* 0x0000000000007941 */ /* 0x000fea0003800200 */
.L_x_1856:
[----:B------:R-:W-:Y:S04]  /*2870*/  BSSY.RECONVERGENT B0, `(.L_x_1858) ;  /* 0x000004d000007945 */ /* 0x000fe80003800200 */
[----:B------:R-:W-:Y:S05]  /*2880*/  @P0 BRA `(.L_x_1859) ;  /* 0x00000004002c0947 */ /* 0x000fea0003800000 */
[----:B------:R-:W-:Y:S01]  /*2890*/  PRMT R33, R51, 0x9910, RZ ;  /* 0x0000991033217816 */ /* 0x000fe200000000ff */
[----:B------:R-:W-:Y:S01]  /*28a0*/  IMAD.IADD R51, R49, 0x1, R0 ;  /* 0x0000000131337824 */ /* 0x000fe200078e0200 */
[----:B------:R-:W-:Y:S02]  /*28b0*/  PRMT R52, R52, 0x9910, RZ ;  /* 0x0000991034347816 */ /* 0x000fe400000000ff */
[----:B------:R-:W-:Y:S02]  /*28c0*/  PRMT R18, R50, 0x9910, RZ ;  /* 0x0000991032127816 */ /* 0x000fe400000000ff */
[----:B------:R-:W-:Y:S02]  /*28d0*/  ISETP.GE.U32.AND P0, PT, R51, R38, PT ;  /* 0x000000263300720c */ /* 0x000fe40003f06070 */
[----:B------:R-:W-:Y:S02]  /*28e0*/  PRMT R32, R53, 0x9910, RZ ;  /* 0x0000991035207816 */ /* 0x000fe400000000ff */
[----:B------:R-:W-:-:S02]  /*28f0*/  MOV R49, R52 ;  /* 0x0000003400317202 */ /* 0x000fc40000000f00 */
[----:B------:R-:W-:Y:S02]  /*2900*/  LOP3.LUT R21, R21, R18, RZ, 0x3c, !PT ;  /* 0x0000001215157212 */ /* 0x000fe400078e3cff */
[----:B------:R-:W-:Y:S02]  /*2910*/  SHF.R.S32.HI R19, RZ, 0x1f, R18 ;  /* 0x0000001fff137819 */ /* 0x000fe40000011412 */
[----:B------:R-:W-:Y:S02]  /*2920*/  LOP3.LUT R16, R16, R49, RZ, 0x3c, !PT ;  /* 0x0000003110107212 */ /* 0x000fe400078e3cff */
[----:B------:R-:W-:Y:S02]  /*2930*/  LOP3.LUT R15, R15, R32, RZ, 0x3c, !PT ;  /* 0x000000200f0f7212 */ /* 0x000fe400078e3cff */
[----:B------:R-:W-:Y:S02]  /*2940*/  SHF.R.S32.HI R18, RZ, 0x1f, R33 ;  /* 0x0000001fff127819 */ /* 0x000fe40000011421 */
[----:B------:R-:W-:-:S02]  /*2950*/  SHF.R.S32.HI R49, RZ, 0x1f, R49 ;  /* 0x0000001fff317819 */ /* 0x000fc40000011431 */
[----:B------:R-:W-:Y:S02]  /*2960*/  SHF.R.S32.HI R32, RZ, 0x1f, R32 ;  /* 0x0000001fff207819 */ /* 0x000fe40000011420 */
[----:B------:R-:W-:Y:S02]  /*2970*/  LOP3.LUT R20, R20, R33, RZ, 0x3c, !PT ;  /* 0x0000002114147212 */ /* 0x000fe400078e3cff */
        /* <DEDUP_REMOVED lines=9> */
[----:B------:R-:W-:Y:S02]  /*2a10*/  PRMT R32, R55, 0x9910, RZ ;  /* 0x0000991037207816 */ /* 0x000fe400000000ff */
[----:B------:R-:W-:Y:S02]  /*2a20*/  PRMT R49, R56, 0x9910, RZ ;  /* 0x0000991038317816 */ /* 0x000fe400000000ff */
[----:B------:R-:W-:-:S02]  /*2a30*/  LOP3.LUT R13, R13, R18, RZ, 0x3c, !PT ;  /* 0x000000120d0d7212 */ /* 0x000fc400078e3cff */
[----:B------:R-:W-:Y:S02]  /*2a40*/  SHF.R.S32.HI R19, RZ, 0x1f, R18 ;  /* 0x0000001fff137819 */ /* 0x000fe40000011412 */
[----:B------:R-:W-:Y:S02]  /*2a50*/  LOP3.LUT R14, R14, R33, RZ, 0x3c, !PT ;  /* 0x000000210e0e7212 */ /* 0x000fe400078e3cff */
[----:B------:R-:W-:Y:S02]  /*2a60*/  SHF.R.S32.HI R18, RZ, 0x1f, R33 ;  /* 0x0000001fff127819 */ /* 0x000fe40000011421 */
[----:B------:R-:W-:Y:S02]  /*2a70*/  LOP3.LUT R11, R11, R32, RZ, 0x3c, !PT ;  /* 0x000000200b0b7212 */ /* 0x000fe400078e3cff */
[----:B------:R-:W-:Y:S02]  /*2a80*/  SHF.R.S32.HI R33, RZ, 0x1f, R32 ;  /* 0x0000001fff217819 */ /* 0x000fe40000011420 */
[----:B------:R-:W-:-:S02]  /*2a90*/  SHF.R.S32.HI R32, RZ, 0x1f, R49 ;  /* 0x0000001fff207819 */ /* 0x000fc40000011431 */
        /* <DEDUP_REMOVED lines=10> */
[----:B------:R-:W-:Y:S02]  /*2b40*/  MOV R19, R58 ;  /* 0x0000003a00137202 */ /* 0x000fe40000000f00 */
[----:B------:R-:W-:Y:S02]  /*2b50*/  PRMT R33, R37, 0x9910, RZ ;  /* 0x0000991025217816 */ /* 0x000fe400000000ff */
        /* <DEDUP_REMOVED lines=14> */
[----:B------:R-:W-:Y:S02]  /*2c40*/  PRMT R19, R35, 0x9910, RZ ;  /* 0x0000991023137816 */ /* 0x000fe400000000ff */
[----:B------:R-:W-:Y:S02]  /*2c50*/  PRMT R18, R40, 0x9910, RZ ;  /* 0x0000991028127816 */ /* 0x000fe400000000ff */
[----:B------:R-:W-:Y:S02]  /*2c60*/  PRMT R33, R36, 0x9910, RZ ;  /* 0x0000991024217816 */ /* 0x000fe400000000ff */
        /* <DEDUP_REMOVED lines=12> */
[----:B------:R-:W-:-:S07]  /*2d30*/  LOP3.LUT R24, R24, R33, RZ, 0x3c, !PT ;  /* 0x0000002118187212 */ /* 0x000fce00078e3cff */
.L_x_1859:
[----:B------:R-:W-:Y:S05]  /*2d40*/  BSYNC.RECONVERGENT B0 ;  /* 0x0000000000007941 */ /* 0x000fea0003800200 */
.L_x_1858:
        /* <DEDUP_REMOVED lines=17> */
.L_x_1851:
        /* <DEDUP_REMOVED lines=37> */
[----:B------:R-:W-:Y:S01]  /*30b0*/  IMAD.MOV.U32 R39, RZ, RZ, R20 ;  /* 0x000000ffff277224 */ /* 0x000fe200078e0014 */
        /* <DEDUP_REMOVED lines=29> */
[----:B------:R-:W-:-:S07]  /*3290*/  IMAD.MOV.U32 R33, RZ, RZ, R20 ;  /* 0x000000ffff217224 */ /* 0x000fce00078e0014 */
.L_x_1864:
[----:B------:R-:W-:Y:S02]  /*32a0*/  IMAD R34, R54, R3, RZ ;  /* 0x0000000336227224 */ /* 0x000fe400078e02ff */
[----:B------:R-:W-:-:S03]  /*32b0*/  IMAD.IADD R3, R3, 0x1, R0 ;  /* 0x0000000103037824 */ /* 0x000fc600078e0200 */
[----:B------:R-:W-:Y:S01]  /*32c0*/  SHF.R.U32.HI R35, RZ, 0x2, R34 ;  /* 0x00000002ff237819 */ /* 0x000fe20000011622 */
[----:B------:R-:W-:-:S04]  /*32d0*/  IMAD R36, R54, R3, RZ ;  /* 0x0000000336247224 */ /* 0x000fc800078e02ff */
[----:B------:R-:W-:Y:S01]  /*32e0*/  IMAD.WIDE.U32 R34, R35, 0x8, R18 ;  /* 0x0000000823227825 */ /* 0x000fe200078e0012 */
[----:B------:R-:W-:Y:S02]  /*32f0*/  SHF.R.U32.HI R37, RZ, 0x2, R36 ;  /* 0x00000002ff257819 */ /* 0x000fe40000011624 */
[----:B------:R-:W-:-:S03]  /*3300*/  IADD3 R3, PT, PT, R3, R0, RZ ;  /* 0x0000000003037210 */ /* 0x000fc60007ffe0ff */
[----:B------:R-:W2:Y:S01]  /*3310*/  LDG.E.64 R34, desc[UR36][R34.64] ;  /* 0x0000002422227981 */ /* 0x000ea2000c1e1b00 */
[----:B------:R-:W-:-:S04]  /*3320*/  IMAD.WIDE.U32 R36, R37, 0x8, R18 ;  /* 0x0000000825247825 */ /* 0x000fc800078e0012 */
[C---:B------:R-:W-:Y:S02]  /*3330*/  IMAD R40, R54.reuse, R3, RZ ;  /* 0x0000000336287224 */ /* 0x040fe400078e02ff */
[----:B------:R-:W3:Y:S01]  /*3340*/  LDG.E.64 R36, desc[UR36][R36.64] ;  /* 0x0000002424247981 */ /* 0x000ee2000c1e1b00 */
[----:B------:R-:W-:Y:S02]  /*3350*/  IMAD.IADD R3, R3, 0x1, R0 ;  /* 0x0000000103037824 */ /* 0x000fe400078e0200 */
[----:B------:R-:W-:Y:S02]  /*3360*/  SHF.R.U32.HI R41, RZ, 0x2, R40 ;  /* 0x00000002ff297819 */ /* 0x000fe40000011628 */
[----:B------:R-:W-:-:S03]  /*3370*/  IMAD R42, R54, R3, RZ ;  /* 0x00000003362a7224 */ /* 0x000fc600078e02ff */
[----:B------:R-:W-:Y:S02]  /*3380*/  IMAD.WIDE.U32 R40, R41, 0x8, R18 ;  /* 0x0000000829287825 */ /* 0x000fe400078e0012 */
[----:B------:R-:W-:-:S04]  /*3390*/  SHF.R.U32.HI R43, RZ, 0x2, R42 ;  /* 0x00000002ff2b7819 */ /* 0x000fc8000001162a */
[----:B------:R-:W4:Y:S01]  /*33a0*/  LDG.E.64 R40, desc[UR36][R40.64] ;  /* 0x0000002428287981 */ /* 0x000f22000c1e1b00 */
[----:B------:R-:W-:-:S06]  /*33b0*/  IMAD.WIDE.U32 R42, R43, 0x8, R18 ;  /* 0x000000082b2a7825 */ /* 0x000fcc00078e0012 */
[----:B------:R-:W5:Y:S01]  /*33c0*/  LDG.E.64 R42, desc[UR36][R42.64] ;  /* 0x000000242a2a7981 */ /* 0x000f62000c1e1b00 */
[----:B------:R-:W-:-:S04]  /*33d0*/  IMAD.IADD R3, R3, 0x1, R0 ;  /* 0x0000000103037824 */ /* 0x000fc800078e0200 */
[----:B------:R-:W-:-:S05]  /*33e0*/  IMAD R51, R0, 0x3, R3 ;  /* 0x0000000300337824 */ /* 0x000fca00078e0203 */
[----:B------:R-:W-:Y:S02]  /*33f0*/  ISETP.GE.U32.AND P0, PT, R51, R38, PT ;  /* 0x000000263300720c */ /* 0x000fe40003f06070 */
[C---:B--2---:R-:W-:Y:S02]  /*3400*/  PRMT R52, R34.reuse, 0xbb32, RZ ;  /* 0x0000bb3222347816 */ /* 0x044fe400000000ff */
[C---:B------:R-:W-:Y:S02]  /*3410*/  PRMT R53, R35.reuse, 0x9910, RZ ;  /* 0x0000991023357816 */ /* 0x040fe400000000ff */
        /* <DEDUP_REMOVED lines=8> */
[----:B------:R-:W-:-:S02]  /*34a0*/  LOP3.LUT R46, R46, R51, RZ, 0x3c, !PT ;  /* 0x000000332e2e7212 */ /* 0x000fc400078e3cff */
[----:B------:R-:W-:Y:S02]  /*34b0*/  SHF.R.S32.HI R50, RZ, 0x1f, R51 ;  /* 0x0000001fff327819 */ /* 0x000fe40000011433 */
[----:B------:R-:W-:Y:S02]  /*34c0*/  LOP3.LUT R39, R39, R52, RZ, 0x3c, !PT ;  /* 0x0000003427277212 */ /* 0x000fe400078e3cff */
[----:B---3--:R-:W-:Y:S02]  /*34d0*/  PRMT R51, R36, 0x9910, RZ ;  /* 0x0000991024337816 */ /* 0x008fe400000000ff */
[----:B------:R-:W-:Y:S02]  /*34e0*/  LOP3.LUT R44, R44, R53, RZ, 0x3c, !PT ;  /* 0x000000352c2c7212 */ /* 0x000fe400078e3cff */
[----:B------:R-:W-:Y:S02]  /*34f0*/  PRMT R52, R36, 0xbb32, RZ ;  /* 0x0000bb3224347816 */ /* 0x000fe400000000ff */
[----:B------:R-:W-:-:S02]  /*3500*/  LOP3.LUT R45, R45, R56, RZ, 0x3c, !PT ;  /* 0x000000382d2d7212 */ /* 0x000fc400078e3cff */
[----:B------:R-:W-:Y:S02]  /*3510*/  PRMT R53, R37, 0x9910, RZ ;  /* 0x0000991025357816 */ /* 0x000fe400000000ff */
        /* <DEDUP_REMOVED lines=11> */
[C---:B----4-:R-:W-:Y:S02]  /*35d0*/  PRMT R50, R40.reuse, 0x9910, RZ ;  /* 0x0000991028327816 */ /* 0x050fe400000000ff */
[----:B------:R-:W-:Y:S02]  /*35e0*/  LOP3.LUT R29, R29, R52, RZ, 0x3c, !PT ;  /* 0x000000341d1d7212 */ /* 0x000fe400078e3cff */
[----:B------:R-:W-:Y:S02]  /*35f0*/  PRMT R53, R40, 0xbb32, RZ ;  /* 0x0000bb3228357816 */ /* 0x000fe400000000ff */
[C---:B------:R-:W-:Y:S02]  /*3600*/  PRMT R52, R41.reuse, 0x9910, RZ ;  /* 0x0000991029347816 */ /* 0x040fe400000000ff */
        /* <DEDUP_REMOVED lines=12> */
[----:B-----5:R-:W-:Y:S02]  /*36d0*/  PRMT R50, R42, 0x9910, RZ ;  /* 0x000099102a327816 */ /* 0x020fe400000000ff */
[----:B------:R-:W-:-:S02]  /*36e0*/  LOP3.LUT R25, R25, R52, RZ, 0x3c, !PT ;  /* 0x0000003419197212 */ /* 0x000fc400078e3cff */
[----:B------:R-:W-:Y:S02]  /*36f0*/  PRMT R53, R42, 0xbb32, RZ ;  /* 0x0000bb322a357816 */ /* 0x000fe400000000ff */
[C---:B------:R-:W-:Y:S02]  /*3700*/  PRMT R55, R43.reuse, 0xbb32, RZ ;  /* 0x0000bb322b377816 */ /* 0x040fe400000000ff */
[----:B------:R-:W-:Y:S02]  /*3710*/  PRMT R52, R43, 0x9910, RZ ;  /* 0x000099102b347816 */ /* 0x000fe400000000ff */
[----:B------:R-:W-:Y:S02]  /*3720*/  LOP3.LUT R28, R28, R51, RZ, 0x3c, !PT ;  /* 0x000000331c1c7212 */ /* 0x000fe400078e3cff */
        /* <DEDUP_REMOVED lines=15> */
.L_x_1863:
        /* <DEDUP_REMOVED lines=14> */
.L_x_1862:
[----:B------:R-:W-:Y:S05]  /*3900*/  BSYNC.RECONVERGENT B0 ;  /* 0x0000000000007941 */ /* 0x000fea0003800200 */
.L_x_1861:
        /* <DEDUP_REMOVED lines=25> */
[----:B------:R-:W-:-:S05]  /*3aa0*/  IMAD.IADD R35, R61, 0x1, R0 ;  /* 0x000000013d237824 */ /* 0x000fca00078e0200 */
        /* <DEDUP_REMOVED lines=17> */
.L_x_1866:
[----:B------:R-:W-:Y:S05]  /*3bc0*/  BSYNC.RECONVERGENT B0 ;  /* 0x0000000000007941 */ /* 0x000fea0003800200 */
.L_x_1865:
[----:B------:R-:W-:Y:S04]  /*3bd0*/  BSSY.RECONVERGENT B0, `(.L_x_1867) ;  /* 0x000004d000007945 */ /* 0x000fe80003800200 */
[----:B------:R-:W-:Y:S05]  /*3be0*/  @P0 BRA `(.L_x_1868) ;  /* 0x00000004002c0947 */ /* 0x000fea0003800000 */
[----:B------:R-:W-:Y:S02]  /*3bf0*/  IADD3 R35, PT, PT, R3, R0, RZ ;  /* 0x0000000003237210 */ /* 0x000fe40007ffe0ff */
[----:B------:R-:W-:Y:S02]  /*3c00*/  PRMT R50, R50, 0x9910, RZ ;  /* 0x0000991032327816 */ /* 0x000fe400000000ff */
[----:B------:R-:W-:Y:S02]  /*3c10*/  PRMT R53, R53, 0x9910, RZ ;  /* 0x0000991035357816 */ /* 0x000fe400000000ff */
[----:B------:R-:W-:Y:S01]  /*3c20*/  ISETP.GE.U32.AND P0, PT, R35, R38, PT ;  /* 0x000000262300720c */ /* 0x000fe20003f06070 */
[----:B------:R-:W-:Y:S01]  /*3c30*/  IMAD.MOV.U32 R3, RZ, RZ, R50 ;  /* 0x000000ffff037224 */ /* 0x000fe200078e0032 */
[----:B------:R-:W-:Y:S01]  /*3c40*/  PRMT R34, R51, 0x9910, RZ ;  /* 0x0000991033227816 */ /* 0x000fe200000000ff */
[----:B------:R-:W-:Y:S01]  /*3c50*/  IMAD.MOV.U32 R50, RZ, RZ, R53 ;  /* 0x000000ffff327224 */ /* 0x000fe200078e0035 */
[----:B------:R-:W-:-:S02]  /*3c60*/  PRMT R19, R52, 0x9910, RZ ;  /* 0x0000991034137816 */ /* 0x000fc400000000ff */
        /* <DEDUP_REMOVED lines=67> */
.L_x_1868:
[----:B------:R-:W-:Y:S05]  /*40a0*/  BSYNC.RECONVERGENT B0 ;  /* 0x0000000000007941 */ /* 0x000fea0003800200 */
.L_x_1867:
        /* <DEDUP_REMOVED lines=17> */
.L_x_1860:
        /* <DEDUP_REMOVED lines=71> */
[----:B------:R-:W-:Y:S02]  /*4630*/  IMAD.MOV.U32 R42, RZ, RZ, R24 ;  /* 0x000000ffff2a7224 */ /* 0x000fe400078e0018 */
[----:B0-----:R-:W-:-:S07]  /*4640*/  VIADD R50, R38, 0x1 ;  /* 0x0000000126327836 */ /* 0x001fce0000000000 */
.L_x_1876:
        /* <DEDUP_REMOVED lines=19> */
[----:B------:R-:W-:Y:S01]  /*4780*/  MOV R39, R3 ;  /* 0x0000000300277202 */ /* 0x000fe20000000f00 */
        /* <DEDUP_REMOVED lines=9> */
[----:B------:R-:W0:Y:S04]  /*4820*/  LDCU UR73, c[0x0][0x400] ;  /* 0x00008000ff4977ac */ /* 0x000e280008000800 */
[----:B------:R-:W-:Y:S01]  /*4830*/  IMAD.MOV R38, RZ, RZ, -R39 ;  /* 0x000000ffff267224 */ /* 0x000fe200078e0a27 */
[----:B------:R-:W0:Y:S03]  /*4840*/  LDCU UR72, c[0x0][0x50c] ;  /* 0x0000a180ff4877ac */ /* 0x000e260008000800 */
        /* <DEDUP_REMOVED lines=270> */
.L_x_1872:
[----:B------:R-:W-:-:S04]  /*5930*/  LOP3.LUT R39, R45, 0xfffffff8, RZ, 0xc0, !PT ;  /* 0xfffffff82d277812 */ /* 0x000fc800078ec0ff */
[----:B------:R-:W-:-:S05]  /*5940*/  IADD3 R38, P1, PT, R39, R18, RZ ;  /* 0x0000001227267210 */ /* 0x000fca0007f3e0ff */
[----:B------:R-:W-:-:S06]  /*5950*/  IMAD.X R39, RZ, RZ, R19, P1 ;  /* 0x000000ffff277224 */ /* 0x000fcc00008e0613 */
[----:B------:R-:W2:Y:S01]  /*5960*/  LDG.E.64 R38, desc[UR36][R38.64] ;  /* 0x0000002426267981 */ /* 0x000ea2000c1e1b00 */
[----:B------:R-:W-:Y:S01]  /*5970*/  IADD3 R57, PT, PT, R3, UR4, RZ ;  /* 0x0000000403397c10 */ /* 0x000fe2000fffe0ff */
[----:B------:R-:W-:-:S04]  /*5980*/  IMAD.MOV.U32 R56, RZ, RZ, RZ ;  /* 0x000000ffff387224 */ /* 0x000fc800078e00ff */
[----:B------:R-:W-:-:S05]  /*5990*/  IMAD.HI.U32 R45, R57, UR22, R56 ;  /* 0x00000016392d7c27 */ /* 0x000fca000f8e0038 */
[----:B------:R-:W-:-:S05]  /*59a0*/  SHF.R.U32.HI R51, RZ, UR23, R45 ;  /* 0x00000017ff337c19 */ /* 0x000fca000801162d */
[----:B------:R-:W-:-:S04]  /*59b0*/  IMAD.MOV R45, RZ, RZ, -R51 ;  /* 0x000000ffff2d7224 */ /* 0x000fc800078e0a33 */
[----:B------:R-:W-:-:S04]  /*59c0*/  IMAD R48, R45, UR21, R57 ;  /* 0x000000152d307c24 */ /* 0x000fc8000f8e0239 */
[----:B------:R-:W-:Y:S01]  /*59d0*/  IMAD R48, R48, UR5, RZ ;  /* 0x0000000530307c24 */ /* 0x000fe2000f8e02ff */
[C---:B--2---:R-:W-:Y:S02]  /*59e0*/  PRMT R46, R38.reuse, 0x7610, R46 ;  /* 0x00007610262e7816 */ /* 0x044fe4000000002e */
[----:B------:R-:W-:Y:S02]  /*59f0*/  PRMT R45, R38, 0x7632, R45 ;  /* 0x00007632262d7816 */ /* 0x000fe4000000002d */
[C---:B------:R-:W-:Y:S02]  /*5a00*/  PRMT R49, R39.reuse, 0x7610, R49 ;  /* 0x0000761027317816 */ /* 0x040fe40000000031 */
[----:B------:R-:W-:Y:S01]  /*5a10*/  PRMT R47, R39, 0x7632, R47 ;  /* 0x00007632272f7816 */ /* 0x000fe2000000002f */
[----:B------:R-:W-:Y:S06]  /*5a20*/  BRA.U !UP0, `(.L_x_1873) ;  /* 0x0000000d08947547 */ /* 0x000fec000b800000 */
        /* <DEDUP_REMOVED lines=229> */
.L_x_1873:
        /* <DEDUP_REMOVED lines=237> */
[----:B------:R-:W2:Y:S02]  /*7750*/  @P1 LDC R58, c[0x0][0x560] ;  /* 0x00015800ff3a1b82 */ /* 0x000ea40000000800 */
[----:B------:R-:W-:Y:S02]  /*7760*/  IMAD R51, R52, UR52, R51 ;  /* 0x0000003434337c24 */ /* 0x000fe4000f8e0233 */
[----:B-1----:R-:W-:-:S04]  /*7770*/  @P1 IMAD.HI.U32 R38, R63, R38, R62 ;  /* 0x000000263f261227 */ /* 0x002fc800078e003e */
[----:B------:R-:W-:Y:S01]  /*7780*/  IMAD R48, R51, UR31, R48 ;  /* 0x0000001f33307c24 */ /* 0x000fe2000f8e0230 */
[----:B------:R-:W-:-:S05]  /*7790*/  @P1 SHF.R.U32.HI R38, RZ, R39, R38 ;  /* 0x00000027ff261219 */ /* 0x000fca0000011626 */
[----:B------:R-:W-:-:S04]  /*77a0*/  @P1 IMAD.MOV R39, RZ, RZ, -R38 ;  /* 0x000000ffff271224 */ /* 0x000fc800078e0a26 */
[----:B0-----:R-:W-:-:S04]  /*77b0*/  @P1 IMAD R63, R55, R39, R63 ;  /* 0x00000027373f1224 */ /* 0x001fc800078e023f */
[----:B--2---:R-:W-:-:S07]  /*77c0*/  @P1 IMAD R48, R63, R58, R48 ;  /* 0x0000003a3f301224 */ /* 0x004fce00078e0230 */
.L_x_1874:
        /* <DEDUP_REMOVED lines=245> */
.L_x_1875:
[----:B------:R-:W-:-:S04]  /*8720*/  LOP3.LUT R39, R48, 0xfffffff8, RZ, 0xc0, !PT ;  /* 0xfffffff830277812 */ /* 0x000fc800078ec0ff */
[----:B------:R-:W-:-:S05]  /*8730*/  IADD3 R38, P1, PT, R39, R18, RZ ;  /* 0x0000001227267210 */ /* 0x000fca0007f3e0ff */
[----:B------:R-:W-:-:S06]  /*8740*/  IMAD.X R39, RZ, RZ, R19, P1 ;  /* 0x000000ffff277224 */ /* 0x000fcc00008e0613 */
[----:B------:R-:W2:Y:S02]  /*8750*/  LDG.E.64 R38, desc[UR36][R38.64] ;  /* 0x0000002426267981 */ /* 0x000ea4000c1e1b00 */
[C---:B--2---:R-:W-:Y:S02]  /*8760*/  PRMT R62, R38.reuse, 0x7610, R62 ;  /* 0x00007610263e7816 */ /* 0x044fe4000000003e */
[----:B------:R-:W-:Y:S02]  /*8770*/  PRMT R56, R38, 0x7632, R56 ;  /* 0x0000763226387816 */ /* 0x000fe40000000038 */
[C---:B------:R-:W-:Y:S02]  /*8780*/  PRMT R57, R39.reuse, 0x7610, R57 ;  /* 0x0000761027397816 */ /* 0x040fe40000000039 */
[----:B------:R-:W-:-:S07]  /*8790*/  PRMT R55, R39, 0x7632, R55 ;  /* 0x0000763227377816 */ /* 0x000fce0000000037 */
.L_x_1871:
[----:B------:R-:W-:Y:S01]  /*87a0*/  PRMT R38, R46, 0x9910, RZ ;  /* 0x000099102e267816 */ /* 0x000fe200000000ff */
[----:B------:R-:W1:Y:S01]  /*87b0*/  LDCU UR5, c[0x0][0x394] ;  /* 0x00007280ff0577ac */ /* 0x000e620008000800 */
[----:B------:R-:W-:Y:S02]  /*87c0*/  PRMT R39, R45, 0x9910, RZ ;  /* 0x000099102d277816 */ /* 0x000fe400000000ff */
[----:B------:R-:W-:Y:S02]  /*87d0*/  SHF.R.S32.HI R48, RZ, 0x1f, R38 ;  /* 0x0000001fff307819 */ /* 0x000fe40000011426 */
[----:B------:R-:W-:Y:S02]  /*87e0*/  SHF.R.S32.HI R63, RZ, 0x1f, R39 ;  /* 0x0000001fff3f7819 */ /* 0x000fe40000011427 */
[----:B------:R-:W-:Y:S02]  /*87f0*/  LOP3.LUT R20, R20, R39, RZ, 0x3c, !PT ;  /* 0x0000002714147212 */ /* 0x000fe400078e3cff */
[----:B------:R-:W-:-:S02]  /*8800*/  PRMT R39, R49, 0x9910, RZ ;  /* 0x0000991031277816 */ /* 0x000fc400000000ff */
[----:B------:R-:W-:Y:S02]  /*8810*/  LOP3.LUT R21, R21, R38, RZ, 0x3c, !PT ;  /* 0x0000002615157212 */ /* 0x000fe400078e3cff */
[----:B------:R-:W-:Y:S02]  /*8820*/  LOP3.LUT R43, R43, R48, RZ, 0x3c, !PT ;  /* 0x000000302b2b7212 */ /* 0x000fe400078e3cff */
[----:B------:R-:W-:Y:S02]  /*8830*/  PRMT R48, R47, 0x9910, RZ ;  /* 0x000099102f307816 */ /* 0x000fe400000000ff */
[----:B------:R-:W-:Y:S02]  /*8840*/  SHF.R.S32.HI R38, RZ, 0x1f, R39 ;  /* 0x0000001fff267819 */ /* 0x000fe40000011427 */
[----:B------:R-:W-:Y:S02]  /*8850*/  PRMT R65, R53, 0x9910, RZ ;  /* 0x0000991035417816 */ /* 0x000fe400000000ff */
[----:B------:R-:W-:-:S02]  /*8860*/  PRMT R64, R54, 0x9910, RZ ;  /* 0x0000991036407816 */ /* 0x000fc400000000ff */
[----:B------:R-:W-:Y:S02]  /*8870*/  LOP3.LUT R16, R16, R39, RZ, 0x3c, !PT ;  /* 0x0000002710107212 */ /* 0x000fe400078e3cff */
[----:B------:R-:W-:Y:S02]  /*8880*/  LOP3.LUT R15, R15, R48, RZ, 0x3c, !PT ;  /* 0x000000300f0f7212 */ /* 0x000fe400078e3cff */
[----:B------:R-:W-:Y:S02]  /*8890*/  SHF.R.S32.HI R39, RZ, 0x1f, R48 ;  /* 0x0000001fff277819 */ /* 0x000fe40000011430 */
[----:B------:R-:W-:Y:S02]  /*88a0*/  LOP3.LUT R41, R41, R38, RZ, 0x3c, !PT ;  /* 0x0000002629297212 */ /* 0x000fe400078e3cff */
[----:B------:R-:W-:Y:S02]  /*88b0*/  LOP3.LUT R42, R42, R63, RZ, 0x3c, !PT ;  /* 0x0000003f2a2a7212 */ /* 0x000fe400078e3cff */
[----:B------:R-:W-:-:S02]  /*88c0*/  PRMT R48, R60, 0x9910, RZ ;  /* 0x000099103c307816 */ /* 0x000fc400000000ff */
[----:B------:R-:W-:Y:S02]  /*88d0*/  LOP3.LUT R14, R14, R65, RZ, 0x3c, !PT ;  /* 0x000000410e0e7212 */ /* 0x000fe400078e3cff */
[----:B------:R-:W-:Y:S02]  /*88e0*/  SHF.R.S32.HI R38, RZ, 0x1f, R65 ;  /* 0x0000001fff267819 */ /* 0x000fe40000011441 */
[----:B------:R-:W-:Y:S02]  /*88f0*/  SHF.R.S32.HI R63, RZ, 0x1f, R64 ;  /* 0x0000001fff3f7819 */ /* 0x000fe40000011440 */
[----:B------:R-:W-:Y:S02]  /*8900*/  PRMT R65, R52, 0x9910, RZ ;  /* 0x0000991034417816 */ /* 0x000fe400000000ff */
[----:B------:R-:W-:Y:S02]  /*8910*/  LOP3.LUT R40, R40, R39, RZ, 0x3c, !PT ;  /* 0x0000002728287212 */ /* 0x000fe400078e3cff */
[----:B------:R-:W-:-:S02]  /*8920*/  LOP3.LUT R11, R11, R48, RZ, 0x3c, !PT ;  /* 0x000000300b0b7212 */ /* 0x000fc400078e3cff */
[----:B------:R-:W-:Y:S02]  /*8930*/  SHF.R.S32.HI R39, RZ, 0x1f, R48 ;  /* 0x0000001fff277819 */ /* 0x000fe40000011430 */
[----:B------:R-:W-:Y:S02]  /*8940*/  LOP3.LUT R34, R34, R63, RZ, 0x3c, !PT ;  /* 0x0000003f22227212 */ /* 0x000fe400078e3cff */
[----:B------:R-:W-:Y:S02]  /*8950*/  SHF.R.S32.HI R48, RZ, 0x1f, R65 ;  /* 0x0000001fff307819 */ /* 0x000fe40000011441 */
[----:B------:R-:W-:Y:S02]  /*8960*/  PRMT R63, R59, 0x9910, RZ ;  /* 0x000099103b3f7816 */ /* 0x000fe400000000ff */
[----:B------:R-:W-:Y:S02]  /*8970*/  LOP3.LUT R35, R35, R38, RZ, 0x3c, !PT ;  /* 0x0000002623237212 */ /* 0x000fe400078e3cff */
[----:B------:R-:W-:-:S02]  /*8980*/  LOP3.LUT R31, R31, R48, RZ, 0x3c, !PT ;  /* 0x000000301f1f7212 */ /* 0x000fc400078e3cff */
[----:B------:R-:W-:Y:S02]  /*8990*/  SHF.R.S32.HI R38, RZ, 0x1f, R63 ;  /* 0x0000001fff267819 */ /* 0x000fe4000001143f */
[----:B------:R-:W-:Y:S02]  /*89a0*/  MOV R48, UR4 ;  /* 0x0000000400307c02 */ /* 0x000fe40008000f00 */
[----:B------:R-:W-:Y:S02]  /*89b0*/  LOP3.LUT R32, R32, R39, RZ, 0x3c, !PT ;  /* 0x0000002720207212 */ /* 0x000fe400078e3cff */
[----:B------:R-:W-:Y:S01]  /*89c0*/  LOP3.LUT R33, R33, R38, RZ, 0x3c, !PT ;  /* 0x0000002621217212 */ /* 0x000fe200078e3cff */
[----:B------:R-:W-:Y:S01]  /*89d0*/  IMAD R3, R48, 0x4, R3 ;  /* 0x0000000430037824 */ /* 0x000fe200078e0203 */
[----:B------:R-:W-:Y:S02]  /*89e0*/  PRMT R39, R58, 0x9910, RZ ;  /* 0x000099103a277816 */ /* 0x000fe400000000ff */
[----:B------:R-:W-:-:S02]  /*89f0*/  PRMT R38, R51, 0x9910, RZ ;  /* 0x0000991033267816 */ /* 0x000fc400000000ff */
[----:B------:R-:W-:Y:S02]  /*8a00*/  LOP3.LUT R13, R13, R64, RZ, 0x3c, !PT ;  /* 0x000000400d0d7212 */ /* 0x000fe400078e3cff */
[----:B------:R-:W-:Y:S02]  /*8a10*/  LOP3.LUT R12, R12, R63, RZ, 0x3c, !PT ;  /* 0x0000003f0c0c7212 */ /* 0x000fe400078e3cff */
[----:B------:R-:W-:Y:S02]  /*8a20*/  LOP3.LUT R8, R8, R39, RZ, 0x3c, !PT ;  /* 0x0000002708087212 */ /* 0x000fe400078e3cff */
[----:B------:R-:W-:Y:S01]  /*8a30*/  SHF.R.S32.HI R64, RZ, 0x1f, R39 ;  /* 0x0000001fff407819 */ /* 0x000fe20000011427 */
[----:B------:R-:W-:Y:S01]  /*8a40*/  IMAD R39, R48, 0x3, R3 ;  /* 0x0000000330277824 */ /* 0x000fe200078e0203 */
[----:B------:R-:W-:Y:S02]  /*8a50*/  LOP3.LUT R9, R9, R38, RZ, 0x3c, !PT ;  /* 0x0000002609097212 */ /* 0x000fe400078e3cff */
[----:B------:R-:W-:-:S02]  /*8a60*/  SHF.R.S32.HI R63, RZ, 0x1f, R38 ;  /* 0x0000001fff3f7819 */ /* 0x000fc40000011426 */
[----:B-1----:R-:W-:Y:S02]  /*8a70*/  MOV R38, UR5 ;  /* 0x0000000500267c02 */ /* 0x002fe40008000f00 */
[----:B------:R-:W-:Y:S02]  /*8a80*/  PRMT R66, R61, 0x9910, RZ ;  /* 0x000099103d427816 */ /* 0x000fe400000000ff */
[----:B------:R-:W-:Y:S02]  /*8a90*/  LOP3.LUT R10, R10, R65, RZ, 0x3c, !PT ;  /* 0x000000410a0a7212 */ /* 0x000fe400078e3cff */
[----:B------:R-:W-:Y:S02]  /*8aa0*/  ISETP.GE.U32.AND P1, PT, R39, R38, PT ;  /* 0x000000262700720c */ /* 0x000fe40003f26070 */
[----:B------:R-:W-:Y:S02]  /*8ab0*/  SHF.R.S32.HI R65, RZ, 0x1f, R66 ;  /* 0x0000001fff417819 */ /* 0x000fe40000011442 */
[----:B------:R-:W-:-:S02]  /*8ac0*/  LOP3.LUT R7, R7, R66, RZ, 0x3c, !PT ;  /* 0x0000004207077212 */ /* 0x000fc400078e3cff */
[----:B------:R-:W-:Y:S02]  /*8ad0*/  LOP3.LUT R28, R28, R65, RZ, 0x3c, !PT ;  /* 0x000000411c1c7212 */ /* 0x000fe400078e3cff */
[----:B------:R-:W-:Y:S02]  /*8ae0*/  PRMT R39, R62, 0x9910, RZ ;  /* 0x000099103e277816 */ /* 0x000fe400000000ff */
[----:B------:R-:W-:Y:S02]  /*8af0*/  LOP3.LUT R30, R30, R63, RZ, 0x3c, !PT ;  /* 0x0000003f1e1e7212 */ /* 0x000fe400078e3cff */
[----:B------:R-:W-:Y:S02]  /*8b00*/  PRMT R66, R56, 0x9910, RZ ;  /* 0x0000991038427816 */ /* 0x000fe400000000ff */
[----:B------:R-:W-:Y:S02]  /*8b10*/  PRMT R65, R55, 0x9910, RZ ;  /* 0x0000991037417816 */ /* 0x000fe400000000ff */
[----:B------:R-:W-:-:S02]  /*8b20*/  PRMT R63, R57, 0x9910, RZ ;  /* 0x00009910393f7816 */ /* 0x000fc400000000ff */
[----:B------:R-:W-:Y:S02]  /*8b30*/  LOP3.LUT R29, R29, R64, RZ, 0x3c, !PT ;  /* 0x000000401d1d7212 */ /* 0x000fe400078e3cff */
[----:B------:R-:W-:Y:S02]  /*8b40*/  LOP3.LUT R6, R6, R39, RZ, 0x3c, !PT ;  /* 0x0000002706067212 */ /* 0x000fe400078e3cff */
[----:B------:R-:W-:Y:S02]  /*8b50*/  SHF.R.S32.HI R64, RZ, 0x1f, R39 ;  /* 0x0000001fff407819 */ /* 0x000fe40000011427 */
[----:B------:R-:W-:Y:S02]  /*8b60*/  LOP3.LUT R5, R5, R66, RZ, 0x3c, !PT ;  /* 0x0000004205057212 */ /* 0x000fe400078e3cff */
[----:B------:R-:W-:Y:S02]  /*8b70*/  SHF.R.S32.HI R39, RZ, 0x1f, R66 ;  /* 0x0000001fff277819 */ /* 0x000fe40000011442 */
[----:B------:R-:W-:-:S02]  /*8b80*/  LOP3.LUT R0, R0, R65, RZ, 0x3c, !PT ;  /* 0x0000004100007212 */ /* 0x000fc400078e3cff */
[----:B------:R-:W-:Y:S02]  /*8b90*/  SHF.R.S32.HI R66, RZ, 0x1f, R63 ;  /* 0x0000001fff427819 */ /* 0x000fe4000001143f */
[----:B------:R-:W-:Y:S02]  /*8ba0*/  SHF.R.S32.HI R65, RZ, 0x1f, R65 ;  /* 0x0000001fff417819 */ /* 0x000fe40000011441 */
[----:B------:R-:W-:Y:S02]  /*8bb0*/  LOP3.LUT R4, R4, R63, RZ, 0x3c, !PT ;  /* 0x0000003f04047212 */ /* 0x000fe400078e3cff */
[----:B------:R-:W-:Y:S02]  /*8bc0*/  LOP3.LUT R27, R27, R64, RZ, 0x3c, !PT ;  /* 0x000000401b1b7212 */ /* 0x000fe400078e3cff */
[----:B------:R-:W-:Y:S02]  /*8bd0*/  LOP3.LUT R26, R26, R39, RZ, 0x3c, !PT ;  /* 0x000000271a1a7212 */ /* 0x000fe400078e3cff */
[----:B------:R-:W-:-:S02]  /*8be0*/  LOP3.LUT R25, R25, R66, RZ, 0x3c, !PT ;  /* 0x0000004219197212 */ /* 0x000fc400078e3cff */
[----:B------:R-:W-:Y:S01]  /*8bf0*/  LOP3.LUT R24, R24, R65, RZ, 0x3c, !PT ;  /* 0x0000004118187212 */ /* 0x000fe200078e3cff */
[----:B------:R-:W-:Y:S06]  /*8c00*/  @!P1 BRA `(.L_x_1876) ;  /* 0xffffffb800909947 */ /* 0x000fec000383ffff */
.L_x_1870:
[----:B0-----:R-:W-:Y:S05]  /*8c10*/  BSYNC.RECONVERGENT B0 ;  /* 0x0000000000007941 */ /* 0x001fea0003800200 */
.L_x_1869:
        /* <DEDUP_REMOVED lines=288> */
.L_x_1880:
[----:B------:R-:W-:Y:S02]  /*9e20*/  SHF.R.U32.HI R18, RZ, 0x3, R45 ;  /* 0x00000003ff127819 */ /* 0x000fe4000001162d */
[----:B------:R-:W-:-:S07]  /*9e30*/  MOV R19, RZ ;  /* 0x000000ff00137202 */ /* 0x000fce0000000f00 */
.L_x_1879:
[----:B------:R-:W0:Y:S02]  /*9e40*/  LDCU.64 UR4, c[0x0][0x760] ;  /* 0x0000ec00ff0477ac */ /* 0x000e240008000a00 */
[----:B0-----:R-:W-:-:S05]  /*9e50*/  IADD3 R63, P1, PT, R44, UR4, RZ ;  /* 0x000000042c3f7c10 */ /* 0x001fca000ff3e0ff */
[----:B------:R-:W-:Y:S01]  /*9e60*/  IMAD.X R44, RZ, RZ, UR5, P1 ;  /* 0x00000005ff2c7e24 */ /* 0x000fe200088e06ff */
[----:B------:R-:W-:-:S04]  /*9e70*/  LEA R64, P1, R18, R63, 0x3 ;  /* 0x0000003f12407211 */ /* 0x000fc800078218ff */
[----:B------:R-:W-:-:S05]  /*9e80*/  LEA.HI.X R65, R18, R44, R19, 0x3, P1 ;  /* 0x0000002c12417211 */ /* 0x000fca00008f1c13 */
        /* <DEDUP_REMOVED lines=283> */
.L_x_1882:
[----:B------:R-:W-:Y:S01]  /*b040*/  SHF.R.U32.HI R64, RZ, 0x3, R53 ;  /* 0x00000003ff407819 */ /* 0x000fe20000011635 */
[----:B------:R-:W-:-:S07]  /*b050*/  IMAD.MOV.U32 R65, RZ, RZ, RZ ;  /* 0x000000ffff417224 */ /* 0x000fce00078e00ff */
.L_x_1881:
[----:B------:R-:W-:-:S04]  /*b060*/  LEA R18, P1, R64, R63, 0x3 ;  /* 0x0000003f40127211 */ /* 0x000fc800078218ff */
[----:B------:R-:W-:-:S06]  /*b070*/  LEA.HI.X R19, R64, R44, R65, 0x3, P1 ;  /* 0x0000002c40137211 */ /* 0x000fcc00008f1c41 */
        /* <DEDUP_REMOVED lines=283> */
.L_x_1884:
[----:B------:R-:W-:Y:S01]  /*c230*/  SHF.R.U32.HI R64, RZ, 0x3, R51 ;  /* 0x00000003ff407819 */ /* 0x000fe20000011633 */
[----:B------:R-:W-:-:S07]  /*c240*/  IMAD.MOV.U32 R65, RZ, RZ, RZ ;  /* 0x000000ffff417224 */ /* 0x000fce00078e00ff */
.L_x_1883:
        /* <DEDUP_REMOVED lines=285> */
.L_x_1886:
[----:B------:R-:W-:Y:S01]  /*d420*/  SHF.R.U32.HI R18, RZ, 0x3, R39 ;  /* 0x00000003ff127819 */ /* 0x000fe20000011627 */
[----:B------:R-:W-:-:S07]  /*d430*/  IMAD.MOV.U32 R19, RZ, RZ, RZ ;  /* 0x000000ffff137224 */ /* 0x000fce00078e00ff */
.L_x_1885:
[----:B------:R-:W-:-:S04]  /*d440*/  LEA R36, P0, R18, R63, 0x3 ;  /* 0x0000003f12247211 */ /* 0x000fc800078018ff */
[----:B------:R-:W-:-:S05]  /*d450*/  LEA.HI.X R37, R18, R44, R19, 0x3, P0 ;  /* 0x0000002c12257211 */ /* 0x000fca00000f1c13 */
[----:B------:R-:W2:Y:S02]  /*d460*/  LDG.E.64 R18, desc[UR36][R36.64] ;  /* 0x0000002424127981 */ /* 0x000ea4000c1e1b00 */
[C---:B--2---:R-:W-:Y:S02]  /*d470*/  PRMT R50, R18.reuse, 0x7610, R50 ;  /* 0x0000761012327816 */ /* 0x044fe40000000032 */
[----:B------:R-:W-:Y:S02]  /*d480*/  PRMT R39, R18, 0x7632, R39 ;  /* 0x0000763212277816 */ /* 0x000fe40000000027 */
[C---:B------:R-:W-:Y:S02]  /*d490*/  PRMT R56, R19.reuse, 0x7610, R56 ;  /* 0x0000761013387816 */ /* 0x040fe40000000038 */
[----:B------:R-:W-:-:S07]  /*d4a0*/  PRMT R55, R19, 0x7632, R55 ;  /* 0x0000763213377816 */ /* 0x000fce0000000037 */
.L_x_1878:
[----:B------:R-:W-:Y:S05]  /*d4b0*/  BSYNC.RECONVERGENT B0 ;  /* 0x0000000000007941 */ /* 0x000fea0003800200 */
.L_x_1877:
[----:B------:R-:W-:Y:S01]  /*d4c0*/  ISETP.GE.U32.AND P0, PT, R3, R38, PT ;  /* 0x000000260300720c */ /* 0x000fe20003f06070 */
[----:B------:R-:W-:-:S12]  /*d4d0*/  BSSY.RECONVERGENT B0, `(.L_x_1887) ;  /* 0x000004e000007945 */ /* 0x000fd80003800200 */
[----:B------:R-:W-:Y:S05]  /*d4e0*/  @P0 BRA `(.L_x_1888) ;  /* 0x0000000400300947 */ /* 0x000fea0003800000 */
[----:B------:R-:W-:Y:S02]  /*d4f0*/  PRMT R19, R45, 0x9910, RZ ;  /* 0x000099102d137816 */ /* 0x000fe400000000ff */
[----:B------:R-:W-:Y:S02]  /*d500*/  IADD3 R45, PT, PT, R3, R48, RZ ;  /* 0x00000030032d7210 */ /* 0x000fe40007ffe0ff */
[----:B------:R-:W-:Y:S01]  /*d510*/  PRMT R49, R49, 0x9910, RZ ;  /* 0x0000991031317816 */ /* 0x000fe200000000ff */
[----:B------:R-:W-:Y:S01]  /*d520*/  IMAD.MOV.U32 R3, RZ, RZ, R19 ;  /* 0x000000ffff037224 */ /* 0x000fe200078e0013 */
[----:B------:R-:W-:Y:S02]  /*d530*/  ISETP.GE.U32.AND P0, PT, R45, R38, PT ;  /* 0x000000262d00720c */ /* 0x000fe40003f06070 */
[----:B------:R-:W-:Y:S02]  /*d540*/  PRMT R18, R46, 0x9910, RZ ;  /* 0x000099102e127816 */ /* 0x000fe400000000ff */
[----:B------:R-:W-:-:S02]  /*d550*/  MOV R19, R49 ;  /* 0x0000003100137202 */ /* 0x000fc40000000f00 */
[----:B------:R-:W-:Y:S02]  /*d560*/  PRMT R44, R47, 0x9910, RZ ;  /* 0x000099102f2c7816 */ /* 0x000fe400000000ff */
[----:B------:R-:W-:Y:S02]  /*d570*/  LOP3.LUT R21, R21, R18, RZ, 0x3c, !PT ;  /* 0x0000001215157212 */ /* 0x000fe400078e3cff */
[----:B------:R-:W-:Y:S02]  /*d580*/  LOP3.LUT R20, R20, R3, RZ, 0x3c, !PT ;  /* 0x0000000314147212 */ /* 0x000fe400078e3cff */
[----:B------:R-:W-:Y:S02]  /*d590*/  LOP3.LUT R16, R16, R19, RZ, 0x3c, !PT ;  /* 0x0000001310107212 */ /* 0x000fe400078e3cff */
[----:B------:R-:W-:Y:S02]  /*d5a0*/  SHF.R.S32.HI R36, RZ, 0x1f, R19 ;  /* 0x0000001fff247819 */ /* 0x000fe40000011413 */
[----:B------:R-:W-:-:S02]  /*d5b0*/  SHF.R.S32.HI R18, RZ, 0x1f, R18 ;  /* 0x0000001fff127819 */ /* 0x000fc40000011412 */
[----:B------:R-:W-:Y:S02]  /*d5c0*/  SHF.R.S32.HI R3, RZ, 0x1f, R3 ;  /* 0x0000001fff037819 */ /* 0x000fe40000011403 */
[----:B------:R-:W-:Y:S02]  /*d5d0*/  SHF.R.S32.HI R19, RZ, 0x1f, R44 ;  /* 0x0000001fff137819 */ /* 0x000fe4000001142c */
[----:B------:R-:W-:Y:S02]  /*d5e0*/  LOP3.LUT R15, R15, R44, RZ, 0x3c, !PT ;  /* 0x0000002c0f0f7212 */ /* 0x000fe400078e3cff */
[----:B------:R-:W-:Y:S02]  /*d5f0*/  LOP3.LUT R43, R43, R18, RZ, 0x3c, !PT ;  /* 0x000000122b2b7212 */ /* 0x000fe400078e3cff */
[----:B------:R-:W-:Y:S02]  /*d600*/  LOP3.LUT R42, R42, R3, RZ, 0x3c, !PT ;  /* 0x000000032a2a7212 */ /* 0x000fe400078e3cff */
[----:B------:R-:W-:-:S02]  /*d610*/  LOP3.LUT R41, R41, R36, RZ, 0x3c, !PT ;  /* 0x0000002429297212 */ /* 0x000fc400078e3cff */
        /* <DEDUP_REMOVED lines=24> */
[----:B------:R-:W-:Y:S01]  /*d7a0*/  PRMT R36, R51, 0x9910, RZ ;  /* 0x0000991033247816 */ /* 0x000fe200000000ff */
[----:B------:R-:W-:Y:S01]  /*d7b0*/  IMAD.MOV.U32 R3, RZ, RZ, R52 ;  /* 0x000000ffff037224 */ /* 0x000fe200078e0034 */
        /* <DEDUP_REMOVED lines=31> */
.L_x_1888:
[----:B------:R-:W-:Y:S05]  /*d9b0*/  BSYNC.RECONVERGENT B0 ;  /* 0x0000000000007941 */ /* 0x000fea0003800200 */
.L_x_1887:
        /* <DEDUP_REMOVED lines=16> */
.L_x_1839:
[----:B------:R-:W-:Y:S05]  /*dac0*/  BSYNC.RECONVERGENT B6 ;  /* 0x0000000000067941 */ /* 0x000fea0003800200 */
.L_x_1838:
[----:B------:R-:W0:Y:S02]  /*dad0*/  LDCU UR4, c[0x0][0x3ac] ;  /* 0x00007580ff0477ac */ /* 0x000e240008000800 */
[----:B0-----:R-:W-:-:S09]  /*dae0*/  UISETP.NE.AND UP0, UPT, UR4, URZ, UPT ;  /* 0x000000ff0400728c */ /* 0x001fd2000bf05270 */
[----:B------:R-:W-:Y:S05]  /*daf0*/  BRA.U !UP0, `(.L_x_1889) ;  /* 0x0000000108bc7547 */ /* 0x000fea000b800000 */
[----:B------:R-:W0:Y:S01]  /*db00*/  S2R R10, SR_CgaCtaId ;  /* 0x00000000000a7919 */ /* 0x000e220000008800 */
[----:B------:R-:W1:Y:S01]  /*db10*/  LDC R16, c[0x0][0x360] ;  /* 0x0000d800ff107b82 */ /* 0x000e620000000800 */
[----:B------:R-:W-:Y:S01]  /*db20*/  MOV R4, 0x400 ;  /* 0x0000040000047802 */ /* 0x000fe20000000f00 */
[----:B------:R-:W-:-:S03]  /*db30*/  IMAD.MOV.U32 R11, RZ, RZ, R3 ;  /* 0x000000ffff0b7224 */ /* 0x000fc600078e0003 */
[----:B------:R-:W-:-:S03]  /*db40*/  IADD3 R5, PT, PT, R4, 0x10, RZ ;  /* 0x0000001004057810 */ /* 0x000fc60007ffe0ff */
[----:B------:R-:W2:Y:S01]  /*db50*/  LDC R20, c[0x0][0x364] ;  /* 0x0000d900ff147b82 */ /* 0x000ea20000000800 */
        /* <DEDUP_REMOVED lines=10> */
[----:B0-----:R-:W-:-:S07]  /*dc00*/  MOV R4, R20 ;  /* 0x0000001400047202 */ /* 0x001fce0000000f00 */
.L_x_1892:
        /* <DEDUP_REMOVED lines=27> */
.L_x_1891:
[----:B------:R-:W-:Y:S05]  /*ddc0*/  BSYNC.RECONVERGENT B0 ;  /* 0x0000000000007941 */ /* 0x000fea0003800200 */
.L_x_1890:
[----:B0-----:R-:W-:Y:S01]  /*ddd0*/  IMAD.MOV.U32 R4, RZ, RZ, R31 ;  /* 0x000000ffff047224 */ /* 0x001fe200078e001f */
[----:B------:R-:W-:Y:S06]  /*dde0*/  @P1 BRA `(.L_x_1892) ;  /* 0xfffffffc00881947 */ /* 0x000fec000383ffff */
.L_x_1889:
[----:B------:R-:W1:Y:S02]  /*ddf0*/  LDCU UR4, c[0x0][0x3a8] ;  /* 0x00007500ff0477ac */ /* 0x000e640008000800 */
[----:B-1----:R-:W-:-:S09]  /*de00*/  UISETP.NE.AND UP0, UPT, UR4, URZ, UPT ;  /* 0x000000ff0400728c */ /* 0x002fd2000bf05270 */
[----:B------:R-:W-:Y:S05]  /*de10*/  BRA.U !UP0, `(.L_x_1893) ;  /* 0x0000000508247547 */ /* 0x000fea000b800000 */
[----:B------:R-:W1:Y:S02]  /*de20*/  LDC R20, c[0x0][0x360] ;  /* 0x0000d800ff147b82 */ /* 0x000e640000000800 */
[----:B-1----:R-:W-:Y:S02]  /*de30*/  ISETP.GE.U32.AND P0, PT, R20, 0x21, PT ;  /* 0x000000211400780c */ /* 0x002fe40003f06070 */
[----:B------:R-:W-:-:S11]  /*de40*/  MOV R16, R20 ;  /* 0x0000001400107202 */ /* 0x000fd60000000f00 */
        /* <DEDUP_REMOVED lines=8> */
[----:B------:R-:W-:Y:S01]  /*ded0*/  IMAD.MOV.U32 R16, RZ, RZ, 0x20 ;  /* 0x00000020ff107424 */ /* 0x000fe200078e00ff */
[----:B------:R-:W-:Y:S01]  /*dee0*/  ISETP.GE.U32.AND P0, PT, R20, 0x40, PT ;  /* 0x000000401400780c */ /* 0x000fe20003f06070 */
[----:B-1----:R-:W-:-:S06]  /*def0*/  ULEA UR4, UR5, UR4, 0x18 ;  /* 0x0000000405047291 */ /* 0x002fcc000f8ec0ff */
[----:B------:R-:W-:Y:S01]  /*df00*/  LEA R21, R4, UR4, 0x5 ;  /* 0x0000000404157c11 */ /* 0x000fe2000f8e28ff */
[----:B------:R-:W-:-:S04]  /*df10*/  IMAD.MOV.U32 R4, RZ, RZ, R18 ;  /* 0x000000ffff047224 */ /* 0x000fc800078e0012 */
[----:B------:R1:W-:Y:S04]  /*df20*/  STS.128 [R21+0x10], R8 ;  /* 0x0000100815007388 */ /* 0x0003e80000000c00 */
[----:B------:R1:W-:Y:S01]  /*df30*/  STS.128 [R21], R4 ;  /* 0x0000000415007388 */ /* 0x0003e20000000c00 */
[----:B------:R-:W-:Y:S05]  /*df40*/  @!P0 BRA `(.L_x_1894) ;  /* 0x0000000000788947 */ /* 0x000fea0003800000 */
[----:B-1----:R-:W-:-:S07]  /*df50*/  MOV R4, R20 ;  /* 0x0000001400047202 */ /* 0x002fce0000000f00 */
.L_x_1897:
        /* <DEDUP_REMOVED lines=26> */
.L_x_1896:
[----:B------:R-:W-:Y:S05]  /*e100*/  BSYNC.RECONVERGENT B0 ;  /* 0x0000000000007941 */ /* 0x000fea0003800200 */
.L_x_1895:
[----:B0-----:R-:W-:Y:S01]  /*e110*/  IMAD.MOV.U32 R4, RZ, RZ, R28 ;  /* 0x000000ffff047224 */ /* 0x001fe200078e001c */
[----:B------:R-:W-:Y:S06]  /*e120*/  @P1 BRA `(.L_x_1897) ;  /* 0xfffffffc008c1947 */ /* 0x000fec000383ffff */
.L_x_1894:
[----:B------:R-:W-:Y:S01]  /*e130*/  ISETP.GE.U32.AND P0, PT, R16, 0x2, PT ;  /* 0x000000021000780c */ /* 0x000fe20003f06070 */
[----:B------:R-:W-:Y:S05]  /*e140*/  WARPSYNC.ALL ;  /* 0x0000000000007948 */ /* 0x000fea0003800000 */
[----:B------:R-:W-:Y:S07]  /*e150*/  BAR.SYNC.DEFER_BLOCKING 0x0 ;  /* 0x0000000000007b1d */ /* 0x000fee0000010000 */
[----:B------:R-:W-:Y:S05]  /*e160*/  @!P0 BRA `(.L_x_1893) ;  /* 0x0000000000508947 */ /* 0x000fea0003800000 */
[----:B01----:R-:W-:-:S07]  /*e170*/  HFMA2 R5, -RZ, RZ, 0, 5.9604644775390625e-08 ;  /* 0x00000001ff057431 */ /* 0x003fce00000001ff */
.L_x_1898:
[----:B------:R-:W0:Y:S04]  /*e180*/  SHFL.DOWN PT, R4, R19, R5, 0x1f ;  /* 0x08001f0513047589 */ /* 0x000e2800000e0000 */
        /* <DEDUP_REMOVED lines=18> */
.L_x_1893:
[----:B------:R-:W2:Y:S01]  /*e2b0*/  LDCU UR6, c[0x0][0x564] ;  /* 0x0000ac80ff0677ac */ /* 0x000ea20008000800 */
[----:B------:R-:W-:Y:S01]  /*e2c0*/  MOV R27, RZ ;  /* 0x000000ff001b7202 */ /* 0x000fe20000000f00 */
[----:B--2---:R-:W-:-:S04]  /*e2d0*/  UIADD3 UR5, UPT, UPT, UR6, -0x1, URZ ;  /* 0xffffffff06057890 */ /* 0x004fc8000fffe0ff */
[----:B------:R-:W-:-:S04]  /*e2e0*/  UISETP.LT.U32.AND UP0, UPT, UR5, 0x18, UPT ;  /* 0x000000180500788c */ /* 0x000fc8000bf01070 */
[----:B------:R-:W-:Y:S02]  /*e2f0*/  USEL UR4, UR5, 0x18, UP0 ;  /* 0x0000001805047887 */ /* 0x000fe40008000000 */
[----:B------:R-:W-:Y:S02]  /*e300*/  UISETP.NE.AND UP0, UPT, UR6, URZ, UPT ;  /* 0x000000ff0600728c */ /* 0x000fe4000bf05270 */
[----:B------:R-:W-:-:S07]  /*e310*/  UIADD3 UR4, UPT, UPT, UR4, 0x1, URZ ;  /* 0x0000000104047890 */ /* 0x000fce000fffe0ff */
[----:B------:R-:W-:Y:S05]  /*e320*/  BRA.U !UP0, `(.L_x_1899) ;  /* 0x0000001108487547 */ /* 0x000fea000b800000 */
[----:B------:R-:W2:Y:S01]  /*e330*/  LDCU.64 UR8, c[0x0][0x568] ;  /* 0x0000ad00ff0877ac */ /* 0x000ea20008000a00 */
[----:B01----:R-:W-:Y:S01]  /*e340*/  MOV R5, R23 ;  /* 0x0000001700057202 */ /* 0x003fe20000000f00 */
[----:B------:R-:W-:Y:S01]  /*e350*/  IMAD.MOV.U32 R4, RZ, RZ, RZ ;  /* 0x000000ffff047224 */ /* 0x000fe200078e00ff */
        /* <DEDUP_REMOVED lines=271> */
.L_x_1899:
[----:B------:R-:W-:Y:S01]  /*f450*/  MOV R26, RZ ;  /* 0x000000ff001a7202 */ /* 0x000fe20000000f00 */
[----:B------:R-:W-:Y:S06]  /*f460*/  BRA.U !UP0, `(.L_x_1900) ;  /* 0x0000001108487547 */ /* 0x000fec000b800000 */
[----:B------:R-:W2:Y:S01]  /*f470*/  LDCU.64 UR8, c[0x0][0x568] ;  /* 0x0000ad00ff0877ac */ /* 0x000ea20008000a00 */
[----:B01----:R-:W-:Y:S02]  /*f480*/  HFMA2 R4, -RZ, RZ, 0, 0 ;  /* 0x00000000ff047431 */ /* 0x003fe400000001ff */
[----:B------:R-:W-:Y:S01]  /*f490*/  VIADD R5, R23, 0x1 ;  /* 0x0000000117057836 */ /* 0x000fe20000000000 */
        /* <DEDUP_REMOVED lines=271> */
.L_x_1900:
        /* <DEDUP_REMOVED lines=276> */
.L_x_1901:
        /* <DEDUP_REMOVED lines=276> */
.L_x_1902:
        /* <DEDUP_REMOVED lines=12> */
[----:B------:R-:W-:Y:S01]  /*128d0*/  IMAD.MOV.U32 R25, RZ, RZ, RZ ;  /* 0x000000ffff197224 */ /* 0x000fe200078e00ff */
[----:B------:R-:W2:Y:S01]  /*128e0*/  LDCU UR7, c[0x0][0x3b8] ;  /* 0x00007700ff0777ac */ /* 0x000ea20008000800 */
[----:B------:R-:W0:Y:S01]  /*128f0*/  LDCU UR8, c[0x0][0x3a0] ;  /* 0x00007400ff0877ac */ /* 0x000e220008000800 */
[----:B-1----:R-:W-:-:S04]  /*12900*/  IMAD R11, R17, UR6, RZ ;  /* 0x00000006110b7c24 */ /* 0x002fc8000f8e02ff */
[----:B--2---:R-:W-:-:S04]  /*12910*/  IMAD R11, R2, UR7, R11 ;  /* 0x00000007020b7c24 */ /* 0x004fc8000f8e020b */
[----:B0-----:R-:W-:-:S05]  /*12920*/  IMAD R11, R10, UR8, R11 ;  /* 0x000000080a0b7c24 */ /* 0x001fca000f8e020b */
[----:B------:R-:W-:Y:S01]  /*12930*/  SHF.L.U32 R13, R11, 0x2, RZ ;  /* 0x000000020b0d7819 */ /* 0x000fe200000006ff */
[----:B------:R-:W-:Y:S06]  /*12940*/  BRA.U !UP0, `(.L_x_1904) ;  /* 0x0000001108447547 */ /* 0x000fec000b800000 */
[----:B------:R-:W0:Y:S01]  /*12950*/  LDCU.64 UR8, c[0x0][0x568] ;  /* 0x0000ad00ff0877ac */ /* 0x000e220008000a00 */
        /* <DEDUP_REMOVED lines=272> */
.L_x_1904:
        /* <DEDUP_REMOVED lines=276> */
.L_x_1905:
        /* <DEDUP_REMOVED lines=276> */
.L_x_1906:
        /* <DEDUP_REMOVED lines=276> */
.L_x_1907:
        /* <DEDUP_REMOVED lines=22> */
[----:B------:R0:W-:Y:S04]  /*16f80*/  STG.E.64 desc[UR36][R12.64+0x8], R6 ;  /* 0x000008060c007986 */ /* 0x0001e8000c101b24 */
[----:B------:R1:W-:Y:S04]  /*16f90*/  STG.E.64 desc[UR36][R12.64], R18 ;  /* 0x000000120c007986 */ /* 0x0003e8000c101b24 */
[----:B------:R1:W-:Y:S01]  /*16fa0*/  STG.E.64 desc[UR36][R12.64+0x10], R8 ;  /* 0x000010080c007986 */ /* 0x0003e2000c101b24 */
[----:B0-----:R-:W-:Y:S01]  /*16fb0*/  IMAD.MOV.U32 R6, RZ, RZ, R0 ;  /* 0x000000ffff067224 */ /* 0x001fe200078e0000 */
[----:B------:R-:W-:-:S05]  /*16fc0*/  MOV R7, R3 ;  /* 0x0000000300077202 */ /* 0x000fca0000000f00 */
[----:B------:R1:W-:Y:S02]  /*16fd0*/  STG.E.64 desc[UR36][R12.64+0x18], R6 ;  /* 0x000018060c007986 */ /* 0x0003e4000c101b24 */
.L_x_1909:
[----:B------:R-:W-:Y:S05]  /*16fe0*/  BSYNC.RECONVERGENT B0 ;  /* 0x0000000000007941 */ /* 0x000fea0003800200 */
.L_x_1908:
        /* <DEDUP_REMOVED lines=14> */
[----:B-1----:R-:W0:Y:S01]  /*170d0*/  S2R R9, SR_LANEID ;  /* 0x0000000000097919 */ /* 0x002e220000000000 */
        /* <DEDUP_REMOVED lines=20> */
.L_x_1911:
[----:B------:R-:W-:Y:S05]  /*17220*/  BSYNC.RECONVERGENT B0 ;  /* 0x0000000000007941 */ /* 0x000fea0003800200 */
.L_x_1910:
[----:B------:R-:W2:Y:S08]  /*17230*/  S2UR UR6, SR_CgaCtaId ;  /* 0x00000000000679c3 */ /* 0x000eb00000008800 */
[----:B------:R-:W-:Y:S06]  /*17240*/  BAR.SYNC.DEFER_BLOCKING 0x0 ;  /* 0x0000000000007b1d */ /* 0x000fec0000010000 */
[----:B------:R-:W-:-:S02]  /*17250*/  UMOV UR4, 0x400 ;  /* 0x0000040000047882 */ /* 0x000fc40000000000 */
[----:B--2---:R-:W-:-:S09]  /*17260*/  ULEA UR5, UR6, UR4, 0x18 ;  /* 0x0000000406057291 */ /* 0x004fd2000f8ec0ff */
[----:B0-----:R-:W0:Y:S02]  /*17270*/  LDS.U8 R0, [UR5] ;  /* 0x00000005ff007984 */ /* 0x001e240008000000 */
        /* <DEDUP_REMOVED lines=19> */
[----:B------:R-:W-:Y:S01]  /*173b0*/  MOV R20, UR10 ;  /* 0x0000000a00147c02 */ /* 0x000fe20008000f00 */
[----:B------:R-:W-:Y:S01]  /*173c0*/  IMAD.U32 R21, RZ, RZ, UR11 ;  /* 0x0000000bff157e24 */ /* 0x000fe2000f8e00ff */
[----:B------:R-:W-:Y:S01]  /*173d0*/  MOV R6, UR10 ;  /* 0x0000000a00067c02 */ /* 0x000fe20008000f00 */
[----:B------:R-:W1:Y:S01]  /*173e0*/  LDCU UR8, c[0x0][0x3a4] ;  /* 0x00007480ff0877ac */ /* 0x000e620008000800 */
[----:B------:R-:W-:Y:S01]  /*173f0*/  IMAD.U32 R7, RZ, RZ, UR11 ;  /* 0x0000000bff077e24 */ /* 0x000fe2000f8e00ff */
[----:B------:R-:W-:Y:S01]  /*17400*/  MOV R0, UR10 ;  /* 0x0000000a00007c02 */ /* 0x000fe20008000f00 */
[----:B------:R-:W-:Y:S02]  /*17410*/  IMAD.U32 R3, RZ, RZ, UR11 ;  /* 0x0000000bff037e24 */ /* 0x000fe4000f8e00ff */
        /* <DEDUP_REMOVED lines=8> */
[----:B------:R-:W-:Y:S01]  /*174a0*/  MOV R21, UR11 ;  /* 0x0000000b00157c02 */ /* 0x000fe20008000f00 */
[----:B------:R-:W-:Y:S01]  /*174b0*/  IMAD.U32 R6, RZ, RZ, UR10 ;  /* 0x0000000aff067e24 */ /* 0x000fe2000f8e00ff */
[----:B------:R-:W-:Y:S01]  /*174c0*/  MOV R7, UR11 ;  /* 0x0000000b00077c02 */ /* 0x000fe20008000f00 */
[----:B------:R-:W-:Y:S01]  /*174d0*/  IMAD.U32 R0, RZ, RZ, UR10 ;  /* 0x0000000aff007e24 */ /* 0x000fe2000f8e00ff */
[----:B------:R-:W2:Y:S01]  /*174e0*/  LDC.64 R28, c[0x0][0x780] ;  /* 0x0001e000ff1c7b82 */ /* 0x000ea20000000a00 */
[----:B------:R-:W-:Y:S01]  /*174f0*/  MOV R3, UR11 ;  /* 0x0000000b00037c02 */ /* 0x000fe20008000f00 */
[----:B0-----:R-:W-:-:S02]  /*17500*/  IMAD R31, R10, UR7, RZ ;  /* 0x000000070a1f7c24 */ /* 0x001fc4000f8e02ff */
[----:B-1----:R-:W-:-:S07]  /*17510*/  IMAD R33, R33, UR5, RZ ;  /* 0x0000000521217c24 */ /* 0x002fce000f8e02ff */
.L_x_1916:
        /* <DEDUP_REMOVED lines=18> */
.L_x_1915:
[----:B------:R-:W-:Y:S05]  /*17640*/  BRA `(.L_x_1914) ;  /* 0x00000000009c7947 */ /* 0x000fea0003800000 */
.L_x_1913:
[----:B------:R-:W0:Y:S01]  /*17650*/  LDCU UR7, c[0x0][0x3a4] ;  /* 0x00007480ff0777ac */ /* 0x000e220008000800 */
[----:B------:R-:W-:Y:S01]  /*17660*/  IMAD.U32 R20, RZ, RZ, UR10 ;  /* 0x0000000aff147e24 */ /* 0x000fe2000f8e00ff */
[----:B------:R-:W-:Y:S01]  /*17670*/  MOV R21, UR11 ;  /* 0x0000000b00157c02 */ /* 0x000fe20008000f00 */
[----:B------:R-:W-:Y:S01]  /*17680*/  IMAD.U32 R6, RZ, RZ, UR10 ;  /* 0x0000000aff067e24 */ /* 0x000fe2000f8e00ff */
[----:B------:R-:W-:Y:S01]  /*17690*/  MOV R7, UR11 ;  /* 0x0000000b00077c02 */ /* 0x000fe20008000f00 */
[----:B------:R-:W-:Y:S01]  /*176a0*/  IMAD.U32 R0, RZ, RZ, UR10 ;  /* 0x0000000aff007e24 */ /* 0x000fe2000f8e00ff */
[----:B------:R-:W-:Y:S02]  /*176b0*/  MOV R3, UR11 ;  /* 0x0000000b00037c02 */ /* 0x000fe40008000f00 */
[----:B0-----:R-:W-:-:S13]  /*176c0*/  ISETP.GE.U32.AND P1, PT, R2, UR7, PT ;  /* 0x0000000702007c0c */ /* 0x001fda000bf26070 */
[----:B------:R-:W-:Y:S05]  /*176d0*/  @P1 BRA `(.L_x_1914) ;  /* 0x0000000000781947 */ /* 0x000fea0003800000 */
[----:B------:R-:W0:Y:S01]  /*176e0*/  LDCU UR5, c[0x0][0x374] ;  /* 0x00006e80ff0577ac */ /* 0x000e220008000800 */
[----:B------:R-:W1:Y:S01]  /*176f0*/  LDC R30, c[0x0][0x360] ;  /* 0x0000d800ff1e7b82 */ /* 0x000e620000000800 */
[----:B------:R-:W-:Y:S01]  /*17700*/  IMAD.U32 R20, RZ, RZ, UR10 ;  /* 0x0000000aff147e24 */ /* 0x000fe2000f8e00ff */
[----:B------:R-:W-:Y:S01]  /*17710*/  MOV R21, UR11 ;  /* 0x0000000b00157c02 */ /* 0x000fe20008000f00 */
[----:B------:R-:W-:Y:S01]  /*17720*/  IMAD.U32 R6, RZ, RZ, UR10 ;  /* 0x0000000aff067e24 */ /* 0x000fe2000f8e00ff */
[----:B------:R-:W-:Y:S01]  /*17730*/  MOV R7, UR11 ;  /* 0x0000000b00077c02 */ /* 0x000fe20008000f00 */
[----:B------:R-:W-:Y:S01]  /*17740*/  IMAD.U32 R0, RZ, RZ, UR10 ;  /* 0x0000000aff007e24 */ /* 0x000fe2000f8e00ff */
[----:B------:R-:W-:Y:S01]  /*17750*/  MOV R3, UR11 ;  /* 0x0000000b00037c02 */ /* 0x000fe20008000f00 */
[----:B------:R-:W-:Y:S01]  /*17760*/  IMAD.MOV.U32 R31, RZ, RZ, R2 ;  /* 0x000000ffff1f7224 */ /* 0x000fe200078e0002 */
[----:B------:R-:W2:Y:S08]  /*17770*/  LDC.64 R28, c[0x0][0x780] ;  /* 0x0001e000ff1c7b82 */ /* 0x000eb00000000a00 */
[----:B------:R-:W3:Y:S01]  /*17780*/  LDC R32, c[0x0][0x364] ;  /* 0x0000d900ff207b82 */ /* 0x000ee20000000800 */
[----:B0-----:R-:W-:-:S07]  /*17790*/  IMAD R16, R10, UR5, RZ ;  /* 0x000000050a107c24 */ /* 0x001fce000f8e02ff */
.L_x_1917:
[----:B------:R-:W-:-:S05]  /*177a0*/  IADD3 R8, PT, PT, R16, R31, RZ ;  /* 0x0000001f10087210 */ /* 0x000fca0007ffe0ff */
[----:B-1----:R-:W-:-:S04]  /*177b0*/  IMAD R9, R8, R30, R17 ;  /* 0x0000001e08097224 */ /* 0x002fc800078e0211 */
[----:B--2---:R-:W-:-:S05]  /*177c0*/  IMAD.WIDE.U32 R8, R9, 0x20, R28 ;  /* 0x0000002009087825 */ /* 0x004fca00078e001c */
[----:B------:R-:W2:Y:S04]  /*177d0*/  LDG.E.64 R10, desc[UR36][R8.64] ;  /* 0x00000024080a7981 */ /* 0x000ea8000c1e1b00 */
[----:B------:R-:W4:Y:S04]  /*177e0*/  LDG.E.64 R12, desc[UR36][R8.64+0x8] ;  /* 0x00000824080c7981 */ /* 0x000f28000c1e1b00 */
[----:B------:R-:W5:Y:S04]  /*177f0*/  LDG.E.64 R14, desc[UR36][R8.64+0x10] ;  /* 0x00001024080e7981 */ /* 0x000f68000c1e1b00 */
[----:B------:R-:W5:Y:S01]  /*17800*/  LDG.E.64 R26, desc[UR36][R8.64+0x18] ;  /* 0x00001824081a7981 */ /* 0x000f62000c1e1b00 */
[----:B---3--:R-:W-:-:S05]  /*17810*/  IMAD.IADD R31, R32, 0x1, R31 ;  /* 0x00000001201f7824 */ /* 0x008fca00078e021f */
        /* <DEDUP_REMOVED lines=10> */
.L_x_1914:
[----:B------:R-:W-:Y:S05]  /*178c0*/  BSYNC.RECONVERGENT B0 ;  /* 0x0000000000007941 */ /* 0x000fea0003800200 */
.L_x_1912:
[----:B------:R-:W0:Y:S01]  /*178d0*/  LDCU UR5, c[0x0][0x360] ;  /* 0x00006c00ff0577ac */ /* 0x000e220008000800 */
[----:B------:R-:W-:Y:S01]  /*178e0*/  MOV R8, R18 ;  /* 0x0000001200087202 */ /* 0x000fe20000000f00 */
[----:B------:R-:W-:Y:S01]  /*178f0*/  IMAD.MOV.U32 R9, RZ, RZ, R19 ;  /* 0x000000ffff097224 */ /* 0x000fe200078e0013 */
[----:B------:R-:W-:Y:S01]  /*17900*/  MOV R10, R20 ;  /* 0x00000014000a7202 */ /* 0x000fe20000000f00 */
[----:B------:R-:W-:Y:S01]  /*17910*/  UIADD3 UR4, UPT, UPT, UR4, 0x10, URZ ;  /* 0x0000001004047890 */ /* 0x000fe2000fffe0ff */
[----:B------:R-:W-:Y:S01]  /*17920*/  IMAD.MOV.U32 R11, RZ, RZ, R21 ;  /* 0x000000ffff0b7224 */ /* 0x000fe200078e0015 */
[----:B------:R-:W-:Y:S01]  /*17930*/  MOV R12, R6 ;  /* 0x00000006000c7202 */ /* 0x000fe20000000f00 */
[----:B------:R-:W-:Y:S01]  /*17940*/  IMAD.MOV.U32 R13, RZ, RZ, R7 ;  /* 0x000000ffff0d7224 */ /* 0x000fe200078e0007 */
        /* <DEDUP_REMOVED lines=11> */
.L_x_1921:
[----:B------:R-:W-:Y:S01]  /*17a00*/  USHF.R.U32.HI UR7, URZ, 0x1, UR4 ;  /* 0x00000001ff077899 */ /* 0x000fe20008011604 */
[----:B------:R-:W-:Y:S05]  /*17a10*/  BAR.SYNC.DEFER_BLOCKING 0x0 ;  /* 0x0000000000007b1d */ /* 0x000fea0000010000 */
[----:B0-----:R-:W-:Y:S01]  /*17a20*/  IADD3 R8, PT, PT, R2, UR7, RZ ;  /* 0x0000000702087c10 */ /* 0x001fe2000fffe0ff */
        /* <DEDUP_REMOVED lines=16> */
[----:B------:R-:W-:Y:S01]  /*17b30*/  LOP3.LUT R21, R11, R21, RZ, 0x3c, !PT ;  /* 0x000000150b157212 */ /* 0x000fe200078e3cff */
[----:B------:R-:W-:Y:S01]  /*17b40*/  IMAD.MOV.U32 R14, RZ, RZ, R0 ;  /* 0x000000ffff0e7224 */ /* 0x000fe200078e0000 */
[----:B------:R-:W-:-:S02]  /*17b50*/  LOP3.LUT R7, R13, R7, RZ, 0x3c, !PT ;  /* 0x000000070d077212 */ /* 0x000fc400078e3cff */
[----:B------:R-:W-:Y:S02]  /*17b60*/  LOP3.LUT R3, R15, R3, RZ, 0x3c, !PT ;  /* 0x000000030f037212 */ /* 0x000fe400078e3cff */
[----:B------:R-:W-:Y:S02]  /*17b70*/  MOV R9, R19 ;  /* 0x0000001300097202 */ /* 0x000fe40000000f00 */
[----:B------:R-:W-:Y:S02]  /*17b80*/  MOV R11, R21 ;  /* 0x00000015000b7202 */ /* 0x000fe40000000f00 */
[----:B------:R-:W-:Y:S02]  /*17b90*/  MOV R13, R7 ;  /* 0x00000007000d7202 */ /* 0x000fe40000000f00 */
[----:B------:R-:W-:Y:S01]  /*17ba0*/  MOV R15, R3 ;  /* 0x00000003000f7202 */ /* 0x000fe20000000f00 */
[----:B------:R0:W-:Y:S04]  /*17bb0*/  STS.128 [R27], R8 ;  /* 0x000000081b007388 */ /* 0x0001e80000000c00 */
[----:B------:R0:W-:Y:S02]  /*17bc0*/  STS.128 [R27+0x10], R12 ;  /* 0x0000100c1b007388 */ /* 0x0001e40000000c00 */
.L_x_1920:
[----:B------:R-:W-:Y:S05]  /*17bd0*/  BSYNC.RECONVERGENT B0 ;  /* 0x0000000000007941 */ /* 0x000fea0003800200 */
.L_x_1919:
[----:B------:R-:W-:-:S03]  /*17be0*/  UISETP.GT.U32.AND UP0, UPT, UR4, 0x3, UPT ;  /* 0x000000030400788c */ /* 0x000fc6000bf04070 */
[----:B------:R-:W-:-:S06]  /*17bf0*/  UMOV UR4, UR7 ;  /* 0x0000000700047c82 */ /* 0x000fcc0008000000 */
[----:B------:R-:W-:Y:S05]  /*17c00*/  BRA.U UP0, `(.L_x_1921) ;  /* 0xfffffffd007c7547 */ /* 0x000fea000b83ffff */
.L_x_1918:
[----:B------:R-:W1:Y:S02]  /*17c10*/  LDCU UR4, c[0x0][0x3a8] ;  /* 0x00007500ff0477ac */ /* 0x000e640008000800 */
[----:B-1----:R-:W-:-:S09]  /*17c20*/  UISETP.NE.AND UP0, UPT, UR4, URZ, UPT ;  /* 0x000000ff0400728c */ /* 0x002fd2000bf05270 */
[----:B------:R-:W-:Y:S05]  /*17c30*/  BRA.U !UP0, `(.L_x_1922) ;  /* 0x0000000508207547 */ /* 0x000fea000b800000 */
[----:B------:R-:W-:Y:S02]  /*17c40*/  UISETP.GE.U32.AND UP0, UPT, UR5, 0x21, UPT ;  /* 0x000000210500788c */ /* 0x000fe4000bf06070 */
[----:B------:R-:W-:-:S07]  /*17c50*/  UMOV UR4, UR5 ;  /* 0x0000000500047c82 */ /* 0x000fce0008000000 */
[----:B------:R-:W-:Y:S05]  /*17c60*/  BRA.U !UP0, `(.L_x_1923) ;  /* 0x0000000108b87547 */ /* 0x000fea000b800000 */
[----:B0-----:R-:W-:Y:S01]  /*17c70*/  IMAD.MOV.U32 R8, RZ, RZ, R18 ;  /* 0x000000ffff087224 */ /* 0x001fe200078e0012 */
[----:B------:R-:W-:Y:S01]  /*17c80*/  MOV R9, R19 ;  /* 0x0000001300097202 */ /* 0x000fe20000000f00 */
[----:B------:R-:W-:Y:S01]  /*17c90*/  IMAD.MOV.U32 R10, RZ, RZ, R20 ;  /* 0x000000ffff0a7224 */ /* 0x000fe200078e0014 */
[----:B------:R-:W-:Y:S01]  /*17ca0*/  MOV R11, R21 ;  /* 0x00000015000b7202 */ /* 0x000fe20000000f00 */
[----:B------:R-:W-:Y:S01]  /*17cb0*/  IMAD.MOV.U32 R12, RZ, RZ, R6 ;  /* 0x000000ffff0c7224 */ /* 0x000fe200078e0006 */
[----:B------:R-:W-:Y:S01]  /*17cc0*/  MOV R13, R7 ;  /* 0x00000007000d7202 */ /* 0x000fe20000000f00 */
[----:B------:R-:W-:Y:S01]  /*17cd0*/  IMAD.MOV.U32 R14, RZ, RZ, R0 ;  /* 0x000000ffff0e7224 */ /* 0x000fe200078e0000 */
[----:B------:R-:W-:Y:S01]  /*17ce0*/  MOV R15, R3 ;  /* 0x00000003000f7202 */ /* 0x000fe20000000f00 */
[----:B------:R1:W-:Y:S01]  /*17cf0*/  STS.128 [R27], R8 ;  /* 0x000000081b007388 */ /* 0x0003e20000000c00 */
[----:B------:R-:W-:Y:S01]  /*17d00*/  UISETP.GE.U32.AND UP0, UPT, UR5, 0x40, UPT ;  /* 0x000000400500788c */ /* 0x000fe2000bf06070 */
[----:B------:R-:W-:-:S02]  /*17d10*/  UMOV UR4, 0x20 ;  /* 0x0000002000047882 */ /* 0x000fc40000000000 */
[----:B------:R1:W-:Y:S06]  /*17d20*/  STS.128 [R27+0x10], R12 ;  /* 0x0000100c1b007388 */ /* 0x0003ec0000000c00 */
[----:B------:R-:W-:Y:S05]  /*17d30*/  BRA.U !UP0, `(.L_x_1923) ;  /* 0x0000000108847547 */ /* 0x000fea000b800000 */
[----:B------:R-:W-:-:S07]  /*17d40*/  IMAD.U32 R2, RZ, RZ, UR5 ;  /* 0x00000005ff027e24 */ /* 0x000fce000f8e00ff */
.L_x_1926:
        /* <DEDUP_REMOVED lines=29> */
.L_x_1925:
[----:B------:R-:W-:Y:S05]  /*17f20*/  BSYNC.RECONVERGENT B0 ;  /* 0x0000000000007941 */ /* 0x000fea0003800200 */
.L_x_1924:
[----:B------:R-:W-:Y:S01]  /*17f30*/  MOV R2, R16 ;  /* 0x0000001000027202 */ /* 0x000fe20000000f00 */
[----:B------:R-:W-:Y:S06]  /*17f40*/  @P2 BRA `(.L_x_1926) ;  /* 0xfffffffc00802947 */ /* 0x000fec000383ffff */
.L_x_1923:
[----:B------:R-:W-:Y:S01]  /*17f50*/  BAR.SYNC.DEFER_BLOCKING 0x0 ;  /* 0x0000000000007b1d */ /* 0x000fe20000010000 */
[----:B------:R-:W-:-:S09]  /*17f60*/  UISETP.GE.U32.AND UP0, UPT, UR4, 0x2, UPT ;  /* 0x000000020400788c */ /* 0x000fd2000bf06070 */
[----:B------:R-:W-:Y:S05]  /*17f70*/  BRA.U !UP0, `(.L_x_1922) ;  /* 0x0000000108507547 */ /* 0x000fea000b800000 */
[----:B------:R-:W-:-:S07]  /*17f80*/  IMAD.MOV.U32 R2, RZ, RZ, 0x1 ;  /* 0x00000001ff027424 */ /* 0x000fce00078e00ff */
.L_x_1927:
[----:B01----:R-:W0:Y:S04]  /*17f90*/  SHFL.DOWN PT, R8, R19, R2, 0x1f ;  /* 0x08001f0213087589 */ /* 0x003e2800000e0000 */
        /* <DEDUP_REMOVED lines=18> */
.L_x_1922:
        /* <DEDUP_REMOVED lines=10> */
[----:B01----:R-:W-:Y:S02]  /*18160*/  IADD3 R14, P1, PT, R22, UR4, RZ ;  /* 0x00000004160e7c10 */ /* 0x003fe4000ff3e0ff */
[----:B------:R-:W-:Y:S01]  /*18170*/  IADD3 R34, P4, PT, R25, UR4, RZ ;  /* 0x0000000419227c10 */ /* 0x000fe2000ff9e0ff */
[----:B------:R-:W-:Y:S01]  /*18180*/  IMAD.X R31, RZ, RZ, UR5, P2 ;  /* 0x00000005ff1f7e24 */ /* 0x000fe200090e06ff */
[----:B------:R-:W-:-:S02]  /*18190*/  IADD3.X R33, PT, PT, RZ, UR5, RZ, P3, !PT ;  /* 0x00000005ff217c10 */ /* 0x000fc40009ffe4ff */
[----:B------:R-:W-:Y:S01]  /*181a0*/  IADD3.X R15, PT, PT, RZ, UR5, RZ, P1, !PT ;  /* 0x00000005ff0f7c10 */ /* 0x000fe20008ffe4ff */
[----:B------:R-:W-:Y:S01]  /*181b0*/  IMAD.X R35, RZ, RZ, UR5, P4 ;  /* 0x00000005ff237e24 */ /* 0x000fe2000a0e06ff */
        /* <DEDUP_REMOVED lines=14> */
[----:B------:R-:W-:Y:S01]  /*182a0*/  @P0 LOP3.LUT R19, R19, R5, RZ, 0x3c, !PT ;  /* 0x0000000513130212 */ /* 0x000fe200078e3cff */
[----:B------:R-:W-:Y:S01]  /*182b0*/  IMAD.MOV.U32 R16, RZ, RZ, R6 ;  /* 0x000000ffff107224 */ /* 0x000fe200078e0006 */
        /* <DEDUP_REMOVED lines=16> */
[----:B0-----:R0:W2:Y:S01]  /*183c0*/  LDC.64 R14, c[0x4][R2] ;  /* 0x01000000020e7b82 */ /* 0x0010a20000000a00 */
[----:B------:R-:W3:Y:S01]  /*183d0*/  LDCU.64 UR8, c[0x4][0x7b8] ;  /* 0x0100f700ff0877ac */ /* 0x000ee20008000a00 */
[----:B------:R-:W-:Y:S01]  /*183e0*/  IMAD.MOV.U32 R13, RZ, RZ, RZ ;  /* 0x000000ffff0d7224 */ /* 0x000fe200078e00ff */
[----:B------:R-:W4:Y:S01]  /*183f0*/  LDCU.64 UR6, c[0x4][0x590] ;  /* 0x0100b200ff0677ac */ /* 0x000f220008000a00 */
[----:B-1----:R-:W-:Y:S01]  /*18400*/  IMAD.U32 R4, RZ, RZ, UR4 ;  /* 0x00000004ff047e24 */ /* 0x002fe2000f8e00ff */
[----:B------:R-:W-:Y:S01]  /*18410*/  MOV R5, UR5 ;  /* 0x0000000500057c02 */ /* 0x000fe20008000f00 */
[----:B---3--:R-:W-:Y:S01]  /*18420*/  IMAD.U32 R6, RZ, RZ, UR8 ;  /* 0x00000008ff067e24 */ /* 0x008fe2000f8e00ff */
[----:B------:R-:W-:Y:S01]  /*18430*/  MOV R7, UR9 ;  /* 0x0000000900077c02 */ /* 0x000fe20008000f00 */
[----:B----4-:R-:W-:Y:S01]  /*18440*/  IMAD.U32 R10, RZ, RZ, UR6 ;  /* 0x00000006ff0a7e24 */ /* 0x010fe2000f8e00ff */
[----:B0-----:R-:W-:-:S07]  /*18450*/  MOV R11, UR7 ;  /* 0x00000007000b7c02 */ /* 0x001fce0008000f00 */
[----:B------:R-:W-:-:S07]  /*18460*/  LEPC R20, `(.L_x_1930) ;  /* 0x000000001014794e */ /* 0x000fce0000000000 */
[----:B--2---:R-:W-:Y:S05]  /*18470*/  CALL.ABS.NOINC R14 ;  /* 0x000000000e007343 */ /* 0x004fea0003c00000 */
.L_x_1930:
        /* <DEDUP_REMOVED lines=19> */
.L_x_1931:
[----:B------:R-:W-:Y:S05]  /*185b0*/  BRA `(.L_x_1932) ;  /* 0x0000000000047947 */ /* 0x000fea0003800000 */
.L_x_1929:
[----:B------:R1:W-:Y:S02]  /*185c0*/  STG.E.64 desc[UR36][R34.64], R18 ;  /* 0x0000001222007986 */ /* 0x0003e4000c101b24 */
.L_x_1932:
        /* <DEDUP_REMOVED lines=11> */
[----:B0-----:R0:W4:Y:S01]  /*18680*/  LDC.64 R14, c[0x4][R2] ;  /* 0x01000000020e7b82 */ /* 0x0011220000000a00 */
[----:B------:R-:W5:Y:S01]  /*18690*/  LDCU.64 UR6, c[0x4][0x7b8] ;  /* 0x0100f700ff0677ac */ /* 0x000f620008000a00 */
[----:B------:R-:W-:Y:S01]  /*186a0*/  IMAD.MOV.U32 R13, RZ, RZ, RZ ;  /* 0x000000ffff0d7224 */ /* 0x000fe200078e00ff */
[----:B------:R-:W1:Y:S01]  /*186b0*/  LDCU.64 UR8, c[0x4][0x590] ;  /* 0x0100b200ff0877ac */ /* 0x000e620008000a00 */
[----:B---3--:R-:W-:Y:S01]  /*186c0*/  IMAD.U32 R4, RZ, RZ, UR4 ;  /* 0x00000004ff047e24 */ /* 0x008fe2000f8e00ff */
[----:B------:R-:W-:Y:S01]  /*186d0*/  MOV R5, UR5 ;  /* 0x0000000500057c02 */ /* 0x000fe20008000f00 */
[----:B-----5:R-:W-:Y:S01]  /*186e0*/  IMAD.U32 R6, RZ, RZ, UR6 ;  /* 0x00000006ff067e24 */ /* 0x020fe2000f8e00ff */
[----:B------:R-:W-:Y:S01]  /*186f0*/  MOV R7, UR7 ;  /* 0x0000000700077c02 */ /* 0x000fe20008000f00 */
[----:B-1----:R-:W-:Y:S01]  /*18700*/  IMAD.U32 R10, RZ, RZ, UR8 ;  /* 0x00000008ff0a7e24 */ /* 0x002fe2000f8e00ff */
[----:B0-----:R-:W-:-:S07]  /*18710*/  MOV R11, UR9 ;  /* 0x00000009000b7c02 */ /* 0x001fce0008000f00 */
[----:B------:R-:W-:-:S07]  /*18720*/  LEPC R20, `(.L_x_1934) ;  /* 0x000000001014794e */ /* 0x000fce0000000000 */
[----:B--2-4-:R-:W-:Y:S05]  /*18730*/  CALL.ABS.NOINC R14 ;  /* 0x000000000e007343 */ /* 0x014fea0003c00000 */
.L_x_1934:
        /* <DEDUP_REMOVED lines=19> */
.L_x_1935:
[----:B------:R-:W-:Y:S05]  /*18870*/  BRA `(.L_x_1936) ;  /* 0x00000000000c7947 */ /* 0x000fea0003800000 */
.L_x_1933:
[----:B------:R-:W-:-:S04]  /*18880*/  IADD3 R2, P0, PT, R23, UR6, RZ ;  /* 0x0000000617027c10 */ /* 0x000fc8000ff1e0ff */
[----:B------:R-:W-:-:S05]  /*18890*/  IADD3.X R3, PT, PT, RZ, UR7, RZ, P0, !PT ;  /* 0x00000007ff037c10 */ /* 0x000fca00087fe4ff */
[----:B------:R3:W-:Y:S04]  /*188a0*/  STG.E.64 desc[UR36][R2.64], R16 ;  /* 0x0000001002007986 */ /* 0x0007e8000c101b24 */
.L_x_1936:
[----:B------:R-:W4:Y:S02]  /*188b0*/  LDCU.64 UR4, c[0x0][0x768] ;  /* 0x0000ed00ff0477ac */ /* 0x000f240008000a00 */
[----:B----4-:R-:W-:-:S05]  /*188c0*/  IADD3 R22, P0, PT, R22, UR4, RZ ;  /* 0x0000000416167c10 */ /* 0x010fca000ff1e0ff */
[----:B------:R-:W-:-:S05]  /*188d0*/  IMAD.X R23, RZ, RZ, UR5, P0 ;  /* 0x00000005ff177e24 */ /* 0x000fca00080e06ff */
[----:B------:R-:W-:Y:S01]  /*188e0*/  STG.E.64 desc[UR36][R22.64], R26 ;  /* 0x0000001a16007986 */ /* 0x000fe2000c101b24 */
[----:B------:R-:W-:Y:S05]  /*188f0*/  EXIT ;  /* 0x000000000000794d */ /* 0x000fea0003800000 */
.L_x_1928:
        /* <DEDUP_REMOVED lines=17> */
.L_x_1937:
[----:B------:R-:W-:Y:S01]  /*18a10*/  MOV R26, R20 ;  /* 0x00000014001a7202 */ /* 0x000fe20000000f00 */
[----:B01----:R-:W-:Y:S01]  /*18a20*/  IMAD.MOV.U32 R27, RZ, RZ, R21 ;  /* 0x000000ffff1b7224 */ /* 0x003fe200078e0015 */
[----:B------:R-:W-:Y:S01]  /*18a30*/  MOV R16, R6 ;  /* 0x0000000600107202 */ /* 0x000fe20000000f00 */
[----:B------:R-:W-:Y:S01]  /*18a40*/  IMAD.MOV.U32 R17, RZ, RZ, R7 ;  /* 0x000000ffff117224 */ /* 0x000fe200078e0007 */
        /* <DEDUP_REMOVED lines=10> */
[----:B------:R1:W2:Y:S01]  /*18af0*/  LDC.64 R14, c[0x4][R2] ;  /* 0x01000000020e7b82 */ /* 0x0002a20000000a00 */
[----:B------:R-:W3:Y:S01]  /*18b00*/  LDCU.64 UR6, c[0x4][0x7b8] ;  /* 0x0100f700ff0677ac */ /* 0x000ee20008000a00 */
[----:B------:R-:W-:Y:S01]  /*18b10*/  MOV R13, RZ ;  /* 0x000000ff000d7202 */ /* 0x000fe20000000f00 */
[----:B------:R-:W4:Y:S01]  /*18b20*/  LDCU.64 UR8, c[0x4][0x590] ;  /* 0x0100b200ff0877ac */ /* 0x000f220008000a00 */
[----:B0-----:R-:W-:Y:S01]  /*18b30*/  MOV R4, UR4 ;  /* 0x0000000400047c02 */ /* 0x001fe20008000f00 */
[----:B------:R-:W-:Y:S01]  /*18b40*/  IMAD.U32 R5, RZ, RZ, UR5 ;  /* 0x00000005ff057e24 */ /* 0x000fe2000f8e00ff */
[----:B---3--:R-:W-:Y:S01]  /*18b50*/  MOV R6, UR6 ;  /* 0x0000000600067c02 */ /* 0x008fe20008000f00 */
[----:B------:R-:W-:Y:S01]  /*18b60*/  IMAD.U32 R7, RZ, RZ, UR7 ;  /* 0x00000007ff077e24 */ /* 0x000fe2000f8e00ff */
[----:B----4-:R-:W-:Y:S01]  /*18b70*/  MOV R10, UR8 ;  /* 0x00000008000a7c02 */ /* 0x010fe20008000f00 */
[----:B-1----:R-:W-:-:S07]  /*18b80*/  IMAD.U32 R11, RZ, RZ, UR9 ;  /* 0x00000009ff0b7e24 */ /* 0x002fce000f8e00ff */
[----:B------:R-:W-:-:S07]  /*18b90*/  LEPC R20, `(.L_x_1940) ;  /* 0x000000001014794e */ /* 0x000fce0000000000 */
[----:B--2---:R-:W-:Y:S05]  /*18ba0*/  CALL.ABS.NOINC R14 ;  /* 0x000000000e007343 */ /* 0x004fea0003c00000 */
.L_x_1940:
        /* <DEDUP_REMOVED lines=19> */
.L_x_1941:
[----:B------:R-:W-:Y:S05]  /*18ce0*/  BRA `(.L_x_1942) ;  /* 0x0000000000107947 */ /* 0x000fea0003800000 */
.L_x_1939:
[----:B------:R-:W0:Y:S02]  /*18cf0*/  LDCU.64 UR4, c[0x0][0x768] ;  /* 0x0000ed00ff0477ac */ /* 0x000e240008000a00 */
[----:B0-----:R-:W-:-:S05]  /*18d00*/  IADD3 R2, P0, PT, R25, UR4, RZ ;  /* 0x0000000419027c10 */ /* 0x001fca000ff1e0ff */
[----:B------:R-:W-:-:S05]  /*18d10*/  IMAD.X R3, RZ, RZ, UR5, P0 ;  /* 0x00000005ff037e24 */ /* 0x000fca00080e06ff */
[----:B------:R0:W-:Y:S03]  /*18d20*/  STG.E.64 desc[UR36][R2.64], R18 ;  /* 0x0000001202007986 */ /* 0x0001e6000c101b24 */
.L_x_1942:
        /* <DEDUP_REMOVED lines=13> */
[----:B------:R-:W-:Y:S01]  /*18e00*/  IMAD.MOV.U32 R13, RZ, RZ, RZ ;  /* 0x000000ffff0d7224 */ /* 0x000fe200078e00ff */
[----:B------:R-:W5:Y:S01]  /*18e10*/  LDCU.64 UR8, c[0x4][0x590] ;  /* 0x0100b200ff0877ac */ /* 0x000f620008000a00 */
[----:B0-----:R-:W-:Y:S01]  /*18e20*/  IMAD.U32 R4, RZ, RZ, UR4 ;  /* 0x00000004ff047e24 */ /* 0x001fe2000f8e00ff */
[----:B------:R-:W-:Y:S01]  /*18e30*/  MOV R5, UR5 ;  /* 0x0000000500057c02 */ /* 0x000fe20008000f00 */
[----:B----4-:R-:W-:Y:S01]  /*18e40*/  IMAD.U32 R6, RZ, RZ, UR6 ;  /* 0x00000006ff067e24 */ /* 0x010fe2000f8e00ff */
[----:B------:R-:W-:Y:S01]  /*18e50*/  MOV R7, UR7 ;  /* 0x0000000700077c02 */ /* 0x000fe20008000f00 */
[----:B-----5:R-:W-:Y:S01]  /*18e60*/  IMAD.U32 R10, RZ, RZ, UR8 ;  /* 0x00000008ff0a7e24 */ /* 0x020fe2000f8e00ff */
[----:B--2---:R-:W-:-:S07]  /*18e70*/  MOV R11, UR9 ;  /* 0x00000009000b7c02 */ /* 0x004fce0008000f00 */
[----:B------:R-:W-:-:S07]  /*18e80*/  LEPC R20, `(.L_x_1944) ;  /* 0x000000001014794e */ /* 0x000fce0000000000 */
[----:B-1-3--:R-:W-:Y:S05]  /*18e90*/  CALL.ABS.NOINC R14 ;  /* 0x000000000e007343 */ /* 0x00afea0003c00000 */
.L_x_1944:
        /* <DEDUP_REMOVED lines=19> */
.L_x_1945:
[----:B------:R-:W-:Y:S05]  /*18fd0*/  BRA `(.L_x_1946) ;  /* 0x00000000000c7947 */ /* 0x000fea0003800000 */
.L_x_1943:
[----:B0-----:R-:W-:-:S04]  /*18fe0*/  IADD3 R2, P0, PT, R23, UR6, RZ ;  /* 0x0000000617027c10 */ /* 0x001fc8000ff1e0ff */
[----:B------:R-:W-:-:S05]  /*18ff0*/  IADD3.X R3, PT, PT, RZ, UR7, RZ, P0, !PT ;  /* 0x00000007ff037c10 */ /* 0x000fca00087fe4ff */
[----:B------:R0:W-:Y:S04]  /*19000*/  STG.E.64 desc[UR36][R2.64], R16 ;  /* 0x0000001002007986 */ /* 0x0001e8000c101b24 */
.L_x_1946:
[----:B------:R-:W2:Y:S02]  /*19010*/  LDCU.64 UR4, c[0x0][0x768] ;  /* 0x0000ed00ff0477ac */ /* 0x000ea40008000a00 */
[----:B--2---:R-:W-:-:S05]  /*19020*/  IADD3 R22, P0, PT, R22, UR4, RZ ;  /* 0x0000000416167c10 */ /* 0x004fca000ff1e0ff */
[----:B------:R-:W-:-:S05]  /*19030*/  IMAD.X R23, RZ, RZ, UR5, P0 ;  /* 0x00000005ff177e24 */ /* 0x000fca00080e06ff */
[----:B------:R-:W-:Y:S01]  /*19040*/  STG.E.64 desc[UR36][R22.64], R28 ;  /* 0x0000001c16007986 */ /* 0x000fe2000c101b24 */
[----:B------:R-:W-:Y:S05]  /*19050*/  EXIT ;  /* 0x000000000000794d */ /* 0x000fea0003800000 */
.L_x_1938:
[----:B------:R-:W-:Y:S04]  /*19060*/  STG.E.64 desc[UR36][R4.64], R18 ;  /* 0x0000001204007986 */ /* 0x000fe8000c101b24 */
[----:B------:R-:W-:Y:S04]  /*19070*/  STG.E.64 desc[UR36][R4.64+0x8], R26 ;  /* 0x0000081a04007986 */ /* 0x000fe8000c101b24 */
[----:B------:R-:W-:Y:S04]  /*19080*/  STG.E.64 desc[UR36][R4.64+0x10], R16 ;  /* 0x0000101004007986 */ /* 0x000fe8000c101b24 */
[----:B------:R-:W-:Y:S01]  /*19090*/  STG.E.64 desc[UR36][R4.64+0x18], R28 ;  /* 0x0000181c04007986 */ /* 0x000fe2000c101b24 */
[----:B------:R-:W-:Y:S05]  /*190a0*/  EXIT ;  /* 0x000000000000794d */ /* 0x000fea0003800000 */
.L_x_1903:
        /* <DEDUP_REMOVED lines=67> */
[----:B0-----:R-:W-:-:S07]  /*194e0*/  LEPC R20, `(.L_x_1949) ;  /* 0x000000001014794e */ /* 0x001fce0000000000 */
[----:B---3--:R-:W-:Y:S05]  /*194f0*/  CALL.ABS.NOINC R14 ;  /* 0x000000000e007343 */ /* 0x008fea0003c00000 */
.L_x_1949:
        /* <DEDUP_REMOVED lines=19> */
.L_x_1950:
[----:B------:R-:W-:Y:S05]  /*19630*/  BRA `(.L_x_1951) ;  /* 0x0000000000047947 */ /* 0x000fea0003800000 */
.L_x_1948:
[----:B------:R1:W-:Y:S02]  /*19640*/  STG.E.64 desc[UR36][R34.64], R18 ;  /* 0x0000001222007986 */ /* 0x0003e4000c101b24 */
.L_x_1951:
        /* <DEDUP_REMOVED lines=17> */
[----:B-----5:R-:W-:Y:S01]  /*19760*/  MOV R6, UR6 ;  /* 0x0000000600067c02 */ /* 0x020fe20008000f00 */
[----:B------:R-:W-:Y:S01]  /*19770*/  IMAD.U32 R7, RZ, RZ, UR7 ;  /* 0x00000007ff077e24 */ /* 0x000fe2000f8e00ff */
[----:B-1----:R-:W-:Y:S01]  /*19780*/  MOV R10, UR8 ;  /* 0x00000008000a7c02 */ /* 0x002fe20008000f00 */
[----:B----4-:R-:W-:-:S07]  /*19790*/  IMAD.U32 R11, RZ, RZ, UR9 ;  /* 0x00000009ff0b7e24 */ /* 0x010fce000f8e00ff */
[----:B0-----:R-:W-:-:S07]  /*197a0*/  LEPC R20, `(.L_x_1953) ;  /* 0x000000001014794e */ /* 0x001fce0000000000 */
[----:B--2---:R-:W-:Y:S05]  /*197b0*/  CALL.ABS.NOINC R14 ;  /* 0x000000000e007343 */ /* 0x004fea0003c00000 */
.L_x_1953:
        /* <DEDUP_REMOVED lines=19> */
.L_x_1954:
[----:B------:R-:W-:Y:S05]  /*198f0*/  BRA `(.L_x_1955) ;  /* 0x00000000000c7947 */ /* 0x000fea0003800000 */
.L_x_1952:
[----:B------:R-:W-:-:S05]  /*19900*/  IADD3 R2, P0, PT, R25, UR6, RZ ;  /* 0x0000000619027c10 */ /* 0x000fca000ff1e0ff */
[----:B------:R-:W-:-:S05]  /*19910*/  IMAD.X R3, RZ, RZ, UR7, P0 ;  /* 0x00000007ff037e24 */ /* 0x000fca00080e06ff */
[----:B------:R3:W-:Y:S03]  /*19920*/  STG.E.64 desc[UR36][R2.64], R16 ;  /* 0x0000001002007986 */ /* 0x0007e6000c101b24 */
.L_x_1955:
[----:B------:R-:W4:Y:S02]  /*19930*/  LDCU.64 UR4, c[0x0][0x768] ;  /* 0x0000ed00ff0477ac */ /* 0x000f240008000a00 */
[----:B----4-:R-:W-:-:S04]  /*19940*/  IADD3 R24, P0, PT, R24, UR4, RZ ;  /* 0x0000000418187c10 */ /* 0x010fc8000ff1e0ff */
[----:B------:R-:W-:-:S05]  /*19950*/  IADD3.X R25, PT, PT, RZ, UR5, RZ, P0, !PT ;  /* 0x00000005ff197c10 */ /* 0x000fca00087fe4ff */
[----:B------:R-:W-:Y:S01]  /*19960*/  STG.E.64 desc[UR36][R24.64], R22 ;  /* 0x0000001618007986 */ /* 0x000fe2000c101b24 */
[----:B------:R-:W-:Y:S05]  /*19970*/  EXIT ;  /* 0x000000000000794d */ /* 0x000fea0003800000 */
.L_x_1947:
        /* <DEDUP_REMOVED lines=17> */
.L_x_1956:
[----:B------:R-:W-:Y:S01]  /*19a90*/  IMAD.MOV.U32 R22, RZ, RZ, R0 ;  /* 0x000000ffff167224 */ /* 0x000fe200078e0000 */
[----:B------:R-:W-:Y:S01]  /*19aa0*/  MOV R23, R3 ;  /* 0x0000000300177202 */ /* 0x000fe20000000f00 */
[----:B------:R-:W-:Y:S01]  /*19ab0*/  IMAD.MOV.U32 R16, RZ, RZ, R8 ;  /* 0x000000ffff107224 */ /* 0x000fe200078e0008 */
[----:B------:R-:W-:Y:S01]  /*19ac0*/  MOV R17, R9 ;  /* 0x0000000900117202 */ /* 0x000fe20000000f00 */
        /* <DEDUP_REMOVED lines=12> */
[----:B------:R-:W-:Y:S01]  /*19b90*/  IMAD.MOV.U32 R13, RZ, RZ, RZ ;  /* 0x000000ffff0d7224 */ /* 0x000fe200078e00ff */
[----:B------:R-:W4:Y:S01]  /*19ba0*/  LDCU.64 UR8, c[0x4][0x590] ;  /* 0x0100b200ff0877ac */ /* 0x000f220008000a00 */
[----:B0-----:R-:W-:Y:S01]  /*19bb0*/  IMAD.U32 R4, RZ, RZ, UR4 ;  /* 0x00000004ff047e24 */ /* 0x001fe2000f8e00ff */
[----:B------:R-:W-:Y:S01]  /*19bc0*/  MOV R5, UR5 ;  /* 0x0000000500057c02 */ /* 0x000fe20008000f00 */
[----:B---3--:R-:W-:Y:S01]  /*19bd0*/  IMAD.U32 R6, RZ, RZ, UR6 ;  /* 0x00000006ff067e24 */ /* 0x008fe2000f8e00ff */
[----:B------:R-:W-:Y:S01]  /*19be0*/  MOV R7, UR7 ;  /* 0x0000000700077c02 */ /* 0x000fe20008000f00 */
[----:B----4-:R-:W-:Y:S01]  /*19bf0*/  IMAD.U32 R10, RZ, RZ, UR8 ;  /* 0x00000008ff0a7e24 */ /* 0x010fe2000f8e00ff */
[----:B-1----:R-:W-:-:S07]  /*19c00*/  MOV R11, UR9 ;  /* 0x00000009000b7c02 */ /* 0x002fce0008000f00 */
[----:B------:R-:W-:-:S07]  /*19c10*/  LEPC R20, `(.L_x_1959) ;  /* 0x000000001014794e */ /* 0x000fce0000000000 */
[----:B--2---:R-:W-:Y:S05]  /*19c20*/  CALL.ABS.NOINC R14 ;  /* 0x000000000e007343 */ /* 0x004fea0003c00000 */
.L_x_1959:
        /* <DEDUP_REMOVED lines=19> */
.L_x_1960:
[----:B------:R-:W-:Y:S05]  /*19d60*/  BRA `(.L_x_1961) ;  /* 0x0000000000107947 */ /* 0x000fea0003800000 */
.L_x_1958:
[----:B------:R-:W0:Y:S02]  /*19d70*/  LDCU.64 UR4, c[0x0][0x768] ;  /* 0x0000ed00ff0477ac */ /* 0x000e240008000a00 */
[----:B0-----:R-:W-:-:S04]  /*19d80*/  IADD3 R2, P0, PT, R27, UR4, RZ ;  /* 0x000000041b027c10 */ /* 0x001fc8000ff1e0ff */
[----:B------:R-:W-:-:S05]  /*19d90*/  IADD3.X R3, PT, PT, RZ, UR5, RZ, P0, !PT ;  /* 0x00000005ff037c10 */ /* 0x000fca00087fe4ff */
[----:B------:R0:W-:Y:S04]  /*19da0*/  STG.E.64 desc[UR36][R2.64], R18 ;  /* 0x0000001202007986 */ /* 0x0001e8000c101b24 */
.L_x_1961:
[----:B------:R-:W1:Y:S01]  /*19db0*/  LDCU.64 UR6, c[0x0][0x768] ;  /* 0x0000ed00ff0677ac */ /* 0x000e620008000a00 */
[----:B------:R-:W2:Y:S01]  /*19dc0*/  LDCU UR4, c[0x0][0x79c] ;  /* 0x0000f380ff0477ac */ /* 0x000ea20008000800 */
[----:B-1----:R-:W-:Y:S01]  /*19dd0*/  IADD3 R26, P0, PT, R26, UR6, RZ ;  /* 0x000000061a1a7c10 */ /* 0x002fe2000ff1e0ff */
[----:B--2---:R-:W-:-:S04]  /*19de0*/  UISETP.NE.AND UP0, UPT, UR4, 0x1, UPT ;  /* 0x000000010400788c */ /* 0x004fc8000bf05270 */
[----:B------:R-:W-:-:S05]  /*19df0*/  IMAD.X R27, RZ, RZ, UR7, P0 ;  /* 0x00000007ff1b7e24 */ /* 0x000fca00080e06ff */
[----:B------:R1:W-:Y:S01]  /*19e00*/  STG.E.64 desc[UR36][R26.64], R28 ;  /* 0x0000001c1a007986 */ /* 0x0003e2000c101b24 */
[----:B------:R-:W-:Y:S05]  /*19e10*/  BRA.U !UP0, `(.L_x_1962) ;  /* 0x0000000108907547 */ /* 0x000fea000b800000 */
[----:B0-----:R-:W-:Y:S01]  /*19e20*/  MOV R2, 0x0 ;  /* 0x0000000000027802 */ /* 0x001fe20000000f00 */
[----:B------:R-:W0:Y:S01]  /*19e30*/  LDCU.64 UR4, c[0x4][0x7c8] ;  /* 0x0100f900ff0477ac */ /* 0x000e220008000a00 */
[----:B------:R-:W-:Y:S02]  /*19e40*/  HFMA2 R8, -RZ, RZ, 0, 4.4763088226318359375e-05 ;  /* 0x000002efff087431 */ /* 0x000fe400000001ff */
[----:B------:R-:W-:Y:S01]  /*19e50*/  IMAD.MOV.U32 R12, RZ, RZ, 0x1 ;  /* 0x00000001ff0c7424 */ /* 0x000fe200078e00ff */
[----:B------:R2:W3:Y:S01]  /*19e60*/  LDC.64 R14, c[0x4][R2] ;  /* 0x01000000020e7b82 */ /* 0x0004e20000000a00 */
[----:B------:R-:W4:Y:S01]  /*19e70*/  LDCU.64 UR6, c[0x4][0x7b8] ;  /* 0x0100f700ff0677ac */ /* 0x000f220008000a00 */
[----:B------:R-:W-:Y:S01]  /*19e80*/  MOV R13, RZ ;  /* 0x000000ff000d7202 */ /* 0x000fe20000000f00 */
[----:B------:R-:W5:Y:S01]  /*19e90*/  LDCU.64 UR8, c[0x4][0x590] ;  /* 0x0100b200ff0877ac */ /* 0x000f620008000a00 */
[----:B0-----:R-:W-:Y:S01]  /*19ea0*/  MOV R4, UR4 ;  /* 0x0000000400047c02 */ /* 0x001fe20008000f00 */
[----:B------:R-:W-:Y:S01]  /*19eb0*/  IMAD.U32 R5, RZ, RZ, UR5 ;  /* 0x00000005ff057e24 */ /* 0x000fe2000f8e00ff */
[----:B----4-:R-:W-:Y:S01]  /*19ec0*/  MOV R6, UR6 ;  /* 0x0000000600067c02 */ /* 0x010fe20008000f00 */
[----:B------:R-:W-:Y:S01]  /*19ed0*/  IMAD.U32 R7, RZ, RZ, UR7 ;  /* 0x00000007ff077e24 */ /* 0x000fe2000f8e00ff */
[----:B-----5:R-:W-:Y:S01]  /*19ee0*/  MOV R10, UR8 ;  /* 0x00000008000a7c02 */ /* 0x020fe20008000f00 */
[----:B--2---:R-:W-:-:S07]  /*19ef0*/  IMAD.U32 R11, RZ, RZ, UR9 ;  /* 0x00000009ff0b7e24 */ /* 0x004fce000f8e00ff */
[----:B------:R-:W-:-:S07]  /*19f00*/  LEPC R20, `(.L_x_1963) ;  /* 0x000000001014794e */ /* 0x000fce0000000000 */
[----:B-1-3--:R-:W-:Y:S05]  /*19f10*/  CALL.ABS.NOINC R14 ;  /* 0x000000000e007343 */ /* 0x00afea0003c00000 */
.L_x_1963:
        /* <DEDUP_REMOVED lines=19> */
.L_x_1964:
[----:B------:R-:W-:Y:S05]  /*1a050*/  BRA `(.L_x_1965) ;  /* 0x00000000000c7947 */ /* 0x000fea0003800000 */
.L_x_1962:
[----:B0-----:R-:W-:-:S05]  /*1a060*/  IADD3 R2, P0, PT, R25, UR6, RZ ;  /* 0x0000000619027c10 */ /* 0x001fca000ff1e0ff */
[----:B------:R-:W-:-:S05]  /*1a070*/  IMAD.X R3, RZ, RZ, UR7, P0 ;  /* 0x00000007ff037e24 */ /* 0x000fca00080e06ff */
[----:B------:R0:W-:Y:S03]  /*1a080*/  STG.E.64 desc[UR36][R2.64], R16 ;  /* 0x0000001002007986 */ /* 0x0001e6000c101b24 */
.L_x_1965:
[----:B------:R-:W2:Y:S02]  /*1a090*/  LDCU.64 UR4, c[0x0][0x768] ;  /* 0x0000ed00ff0477ac */ /* 0x000ea40008000a00 */
[----:B--2---:R-:W-:-:S04]  /*1a0a0*/  IADD3 R24, P0, PT, R24, UR4, RZ ;  /* 0x0000000418187c10 */ /* 0x004fc8000ff1e0ff */
[----:B------:R-:W-:-:S05]  /*1a0b0*/  IADD3.X R25, PT, PT, RZ, UR5, RZ, P0, !PT ;  /* 0x00000005ff197c10 */ /* 0x000fca00087fe4ff */
[----:B------:R-:W-:Y:S01]  /*1a0c0*/  STG.E.64 desc[UR36][R24.64], R22 ;  /* 0x0000001618007986 */ /* 0x000fe2000c101b24 */
[----:B------:R-:W-:Y:S05]  /*1a0d0*/  EXIT ;  /* 0x000000000000794d */ /* 0x000fea0003800000 */
.L_x_1957:
[----:B------:R-:W-:Y:S04]  /*1a0e0*/  STG.E.64 desc[UR36][R4.64], R18 ;  /* 0x0000001204007986 */ /* 0x000fe8000c101b24 */
[----:B------:R-:W-:Y:S04]  /*1a0f0*/  STG.E.64 desc[UR36][R4.64+0x8], R28 ;  /* 0x0000081c04007986 */ /* 0x000fe8000c101b24 */
[----:B------:R-:W-:Y:S04]  /*1a100*/  STG.E.64 desc[UR36][R4.64+0x10], R16 ;  /* 0x0000101004007986 */ /* 0x000fe8000c101b24 */
[----:B------:R-:W-:Y:S01]  /*1a110*/  STG.E.64 desc[UR36][R4.64+0x18], R22 ;  /* 0x0000181604007986 */ /* 0x000fe2000c101b24 */
[----:B------:R-:W-:Y:S05]  /*1a120*/  EXIT ;  /* 0x000000000000794d */ /* 0x000fea0003800000 */
.L_x_1966:
        /* <DEDUP_REMOVED lines=13> */
.L_x_9971:


//--------------------- .text._ZN2at6native13reduce_kernelILi512ELi1ENS0_8ReduceOpIlNS0_14func_wrapper_tImZNS0_15xor_sum_functorIlvEclERNS_14TensorIteratorEEUlmmE_EEjmLi4ELi4EEEEEvT1_ --------------------------
	.section	.text._ZN2at6native13reduce_kernelILi512ELi1ENS0_8ReduceOpIlNS0_14func_wrapper_tImZNS0_15xor_sum_functorIlvEclERNS_14TensorIteratorEEUlmmE_EEjmLi4ELi4EEEEEvT1_,"ax",@progbits
	.align	128
        .global         _ZN2at6native13reduce_kernelILi512ELi1ENS0_8ReduceOpIlNS0_14func_wrapper_tImZNS0_15xor_sum_functorIlvEclERNS_14TensorIteratorEEUlmmE_EEjmLi4ELi4EEEEEvT1_
        .type           _ZN2at6native13reduce_kernelILi512ELi1ENS0_8ReduceOpIlNS0_14func_wrapper_tImZNS0_15xor_sum_functorIlvEclERNS_14TensorIteratorEEUlmmE_EEjmLi4ELi4EEEEEvT1_,@function
        .size           _ZN2at6native13reduce_kernelILi512ELi1ENS0_8ReduceOpIlNS0_14func_wrapper_tImZNS0_15xor_sum_functorIlvEclERNS_14TensorIteratorEEUlmmE_EEjmLi4ELi4EEEEEvT1_,(.L_x_9972 - _ZN2at6native13reduce_kernelILi512ELi1ENS0_8ReduceOpIlNS0_14func_wrapper_tImZNS0_15xor_sum_functorIlvEclERNS_14TensorIteratorEEUlmmE_EEjmLi4ELi4EEEEEvT1_)
        .other          _ZN2at6native13reduce_kernelILi512ELi1ENS0_8ReduceOpIlNS0_14func_wrapper_tImZNS0_15xor_sum_functorIlvEclERNS_14TensorIteratorEEUlmmE_EEjmLi4ELi4EEEEEvT1_,@"STO_CUDA_ENTRY STV_DEFAULT"
_ZN2at6native13reduce_kernelILi512ELi1ENS0_8ReduceOpIlNS0_14func_wrapper_tImZNS0_15xor_sum_functorIlvEclERNS_14TensorIteratorEEUlmmE_EEjmLi4ELi4EEEEEvT1_:
.text._ZN2at6native13reduce_kernelILi512ELi1ENS0_8ReduceOpIlNS0_14func_wrapper_tImZNS0_15xor_sum_functorIlvEclERNS_14TensorIteratorEEUlmmE_EEjmLi4ELi4EEEEEvT1_:
        /* <DEDUP_REMOVED lines=301> */
.L_x_1967:
        /* <DEDUP_REMOVED lines=51> */
.L_x_1974:
[----:B------:R-:W-:Y:S05]  /*1600*/  BSYNC.RECONVERGENT B2 ;  /* 0x0000000000027941 */ /* 0x000fea0003800200 */
.L_x_1973:
[----:B------:R-:W-:Y:S02]  /*1610*/  IADD3 R2, P0, PT, R2, 0x20, RZ ;  /* 0x0000002002027810 */ /* 0x000fe40007f1e0ff */
[----:B------:R-:W-:Y:S02]  /*1620*/  IADD3 R0, PT, PT, R11, -0x4, R20 ;  /* 0xfffffffc0b007810 */ /* 0x000fe40007ffe014 */
[----:B------:R-:W-:-:S09]  /*1630*/  IADD3.X R3, PT, PT, RZ, R3, RZ, P0, !PT ;  /* 0x00000003ff037210 */ /* 0x000fd200007fe4ff */
.L_x_1972:
[----:B------:R-:W-:Y:S05]  /*1640*/  BSYNC.RECONVERGENT B1 ;  /* 0x0000000000017941 */ /* 0x000fea0003800200 */
.L_x_1971:
        /* <DEDUP_REMOVED lines=14> */
.L_x_1977:
        /* <DEDUP_REMOVED lines=15> */
.L_x_1976:
[----:B------:R-:W-:Y:S05]  /*1820*/  BSYNC.RECONVERGENT B1 ;  /* 0x0000000000017941 */ /* 0x000fea0003800200 */
.L_x_1975:
        /* <DEDUP_REMOVED lines=10> */
.L_x_1979:
[----:B------:R-:W-:Y:S05]  /*18d0*/  BSYNC.RECONVERGENT B1 ;  /* 0x0000000000017941 */ /* 0x000fea0003800200 */
.L_x_1978:
[----:B------:R-:W-:Y:S02]  /*18e0*/  LOP3.LUT R16, R16, R23, R13, 0x96, !PT ;  /* 0x0000001710107212 */ /* 0x000fe400078e960d */
[----:B------:R-:W-:Y:S02]  /*18f0*/  LOP3.LUT R14, R21, R14, R17, 0x96, !PT ;  /* 0x0000000e150e7212 */ /* 0x000fe400078e9611 */
[----:B------:R-:W-:Y:S02]  /*1900*/  LOP3.LUT R16, R19, R16, RZ, 0x3c, !PT ;  /* 0x0000001013107212 */ /* 0x000fe400078e3cff */
[----:B------:R-:W-:Y:S01]  /*1910*/  LOP3.LUT R17, R15, R14, RZ, 0x3c, !PT ;  /* 0x0000000e0f117212 */ /* 0x000fe200078e3cff */
[----:B------:R-:W-:Y:S06]  /*1920*/  BRA `(.L_x_1969) ;  /* 0x0000009400d47947 */ /* 0x000fec0003800000 */
.L_x_1970:
        /* <DEDUP_REMOVED lines=25> */
.L_x_1983:
        /* <DEDUP_REMOVED lines=24> */
.L_x_1982:
[----:B------:R-:W-:Y:S05]  /*1c40*/  BSYNC.RECONVERGENT B1 ;  /* 0x0000000000017941 */ /* 0x000fea0003800200 */
.L_x_1981:
        /* <DEDUP_REMOVED lines=19> */
.L_x_1985:
[----:B------:R-:W-:Y:S05]  /*1d80*/  BSYNC.RECONVERGENT B1 ;  /* 0x0000000000017941 */ /* 0x000fea0003800200 */
.L_x_1984:
        /* <DEDUP_REMOVED lines=11> */
[----:B------:R-:W-:Y:S02]  /*1e40*/  @!P0 IADD3 R21, PT, PT, R0, R21, RZ ;  /* 0x0000001500158210 */ /* 0x000fe40007ffe0ff */
[----:B------:R-:W-:Y:S02]  /*1e50*/  @!P0 LOP3.LUT R5, R12, R5, RZ, 0x3c, !PT ;  /* 0x000000050c058212 */ /* 0x000fe400078e3cff */
[----:B------:R-:W-:Y:S02]  /*1e60*/  @!P0 ISETP.GE.U32.AND P1, PT, R21, R20, PT ;  /* 0x000000141500820c */ /* 0x000fe40003f26070 */
[----:B------:R-:W-:Y:S02]  /*1e70*/  @!P0 LOP3.LUT R9, R13, R9, RZ, 0x3c, !PT ;  /* 0x000000090d098212 */ /* 0x000fe400078e3cff */
[----:B0-----:R-:W-:Y:S02]  /*1e80*/  @!P0 SEL R3, R14, RZ, !P1 ;  /* 0x000000ff0e038207 */ /* 0x001fe40004800000 */
[----:B------:R-:W-:-:S02]  /*1e90*/  @!P0 SEL R15, R15, RZ, !P1 ;  /* 0x000000ff0f0f8207 */ /* 0x000fc40004800000 */
[----:B------:R-:W-:Y:S02]  /*1ea0*/  @!P0 LOP3.LUT R4, R4, R3, RZ, 0x3c, !PT ;  /* 0x0000000304048212 */ /* 0x000fe400078e3cff */
[----:B------:R-:W-:-:S07]  /*1eb0*/  @!P0 LOP3.LUT R8, R8, R15, RZ, 0x3c, !PT ;  /* 0x0000000f08088212 */ /* 0x000fce00078e3cff */
.L_x_1987:
[----:B------:R-:W-:Y:S05]  /*1ec0*/  BSYNC.RECONVERGENT B1 ;  /* 0x0000000000017941 */ /* 0x000fea0003800200 */
.L_x_1986:
[----:B------:R-:W-:Y:S02]  /*1ed0*/  LOP3.LUT R5, R5, R6, R7, 0x96, !PT ;  /* 0x0000000605057212 */ /* 0x000fe400078e9607 */
[----:B------:R-:W-:Y:S02]  /*1ee0*/  LOP3.LUT R9, R9, R10, R11, 0x96, !PT ;  /* 0x0000000a09097212 */ /* 0x000fe400078e960b */
[----:B-----5:R-:W-:Y:S02]  /*1ef0*/  LOP3.LUT R16, R4, R5, RZ, 0x3c, !PT ;  /* 0x0000000504107212 */ /* 0x020fe400078e3cff */
[----:B------:R-:W-:Y:S01]  /*1f00*/  LOP3.LUT R17, R8, R9, RZ, 0x3c, !PT ;  /* 0x0000000908117212 */ /* 0x000fe200078e3cff */
[----:B------:R-:W-:Y:S06]  /*1f10*/  BRA `(.L_x_1969) ;  /* 0x0000009000587947 */ /* 0x000fec0003800000 */
.L_x_1980:
        /* <DEDUP_REMOVED lines=21> */
.L_x_1991:
        /* <DEDUP_REMOVED lines=28> */
.L_x_1990:
[----:B------:R-:W-:Y:S05]  /*2230*/  BSYNC.RECONVERGENT B1 ;  /* 0x0000000000017941 */ /* 0x000fea0003800200 */
.L_x_1989:
        /* <DEDUP_REMOVED lines=23> */
.L_x_1993:
[----:B------:R-:W-:Y:S05]  /*23b0*/  BSYNC.RECONVERGENT B1 ;  /* 0x0000000000017941 */ /* 0x000fea0003800200 */
.L_x_1992:
        /* <DEDUP_REMOVED lines=11> */
[----:B------:R-:W-:Y:S01]  /*2470*/  @!P0 IMAD.IADD R3, R3, 0x1, R22 ;  /* 0x0000000103038824 */ /* 0x000fe200078e0216 */
[----:B------:R-:W-:Y:S02]  /*2480*/  @!P0 LOP3.LUT R5, R12, R5, RZ, 0x3c, !PT ;  /* 0x000000050c058212 */ /* 0x000fe400078e3cff */
[----:B------:R-:W-:Y:S02]  /*2490*/  @!P0 LOP3.LUT R9, R13, R9, RZ, 0x3c, !PT ;  /* 0x000000090d098212 */ /* 0x000fe400078e3cff */
[----:B------:R-:W-:-:S04]  /*24a0*/  @!P0 ISETP.GE.U32.AND P1, PT, R3, R20, PT ;  /* 0x000000140300820c */ /* 0x000fc80003f26070 */
[----:B------:R-:W-:Y:S02]  /*24b0*/  @!P0 SEL R3, R14, RZ, !P1 ;  /* 0x000000ff0e038207 */ /* 0x000fe40004800000 */
[----:B------:R-:W-:Y:S02]  /*24c0*/  @!P0 SEL R15, R15, RZ, !P1 ;  /* 0x000000ff0f0f8207 */ /* 0x000fe40004800000 */
[----:B------:R-:W-:Y:S02]  /*24d0*/  @!P0 LOP3.LUT R4, R4, R3, RZ, 0x3c, !PT ;  /* 0x0000000304048212 */ /* 0x000fe400078e3cff */
[----:B------:R-:W-:-:S07]  /*24e0*/  @!P0 LOP3.LUT R8, R8, R15, RZ, 0x3c, !PT ;  /* 0x0000000f08088212 */ /* 0x000fce00078e3cff */
.L_x_1995:
[----:B------:R-:W-:Y:S05]  /*24f0*/  BSYNC.RECONVERGENT B1 ;  /* 0x0000000000017941 */ /* 0x000fea0003800200 */
.L_x_1994:
[----:B------:R-:W-:Y:S02]  /*2500*/  LOP3.LUT R5, R5, R6, R7, 0x96, !PT ;  /* 0x0000000605057212 */ /* 0x000fe400078e9607 */
[----:B------:R-:W-:Y:S02]  /*2510*/  LOP3.LUT R9, R9, R10, R11, 0x96, !PT ;  /* 0x0000000a09097212 */ /* 0x000fe400078e960b */
[----:B-----5:R-:W-:Y:S02]  /*2520*/  LOP3.LUT R16, R4, R5, RZ, 0x3c, !PT ;  /* 0x0000000504107212 */ /* 0x020fe400078e3cff */
[----:B------:R-:W-:Y:S01]  /*2530*/  LOP3.LUT R17, R8, R9, RZ, 0x3c, !PT ;  /* 0x0000000908117212 */ /* 0x000fe200078e3cff */
[----:B------:R-:W-:Y:S06]  /*2540*/  BRA `(.L_x_1969) ;  /* 0x0000008800cc7947 */ /* 0x000fec0003800000 */
.L_x_1988:
        /* <DEDUP_REMOVED lines=26> */
.L_x_2003:
[----:B------:R-:W1:Y:S01]  /*26f0*/  LDCU UR4, c[0x0][0x39c] ;  /* 0x00007380ff0477ac */ /* 0x000e620008000800 */
[-C--:B-----5:R-:W-:Y:S01]  /*2700*/  @!P0 MOV R18, R14.reuse ;  /* 0x0000000e00128202 */ /* 0x0a0fe20000000f00 */
[--C-:B------:R-:W-:Y:S01]  /*2710*/  @!P0 IMAD.MOV.U32 R19, RZ, RZ, R15.reuse ;  /* 0x000000ffff138224 */ /* 0x100fe200078e000f */
[-C--:B------:R-:W-:Y:S01]  /*2720*/  @!P0 MOV R12, R14.reuse ;  /* 0x0000000e000c8202 */ /* 0x080fe20000000f00 */
[--C-:B------:R-:W-:Y:S01]  /*2730*/  @!P0 IMAD.MOV.U32 R13, RZ, RZ, R15.reuse ;  /* 0x000000ffff0d8224 */ /* 0x100fe200078e000f */
[-C--:B------:R-:W-:Y:S01]  /*2740*/  @!P0 MOV R10, R14.reuse ;  /* 0x0000000e000a8202 */ /* 0x080fe20000000f00 */
[--C-:B------:R-:W-:Y:S01]  /*2750*/  @!P0 IMAD.MOV.U32 R11, RZ, RZ, R15.reuse ;  /* 0x000000ffff0b8224 */ /* 0x100fe200078e000f */
[----:B------:R-:W-:Y:S01]  /*2760*/  @!P0 MOV R8, R14 ;  /* 0x0000000e00088202 */ /* 0x000fe20000000f00 */
[----:B0-----:R-:W-:Y:S01]  /*2770*/  @!P0 IMAD.MOV.U32 R9, RZ, RZ, R15 ;  /* 0x000000ffff098224 */ /* 0x001fe200078e000f */
        /* <DEDUP_REMOVED lines=296> */
.L_x_1999:
        /* <DEDUP_REMOVED lines=232> */
.L_x_2000:
        /* <DEDUP_REMOVED lines=232> */
.L_x_2001:
        /* <DEDUP_REMOVED lines=234> */
.L_x_2002:
[----:B------:R-:W-:-:S04]  /*65a0*/  LOP3.LUT R19, R22, 0xfffffff8, RZ, 0xc0, !PT ;  /* 0xfffffff816137812 */ /* 0x000fc800078ec0ff */
[----:B------:R-:W-:-:S04]  /*65b0*/  IADD3 R18, P1, PT, R19, R16, RZ ;  /* 0x0000001013127210 */ /* 0x000fc80007f3e0ff */
[----:B------:R-:W-:-:S06]  /*65c0*/  IADD3.X R19, PT, PT, RZ, R17, RZ, P1, !PT ;  /* 0x00000011ff137210 */ /* 0x000fcc0000ffe4ff */
[----:B------:R-:W5:Y:S03]  /*65d0*/  LDG.E.64 R18, desc[UR36][R18.64] ;  /* 0x0000002412127981 */ /* 0x000f66000c1e1b00 */
.L_x_1998:
        /* <DEDUP_REMOVED lines=15> */
.L_x_1997:
[----:B0-----:R-:W-:Y:S05]  /*66d0*/  BSYNC.RECONVERGENT B1 ;  /* 0x0000000000017941 */ /* 0x001fea0003800200 */
.L_x_1996:
        /* <DEDUP_REMOVED lines=292> */
.L_x_2007:
[----:B------:R-:W-:Y:S01]  /*7920*/  SHF.R.U32.HI R8, RZ, 0x3, R8 ;  /* 0x00000003ff087819 */ /* 0x000fe20000011608 */
[----:B------:R-:W-:-:S07]  /*7930*/  IMAD.MOV.U32 R9, RZ, RZ, RZ ;  /* 0x000000ffff097224 */ /* 0x000fce00078e00ff */
.L_x_2006:
        /* <DEDUP_REMOVED lines=285> */
.L_x_2009:
[----:B------:R-:W-:Y:S02]  /*8b10*/  SHF.R.U32.HI R10, RZ, 0x3, R0 ;  /* 0x00000003ff0a7819 */ /* 0x000fe40000011600 */
[----:B------:R-:W-:-:S07]  /*8b20*/  MOV R11, RZ ;  /* 0x000000ff000b7202 */ /* 0x000fce0000000f00 */
.L_x_2008:
        /* <DEDUP_REMOVED lines=282> */
.L_x_2011:
[----:B------:R-:W-:Y:S01]  /*9cd0*/  SHF.R.U32.HI R10, RZ, 0x3, R0 ;  /* 0x00000003ff0a7819 */ /* 0x000fe20000011600 */
[----:B------:R-:W-:-:S07]  /*9ce0*/  IMAD.MOV.U32 R11, RZ, RZ, RZ ;  /* 0x000000ffff0b7224 */ /* 0x000fce00078e00ff */
.L_x_2010:
        /* <DEDUP_REMOVED lines=282> */
.L_x_2013:
[----:B------:R-:W-:Y:S02]  /*ae90*/  SHF.R.U32.HI R10, RZ, 0x3, R0 ;  /* 0x00000003ff0a7819 */ /* 0x000fe40000011600 */
[----:B------:R-:W-:-:S07]  /*aea0*/  MOV R11, RZ ;  /* 0x000000ff000b7202 */ /* 0x000fce0000000f00 */
.L_x_2012:
[----:B------:R-:W-:-:S04]  /*aeb0*/  LEA R8, P0, R10, R22, 0x3 ;  /* 0x000000160a087211 */ /* 0x000fc800078018ff */
[----:B------:R-:W-:-:S05]  /*aec0*/  LEA.HI.X R9, R10, R27, R11, 0x3, P0 ;  /* 0x0000001b0a097211 */ /* 0x000fca00000f1c0b */
[----:B------:R0:W5:Y:S04]  /*aed0*/  LDG.E.64 R28, desc[UR36][R8.64] ;  /* 0x00000024081c7981 */ /* 0x000168000c1e1b00 */
.L_x_2005:
[----:B------:R-:W-:Y:S05]  /*aee0*/  BSYNC.RECONVERGENT B1 ;  /* 0x0000000000017941 */ /* 0x000fea0003800200 */
.L_x_2004:
        /* <DEDUP_REMOVED lines=16> */
[----:B------:R-:W-:Y:S02]  /*aff0*/  @!P0 SEL R28, R28, RZ, !P1 ;  /* 0x000000ff1c1c8207 */ /* 0x000fe40004800000 */
[----:B------:R-:W-:-:S02]  /*b000*/  @!P0 SEL R0, R29, RZ, !P1 ;  /* 0x000000ff1d008207 */ /* 0x000fc40004800000 */
[----:B------:R-:W-:Y:S02]  /*b010*/  @!P0 LOP3.LUT R3, R3, R28, RZ, 0x3c, !PT ;  /* 0x0000001c03038212 */ /* 0x000fe400078e3cff */
[----:B------:R-:W-:-:S07]  /*b020*/  @!P0 LOP3.LUT R5, R5, R0, RZ, 0x3c, !PT ;  /* 0x0000000005058212 */ /* 0x000fce00078e3cff */
.L_x_2015:
[----:B------:R-:W-:Y:S05]  /*b030*/  BSYNC.RECONVERGENT B1 ;  /* 0x0000000000017941 */ /* 0x000fea0003800200 */
.L_x_2014:
[----:B------:R-:W-:Y:S02]  /*b040*/  LOP3.LUT R4, R4, R24, R26, 0x96, !PT ;  /* 0x0000001804047212 */ /* 0x000fe400078e961a */
[----:B------:R-:W-:Y:S02]  /*b050*/  LOP3.LUT R6, R6, R23, R25, 0x96, !PT ;  /* 0x0000001706067212 */ /* 0x000fe400078e9619 */
[----:B-----5:R-:W-:Y:S02]  /*b060*/  LOP3.LUT R16, R3, R4, RZ, 0x3c, !PT ;  /* 0x0000000403107212 */ /* 0x020fe400078e3cff */
[----:B------:R-:W-:-:S07]  /*b070*/  LOP3.LUT R17, R5, R6, RZ, 0x3c, !PT ;  /* 0x0000000605117212 */ /* 0x000fce00078e3cff */
.L_x_1969:
[----:B------:R-:W-:Y:S05]  /*b080*/  BSYNC.RECONVERGENT B0 ;  /* 0x0000000000007941 */ /* 0x000fea0003800200 */
.L_x_1968:
        /* <DEDUP_REMOVED lines=17> */
.L_x_2017:
        /* <DEDUP_REMOVED lines=14> */
.L_x_2016:
        /* <DEDUP_REMOVED lines=18> */
.L_x_2020:
        /* <DEDUP_REMOVED lines=13> */
.L_x_2019:
[----:B------:R-:W-:Y:S01]  /*b470*/  BAR.SYNC.DEFER_BLOCKING 0x0 ;  /* 0x0000000000007b1d */ /* 0x000fe20000010000 */
[----:B------:R-:W-:-:S09]  /*b480*/  UISETP.GE.U32.AND UP0, UPT, UR4, 0x2, UPT ;  /* 0x000000020400788c */ /* 0x000fd2000bf06070 */
[----:B------:R-:W-:Y:S05]  /*b490*/  BRA.U !UP0, `(.L_x_2018) ;  /* 0x0000000108207547 */ /* 0x000fea000b800000 */
[----:B0-----:R-:W-:-:S07]  /*b4a0*/  HFMA2 R2, -RZ, RZ, 0, 5.9604644775390625e-08 ;  /* 0x00000001ff027431 */ /* 0x001fce00000001ff */
.L_x_2021:
[----:B------:R-:W1:Y:S04]  /*b4b0*/  SHFL.DOWN PT, R4, R17, R2, 0x1f ;  /* 0x08001f0211047589 */ /* 0x000e6800000e0000 */
[----:B------:R0:W5:Y:S02]  /*b4c0*/  SHFL.DOWN PT, R3, R16, R2, 0x1f ;  /* 0x08001f0210037589 */ /* 0x00016400000e0000 */
[----:B0-----:R-:W-:-:S04]  /*b4d0*/  SHF.L.U32 R2, R2, 0x1, RZ ;  /* 0x0000000102027819 */ /* 0x001fc800000006ff */
[----:B------:R-:W-:Y:S02]  /*b4e0*/  ISETP.GE.AND P0, PT, R2, UR4, PT ;  /* 0x0000000402007c0c */ /* 0x000fe4000bf06270 */
[----:B-1--4-:R-:W-:Y:S02]  /*b4f0*/  LOP3.LUT R17, R4, R17, RZ, 0x3c, !PT ;  /* 0x0000001104117212 */ /* 0x012fe400078e3cff */
[----:B-----5:R-:W-:-:S09]  /*b500*/  LOP3.LUT R16, R3, R16, RZ, 0x3c, !PT ;  /* 0x0000001003107212 */ /* 0x020fd200078e3cff */
[----:B------:R-:W-:Y:S05]  /*b510*/  @!P0 BRA `(.L_x_2021) ;  /* 0xfffffffc00e48947 */ /* 0x000fea000383ffff */
.L_x_2018:
        /* <DEDUP_REMOVED lines=283> */
.L_x_2022:
        /* <DEDUP_REMOVED lines=296> */
.L_x_2024:
        /* <DEDUP_REMOVED lines=24> */
.L_x_2026:
[----:B------:R-:W-:Y:S05]  /*dad0*/  BSYNC.RECONVERGENT B0 ;  /* 0x0000000000007941 */ /* 0x000fea0003800200 */
.L_x_2025:
        /* <DEDUP_REMOVED lines=35> */
.L_x_2028:
[----:B------:R-:W-:Y:S05]  /*dd10*/  BSYNC.RECONVERGENT B0 ;  /* 0x0000000000007941 */ /* 0x000fea0003800200 */
.L_x_2027:
        /* <DEDUP_REMOVED lines=33> */
.L_x_2033:
[----:B------:R-:W-:-:S04]  /*df30*/  IMAD.IADD R9, R11, 0x1, R10 ;  /* 0x000000010b097824 */ /* 0x000fc800078e020a */
        /* <DEDUP_REMOVED lines=8> */
.L_x_2032:
[----:B------:R-:W-:Y:S05]  /*dfc0*/  BRA `(.L_x_2031) ;  /* 0x0000000000487947 */ /* 0x000fea0003800000 */
.L_x_2030:
        /* <DEDUP_REMOVED lines=9> */
.L_x_2034:
        /* <DEDUP_REMOVED lines=9> */
.L_x_2031:
[----:B------:R-:W-:Y:S05]  /*e0f0*/  BSYNC.RECONVERGENT B0 ;  /* 0x0000000000007941 */ /* 0x000fea0003800200 */
.L_x_2029:
        /* <DEDUP_REMOVED lines=12> */
.L_x_2036:
        /* <DEDUP_REMOVED lines=14> */
.L_x_2035:
        /* <DEDUP_REMOVED lines=9> */
.L_x_2039:
        /* <DEDUP_REMOVED lines=13> */
.L_x_2038:
[----:B------:R-:W-:Y:S01]  /*e400*/  BAR.SYNC.DEFER_BLOCKING 0x0 ;  /* 0x0000000000007b1d */ /* 0x000fe20000010000 */
[----:B------:R-:W-:-:S09]  /*e410*/  UISETP.GE.U32.AND UP0, UPT, UR4, 0x2, UPT ;  /* 0x000000020400788c */ /* 0x000fd2000bf06070 */
[----:B------:R-:W-:Y:S05]  /*e420*/  BRA.U !UP0, `(.L_x_2037) ;  /* 0x0000000108207547 */ /* 0x000fea000b800000 */
[----:B------:R-:W-:-:S07]  /*e430*/  HFMA2 R0, -RZ, RZ, 0, 5.9604644775390625e-08 ;  /* 0x00000001ff007431 */ /* 0x000fce00000001ff */
.L_x_2040:
[----:B------:R-:W0:Y:S04]  /*e440*/  SHFL.DOWN PT, R4, R17, R0, 0x1f ;  /* 0x08001f0011047589 */ /* 0x000e2800000e0000 */
[----:B------:R3:W4:Y:S02]  /*e450*/  SHFL.DOWN PT, R5, R16, R0, 0x1f ;  /* 0x08001f0010057589 */ /* 0x00072400000e0000 */
[----:B---3--:R-:W-:-:S04]  /*e460*/  SHF.L.U32 R0, R0, 0x1, RZ ;  /* 0x0000000100007819 */ /* 0x008fc800000006ff */
[----:B------:R-:W-:Y:S02]  /*e470*/  ISETP.GE.AND P1, PT, R0, UR4, PT ;  /* 0x0000000400007c0c */ /* 0x000fe4000bf26270 */
[----:B012---:R-:W-:Y:S02]  /*e480*/  LOP3.LUT R17, R4, R17, RZ, 0x3c, !PT ;  /* 0x0000001104117212 */ /* 0x007fe400078e3cff */
[----:B----4-:R-:W-:-:S09]  /*e490*/  LOP3.LUT R16, R5, R16, RZ, 0x3c, !PT ;  /* 0x0000001005107212 */ /* 0x010fd200078e3cff */
[----:B------:R-:W-:Y:S05]  /*e4a0*/  @!P1 BRA `(.L_x_2040) ;  /* 0xfffffffc00e49947 */ /* 0x000fea000383ffff */
.L_x_2037:
        /* <DEDUP_REMOVED lines=16> */
.L_x_2042:
        /* <DEDUP_REMOVED lines=20> */
.L_x_2044:
[----:B------:R-:W3:Y:S02]  /*e6f0*/  LDCU.64 UR4, c[0x0][0x768] ;  /* 0x0000ed00ff0477ac */ /* 0x000ee40008000a00 */
[----:B---3--:R-:W-:-:S04]  /*e700*/  IADD3 R18, P0, PT, R18, UR4, RZ ;  /* 0x0000000412127c10 */ /* 0x008fc8000ff1e0ff */
[----:B------:R-:W-:-:S05]  /*e710*/  IADD3.X R19, PT, PT, RZ, UR5, RZ, P0, !PT ;  /* 0x00000005ff137c10 */ /* 0x000fca00087fe4ff */
[----:B------:R-:W-:Y:S01]  /*e720*/  STG.E.64 desc[UR36][R18.64], R16 ;  /* 0x0000001012007986 */ /* 0x000fe2000c101b24 */
[----:B------:R-:W-:Y:S05]  /*e730*/  EXIT ;  /* 0x000000000000794d */ /* 0x000fea0003800000 */
.L_x_2043:
[----:B------:R-:W-:Y:S01]  /*e740*/  STG.E.64 desc[UR36][R4.64], R16 ;  /* 0x0000001004007986 */ /* 0x000fe2000c101b24 */
[----:B------:R-:W-:Y:S05]  /*e750*/  EXIT ;  /* 0x000000000000794d */ /* 0x000fea0003800000 */
.L_x_2041:
        /* <DEDUP_REMOVED lines=8> */
.L_x_2045:
        /* <DEDUP_REMOVED lines=20> */
.L_x_2047:
[----:B------:R-:W3:Y:S02]  /*e920*/  LDCU.64 UR4, c[0x0][0x768] ;  /* 0x0000ed00ff0477ac */ /* 0x000ee40008000a00 */
[----:B---3--:R-:W-:-:S04]  /*e930*/  IADD3 R18, P0, PT, R18, UR4, RZ ;  /* 0x0000000412127c10 */ /* 0x008fc8000ff1e0ff */
[----:B------:R-:W-:-:S05]  /*e940*/  IADD3.X R19, PT, PT, RZ, UR5, RZ, P0, !PT ;  /* 0x00000005ff137c10 */ /* 0x000fca00087fe4ff */
[----:B------:R-:W-:Y:S01]  /*e950*/  STG.E.64 desc[UR36][R18.64], R16 ;  /* 0x0000001012007986 */ /* 0x000fe2000c101b24 */
[----:B------:R-:W-:Y:S05]  /*e960*/  EXIT ;  /* 0x000000000000794d */ /* 0x000fea0003800000 */
.L_x_2046:
[----:B------:R-:W-:Y:S01]  /*e970*/  STG.E.64 desc[UR36][R2.64], R16 ;  /* 0x0000001002007986 */ /* 0x000fe2000c101b24 */
[----:B------:R-:W-:Y:S05]  /*e980*/  EXIT ;  /* 0x000000000000794d */ /* 0x000fea0003800000 */
.L_x_2023:
        /* <DEDUP_REMOVED lines=26> */
.L_x_2049:
        /* <DEDUP_REMOVED lines=20> */
.L_x_2051:
[----:B------:R-:W0:Y:S02]  /*ec70*/  LDCU.64 UR4, c[0x0][0x768] ;  /* 0x0000ed00ff0477ac */ /* 0x000e240008000a00 */
[----:B0-----:R-:W-:-:S04]  /*ec80*/  IADD3 R18, P0, PT, R18, UR4, RZ ;  /* 0x0000000412127c10 */ /* 0x001fc8000ff1e0ff */
[----:B------:R-:W-:-:S05]  /*ec90*/  IADD3.X R19, PT, PT, RZ, UR5, RZ, P0, !PT ;  /* 0x00000005ff137c10 */ /* 0x000fca00087fe4ff */
[----:B------:R-:W-:Y:S01]  /*eca0*/  STG.E.64 desc[UR36][R18.64], R16 ;  /* 0x0000001012007986 */ /* 0x000fe2000c101b24 */
[----:B------:R-:W-:Y:S05]  /*ecb0*/  EXIT ;  /* 0x000000000000794d */ /* 0x000fea0003800000 */
.L_x_2050:
[----:B------:R-:W-:Y:S01]  /*ecc0*/  STG.E.64 desc[UR36][R4.64], R16 ;  /* 0x0000001004007986 */ /* 0x000fe2000c101b24 */
[----:B------:R-:W-:Y:S05]  /*ecd0*/  EXIT ;  /* 0x000000000000794d */ /* 0x000fea0003800000 */
.L_x_2048:
        /* <DEDUP_REMOVED lines=8> */
.L_x_2052:
        /* <DEDUP_REMOVED lines=20> */
.L_x_2054:
[----:B------:R-:W0:Y:S02]  /*eea0*/  LDCU.64 UR4, c[0x0][0x768] ;  /* 0x0000ed00ff0477ac */ /* 0x000e240008000a00 */
[----:B0-----:R-:W-:-:S04]  /*eeb0*/  IADD3 R18, P0, PT, R18, UR4, RZ ;  /* 0x0000000412127c10 */ /* 0x001fc8000ff1e0ff */
[----:B------:R-:W-:-:S05]  /*eec0*/  IADD3.X R19, PT, PT, RZ, UR5, RZ, P0, !PT ;  /* 0x00000005ff137c10 */ /* 0x000fca00087fe4ff */
[----:B------:R-:W-:Y:S01]  /*eed0*/  STG.E.64 desc[UR36][R18.64], R16 ;  /* 0x0000001012007986 */ /* 0x000fe2000c101b24 */
[----:B------:R-:W-:Y:S05]  /*eee0*/  EXIT ;  /* 0x000000000000794d */ /* 0x000fea0003800000 */
.L_x_2053:
[----:B------:R-:W-:Y:S01]  /*eef0*/  STG.E.64 desc[UR36][R2.64], R16 ;  /* 0x0000001002007986 */ /* 0x000fe2000c101b24 */
[----:B------:R-:W-:Y:S05]  /*ef00*/  EXIT ;  /* 0x000000000000794d */ /* 0x000fea0003800000 */
.L_x_2055:
        /* <DEDUP_REMOVED lines=15> */
.L_x_9972:


//--------------------- .text._ZN2at6native13reduce_kernelILi256ELi2ENS0_8ReduceOpIlNS0_14func_wrapper_tImZNS0_15xor_sum_functorIlvEclERNS_14TensorIteratorEEUlmmE_EEjmLi4ELi4EEEEEvT1_ --------------------------
	.section	.text._ZN2at6native13reduce_kernelILi256ELi2ENS0_8ReduceOpIlNS0_14func_wrapper_tImZNS0_15xor_sum_functorIlvEclERNS_14TensorIteratorEEUlmmE_EEjmLi4ELi4EEEEEvT1_,"ax",@progbits
	.align	128
        .global         _ZN2at6native13reduce_kernelILi256ELi2ENS0_8ReduceOpIlNS0_14func_wrapper_tImZNS0_15xor_sum_functorIlvEclERNS_14TensorIteratorEEUlmmE_EEjmLi4ELi4EEEEEvT1_
        .type           _ZN2at6native13reduce_kernelILi256ELi2ENS0_8ReduceOpIlNS0_14func_wrapper_tImZNS0_15xor_sum_functorIlvEclERNS_14TensorIteratorEEUlmmE_EEjmLi4ELi4EEEEEvT1_,@function
        .size           _ZN2at6native13reduce_kernelILi256ELi2ENS0_8ReduceOpIlNS0_14func_wrapper_tImZNS0_15xor_sum_functorIlvEclERNS_14TensorIteratorEEUlmmE_EEjmLi4ELi4EEEEEvT1_,(.L_x_9973 - _ZN2at6native13reduce_kernelILi256ELi2ENS0_8ReduceOpIlNS0_14func_wrapper_tImZNS0_15xor_sum_functorIlvEclERNS_14TensorIteratorEEUlmmE_EEjmLi4ELi4EEEEEvT1_)
        .other          _ZN2at6native13reduce_kernelILi256ELi2ENS0_8ReduceOpIlNS0_14func_wrapper_tImZNS0_15xor_sum_functorIlvEclERNS_14TensorIteratorEEUlmmE_EEjmLi4ELi4EEEEEvT1_,@"STO_CUDA_ENTRY STV_DEFAULT"
_ZN2at6native13reduce_kernelILi256ELi2ENS0_8ReduceOpIlNS0_14func_wrapper_tImZNS0_15xor_sum_functorIlvEclERNS_14TensorIteratorEEUlmmE_EEjmLi4ELi4EEEEEvT1_:
.text._ZN2at6native13reduce_kernelILi256ELi2ENS0_8ReduceOpIlNS0_14func_wrapper_tImZNS0_15xor_sum_functorIlvEclERNS_14TensorIteratorEEUlmmE_EEjmLi4ELi4EEEEEvT1_:
        /* <DEDUP_REMOVED lines=297> */
.L_x_2056:
        /* <DEDUP_REMOVED lines=32> */
.L_x_2060:
        /* <DEDUP_REMOVED lines=35> */
.L_x_2064:
[----:B------:R-:W-:Y:S05]  /*16c0*/  BSYNC.RECONVERGENT B1 ;  /* 0x0000000000017941 */ /* 0x000fea0003800200 */
.L_x_2063:
[----:B------:R-:W0:Y:S01]  /*16d0*/  LDC R5, c[0x0][0x394] ;  /* 0x0000e500ff057b82 */ /* 0x000e220000000800 */
[----:B------:R-:W-:-:S05]  /*16e0*/  IADD3 R50, P0, PT, R50, 0x20, RZ ;  /* 0x0000002032327810 */ /* 0x000fca0007f1e0ff */
[----:B------:R-:W-:Y:S01]  /*16f0*/  IMAD.X R51, RZ, RZ, R51, P0 ;  /* 0x000000ffff337224 */ /* 0x000fe200000e0633 */
[----:B0-----:R-:W-:-:S07]  /*1700*/  IADD3 R18, PT, PT, R0, -0x4, R5 ;  /* 0xfffffffc00127810 */ /* 0x001fce0007ffe005 */
.L_x_2062:
[----:B------:R-:W-:Y:S05]  /*1710*/  BSYNC.RECONVERGENT B0 ;  /* 0x0000000000007941 */ /* 0x000fea0003800200 */
.L_x_2061:
        /* <DEDUP_REMOVED lines=18> */
.L_x_2067:
        /* <DEDUP_REMOVED lines=15> */
.L_x_2066:
[----:B------:R-:W-:Y:S05]  /*1930*/  BSYNC.RECONVERGENT B0 ;  /* 0x0000000000007941 */ /* 0x000fea0003800200 */
.L_x_2065:
        /* <DEDUP_REMOVED lines=10> */
.L_x_2069:
[----:B------:R-:W-:Y:S05]  /*19e0*/  BSYNC.RECONVERGENT B0 ;  /* 0x0000000000007941 */ /* 0x000fea0003800200 */
.L_x_2068:
[----:B------:R-:W-:Y:S01]  /*19f0*/  LOP3.LUT R8, R12, R23, R27, 0x96, !PT ;  /* 0x000000170c087212 */ /* 0x000fe200078e961b */
[----:B------:R-:W-:Y:S01]  /*1a00*/  HFMA2 R0, -RZ, RZ, 0, 0 ;  /* 0x00000000ff007431 */ /* 0x000fe200000001ff */
[----:B------:R-:W-:Y:S01]  /*1a10*/  LOP3.LUT R4, R14, R25, R29, 0x96, !PT ;  /* 0x000000190e047212 */ /* 0x000fe200078e961d */
[----:B------:R-:W-:Y:S01]  /*1a20*/  IMAD.MOV.U32 R31, RZ, RZ, RZ ;  /* 0x000000ffff1f7224 */ /* 0x000fe200078e00ff */
[----:B------:R-:W-:Y:S02]  /*1a30*/  LOP3.LUT R8, R13, R8, RZ, 0x3c, !PT ;  /* 0x000000080d087212 */ /* 0x000fe400078e3cff */
[----:B------:R-:W-:Y:S01]  /*1a40*/  LOP3.LUT R9, R3, R4, RZ, 0x3c, !PT ;  /* 0x0000000403097212 */ /* 0x000fe200078e3cff */
[----:B------:R-:W-:Y:S06]  /*1a50*/  BRA `(.L_x_2058) ;  /* 0x000000a000147947 */ /* 0x000fec0003800000 */
.L_x_2059:
        /* <DEDUP_REMOVED lines=40> */
.L_x_2073:
[----:B------:R-:W-:Y:S02]  /*1ce0*/  SHF.R.U32.HI R13, RZ, 0x1, R49 ;  /* 0x00000001ff0d7819 */ /* 0x000fe40000011631 */
[----:B------:R-:W-:-:S03]  /*1cf0*/  IADD3 R49, PT, PT, R49, R18, RZ ;  /* 0x0000001231317210 */ /* 0x000fc60007ffe0ff */
[C---:B------:R-:W-:Y:S01]  /*1d00*/  IMAD.IADD R4, R13.reuse, 0x1, R18 ;  /* 0x000000010d047824 */ /* 0x040fe200078e0212 */
[----:B------:R-:W-:Y:S01]  /*1d10*/  SHF.R.U32.HI R21, RZ, 0x1, R49 ;  /* 0x00000001ff157819 */ /* 0x000fe20000011631 */
[----:B------:R-:W-:Y:S01]  /*1d20*/  IMAD.WIDE.U32 R12, R13, 0x10, R50 ;  /* 0x000000100d0c7825 */ /* 0x000fe200078e0032 */
[----:B------:R-:W-:-:S03]  /*1d30*/  LEA R49, R18, R49, 0x1 ;  /* 0x0000003112317211 */ /* 0x000fc600078e08ff */
[----:B------:R-:W-:Y:S01]  /*1d40*/  IMAD.SHL.U32 R6, R4, 0x10, RZ ;  /* 0x0000001004067824 */ /* 0x000fe200078e00ff */
[----:B------:R-:W-:Y:S01]  /*1d50*/  SHF.R.U32.HI R4, RZ, 0x1c, R4 ;  /* 0x0000001cff047819 */ /* 0x000fe20000011604 */
[----:B------:R-:W-:Y:S01]  /*1d60*/  IMAD.WIDE.U32 R20, R21, 0x10, R50 ;  /* 0x0000001015147825 */ /* 0x000fe200078e0032 */
[----:B------:R-:W-:Y:S01]  /*1d70*/  SHF.R.U32.HI R5, RZ, 0x1, R49 ;  /* 0x00000001ff057819 */ /* 0x000fe20000011631 */
[----:B------:R-:W2:Y:S01]  /*1d80*/  LDG.E.128 R12, desc[UR36][R12.64] ;  /* 0x000000240c0c7981 */ /* 0x000ea2000c1e1d00 */
[----:B------:R-:W-:Y:S02]  /*1d90*/  LOP3.LUT R9, R6, 0xfffffff0, RZ, 0xc0, !PT ;  /* 0xfffffff006097812 */ /* 0x000fe400078ec0ff */
[----:B------:R-:W-:Y:S01]  /*1da0*/  LOP3.LUT R7, R4, 0x7, RZ, 0xc0, !PT ;  /* 0x0000000704077812 */ /* 0x000fe200078ec0ff */
[----:B------:R-:W3:Y:S01]  /*1db0*/  LDG.E.128 R20, desc[UR36][R20.64] ;  /* 0x0000002414147981 */ /* 0x000ee2000c1e1d00 */
[----:B------:R-:W-:Y:S01]  /*1dc0*/  IADD3 R8, P0, PT, R50, R9, RZ ;  /* 0x0000000932087210 */ /* 0x000fe20007f1e0ff */
[----:B------:R-:W-:-:S03]  /*1dd0*/  IMAD.WIDE.U32 R4, R5, 0x10, R50 ;  /* 0x0000001005047825 */ /* 0x000fc600078e0032 */
[----:B------:R-:W-:-:S03]  /*1de0*/  IADD3.X R9, PT, PT, R51, R7, RZ, P0, !PT ;  /* 0x0000000733097210 */ /* 0x000fc600007fe4ff */
        /* <DEDUP_REMOVED lines=23> */
.L_x_2072:
[----:B------:R-:W-:Y:S05]  /*1f60*/  BSYNC.RECONVERGENT B0 ;  /* 0x0000000000007941 */ /* 0x000fea0003800200 */
.L_x_2071:
[----:B------:R-:W-:Y:S01]  /*1f70*/  ISETP.GE.U32.AND P0, PT, R49, R48, PT ;  /* 0x000000303100720c */ /* 0x000fe20003f06070 */
[----:B------:R-:W-:-:S12]  /*1f80*/  BSSY.RECONVERGENT B0, `(.L_x_2074) ;  /* 0x0000016000007945 */ /* 0x000fd80003800200 */
[----:B------:R-:W-:Y:S05]  /*1f90*/  @P0 BRA `(.L_x_2075) ;  /* 0x0000000000500947 */ /* 0x000fea0003800000 */
[----:B------:R-:W-:-:S05]  /*1fa0*/  SHF.R.U32.HI R13, RZ, 0x1, R49 ;  /* 0x00000001ff0d7819 */ /* 0x000fca0000011631 */
[----:B------:R-:W-:-:S06]  /*1fb0*/  IMAD.WIDE.U32 R12, R13, 0x10, R50 ;  /* 0x000000100d0c7825 */ /* 0x000fcc00078e0032 */
[----:B------:R-:W5:Y:S01]  /*1fc0*/  LDG.E.128 R12, desc[UR36][R12.64] ;  /* 0x000000240c0c7981 */ /* 0x000f62000c1e1d00 */
[----:B------:R-:W-:-:S04]  /*1fd0*/  IADD3 R53, PT, PT, R49, R18, RZ ;  /* 0x0000001231357210 */ /* 0x000fc80007ffe0ff */
[----:B------:R-:W-:-:S13]  /*1fe0*/  ISETP.GE.U32.AND P1, PT, R53, R48, PT ;  /* 0x000000303500720c */ /* 0x000fda0003f26070 */
[----:B------:R-:W-:Y:S05]  /*1ff0*/  @P1 BRA `(.L_x_2075) ;  /* 0x0000000000381947 */ /* 0x000fea0003800000 */
[----:B------:R-:W-:-:S05]  /*2000*/  SHF.R.U32.HI R21, RZ, 0x1, R53 ;  /* 0x00000001ff157819 */ /* 0x000fca0000011635 */
[----:B------:R-:W-:-:S06]  /*2010*/  IMAD.WIDE.U32 R20, R21, 0x10, R50 ;  /* 0x0000001015147825 */ /* 0x000fcc00078e0032 */
[----:B------:R-:W5:Y:S01]  /*2020*/  LDG.E.128 R20, desc[UR36][R20.64] ;  /* 0x0000002414147981 */ /* 0x000f62000c1e1d00 */
        /* <DEDUP_REMOVED lines=9> */
[----:B------:R-:W5:Y:S04]  /*20c0*/  LDG.E.128 R8, desc[UR36][R8.64] ;  /* 0x0000002408087981 */ /* 0x000f68000c1e1d00 */
[----:B------:R1:W5:Y:S02]  /*20d0*/  @!P1 LDG.E.128 R4, desc[UR36][R50.64] ;  /* 0x0000002432049981 */ /* 0x000364000c1e1d00 */
.L_x_2075:
[----:B------:R-:W-:Y:S05]  /*20e0*/  BSYNC.RECONVERGENT B0 ;  /* 0x0000000000007941 */ /* 0x000fea0003800200 */
.L_x_2074:
        /* <DEDUP_REMOVED lines=26> */
.L_x_2077:
[----:B------:R-:W-:Y:S05]  /*2290*/  BSYNC.RECONVERGENT B0 ;  /* 0x0000000000007941 */ /* 0x000fea0003800200 */
.L_x_2076:
[----:B-----5:R-:W-:Y:S02]  /*22a0*/  LOP3.LUT R8, R3, R43, R28, 0x96, !PT ;  /* 0x0000002b03087212 */ /* 0x020fe400078e961c */
        /* <DEDUP_REMOVED lines=8> */
.L_x_2070:
[----:B------:R-:W-:-:S13]  /*2330*/  ISETP.NE.AND P0, PT, R12, 0x1, PT ;  /* 0x000000010c00780c */ /* 0x000fda0003f05270 */
        /* <DEDUP_REMOVED lines=35> */
.L_x_2081:
        /* <DEDUP_REMOVED lines=40> */
.L_x_2080:
[----:B------:R-:W-:Y:S05]  /*27f0*/  BSYNC.RECONVERGENT B0 ;  /* 0x0000000000007941 */ /* 0x000fea0003800200 */
.L_x_2079:
        /* <DEDUP_REMOVED lines=27> */
.L_x_2083:
[----:B------:R-:W-:Y:S05]  /*29b0*/  BSYNC.RECONVERGENT B0 ;  /* 0x0000000000007941 */ /* 0x000fea0003800200 */
.L_x_2082:
        /* <DEDUP_REMOVED lines=26> */
.L_x_2085:
[----:B------:R-:W-:Y:S05]  /*2b60*/  BSYNC.RECONVERGENT B0 ;  /* 0x0000000000007941 */ /* 0x000fea0003800200 */
.L_x_2084:
[----:B------:R-:W-:Y:S02]  /*2b70*/  LOP3.LUT R28, R27, R3, R28, 0x96, !PT ;  /* 0x000000031b1c7212 */ /* 0x000fe400078e961c */
[----:B-----5:R-:W-:Y:S02]  /*2b80*/  LOP3.LUT R8, R39, R35, R30, 0x96, !PT ;  /* 0x0000002327087212 */ /* 0x020fe400078e961e */
[----:B------:R-:W-:Y:S02]  /*2b90*/  LOP3.LUT R0, R41, R37, R26, 0x96, !PT ;  /* 0x0000002529007212 */ /* 0x000fe400078e961a */
[----:B------:R-:W-:Y:S02]  /*2ba0*/  LOP3.LUT R24, R29, R25, R24, 0x96, !PT ;  /* 0x000000191d187212 */ /* 0x000fe400078e9618 */
[----:B------:R-:W-:Y:S02]  /*2bb0*/  LOP3.LUT R9, R31, R28, RZ, 0x3c, !PT ;  /* 0x0000001c1f097212 */ /* 0x000fe400078e3cff */
[----:B------:R-:W-:-:S02]  /*2bc0*/  LOP3.LUT R8, R43, R8, RZ, 0x3c, !PT ;  /* 0x000000082b087212 */ /* 0x000fc400078e3cff */
[----:B------:R-:W-:Y:S02]  /*2bd0*/  LOP3.LUT R0, R47, R0, RZ, 0x3c, !PT ;  /* 0x000000002f007212 */ /* 0x000fe400078e3cff */
[----:B------:R-:W-:Y:S01]  /*2be0*/  LOP3.LUT R31, R33, R24, RZ, 0x3c, !PT ;  /* 0x00000018211f7212 */ /* 0x000fe200078e3cff */
[----:B------:R-:W-:Y:S06]  /*2bf0*/  BRA `(.L_x_2058) ;  /* 0x0000008c00ac7947 */ /* 0x000fec0003800000 */
.L_x_2078:
[----:B------:R-:W1:Y:S01]  /*2c00*/  LDCU UR4, c[0x0][0x39c] ;  /* 0x00007380ff0477ac */ /* 0x000e620008000800 */
[----:B------:R-:W2:Y:S01]  /*2c10*/  LDC R0, c[0x0][0x388] ;  /* 0x0000e200ff007b82 */ /* 0x000ea20000000800 */
[----:B------:R-:W-:Y:S01]  /*2c20*/  BSSY.RECONVERGENT B0, `(.L_x_2086) ;  /* 0x000044e000007945 */ /* 0x000fe20003800200 */
[----:B------:R-:W-:-:S06]  /*2c30*/  IMAD.MOV.U32 R41, RZ, RZ, R49 ;  /* 0x000000ffff297224 */ /* 0x000fcc00078e0031 */
[----:B------:R-:W3:Y:S01]  /*2c40*/  LDC R6, c[0x0][0x38c] ;  /* 0x0000e300ff067b82 */ /* 0x000ee20000000800 */
[----:B-1----:R-:W-:-:S05]  /*2c50*/  MOV R46, UR4 ;  /* 0x00000004002e7c02 */ /* 0x002fca0008000f00 */
[----:B------:R-:W-:Y:S02]  /*2c60*/  IMAD R3, R46, 0x3, R49 ;  /* 0x000000032e037824 */ /* 0x000fe400078e0231 */
[--C-:B--2---:R-:W-:Y:S01]  /*2c70*/  IMAD.MOV.U32 R4, RZ, RZ, R0.reuse ;  /* 0x000000ffff047224 */ /* 0x104fe200078e0000 */
[----:B------:R-:W-:Y:S01]  /*2c80*/  MOV R5, R0 ;  /* 0x0000000000057202 */ /* 0x000fe20000000f00 */
[--C-:B------:R-:W-:Y:S01]  /*2c90*/  IMAD.MOV.U32 R7, RZ, RZ, R0.reuse ;  /* 0x000000ffff077224 */ /* 0x100fe200078e0000 */
[----:B------:R-:W-:Y:S01]  /*2ca0*/  ISETP.GE.U32.AND P0, PT, R3, R48, PT ;  /* 0x000000300300720c */ /* 0x000fe20003f06070 */
[----:B------:R-:W-:Y:S01]  /*2cb0*/  IMAD.MOV.U32 R39, RZ, RZ, R0 ;  /* 0x000000ffff277224 */ /* 0x000fe200078e0000 */
[-C--:B------:R-:W-:Y:S02]  /*2cc0*/  MOV R3, R0.reuse ;  /* 0x0000000000037202 */ /* 0x080fe40000000f00 */
[-C--:B------:R-:W-:Y:S01]  /*2cd0*/  MOV R33, R0.reuse ;  /* 0x0000000000217202 */ /* 0x080fe20000000f00 */
[--C-:B---3--:R-:W-:Y:S01]  /*2ce0*/  IMAD.MOV.U32 R18, RZ, RZ, R6.reuse ;  /* 0x000000ffff127224 */ /* 0x108fe200078e0006 */
[----:B------:R-:W-:Y:S01]  /*2cf0*/  MOV R40, R0 ;  /* 0x0000000000287202 */ /* 0x000fe20000000f00 */
        /* <DEDUP_REMOVED lines=23> */
[-C--:B------:R-:W-:Y:S01]  /*2e70*/  MOV R37, R6.reuse ;  /* 0x0000000600257202 */ /* 0x080fe20000000f00 */
[----:B------:R-:W-:Y:S01]  /*2e80*/  VIADD R43, R12, 0x1 ;  /* 0x000000010c2b7836 */ /* 0x000fe20000000000 */
[----:B-1----:R-:W-:-:S07]  /*2e90*/  MOV R38, R6 ;  /* 0x0000000600267202 */ /* 0x002fce0000000f00 */
.L_x_2093:
[----:B------:R-:W1:Y:S01]  /*2ea0*/  LDCU UR4, c[0x0][0x39c] ;  /* 0x00007380ff0477ac */ /* 0x000e620008000800 */
[----:B-----5:R-:W-:Y:S01]  /*2eb0*/  @!P0 MOV R12, R8 ;  /* 0x00000008000c8202 */ /* 0x020fe20000000f00 */
[----:B------:R-:W-:Y:S01]  /*2ec0*/  @!P0 IMAD.MOV.U32 R13, RZ, RZ, R9 ;  /* 0x000000ffff0d8224 */ /* 0x000fe200078e0009 */
        /* <DEDUP_REMOVED lines=15> */
[----:B------:R-:W2:Y:S01]  /*2fc0*/  LDCU.128 UR20, c[0x0][0x3d0] ;  /* 0x00007a00ff1477ac */ /* 0x000ea20008000c00 */
[----:B------:R-:W-:Y:S02]  /*2fd0*/  HFMA2 R12, -RZ, RZ, 0, 0 ;  /* 0x00000000ff0c7431 */ /* 0x000fe400000001ff */
[----:B------:R-:W-:Y:S01]  /*2fe0*/  IMAD.MOV.U32 R13, RZ, RZ, R41 ;  /* 0x000000ffff0d7224 */ /* 0x000fe200078e0029 */
        /* <DEDUP_REMOVED lines=8> */
[----:B------:R-:W0:Y:S03]  /*3070*/  LDCU UR73, c[0x0][0x400] ;  /* 0x00008000ff4977ac */ /* 0x000e260008000800 */
[----:B------:R-:W-:Y:S01]  /*3080*/  IADD3 R20, PT, PT, -R14, RZ, RZ ;  /* 0x000000ff0e147210 */ /* 0x000fe20007ffe1ff */
[----:B------:R-:W0:Y:S04]  /*3090*/  LDCU UR72, c[0x0][0x50c] ;  /* 0x0000a180ff4877ac */ /* 0x000e280008000800 */
        /* <DEDUP_REMOVED lines=267> */
[----:B------:R-:W2:Y:S01]  /*4150*/  @P1 LDC.64 R12, c[0x0][0x4f8] ;  /* 0x00013e00ff0c1b82 */ /* 0x000ea20000000a00 */
[----:B0-----:R-:W-:-:S07]  /*4160*/  IMAD.HI.U32 R14, R23, UR53, R14 ;  /* 0x00000035170e7c27 */ /* 0x001fce000f8e000e */
[----:B------:R-:W0:Y:S01]  /*4170*/  @P1 LDC R21, c[0x0][0x4f4] ;  /* 0x00013d00ff151b82 */ /* 0x000e220000000800 */
[----:B------:R-:W-:Y:S01]  /*4180*/  SHF.R.U32.HI R15, RZ, UR30, R14 ;  /* 0x0000001eff0f7c19 */ /* 0x000fe2000801160e */
[----:B------:R-:W-:-:S06]  /*4190*/  @P1 IMAD.MOV.U32 R14, RZ, RZ, RZ ;  /* 0x000000ffff0e1224 */ /* 0x000fcc00078e00ff */
[----:B------:R-:W3:Y:S01]  /*41a0*/  @P1 LDC R22, c[0x0][0x560] ;  /* 0x00015800ff161b82 */ /* 0x000ee20000000800 */
[C---:B--2---:R-:W-:Y:S01]  /*41b0*/  @P1 IMAD.HI.U32 R12, R15.reuse, R12, R14 ;  /* 0x0000000c0f0c1227 */ /* 0x044fe200078e000e */
[----:B------:R-:W-:-:S04]  /*41c0*/  IADD3 R14, PT, PT, -R15, RZ, RZ ;  /* 0x000000ff0f0e7210 */ /* 0x000fc80007ffe1ff */
[----:B------:R-:W-:Y:S01]  /*41d0*/  @P1 SHF.R.U32.HI R12, RZ, R13, R12 ;  /* 0x0000000dff0c1219 */ /* 0x000fe2000001160c */
[----:B------:R-:W-:-:S04]  /*41e0*/  IMAD R13, R14, UR52, R23 ;  /* 0x000000340e0d7c24 */ /* 0x000fc8000f8e0217 */
[----:B------:R-:W-:Y:S02]  /*41f0*/  @P1 IMAD.MOV R14, RZ, RZ, -R12 ;  /* 0x000000ffff0e1224 */ /* 0x000fe400078e0a0c */
[----:B------:R-:W-:Y:S02]  /*4200*/  IMAD R20, R13, UR31, R20 ;  /* 0x0000001f0d147c24 */ /* 0x000fe4000f8e0214 */
[----:B0-----:R-:W-:-:S04]  /*4210*/  @P1 IMAD R15, R14, R21, R15 ;  /* 0x000000150e0f1224 */ /* 0x001fc800078e020f */
[----:B---3--:R-:W-:-:S07]  /*4220*/  @P1 IMAD R20, R15, R22, R20 ;  /* 0x000000160f141224 */ /* 0x008fce00078e0214 */
.L_x_2089:
[----:B------:R-:W-:-:S04]  /*4230*/  LOP3.LUT R29, R20, 0xfffffff0, RZ, 0xc0, !PT ;  /* 0xfffffff0141d7812 */ /* 0x000fc800078ec0ff */
[----:B------:R-:W-:-:S04]  /*4240*/  IADD3 R28, P1, PT, R29, R50, RZ ;  /* 0x000000321d1c7210 */ /* 0x000fc80007f3e0ff */
[----:B------:R-:W-:-:S06]  /*4250*/  IADD3.X R29, PT, PT, RZ, R51, RZ, P1, !PT ;  /* 0x00000033ff1d7210 */ /* 0x000fcc0000ffe4ff */
[----:B------:R-:W5:Y:S01]  /*4260*/  LDG.E.128 R28, desc[UR36][R28.64] ;  /* 0x000000241c1c7981 */ /* 0x000f62000c1e1d00 */
[----:B------:R-:W-:Y:S01]  /*4270*/  MOV R14, RZ ;  /* 0x000000ff000e7202 */ /* 0x000fe20000000f00 */
[----:B-1----:R-:W-:-:S04]  /*4280*/  VIADD R15, R41, UR4 ;  /* 0x00000004290f7c36 */ /* 0x002fc80008000000 */
        /* <DEDUP_REMOVED lines=235> */
.L_x_2090:
        /* <DEDUP_REMOVED lines=241> */
.L_x_2091:
        /* <DEDUP_REMOVED lines=240> */
.L_x_2092:
[----:B------:R-:W-:-:S04]  /*6f50*/  LOP3.LUT R13, R46, 0xfffffff0, RZ, 0xc0, !PT ;  /* 0xfffffff02e0d7812 */ /* 0x000fc800078ec0ff */
[----:B------:R-:W-:-:S04]  /*6f60*/  IADD3 R12, P1, PT, R13, R50, RZ ;  /* 0x000000320d0c7210 */ /* 0x000fc80007f3e0ff */
[----:B------:R-:W-:-:S06]  /*6f70*/  IADD3.X R13, PT, PT, RZ, R51, RZ, P1, !PT ;  /* 0x00000033ff0d7210 */ /* 0x000fcc0000ffe4ff */
[----:B------:R-:W5:Y:S03]  /*6f80*/  LDG.E.128 R12, desc[UR36][R12.64] ;  /* 0x000000240c0c7981 */ /* 0x000f66000c1e1d00 */
.L_x_2088:
[----:B------:R-:W2:Y:S01]  /*6f90*/  LDCU UR5, c[0x0][0x394] ;  /* 0x00007280ff0577ac */ /* 0x000ea20008000800 */
[----:B-1----:R-:W-:Y:S01]  /*6fa0*/  IMAD.U32 R46, RZ, RZ, UR4 ;  /* 0x00000004ff2e7e24 */ /* 0x002fe2000f8e00ff */
[----:B-----5:R-:W-:Y:S02]  /*6fb0*/  LOP3.LUT R40, R28, R40, RZ, 0x3c, !PT ;  /* 0x000000281c287212 */ /* 0x020fe400078e3cff */
[----:B------:R-:W-:Y:S02]  /*6fc0*/  LOP3.LUT R38, R29, R38, RZ, 0x3c, !PT ;  /* 0x000000261d267212 */ /* 0x000fe400078e3cff */
[----:B------:R-:W-:Y:S02]  /*6fd0*/  LEA R41, R46, R41, 0x2 ;  /* 0x000000292e297211 */ /* 0x000fe400078e10ff */
[----:B------:R-:W-:Y:S02]  /*6fe0*/  LOP3.LUT R39, R30, R39, RZ, 0x3c, !PT ;  /* 0x000000271e277212 */ /* 0x000fe400078e3cff */
[----:B------:R-:W-:Y:S01]  /*6ff0*/  LOP3.LUT R36, R31, R36, RZ, 0x3c, !PT ;  /* 0x000000241f247212 */ /* 0x000fe200078e3cff */
[----:B------:R-:W-:Y:S01]  /*7000*/  IMAD R47, R46, 0x3, R41 ;  /* 0x000000032e2f7824 */ /* 0x000fe200078e0229 */
[----:B------:R-:W-:-:S02]  /*7010*/  LOP3.LUT R33, R24, R33, RZ, 0x3c, !PT ;  /* 0x0000002118217212 */ /* 0x000fc400078e3cff */
[----:B------:R-:W-:Y:S02]  /*7020*/  LOP3.LUT R37, R25, R37, RZ, 0x3c, !PT ;  /* 0x0000002519257212 */ /* 0x000fe400078e3cff */
[----:B------:R-:W-:Y:S01]  /*7030*/  LOP3.LUT R7, R26, R7, RZ, 0x3c, !PT ;  /* 0x000000071a077212 */ /* 0x000fe200078e3cff */
[----:B--2---:R-:W-:Y:S01]  /*7040*/  IMAD.U32 R48, RZ, RZ, UR5 ;  /* 0x00000005ff307e24 */ /* 0x004fe2000f8e00ff */
[----:B------:R-:W-:Y:S02]  /*7050*/  LOP3.LUT R35, R27, R35, RZ, 0x3c, !PT ;  /* 0x000000231b237212 */ /* 0x000fe400078e3cff */
[----:B------:R-:W-:Y:S02]  /*7060*/  LOP3.LUT R5, R20, R5, RZ, 0x3c, !PT ;  /* 0x0000000514057212 */ /* 0x000fe400078e3cff */
[----:B------:R-:W-:Y:S02]  /*7070*/  ISETP.GE.U32.AND P1, PT, R47, R48, PT ;  /* 0x000000302f00720c */ /* 0x000fe40003f26070 */
[----:B------:R-:W-:-:S02]  /*7080*/  LOP3.LUT R34, R21, R34, RZ, 0x3c, !PT ;  /* 0x0000002215227212 */ /* 0x000fc400078e3cff */
[----:B------:R-:W-:Y:S02]  /*7090*/  LOP3.LUT R4, R22, R4, RZ, 0x3c, !PT ;  /* 0x0000000416047212 */ /* 0x000fe400078e3cff */
[----:B------:R-:W-:Y:S02]  /*70a0*/  LOP3.LUT R32, R23, R32, RZ, 0x3c, !PT ;  /* 0x0000002017207212 */ /* 0x000fe400078e3cff */
[----:B------:R-:W-:Y:S02]  /*70b0*/  LOP3.LUT R3, R12, R3, RZ, 0x3c, !PT ;  /* 0x000000030c037212 */ /* 0x000fe400078e3cff */
[----:B------:R-:W-:Y:S02]  /*70c0*/  LOP3.LUT R18, R13, R18, RZ, 0x3c, !PT ;  /* 0x000000120d127212 */ /* 0x000fe400078e3cff */
[----:B------:R-:W-:Y:S02]  /*70d0*/  LOP3.LUT R0, R14, R0, RZ, 0x3c, !PT ;  /* 0x000000000e007212 */ /* 0x000fe400078e3cff */
[----:B------:R-:W-:Y:S01]  /*70e0*/  LOP3.LUT R6, R15, R6, RZ, 0x3c, !PT ;  /* 0x000000060f067212 */ /* 0x000fe200078e3cff */
[----:B------:R-:W-:Y:S06]  /*70f0*/  @!P1 BRA `(.L_x_2093) ;  /* 0xffffffbc00689947 */ /* 0x000fec000383ffff */
.L_x_2087:
[----:B0-----:R-:W-:Y:S05]  /*7100*/  BSYNC.RECONVERGENT B0 ;  /* 0x0000000000007941 */ /* 0x001fea0003800200 */
.L_x_2086:
        /* <DEDUP_REMOVED lines=284> */
.L_x_2097:
[----:B------:R-:W-:Y:S01]  /*82d0*/  SHF.R.U32.HI R28, RZ, 0x4, R28 ;  /* 0x00000004ff1c7819 */ /* 0x000fe2000001161c */
[----:B------:R-:W-:-:S07]  /*82e0*/  IMAD.MOV.U32 R29, RZ, RZ, RZ ;  /* 0x000000ffff1d7224 */ /* 0x000fce00078e00ff */
.L_x_2096:
[----:B------:R-:W0:Y:S02]  /*82f0*/  LDCU.64 UR4, c[0x0][0x760] ;  /* 0x0000ec00ff0477ac */ /* 0x000e240008000a00 */
[----:B0-----:R-:W-:-:S04]  /*8300*/  IADD3 R49, P1, PT, R42, UR4, RZ ;  /* 0x000000042a317c10 */ /* 0x001fc8000ff3e0ff */
[----:B------:R-:W-:Y:S02]  /*8310*/  IADD3.X R42, PT, PT, RZ, UR5, RZ, P1, !PT ;  /* 0x00000005ff2a7c10 */ /* 0x000fe40008ffe4ff */
[----:B------:R-:W-:-:S04]  /*8320*/  LEA R30, P1, R28, R49, 0x4 ;  /* 0x000000311c1e7211 */ /* 0x000fc800078220ff */
[----:B------:R-:W-:-:S06]  /*8330*/  LEA.HI.X R31, R28, R42, R29, 0x4, P1 ;  /* 0x0000002a1c1f7211 */ /* 0x000fcc00008f241d */
[----:B------:R-:W5:Y:S01]  /*8340*/  LDG.E.128 R28, desc[UR36][R30.64] ;  /* 0x000000241e1c7981 */ /* 0x000f62000c1e1d00 */
[----:B------:R-:W-:-:S05]  /*8350*/  IMAD.IADD R9, R41, 0x1, R46 ;  /* 0x0000000129097824 */ /* 0x000fca00078e022e */
[----:B------:R-:W-:-:S13]  /*8360*/  ISETP.GE.U32.AND P1, PT, R9, R48, PT ;  /* 0x000000300900720c */ /* 0x000fda0003f26070 */
        /* <DEDUP_REMOVED lines=276> */
.L_x_2099:
[----:B------:R-:W-:Y:S02]  /*94b0*/  SHF.R.U32.HI R26, RZ, 0x4, R26 ;  /* 0x00000004ff1a7819 */ /* 0x000fe4000001161a */
[----:B------:R-:W-:-:S07]  /*94c0*/  MOV R27, RZ ;  /* 0x000000ff001b7202 */ /* 0x000fce0000000f00 */
.L_x_2098:
        /* <DEDUP_REMOVED lines=281> */
.L_x_2101:
[----:B------:R-:W-:Y:S02]  /*a660*/  SHF.R.U32.HI R22, RZ, 0x4, R22 ;  /* 0x00000004ff167819 */ /* 0x000fe40000011616 */
[----:B------:R-:W-:-:S07]  /*a670*/  MOV R23, RZ ;  /* 0x000000ff00177202 */ /* 0x000fce0000000f00 */
.L_x_2100:
        /* <DEDUP_REMOVED lines=281> */
.L_x_2103:
[----:B------:R-:W-:Y:S01]  /*b810*/  SHF.R.U32.HI R12, RZ, 0x4, R12 ;  /* 0x00000004ff0c7819 */ /* 0x000fe2000001160c */
[----:B------:R-:W-:-:S07]  /*b820*/  IMAD.MOV.U32 R13, RZ, RZ, RZ ;  /* 0x000000ffff0d7224 */ /* 0x000fce00078e00ff */
.L_x_2102:
[----:B------:R-:W-:-:S04]  /*b830*/  LEA R14, P0, R12, R49, 0x4 ;  /* 0x000000310c0e7211 */ /* 0x000fc800078020ff */
[----:B------:R-:W-:-:S06]  /*b840*/  LEA.HI.X R15, R12, R42, R13, 0x4, P0 ;  /* 0x0000002a0c0f7211 */ /* 0x000fcc00000f240d */
[----:B------:R-:W5:Y:S03]  /*b850*/  LDG.E.128 R12, desc[UR36][R14.64] ;  /* 0x000000240e0c7981 */ /* 0x000f66000c1e1d00 */
.L_x_2095:
[----:B------:R-:W-:Y:S05]  /*b860*/  BSYNC.RECONVERGENT B0 ;  /* 0x0000000000007941 */ /* 0x000fea0003800200 */
.L_x_2094:
        /* <DEDUP_REMOVED lines=27> */
.L_x_2105:
[----:B------:R-:W-:Y:S05]  /*ba20*/  BSYNC.RECONVERGENT B0 ;  /* 0x0000000000007941 */ /* 0x000fea0003800200 */
.L_x_2104:
        /* <DEDUP_REMOVED lines=8> */
.L_x_2058:
[----:B------:R-:W-:Y:S05]  /*bab0*/  BSYNC.RECONVERGENT B6 ;  /* 0x0000000000067941 */ /* 0x000fea0003800200 */
.L_x_2057:
        /* <DEDUP_REMOVED lines=8> */
[----:B------:R-:W-:-:S03]  /*bb40*/  IADD3 R4, PT, PT, R3, 0x10, RZ ;  /* 0x0000001003047810 */ /* 0x000fc60007ffe0ff */
[----:B------:R-:W4:Y:S01]  /*bb50*/  LDC R13, c[0x0][0x364] ;  /* 0x0000d900ff0d7b82 */ /* 0x000f220000000800 */
[----:B---3--:R-:W-:Y:S01]  /*bb60*/  IMAD R3, R16, R14, R19 ;  /* 0x0000000e10037224 */ /* 0x008fe200078e0213 */
[----:B--2---:R-:W-:Y:S02]  /*bb70*/  LEA R12, R5, R4, 0x18 ;  /* 0x00000004050c7211 */ /* 0x004fe400078ec0ff */
[----:B----4-:R-:W-:Y:S02]  /*bb80*/  ISETP.GE.U32.AND P0, PT, R13, 0x2, PT ;  /* 0x000000020d00780c */ /* 0x010fe40003f06070 */
[----:B------:R-:W-:-:S05]  /*bb90*/  LEA R3, R3, R12, 0x4 ;  /* 0x0000000c03037211 */ /* 0x000fca00078e20ff */
[----:B------:R2:W-:Y:S06]  /*bba0*/  STS.128 [R3], R8 ;  /* 0x0000000803007388 */ /* 0x0005ec0000000c00 */
[----:B------:R-:W-:Y:S05]  /*bbb0*/  @!P0 BRA `(.L_x_2106) ;  /* 0x00000000005c8947 */ /* 0x000fea0003800000 */
[----:B------:R-:W-:-:S07]  /*bbc0*/  MOV R4, R13 ;  /* 0x0000000d00047202 */ /* 0x000fce0000000f00 */
.L_x_2109:
        /* <DEDUP_REMOVED lines=8> */
[----:B---3--:R-:W-:Y:S05]  /*bc50*/  @P0 BRA `(.L_x_2108) ;  /* 0x0000000000280947 */ /* 0x008fea0003800000 */
[----:B------:R-:W-:-:S05]  /*bc60*/  IMAD R5, R6, R14, R19 ;  /* 0x0000000e06057224 */ /* 0x000fca00078e0213 */
[----:B------:R-:W-:-:S06]  /*bc70*/  LEA R5, R5, R12, 0x4 ;  /* 0x0000000c05057211 */ /* 0x000fcc00078e20ff */
[----:B------:R-:W3:Y:S02]  /*bc80*/  LDS.128 R4, [R5] ;  /* 0x0000000005047984 */ /* 0x000ee40000000c00 */
[----:B---3--:R-:W-:Y:S02]  /*bc90*/  LOP3.LUT R31, R7, R31, RZ, 0x3c, !PT ;  /* 0x0000001f071f7212 */ /* 0x008fe400078e3cff */
[----:B------:R-:W-:Y:S02]  /*bca0*/  LOP3.LUT R0, R6, R0, RZ, 0x3c, !PT ;  /* 0x0000000006007212 */ /* 0x000fe400078e3cff */
[----:B--2---:R-:W-:Y:S01]  /*bcb0*/  LOP3.LUT R8, R4, R8, RZ, 0x3c, !PT ;  /* 0x0000000804087212 */ /* 0x004fe200078e3cff */
[----:B------:R-:W-:Y:S01]  /*bcc0*/  IMAD.MOV.U32 R11, RZ, RZ, R31 ;  /* 0x000000ffff0b7224 */ /* 0x000fe200078e001f */
[----:B------:R-:W-:Y:S02]  /*bcd0*/  LOP3.LUT R9, R5, R9, RZ, 0x3c, !PT ;  /* 0x0000000905097212 */ /* 0x000fe400078e3cff */
[----:B------:R-:W-:-:S05]  /*bce0*/  MOV R10, R0 ;  /* 0x00000000000a7202 */ /* 0x000fca0000000f00 */
[----:B------:R3:W-:Y:S02]  /*bcf0*/  STS.128 [R3], R8 ;  /* 0x0000000803007388 */ /* 0x0007e40000000c00 */
.L_x_2108:
[----:B------:R-:W-:Y:S05]  /*bd00*/  BSYNC.RECONVERGENT B0 ;  /* 0x0000000000007941 */ /* 0x000fea0003800200 */
.L_x_2107:
[----:B------:R-:W-:Y:S01]  /*bd10*/  MOV R4, R15 ;  /* 0x0000000f00047202 */ /* 0x000fe20000000f00 */
[----:B------:R-:W-:Y:S06]  /*bd20*/  @P1 BRA `(.L_x_2109) ;  /* 0xfffffffc00a81947 */ /* 0x000fec000383ffff */
.L_x_2106:
        /* <DEDUP_REMOVED lines=12> */
[----:B------:R-:W-:Y:S02]  /*bdf0*/  MOV R11, R31 ;  /* 0x0000001f000b7202 */ /* 0x000fe40000000f00 */
[----:B------:R-:W-:Y:S01]  /*be00*/  ISETP.GE.U32.AND P0, PT, R12, 0x40, PT ;  /* 0x000000400c00780c */ /* 0x000fe20003f06070 */
[----:B--2---:R-:W-:-:S06]  /*be10*/  ULEA UR4, UR5, UR4, 0x18 ;  /* 0x0000000405047291 */ /* 0x004fcc000f8ec0ff */
[----:B------:R-:W-:Y:S01]  /*be20*/  LEA R13, R3, UR4, 0x4 ;  /* 0x00000004030d7c11 */ /* 0x000fe2000f8e20ff */
[----:B------:R-:W-:-:S04]  /*be30*/  HFMA2 R3, -RZ, RZ, 0, 1.9073486328125e-06 ;  /* 0x00000020ff037431 */ /* 0x000fc800000001ff */
[----:B------:R2:W-:Y:S01]  /*be40*/  STS.128 [R13], R8 ;  /* 0x000000080d007388 */ /* 0x0005e20000000c00 */
[----:B------:R-:W-:Y:S05]  /*be50*/  @!P0 BRA `(.L_x_2111) ;  /* 0x0000000000588947 */ /* 0x000fea0003800000 */
[----:B------:R-:W-:-:S07]  /*be60*/  IMAD.MOV.U32 R4, RZ, RZ, R12 ;  /* 0x000000ffff047224 */ /* 0x000fce00078e000c */
.L_x_2114:
        /* <DEDUP_REMOVED lines=18> */
.L_x_2113:
[----:B------:R-:W-:Y:S05]  /*bf90*/  BSYNC.RECONVERGENT B0 ;  /* 0x0000000000007941 */ /* 0x000fea0003800200 */
.L_x_2112:
[----:B------:R-:W-:Y:S01]  /*bfa0*/  MOV R4, R14 ;  /* 0x0000000e00047202 */ /* 0x000fe20000000f00 */
[----:B------:R-:W-:Y:S06]  /*bfb0*/  @P1 BRA `(.L_x_2114) ;  /* 0xfffffffc00ac1947 */ /* 0x000fec000383ffff */
.L_x_2111:
[----:B------:R-:W-:Y:S01]  /*bfc0*/  ISETP.GE.U32.AND P0, PT, R3, 0x2, PT ;  /* 0x000000020300780c */ /* 0x000fe20003f06070 */
[----:B------:R-:W-:Y:S05]  /*bfd0*/  WARPSYNC.ALL ;  /* 0x0000000000007948 */ /* 0x000fea0003800000 */
[----:B------:R-:W-:Y:S07]  /*bfe0*/  BAR.SYNC.DEFER_BLOCKING 0x0 ;  /* 0x0000000000007b1d */ /* 0x000fee0000010000 */
[----:B------:R-:W-:Y:S05]  /*bff0*/  @!P0 BRA `(.L_x_2110) ;  /* 0x0000000000308947 */ /* 0x000fea0003800000 */
[----:B------:R-:W-:-:S07]  /*c000*/  IMAD.MOV.U32 R4, RZ, RZ, 0x1 ;  /* 0x00000001ff047424 */ /* 0x000fce00078e00ff */
.L_x_2115:
[----:B------:R-:W4:Y:S04]  /*c010*/  SHFL.DOWN PT, R6, R9, R4, 0x1f ;  /* 0x08001f0409067589 */ /* 0x000f2800000e0000 */
[----:B------:R-:W5:Y:S04]  /*c020*/  SHFL.DOWN PT, R5, R8, R4, 0x1f ;  /* 0x08001f0408057589 */ /* 0x000f6800000e0000 */
[----:B--23--:R-:W2:Y:S04]  /*c030*/  SHFL.DOWN PT, R10, R31, R4, 0x1f ;  /* 0x08001f041f0a7589 */ /* 0x00cea800000e0000 */
[----:B------:R3:W0:Y:S02]  /*c040*/  SHFL.DOWN PT, R7, R0, R4, 0x1f ;  /* 0x08001f0400077589 */ /* 0x00062400000e0000 */
[----:B---3--:R-:W-:-:S02]  /*c050*/  SHF.L.U32 R4, R4, 0x1, RZ ;  /* 0x0000000104047819 */ /* 0x008fc400000006ff */
[----:B----4-:R-:W-:Y:S02]  /*c060*/  LOP3.LUT R9, R9, R6, RZ, 0x3c, !PT ;  /* 0x0000000609097212 */ /* 0x010fe400078e3cff */
[----:B------:R-:W-:Y:S02]  /*c070*/  ISETP.GE.AND P0, PT, R4, R3, PT ;  /* 0x000000030400720c */ /* 0x000fe40003f06270 */
[----:B-----5:R-:W-:Y:S02]  /*c080*/  LOP3.LUT R8, R8, R5, RZ, 0x3c, !PT ;  /* 0x0000000508087212 */ /* 0x020fe400078e3cff */
[----:B--2---:R-:W-:Y:S02]  /*c090*/  LOP3.LUT R31, R31, R10, RZ, 0x3c, !PT ;  /* 0x0000000a1f1f7212 */ /* 0x004fe400078e3cff */
[----:B0-----:R-:W-:-:S07]  /*c0a0*/  LOP3.LUT R0, R0, R7, RZ, 0x3c, !PT ;  /* 0x0000000700007212 */ /* 0x001fce00078e3cff */
[----:B------:R-:W-:Y:S05]  /*c0b0*/  @!P0 BRA `(.L_x_2115) ;  /* 0xfffffffc00d48947 */ /* 0x000fea000383ffff */
.L_x_2110:
[----:B------:R-:W4:Y:S01]  /*c0c0*/  LDCU UR6, c[0x0][0x564] ;  /* 0x0000ac80ff0677ac */ /* 0x000f220008000800 */
[----:B------:R-:W-:Y:S01]  /*c0d0*/  HFMA2 R23, -RZ, RZ, 0, 0 ;  /* 0x00000000ff177431 */ /* 0x000fe200000001ff */
[----:B----4-:R-:W-:-:S04]  /*c0e0*/  UIADD3 UR5, UPT, UPT, UR6, -0x1, URZ ;  /* 0xffffffff06057890 */ /* 0x010fc8000fffe0ff */
[----:B------:R-:W-:-:S04]  /*c0f0*/  UISETP.LT.U32.AND UP0, UPT, UR5, 0x18, UPT ;  /* 0x000000180500788c */ /* 0x000fc8000bf01070 */
[----:B------:R-:W-:Y:S02]  /*c100*/  USEL UR4, UR5, 0x18, UP0 ;  /* 0x0000001805047887 */ /* 0x000fe40008000000 */
[----:B------:R-:W-:Y:S02]  /*c110*/  UISETP.NE.AND UP0, UPT, UR6, URZ, UPT ;  /* 0x000000ff0600728c */ /* 0x000fe4000bf05270 */
[----:B------:R-:W-:-:S07]  /*c120*/  UIADD3 UR4, UPT, UPT, UR4, 0x1, URZ ;  /* 0x0000000104047890 */ /* 0x000fce000fffe0ff */
[----:B------:R-:W-:Y:S05]  /*c130*/  BRA.U !UP0, `(.L_x_2116) ;  /* 0x0000001108487547 */ /* 0x000fea000b800000 */
[----:B------:R-:W4:Y:S01]  /*c140*/  LDCU.64 UR8, c[0x0][0x568] ;  /* 0x0000ad00ff0877ac */ /* 0x000f220008000a00 */
[----:B------:R-:W-:Y:S01]  /*c150*/  MOV R5, R45 ;  /* 0x0000002d00057202 */ /* 0x000fe20000000f00 */
[----:B------:R-:W-:Y:S01]  /*c160*/  IMAD.MOV.U32 R4, RZ, RZ, RZ ;  /* 0x000000ffff047224 */ /* 0x000fe200078e00ff */
[----:B------:R-:W5:Y:S01]  /*c170*/  LDCU UR7, c[0x0][0x570] ;  /* 0x0000ae00ff0777ac */ /* 0x000f620008000800 */
[----:B------:R-:W0:Y:S01]  /*c180*/  LDCU UR6, c[0x0][0x694] ;  /* 0x0000d280ff0677ac */ /* 0x000e220008000800 */
[----:B------:R-:W-:Y:S01]  /*c190*/  UISETP.NE.AND UP1, UPT, UR5, URZ, UPT ;  /* 0x000000ff0500728c */ /* 0x000fe2000bf25270 */
[----:B----4-:R-:W-:-:S05]  /*c1a0*/  IMAD.HI.U32 R4, R45, UR9, R4 ;  /* 0x000000092d047c27 */ /* 0x010fca000f8e0004 */
[----:B-----5:R-:W-:-:S04]  /*c1b0*/  SHF.R.U32.HI R5, RZ, UR7, R4 ;  /* 0x00000007ff057c19 */ /* 0x020fc80008011604 */
[----:B--23--:R-:W-:-:S05]  /*c1c0*/  IADD3 R3, PT, PT, -R5, RZ, RZ ;  /* 0x000000ff05037210 */ /* 0x00cfca0007ffe1ff */
[----:B------:R-:W-:-:S04]  /*c1d0*/  IMAD R3, R3, UR8, R45 ;  /* 0x0000000803037c24 */ /* 0x000fc8000f8e022d */
[----:B0-----:R-:W-:Y:S01]  /*c1e0*/  IMAD R23, R3, UR6, RZ ;  /* 0x0000000603177c24 */ /* 0x001fe2000f8e02ff */
        /* <DEDUP_REMOVED lines=263> */
.L_x_2116:
[----:B------:R-:W-:Y:S01]  /*d260*/  IMAD.MOV.U32 R18, RZ, RZ, RZ ;  /* 0x000000ffff127224 */ /* 0x000fe200078e00ff */
[----:B------:R-:W-:Y:S06]  /*d270*/  BRA.U !UP0, `(.L_x_2117) ;  /* 0x0000001108487547 */ /* 0x000fec000b800000 */
[----:B------:R-:W4:Y:S01]  /*d280*/  LDCU.64 UR8, c[0x0][0x568] ;  /* 0x0000ad00ff0877ac */ /* 0x000f220008000a00 */
[----:B------:R-:W-:Y:S02]  /*d290*/  IADD3 R5, PT, PT, R45, 0x1, RZ ;  /* 0x000000012d057810 */ /* 0x000fe40007ffe0ff */
[----:B------:R-:W-:Y:S01]  /*d2a0*/  MOV R4, RZ ;  /* 0x000000ff00047202 */ /* 0x000fe20000000f00 */
[----:B------:R-:W5:Y:S01]  /*d2b0*/  LDCU UR6, c[0x0][0x570] ;  /* 0x0000ae00ff0677ac */ /* 0x000f620008000800 */
[----:B------:R-:W0:Y:S01]  /*d2c0*/  LDCU UR7, c[0x0][0x694] ;  /* 0x0000d280ff0777ac */ /* 0x000e220008000800 */
[----:B------:R-:W-:Y:S02]  /*d2d0*/  UISETP.NE.AND UP1, UPT, UR5, URZ, UPT ;  /* 0x000000ff0500728c */ /* 0x000fe4000bf25270 */
[----:B----4-:R-:W-:-:S05]  /*d2e0*/  IMAD.HI.U32 R6, R5, UR9, R4 ;  /* 0x0000000905067c27 */ /* 0x010fca000f8e0004 */
[----:B-----5:R-:W-:-:S05]  /*d2f0*/  SHF.R.U32.HI R7, RZ, UR6, R6 ;  /* 0x00000006ff077c19 */ /* 0x020fca0008011606 */
[----:B------:R-:W-:-:S04]  /*d300*/  IMAD.MOV R4, RZ, RZ, -R7 ;  /* 0x000000ffff047224 */ /* 0x000fc800078e0a07 */
[----:B------:R-:W-:-:S04]  /*d310*/  IMAD R4, R4, UR8, R5 ;  /* 0x0000000804047c24 */ /* 0x000fc8000f8e0205 */
[----:B0-----:R-:W-:Y:S01]  /*d320*/  IMAD R18, R4, UR7, RZ ;  /* 0x0000000704127c24 */ /* 0x001fe2000f8e02ff */
[----:B------:R-:W-:Y:S06]  /*d330*/  BRA.U !UP1, `(.L_x_2117) ;  /* 0x0000001109187547 */ /* 0x000fec000b800000 */
[----:B------:R-:W0:Y:S01]  /*d340*/  LDCU.64 UR6, c[0x0][0x578] ;  /* 0x0000af00ff0677ac */ /* 0x000e220008000a00 */
[----:B------:R-:W-:Y:S01]  /*d350*/  HFMA2 R6, -RZ, RZ, 0, 0 ;  /* 0x00000000ff067431 */ /* 0x000fe200000001ff */
[----:B------:R-:W4:Y:S01]  /*d360*/  LDCU UR8, c[0x0][0x574] ;  /* 0x0000ae80ff0877ac */ /* 0x000f220008000800 */
[----:B------:R-:W5:Y:S01]  /*d370*/  LDCU UR9, c[0x0][0x69c] ;  /* 0x0000d380ff0977ac */ /* 0x000f620008000800 */
[----:B------:R-:W-:Y:S02]  /*d380*/  UISETP.NE.AND UP1, UPT, UR4, 0x2, UPT ;  /* 0x000000020400788c */ /* 0x000fe4000bf25270 */
[----:B0-----:R-:W-:-:S05]  /*d390*/  IMAD.HI.U32 R4, R7, UR6, R6 ;  /* 0x0000000607047c27 */ /* 0x001fca000f8e0006 */
[----:B------:R-:W-:-:S04]  /*d3a0*/  SHF.R.U32.HI R5, RZ, UR7, R4 ;  /* 0x00000007ff057c19 */ /* 0x000fc80008011604 */
[----:B--23--:R-:W-:-:S05]  /*d3b0*/  IADD3 R3, PT, PT, -R5, RZ, RZ ;  /* 0x000000ff05037210 */ /* 0x00cfca0007ffe1ff */
[----:B----4-:R-:W-:-:S04]  /*d3c0*/  IMAD R7, R3, UR8, R7 ;  /* 0x0000000803077c24 */ /* 0x010fc8000f8e0207 */
[----:B-----5:R-:W-:Y:S01]  /*d3d0*/  IMAD R18, R7, UR9, R18 ;  /* 0x0000000907127c24 */ /* 0x020fe2000f8e0212 */
        /* <DEDUP_REMOVED lines=252> */
.L_x_2117:
        /* <DEDUP_REMOVED lines=11> */
[----:B------:R-:W-:Y:S01]  /*e450*/  HFMA2 R22, -RZ, RZ, 0, 0 ;  /* 0x00000000ff167431 */ /* 0x000fe200000001ff */
[----:B------:R-:W3:Y:S01]  /*e460*/  LDCU UR7, c[0x0][0x3b8] ;  /* 0x00007700ff0777ac */ /* 0x000ee20008000800 */
[----:B------:R-:W4:Y:S01]  /*e470*/  LDCU UR8, c[0x0][0x3a0] ;  /* 0x00007400ff0877ac */ /* 0x000f220008000800 */
[----:B--2---:R-:W-:-:S04]  /*e480*/  IMAD R3, R19, UR6, RZ ;  /* 0x0000000613037c24 */ /* 0x004fc8000f8e02ff */
[----:B---3--:R-:W-:-:S04]  /*e490*/  IMAD R6, R16, UR7, R3 ;  /* 0x0000000710067c24 */ /* 0x008fc8000f8e0203 */
[----:B----4-:R-:W-:-:S04]  /*e4a0*/  IMAD R6, R17, UR8, R6 ;  /* 0x0000000811067c24 */ /* 0x010fc8000f8e0206 */
[----:B------:R-:W-:Y:S01]  /*e4b0*/  IMAD.SHL.U32 R7, R6, 0x2, RZ ;  /* 0x0000000206077824 */ /* 0x000fe200078e00ff */
[----:B------:R-:W-:Y:S06]  /*e4c0*/  BRA.U !UP0, `(.L_x_2119) ;  /* 0x0000001108447547 */ /* 0x000fec000b800000 */
[----:B------:R-:W2:Y:S01]  /*e4d0*/  LDCU.64 UR8, c[0x0][0x568] ;  /* 0x0000ad00ff0877ac */ /* 0x000ea20008000a00 */
[----:B------:R-:W-:Y:S01]  /*e4e0*/  MOV R6, RZ ;  /* 0x000000ff00067202 */ /* 0x000fe20000000f00 */
[----:B------:R-:W3:Y:S01]  /*e4f0*/  LDCU UR6, c[0x0][0x570] ;  /* 0x0000ae00ff0677ac */ /* 0x000ee20008000800 */
[----:B------:R-:W4:Y:S01]  /*e500*/  LDCU UR7, c[0x0][0x694] ;  /* 0x0000d280ff0777ac */ /* 0x000f220008000800 */
[----:B------:R-:W-:Y:S02]  /*e510*/  UISETP.NE.AND UP1, UPT, UR5, URZ, UPT ;  /* 0x000000ff0500728c */ /* 0x000fe4000bf25270 */
[----:B--2---:R-:W-:-:S05]  /*e520*/  IMAD.HI.U32 R10, R7, UR9, R6 ;  /* 0x00000009070a7c27 */ /* 0x004fca000f8e0006 */
[----:B---3--:R-:W-:-:S04]  /*e530*/  SHF.R.U32.HI R11, RZ, UR6, R10 ;  /* 0x00000006ff0b7c19 */ /* 0x008fc8000801160a */
[----:B------:R-:W-:-:S05]  /*e540*/  IADD3 R3, PT, PT, -R11, RZ, RZ ;  /* 0x000000ff0b037210 */ /* 0x000fca0007ffe1ff */
[----:B------:R-:W-:-:S04]  /*e550*/  IMAD R3, R3, UR8, R7 ;  /* 0x0000000803037c24 */ /* 0x000fc8000f8e0207 */
[----:B----4-:R-:W-:Y:S01]  /*e560*/  IMAD R22, R3, UR7, RZ ;  /* 0x0000000703167c24 */ /* 0x010fe2000f8e02ff */
        /* <DEDUP_REMOVED lines=257> */
[----:B------:R-:W4:Y:S03]  /*f580*/  LDCU UR7, c[0x0][0x754] ;  /* 0x0000ea80ff0777ac */ /* 0x000f260008000800 */
[----:B--2---:R-:W-:-:S05]  /*f590*/  IMAD.HI.U32 R3, R13, UR9, R12 ;  /* 0x000000090d037c27 */ /* 0x004fca000f8e000c */
[----:B---3--:R-:W-:-:S04]  /*f5a0*/  SHF.R.U32.HI R3, RZ, UR6, R3 ;  /* 0x00000006ff037c19 */ /* 0x008fc80008011603 */
[----:B------:R-:W-:-:S05]  /*f5b0*/  IADD3 R3, PT, PT, -R3, RZ, RZ ;  /* 0x000000ff03037210 */ /* 0x000fca0007ffe1ff */
[----:B------:R-:W-:-:S04]  /*f5c0*/  IMAD R3, R3, UR8, R13 ;  /* 0x0000000803037c24 */ /* 0x000fc8000f8e020d */
[----:B----4-:R-:W-:-:S07]  /*f5d0*/  IMAD R22, R3, UR7, R22 ;  /* 0x0000000703167c24 */ /* 0x010fce000f8e0216 */
.L_x_2119:
[----:B------:R-:W-:Y:S01]  /*f5e0*/  IMAD.MOV.U32 R18, RZ, RZ, RZ ;  /* 0x000000ffff127224 */ /* 0x000fe200078e00ff */
[----:B------:R-:W-:Y:S06]  /*f5f0*/  BRA.U !UP0, `(.L_x_2120) ;  /* 0x0000001108487547 */ /* 0x000fec000b800000 */
[----:B------:R-:W2:Y:S01]  /*f600*/  LDCU.64 UR8, c[0x0][0x568] ;  /* 0x0000ad00ff0877ac */ /* 0x000ea20008000a00 */
[----:B------:R-:W-:Y:S02]  /*f610*/  IADD3 R11, PT, PT, R7, 0x1, RZ ;  /* 0x00000001070b7810 */ /* 0x000fe40007ffe0ff */
        /* <DEDUP_REMOVED lines=272> */
.L_x_2120:
        /* <DEDUP_REMOVED lines=16> */
[----:B------:R-:W4:Y:S01]  /*10820*/  LDCU UR5, c[0x0][0x360] ;  /* 0x00006c00ff0577ac */ /* 0x000f220008000800 */
[----:B------:R-:W-:Y:S01]  /*10830*/  MOV R30, R0 ;  /* 0x00000000001e7202 */ /* 0x000fe20000000f00 */
[----:B--2---:R-:W-:-:S10]  /*10840*/  IMAD R2, R17, UR4, R2 ;  /* 0x0000000411027c24 */ /* 0x004fd4000f8e0202 */
[----:B----4-:R-:W-:Y:S01]  /*10850*/  @!P0 IMAD R2, R2, UR5, R19 ;  /* 0x0000000502028c24 */ /* 0x010fe2000f8e0213 */
[----:B------:R-:W-:-:S03]  /*10860*/  PLOP3.LUT P0, PT, PT, PT, PT, 0x80, 0x8 ;  /* 0x000000000008781c */ /* 0x000fc60003f0f070 */
[----:B---3--:R-:W-:-:S05]  /*10870*/  IMAD.WIDE.U32 R2, R2, 0x10, R6 ;  /* 0x0000001002027825 */ /* 0x008fca00078e0006 */
[----:B------:R2:W-:Y:S04]  /*10880*/  STG.E.64 desc[UR36][R2.64], R8 ;  /* 0x0000000802007986 */ /* 0x0005e8000c101b24 */
[----:B------:R2:W-:Y:S02]  /*10890*/  STG.E.64 desc[UR36][R2.64+0x8], R30 ;  /* 0x0000081e02007986 */ /* 0x0005e4000c101b24 */
.L_x_2122:
[----:B------:R-:W-:Y:S05]  /*108a0*/  BSYNC.RECONVERGENT B0 ;  /* 0x0000000000007941 */ /* 0x000fea0003800200 */
.L_x_2121:
        /* <DEDUP_REMOVED lines=35> */
.L_x_2124:
[----:B------:R-:W-:Y:S05]  /*10ae0*/  BSYNC.RECONVERGENT B0 ;  /* 0x0000000000007941 */ /* 0x000fea0003800200 */
.L_x_2123:
        /* <DEDUP_REMOVED lines=20> */
[----:B----4-:R-:W-:Y:S01]  /*10c30*/  IMAD.U32 R6, RZ, RZ, UR10 ;  /* 0x0000000aff067e24 */ /* 0x010fe2000f8e00ff */
[----:B------:R-:W-:-:S07]  /*10c40*/  MOV R7, UR11 ;  /* 0x0000000b00077c02 */ /* 0x000fce0008000f00 */
[----:B------:R-:W-:Y:S05]  /*10c50*/  BRA.U !UP0, `(.L_x_2126) ;  /* 0x0000000108707547 */ /* 0x000fea000b800000 */
[----:B------:R-:W3:Y:S01]  /*10c60*/  LDCU UR5, c[0x0][0x360] ;  /* 0x00006c00ff0577ac */ /* 0x000ee20008000800 */
[----:B------:R-:W-:Y:S01]  /*10c70*/  MOV R0, UR10 ;  /* 0x0000000a00007c02 */ /* 0x000fe20008000f00 */
[----:B--2---:R-:W-:Y:S01]  /*10c80*/  IMAD.U32 R3, RZ, RZ, UR11 ;  /* 0x0000000bff037e24 */ /* 0x004fe2000f8e00ff */
[----:B------:R-:W2:Y:S01]  /*10c90*/  LDCU UR8, c[0x0][0x3a4] ;  /* 0x00007480ff0877ac */ /* 0x000ea20008000800 */
[----:B---3--:R-:W-:-:S05]  /*10ca0*/  IMAD R2, R16, UR5, R19 ;  /* 0x0000000510027c24 */ /* 0x008fca000f8e0213 */
[----:B--2---:R-:W-:-:S13]  /*10cb0*/  ISETP.GE.U32.AND P1, PT, R2, UR8, PT ;  /* 0x0000000802007c0c */ /* 0x004fda000bf26070 */
[----:B------:R-:W-:Y:S05]  /*10cc0*/  @P1 BRA `(.L_x_2127) ;  /* 0x0000000000b81947 */ /* 0x000fea0003800000 */
[----:B------:R-:W2:Y:S01]  /*10cd0*/  LDCU UR7, c[0x0][0x374] ;  /* 0x00006e80ff0777ac */ /* 0x000ea20008000800 */
[----:B------:R-:W3:Y:S01]  /*10ce0*/  LDC R21, c[0x0][0x364] ;  /* 0x0000d900ff157b82 */ /* 0x000ee20000000800 */
[----:B------:R-:W-:Y:S01]  /*10cf0*/  BSSY.RECONVERGENT B1, `(.L_x_2128) ;  /* 0x0000011000017945 */ /* 0x000fe20003800200 */
[----:B------:R-:W-:Y:S02]  /*10d00*/  MOV R0, UR10 ;  /* 0x0000000a00007c02 */ /* 0x000fe40008000f00 */
[----:B------:R-:W-:-:S04]  /*10d10*/  MOV R3, UR11 ;  /* 0x0000000b00037c02 */ /* 0x000fc80008000f00 */
[----:B------:R-:W4:Y:S01]  /*10d20*/  LDC.64 R14, c[0x0][0x780] ;  /* 0x0001e000ff0e7b82 */ /* 0x000f220000000a00 */
[----:B--2---:R-:W-:Y:S02]  /*10d30*/  IMAD R17, R17, UR7, RZ ;  /* 0x0000000711117c24 */ /* 0x004fe4000f8e02ff */
[----:B---3--:R-:W-:-:S07]  /*10d40*/  IMAD R21, R21, UR5, RZ ;  /* 0x0000000515157c24 */ /* 0x008fce000f8e02ff */
.L_x_2129:
[----:B------:R-:W-:-:S04]  /*10d50*/  IMAD.IADD R9, R17, 0x1, R2 ;  /* 0x0000000111097824 */ /* 0x000fc800078e0202 */
[----:B----4-:R-:W-:-:S05]  /*10d60*/  IMAD.WIDE.U32 R8, R9, 0x10, R14 ;  /* 0x0000001009087825 */ /* 0x010fca00078e000e */
        /* <DEDUP_REMOVED lines=10> */
.L_x_2128:
[----:B------:R-:W-:Y:S05]  /*10e10*/  BRA `(.L_x_2127) ;  /* 0x0000000000647947 */ /* 0x000fea0003800000 */
.L_x_2126:
[----:B------:R-:W3:Y:S01]  /*10e20*/  LDCU UR7, c[0x0][0x3a4] ;  /* 0x00007480ff0777ac */ /* 0x000ee20008000800 */
[----:B------:R-:W-:Y:S01]  /*10e30*/  MOV R0, UR10 ;  /* 0x0000000a00007c02 */ /* 0x000fe20008000f00 */
[----:B--2---:R-:W-:Y:S01]  /*10e40*/  IMAD.U32 R3, RZ, RZ, UR11 ;  /* 0x0000000bff037e24 */ /* 0x004fe2000f8e00ff */
[----:B---3--:R-:W-:-:S13]  /*10e50*/  ISETP.GE.U32.AND P1, PT, R16, UR7, PT ;  /* 0x0000000710007c0c */ /* 0x008fda000bf26070 */
[----:B------:R-:W-:Y:S05]  /*10e60*/  @P1 BRA `(.L_x_2127) ;  /* 0x0000000000501947 */ /* 0x000fea0003800000 */
[----:B------:R-:W2:Y:S01]  /*10e70*/  LDCU UR5, c[0x0][0x374] ;  /* 0x00006e80ff0577ac */ /* 0x000ea20008000800 */
[----:B------:R-:W3:Y:S01]  /*10e80*/  LDC R20, c[0x0][0x360] ;  /* 0x0000d800ff147b82 */ /* 0x000ee20000000800 */
[----:B------:R-:W-:Y:S01]  /*10e90*/  MOV R0, UR10 ;  /* 0x0000000a00007c02 */ /* 0x000fe20008000f00 */
[----:B------:R-:W-:Y:S01]  /*10ea0*/  IMAD.MOV.U32 R2, RZ, RZ, R16 ;  /* 0x000000ffff027224 */ /* 0x000fe200078e0010 */
[----:B------:R-:W-:-:S05]  /*10eb0*/  MOV R3, UR11 ;  /* 0x0000000b00037c02 */ /* 0x000fca0008000f00 */
[----:B------:R-:W4:Y:S08]  /*10ec0*/  LDC.64 R14, c[0x0][0x780] ;  /* 0x0001e000ff0e7b82 */ /* 0x000f300000000a00 */
[----:B------:R-:W0:Y:S01]  /*10ed0*/  LDC R21, c[0x0][0x364] ;  /* 0x0000d900ff157b82 */ /* 0x000e220000000800 */
[----:B--2---:R-:W-:-:S07]  /*10ee0*/  IMAD R17, R17, UR5, RZ ;  /* 0x0000000511117c24 */ /* 0x004fce000f8e02ff */
.L_x_2130:
[----:B------:R-:W-:-:S05]  /*10ef0*/  IADD3 R8, PT, PT, R17, R2, RZ ;  /* 0x0000000211087210 */ /* 0x000fca0007ffe0ff */
[----:B---3--:R-:W-:-:S04]  /*10f00*/  IMAD R9, R8, R20, R19 ;  /* 0x0000001408097224 */ /* 0x008fc800078e0213 */
[----:B----4-:R-:W-:-:S05]  /*10f10*/  IMAD.WIDE.U32 R8, R9, 0x10, R14 ;  /* 0x0000001009087825 */ /* 0x010fca00078e000e */
[----:B------:R-:W2:Y:S04]  /*10f20*/  LDG.E.64 R10, desc[UR36][R8.64] ;  /* 0x00000024080a7981 */ /* 0x000ea8000c1e1b00 */
[----:B------:R-:W3:Y:S01]  /*10f30*/  LDG.E.64 R12, desc[UR36][R8.64+0x8] ;  /* 0x00000824080c7981 */ /* 0x000ee2000c1e1b00 */
[----:B0-----:R-:W-:-:S04]  /*10f40*/  IADD3 R2, PT, PT, R21, R2, RZ ;  /* 0x0000000215027210 */ /* 0x001fc80007ffe0ff */
[----:B------:R-:W-:Y:S02]  /*10f50*/  ISETP.GE.U32.AND P1, PT, R2, UR7, PT ;  /* 0x0000000702007c0c */ /* 0x000fe4000bf26070 */
[----:B--2---:R-:W-:Y:S02]  /*10f60*/  LOP3.LUT R6, R10, R6, RZ, 0x3c, !PT ;  /* 0x000000060a067212 */ /* 0x004fe400078e3cff */
[----:B------:R-:W-:Y:S02]  /*10f70*/  LOP3.LUT R7, R11, R7, RZ, 0x3c, !PT ;  /* 0x000000070b077212 */ /* 0x000fe400078e3cff */
[----:B---3--:R-:W-:Y:S02]  /*10f80*/  LOP3.LUT R0, R12, R0, RZ, 0x3c, !PT ;  /* 0x000000000c007212 */ /* 0x008fe400078e3cff */
[----:B------:R-:W-:-:S05]  /*10f90*/  LOP3.LUT R3, R13, R3, RZ, 0x3c, !PT ;  /* 0x000000030d037212 */ /* 0x000fca00078e3cff */
[----:B------:R-:W-:Y:S05]  /*10fa0*/  @!P1 BRA `(.L_x_2130) ;  /* 0xfffffffc00d09947 */ /* 0x000fea000383ffff */
.L_x_2127:
[----:B------:R-:W-:Y:S05]  /*10fb0*/  BSYNC.RECONVERGENT B0 ;  /* 0x0000000000007941 */ /* 0x000fea0003800200 */
.L_x_2125:
[----:B------:R-:W2:Y:S01]  /*10fc0*/  LDCU UR5, c[0x0][0x360] ;  /* 0x00006c00ff0577ac */ /* 0x000ea20008000800 */
[----:B------:R-:W-:Y:S01]  /*10fd0*/  IMAD.MOV.U32 R8, RZ, RZ, R6 ;  /* 0x000000ffff087224 */ /* 0x000fe200078e0006 */
[----:B------:R-:W-:Y:S01]  /*10fe0*/  MOV R9, R7 ;  /* 0x0000000700097202 */ /* 0x000fe20000000f00 */
[----:B------:R-:W-:Y:S01]  /*10ff0*/  IMAD.MOV.U32 R11, RZ, RZ, R3 ;  /* 0x000000ffff0b7224 */ /* 0x000fe200078e0003 */
[----:B------:R-:W-:Y:S01]  /*11000*/  UIADD3 UR4, UPT, UPT, UR4, 0x10, URZ ;  /* 0x0000001004047890 */ /* 0x000fe2000fffe0ff */
[----:B------:R-:W-:-:S03]  /*11010*/  MOV R10, R0 ;  /* 0x00000000000a7202 */ /* 0x000fc60000000f00 */
[----:B------:R-:W-:Y:S01]  /*11020*/  ULEA UR8, UR6, UR4, 0x18 ;  /* 0x0000000406087291 */ /* 0x000fe2000f8ec0ff */
[----:B------:R-:W3:Y:S01]  /*11030*/  LDCU UR6, c[0x0][0x364] ;  /* 0x00006c80ff0677ac */ /* 0x000ee20008000800 */
[----:B--2---:R-:W-:-:S05]  /*11040*/  IMAD R2, R16, UR5, R19 ;  /* 0x0000000510027c24 */ /* 0x004fca000f8e0213 */
[----:B------:R-:W-:-:S05]  /*11050*/  LEA R13, R2, UR8, 0x4 ;  /* 0x00000008020d7c11 */ /* 0x000fca000f8e20ff */
[----:B------:R2:W-:Y:S01]  /*11060*/  STS.128 [R13], R8 ;  /* 0x000000080d007388 */ /* 0x0005e20000000c00 */
[----:B---3--:R-:W-:-:S09]  /*11070*/  UISETP.GE.U32.AND UP0, UPT, UR6, 0x2, UPT ;  /* 0x000000020600788c */ /* 0x008fd2000bf06070 */
[----:B------:R-:W-:Y:S05]  /*11080*/  BRA.U !UP0, `(.L_x_2131) ;  /* 0x0000000108607547 */ /* 0x000fea000b800000 */
[----:B------:R-:W-:-:S05]  /*11090*/  UMOV UR4, UR6 ;  /* 0x0000000600047c82 */ /* 0x000fca0008000000 */
.L_x_2134:
[----:B------:R-:W-:Y:S01]  /*110a0*/  USHF.R.U32.HI UR7, URZ, 0x1, UR4 ;  /* 0x00000001ff077899 */ /* 0x000fe20008011604 */
[----:B------:R-:W-:Y:S05]  /*110b0*/  BAR.SYNC.DEFER_BLOCKING 0x0 ;  /* 0x0000000000007b1d */ /* 0x000fea0000010000 */
[----:B------:R-:W-:Y:S01]  /*110c0*/  IADD3 R2, PT, PT, R16, UR7, RZ ;  /* 0x0000000710027c10 */ /* 0x000fe2000fffe0ff */
[----:B------:R-:W-:Y:S03]  /*110d0*/  BSSY.RECONVERGENT B0, `(.L_x_2132) ;  /* 0x0000010000007945 */ /* 0x000fe60003800200 */
[----:B------:R-:W-:-:S04]  /*110e0*/  ISETP.GE.U32.AND P1, PT, R2, UR6, PT ;  /* 0x0000000602007c0c */ /* 0x000fc8000bf26070 */
[----:B------:R-:W-:-:S13]  /*110f0*/  ISETP.GE.U32.OR P1, PT, R16, UR7, P1 ;  /* 0x0000000710007c0c */ /* 0x000fda0008f26470 */
[----:B---3--:R-:W-:Y:S05]  /*11100*/  @P1 BRA `(.L_x_2133) ;  /* 0x0000000000301947 */ /* 0x008fea0003800000 */
[----:B------:R-:W-:-:S05]  /*11110*/  IMAD R2, R2, UR5, R19 ;  /* 0x0000000502027c24 */ /* 0x000fca000f8e0213 */
[----:B------:R-:W-:-:S05]  /*11120*/  LEA R2, R2, UR8, 0x4 ;  /* 0x0000000802027c11 */ /* 0x000fca000f8e20ff */
[----:B--2---:R-:W2:Y:S02]  /*11130*/  LDS.128 R8, [R2] ;  /* 0x0000000002087984 */ /* 0x004ea40000000c00 */
        /* <DEDUP_REMOVED lines=9> */
.L_x_2133:
[----:B------:R-:W-:Y:S05]  /*111d0*/  BSYNC.RECONVERGENT B0 ;  /* 0x0000000000007941 */ /* 0x000fea0003800200 */
.L_x_2132:
[----:B------:R-:W-:-:S03]  /*111e0*/  UISETP.GT.U32.AND UP0, UPT, UR4, 0x3, UPT ;  /* 0x000000030400788c */ /* 0x000fc6000bf04070 */
[----:B------:R-:W-:-:S06]  /*111f0*/  UMOV UR4, UR7 ;  /* 0x0000000700047c82 */ /* 0x000fcc0008000000 */
[----:B------:R-:W-:Y:S05]  /*11200*/  BRA.U UP0, `(.L_x_2134) ;  /* 0xfffffffd00a47547 */ /* 0x000fea000b83ffff */
.L_x_2131:
[----:B------:R-:W4:Y:S02]  /*11210*/  LDCU UR4, c[0x0][0x3a8] ;  /* 0x00007500ff0477ac */ /* 0x000f240008000800 */
[----:B----4-:R-:W-:-:S09]  /*11220*/  UISETP.NE.AND UP0, UPT, UR4, URZ, UPT ;  /* 0x000000ff0400728c */ /* 0x010fd2000bf05270 */
[----:B------:R-:W-:Y:S05]  /*11230*/  BRA.U !UP0, `(.L_x_2135) ;  /* 0x0000000108c47547 */ /* 0x000fea000b800000 */
[----:B------:R-:W-:Y:S02]  /*11240*/  UISETP.GE.U32.AND UP0, UPT, UR5, 0x21, UPT ;  /* 0x000000210500788c */ /* 0x000fe4000bf06070 */
[----:B------:R-:W-:-:S07]  /*11250*/  UMOV UR4, UR5 ;  /* 0x0000000500047c82 */ /* 0x000fce0008000000 */
[----:B------:R-:W-:Y:S05]  /*11260*/  BRA.U !UP0, `(.L_x_2136) ;  /* 0x00000001087c7547 */ /* 0x000fea000b800000 */
[----:B--23--:R-:W-:Y:S01]  /*11270*/  IMAD.MOV.U32 R8, RZ, RZ, R6 ;  /* 0x000000ffff087224 */ /* 0x00cfe200078e0006 */
[----:B------:R-:W-:Y:S01]  /*11280*/  MOV R9, R7 ;  /* 0x0000000700097202 */ /* 0x000fe20000000f00 */
[----:B------:R-:W-:Y:S01]  /*11290*/  IMAD.MOV.U32 R11, RZ, RZ, R3 ;  /* 0x000000ffff0b7224 */ /* 0x000fe200078e0003 */
[----:B------:R-:W-:Y:S01]  /*112a0*/  MOV R10, R0 ;  /* 0x00000000000a7202 */ /* 0x000fe20000000f00 */
[----:B------:R-:W-:Y:S01]  /*112b0*/  UISETP.GE.U32.AND UP0, UPT, UR5, 0x40, UPT ;  /* 0x000000400500788c */ /* 0x000fe2000bf06070 */
[----:B------:R-:W-:-:S03]  /*112c0*/  UMOV UR4, 0x20 ;  /* 0x0000002000047882 */ /* 0x000fc60000000000 */
[----:B------:R4:W-:Y:S05]  /*112d0*/  STS.128 [R13], R8 ;  /* 0x000000080d007388 */ /* 0x0009ea0000000c00 */
[----:B------:R-:W-:Y:S05]  /*112e0*/  BRA.U !UP0, `(.L_x_2136) ;  /* 0x00000001085c7547 */ /* 0x000fea000b800000 */
[----:B------:R-:W-:-:S07]  /*112f0*/  MOV R2, UR5 ;  /* 0x0000000500027c02 */ /* 0x000fce0008000f00 */
.L_x_2139:
        /* <DEDUP_REMOVED lines=8> */
[----:B------:R-:W-:-:S06]  /*11380*/  IMAD R8, R12, 0x10, R13 ;  /* 0x000000100c087824 */ /* 0x000fcc00078e020d */
        /* <DEDUP_REMOVED lines=10> */
.L_x_2138:
[----:B------:R-:W-:Y:S05]  /*11430*/  BSYNC.RECONVERGENT B0 ;  /* 0x0000000000007941 */ /* 0x000fea0003800200 */
.L_x_2137:
[----:B------:R-:W-:Y:S01]  /*11440*/  MOV R2, R12 ;  /* 0x0000000c00027202 */ /* 0x000fe20000000f00 */
[----:B------:R-:W-:Y:S06]  /*11450*/  @P2 BRA `(.L_x_2139) ;  /* 0xfffffffc00a82947 */ /* 0x000fec000383ffff */
.L_x_2136:
[----:B------:R-:W-:Y:S01]  /*11460*/  BAR.SYNC.DEFER_BLOCKING 0x0 ;  /* 0x0000000000007b1d */ /* 0x000fe20000010000 */
[----:B------:R-:W-:-:S09]  /*11470*/  UISETP.GE.U32.AND UP0, UPT, UR4, 0x2, UPT ;  /* 0x000000020400788c */ /* 0x000fd2000bf06070 */
[----:B------:R-:W-:Y:S05]  /*11480*/  BRA.U !UP0, `(.L_x_2135) ;  /* 0x0000000108307547 */ /* 0x000fea000b800000 */
[----:B------:R-:W-:-:S07]  /*11490*/  IMAD.MOV.U32 R2, RZ, RZ, 0x1 ;  /* 0x00000001ff027424 */ /* 0x000fce00078e00ff */
.L_x_2140:
[----:B--234-:R-:W2:Y:S04]  /*114a0*/  SHFL.DOWN PT, R8, R7, R2, 0x1f ;  /* 0x08001f0207087589 */ /* 0x01cea800000e0000 */
        /* <DEDUP_REMOVED lines=10> */
.L_x_2135:
        /* <DEDUP_REMOVED lines=9> */
[----:B------:R-:W-:-:S03]  /*115e0*/  IADD3 R12, P2, PT, R22, UR4, RZ ;  /* 0x00000004160c7c10 */ /* 0x000fc6000ff5e0ff */
[----:B------:R-:W-:Y:S01]  /*115f0*/  IMAD.X R11, RZ, RZ, UR5, P1 ;  /* 0x00000005ff0b7e24 */ /* 0x000fe200088e06ff */
[----:B------:R-:W-:-:S05]  /*11600*/  IADD3.X R13, PT, PT, RZ, UR5, RZ, P2, !PT ;  /* 0x00000005ff0d7c10 */ /* 0x000fca00097fe4ff */
[----:B------:R-:W2:Y:S04]  /*11610*/  @P0 LDG.E.64 R8, desc[UR36][R10.64] ;  /* 0x000000240a080981 */ /* 0x000ea8000c1e1b00 */
[----:B------:R-:W3:Y:S01]  /*11620*/  @P0 LDG.E.64 R4, desc[UR36][R12.64] ;  /* 0x000000240c040981 */ /* 0x000ee2000c1e1b00 */
[----:B------:R-:W4:Y:S02]  /*11630*/  LDCU.U8 UR4, c[0x0][0x799] ;  /* 0x0000f320ff0477ac */ /* 0x000f240008000000 */
[----:B----4-:R-:W-:Y:S02]  /*11640*/  ISETP.NE.AND P1, PT, RZ, UR4, PT ;  /* 0x00000004ff007c0c */ /* 0x010fe4000bf25270 */
[----:B--2---:R-:W-:Y:S02]  /*11650*/  @P0 LOP3.LUT R0, R0, R8, RZ, 0x3c, !PT ;  /* 0x0000000800000212 */ /* 0x004fe400078e3cff */
[----:B------:R-:W-:-:S02]  /*11660*/  @P0 LOP3.LUT R3, R3, R9, RZ, 0x3c, !PT ;  /* 0x0000000903030212 */ /* 0x000fc400078e3cff */
[----:B---3--:R-:W-:Y:S02]  /*11670*/  @P0 LOP3.LUT R6, R6, R4, RZ, 0x3c, !PT ;  /* 0x0000000406060212 */ /* 0x008fe400078e3cff */
[----:B------:R-:W-:Y:S01]  /*11680*/  @P0 LOP3.LUT R7, R7, R5, RZ, 0x3c, !PT ;  /* 0x0000000507070212 */ /* 0x000fe200078e3cff */
[----:B------:R-:W-:Y:S01]  /*11690*/  IMAD.MOV.U32 R24, RZ, RZ, R0 ;  /* 0x000000ffff187224 */ /* 0x000fe200078e0000 */
[----:B------:R-:W-:Y:S02]  /*116a0*/  MOV R16, R6 ;  /* 0x0000000600107202 */ /* 0x000fe40000000f00 */
[----:B------:R-:W-:Y:S02]  /*116b0*/  MOV R17, R7 ;  /* 0x0000000700117202 */ /* 0x000fe40000000f00 */
[----:B------:R-:W-:-:S03]  /*116c0*/  MOV R25, R3 ;  /* 0x0000000300197202 */ /* 0x000fc60000000f00 */
        /* <DEDUP_REMOVED lines=8> */
[----:B------:R-:W-:Y:S02]  /*11750*/  HFMA2 R8, -RZ, RZ, 0, 4.4763088226318359375e-05 ;  /* 0x000002efff087431 */ /* 0x000fe400000001ff */
[----:B--2---:R-:W-:Y:S01]  /*11760*/  IMAD.MOV.U32 R12, RZ, RZ, 0x1 ;  /* 0x00000001ff0c7424 */ /* 0x004fe200078e00ff */
[----:B------:R2:W4:Y:S01]  /*11770*/  LDC.64 R14, c[0x4][R2] ;  /* 0x01000000020e7b82 */ /* 0x0005220000000a00 */
[----:B------:R-:W5:Y:S01]  /*11780*/  LDCU.64 UR8, c[0x4][0x7b8] ;  /* 0x0100f700ff0877ac */ /* 0x000f620008000a00 */
[----:B------:R-:W-:Y:S01]  /*11790*/  MOV R13, RZ ;  /* 0x000000ff000d7202 */ /* 0x000fe20000000f00 */
[----:B------:R-:W0:Y:S01]  /*117a0*/  LDCU.64 UR6, c[0x4][0x558] ;  /* 0x0100ab00ff0677ac */ /* 0x000e220008000a00 */
[----:B---3--:R-:W-:Y:S01]  /*117b0*/  MOV R4, UR4 ;  /* 0x0000000400047c02 */ /* 0x008fe20008000f00 */
[----:B------:R-:W-:Y:S01]  /*117c0*/  IMAD.U32 R5, RZ, RZ, UR5 ;  /* 0x00000005ff057e24 */ /* 0x000fe2000f8e00ff */
[----:B-----5:R-:W-:-:S02]  /*117d0*/  MOV R6, UR8 ;  /* 0x0000000800067c02 */ /* 0x020fc40008000f00 */
[----:B------:R-:W-:Y:S01]  /*117e0*/  MOV R7, UR9 ;  /* 0x0000000900077c02 */ /* 0x000fe20008000f00 */
[----:B0-----:R-:W-:Y:S01]  /*117f0*/  IMAD.U32 R10, RZ, RZ, UR6 ;  /* 0x00000006ff0a7e24 */ /* 0x001fe2000f8e00ff */
[----:B--2---:R-:W-:-:S07]  /*11800*/  MOV R11, UR7 ;  /* 0x00000007000b7c02 */ /* 0x004fce0008000f00 */
[----:B------:R-:W-:-:S07]  /*11810*/  LEPC R20, `(.L_x_2143) ;  /* 0x000000001014794e */ /* 0x000fce0000000000 */
[----:B-1--4-:R-:W-:Y:S05]  /*11820*/  CALL.ABS.NOINC R14 ;  /* 0x000000000e007343 */ /* 0x012fea0003c00000 */
.L_x_2143:
        /* <DEDUP_REMOVED lines=19> */
.L_x_2144:
[----:B------:R-:W-:Y:S05]  /*11960*/  BRA `(.L_x_2145) ;  /* 0x0000000000047947 */ /* 0x000fea0003800000 */
.L_x_2142:
[----:B------:R3:W-:Y:S02]  /*11970*/  STG.E.64 desc[UR36][R12.64], R16 ;  /* 0x000000100c007986 */ /* 0x0007e4000c101b24 */
.L_x_2145:
[----:B------:R-:W4:Y:S02]  /*11980*/  LDCU.64 UR4, c[0x0][0x768] ;  /* 0x0000ed00ff0477ac */ /* 0x000f240008000a00 */
[----:B----4-:R-:W-:-:S05]  /*11990*/  IADD3 R18, P0, PT, R18, UR4, RZ ;  /* 0x0000000412127c10 */ /* 0x010fca000ff1e0ff */
[----:B------:R-:W-:-:S05]  /*119a0*/  IMAD.X R19, RZ, RZ, UR5, P0 ;  /* 0x00000005ff137e24 */ /* 0x000fca00080e06ff */
[----:B------:R-:W-:Y:S01]  /*119b0*/  STG.E.64 desc[UR36][R18.64], R24 ;  /* 0x0000001812007986 */ /* 0x000fe2000c101b24 */
[----:B------:R-:W-:Y:S05]  /*119c0*/  EXIT ;  /* 0x000000000000794d */ /* 0x000fea0003800000 */
.L_x_2141:
        /* <DEDUP_REMOVED lines=11> */
.L_x_2146:
        /* <DEDUP_REMOVED lines=10> */
[----:B--234-:R-:W-:Y:S02]  /*11b20*/  HFMA2 R8, -RZ, RZ, 0, 4.4763088226318359375e-05 ;  /* 0x000002efff087431 */ /* 0x01cfe400000001ff */
[----:B------:R-:W-:Y:S01]  /*11b30*/  IMAD.MOV.U32 R12, RZ, RZ, 0x1 ;  /* 0x00000001ff0c7424 */ /* 0x000fe200078e00ff */
[----:B------:R2:W3:Y:S01]  /*11b40*/  LDC.64 R14, c[0x4][R2] ;  /* 0x01000000020e7b82 */ /* 0x0004e20000000a00 */
[----:B------:R-:W4:Y:S01]  /*11b50*/  LDCU.64 UR6, c[0x4][0x7b8] ;  /* 0x0100f700ff0677ac */ /* 0x000f220008000a00 */
[----:B------:R-:W-:Y:S01]  /*11b60*/  MOV R13, RZ ;  /* 0x000000ff000d7202 */ /* 0x000fe20000000f00 */
[----:B------:R-:W5:Y:S01]  /*11b70*/  LDCU.64 UR8, c[0x4][0x558] ;  /* 0x0100ab00ff0877ac */ /* 0x000f620008000a00 */
[----:B0-----:R-:W-:Y:S01]  /*11b80*/  MOV R4, UR4 ;  /* 0x0000000400047c02 */ /* 0x001fe20008000f00 */
[----:B------:R-:W-:Y:S01]  /*11b90*/  IMAD.U32 R5, RZ, RZ, UR5 ;  /* 0x00000005ff057e24 */ /* 0x000fe2000f8e00ff */
[----:B----4-:R-:W-:-:S02]  /*11ba0*/  MOV R6, UR6 ;  /* 0x0000000600067c02 */ /* 0x010fc40008000f00 */
[----:B------:R-:W-:Y:S01]  /*11bb0*/  MOV R7, UR7 ;  /* 0x0000000700077c02 */ /* 0x000fe20008000f00 */
[----:B-----5:R-:W-:Y:S01]  /*11bc0*/  IMAD.U32 R10, RZ, RZ, UR8 ;  /* 0x00000008ff0a7e24 */ /* 0x020fe2000f8e00ff */
[----:B--2---:R-:W-:-:S07]  /*11bd0*/  MOV R11, UR9 ;  /* 0x00000009000b7c02 */ /* 0x004fce0008000f00 */
[----:B------:R-:W-:-:S07]  /*11be0*/  LEPC R20, `(.L_x_2149) ;  /* 0x000000001014794e */ /* 0x000fce0000000000 */
[----:B-1-3--:R-:W-:Y:S05]  /*11bf0*/  CALL.ABS.NOINC R14 ;  /* 0x000000000e007343 */ /* 0x00afea0003c00000 */
.L_x_2149:
        /* <DEDUP_REMOVED lines=19> */
.L_x_2150:
[----:B------:R-:W-:Y:S05]  /*11d30*/  BRA `(.L_x_2151) ;  /* 0x0000000000107947 */ /* 0x000fea0003800000 */
.L_x_2148:
[----:B------:R-:W0:Y:S02]  /*11d40*/  LDCU.64 UR4, c[0x0][0x768] ;  /* 0x0000ed00ff0477ac */ /* 0x000e240008000a00 */
[----:B0-----:R-:W-:-:S05]  /*11d50*/  IADD3 R22, P0, PT, R22, UR4, RZ ;  /* 0x0000000416167c10 */ /* 0x001fca000ff1e0ff */
[----:B------:R-:W-:-:S05]  /*11d60*/  IMAD.X R23, RZ, RZ, UR5, P0 ;  /* 0x00000005ff177e24 */ /* 0x000fca00080e06ff */
[----:B------:R0:W-:Y:S03]  /*11d70*/  STG.E.64 desc[UR36][R22.64], R16 ;  /* 0x0000001016007986 */ /* 0x0001e6000c101b24 */
.L_x_2151:
[----:B------:R-:W5:Y:S02]  /*11d80*/  LDCU.64 UR4, c[0x0][0x768] ;  /* 0x0000ed00ff0477ac */ /* 0x000f640008000a00 */
[----:B-----5:R-:W-:-:S04]  /*11d90*/  IADD3 R18, P0, PT, R18, UR4, RZ ;  /* 0x0000000412127c10 */ /* 0x020fc8000ff1e0ff */
[----:B------:R-:W-:-:S05]  /*11da0*/  IADD3.X R19, PT, PT, RZ, UR5, RZ, P0, !PT ;  /* 0x00000005ff137c10 */ /* 0x000fca00087fe4ff */
[----:B------:R-:W-:Y:S01]  /*11db0*/  STG.E.64 desc[UR36][R18.64], R24 ;  /* 0x0000001812007986 */ /* 0x000fe2000c101b24 */
[----:B------:R-:W-:Y:S05]  /*11dc0*/  EXIT ;  /* 0x000000000000794d */ /* 0x000fea0003800000 */
.L_x_2147:
[----:B------:R-:W-:Y:S04]  /*11dd0*/  STG.E.64 desc[UR36][R4.64], R16 ;  /* 0x0000001004007986 */ /* 0x000fe8000c101b24 */
[----:B------:R-:W-:Y:S01]  /*11de0*/  STG.E.64 desc[UR36][R4.64+0x8], R24 ;  /* 0x0000081804007986 */ /* 0x000fe2000c101b24 */
[----:B------:R-:W-:Y:S05]  /*11df0*/  EXIT ;  /* 0x000000000000794d */ /* 0x000fea0003800000 */
.L_x_2118:
        /* <DEDUP_REMOVED lines=26> */
[----:B---3--:R-:W-:-:S02]  /*11fa0*/  @P2 LOP3.LUT R8, R8, R2, RZ, 0x3c, !PT ;  /* 0x0000000208082212 */ /* 0x008fc400078e3cff */
[----:B------:R-:W-:Y:S01]  /*11fb0*/  @P2 LOP3.LUT R9, R9, R3, RZ, 0x3c, !PT ;  /* 0x0000000309092212 */ /* 0x000fe200078e3cff */
[----:B------:R-:W-:Y:S01]  /*11fc0*/  IMAD.MOV.U32 R30, RZ, RZ, R0 ;  /* 0x000000ffff1e7224 */ /* 0x000fe200078e0000 */
[----:B------:R-:W-:Y:S02]  /*11fd0*/  MOV R16, R8 ;  /* 0x0000000800107202 */ /* 0x000fe40000000f00 */
[----:B------:R-:W-:Y:S02]  /*11fe0*/  MOV R17, R9 ;  /* 0x0000000900117202 */ /* 0x000fe40000000f00 */
[----:B------:R-:W-:-:S03]  /*11ff0*/  @P2 LOP3.LUT R31, R31, R5, RZ, 0x3c, !PT ;  /* 0x000000051f1f2212 */ /* 0x000fc600078e3cff */
        /* <DEDUP_REMOVED lines=8> */
[----:B------:R-:W-:Y:S01]  /*12080*/  HFMA2 R8, -RZ, RZ, 0, 4.4763088226318359375e-05 ;  /* 0x000002efff087431 */ /* 0x000fe200000001ff */
[----:B------:R-:W-:Y:S01]  /*12090*/  MOV R12, 0x1 ;  /* 0x00000001000c7802 */ /* 0x000fe20000000f00 */
[----:B------:R4:W0:Y:S01]  /*120a0*/  LDC.64 R14, c[0x4][R2] ;  /* 0x01000000020e7b82 */ /* 0x0008220000000a00 */
[----:B------:R-:W2:Y:S01]  /*120b0*/  LDCU.64 UR6, c[0x4][0x7b8] ;  /* 0x0100f700ff0677ac */ /* 0x000ea20008000a00 */
[----:B------:R-:W-:Y:S01]  /*120c0*/  IMAD.MOV.U32 R13, RZ, RZ, RZ ;  /* 0x000000ffff0d7224 */ /* 0x000fe200078e00ff */
[----:B------:R-:W5:Y:S01]  /*120d0*/  LDCU.64 UR8, c[0x4][0x558] ;  /* 0x0100ab00ff0877ac */ /* 0x000f620008000a00 */
[----:B---3--:R-:W-:Y:S02]  /*120e0*/  MOV R4, UR4 ;  /* 0x0000000400047c02 */ /* 0x008fe40008000f00 */
[----:B------:R-:W-:Y:S01]  /*120f0*/  MOV R5, UR5 ;  /* 0x0000000500057c02 */ /* 0x000fe20008000f00 */
[----:B--2---:R-:W-:Y:S01]  /*12100*/  IMAD.U32 R6, RZ, RZ, UR6 ;  /* 0x00000006ff067e24 */ /* 0x004fe2000f8e00ff */
[----:B------:R-:W-:-:S02]  /*12110*/  MOV R7, UR7 ;  /* 0x0000000700077c02 */ /* 0x000fc40008000f00 */
[----:B-----5:R-:W-:Y:S01]  /*12120*/  MOV R10, UR8 ;  /* 0x00000008000a7c02 */ /* 0x020fe20008000f00 */
[----:B----4-:R-:W-:-:S07]  /*12130*/  IMAD.U32 R11, RZ, RZ, UR9 ;  /* 0x00000009ff0b7e24 */ /* 0x010fce000f8e00ff */
[----:B------:R-:W-:-:S07]  /*12140*/  LEPC R20, `(.L_x_2154) ;  /* 0x000000001014794e */ /* 0x000fce0000000000 */
[----:B01----:R-:W-:Y:S05]  /*12150*/  CALL.ABS.NOINC R14 ;  /* 0x000000000e007343 */ /* 0x003fea0003c00000 */
.L_x_2154:
        /* <DEDUP_REMOVED lines=19> */
.L_x_2155:
[----:B------:R-:W-:Y:S05]  /*12290*/  BRA `(.L_x_2156) ;  /* 0x0000000000047947 */ /* 0x000fea0003800000 */
.L_x_2153:
[----:B------:R3:W-:Y:S02]  /*122a0*/  STG.E.64 desc[UR36][R10.64], R16 ;  /* 0x000000100a007986 */ /* 0x0007e4000c101b24 */
.L_x_2156:
[----:B------:R-:W4:Y:S02]  /*122b0*/  LDCU.64 UR4, c[0x0][0x768] ;  /* 0x0000ed00ff0477ac */ /* 0x000f240008000a00 */
[----:B----4-:R-:W-:-:S04]  /*122c0*/  IADD3 R18, P0, PT, R18, UR4, RZ ;  /* 0x0000000412127c10 */ /* 0x010fc8000ff1e0ff */
[----:B------:R-:W-:-:S05]  /*122d0*/  IADD3.X R19, PT, PT, RZ, UR5, RZ, P0, !PT ;  /* 0x00000005ff137c10 */ /* 0x000fca00087fe4ff */
[----:B------:R-:W-:Y:S01]  /*122e0*/  STG.E.64 desc[UR36][R18.64], R30 ;  /* 0x0000001e12007986 */ /* 0x000fe2000c101b24 */
[----:B------:R-:W-:Y:S05]  /*122f0*/  EXIT ;  /* 0x000000000000794d */ /* 0x000fea0003800000 */
.L_x_2152:
        /* <DEDUP_REMOVED lines=11> */
.L_x_2157:
        /* <DEDUP_REMOVED lines=23> */
.L_x_2160:
        /* <DEDUP_REMOVED lines=19> */
.L_x_2161:
[----:B------:R-:W-:Y:S05]  /*12650*/  BRA `(.L_x_2162) ;  /* 0x0000000000107947 */ /* 0x000fea0003800000 */
.L_x_2159:
[----:B------:R-:W2:Y:S02]  /*12660*/  LDCU.64 UR4, c[0x0][0x768] ;  /* 0x0000ed00ff0477ac */ /* 0x000ea40008000a00 */
[----:B--2---:R-:W-:-:S04]  /*12670*/  IADD3 R2, P0, PT, R23, UR4, RZ ;  /* 0x0000000417027c10 */ /* 0x004fc8000ff1e0ff */
[----:B------:R-:W-:-:S05]  /*12680*/  IADD3.X R3, PT, PT, RZ, UR5, RZ, P0, !PT ;  /* 0x00000005ff037c10 */ /* 0x000fca00087fe4ff */
[----:B------:R2:W-:Y:S04]  /*12690*/  STG.E.64 desc[UR36][R2.64], R16 ;  /* 0x0000001002007986 */ /* 0x0005e8000c101b24 */
.L_x_2162:
[----:B------:R-:W3:Y:S02]  /*126a0*/  LDCU.64 UR4, c[0x0][0x768] ;  /* 0x0000ed00ff0477ac */ /* 0x000ee40008000a00 */
[----:B---3--:R-:W-:-:S04]  /*126b0*/  IADD3 R18, P0, PT, R18, UR4, RZ ;  /* 0x0000000412127c10 */ /* 0x008fc8000ff1e0ff */
[----:B------:R-:W-:-:S05]  /*126c0*/  IADD3.X R19, PT, PT, RZ, UR5, RZ, P0, !PT ;  /* 0x00000005ff137c10 */ /* 0x000fca00087fe4ff */
[----:B------:R-:W-:Y:S01]  /*126d0*/  STG.E.64 desc[UR36][R18.64], R30 ;  /* 0x0000001e12007986 */ /* 0x000fe2000c101b24 */
[----:B------:R-:W-:Y:S05]  /*126e0*/  EXIT ;  /* 0x000000000000794d */ /* 0x000fea0003800000 */
.L_x_2158:
[----:B------:R-:W-:Y:S04]  /*126f0*/  STG.E.64 desc[UR36][R4.64], R16 ;  /* 0x0000001004007986 */ /* 0x000fe8000c101b24 */
[----:B------:R-:W-:Y:S01]  /*12700*/  STG.E.64 desc[UR36][R4.64+0x8], R30 ;  /* 0x0000081e04007986 */ /* 0x000fe2000c101b24 */
[----:B------:R-:W-:Y:S05]  /*12710*/  EXIT ;  /* 0x000000000000794d */ /* 0x000fea0003800000 */
.L_x_2163:
        /* <DEDUP_REMOVED lines=14> */
.L_x_9973:


//--------------------- .text._ZN2at6native13reduce_kernelILi128ELi4ENS0_8ReduceOpIlNS0_14func_wrapper_tImZNS0_15xor_sum_functorIlvEclERNS_14TensorIteratorEEUlmmE_EEjmLi4ELi4EEEEEvT1_ --------------------------
	.section	.text._ZN2at6native13reduce_kernelILi128ELi4ENS0_8ReduceOpIlNS0_14func_wrapper_tImZNS0_15xor_sum_functorIlvEclERNS_14TensorIteratorEEUlmmE_EEjmLi4ELi4EEEEEvT1_,"ax",@progbits
	.align	128
        .global         _ZN2at6native13reduce_kernelILi128ELi4ENS0_8ReduceOpIlNS0_14func_wrapper_tImZNS0_15xor_sum_functorIlvEclERNS_14TensorIteratorEEUlmmE_EEjmLi4ELi4EEEEEvT1_
        .type           _ZN2at6native13reduce_kernelILi128ELi4ENS0_8ReduceOpIlNS0_14func_wrapper_tImZNS0_15xor_sum_functorIlvEclERNS_14TensorIteratorEEUlmmE_EEjmLi4ELi4EEEEEvT1_,@function
        .size           _ZN2at6native13reduce_kernelILi128ELi4ENS0_8ReduceOpIlNS0_14func_wrapper_tImZNS0_15xor_sum_functorIlvEclERNS_14TensorIteratorEEUlmmE_EEjmLi4ELi4EEEEEvT1_,(.L_x_9974 - _ZN2at6native13reduce_kernelILi128ELi4ENS0_8ReduceOpIlNS0_14func_wrapper_tImZNS0_15xor_sum_functorIlvEclERNS_14TensorIteratorEEUlmmE_EEjmLi4ELi4EEEEEvT1_)
        .other          _ZN2at6native13reduce_kernelILi128ELi4ENS0_8ReduceOpIlNS0_14func_wrapper_tImZNS0_15xor_sum_functorIlvEclERNS_14TensorIteratorEEUlmmE_EEjmLi4ELi4EEEEEvT1_,@"STO_CUDA_ENTRY STV_DEFAULT"
_ZN2at6native13reduce_kernelILi128ELi4ENS0_8ReduceOpIlNS0_14func_wrapper_tImZNS0_15xor_sum_functorIlvEclERNS_14TensorIteratorEEUlmmE_EEjmLi4ELi4EEEEEvT1_:
.text._ZN2at6native13reduce_kernelILi128ELi4ENS0_8ReduceOpIlNS0_14func_wrapper_tImZNS0_15xor_sum_functorIlvEclERNS_14TensorIteratorEEUlmmE_EEjmLi4ELi4EEEEEvT1_:
        /* <DEDUP_REMOVED lines=297> */
.L_x_2164:
        /* <DEDUP_REMOVED lines=32> */
.L_x_2168:
        /* <DEDUP_REMOVED lines=35> */
.L_x_2172:
[----:B------:R-:W-:Y:S05]  /*16c0*/  BSYNC.RECONVERGENT B1 ;  /* 0x0000000000017941 */ /* 0x000fea0003800200 */
.L_x_2171:
[----:B------:R-:W0:Y:S01]  /*16d0*/  LDC R3, c[0x0][0x394] ;  /* 0x0000e500ff037b82 */ /* 0x000e220000000800 */
[----:B------:R-:W-:-:S05]  /*16e0*/  IADD3 R84, P0, PT, R84, 0x20, RZ ;  /* 0x0000002054547810 */ /* 0x000fca0007f1e0ff */
[----:B------:R-:W-:Y:S01]  /*16f0*/  IMAD.X R85, RZ, RZ, R85, P0 ;  /* 0x000000ffff557224 */ /* 0x000fe200000e0655 */
[----:B0-----:R-:W-:-:S07]  /*1700*/  IADD3 R18, PT, PT, R0, -0x4, R3 ;  /* 0xfffffffc00127810 */ /* 0x001fce0007ffe003 */
.L_x_2170:
[----:B------:R-:W-:Y:S05]  /*1710*/  BSYNC.RECONVERGENT B0 ;  /* 0x0000000000007941 */ /* 0x000fea0003800200 */
.L_x_2169:
        /* <DEDUP_REMOVED lines=19> */
.L_x_2175:
        /* <DEDUP_REMOVED lines=15> */
.L_x_2174:
[----:B------:R-:W-:Y:S05]  /*1940*/  BSYNC.RECONVERGENT B0 ;  /* 0x0000000000007941 */ /* 0x000fea0003800200 */
.L_x_2173:
        /* <DEDUP_REMOVED lines=10> */
.L_x_2177:
[----:B------:R-:W-:Y:S05]  /*19f0*/  BSYNC.RECONVERGENT B0 ;  /* 0x0000000000007941 */ /* 0x000fea0003800200 */
.L_x_2176:
[----:B------:R-:W-:Y:S01]  /*1a00*/  LOP3.LUT R0, R12, R15, R21, 0x96, !PT ;  /* 0x0000000f0c007212 */ /* 0x000fe200078e9615 */
[----:B------:R-:W-:Y:S01]  /*1a10*/  HFMA2 R13, -RZ, RZ, 0, 0 ;  /* 0x00000000ff0d7431 */ /* 0x000fe200000001ff */
[----:B------:R-:W-:Y:S01]  /*1a20*/  LOP3.LUT R9, R14, R19, R23, 0x96, !PT ;  /* 0x000000130e097212 */ /* 0x000fe200078e9617 */
[----:B------:R-:W-:Y:S01]  /*1a30*/  IMAD.MOV.U32 R8, RZ, RZ, RZ ;  /* 0x000000ffff087224 */ /* 0x000fe200078e00ff */
[----:B------:R-:W-:Y:S01]  /*1a40*/  LOP3.LUT R0, R25, R0, RZ, 0x3c, !PT ;  /* 0x0000000019007212 */ /* 0x000fe200078e3cff */
[----:B------:R-:W-:Y:S01]  /*1a50*/  IMAD.MOV.U32 R18, RZ, RZ, RZ ;  /* 0x000000ffff127224 */ /* 0x000fe200078e00ff */
[----:B------:R-:W-:Y:S02]  /*1a60*/  LOP3.LUT R9, R20, R9, RZ, 0x3c, !PT ;  /* 0x0000000914097212 */ /* 0x000fe400078e3cff */
[----:B------:R-:W-:Y:S02]  /*1a70*/  CS2R R6, SRZ ;  /* 0x0000000000067805 */ /* 0x000fe4000001ff00 */
[----:B------:R-:W-:Y:S01]  /*1a80*/  MOV R11, RZ ;  /* 0x000000ff000b7202 */ /* 0x000fe20000000f00 */
[----:B------:R-:W-:Y:S06]  /*1a90*/  BRA `(.L_x_2166) ;  /* 0x000000ac00ac7947 */ /* 0x000fec0003800000 */
.L_x_2167:
        /* <DEDUP_REMOVED lines=73> */
.L_x_2181:
        /* <DEDUP_REMOVED lines=52> */
.L_x_2180:
[----:B------:R-:W-:Y:S05]  /*2270*/  BSYNC.RECONVERGENT B0 ;  /* 0x0000000000007941 */ /* 0x000fea0003800200 */
.L_x_2179:
        /* <DEDUP_REMOVED lines=23> */
.L_x_2183:
[----:B------:R-:W-:Y:S05]  /*23f0*/  BSYNC.RECONVERGENT B0 ;  /* 0x0000000000007941 */ /* 0x000fea0003800200 */
.L_x_2182:
        /* <DEDUP_REMOVED lines=42> */
.L_x_2185:
[----:B------:R-:W-:Y:S05]  /*26a0*/  BSYNC.RECONVERGENT B0 ;  /* 0x0000000000007941 */ /* 0x000fea0003800200 */
.L_x_2184:
        /* <DEDUP_REMOVED lines=15> */
[----:B-----5:R-:W-:Y:S01]  /*27a0*/  LOP3.LUT R13, R49, R16, RZ, 0x3c, !PT ;  /* 0x00000010310d7212 */ /* 0x020fe200078e3cff */
[----:B------:R-:W-:Y:S06]  /*27b0*/  BRA `(.L_x_2166) ;  /* 0x000000a000647947 */ /* 0x000fec0003800000 */
.L_x_2178:
        /* <DEDUP_REMOVED lines=69> */
.L_x_2189:
        /* <DEDUP_REMOVED lines=56> */
.L_x_2188:
[----:B------:R-:W-:Y:S05]  /*2f90*/  BSYNC.RECONVERGENT B0 ;  /* 0x0000000000007941 */ /* 0x000fea0003800200 */
.L_x_2187:
        /* <DEDUP_REMOVED lines=27> */
.L_x_2191:
[----:B------:R-:W-:Y:S05]  /*3150*/  BSYNC.RECONVERGENT B0 ;  /* 0x0000000000007941 */ /* 0x000fea0003800200 */
.L_x_2190:
        /* <DEDUP_REMOVED lines=42> */
.L_x_2193:
[----:B------:R-:W-:Y:S05]  /*3400*/  BSYNC.RECONVERGENT B0 ;  /* 0x0000000000007941 */ /* 0x000fea0003800200 */
.L_x_2192:
        /* <DEDUP_REMOVED lines=17> */
.L_x_2186:
        /* <DEDUP_REMOVED lines=73> */
.L_x_2201:
[----:B0-----:R-:W0:Y:S01]  /*39b0*/  LDCU UR4, c[0x0][0x39c] ;  /* 0x00007380ff0477ac */ /* 0x001e220008000800 */
[----:B-----5:R-:W-:Y:S01]  /*39c0*/  @!P0 MOV R24, R12 ;  /* 0x0000000c00188202 */ /* 0x020fe20000000f00 */
[----:B------:R-:W-:Y:S01]  /*39d0*/  @!P0 IMAD.MOV.U32 R25, RZ, RZ, R13 ;  /* 0x000000ffff198224 */ /* 0x000fe200078e000d */
[----:B------:R-:W-:Y:S01]  /*39e0*/  @!P0 MOV R26, R14 ;  /* 0x0000000e001a8202 */ /* 0x000fe20000000f00 */
[----:B------:R-:W-:Y:S01]  /*39f0*/  @!P0 IMAD.MOV.U32 R27, RZ, RZ, R15 ;  /* 0x000000ffff1b8224 */ /* 0x000fe200078e000f */
[----:B------:R-:W-:Y:S01]  /*3a00*/  @!P0 MOV R28, R20 ;  /* 0x00000014001c8202 */ /* 0x000fe20000000f00 */
        /* <DEDUP_REMOVED lines=323> */
.L_x_2197:
        /* <DEDUP_REMOVED lines=241> */
.L_x_2198:
        /* <DEDUP_REMOVED lines=241> */
.L_x_2199:
        /* <DEDUP_REMOVED lines=241> */
.L_x_2200:
[----:B------:R-:W-:-:S04]  /*7b70*/  LOP3.LUT R25, R28, 0xffffffe0, RZ, 0xc0, !PT ;  /* 0xffffffe01c197812 */ /* 0x000fc800078ec0ff */
[----:B------:R-:W-:-:S05]  /*7b80*/  IADD3 R24, P1, PT, R25, R84, RZ ;  /* 0x0000005419187210 */ /* 0x000fca0007f3e0ff */
[----:B------:R-:W-:-:S06]  /*7b90*/  IMAD.X R25, RZ, RZ, R85, P1 ;  /* 0x000000ffff197224 */ /* 0x000fcc00008e0655 */
[----:B------:R-:W5:Y:S02]  /*7ba0*/  LDG.E.ENL2.256 R28, R24, desc[UR36][R24.64] ;  /* 0xfe0000241818797e */ /* 0x000f64000812191c */
.L_x_2196:
        /* <DEDUP_REMOVED lines=39> */
.L_x_2195:
[----:B0-----:R-:W-:Y:S05]  /*7e20*/  BSYNC.RECONVERGENT B0 ;  /* 0x0000000000007941 */ /* 0x001fea0003800200 */
.L_x_2194:
        /* <DEDUP_REMOVED lines=284> */
.L_x_2205:
[----:B------:R-:W-:Y:S02]  /*8ff0*/  SHF.R.U32.HI R20, RZ, 0x5, R20 ;  /* 0x00000005ff147819 */ /* 0x000fe40000011614 */
[----:B------:R-:W-:-:S07]  /*9000*/  MOV R21, RZ ;  /* 0x000000ff00157202 */ /* 0x000fce0000000f00 */
.L_x_2204:
        /* <DEDUP_REMOVED lines=284> */
.L_x_2207:
[----:B------:R-:W-:Y:S01]  /*a1d0*/  SHF.R.U32.HI R14, RZ, 0x5, R40 ;  /* 0x00000005ff0e7819 */ /* 0x000fe20000011628 */
[----:B------:R-:W-:-:S07]  /*a1e0*/  IMAD.MOV.U32 R15, RZ, RZ, RZ ;  /* 0x000000ffff0f7224 */ /* 0x000fce00078e00ff */
.L_x_2206:
        /* <DEDUP_REMOVED lines=281> */
.L_x_2209:
[----:B------:R-:W-:Y:S01]  /*b380*/  SHF.R.U32.HI R14, RZ, 0x5, R32 ;  /* 0x00000005ff0e7819 */ /* 0x000fe20000011620 */
[----:B------:R-:W-:-:S07]  /*b390*/  IMAD.MOV.U32 R15, RZ, RZ, RZ ;  /* 0x000000ffff0f7224 */ /* 0x000fce00078e00ff */
.L_x_2208:
        /* <DEDUP_REMOVED lines=281> */
.L_x_2211:
[----:B------:R-:W-:Y:S01]  /*c530*/  SHF.R.U32.HI R20, RZ, 0x5, R20 ;  /* 0x00000005ff147819 */ /* 0x000fe20000011614 */
[----:B------:R-:W-:-:S07]  /*c540*/  IMAD.MOV.U32 R21, RZ, RZ, RZ ;  /* 0x000000ffff157224 */ /* 0x000fce00078e00ff */
.L_x_2210:
[----:B------:R-:W-:-:S04]  /*c550*/  LEA R24, P0, R20, R77, 0x5 ;  /* 0x0000004d14187211 */ /* 0x000fc800078028ff */
[----:B------:R-:W-:-:S06]  /*c560*/  LEA.HI.X R25, R20, R76, R21, 0x5, P0 ;  /* 0x0000004c14197211 */ /* 0x000fcc00000f2c15 */
[----:B------:R-:W5:Y:S03]  /*c570*/  LDG.E.ENL2.256 R28, R24, desc[UR36][R24.64] ;  /* 0xfe0000241818797e */ /* 0x000f66000812191c */
.L_x_2203:
[----:B------:R-:W-:Y:S05]  /*c580*/  BSYNC.RECONVERGENT B0 ;  /* 0x0000000000007941 */ /* 0x000fea0003800200 */
.L_x_2202:
        /* <DEDUP_REMOVED lines=43> */
.L_x_2213:
[----:B------:R-:W-:Y:S05]  /*c840*/  BSYNC.RECONVERGENT B0 ;  /* 0x0000000000007941 */ /* 0x000fea0003800200 */
.L_x_2212:
        /* <DEDUP_REMOVED lines=16> */
.L_x_2166:
[----:B------:R-:W-:Y:S05]  /*c950*/  BSYNC.RECONVERGENT B6 ;  /* 0x0000000000067941 */ /* 0x000fea0003800200 */
.L_x_2165:
        /* <DEDUP_REMOVED lines=22> */
.L_x_2217:
        /* <DEDUP_REMOVED lines=29> */
.L_x_2216:
[----:B------:R-:W-:Y:S05]  /*cc90*/  BSYNC.RECONVERGENT B0 ;  /* 0x0000000000007941 */ /* 0x000fea0003800200 */
.L_x_2215:
[----:B-1----:R-:W-:Y:S01]  /*cca0*/  MOV R4, R15 ;  /* 0x0000000f00047202 */ /* 0x002fe20000000f00 */
[----:B------:R-:W-:Y:S06]  /*ccb0*/  @P1 BRA `(.L_x_2217) ;  /* 0xfffffffc00801947 */ /* 0x000fec000383ffff */
.L_x_2214:
        /* <DEDUP_REMOVED lines=25> */
.L_x_2222:
        /* <DEDUP_REMOVED lines=28> */
.L_x_2221:
[----:B------:R-:W-:Y:S05]  /*d010*/  BSYNC.RECONVERGENT B0 ;  /* 0x0000000000007941 */ /* 0x000fea0003800200 */
.L_x_2220:
[----:B-1----:R-:W-:Y:S01]  /*d020*/  MOV R4, R12 ;  /* 0x0000000c00047202 */ /* 0x002fe20000000f00 */
[----:B------:R-:W-:Y:S06]  /*d030*/  @P1 BRA `(.L_x_2222) ;  /* 0xfffffffc00841947 */ /* 0x000fec000383ffff */
.L_x_2219:
[----:B------:R-:W-:Y:S01]  /*d040*/  ISETP.GE.U32.AND P0, PT, R3, 0x2, PT ;  /* 0x000000020300780c */ /* 0x000fe20003f06070 */
[----:B------:R-:W-:Y:S05]  /*d050*/  WARPSYNC.ALL ;  /* 0x0000000000007948 */ /* 0x000fea0003800000 */
[----:B------:R-:W-:Y:S07]  /*d060*/  BAR.SYNC.DEFER_BLOCKING 0x0 ;  /* 0x0000000000007b1d */ /* 0x000fee0000010000 */
[----:B------:R-:W-:Y:S05]  /*d070*/  @!P0 BRA `(.L_x_2218) ;  /* 0x0000000000508947 */ /* 0x000fea0003800000 */
[----:B-1----:R-:W-:-:S07]  /*d080*/  IMAD.MOV.U32 R4, RZ, RZ, 0x1 ;  /* 0x00000001ff047424 */ /* 0x002fce00078e00ff */
.L_x_2223:
[----:B------:R-:W1:Y:S04]  /*d090*/  SHFL.DOWN PT, R10, R9, R4, 0x1f ;  /* 0x08001f04090a7589 */ /* 0x000e6800000e0000 */
[----:B------:R-:W2:Y:S04]  /*d0a0*/  SHFL.DOWN PT, R5, R0, R4, 0x1f ;  /* 0x08001f0400057589 */ /* 0x000ea800000e0000 */
[----:B------:R-:W3:Y:S04]  /*d0b0*/  SHFL.DOWN PT, R12, R7, R4, 0x1f ;  /* 0x08001f04070c7589 */ /* 0x000ee800000e0000 */
[----:B------:R-:W4:Y:S04]  /*d0c0*/  SHFL.DOWN PT, R15, R6, R4, 0x1f ;  /* 0x08001f04060f7589 */ /* 0x000f2800000e0000 */
[----:B------:R-:W0:Y:S04]  /*d0d0*/  SHFL.DOWN PT, R14, R11, R4, 0x1f ;  /* 0x08001f040b0e7589 */ /* 0x000e2800000e0000 */
[----:B------:R-:W0:Y:S04]  /*d0e0*/  SHFL.DOWN PT, R19, R18, R4, 0x1f ;  /* 0x08001f0412137589 */ /* 0x000e2800000e0000 */
[----:B------:R-:W0:Y:S01]  /*d0f0*/  SHFL.DOWN PT, R16, R13, R4, 0x1f ;  /* 0x08001f040d107589 */ /* 0x000e2200000e0000 */
[----:B-1----:R-:W-:-:S03]  /*d100*/  LOP3.LUT R9, R9, R10, RZ, 0x3c, !PT ;  /* 0x0000000a09097212 */ /* 0x002fc600078e3cff */
[----:B-----5:R1:W0:Y:S01]  /*d110*/  SHFL.DOWN PT, R21, R8, R4, 0x1f ;  /* 0x08001f0408157589 */ /* 0x02022200000e0000 */
[----:B--2---:R-:W-:Y:S02]  /*d120*/  LOP3.LUT R0, R0, R5, RZ, 0x3c, !PT ;  /* 0x0000000500007212 */ /* 0x004fe400078e3cff */
[----:B---3--:R-:W-:Y:S02]  /*d130*/  LOP3.LUT R7, R7, R12, RZ, 0x3c, !PT ;  /* 0x0000000c07077212 */ /* 0x008fe400078e3cff */
[----:B----4-:R-:W-:Y:S02]  /*d140*/  LOP3.LUT R6, R6, R15, RZ, 0x3c, !PT ;  /* 0x0000000f06067212 */ /* 0x010fe400078e3cff */
[----:B-1----:R-:W-:Y:S02]  /*d150*/  SHF.L.U32 R4, R4, 0x1, RZ ;  /* 0x0000000104047819 */ /* 0x002fe400000006ff */
[----:B0-----:R-:W-:Y:S02]  /*d160*/  LOP3.LUT R11, R11, R14, RZ, 0x3c, !PT ;  /* 0x0000000e0b0b7212 */ /* 0x001fe400078e3cff */
[----:B------:R-:W-:-:S02]  /*d170*/  ISETP.GE.AND P0, PT, R4, R3, PT ;  /* 0x000000030400720c */ /* 0x000fc40003f06270 */
[----:B------:R-:W-:Y:S02]  /*d180*/  LOP3.LUT R18, R18, R19, RZ, 0x3c, !PT ;  /* 0x0000001312127212 */ /* 0x000fe400078e3cff */
[----:B------:R-:W-:Y:S02]  /*d190*/  LOP3.LUT R13, R13, R16, RZ, 0x3c, !PT ;  /* 0x000000100d0d7212 */ /* 0x000fe400078e3cff */
[----:B------:R-:W-:-:S07]  /*d1a0*/  LOP3.LUT R8, R8, R21, RZ, 0x3c, !PT ;  /* 0x0000001508087212 */ /* 0x000fce00078e3cff */
[----:B------:R-:W-:Y:S05]  /*d1b0*/  @!P0 BRA `(.L_x_2223) ;  /* 0xfffffffc00b48947 */ /* 0x000fea000383ffff */
.L_x_2218:
[----:B------:R-:W2:Y:S01]  /*d1c0*/  LDCU UR6, c[0x0][0x564] ;  /* 0x0000ac80ff0677ac */ /* 0x000ea20008000800 */
[----:B-----5:R-:W-:Y:S01]  /*d1d0*/  IMAD.MOV.U32 R25, RZ, RZ, RZ ;  /* 0x000000ffff197224 */ /* 0x020fe200078e00ff */
[----:B--2---:R-:W-:-:S04]  /*d1e0*/  UIADD3 UR5, UPT, UPT, UR6, -0x1, URZ ;  /* 0xffffffff06057890 */ /* 0x004fc8000fffe0ff */
[----:B------:R-:W-:-:S04]  /*d1f0*/  UISETP.LT.U32.AND UP0, UPT, UR5, 0x18, UPT ;  /* 0x000000180500788c */ /* 0x000fc8000bf01070 */
[----:B------:R-:W-:Y:S02]  /*d200*/  USEL UR4, UR5, 0x18, UP0 ;  /* 0x0000001805047887 */ /* 0x000fe40008000000 */
[----:B------:R-:W-:Y:S02]  /*d210*/  UISETP.NE.AND UP0, UPT, UR6, URZ, UPT ;  /* 0x000000ff0600728c */ /* 0x000fe4000bf05270 */
[----:B------:R-:W-:-:S07]  /*d220*/  UIADD3 UR4, UPT, UPT, UR4, 0x1, URZ ;  /* 0x0000000104047890 */ /* 0x000fce000fffe0ff */
[----:B------:R-:W-:Y:S05]  /*d230*/  BRA.U !UP0, `(.L_x_2224) ;  /* 0x0000001108487547 */ /* 0x000fea000b800000 */
[----:B------:R-:W2:Y:S01]  /*d240*/  LDCU.64 UR8, c[0x0][0x568] ;  /* 0x0000ad00ff0877ac */ /* 0x000ea20008000a00 */
[----:B-1----:R-:W-:Y:S02]  /*d250*/  HFMA2 R4, -RZ, RZ, 0, 0 ;  /* 0x00000000ff047431 */ /* 0x002fe400000001ff */
[----:B------:R-:W-:Y:S01]  /*d260*/  IMAD.MOV.U32 R5, RZ, RZ, R83 ;  /* 0x000000ffff057224 */ /* 0x000fe200078e0053 */
[----:B------:R-:W1:Y:S01]  /*d270*/  LDCU UR7, c[0x0][0x570] ;  /* 0x0000ae00ff0777ac */ /* 0x000e620008000800 */
[----:B------:R-:W3:Y:S01]  /*d280*/  LDCU UR6, c[0x0][0x694] ;  /* 0x0000d280ff0677ac */ /* 0x000ee20008000800 */
[----:B------:R-:W-:Y:S01]  /*d290*/  UISETP.NE.AND UP1, UPT, UR5, URZ, UPT ;  /* 0x000000ff0500728c */ /* 0x000fe2000bf25270 */
[----:B--2---:R-:W-:-:S05]  /*d2a0*/  IMAD.HI.U32 R4, R83, UR9, R4 ;  /* 0x0000000953047c27 */ /* 0x004fca000f8e0004 */
[----:B-1----:R-:W-:-:S04]  /*d2b0*/  SHF.R.U32.HI R5, RZ, UR7, R4 ;  /* 0x00000007ff057c19 */ /* 0x002fc80008011604 */
        /* <DEDUP_REMOVED lines=266> */
.L_x_2224:
[----:B------:R-:W-:Y:S01]  /*e360*/  IMAD.MOV.U32 R24, RZ, RZ, RZ ;  /* 0x000000ffff187224 */ /* 0x000fe200078e00ff */
[----:B------:R-:W-:Y:S06]  /*e370*/  BRA.U !UP0, `(.L_x_2225) ;  /* 0x0000001108487547 */ /* 0x000fec000b800000 */
[----:B------:R-:W2:Y:S01]  /*e380*/  LDCU.64 UR8, c[0x0][0x568] ;  /* 0x0000ad00ff0877ac */ /* 0x000ea20008000a00 */
[----:B-1----:R-:W-:Y:S01]  /*e390*/  IADD3 R5, PT, PT, R83, 0x1, RZ ;  /* 0x0000000153057810 */ /* 0x002fe20007ffe0ff */
[----:B------:R-:W-:Y:S01]  /*e3a0*/  IMAD.MOV.U32 R4, RZ, RZ, RZ ;  /* 0x000000ffff047224 */ /* 0x000fe200078e00ff */
        /* <DEDUP_REMOVED lines=271> */
.L_x_2225:
[----:B-1----:R-:W-:Y:S01]  /*f4a0*/  IMAD.MOV.U32 R23, RZ, RZ, RZ ;  /* 0x000000ffff177224 */ /* 0x002fe200078e00ff */
        /* <DEDUP_REMOVED lines=275> */
.L_x_2226:
        /* <DEDUP_REMOVED lines=276> */
.L_x_2227:
        /* <DEDUP_REMOVED lines=293> */
.L_x_2229:
        /* <DEDUP_REMOVED lines=276> */
.L_x_2230:
        /* <DEDUP_REMOVED lines=276> */
.L_x_2231:
        /* <DEDUP_REMOVED lines=276> */
.L_x_2232:
        /* <DEDUP_REMOVED lines=17> */
[----:B------:R-:W-:Y:S01]  /*15e40*/  IMAD.MOV.U32 R21, RZ, RZ, R9 ;  /* 0x000000ffff157224 */ /* 0x000fe200078e0009 */
[----:B------:R-:W3:Y:S01]  /*15e50*/  LDCU UR5, c[0x0][0x360] ;  /* 0x00006c00ff0577ac */ /* 0x000ee20008000800 */
[----:B------:R-:W-:Y:S02]  /*15e60*/  MOV R20, R0 ;  /* 0x0000000000147202 */ /* 0x000fe40000000f00 */
[----:B------:R-:W-:Y:S02]  /*15e70*/  MOV R19, R11 ;  /* 0x0000000b00137202 */ /* 0x000fe40000000f00 */
[----:B------:R-:W-:Y:S01]  /*15e80*/  MOV R9, R13 ;  /* 0x0000000d00097202 */ /* 0x000fe20000000f00 */
[----:B-1----:R-:W-:-:S05]  /*15e90*/  IMAD R3, R10, UR4, R3 ;  /* 0x000000040a037c24 */ /* 0x002fca000f8e0203 */
[----:B---3--:R-:W-:Y:S01]  /*15ea0*/  @!P0 IMAD R3, R3, UR5, R17 ;  /* 0x0000000503038c24 */ /* 0x008fe2000f8e0211 */
[----:B------:R-:W-:-:S03]  /*15eb0*/  PLOP3.LUT P0, PT, PT, PT, PT, 0x80, 0x8 ;  /* 0x000000000008781c */ /* 0x000fc60003f0f070 */
[----:B--2---:R-:W-:-:S05]  /*15ec0*/  IMAD.WIDE.U32 R14, R3, 0x20, R14 ;  /* 0x00000020030e7825 */ /* 0x004fca00078e000e */
[----:B------:R1:W-:Y:S04]  /*15ed0*/  STG.E.64 desc[UR36][R14.64], R20 ;  /* 0x000000140e007986 */ /* 0x0003e8000c101b24 */
[----:B------:R1:W-:Y:S04]  /*15ee0*/  STG.E.64 desc[UR36][R14.64+0x8], R6 ;  /* 0x000008060e007986 */ /* 0x0003e8000c101b24 */
[----:B------:R1:W-:Y:S04]  /*15ef0*/  STG.E.64 desc[UR36][R14.64+0x10], R18 ;  /* 0x000010120e007986 */ /* 0x0003e8000c101b24 */
[----:B------:R1:W-:Y:S02]  /*15f00*/  STG.E.64 desc[UR36][R14.64+0x18], R8 ;  /* 0x000018080e007986 */ /* 0x0003e4000c101b24 */
.L_x_2234:
[----:B------:R-:W-:Y:S05]  /*15f10*/  BSYNC.RECONVERGENT B0 ;  /* 0x0000000000007941 */ /* 0x000fea0003800200 */
.L_x_2233:
        /* <DEDUP_REMOVED lines=35> */
.L_x_2236:
[----:B------:R-:W-:Y:S05]  /*16150*/  BSYNC.RECONVERGENT B0 ;  /* 0x0000000000007941 */ /* 0x000fea0003800200 */
.L_x_2235:
        /* <DEDUP_REMOVED lines=20> */
[----:B-1----:R-:W-:-:S02]  /*162a0*/  MOV R8, UR10 ;  /* 0x0000000a00087c02 */ /* 0x002fc40008000f00 */
[----:B------:R-:W-:-:S06]  /*162b0*/  MOV R9, UR11 ;  /* 0x0000000b00097c02 */ /* 0x000fcc0008000f00 */
        /* <DEDUP_REMOVED lines=22> */
[----:B------:R-:W-:Y:S01]  /*16420*/  MOV R0, UR10 ;  /* 0x0000000a00007c02 */ /* 0x000fe20008000f00 */
[----:B-1----:R-:W-:-:S02]  /*16430*/  IMAD R31, R10, UR7, RZ ;  /* 0x000000070a1f7c24 */ /* 0x002fc4000f8e02ff */
[----:B--2---:R-:W-:-:S07]  /*16440*/  IMAD R33, R33, UR5, RZ ;  /* 0x0000000521217c24 */ /* 0x004fce000f8e02ff */
.L_x_2241:
[----:B------:R-:W-:-:S05]  /*16450*/  IADD3 R11, PT, PT, R31, R16, RZ ;  /* 0x000000101f0b7210 */ /* 0x000fca0007ffe0ff */
        /* <DEDUP_REMOVED lines=17> */
.L_x_2240:
[----:B------:R-:W-:Y:S05]  /*16570*/  BRA `(.L_x_2239) ;  /* 0x00000000009c7947 */ /* 0x000fea0003800000 */
.L_x_2238:
        /* <DEDUP_REMOVED lines=11> */
[----:B------:R-:W-:Y:S01]  /*16630*/  IMAD.U32 R6, RZ, RZ, UR10 ;  /* 0x0000000aff067e24 */ /* 0x000fe2000f8e00ff */
[----:B------:R-:W-:Y:S01]  /*16640*/  MOV R7, UR11 ;  /* 0x0000000b00077c02 */ /* 0x000fe20008000f00 */
[----:B------:R-:W-:Y:S01]  /*16650*/  IMAD.U32 R19, RZ, RZ, UR11 ;  /* 0x0000000bff137e24 */ /* 0x000fe2000f8e00ff */
[----:B------:R-:W-:Y:S01]  /*16660*/  MOV R18, UR10 ;  /* 0x0000000a00127c02 */ /* 0x000fe20008000f00 */
[----:B------:R-:W-:Y:S01]  /*16670*/  IMAD.MOV.U32 R31, RZ, RZ, R2 ;  /* 0x000000ffff1f7224 */ /* 0x000fe200078e0002 */
[----:B------:R-:W-:Y:S02]  /*16680*/  MOV R0, UR10 ;  /* 0x0000000a00007c02 */ /* 0x000fe40008000f00 */
[----:B------:R-:W3:Y:S01]  /*16690*/  LDC.64 R28, c[0x0][0x780] ;  /* 0x0001e000ff1c7b82 */ /* 0x000ee20000000a00 */
[----:B------:R-:W-:-:S07]  /*166a0*/  MOV R3, UR11 ;  /* 0x0000000b00037c02 */ /* 0x000fce0008000f00 */
[----:B------:R-:W4:Y:S01]  /*166b0*/  LDC R32, c[0x0][0x364] ;  /* 0x0000d900ff207b82 */ /* 0x000f220000000800 */
[----:B-1----:R-:W-:-:S07]  /*166c0*/  IMAD R16, R10, UR5, RZ ;  /* 0x000000050a107c24 */ /* 0x002fce000f8e02ff */
.L_x_2242:
[----:B------:R-:W-:-:S05]  /*166d0*/  IADD3 R10, PT, PT, R16, R31, RZ ;  /* 0x0000001f100a7210 */ /* 0x000fca0007ffe0ff */
        /* <DEDUP_REMOVED lines=17> */
.L_x_2239:
[----:B------:R-:W-:Y:S05]  /*167f0*/  BSYNC.RECONVERGENT B0 ;  /* 0x0000000000007941 */ /* 0x000fea0003800200 */
.L_x_2237:
[----:B------:R-:W1:Y:S01]  /*16800*/  LDCU UR5, c[0x0][0x360] ;  /* 0x00006c00ff0577ac */ /* 0x000e620008000800 */
[----:B------:R-:W-:Y:S01]  /*16810*/  MOV R11, R7 ;  /* 0x00000007000b7202 */ /* 0x000fe20000000f00 */
[----:B------:R-:W-:Y:S01]  /*16820*/  IMAD.MOV.U32 R13, RZ, RZ, R19 ;  /* 0x000000ffff0d7224 */ /* 0x000fe200078e0013 */
[----:B------:R-:W-:Y:S01]  /*16830*/  MOV R12, R18 ;  /* 0x00000012000c7202 */ /* 0x000fe20000000f00 */
[----:B------:R-:W-:Y:S01]  /*16840*/  UIADD3 UR4, UPT, UPT, UR4, 0x10, URZ ;  /* 0x0000001004047890 */ /* 0x000fe2000fffe0ff */
[----:B------:R-:W-:Y:S02]  /*16850*/  MOV R14, R0 ;  /* 0x00000000000e7202 */ /* 0x000fe40000000f00 */
[----:B------:R-:W-:Y:S01]  /*16860*/  MOV R15, R3 ;  /* 0x00000003000f7202 */ /* 0x000fe20000000f00 */
[----:B------:R-:W-:Y:S01]  /*16870*/  ULEA UR8, UR6, UR4, 0x18 ;  /* 0x0000000406087291 */ /* 0x000fe2000f8ec0ff */
[----:B------:R-:W2:Y:S01]  /*16880*/  LDCU UR6, c[0x0][0x364] ;  /* 0x00006c80ff0677ac */ /* 0x000ea20008000800 */
[----:B-1----:R-:W-:-:S05]  /*16890*/  IMAD R10, R2, UR5, R17 ;  /* 0x00000005020a7c24 */ /* 0x002fca000f8e0211 */
[----:B------:R-:W-:Y:S01]  /*168a0*/  LEA R21, R10, UR8, 0x5 ;  /* 0x000000080a157c11 */ /* 0x000fe2000f8e28ff */
[----:B------:R-:W-:-:S04]  /*168b0*/  IMAD.MOV.U32 R10, RZ, RZ, R6 ;  /* 0x000000ffff0a7224 */ /* 0x000fc800078e0006 */
[----:B------:R1:W-:Y:S01]  /*168c0*/  STS.128 [R21+0x10], R12 ;  /* 0x0000100c15007388 */ /* 0x0003e20000000c00 */
[----:B--2---:R-:W-:-:S03]  /*168d0*/  UISETP.GE.U32.AND UP0, UPT, UR6, 0x2, UPT ;  /* 0x000000020600788c */ /* 0x004fc6000bf06070 */
[----:B------:R1:W-:Y:S06]  /*168e0*/  STS.128 [R21], R8 ;  /* 0x0000000815007388 */ /* 0x0003ec0000000c00 */
[----:B------:R-:W-:Y:S05]  /*168f0*/  BRA.U !UP0, `(.L_x_2243) ;  /* 0x0000000108807547 */ /* 0x000fea000b800000 */
[----:B------:R-:W-:-:S05]  /*16900*/  UMOV UR4, UR6 ;  /* 0x0000000600047c82 */ /* 0x000fca0008000000 */
.L_x_2246:
[----:B------:R-:W-:Y:S01]  /*16910*/  USHF.R.U32.HI UR7, URZ, 0x1, UR4 ;  /* 0x00000001ff077899 */ /* 0x000fe20008011604 */
[----:B------:R-:W-:Y:S05]  /*16920*/  BAR.SYNC.DEFER_BLOCKING 0x0 ;  /* 0x0000000000007b1d */ /* 0x000fea0000010000 */
[----:B-1----:R-:W-:Y:S01]  /*16930*/  VIADD R10, R2, UR7 ;  /* 0x00000007020a7c36 */ /* 0x002fe20008000000 */
[----:B------:R-:W-:Y:S04]  /*16940*/  BSSY.RECONVERGENT B0, `(.L_x_2244) ;  /* 0x0000018000007945 */ /* 0x000fe80003800200 */
[----:B------:R-:W-:-:S04]  /*16950*/  ISETP.GE.U32.AND P1, PT, R10, UR6, PT ;  /* 0x000000060a007c0c */ /* 0x000fc8000bf26070 */
[----:B------:R-:W-:-:S13]  /*16960*/  ISETP.GE.U32.OR P1, PT, R2, UR7, P1 ;  /* 0x0000000702007c0c */ /* 0x000fda0008f26470 */
[----:B------:R-:W-:Y:S05]  /*16970*/  @P1 BRA `(.L_x_2245) ;  /* 0x0000000000501947 */ /* 0x000fea0003800000 */
[----:B------:R-:W-:-:S05]  /*16980*/  IMAD R10, R10, UR5, R17 ;  /* 0x000000050a0a7c24 */ /* 0x000fca000f8e0211 */
[----:B------:R-:W-:-:S05]  /*16990*/  LEA R10, R10, UR8, 0x5 ;  /* 0x000000080a0a7c11 */ /* 0x000fca000f8e28ff */
[----:B------:R-:W1:Y:S04]  /*169a0*/  LDS.128 R28, [R10+0x10] ;  /* 0x000010000a1c7984 */ /* 0x000e680000000c00 */
[----:B------:R-:W2:Y:S01]  /*169b0*/  LDS.128 R12, [R10] ;  /* 0x000000000a0c7984 */ /* 0x000ea20000000c00 */
[----:B-1----:R-:W-:Y:S02]  /*169c0*/  LOP3.LUT R18, R28, R18, RZ, 0x3c, !PT ;  /* 0x000000121c127212 */ /* 0x002fe400078e3cff */
[----:B------:R-:W-:Y:S02]  /*169d0*/  LOP3.LUT R3, R31, R3, RZ, 0x3c, !PT ;  /* 0x000000031f037212 */ /* 0x000fe400078e3cff */
[----:B--2---:R-:W-:Y:S02]  /*169e0*/  LOP3.LUT R6, R14, R6, RZ, 0x3c, !PT ;  /* 0x000000060e067212 */ /* 0x004fe400078e3cff */
[----:B------:R-:W-:Y:S01]  /*169f0*/  LOP3.LUT R7, R15, R7, RZ, 0x3c, !PT ;  /* 0x000000070f077212 */ /* 0x000fe200078e3cff */
[----:B------:R-:W-:Y:S01]  /*16a00*/  IMAD.MOV.U32 R15, RZ, RZ, R3 ;  /* 0x000000ffff0f7224 */ /* 0x000fe200078e0003 */
[----:B------:R-:W-:-:S02]  /*16a10*/  LOP3.LUT R19, R29, R19, RZ, 0x3c, !PT ;  /* 0x000000131d137212 */ /* 0x000fc400078e3cff */
[----:B------:R-:W-:Y:S02]  /*16a20*/  LOP3.LUT R0, R30, R0, RZ, 0x3c, !PT ;  /* 0x000000001e007212 */ /* 0x000fe400078e3cff */
[----:B------:R-:W-:Y:S01]  /*16a30*/  LOP3.LUT R8, R12, R8, RZ, 0x3c, !PT ;  /* 0x000000080c087212 */ /* 0x000fe200078e3cff */
[----:B------:R-:W-:Y:S01]  /*16a40*/  IMAD.MOV.U32 R12, RZ, RZ, R18 ;  /* 0x000000ffff0c7224 */ /* 0x000fe200078e0012 */
[----:B------:R-:W-:Y:S02]  /*16a50*/  LOP3.LUT R9, R13, R9, RZ, 0x3c, !PT ;  /* 0x000000090d097212 */ /* 0x000fe400078e3cff */
[----:B------:R-:W-:Y:S02]  /*16a60*/  MOV R10, R6 ;  /* 0x00000006000a7202 */ /* 0x000fe40000000f00 */
[----:B------:R-:W-:Y:S02]  /*16a70*/  MOV R11, R7 ;  /* 0x00000007000b7202 */ /* 0x000fe40000000f00 */
[----:B------:R-:W-:-:S02]  /*16a80*/  MOV R13, R19 ;  /* 0x00000013000d7202 */ /* 0x000fc40000000f00 */
[----:B------:R-:W-:Y:S01]  /*16a90*/  MOV R14, R0 ;  /* 0x00000000000e7202 */ /* 0x000fe20000000f00 */
[----:B------:R1:W-:Y:S04]  /*16aa0*/  STS.128 [R21], R8 ;  /* 0x0000000815007388 */ /* 0x0003e80000000c00 */
[----:B------:R1:W-:Y:S02]  /*16ab0*/  STS.128 [R21+0x10], R12 ;  /* 0x0000100c15007388 */ /* 0x0003e40000000c00 */
.L_x_2245:
[----:B------:R-:W-:Y:S05]  /*16ac0*/  BSYNC.RECONVERGENT B0 ;  /* 0x0000000000007941 */ /* 0x000fea0003800200 */
.L_x_2244:
[----:B------:R-:W-:-:S03]  /*16ad0*/  UISETP.GT.U32.AND UP0, UPT, UR4, 0x3, UPT ;  /* 0x000000030400788c */ /* 0x000fc6000bf04070 */
[----:B------:R-:W-:-:S06]  /*16ae0*/  UMOV UR4, UR7 ;  /* 0x0000000700047c82 */ /* 0x000fcc0008000000 */
[----:B------:R-:W-:Y:S05]  /*16af0*/  BRA.U UP0, `(.L_x_2246) ;  /* 0xfffffffd00847547 */ /* 0x000fea000b83ffff */
.L_x_2243:
        /* <DEDUP_REMOVED lines=18> */
.L_x_2251:
        /* <DEDUP_REMOVED lines=8> */
[----:B------:R-:W-:-:S05]  /*16ca0*/  IMAD R2, R16, 0x20, R21 ;  /* 0x0000002010027824 */ /* 0x000fca00078e0215 */
        /* <DEDUP_REMOVED lines=18> */
.L_x_2250:
[----:B------:R-:W-:Y:S05]  /*16dd0*/  BSYNC.RECONVERGENT B0 ;  /* 0x0000000000007941 */ /* 0x000fea0003800200 */
.L_x_2249:
[----:B------:R-:W-:Y:S01]  /*16de0*/  MOV R2, R16 ;  /* 0x0000001000027202 */ /* 0x000fe20000000f00 */
[----:B------:R-:W-:Y:S06]  /*16df0*/  @P2 BRA `(.L_x_2251) ;  /* 0xfffffffc00882947 */ /* 0x000fec000383ffff */
.L_x_2248:
[----:B------:R-:W-:Y:S01]  /*16e00*/  BAR.SYNC.DEFER_BLOCKING 0x0 ;  /* 0x0000000000007b1d */ /* 0x000fe20000010000 */
[----:B------:R-:W-:-:S09]  /*16e10*/  UISETP.GE.U32.AND UP0, UPT, UR4, 0x2, UPT ;  /* 0x000000020400788c */ /* 0x000fd2000bf06070 */
[----:B------:R-:W-:Y:S05]  /*16e20*/  BRA.U !UP0, `(.L_x_2247) ;  /* 0x0000000108507547 */ /* 0x000fea000b800000 */
[----:B------:R-:W-:-:S07]  /*16e30*/  HFMA2 R2, -RZ, RZ, 0, 5.9604644775390625e-08 ;  /* 0x00000001ff027431 */ /* 0x000fce00000001ff */
.L_x_2252:
[----:B-12---:R-:W1:Y:S04]  /*16e40*/  SHFL.DOWN PT, R10, R9, R2, 0x1f ;  /* 0x08001f02090a7589 */ /* 0x006e6800000e0000 */
        /* <DEDUP_REMOVED lines=10> */
[----:B----4-:R-:W-:Y:S01]  /*16ef0*/  LOP3.LUT R6, R6, R13, RZ, 0x3c, !PT ;  /* 0x0000000d06067212 */ /* 0x010fe200078e3cff */
[----:B-1----:R-:W-:Y:S01]  /*16f00*/  IMAD.SHL.U32 R2, R2, 0x2, RZ ;  /* 0x0000000202027824 */ /* 0x002fe200078e00ff */
[----:B-----5:R-:W-:-:S04]  /*16f10*/  LOP3.LUT R19, R19, R14, RZ, 0x3c, !PT ;  /* 0x0000000e13137212 */ /* 0x020fc800078e3cff */
[----:B------:R-:W-:Y:S02]  /*16f20*/  ISETP.GE.AND P1, PT, R2, UR4, PT ;  /* 0x0000000402007c0c */ /* 0x000fe4000bf26270 */
[----:B0-----:R-:W-:Y:S02]  /*16f30*/  LOP3.LUT R18, R18, R15, RZ, 0x3c, !PT ;  /* 0x0000000f12127212 */ /* 0x001fe400078e3cff */
[----:B------:R-:W-:Y:S02]  /*16f40*/  LOP3.LUT R3, R3, R16, RZ, 0x3c, !PT ;  /* 0x0000001003037212 */ /* 0x000fe400078e3cff */
[----:B------:R-:W-:-:S07]  /*16f50*/  LOP3.LUT R0, R0, R17, RZ, 0x3c, !PT ;  /* 0x0000001100007212 */ /* 0x000fce00078e3cff */
[----:B------:R-:W-:Y:S05]  /*16f60*/  @!P1 BRA `(.L_x_2252) ;  /* 0xfffffffc00b49947 */ /* 0x000fea000383ffff */
.L_x_2247:
        /* <DEDUP_REMOVED lines=12> */
[----:B------:R-:W-:Y:S02]  /*17030*/  IADD3 R26, P2, PT, R23, UR4, RZ ;  /* 0x00000004171a7c10 */ /* 0x000fe4000ff5e0ff */
[----:B------:R-:W-:Y:S01]  /*17040*/  IADD3.X R29, PT, PT, RZ, UR5, RZ, P3, !PT ;  /* 0x00000005ff1d7c10 */ /* 0x000fe20009ffe4ff */
[----:B------:R-:W3:Y:S01]  /*17050*/  @P0 LDG.E.64 R4, desc[UR36][R30.64] ;  /* 0x000000241e040981 */ /* 0x000ee2000c1e1b00 */
[----:B-12---:R-:W-:Y:S01]  /*17060*/  IADD3.X R21, PT, PT, RZ, UR5, RZ, P1, !PT ;  /* 0x00000005ff157c10 */ /* 0x006fe20008ffe4ff */
[----:B------:R-:W-:Y:S02]  /*17070*/  IMAD.X R27, RZ, RZ, UR5, P2 ;  /* 0x00000005ff1b7e24 */ /* 0x000fe400090e06ff */
[----:B------:R-:W2:Y:S04]  /*17080*/  @P0 LDG.E.64 R10, desc[UR36][R28.64] ;  /* 0x000000241c0a0981 */ /* 0x000ea8000c1e1b00 */
[----:B------:R-:W4:Y:S04]  /*17090*/  @P0 LDG.E.64 R14, desc[UR36][R20.64] ;  /* 0x00000024140e0981 */ /* 0x000f28000c1e1b00 */
[----:B------:R-:W5:Y:S01]  /*170a0*/  @P0 LDG.E.64 R12, desc[UR36][R26.64] ;  /* 0x000000241a0c0981 */ /* 0x000f62000c1e1b00 */
[----:B------:R-:W1:Y:S02]  /*170b0*/  LDCU.U8 UR4, c[0x0][0x799] ;  /* 0x0000f320ff0477ac */ /* 0x000e640008000000 */
[----:B-1----:R-:W-:-:S02]  /*170c0*/  ISETP.NE.AND P1, PT, RZ, UR4, PT ;  /* 0x00000004ff007c0c */ /* 0x002fc4000bf25270 */
[----:B---3--:R-:W-:Y:S02]  /*170d0*/  @P0 LOP3.LUT R9, R9, R5, RZ, 0x3c, !PT ;  /* 0x0000000509090212 */ /* 0x008fe400078e3cff */
[----:B------:R-:W-:Y:S02]  /*170e0*/  @P0 LOP3.LUT R8, R8, R4, RZ, 0x3c, !PT ;  /* 0x0000000408080212 */ /* 0x000fe400078e3cff */
[----:B--2---:R-:W-:Y:S02]  /*170f0*/  @P0 LOP3.LUT R6, R6, R10, RZ, 0x3c, !PT ;  /* 0x0000000a06060212 */ /* 0x004fe400078e3cff */
[----:B------:R-:W-:Y:S02]  /*17100*/  @P0 LOP3.LUT R7, R7, R11, RZ, 0x3c, !PT ;  /* 0x0000000b07070212 */ /* 0x000fe400078e3cff */
[----:B----4-:R-:W-:Y:S01]  /*17110*/  @P0 LOP3.LUT R0, R0, R14, RZ, 0x3c, !PT ;  /* 0x0000000e00000212 */ /* 0x010fe200078e3cff */
[----:B------:R-:W-:Y:S01]  /*17120*/  IMAD.MOV.U32 R17, RZ, RZ, R9 ;  /* 0x000000ffff117224 */ /* 0x000fe200078e0009 */
[----:B------:R-:W-:-:S02]  /*17130*/  @P0 LOP3.LUT R3, R3, R15, RZ, 0x3c, !PT ;  /* 0x0000000f03030212 */ /* 0x000fc400078e3cff */
[----:B------:R-:W-:Y:S02]  /*17140*/  MOV R16, R8 ;  /* 0x0000000800107202 */ /* 0x000fe40000000f00 */
        /* <DEDUP_REMOVED lines=30> */
.L_x_2255:
        /* <DEDUP_REMOVED lines=19> */
.L_x_2256:
[----:B------:R-:W-:Y:S05]  /*17460*/  BRA `(.L_x_2257) ;  /* 0x0000000000047947 */ /* 0x000fea0003800000 */
.L_x_2254:
[----:B------:R2:W-:Y:S02]  /*17470*/  STG.E.64 desc[UR36][R30.64], R16 ;  /* 0x000000101e007986 */ /* 0x0005e4000c101b24 */
.L_x_2257:
        /* <DEDUP_REMOVED lines=23> */
.L_x_2259:
        /* <DEDUP_REMOVED lines=19> */
.L_x_2260:
[----:B------:R-:W-:Y:S05]  /*17720*/  BRA `(.L_x_2261) ;  /* 0x00000000000c7947 */ /* 0x000fea0003800000 */
.L_x_2258:
[----:B------:R-:W-:-:S04]  /*17730*/  IADD3 R2, P0, PT, R23, UR6, RZ ;  /* 0x0000000617027c10 */ /* 0x000fc8000ff1e0ff */
[----:B------:R-:W-:-:S05]  /*17740*/  IADD3.X R3, PT, PT, RZ, UR7, RZ, P0, !PT ;  /* 0x00000007ff037c10 */ /* 0x000fca00087fe4ff */
[----:B------:R4:W-:Y:S04]  /*17750*/  STG.E.64 desc[UR36][R2.64], R18 ;  /* 0x0000001202007986 */ /* 0x0009e8000c101b24 */
.L_x_2261:
[----:B------:R-:W5:Y:S02]  /*17760*/  LDCU.64 UR4, c[0x0][0x768] ;  /* 0x0000ed00ff0477ac */ /* 0x000f640008000a00 */
[----:B-----5:R-:W-:-:S05]  /*17770*/  IADD3 R22, P0, PT, R22, UR4, RZ ;  /* 0x0000000416167c10 */ /* 0x020fca000ff1e0ff */
[----:B------:R-:W-:-:S05]  /*17780*/  IMAD.X R23, RZ, RZ, UR5, P0 ;  /* 0x00000005ff177e24 */ /* 0x000fca00080e06ff */
[----:B------:R-:W-:Y:S01]  /*17790*/  STG.E.64 desc[UR36][R22.64], R34 ;  /* 0x0000002216007986 */ /* 0x000fe2000c101b24 */
[----:B------:R-:W-:Y:S05]  /*177a0*/  EXIT ;  /* 0x000000000000794d */ /* 0x000fea0003800000 */
.L_x_2253:
        /* <DEDUP_REMOVED lines=17> */
.L_x_2262:
[----:B------:R-:W-:Y:S01]  /*178c0*/  MOV R16, R8 ;  /* 0x0000000800107202 */ /* 0x000fe20000000f00 */
        /* <DEDUP_REMOVED lines=11> */
[----:B-12---:R-:W-:Y:S01]  /*17980*/  HFMA2 R8, -RZ, RZ, 0, 4.4763088226318359375e-05 ;  /* 0x000002efff087431 */ /* 0x006fe200000001ff */
[----:B------:R-:W-:Y:S01]  /*17990*/  MOV R12, 0x1 ;  /* 0x00000001000c7802 */ /* 0x000fe20000000f00 */
[----:B------:R1:W2:Y:S01]  /*179a0*/  LDC.64 R14, c[0x4][R2] ;  /* 0x01000000020e7b82 */ /* 0x0002a20000000a00 */
[----:B------:R-:W4:Y:S01]  /*179b0*/  LDCU.64 UR6, c[0x4][0x7b8] ;  /* 0x0100f700ff0677ac */ /* 0x000f220008000a00 */
[----:B------:R-:W-:Y:S01]  /*179c0*/  IMAD.MOV.U32 R13, RZ, RZ, RZ ;  /* 0x000000ffff0d7224 */ /* 0x000fe200078e00ff */
[----:B------:R-:W5:Y:S01]  /*179d0*/  LDCU.64 UR8, c[0x4][0x558] ;  /* 0x0100ab00ff0877ac */ /* 0x000f620008000a00 */
[----:B---3--:R-:W-:Y:S02]  /*179e0*/  MOV R4, UR4 ;  /* 0x0000000400047c02 */ /* 0x008fe40008000f00 */
[----:B------:R-:W-:Y:S01]  /*179f0*/  MOV R5, UR5 ;  /* 0x0000000500057c02 */ /* 0x000fe20008000f00 */
[----:B----4-:R-:W-:Y:S01]  /*17a00*/  IMAD.U32 R6, RZ, RZ, UR6 ;  /* 0x00000006ff067e24 */ /* 0x010fe2000f8e00ff */
[----:B------:R-:W-:-:S02]  /*17a10*/  MOV R7, UR7 ;  /* 0x0000000700077c02 */ /* 0x000fc40008000f00 */
[----:B-----5:R-:W-:Y:S01]  /*17a20*/  MOV R10, UR8 ;  /* 0x00000008000a7c02 */ /* 0x020fe20008000f00 */
[----:B-1----:R-:W-:-:S07]  /*17a30*/  IMAD.U32 R11, RZ, RZ, UR9 ;  /* 0x00000009ff0b7e24 */ /* 0x002fce000f8e00ff */
[----:B------:R-:W-:-:S07]  /*17a40*/  LEPC R20, `(.L_x_2265) ;  /* 0x000000001014794e */ /* 0x000fce0000000000 */
[----:B0-2---:R-:W-:Y:S05]  /*17a50*/  CALL.ABS.NOINC R14 ;  /* 0x000000000e007343 */ /* 0x005fea0003c00000 */
.L_x_2265:
        /* <DEDUP_REMOVED lines=19> */
.L_x_2266:
[----:B------:R-:W-:Y:S05]  /*17b90*/  BRA `(.L_x_2267) ;  /* 0x0000000000107947 */ /* 0x000fea0003800000 */
.L_x_2264:
[----:B------:R-:W3:Y:S02]  /*17ba0*/  LDCU.64 UR4, c[0x0][0x768] ;  /* 0x0000ed00ff0477ac */ /* 0x000ee40008000a00 */
[----:B---3--:R-:W-:-:S04]  /*17bb0*/  IADD3 R2, P0, PT, R25, UR4, RZ ;  /* 0x0000000419027c10 */ /* 0x008fc8000ff1e0ff */
[----:B------:R-:W-:-:S05]  /*17bc0*/  IADD3.X R3, PT, PT, RZ, UR5, RZ, P0, !PT ;  /* 0x00000005ff037c10 */ /* 0x000fca00087fe4ff */
[----:B------:R3:W-:Y:S04]  /*17bd0*/  STG.E.64 desc[UR36][R2.64], R16 ;  /* 0x0000001002007986 */ /* 0x0007e8000c101b24 */
.L_x_2267:
[----:B------:R-:W4:Y:S01]  /*17be0*/  LDCU.64 UR6, c[0x0][0x768] ;  /* 0x0000ed00ff0677ac */ /* 0x000f220008000a00 */
[----:B------:R-:W5:Y:S01]  /*17bf0*/  LDCU UR4, c[0x0][0x79c] ;  /* 0x0000f380ff0477ac */ /* 0x000f620008000800 */
[----:B----4-:R-:W-:Y:S01]  /*17c00*/  IADD3 R24, P0, PT, R24, UR6, RZ ;  /* 0x0000000618187c10 */ /* 0x010fe2000ff1e0ff */
[----:B-----5:R-:W-:-:S04]  /*17c10*/  UISETP.NE.AND UP0, UPT, UR4, 0x1, UPT ;  /* 0x000000010400788c */ /* 0x020fc8000bf05270 */
[----:B------:R-:W-:-:S05]  /*17c20*/  IMAD.X R25, RZ, RZ, UR7, P0 ;  /* 0x00000007ff197e24 */ /* 0x000fca00080e06ff */
[----:B------:R4:W-:Y:S01]  /*17c30*/  STG.E.64 desc[UR36][R24.64], R26 ;  /* 0x0000001a18007986 */ /* 0x0009e2000c101b24 */
[----:B------:R-:W-:Y:S05]  /*17c40*/  BRA.U !UP0, `(.L_x_2268) ;  /* 0x0000000108907547 */ /* 0x000fea000b800000 */
[----:B---3--:R-:W-:Y:S01]  /*17c50*/  MOV R2, 0x0 ;  /* 0x0000000000027802 */ /* 0x008fe20000000f00 */
[----:B------:R-:W3:Y:S01]  /*17c60*/  LDCU.64 UR4, c[0x4][0x7c8] ;  /* 0x0100f900ff0477ac */ /* 0x000ee20008000a00 */
[----:B-12---:R-:W-:Y:S01]  /*17c70*/  HFMA2 R8, -RZ, RZ, 0, 4.4763088226318359375e-05 ;  /* 0x000002efff087431 */ /* 0x006fe200000001ff */
[----:B------:R-:W-:Y:S01]  /*17c80*/  MOV R12, 0x1 ;  /* 0x00000001000c7802 */ /* 0x000fe20000000f00 */
[----:B------:R1:W2:Y:S01]  /*17c90*/  LDC.64 R14, c[0x4][R2] ;  /* 0x01000000020e7b82 */ /* 0x0002a20000000a00 */
[----:B------:R-:W5:Y:S01]  /*17ca0*/  LDCU.64 UR6, c[0x4][0x7b8] ;  /* 0x0100f700ff0677ac */ /* 0x000f620008000a00 */
[----:B------:R-:W-:Y:S01]  /*17cb0*/  IMAD.MOV.U32 R13, RZ, RZ, RZ ;  /* 0x000000ffff0d7224 */ /* 0x000fe200078e00ff */
[----:B------:R-:W0:Y:S01]  /*17cc0*/  LDCU.64 UR8, c[0x4][0x558] ;  /* 0x0100ab00ff0877ac */ /* 0x000e220008000a00 */
[----:B---3--:R-:W-:Y:S02]  /*17cd0*/  MOV R4, UR4 ;  /* 0x0000000400047c02 */ /* 0x008fe40008000f00 */
[----:B------:R-:W-:Y:S01]  /*17ce0*/  MOV R5, UR5 ;  /* 0x0000000500057c02 */ /* 0x000fe20008000f00 */
[----:B-----5:R-:W-:Y:S01]  /*17cf0*/  IMAD.U32 R6, RZ, RZ, UR6 ;  /* 0x00000006ff067e24 */ /* 0x020fe2000f8e00ff */
[----:B------:R-:W-:-:S02]  /*17d00*/  MOV R7, UR7 ;  /* 0x0000000700077c02 */ /* 0x000fc40008000f00 */
[----:B0-----:R-:W-:Y:S01]  /*17d10*/  MOV R10, UR8 ;  /* 0x00000008000a7c02 */ /* 0x001fe20008000f00 */
[----:B-1----:R-:W-:-:S07]  /*17d20*/  IMAD.U32 R11, RZ, RZ, UR9 ;  /* 0x00000009ff0b7e24 */ /* 0x002fce000f8e00ff */
[----:B------:R-:W-:-:S07]  /*17d30*/  LEPC R20, `(.L_x_2269) ;  /* 0x000000001014794e */ /* 0x000fce0000000000 */
[----:B--2-4-:R-:W-:Y:S05]  /*17d40*/  CALL.ABS.NOINC R14 ;  /* 0x000000000e007343 */ /* 0x014fea0003c00000 */
.L_x_2269:
        /* <DEDUP_REMOVED lines=19> */
.L_x_2270:
[----:B------:R-:W-:Y:S05]  /*17e80*/  BRA `(.L_x_2271) ;  /* 0x00000000000c7947 */ /* 0x000fea0003800000 */
.L_x_2268:
[----:B---3--:R-:W-:-:S04]  /*17e90*/  IADD3 R2, P0, PT, R23, UR6, RZ ;  /* 0x0000000617027c10 */ /* 0x008fc8000ff1e0ff */
[----:B------:R-:W-:-:S05]  /*17ea0*/  IADD3.X R3, PT, PT, RZ, UR7, RZ, P0, !PT ;  /* 0x00000007ff037c10 */ /* 0x000fca00087fe4ff */
[----:B------:R3:W-:Y:S04]  /*17eb0*/  STG.E.64 desc[UR36][R2.64], R18 ;  /* 0x0000001202007986 */ /* 0x0007e8000c101b24 */
.L_x_2271:
[----:B------:R-:W5:Y:S02]  /*17ec0*/  LDCU.64 UR4, c[0x0][0x768] ;  /* 0x0000ed00ff0477ac */ /* 0x000f640008000a00 */
[----:B-----5:R-:W-:-:S05]  /*17ed0*/  IADD3 R22, P0, PT, R22, UR4, RZ ;  /* 0x0000000416167c10 */ /* 0x020fca000ff1e0ff */
[----:B------:R-:W-:-:S05]  /*17ee0*/  IMAD.X R23, RZ, RZ, UR5, P0 ;  /* 0x00000005ff177e24 */ /* 0x000fca00080e06ff */
[----:B------:R-:W-:Y:S01]  /*17ef0*/  STG.E.64 desc[UR36][R22.64], R28 ;  /* 0x0000001c16007986 */ /* 0x000fe2000c101b24 */
[----:B------:R-:W-:Y:S05]  /*17f00*/  EXIT ;  /* 0x000000000000794d */ /* 0x000fea0003800000 */
.L_x_2263:
[----:B------:R-:W-:Y:S04]  /*17f10*/  STG.E.64 desc[UR36][R4.64], R16 ;  /* 0x0000001004007986 */ /* 0x000fe8000c101b24 */
[----:B------:R-:W-:Y:S04]  /*17f20*/  STG.E.64 desc[UR36][R4.64+0x8], R26 ;  /* 0x0000081a04007986 */ /* 0x000fe8000c101b24 */
[----:B------:R-:W-:Y:S04]  /*17f30*/  STG.E.64 desc[UR36][R4.64+0x10], R18 ;  /* 0x0000101204007986 */ /* 0x000fe8000c101b24 */
[----:B------:R-:W-:Y:S01]  /*17f40*/  STG.E.64 desc[UR36][R4.64+0x18], R28 ;  /* 0x0000181c04007986 */ /* 0x000fe2000c101b24 */
[----:B------:R-:W-:Y:S05]  /*17f50*/  EXIT ;  /* 0x000000000000794d */ /* 0x000fea0003800000 */
.L_x_2228:
        /* <DEDUP_REMOVED lines=36> */
[----:B------:R-:W-:-:S02]  /*181a0*/  MOV R34, R6 ;  /* 0x0000000600227202 */ /* 0x000fc40000000f00 */
[----:B-----5:R-:W-:Y:S01]  /*181b0*/  @P0 LOP3.LUT R8, R8, R16, RZ, 0x3c, !PT ;  /* 0x0000001008080212 */ /* 0x020fe200078e3cff */
[----:B------:R-:W-:Y:S01]  /*181c0*/  IMAD.MOV.U32 R19, RZ, RZ, R11 ;  /* 0x000000ffff137224 */ /* 0x000fe200078e000b */
[----:B------:R-:W-:Y:S01]  /*181d0*/  @P0 LOP3.LUT R13, R13, R17, RZ, 0x3c, !PT ;  /* 0x000000110d0d0212 */ /* 0x000fe200078e3cff */
[----:B------:R-:W-:Y:S01]  /*181e0*/  IMAD.MOV.U32 R17, RZ, RZ, R9 ;  /* 0x000000ffff117224 */ /* 0x000fe200078e0009 */
[----:B------:R-:W-:Y:S02]  /*181f0*/  MOV R16, R0 ;  /* 0x0000000000107202 */ /* 0x000fe40000000f00 */
[----:B------:R-:W-:Y:S02]  /*18200*/  MOV R35, R7 ;  /* 0x0000000700237202 */ /* 0x000fe40000000f00 */
[----:B------:R-:W-:Y:S01]  /*18210*/  @P0 LOP3.LUT R18, R18, R14, RZ, 0x3c, !PT ;  /* 0x0000000e12120212 */ /* 0x000fe200078e3cff */
[----:B------:R1:W-:Y:S01]  /*18220*/  @!P1 STG.E.64 desc[UR36][R30.64], R16 ;  /* 0x000000101e009986 */ /* 0x0003e2000c101b24 */
[----:B------:R-:W-:-:S02]  /*18230*/  MOV R32, R8 ;  /* 0x0000000800207202 */ /* 0x000fc40000000f00 */
[----:B------:R-:W-:Y:S01]  /*18240*/  MOV R33, R13 ;  /* 0x0000000d00217202 */ /* 0x000fe20000000f00 */
        /* <DEDUP_REMOVED lines=21> */
[----:B-1----:R-:W-:-:S07]  /*183a0*/  LEPC R20, `(.L_x_2274) ;  /* 0x000000001014794e */ /* 0x002fce0000000000 */
[----:B----4-:R-:W-:Y:S05]  /*183b0*/  CALL.ABS.NOINC R14 ;  /* 0x000000000e007343 */ /* 0x010fea0003c00000 */
.L_x_2274:
        /* <DEDUP_REMOVED lines=19> */
.L_x_2275:
[----:B------:R-:W-:Y:S05]  /*184f0*/  BRA `(.L_x_2276) ;  /* 0x0000000000047947 */ /* 0x000fea0003800000 */
.L_x_2273:
[----:B------:R2:W-:Y:S02]  /*18500*/  STG.E.64 desc[UR36][R30.64], R16 ;  /* 0x000000101e007986 */ /* 0x0005e4000c101b24 */
.L_x_2276:
        /* <DEDUP_REMOVED lines=9> */
[----:B------:R-:W-:Y:S02]  /*185a0*/  HFMA2 R8, -RZ, RZ, 0, 4.4763088226318359375e-05 ;  /* 0x000002efff087431 */ /* 0x000fe400000001ff */
[----:B------:R-:W-:Y:S01]  /*185b0*/  IMAD.MOV.U32 R12, RZ, RZ, 0x1 ;  /* 0x00000001ff0c7424 */ /* 0x000fe200078e00ff */
[----:B------:R0:W0:Y:S01]  /*185c0*/  LDC.64 R14, c[0x4][R2] ;  /* 0x01000000020e7b82 */ /* 0x0000220000000a00 */
[----:B------:R-:W5:Y:S01]  /*185d0*/  LDCU.64 UR6, c[0x4][0x7b8] ;  /* 0x0100f700ff0677ac */ /* 0x000f620008000a00 */
[----:B------:R-:W-:Y:S01]  /*185e0*/  MOV R13, RZ ;  /* 0x000000ff000d7202 */ /* 0x000fe20000000f00 */
[----:B------:R-:W1:Y:S01]  /*185f0*/  LDCU.64 UR8, c[0x4][0x558] ;  /* 0x0100ab00ff0877ac */ /* 0x000e620008000a00 */
[----:B----4-:R-:W-:Y:S01]  /*18600*/  MOV R4, UR4 ;  /* 0x0000000400047c02 */ /* 0x010fe20008000f00 */
[----:B------:R-:W-:Y:S01]  /*18610*/  IMAD.U32 R5, RZ, RZ, UR5 ;  /* 0x00000005ff057e24 */ /* 0x000fe2000f8e00ff */
[----:B-----5:R-:W-:-:S02]  /*18620*/  MOV R6, UR6 ;  /* 0x0000000600067c02 */ /* 0x020fc40008000f00 */
[----:B------:R-:W-:Y:S01]  /*18630*/  MOV R7, UR7 ;  /* 0x0000000700077c02 */ /* 0x000fe20008000f00 */
[----:B-1----:R-:W-:Y:S01]  /*18640*/  IMAD.U32 R10, RZ, RZ, UR8 ;  /* 0x00000008ff0a7e24 */ /* 0x002fe2000f8e00ff */
[----:B------:R-:W-:-:S07]  /*18650*/  MOV R11, UR9 ;  /* 0x00000009000b7c02 */ /* 0x000fce0008000f00 */
[----:B------:R-:W-:-:S07]  /*18660*/  LEPC R20, `(.L_x_2278) ;  /* 0x000000001014794e */ /* 0x000fce0000000000 */
[----:B0-23--:R-:W-:Y:S05]  /*18670*/  CALL.ABS.NOINC R14 ;  /* 0x000000000e007343 */ /* 0x00dfea0003c00000 */
.L_x_2278:
        /* <DEDUP_REMOVED lines=19> */
.L_x_2279:
[----:B------:R-:W-:Y:S05]  /*187b0*/  BRA `(.L_x_2280) ;  /* 0x00000000000c7947 */ /* 0x000fea0003800000 */
.L_x_2277:
[----:B------:R-:W-:-:S05]  /*187c0*/  IADD3 R2, P0, PT, R23, UR6, RZ ;  /* 0x0000000617027c10 */ /* 0x000fca000ff1e0ff */
[----:B------:R-:W-:-:S05]  /*187d0*/  IMAD.X R3, RZ, RZ, UR7, P0 ;  /* 0x00000007ff037e24 */ /* 0x000fca00080e06ff */
[----:B------:R4:W-:Y:S03]  /*187e0*/  STG.E.64 desc[UR36][R2.64], R18 ;  /* 0x0000001202007986 */ /* 0x0009e6000c101b24 */
.L_x_2280:
[----:B------:R-:W5:Y:S02]  /*187f0*/  LDCU.64 UR4, c[0x0][0x768] ;  /* 0x0000ed00ff0477ac */ /* 0x000f640008000a00 */
[----:B-----5:R-:W-:-:S04]  /*18800*/  IADD3 R22, P0, PT, R22, UR4, RZ ;  /* 0x0000000416167c10 */ /* 0x020fc8000ff1e0ff */
[----:B------:R-:W-:-:S05]  /*18810*/  IADD3.X R23, PT, PT, RZ, UR5, RZ, P0, !PT ;  /* 0x00000005ff177c10 */ /* 0x000fca00087fe4ff */
[----:B------:R-:W-:Y:S01]  /*18820*/  STG.E.64 desc[UR36][R22.64], R32 ;  /* 0x0000002016007986 */ /* 0x000fe2000c101b24 */
[----:B------:R-:W-:Y:S05]  /*18830*/  EXIT ;  /* 0x000000000000794d */ /* 0x000fea0003800000 */
.L_x_2272:
        /* <DEDUP_REMOVED lines=17> */
.L_x_2281:
[----:B------:R-:W-:Y:S01]  /*18950*/  MOV R16, R0 ;  /* 0x0000000000107202 */ /* 0x000fe20000000f00 */
        /* <DEDUP_REMOVED lines=26> */
.L_x_2284:
        /* <DEDUP_REMOVED lines=19> */
.L_x_2285:
[----:B------:R-:W-:Y:S05]  /*18c30*/  BRA `(.L_x_2286) ;  /* 0x0000000000107947 */ /* 0x000fea0003800000 */
.L_x_2283:
[----:B------:R-:W1:Y:S02]  /*18c40*/  LDCU.64 UR4, c[0x0][0x768] ;  /* 0x0000ed00ff0477ac */ /* 0x000e640008000a00 */
[----:B-1----:R-:W-:-:S04]  /*18c50*/  IADD3 R2, P0, PT, R25, UR4, RZ ;  /* 0x0000000419027c10 */ /* 0x002fc8000ff1e0ff */
[----:B------:R-:W-:-:S05]  /*18c60*/  IADD3.X R3, PT, PT, RZ, UR5, RZ, P0, !PT ;  /* 0x00000005ff037c10 */ /* 0x000fca00087fe4ff */
[----:B------:R1:W-:Y:S04]  /*18c70*/  STG.E.64 desc[UR36][R2.64], R16 ;  /* 0x0000001002007986 */ /* 0x0003e8000c101b24 */
.L_x_2286:
        /* <DEDUP_REMOVED lines=23> */
.L_x_2288:
        /* <DEDUP_REMOVED lines=19> */
.L_x_2289:
[----:B------:R-:W-:Y:S05]  /*18f20*/  BRA `(.L_x_2290) ;  /* 0x00000000000c7947 */ /* 0x000fea0003800000 */
.L_x_2287:
[----:B-1----:R-:W-:-:S04]  /*18f30*/  IADD3 R2, P0, PT, R23, UR6, RZ ;  /* 0x0000000617027c10 */ /* 0x002fc8000ff1e0ff */
[----:B------:R-:W-:-:S05]  /*18f40*/  IADD3.X R3, PT, PT, RZ, UR7, RZ, P0, !PT ;  /* 0x00000007ff037c10 */ /* 0x000fca00087fe4ff */
[----:B------:R1:W-:Y:S04]  /*18f50*/  STG.E.64 desc[UR36][R2.64], R18 ;  /* 0x0000001202007986 */ /* 0x0003e8000c101b24 */
.L_x_2290:
[----:B------:R-:W3:Y:S02]  /*18f60*/  LDCU.64 UR4, c[0x0][0x768] ;  /* 0x0000ed00ff0477ac */ /* 0x000ee40008000a00 */
[----:B---3--:R-:W-:-:S04]  /*18f70*/  IADD3 R22, P0, PT, R22, UR4, RZ ;  /* 0x0000000416167c10 */ /* 0x008fc8000ff1e0ff */
[----:B------:R-:W-:-:S05]  /*18f80*/  IADD3.X R23, PT, PT, RZ, UR5, RZ, P0, !PT ;  /* 0x00000005ff177c10 */ /* 0x000fca00087fe4ff */
[----:B------:R-:W-:Y:S01]  /*18f90*/  STG.E.64 desc[UR36][R22.64], R26 ;  /* 0x0000001a16007986 */ /* 0x000fe2000c101b24 */
[----:B------:R-:W-:Y:S05]  /*18fa0*/  EXIT ;  /* 0x000000000000794d */ /* 0x000fea0003800000 */
.L_x_2282:
[----:B------:R-:W-:Y:S04]  /*18fb0*/  STG.E.64 desc[UR36][R4.64], R16 ;  /* 0x0000001004007986 */ /* 0x000fe8000c101b24 */
[----:B------:R-:W-:Y:S04]  /*18fc0*/  STG.E.64 desc[UR36][R4.64+0x8], R28 ;  /* 0x0000081c04007986 */ /* 0x000fe8000c101b24 */
[----:B------:R-:W-:Y:S04]  /*18fd0*/  STG.E.64 desc[UR36][R4.64+0x10], R18 ;  /* 0x0000101204007986 */ /* 0x000fe8000c101b24 */
[----:B------:R-:W-:Y:S01]  /*18fe0*/  STG.E.64 desc[UR36][R4.64+0x18], R26 ;  /* 0x0000181a04007986 */ /* 0x000fe2000c101b24 */
[----:B------:R-:W-:Y:S05]  /*18ff0*/  EXIT ;  /* 0x000000000000794d */ /* 0x000fea0003800000 */
.L_x_2291:
        /* <DEDUP_REMOVED lines=16> */
.L_x_9974:


//--------------------- .text._ZN2at6native13reduce_kernelILi512ELi1ENS0_8ReduceOpIiNS0_14func_wrapper_tImZNS0_15xor_sum_functorIivEclERNS_14TensorIteratorEEUlmmE_EEjmLi4ELi4EEEEEvT1_ --------------------------
	.section	.text._ZN2at6native13reduce_kernelILi512ELi1ENS0_8ReduceOpIiNS0_14func_wrapper_tImZNS0_15xor_sum_functorIivEclERNS_14TensorIteratorEEUlmmE_EEjmLi4ELi4EEEEEvT1_,"ax",@progbits
	.align	128
        .global         _ZN2at6native13reduce_kernelILi512ELi1ENS0_8ReduceOpIiNS0_14func_wrapper_tImZNS0_15xor_sum_functorIivEclERNS_14TensorIteratorEEUlmmE_EEjmLi4ELi4EEEEEvT1_
        .type           _ZN2at6native13reduce_kernelILi512ELi1ENS0_8ReduceOpIiNS0_14func_wrapper_tImZNS0_15xor_sum_functorIivEclERNS_14TensorIteratorEEUlmmE_EEjmLi4ELi4EEEEEvT1_,@function
        .size           _ZN2at6native13reduce_kernelILi512ELi1ENS0_8ReduceOpIiNS0_14func_wrapper_tImZNS0_15xor_sum_functorIivEclERNS_14TensorIteratorEEUlmmE_EEjmLi4ELi4EEEEEvT1_,(.L_x_9975 - _ZN2at6native13reduce_kernelILi512ELi1ENS0_8ReduceOpIiNS0_14func_wrapper_tImZNS0_15xor_sum_functorIivEclERNS_14TensorIteratorEEUlmmE_EEjmLi4ELi4EEEEEvT1_)
        .other          _ZN2at6native13reduce_kernelILi512ELi1ENS0_8ReduceOpIiNS0_14func_wrapper_tImZNS0_15xor_sum_functorIivEclERNS_14TensorIteratorEEUlmmE_EEjmLi4ELi4EEEEEvT1_,@"STO_CUDA_ENTRY STV_DEFAULT"
_ZN2at6native13reduce_kernelILi512ELi1ENS0_8ReduceOpIiNS0_14func_wrapper_tImZNS0_15xor_sum_functorIivEclERNS_14TensorIteratorEEUlmmE_EEjmLi4ELi4EEEEEvT1_:
.text._ZN2at6native13reduce_kernelILi512ELi1ENS0_8ReduceOpIiNS0_14func_wrapper_tImZNS0_15xor_sum_functorIivEclERNS_14TensorIteratorEEUlmmE_EEjmLi4ELi4EEEEEvT1_:
        /* <DEDUP_REMOVED lines=296> */
.L_x_2292:
        /* <DEDUP_REMOVED lines=47> */
[----:B--2---:R-:W-:Y:S02]  /*1570*/  SHF.R.S32.HI R8, RZ, 0x1f, R6 ;  /* 0x0000001fff087819 */ /* 0x004fe40000011406 */
[----:B0-----:R-:W-:-:S02]  /*1580*/  LOP3.LUT R9, R6, UR4, RZ, 0x3c, !PT ;  /* 0x0000000406097c12 */ /* 0x001fc4000f8e3cff */
[----:B------:R-:W-:-:S07]  /*1590*/  LOP3.LUT R8, R8, UR5, RZ, 0x3c, !PT ;  /* 0x0000000508087c12 */ /* 0x000fce000f8e3cff */
.L_x_2299:
[----:B------:R-:W-:Y:S05]  /*15a0*/  BSYNC.RECONVERGENT B2 ;  /* 0x0000000000027941 */ /* 0x000fea0003800200 */
.L_x_2298:
[----:B------:R-:W-:Y:S02]  /*15b0*/  IADD3 R2, P0, PT, R2, 0x10, RZ ;  /* 0x0000001002027810 */ /* 0x000fe40007f1e0ff */
[----:B------:R-:W-:-:S03]  /*15c0*/  IADD3 R10, PT, PT, R19, -0x4, R26 ;  /* 0xfffffffc130a7810 */ /* 0x000fc60007ffe01a */
[----:B------:R-:W-:-:S08]  /*15d0*/  IMAD.X R3, RZ, RZ, R3, P0 ;  /* 0x000000ffff037224 */ /* 0x000fd000000e0603 */
.L_x_2297:
[----:B------:R-:W-:Y:S05]  /*15e0*/  BSYNC.RECONVERGENT B1 ;  /* 0x0000000000017941 */ /* 0x000fea0003800200 */
.L_x_2296:
        /* <DEDUP_REMOVED lines=13> */
.L_x_2302:
[C---:B------:R-:W-:Y:S01]  /*16c0*/  IMAD.WIDE.U32 R4, R23.reuse, 0x10, R2 ;  /* 0x0000001017047825 */ /* 0x040fe200078e0002 */
[----:B------:R-:W0:Y:S05]  /*16d0*/  LDCU UR4, c[0x0][0x39c] ;  /* 0x00007380ff0477ac */ /* 0x000e2a0008000800 */
[----:B------:R-:W2:Y:S01]  /*16e0*/  LDG.E.128 R4, desc[UR36][R4.64] ;  /* 0x0000002404047981 */ /* 0x000ea2000c1e1d00 */
[----:B0-----:R-:W-:-:S04]  /*16f0*/  IADD3 R23, PT, PT, R23, UR4, RZ ;  /* 0x0000000417177c10 */ /* 0x001fc8000fffe0ff */
[----:B------:R-:W-:-:S04]  /*1700*/  LEA R19, R23, 0x3, 0x2 ;  /* 0x0000000317137811 */ /* 0x000fc800078e10ff */
[----:B------:R-:W-:Y:S02]  /*1710*/  ISETP.GE.U32.AND P1, PT, R19, R10, PT ;  /* 0x0000000a1300720c */ /* 0x000fe40003f26070 */
[----:B--2---:R-:W-:Y:S02]  /*1720*/  LOP3.LUT R9, R9, R4, RZ, 0x3c, !PT ;  /* 0x0000000409097212 */ /* 0x004fe400078e3cff */
[----:B------:R-:W-:Y:S02]  /*1730*/  SHF.R.S32.HI R21, RZ, 0x1f, R4 ;  /* 0x0000001fff157819 */ /* 0x000fe40000011404 */
        /* <DEDUP_REMOVED lines=11> */
.L_x_2301:
[----:B------:R-:W-:Y:S05]  /*17f0*/  BSYNC.RECONVERGENT B1 ;  /* 0x0000000000017941 */ /* 0x000fea0003800200 */
.L_x_2300:
        /* <DEDUP_REMOVED lines=8> */
[----:B--2---:R-:W-:Y:S02]  /*1880*/  SHF.R.S32.HI R5, RZ, 0x1f, R2 ;  /* 0x0000001fff057819 */ /* 0x004fe40000011402 */
[----:B------:R-:W-:Y:S02]  /*1890*/  LOP3.LUT R9, R9, R2, RZ, 0x3c, !PT ;  /* 0x0000000209097212 */ /* 0x000fe400078e3cff */
[----:B------:R-:W-:-:S07]  /*18a0*/  LOP3.LUT R8, R8, R5, RZ, 0x3c, !PT ;  /* 0x0000000508087212 */ /* 0x000fce00078e3cff */
.L_x_2304:
[----:B------:R-:W-:Y:S05]  /*18b0*/  BSYNC.RECONVERGENT B1 ;  /* 0x0000000000017941 */ /* 0x000fea0003800200 */
.L_x_2303:
[----:B------:R-:W-:Y:S02]  /*18c0*/  LOP3.LUT R9, R11, R14, R9, 0x96, !PT ;  /* 0x0000000e0b097212 */ /* 0x000fe400078e9609 */
[----:B------:R-:W-:Y:S02]  /*18d0*/  LOP3.LUT R8, R15, R18, R8, 0x96, !PT ;  /* 0x000000120f087212 */ /* 0x000fe400078e9608 */
[----:B------:R-:W-:Y:S02]  /*18e0*/  LOP3.LUT R12, R12, R9, RZ, 0x3c, !PT ;  /* 0x000000090c0c7212 */ /* 0x000fe400078e3cff */
[----:B------:R-:W-:Y:S01]  /*18f0*/  LOP3.LUT R13, R13, R8, RZ, 0x3c, !PT ;  /* 0x000000080d0d7212 */ /* 0x000fe200078e3cff */
[----:B------:R-:W-:Y:S06]  /*1900*/  BRA `(.L_x_2294) ;  /* 0x0000009400f87947 */ /* 0x000fec0003800000 */
.L_x_2295:
        /* <DEDUP_REMOVED lines=24> */
.L_x_2309:
[C---:B------:R-:W-:Y:S01]  /*1a90*/  IADD3 R7, PT, PT, R23.reuse, R0, RZ ;  /* 0x0000000017077210 */ /* 0x040fe20007ffe0ff */
[----:B------:R-:W-:-:S04]  /*1aa0*/  IMAD.WIDE.U32 R4, R23, 0x4, R2 ;  /* 0x0000000417047825 */ /* 0x000fc800078e0002 */
[C---:B------:R-:W-:Y:S02]  /*1ab0*/  IMAD.IADD R9, R7.reuse, 0x1, R0 ;  /* 0x0000000107097824 */ /* 0x040fe400078e0200 */
[--C-:B------:R-:W-:Y:S01]  /*1ac0*/  IMAD.WIDE.U32 R6, R7, 0x4, R2.reuse ;  /* 0x0000000407067825 */ /* 0x100fe200078e0002 */
[----:B------:R-:W2:Y:S02]  /*1ad0*/  LDG.E R4, desc[UR36][R4.64] ;  /* 0x0000002404047981 */ /* 0x000ea4000c1e1900 */
[C---:B------:R-:W-:Y:S01]  /*1ae0*/  IADD3 R25, PT, PT, R9.reuse, R0, RZ ;  /* 0x0000000009197210 */ /* 0x040fe20007ffe0ff */
[--C-:B------:R-:W-:Y:S02]  /*1af0*/  IMAD.WIDE.U32 R8, R9, 0x4, R2.reuse ;  /* 0x0000000409087825 */ /* 0x100fe400078e0002 */
[----:B------:R-:W3:Y:S02]  /*1b00*/  LDG.E R7, desc[UR36][R6.64] ;  /* 0x0000002406077981 */ /* 0x000ee4000c1e1900 */
[----:B------:R-:W-:-:S06]  /*1b10*/  IMAD.WIDE.U32 R10, R25, 0x4, R2 ;  /* 0x00000004190a7825 */ /* 0x000fcc00078e0002 */
[----:B------:R-:W4:Y:S04]  /*1b20*/  LDG.E R11, desc[UR36][R10.64] ;  /* 0x000000240a0b7981 */ /* 0x000f28000c1e1900 */
[----:B------:R-:W5:Y:S01]  /*1b30*/  LDG.E R6, desc[UR36][R8.64] ;  /* 0x0000002408067981 */ /* 0x000f62000c1e1900 */
[----:B------:R-:W-:-:S04]  /*1b40*/  IMAD.IADD R23, R25, 0x1, R0 ;  /* 0x0000000119177824 */ /* 0x000fc800078e0200 */
[----:B------:R-:W-:-:S05]  /*1b50*/  IMAD R25, R0, 0x3, R23 ;  /* 0x0000000300197824 */ /* 0x000fca00078e0217 */
[----:B------:R-:W-:Y:S02]  /*1b60*/  ISETP.GE.U32.AND P0, PT, R25, R26, PT ;  /* 0x0000001a1900720c */ /* 0x000fe40003f06070 */
[----:B--2---:R-:W-:Y:S02]  /*1b70*/  SHF.R.S32.HI R22, RZ, 0x1f, R4 ;  /* 0x0000001fff167819 */ /* 0x004fe40000011404 */
[----:B---3--:R-:W-:Y:S02]  /*1b80*/  SHF.R.S32.HI R25, RZ, 0x1f, R7 ;  /* 0x0000001fff197819 */ /* 0x008fe40000011407 */
[----:B------:R-:W-:Y:S02]  /*1b90*/  LOP3.LUT R21, R21, R22, RZ, 0x3c, !PT ;  /* 0x0000001615157212 */ /* 0x000fe400078e3cff */
[----:B------:R-:W-:Y:S02]  /*1ba0*/  LOP3.LUT R20, R20, R25, RZ, 0x3c, !PT ;  /* 0x0000001914147212 */ /* 0x000fe400078e3cff */
[----:B----4-:R-:W-:-:S02]  /*1bb0*/  SHF.R.S32.HI R27, RZ, 0x1f, R11 ;  /* 0x0000001fff1b7819 */ /* 0x010fc4000001140b */
[----:B-----5:R-:W-:Y:S02]  /*1bc0*/  SHF.R.S32.HI R24, RZ, 0x1f, R6 ;  /* 0x0000001fff187819 */ /* 0x020fe40000011406 */
        /* <DEDUP_REMOVED lines=8> */
.L_x_2308:
[----:B------:R-:W-:Y:S01]  /*1c50*/  IMAD.MOV.U32 R9, RZ, RZ, R7 ;  /* 0x000000ffff097224 */ /* 0x000fe200078e0007 */
[----:B------:R-:W-:Y:S02]  /*1c60*/  MOV R8, R4 ;  /* 0x0000000400087202 */ /* 0x000fe40000000f00 */
[----:B------:R-:W-:-:S07]  /*1c70*/  MOV R7, R11 ;  /* 0x0000000b00077202 */ /* 0x000fce0000000f00 */
.L_x_2307:
[----:B------:R-:W-:Y:S05]  /*1c80*/  BSYNC.RECONVERGENT B1 ;  /* 0x0000000000017941 */ /* 0x000fea0003800200 */
.L_x_2306:
        /* <DEDUP_REMOVED lines=19> */
.L_x_2311:
[----:B------:R-:W-:Y:S05]  /*1dc0*/  BSYNC.RECONVERGENT B1 ;  /* 0x0000000000017941 */ /* 0x000fea0003800200 */
.L_x_2310:
[----:B------:R-:W-:Y:S04]  /*1dd0*/  BSSY.RECONVERGENT B1, `(.L_x_2312) ;  /* 0x0000016000017945 */ /* 0x000fe80003800200 */
[----:B------:R-:W-:Y:S05]  /*1de0*/  @P0 BRA `(.L_x_2313) ;  /* 0x0000000000500947 */ /* 0x000fea0003800000 */
[----:B0-----:R-:W-:Y:S02]  /*1df0*/  IADD3 R5, PT, PT, R23, R0, RZ ;  /* 0x0000000017057210 */ /* 0x001fe40007ffe0ff */
[----:B-----5:R-:W-:Y:S02]  /*1e00*/  SHF.R.S32.HI R2, RZ, 0x1f, R8 ;  /* 0x0000001fff027819 */ /* 0x020fe40000011408 */
[----:B------:R-:W-:Y:S02]  /*1e10*/  ISETP.GE.U32.AND P0, PT, R5, R26, PT ;  /* 0x0000001a0500720c */ /* 0x000fe40003f06070 */
[----:B------:R-:W-:Y:S02]  /*1e20*/  LOP3.LUT R15, R15, R8, RZ, 0x3c, !PT ;  /* 0x000000080f0f7212 */ /* 0x000fe400078e3cff */
[----:B------:R-:W-:-:S09]  /*1e30*/  LOP3.LUT R21, R21, R2, RZ, 0x3c, !PT ;  /* 0x0000000215157212 */ /* 0x000fd200078e3cff */
[----:B------:R-:W-:Y:S05]  /*1e40*/  @P0 BRA `(.L_x_2313) ;  /* 0x0000000000380947 */ /* 0x000fea0003800000 */
[----:B------:R-:W-:Y:S01]  /*1e50*/  IMAD.IADD R5, R5, 0x1, R0 ;  /* 0x0000000105057824 */ /* 0x000fe200078e0200 */
[----:B------:R-:W-:Y:S02]  /*1e60*/  SHF.R.S32.HI R3, RZ, 0x1f, R9 ;  /* 0x0000001fff037819 */ /* 0x000fe40000011409 */
[----:B------:R-:W-:Y:S02]  /*1e70*/  LOP3.LUT R14, R14, R9, RZ, 0x3c, !PT ;  /* 0x000000090e0e7212 */ /* 0x000fe400078e3cff */
[----:B------:R-:W-:Y:S02]  /*1e80*/  ISETP.GE.U32.AND P0, PT, R5, R26, PT ;  /* 0x0000001a0500720c */ /* 0x000fe40003f06070 */
[----:B------:R-:W-:-:S11]  /*1e90*/  LOP3.LUT R20, R20, R3, RZ, 0x3c, !PT ;  /* 0x0000000314147212 */ /* 0x000fd600078e3cff */
[----:B------:R-:W-:Y:S05]  /*1ea0*/  @P0 BRA `(.L_x_2313) ;  /* 0x0000000000200947 */ /* 0x000fea0003800000 */
[----:B------:R-:W-:Y:S02]  /*1eb0*/  IADD3 R3, PT, PT, R5, R0, RZ ;  /* 0x0000000005037210 */ /* 0x000fe40007ffe0ff */
[----:B------:R-:W-:Y:S02]  /*1ec0*/  SHF.R.S32.HI R0, RZ, 0x1f, R6 ;  /* 0x0000001fff007819 */ /* 0x000fe40000011406 */
[----:B------:R-:W-:Y:S02]  /*1ed0*/  ISETP.GE.U32.AND P0, PT, R3, R26, PT ;  /* 0x0000001a0300720c */ /* 0x000fe40003f06070 */
[----:B------:R-:W-:Y:S02]  /*1ee0*/  LOP3.LUT R13, R13, R6, RZ, 0x3c, !PT ;  /* 0x000000060d0d7212 */ /* 0x000fe400078e3cff */
[----:B------:R-:W-:-:S09]  /*1ef0*/  LOP3.LUT R19, R19, R0, RZ, 0x3c, !PT ;  /* 0x0000000013137212 */ /* 0x000fd200078e3cff */
[----:B------:R-:W-:Y:S02]  /*1f00*/  @!P0 SHF.R.S32.HI R3, RZ, 0x1f, R7 ;  /* 0x0000001fff038819 */ /* 0x000fe40000011407 */
[----:B------:R-:W-:Y:S02]  /*1f10*/  @!P0 LOP3.LUT R12, R12, R7, RZ, 0x3c, !PT ;  /* 0x000000070c0c8212 */ /* 0x000fe400078e3cff */
[----:B------:R-:W-:-:S07]  /*1f20*/  @!P0 LOP3.LUT R18, R18, R3, RZ, 0x3c, !PT ;  /* 0x0000000312128212 */ /* 0x000fce00078e3cff */
.L_x_2313:
[----:B------:R-:W-:Y:S05]  /*1f30*/  BSYNC.RECONVERGENT B1 ;  /* 0x0000000000017941 */ /* 0x000fea0003800200 */
.L_x_2312:
[----:B------:R-:W-:Y:S02]  /*1f40*/  LOP3.LUT R13, R13, R14, R15, 0x96, !PT ;  /* 0x0000000e0d0d7212 */ /* 0x000fe400078e960f */
[----:B------:R-:W-:Y:S02]  /*1f50*/  LOP3.LUT R19, R19, R20, R21, 0x96, !PT ;  /* 0x0000001413137212 */ /* 0x000fe400078e9615 */
[----:B------:R-:W-:Y:S02]  /*1f60*/  LOP3.LUT R12, R12, R13, RZ, 0x3c, !PT ;  /* 0x0000000d0c0c7212 */ /* 0x000fe400078e3cff */
[----:B------:R-:W-:Y:S01]  /*1f70*/  LOP3.LUT R13, R18, R19, RZ, 0x3c, !PT ;  /* 0x00000013120d7212 */ /* 0x000fe200078e3cff */
[----:B------:R-:W-:Y:S06]  /*1f80*/  BRA `(.L_x_2294) ;  /* 0x0000009000587947 */ /* 0x000fec0003800000 */
.L_x_2305:
        /* <DEDUP_REMOVED lines=20> */
.L_x_2318:
[----:B------:R-:W-:Y:S02]  /*20d0*/  IMAD.IADD R7, R23, 0x1, R12 ;  /* 0x0000000117077824 */ /* 0x000fe400078e020c */
[----:B------:R-:W-:-:S03]  /*20e0*/  IMAD R5, R0, R23, RZ ;  /* 0x0000001700057224 */ /* 0x000fc600078e02ff */
[----:B------:R-:W-:Y:S01]  /*20f0*/  IADD3 R9, PT, PT, R7, R12, RZ ;  /* 0x0000000c07097210 */ /* 0x000fe20007ffe0ff */
[----:B------:R-:W-:Y:S02]  /*2100*/  IMAD R7, R0, R7, RZ ;  /* 0x0000000700077224 */ /* 0x000fe400078e02ff */
[----:B------:R-:W-:-:S04]  /*2110*/  IMAD.WIDE.U32 R4, R5, 0x4, R2 ;  /* 0x0000000405047825 */ /* 0x000fc800078e0002 */
[----:B------:R-:W-:Y:S02]  /*2120*/  IMAD.IADD R25, R9, 0x1, R12 ;  /* 0x0000000109197824 */ /* 0x000fe400078e020c */
[C---:B------:R-:W-:Y:S01]  /*2130*/  IMAD R9, R0.reuse, R9, RZ ;  /* 0x0000000900097224 */ /* 0x040fe200078e02ff */
[----:B------:R-:W2:Y:S01]  /*2140*/  LDG.E R5, desc[UR36][R4.64] ;  /* 0x0000002404057981 */ /* 0x000ea2000c1e1900 */
[----:B------:R-:W-:Y:S02]  /*2150*/  IMAD R11, R0, R25, RZ ;  /* 0x00000019000b7224 */ /* 0x000fe400078e02ff */
[----:B------:R-:W-:-:S04]  /*2160*/  IMAD.WIDE.U32 R6, R7, 0x4, R2 ;  /* 0x0000000407067825 */ /* 0x000fc800078e0002 */
[--C-:B------:R-:W-:Y:S02]  /*2170*/  IMAD.WIDE.U32 R8, R9, 0x4, R2.reuse ;  /* 0x0000000409087825 */ /* 0x100fe400078e0002 */
[----:B------:R-:W3:Y:S02]  /*2180*/  LDG.E R6, desc[UR36][R6.64] ;  /* 0x0000002406067981 */ /* 0x000ee4000c1e1900 */
[----:B------:R-:W-:Y:S02]  /*2190*/  IMAD.WIDE.U32 R10, R11, 0x4, R2 ;  /* 0x000000040b0a7825 */ /* 0x000fe400078e0002 */
[----:B------:R-:W4:Y:S04]  /*21a0*/  LDG.E R9, desc[UR36][R8.64] ;  /* 0x0000002408097981 */ /* 0x000f28000c1e1900 */
[----:B------:R-:W5:Y:S01]  /*21b0*/  LDG.E R10, desc[UR36][R10.64] ;  /* 0x000000240a0a7981 */ /* 0x000f62000c1e1900 */
[----:B------:R-:W-:-:S05]  /*21c0*/  IADD3 R23, PT, PT, R25, R12, RZ ;  /* 0x0000000c19177210 */ /* 0x000fca0007ffe0ff */
[----:B------:R-:W-:-:S05]  /*21d0*/  IMAD R25, R12, 0x3, R23 ;  /* 0x000000030c197824 */ /* 0x000fca00078e0217 */
[----:B------:R-:W-:Y:S02]  /*21e0*/  ISETP.GE.U32.AND P0, PT, R25, R26, PT ;  /* 0x0000001a1900720c */ /* 0x000fe40003f06070 */
[----:B--2---:R-:W-:Y:S02]  /*21f0*/  SHF.R.S32.HI R25, RZ, 0x1f, R5 ;  /* 0x0000001fff197819 */ /* 0x004fe40000011405 */
[----:B------:R-:W-:Y:S02]  /*2200*/  LOP3.LUT R18, R18, R5, RZ, 0x3c, !PT ;  /* 0x0000000512127212 */ /* 0x000fe400078e3cff */
[----:B------:R-:W-:Y:S02]  /*2210*/  LOP3.LUT R22, R22, R25, RZ, 0x3c, !PT ;  /* 0x0000001916167212 */ /* 0x000fe400078e3cff */
[----:B---3--:R-:W-:Y:S02]  /*2220*/  SHF.R.S32.HI R24, RZ, 0x1f, R6 ;  /* 0x0000001fff187819 */ /* 0x008fe40000011406 */
        /* <DEDUP_REMOVED lines=10> */
.L_x_2317:
[----:B------:R-:W-:Y:S01]  /*22d0*/  MOV R8, R6 ;  /* 0x0000000600087202 */ /* 0x000fe20000000f00 */
[----:B------:R-:W-:Y:S02]  /*22e0*/  IMAD.MOV.U32 R7, RZ, RZ, R5 ;  /* 0x000000ffff077224 */ /* 0x000fe400078e0005 */
[----:B------:R-:W-:-:S07]  /*22f0*/  IMAD.MOV.U32 R6, RZ, RZ, R10 ;  /* 0x000000ffff067224 */ /* 0x000fce00078e000a */
.L_x_2316:
[----:B------:R-:W-:Y:S05]  /*2300*/  BSYNC.RECONVERGENT B1 ;  /* 0x0000000000017941 */ /* 0x000fea0003800200 */
.L_x_2315:
        /* <DEDUP_REMOVED lines=18> */
[----:B------:R-:W-:-:S12]  /*2430*/  IMAD.WIDE.U32 R4, R5, 0x4, R2 ;  /* 0x0000000405047825 */ /* 0x000fd800078e0002 */
[----:B------:R-:W-:-:S04]  /*2440*/  @!P1 IMAD R9, R0, R9, RZ ;  /* 0x0000000900099224 */ /* 0x000fc800078e02ff */
[----:B------:R-:W-:Y:S02]  /*2450*/  @!P1 IMAD.WIDE.U32 R2, R9, 0x4, R2 ;  /* 0x0000000409029825 */ /* 0x000fe400078e0002 */
[----:B------:R0:W5:Y:S04]  /*2460*/  LDG.E R9, desc[UR36][R4.64] ;  /* 0x0000002404097981 */ /* 0x000168000c1e1900 */
[----:B------:R0:W5:Y:S02]  /*2470*/  @!P1 LDG.E R6, desc[UR36][R2.64] ;  /* 0x0000002402069981 */ /* 0x000164000c1e1900 */
.L_x_2320:
[----:B------:R-:W-:Y:S05]  /*2480*/  BSYNC.RECONVERGENT B1 ;  /* 0x0000000000017941 */ /* 0x000fea0003800200 */
.L_x_2319:
[----:B------:R-:W-:Y:S04]  /*2490*/  BSSY.RECONVERGENT B1, `(.L_x_2321) ;  /* 0x0000016000017945 */ /* 0x000fe80003800200 */
[----:B------:R-:W-:Y:S05]  /*24a0*/  @P0 BRA `(.L_x_2322) ;  /* 0x0000000000500947 */ /* 0x000fea0003800000 */
[----:B------:R-:W-:Y:S01]  /*24b0*/  IMAD.IADD R23, R23, 0x1, R12 ;  /* 0x0000000117177824 */ /* 0x000fe200078e020c */
[----:B0----5:R-:W-:Y:S02]  /*24c0*/  SHF.R.S32.HI R3, RZ, 0x1f, R7 ;  /* 0x0000001fff037819 */ /* 0x021fe40000011407 */
        /* <DEDUP_REMOVED lines=9> */
[----:B------:R-:W-:Y:S05]  /*2560*/  @P0 BRA `(.L_x_2322) ;  /* 0x0000000000200947 */ /* 0x000fea0003800000 */
[----:B------:R-:W-:Y:S01]  /*2570*/  IMAD.IADD R3, R3, 0x1, R12 ;  /* 0x0000000103037824 */ /* 0x000fe200078e020c */
[----:B------:R-:W-:-:S04]  /*2580*/  LOP3.LUT R14, R14, R9, RZ, 0x3c, !PT ;  /* 0x000000090e0e7212 */ /* 0x000fc800078e3cff */
[----:B------:R-:W-:Y:S02]  /*2590*/  ISETP.GE.U32.AND P0, PT, R3, R26, PT ;  /* 0x0000001a0300720c */ /* 0x000fe40003f06070 */
[----:B------:R-:W-:-:S04]  /*25a0*/  SHF.R.S32.HI R3, RZ, 0x1f, R9 ;  /* 0x0000001fff037819 */ /* 0x000fc80000011409 */
[----:B------:R-:W-:-:S07]  /*25b0*/  LOP3.LUT R20, R20, R3, RZ, 0x3c, !PT ;  /* 0x0000000314147212 */ /* 0x000fce00078e3cff */
[----:B------:R-:W-:Y:S02]  /*25c0*/  @!P0 SHF.R.S32.HI R0, RZ, 0x1f, R6 ;  /* 0x0000001fff008819 */ /* 0x000fe40000011406 */
[----:B------:R-:W-:Y:S02]  /*25d0*/  @!P0 LOP3.LUT R13, R13, R6, RZ, 0x3c, !PT ;  /* 0x000000060d0d8212 */ /* 0x000fe400078e3cff */
[----:B------:R-:W-:-:S07]  /*25e0*/  @!P0 LOP3.LUT R19, R19, R0, RZ, 0x3c, !PT ;  /* 0x0000000013138212 */ /* 0x000fce00078e3cff */
.L_x_2322:
[----:B------:R-:W-:Y:S05]  /*25f0*/  BSYNC.RECONVERGENT B1 ;  /* 0x0000000000017941 */ /* 0x000fea0003800200 */
.L_x_2321:
[----:B------:R-:W-:Y:S02]  /*2600*/  LOP3.LUT R12, R14, R15, R18, 0x96, !PT ;  /* 0x0000000f0e0c7212 */ /* 0x000fe400078e9612 */
[----:B------:R-:W-:Y:S02]  /*2610*/  LOP3.LUT R20, R20, R21, R22, 0x96, !PT ;  /* 0x0000001514147212 */ /* 0x000fe400078e9616 */
[----:B------:R-:W-:Y:S02]  /*2620*/  LOP3.LUT R12, R13, R12, RZ, 0x3c, !PT ;  /* 0x0000000c0d0c7212 */ /* 0x000fe400078e3cff */
[----:B------:R-:W-:Y:S01]  /*2630*/  LOP3.LUT R13, R19, R20, RZ, 0x3c, !PT ;  /* 0x00000014130d7212 */ /* 0x000fe200078e3cff */
[----:B------:R-:W-:Y:S06]  /*2640*/  BRA `(.L_x_2294) ;  /* 0x0000008800a87947 */ /* 0x000fec0003800000 */
.L_x_2314:
        /* <DEDUP_REMOVED lines=8> */
[----:B------:R-:W-:Y:S01]  /*26d0*/  IMAD.MOV.U32 R23, RZ, RZ, R21 ;  /* 0x000000ffff177224 */ /* 0x000fe200078e0015 */
[----:B------:R-:W-:Y:S02]  /*26e0*/  MOV R22, R21 ;  /* 0x0000001500167202 */ /* 0x000fe40000000f00 */
[----:B------:R-:W-:Y:S01]  /*26f0*/  ISETP.GE.U32.AND P0, PT, R5, R26, PT ;  /* 0x0000001a0500720c */ /* 0x000fe20003f06070 */
[--C-:B--2---:R-:W-:Y:S01]  /*2700*/  IMAD.MOV.U32 R20, RZ, RZ, R9.reuse ;  /* 0x000000ffff147224 */ /* 0x104fe200078e0009 */
[----:B------:R-:W-:Y:S01]  /*2710*/  MOV R11, R9 ;  /* 0x00000009000b7202 */ /* 0x000fe20000000f00 */
[----:B------:R-:W-:-:S10]  /*2720*/  IMAD.MOV.U32 R10, RZ, RZ, R9 ;  /* 0x000000ffff0a7224 */ /* 0x000fd400078e0009 */
[----:B------:R-:W-:Y:S05]  /*2730*/  @P0 BRA `(.L_x_2324) ;  /* 0x0000004000100947 */ /* 0x000fea0003800000 */
[----:B------:R-:W-:-:S13]  /*2740*/  ISETP.NE.AND P0, PT, R4, RZ, PT ;  /* 0x000000ff0400720c */ /* 0x000fda0003f05270 */
[----:B------:R0:W5:Y:S01]  /*2750*/  @!P0 LDG.E R8, desc[UR36][R2.64] ;  /* 0x0000002402088981 */ /* 0x000162000c1e1900 */
        /* <DEDUP_REMOVED lines=8> */
[----:B0-----:R-:W-:-:S07]  /*27e0*/  VIADD R0, R0, 0x1 ;  /* 0x0000000100007836 */ /* 0x001fce0000000000 */
.L_x_2330:
[----:B------:R-:W0:Y:S01]  /*27f0*/  LDCU UR4, c[0x0][0x39c] ;  /* 0x00007380ff0477ac */ /* 0x000e220008000800 */
[-C--:B-----5:R-:W-:Y:S01]  /*2800*/  @!P0 MOV R4, R8.reuse ;  /* 0x0000000800048202 */ /* 0x0a0fe20000000f00 */
[--C-:B------:R-:W-:Y:S01]  /*2810*/  @!P0 IMAD.MOV.U32 R18, RZ, RZ, R8.reuse ;  /* 0x000000ffff128224 */ /* 0x100fe200078e0008 */
[----:B------:R-:W-:Y:S01]  /*2820*/  @!P0 MOV R13, R8 ;  /* 0x00000008000d8202 */ /* 0x000fe20000000f00 */
[----:B------:R-:W-:Y:S01]  /*2830*/  @!P0 IMAD.MOV.U32 R12, RZ, RZ, R8 ;  /* 0x000000ffff0c8224 */ /* 0x000fe200078e0008 */
[----:B------:R-:W-:Y:S06]  /*2840*/  @!P0 BRA `(.L_x_2325) ;  /* 0x0000003c00808947 */ /* 0x000fec0003800000 */
[----:B------:R-:W1:Y:S01]  /*2850*/  LDCU.128 UR20, c[0x0][0x3d0] ;  /* 0x00007a00ff1477ac */ /* 0x000e620008000c00 */
[----:B------:R-:W-:Y:S01]  /*2860*/  HFMA2 R26, -RZ, RZ, 0, 0 ;  /* 0x00000000ff1a7431 */ /* 0x000fe200000001ff */
        /* <DEDUP_REMOVED lines=62> */
[----:B------:R-:W-:Y:S01]  /*2c50*/  MOV R4, RZ ;  /* 0x000000ff00047202 */ /* 0x000fe20000000f00 */
[----:B------:R-:W-:Y:S01]  /*2c60*/  IMAD.MOV.U32 R5, RZ, RZ, R6 ;  /* 0x000000ffff057224 */ /* 0x000fe200078e0006 */
[----:B------:R-:W-:-:S03]  /*2c70*/  ISETP.NE.AND P1, PT, R0, 0x2, PT ;  /* 0x000000020000780c */ /* 0x000fc60003f25270 */
        /* <DEDUP_REMOVED lines=227> */
.L_x_2326:
[----:B------:R-:W-:Y:S01]  /*3ab0*/  LOP3.LUT R5, R12, 0xfffffffc, RZ, 0xc0, !PT ;  /* 0xfffffffc0c057812 */ /* 0x000fe200078ec0ff */
[----:B------:R-:W-:Y:S01]  /*3ac0*/  IMAD.MOV.U32 R6, RZ, RZ, RZ ;  /* 0x000000ffff067224 */ /* 0x000fe200078e00ff */
[----:B0-----:R-:W-:Y:S02]  /*3ad0*/  IADD3 R7, PT, PT, R27, UR4, RZ ;  /* 0x000000041b077c10 */ /* 0x001fe4000fffe0ff */
[----:B------:R-:W-:-:S03]  /*3ae0*/  IADD3 R4, P1, PT, R5, R2, RZ ;  /* 0x0000000205047210 */ /* 0x000fc60007f3e0ff */
[----:B------:R-:W-:-:S04]  /*3af0*/  IMAD.HI.U32 R13, R7, UR22, R6 ;  /* 0x00000016070d7c27 */ /* 0x000fc8000f8e0006 */
[----:B------:R-:W-:-:S05]  /*3b00*/  IMAD.X R5, RZ, RZ, R3, P1 ;  /* 0x000000ffff057224 */ /* 0x000fca00008e0603 */
[----:B------:R0:W5:Y:S02]  /*3b10*/  LDG.E R12, desc[UR36][R4.64] ;  /* 0x00000024040c7981 */ /* 0x000164000c1e1900 */
        /* <DEDUP_REMOVED lines=224> */
.L_x_2327:
[----:B------:R-:W-:Y:S01]  /*4920*/  LOP3.LUT R5, R13, 0xfffffffc, RZ, 0xc0, !PT ;  /* 0xfffffffc0d057812 */ /* 0x000fe200078ec0ff */
[----:B------:R-:W-:Y:S01]  /*4930*/  VIADD R7, R7, UR4 ;  /* 0x0000000407077c36 */ /* 0x000fe20008000000 */
[----:B------:R-:W-:Y:S02]  /*4940*/  MOV R6, RZ ;  /* 0x000000ff00067202 */ /* 0x000fe40000000f00 */
[----:B------:R-:W-:-:S03]  /*4950*/  IADD3 R4, P1, PT, R5, R2, RZ ;  /* 0x0000000205047210 */ /* 0x000fc60007f3e0ff */
[----:B------:R-:W-:Y:S01]  /*4960*/  IMAD.HI.U32 R15, R7, UR22, R6 ;  /* 0x00000016070f7c27 */ /* 0x000fe2000f8e0006 */
[----:B------:R-:W-:-:S05]  /*4970*/  IADD3.X R5, PT, PT, RZ, R3, RZ, P1, !PT ;  /* 0x00000003ff057210 */ /* 0x000fca0000ffe4ff */
[----:B------:R0:W5:Y:S02]  /*4980*/  LDG.E R13, desc[UR36][R4.64] ;  /* 0x00000024040d7981 */ /* 0x000164000c1e1900 */
        /* <DEDUP_REMOVED lines=224> */
.L_x_2328:
[----:B------:R-:W-:-:S04]  /*5790*/  LOP3.LUT R15, R15, 0xfffffffc, RZ, 0xc0, !PT ;  /* 0xfffffffc0f0f7812 */ /* 0x000fc800078ec0ff */
[----:B------:R-:W-:-:S05]  /*57a0*/  IADD3 R18, P1, PT, R15, R2, RZ ;  /* 0x000000020f127210 */ /* 0x000fca0007f3e0ff */
[----:B------:R-:W-:-:S05]  /*57b0*/  IMAD.X R19, RZ, RZ, R3, P1 ;  /* 0x000000ffff137224 */ /* 0x000fca00008e0603 */
[----:B------:R0:W5:Y:S01]  /*57c0*/  LDG.E R18, desc[UR36][R18.64] ;  /* 0x0000002412127981 */ /* 0x000162000c1e1900 */
[----:B------:R-:W-:Y:S01]  /*57d0*/  IADD3 R7, PT, PT, R7, UR4, RZ ;  /* 0x0000000407077c10 */ /* 0x000fe2000fffe0ff */
[----:B------:R-:W-:-:S04]  /*57e0*/  IMAD.MOV.U32 R6, RZ, RZ, RZ ;  /* 0x000000ffff067224 */ /* 0x000fc800078e00ff */
[----:B------:R-:W-:-:S05]  /*57f0*/  IMAD.HI.U32 R5, R7, UR22, R6 ;  /* 0x0000001607057c27 */ /* 0x000fca000f8e0006 */
[----:B------:R-:W-:-:S04]  /*5800*/  SHF.R.U32.HI R5, RZ, UR23, R5 ;  /* 0x00000017ff057c19 */ /* 0x000fc80008011605 */
[----:B------:R-:W-:-:S05]  /*5810*/  IADD3 R6, PT, PT, -R5, RZ, RZ ;  /* 0x000000ff05067210 */ /* 0x000fca0007ffe1ff */
[----:B------:R-:W-:-:S04]  /*5820*/  IMAD R6, R6, UR21, R7 ;  /* 0x0000001506067c24 */ /* 0x000fc8000f8e0207 */
[----:B------:R-:W-:Y:S01]  /*5830*/  IMAD R15, R6, UR5, RZ ;  /* 0x00000005060f7c24 */ /* 0x000fe2000f8e02ff */
[----:B0-----:R-:W-:Y:S06]  /*5840*/  BRA.U !UP0, `(.L_x_2329) ;  /* 0x0000000d08707547 */ /* 0x001fec000b800000 */
        /* <DEDUP_REMOVED lines=211> */
[C---:B-1----:R-:W-:Y:S02]  /*6580*/  @P1 IMAD.HI.U32 R6, R7.reuse, R4, R6 ;  /* 0x0000000407061227 */ /* 0x042fe400078e0006 */
[----:B------:R-:W1:Y:S03]  /*6590*/  @P1 LDC R4, c[0x0][0x560] ;  /* 0x00015800ff041b82 */ /* 0x000e660000000800 */
[----:B------:R-:W-:Y:S02]  /*65a0*/  @P1 SHF.R.U32.HI R5, RZ, R5, R6 ;  /* 0x00000005ff051219 */ /* 0x000fe40000011606 */
[----:B------:R-:W-:-:S03]  /*65b0*/  IADD3 R6, PT, PT, -R7, RZ, RZ ;  /* 0x000000ff07067210 */ /* 0x000fc60007ffe1ff */
[----:B------:R-:W-:Y:S02]  /*65c0*/  @P1 IMAD.MOV R5, RZ, RZ, -R5 ;  /* 0x000000ffff051224 */ /* 0x000fe400078e0a05 */
[----:B------:R-:W-:Y:S02]  /*65d0*/  IMAD R6, R6, UR6, R19 ;  /* 0x0000000606067c24 */ /* 0x000fe4000f8e0213 */
[----:B0-----:R-:W-:Y:S02]  /*65e0*/  @P1 IMAD R29, R29, R5, R7 ;  /* 0x000000051d1d1224 */ /* 0x001fe400078e0207 */
[----:B------:R-:W-:-:S04]  /*65f0*/  IMAD R15, R6, UR29, R15 ;  /* 0x0000001d060f7c24 */ /* 0x000fc8000f8e020f */
[----:B-1----:R-:W-:-:S07]  /*6600*/  @P1 IMAD R15, R29, R4, R15 ;  /* 0x000000041d0f1224 */ /* 0x002fce00078e020f */
.L_x_2329:
[----:B------:R-:W-:-:S04]  /*6610*/  LOP3.LUT R5, R15, 0xfffffffc, RZ, 0xc0, !PT ;  /* 0xfffffffc0f057812 */ /* 0x000fc800078ec0ff */
[----:B------:R-:W-:-:S04]  /*6620*/  IADD3 R4, P1, PT, R5, R2, RZ ;  /* 0x0000000205047210 */ /* 0x000fc80007f3e0ff */
[----:B------:R-:W-:-:S05]  /*6630*/  IADD3.X R5, PT, PT, RZ, R3, RZ, P1, !PT ;  /* 0x00000003ff057210 */ /* 0x000fca0000ffe4ff */
[----:B------:R1:W5:Y:S04]  /*6640*/  LDG.E R4, desc[UR36][R4.64] ;  /* 0x0000002404047981 */ /* 0x000368000c1e1900 */
.L_x_2325:
[----:B------:R-:W2:Y:S01]  /*6650*/  LDCU UR5, c[0x0][0x394] ;  /* 0x00007280ff0577ac */ /* 0x000ea20008000800 */
[----:B0-----:R-:W-:Y:S02]  /*6660*/  MOV R24, UR4 ;  /* 0x0000000400187c02 */ /* 0x001fe40008000f00 */
[----:B-----5:R-:W-:Y:S02]  /*6670*/  SHF.R.S32.HI R6, RZ, 0x1f, R12 ;  /* 0x0000001fff067819 */ /* 0x020fe4000001140c */
[----:B------:R-:W-:Y:S01]  /*6680*/  SHF.R.S32.HI R7, RZ, 0x1f, R13 ;  /* 0x0000001fff077819 */ /* 0x000fe2000001140d */
[C---:B------:R-:W-:Y:S01]  /*6690*/  IMAD R27, R24.reuse, 0x4, R27 ;  /* 0x00000004181b7824 */ /* 0x040fe200078e021b */
[----:B------:R-:W-:Y:S02]  /*66a0*/  LOP3.LUT R9, R9, R6, RZ, 0x3c, !PT ;  /* 0x0000000609097212 */ /* 0x000fe400078e3cff */
[----:B------:R-:W-:Y:S01]  /*66b0*/  SHF.R.S32.HI R6, RZ, 0x1f, R18 ;  /* 0x0000001fff067819 */ /* 0x000fe20000011412 */
[----:B-1----:R-:W-:Y:S01]  /*66c0*/  IMAD R5, R24, 0x3, R27 ;  /* 0x0000000318057824 */ /* 0x002fe200078e021b */
[----:B------:R-:W-:-:S02]  /*66d0*/  SHF.R.S32.HI R15, RZ, 0x1f, R4 ;  /* 0x0000001fff0f7819 */ /* 0x000fc40000011404 */
        /* <DEDUP_REMOVED lines=8> */
[----:B------:R-:W-:-:S07]  /*6760*/  LOP3.LUT R25, R25, R4, RZ, 0x3c, !PT ;  /* 0x0000000419197212 */ /* 0x000fce00078e3cff */
[----:B------:R-:W-:Y:S05]  /*6770*/  @!P1 BRA `(.L_x_2330) ;  /* 0xffffffc0001c9947 */ /* 0x000fea000383ffff */
.L_x_2324:
[----:B------:R-:W-:Y:S05]  /*6780*/  BSYNC.RECONVERGENT B1 ;  /* 0x0000000000017941 */ /* 0x000fea0003800200 */
.L_x_2323:
[----:B------:R-:W-:Y:S01]  /*6790*/  ISETP.GE.U32.AND P0, PT, R27, R26, PT ;  /* 0x0000001a1b00720c */ /* 0x000fe20003f06070 */
[----:B------:R-:W-:Y:S01]  /*67a0*/  BSSY.RECONVERGENT B1, `(.L_x_2331) ;  /* 0x0000478000017945 */ /* 0x000fe20003800200 */
[----:B------:R-:W-:Y:S01]  /*67b0*/  MOV R8, R4 ;  /* 0x0000000400087202 */ /* 0x000fe20000000f00 */
[----:B------:R-:W-:Y:S01]  /*67c0*/  IMAD.MOV.U32 R0, RZ, RZ, R18 ;  /* 0x000000ffff007224 */ /* 0x000fe200078e0012 */
[----:B------:R-:W-:Y:S02]  /*67d0*/  MOV R7, R13 ;  /* 0x0000000d00077202 */ /* 0x000fe40000000f00 */
[----:B------:R-:W-:-:S07]  /*67e0*/  MOV R6, R12 ;  /* 0x0000000c00067202 */ /* 0x000fce0000000f00 */
        /* <DEDUP_REMOVED lines=282> */
.L_x_2334:
[----:B------:R-:W-:Y:S02]  /*7990*/  SHF.R.U32.HI R12, RZ, 0x2, R6 ;  /* 0x00000002ff0c7819 */ /* 0x000fe40000011606 */
[----:B------:R-:W-:-:S07]  /*79a0*/  MOV R13, RZ ;  /* 0x000000ff000d7202 */ /* 0x000fce0000000f00 */
.L_x_2333:
        /* <DEDUP_REMOVED lines=284> */
.L_x_2336:
[----:B------:R-:W-:Y:S02]  /*8b70*/  SHF.R.U32.HI R18, RZ, 0x2, R7 ;  /* 0x00000002ff127819 */ /* 0x000fe40000011607 */
[----:B------:R-:W-:-:S07]  /*8b80*/  MOV R19, RZ ;  /* 0x000000ff00137202 */ /* 0x000fce0000000f00 */
.L_x_2335:
        /* <DEDUP_REMOVED lines=281> */
.L_x_2338:
[----:B------:R-:W-:Y:S02]  /*9d20*/  SHF.R.U32.HI R18, RZ, 0x2, R0 ;  /* 0x00000002ff127819 */ /* 0x000fe40000011600 */
[----:B------:R-:W-:-:S07]  /*9d30*/  MOV R19, RZ ;  /* 0x000000ff00137202 */ /* 0x000fce0000000f00 */
.L_x_2337:
        /* <DEDUP_REMOVED lines=281> */
.L_x_2340:
[----:B------:R-:W-:Y:S01]  /*aed0*/  SHF.R.U32.HI R12, RZ, 0x2, R5 ;  /* 0x00000002ff0c7819 */ /* 0x000fe20000011605 */
[----:B------:R-:W-:-:S07]  /*aee0*/  IMAD.MOV.U32 R13, RZ, RZ, RZ ;  /* 0x000000ffff0d7224 */ /* 0x000fce00078e00ff */
.L_x_2339:
[----:B------:R-:W-:-:S04]  /*aef0*/  LEA R4, P0, R12, R3, 0x2 ;  /* 0x000000030c047211 */ /* 0x000fc800078010ff */
[----:B------:R-:W-:-:S05]  /*af00*/  LEA.HI.X R5, R12, R2, R13, 0x2, P0 ;  /* 0x000000020c057211 */ /* 0x000fca00000f140d */
[----:B------:R0:W5:Y:S04]  /*af10*/  LDG.E R8, desc[UR36][R4.64] ;  /* 0x0000002404087981 */ /* 0x000168000c1e1900 */
.L_x_2332:
[----:B------:R-:W-:Y:S05]  /*af20*/  BSYNC.RECONVERGENT B1 ;  /* 0x0000000000017941 */ /* 0x000fea0003800200 */
.L_x_2331:
[----:B------:R-:W-:Y:S01]  /*af30*/  ISETP.GE.U32.AND P0, PT, R27, R26, PT ;  /* 0x0000001a1b00720c */ /* 0x000fe20003f06070 */
[----:B------:R-:W-:-:S12]  /*af40*/  BSSY.RECONVERGENT B1, `(.L_x_2341) ;  /* 0x0000016000017945 */ /* 0x000fd80003800200 */
[----:B------:R-:W-:Y:S05]  /*af50*/  @P0 BRA `(.L_x_2342) ;  /* 0x0000000000500947 */ /* 0x000fea0003800000 */
[----:B0-----:R-:W-:Y:S02]  /*af60*/  IADD3 R5, PT, PT, R27, R24, RZ ;  /* 0x000000181b057210 */ /* 0x001fe40007ffe0ff */
[----:B-----5:R-:W-:Y:S02]  /*af70*/  SHF.R.S32.HI R2, RZ, 0x1f, R6 ;  /* 0x0000001fff027819 */ /* 0x020fe40000011406 */
[----:B------:R-:W-:Y:S02]  /*af80*/  ISETP.GE.U32.AND P0, PT, R5, R26, PT ;  /* 0x0000001a0500720c */ /* 0x000fe40003f06070 */
[----:B------:R-:W-:Y:S02]  /*af90*/  LOP3.LUT R21, R21, R6, RZ, 0x3c, !PT ;  /* 0x0000000615157212 */ /* 0x000fe400078e3cff */
[----:B------:R-:W-:-:S09]  /*afa0*/  LOP3.LUT R9, R9, R2, RZ, 0x3c, !PT ;  /* 0x0000000209097212 */ /* 0x000fd200078e3cff */
        /* <DEDUP_REMOVED lines=12> */
[----:B------:R-:W-:Y:S02]  /*b070*/  @!P0 SHF.R.S32.HI R3, RZ, 0x1f, R8 ;  /* 0x0000001fff038819 */ /* 0x000fe40000011408 */
[----:B------:R-:W-:Y:S02]  /*b080*/  @!P0 LOP3.LUT R25, R25, R8, RZ, 0x3c, !PT ;  /* 0x0000000819198212 */ /* 0x000fe400078e3cff */
[----:B------:R-:W-:-:S07]  /*b090*/  @!P0 LOP3.LUT R20, R20, R3, RZ, 0x3c, !PT ;  /* 0x0000000314148212 */ /* 0x000fce00078e3cff */
.L_x_2342:
[----:B------:R-:W-:Y:S05]  /*b0a0*/  BSYNC.RECONVERGENT B1 ;  /* 0x0000000000017941 */ /* 0x000fea0003800200 */
.L_x_2341:
[----:B------:R-:W-:Y:S02]  /*b0b0*/  LOP3.LUT R12, R23, R22, R21, 0x96, !PT ;  /* 0x00000016170c7212 */ /* 0x000fe400078e9615 */
[----:B------:R-:W-:Y:S02]  /*b0c0*/  LOP3.LUT R9, R11, R10, R9, 0x96, !PT ;  /* 0x0000000a0b097212 */ /* 0x000fe400078e9609 */
[----:B------:R-:W-:Y:S02]  /*b0d0*/  LOP3.LUT R12, R25, R12, RZ, 0x3c, !PT ;  /* 0x0000000c190c7212 */ /* 0x000fe400078e3cff */
[----:B------:R-:W-:-:S07]  /*b0e0*/  LOP3.LUT R13, R20, R9, RZ, 0x3c, !PT ;  /* 0x00000009140d7212 */ /* 0x000fce00078e3cff */
.L_x_2294:
[----:B------:R-:W-:Y:S05]  /*b0f0*/  BSYNC.RECONVERGENT B0 ;  /* 0x0000000000007941 */ /* 0x000fea0003800200 */
.L_x_2293:
        /* <DEDUP_REMOVED lines=17> */
.L_x_2344:
        /* <DEDUP_REMOVED lines=14> */
.L_x_2343:
        /* <DEDUP_REMOVED lines=18> */
.L_x_2347:
        /* <DEDUP_REMOVED lines=13> */
.L_x_2346:
[----:B------:R-:W-:Y:S01]  /*b4e0*/  BAR.SYNC.DEFER_BLOCKING 0x0 ;  /* 0x0000000000007b1d */ /* 0x000fe20000010000 */
[----:B------:R-:W-:-:S09]  /*b4f0*/  UISETP.GE.U32.AND UP0, UPT, UR4, 0x2, UPT ;  /* 0x000000020400788c */ /* 0x000fd2000bf06070 */
[----:B------:R-:W-:Y:S05]  /*b500*/  BRA.U !UP0, `(.L_x_2345) ;  /* 0x0000000108207547 */ /* 0x000fea000b800000 */
[----:B------:R-:W-:-:S07]  /*b510*/  IMAD.MOV.U32 R2, RZ, RZ, 0x1 ;  /* 0x00000001ff027424 */ /* 0x000fce00078e00ff */
.L_x_2348:
[----:B------:R-:W1:Y:S04]  /*b520*/  SHFL.DOWN PT, R4, R13, R2, 0x1f ;  /* 0x08001f020d047589 */ /* 0x000e6800000e0000 */
[----:B------:R5:W0:Y:S02]  /*b530*/  SHFL.DOWN PT, R3, R12, R2, 0x1f ;  /* 0x08001f020c037589 */ /* 0x000a2400000e0000 */
[----:B-----5:R-:W-:-:S04]  /*b540*/  SHF.L.U32 R2, R2, 0x1, RZ ;  /* 0x0000000102027819 */ /* 0x020fc800000006ff */
[----:B------:R-:W-:Y:S02]  /*b550*/  ISETP.GE.AND P0, PT, R2, UR4, PT ;  /* 0x0000000402007c0c */ /* 0x000fe4000bf06270 */
[----:B-1-34-:R-:W-:Y:S02]  /*b560*/  LOP3.LUT R13, R4, R13, RZ, 0x3c, !PT ;  /* 0x0000000d040d7212 */ /* 0x01afe400078e3cff */
[----:B0-----:R-:W-:-:S09]  /*b570*/  LOP3.LUT R12, R3, R12, RZ, 0x3c, !PT ;  /* 0x0000000c030c7212 */ /* 0x001fd200078e3cff */
[----:B------:R-:W-:Y:S05]  /*b580*/  @!P0 BRA `(.L_x_2348) ;  /* 0xfffffffc00e48947 */ /* 0x000fea000383ffff */
.L_x_2345:
        /* <DEDUP_REMOVED lines=282> */
.L_x_2349:
        /* <DEDUP_REMOVED lines=296> */
.L_x_2351:
        /* <DEDUP_REMOVED lines=24> */
.L_x_2353:
[----:B------:R-:W-:Y:S05]  /*db30*/  BSYNC.RECONVERGENT B0 ;  /* 0x0000000000007941 */ /* 0x000fea0003800200 */
.L_x_2352:
        /* <DEDUP_REMOVED lines=35> */
.L_x_2355:
[----:B------:R-:W-:Y:S05]  /*dd70*/  BSYNC.RECONVERGENT B0 ;  /* 0x0000000000007941 */ /* 0x000fea0003800200 */
.L_x_2354:
        /* <DEDUP_REMOVED lines=33> */
.L_x_2360:
        /* <DEDUP_REMOVED lines=9> */
.L_x_2359:
[----:B------:R-:W-:Y:S05]  /*e020*/  BRA `(.L_x_2358) ;  /* 0x0000000000487947 */ /* 0x000fea0003800000 */
.L_x_2357:
        /* <DEDUP_REMOVED lines=9> */
.L_x_2361:
        /* <DEDUP_REMOVED lines=9> */
.L_x_2358:
[----:B------:R-:W-:Y:S05]  /*e150*/  BSYNC.RECONVERGENT B0 ;  /* 0x0000000000007941 */ /* 0x000fea0003800200 */
.L_x_2356:
        /* <DEDUP_REMOVED lines=12> */
.L_x_2363:
        /* <DEDUP_REMOVED lines=14> */
.L_x_2362:
        /* <DEDUP_REMOVED lines=9> */
.L_x_2366:
        /* <DEDUP_REMOVED lines=13> */
.L_x_2365:
[----:B------:R-:W-:Y:S01]  /*e460*/  BAR.SYNC.DEFER_BLOCKING 0x0 ;  /* 0x0000000000007b1d */ /* 0x000fe20000010000 */
[----:B------:R-:W-:-:S09]  /*e470*/  UISETP.GE.U32.AND UP0, UPT, UR4, 0x2, UPT ;  /* 0x000000020400788c */ /* 0x000fd2000bf06070 */
[----:B------:R-:W-:Y:S05]  /*e480*/  BRA.U !UP0, `(.L_x_2364) ;  /* 0x0000000108207547 */ /* 0x000fea000b800000 */
[----:B------:R-:W-:-:S07]  /*e490*/  IMAD.MOV.U32 R0, RZ, RZ, 0x1 ;  /* 0x00000001ff007424 */ /* 0x000fce00078e00ff */
.L_x_2367:
[----:B------:R-:W0:Y:S04]  /*e4a0*/  SHFL.DOWN PT, R4, R17, R0, 0x1f ;  /* 0x08001f0011047589 */ /* 0x000e2800000e0000 */
[----:B------:R3:W4:Y:S02]  /*e4b0*/  SHFL.DOWN PT, R5, R16, R0, 0x1f ;  /* 0x08001f0010057589 */ /* 0x00072400000e0000 */
[----:B---3--:R-:W-:-:S04]  /*e4c0*/  SHF.L.U32 R0, R0, 0x1, RZ ;  /* 0x0000000100007819 */ /* 0x008fc800000006ff */
[----:B------:R-:W-:Y:S02]  /*e4d0*/  ISETP.GE.AND P1, PT, R0, UR4, PT ;  /* 0x0000000400007c0c */ /* 0x000fe4000bf26270 */
[----:B012---:R-:W-:Y:S02]  /*e4e0*/  LOP3.LUT R17, R4, R17, RZ, 0x3c, !PT ;  /* 0x0000001104117212 */ /* 0x007fe400078e3cff */
[----:B----4-:R-:W-:-:S09]  /*e4f0*/  LOP3.LUT R16, R5, R16, RZ, 0x3c, !PT ;  /* 0x0000001005107212 */ /* 0x010fd200078e3cff */
[----:B------:R-:W-:Y:S05]  /*e500*/  @!P1 BRA `(.L_x_2367) ;  /* 0xfffffffc00e49947 */ /* 0x000fea000383ffff */
.L_x_2364:
        /* <DEDUP_REMOVED lines=16> */
.L_x_2369:
        /* <DEDUP_REMOVED lines=20> */
.L_x_2371:
[----:B------:R-:W3:Y:S02]  /*e750*/  LDCU.64 UR4, c[0x0][0x768] ;  /* 0x0000ed00ff0477ac */ /* 0x000ee40008000a00 */
[----:B---3--:R-:W-:-:S05]  /*e760*/  IADD3 R18, P0, PT, R18, UR4, RZ ;  /* 0x0000000412127c10 */ /* 0x008fca000ff1e0ff */
[----:B------:R-:W-:-:S05]  /*e770*/  IMAD.X R19, RZ, RZ, UR5, P0 ;  /* 0x00000005ff137e24 */ /* 0x000fca00080e06ff */
[----:B------:R-:W-:Y:S01]  /*e780*/  STG.E.64 desc[UR36][R18.64], R16 ;  /* 0x0000001012007986 */ /* 0x000fe2000c101b24 */
[----:B------:R-:W-:Y:S05]  /*e790*/  EXIT ;  /* 0x000000000000794d */ /* 0x000fea0003800000 */
.L_x_2370:
[----:B------:R-:W-:Y:S01]  /*e7a0*/  STG.E.64 desc[UR36][R4.64], R16 ;  /* 0x0000001004007986 */ /* 0x000fe2000c101b24 */
[----:B------:R-:W-:Y:S05]  /*e7b0*/  EXIT ;  /* 0x000000000000794d */ /* 0x000fea0003800000 */
.L_x_2368:
        /* <DEDUP_REMOVED lines=8> */
.L_x_2372:
        /* <DEDUP_REMOVED lines=20> */
.L_x_2374:
[----:B------:R-:W3:Y:S02]  /*e980*/  LDCU.64 UR4, c[0x0][0x768] ;  /* 0x0000ed00ff0477ac */ /* 0x000ee40008000a00 */
[----:B---3--:R-:W-:-:S04]  /*e990*/  IADD3 R18, P0, PT, R18, UR4, RZ ;  /* 0x0000000412127c10 */ /* 0x008fc8000ff1e0ff */
[----:B------:R-:W-:-:S05]  /*e9a0*/  IADD3.X R19, PT, PT, RZ, UR5, RZ, P0, !PT ;  /* 0x00000005ff137c10 */ /* 0x000fca00087fe4ff */
[----:B------:R-:W-:Y:S01]  /*e9b0*/  STG.E.64 desc[UR36][R18.64], R16 ;  /* 0x0000001012007986 */ /* 0x000fe2000c101b24 */
[----:B------:R-:W-:Y:S05]  /*e9c0*/  EXIT ;  /* 0x000000000000794d */ /* 0x000fea0003800000 */
.L_x_2373:
[----:B------:R-:W-:Y:S01]  /*e9d0*/  STG.E.64 desc[UR36][R2.64], R16 ;  /* 0x0000001002007986 */ /* 0x000fe2000c101b24 */
[----:B------:R-:W-:Y:S05]  /*e9e0*/  EXIT ;  /* 0x000000000000794d */ /* 0x000fea0003800000 */
.L_x_2350:
        /* <DEDUP_REMOVED lines=25> */
.L_x_2376:
        /* <DEDUP_REMOVED lines=9> */
[----:B-1-34-:R-:W-:Y:S01]  /*ec10*/  IMAD.MOV.U32 R12, RZ, RZ, 0x1 ;  /* 0x00000001ff0c7424 */ /* 0x01afe200078e00ff */
        /* <DEDUP_REMOVED lines=12> */
.L_x_2378:
[----:B------:R-:W0:Y:S02]  /*ece0*/  LDCU.64 UR4, c[0x0][0x768] ;  /* 0x0000ed00ff0477ac */ /* 0x000e240008000a00 */
[----:B0-----:R-:W-:-:S04]  /*ecf0*/  IADD3 R18, P0, PT, R18, UR4, RZ ;  /* 0x0000000412127c10 */ /* 0x001fc8000ff1e0ff */
[----:B------:R-:W-:-:S05]  /*ed00*/  IADD3.X R19, PT, PT, RZ, UR5, RZ, P0, !PT ;  /* 0x00000005ff137c10 */ /* 0x000fca00087fe4ff */
[----:B------:R-:W-:Y:S01]  /*ed10*/  STG.E.64 desc[UR36][R18.64], R16 ;  /* 0x0000001012007986 */ /* 0x000fe2000c101b24 */
[----:B------:R-:W-:Y:S05]  /*ed20*/  EXIT ;  /* 0x000000000000794d */ /* 0x000fea0003800000 */
.L_x_2377:
[----:B------:R-:W-:Y:S01]  /*ed30*/  STG.E.64 desc[UR36][R4.64], R16 ;  /* 0x0000001004007986 */ /* 0x000fe2000c101b24 */
[----:B------:R-:W-:Y:S05]  /*ed40*/  EXIT ;  /* 0x000000000000794d */ /* 0x000fea0003800000 */
.L_x_2375:
        /* <DEDUP_REMOVED lines=8> */
.L_x_2379:
        /* <DEDUP_REMOVED lines=22> */
.L_x_2381:
[----:B------:R-:W0:Y:S02]  /*ef30*/  LDCU.64 UR4, c[0x0][0x768] ;  /* 0x0000ed00ff0477ac */ /* 0x000e240008000a00 */
[----:B0-----:R-:W-:-:S04]  /*ef40*/  IADD3 R18, P0, PT, R18, UR4, RZ ;  /* 0x0000000412127c10 */ /* 0x001fc8000ff1e0ff */
[----:B------:R-:W-:-:S05]  /*ef50*/  IADD3.X R19, PT, PT, RZ, UR5, RZ, P0, !PT ;  /* 0x00000005ff137c10 */ /* 0x000fca00087fe4ff */
[----:B------:R-:W-:Y:S01]  /*ef60*/  STG.E.64 desc[UR36][R18.64], R16 ;  /* 0x0000001012007986 */ /* 0x000fe2000c101b24 */
[----:B------:R-:W-:Y:S05]  /*ef70*/  EXIT ;  /* 0x000000000000794d */ /* 0x000fea0003800000 */
.L_x_2380:
[----:B------:R-:W-:Y:S01]  /*ef80*/  STG.E.64 desc[UR36][R2.64], R16 ;  /* 0x0000001002007986 */ /* 0x000fe2000c101b24 */
[----:B------:R-:W-:Y:S05]  /*ef90*/  EXIT ;  /* 0x000000000000794d */ /* 0x000fea0003800000 */
.L_x_2382:
        /* <DEDUP_REMOVED lines=14> */
.L_x_9975:


//--------------------- .text._ZN2at6native13reduce_kernelILi256ELi2ENS0_8ReduceOpIiNS0_14func_wrapper_tImZNS0_15xor_sum_functorIivEclERNS_14TensorIteratorEEUlmmE_EEjmLi4ELi4EEEEEvT1_ --------------------------
	.section	.text._ZN2at6native13reduce_kernelILi256ELi2ENS0_8ReduceOpIiNS0_14func_wrapper_tImZNS0_15xor_sum_functorIivEclERNS_14TensorIteratorEEUlmmE_EEjmLi4ELi4EEEEEvT1_,"ax",@progbits
	.align	128
        .global         _ZN2at6native13reduce_kernelILi256ELi2ENS0_8ReduceOpIiNS0_14func_wrapper_tImZNS0_15xor_sum_functorIivEclERNS_14TensorIteratorEEUlmmE_EEjmLi4ELi4EEEEEvT1_
        .type           _ZN2at6native13reduce_kernelILi256ELi2ENS0_8ReduceOpIiNS0_14func_wrapper_tImZNS0_15xor_sum_functorIivEclERNS_14TensorIteratorEEUlmmE_EEjmLi4ELi4EEEEEvT1_,@function
        .size           _ZN2at6native13reduce_kernelILi256ELi2ENS0_8ReduceOpIiNS0_14func_wrapper_tImZNS0_15xor_sum_functorIivEclERNS_14TensorIteratorEEUlmmE_EEjmLi4ELi4EEEEEvT1_,(.L_x_9976 - _ZN2at6native13reduce_kernelILi256ELi2ENS0_8ReduceOpIiNS0_14func_wrapper_tImZNS0_15xor_sum_functorIivEclERNS_14TensorIteratorEEUlmmE_EEjmLi4ELi4EEEEEvT1_)
        .other          _ZN2at6native13reduce_kernelILi256ELi2ENS0_8ReduceOpIiNS0_14func_wrapper_tImZNS0_15xor_sum_functorIivEclERNS_14TensorIteratorEEUlmmE_EEjmLi4ELi4EEEEEvT1_,@"STO_CUDA_ENTRY STV_DEFAULT"
_ZN2at6native13reduce_kernelILi256ELi2ENS0_8ReduceOpIiNS0_14func_wrapper_tImZNS0_15xor_sum_functorIivEclERNS_14TensorIteratorEEUlmmE_EEjmLi4ELi4EEEEEvT1_:
.text._ZN2at6native13reduce_kernelILi256ELi2ENS0_8ReduceOpIiNS0_14func_wrapper_tImZNS0_15xor_sum_functorIivEclERNS_14TensorIteratorEEUlmmE_EEjmLi4ELi4EEEEEvT1_:
        /* <DEDUP_REMOVED lines=297> */
.L_x_2383:
        /* <DEDUP_REMOVED lines=34> */
.L_x_2387:
        /* <DEDUP_REMOVED lines=33> */
[----:B--2---:R-:W-:Y:S02]  /*16c0*/  SHF.R.S32.HI R0, RZ, 0x1f, R4 ;  /* 0x0000001fff007819 */ /* 0x004fe40000011404 */
[----:B0-----:R-:W-:-:S02]  /*16d0*/  LOP3.LUT R9, R4, UR4, RZ, 0x3c, !PT ;  /* 0x0000000404097c12 */ /* 0x001fc4000f8e3cff */
[----:B------:R-:W-:-:S07]  /*16e0*/  LOP3.LUT R0, R0, UR5, RZ, 0x3c, !PT ;  /* 0x0000000500007c12 */ /* 0x000fce000f8e3cff */
.L_x_2391:
[----:B------:R-:W-:Y:S05]  /*16f0*/  BSYNC.RECONVERGENT B1 ;  /* 0x0000000000017941 */ /* 0x000fea0003800200 */
.L_x_2390:
[----:B------:R-:W0:Y:S01]  /*1700*/  LDC R5, c[0x0][0x394] ;  /* 0x0000e500ff057b82 */ /* 0x000e220000000800 */
[----:B------:R-:W-:-:S05]  /*1710*/  IADD3 R24, P0, PT, R24, 0x10, RZ ;  /* 0x0000001018187810 */ /* 0x000fca0007f1e0ff */
[----:B------:R-:W-:Y:S01]  /*1720*/  IMAD.X R25, RZ, RZ, R25, P0 ;  /* 0x000000ffff197224 */ /* 0x000fe200000e0619 */
[----:B0-----:R-:W-:-:S07]  /*1730*/  IADD3 R18, PT, PT, R36, -0x4, R5 ;  /* 0xfffffffc24127810 */ /* 0x001fce0007ffe005 */
.L_x_2389:
[----:B------:R-:W-:Y:S05]  /*1740*/  BSYNC.RECONVERGENT B0 ;  /* 0x0000000000007941 */ /* 0x000fea0003800200 */
.L_x_2388:
        /* <DEDUP_REMOVED lines=18> */
.L_x_2394:
        /* <DEDUP_REMOVED lines=19> */
.L_x_2393:
[----:B------:R-:W-:Y:S05]  /*19a0*/  BSYNC.RECONVERGENT B0 ;  /* 0x0000000000007941 */ /* 0x000fea0003800200 */
.L_x_2392:
        /* <DEDUP_REMOVED lines=11> */
.L_x_2396:
[----:B------:R-:W-:Y:S05]  /*1a60*/  BSYNC.RECONVERGENT B0 ;  /* 0x0000000000007941 */ /* 0x000fea0003800200 */
.L_x_2395:
[----:B------:R-:W-:Y:S01]  /*1a70*/  LOP3.LUT R9, R27, R12, R9, 0x96, !PT ;  /* 0x0000000c1b097212 */ /* 0x000fe200078e9609 */
[----:B------:R-:W-:Y:S01]  /*1a80*/  HFMA2 R18, -RZ, RZ, 0, 0 ;  /* 0x00000000ff127431 */ /* 0x000fe200000001ff */
[----:B------:R-:W-:Y:S02]  /*1a90*/  LOP3.LUT R0, R29, R21, R0, 0x96, !PT ;  /* 0x000000151d007212 */ /* 0x000fe400078e9600 */
[----:B------:R-:W-:Y:S01]  /*1aa0*/  LOP3.LUT R8, R8, R9, RZ, 0x3c, !PT ;  /* 0x0000000908087212 */ /* 0x000fe200078e3cff */
[----:B------:R-:W-:Y:S01]  /*1ab0*/  IMAD.MOV.U32 R9, RZ, RZ, RZ ;  /* 0x000000ffff097224 */ /* 0x000fe200078e00ff */
[----:B------:R-:W-:Y:S01]  /*1ac0*/  LOP3.LUT R3, R3, R0, RZ, 0x3c, !PT ;  /* 0x0000000003037212 */ /* 0x000fe200078e3cff */
[----:B------:R-:W-:Y:S06]  /*1ad0*/  BRA `(.L_x_2385) ;  /* 0x000000a000bc7947 */ /* 0x000fec0003800000 */
.L_x_2386:
        /* <DEDUP_REMOVED lines=41> */
.L_x_2400:
[----:B------:R-:W-:Y:S02]  /*1d70*/  SHF.R.U32.HI R21, RZ, 0x1, R3 ;  /* 0x00000001ff157819 */ /* 0x000fe40000011603 */
[----:B------:R-:W-:-:S03]  /*1d80*/  IADD3 R3, PT, PT, R3, R0, RZ ;  /* 0x0000000003037210 */ /* 0x000fc60007ffe0ff */
[----:B------:R-:W-:Y:S01]  /*1d90*/  IMAD.IADD R14, R21, 0x1, R0 ;  /* 0x00000001150e7824 */ /* 0x000fe200078e0200 */
[----:B------:R-:W-:Y:S02]  /*1da0*/  SHF.R.U32.HI R15, RZ, 0x1, R3 ;  /* 0x00000001ff0f7819 */ /* 0x000fe40000011603 */
[----:B------:R-:W-:Y:S01]  /*1db0*/  LEA R3, R0, R3, 0x1 ;  /* 0x0000000300037211 */ /* 0x000fe200078e08ff */
[----:B------:R-:W-:Y:S01]  /*1dc0*/  IMAD.SHL.U32 R20, R14, 0x8, RZ ;  /* 0x000000080e147824 */ /* 0x000fe200078e00ff */
[----:B------:R-:W-:Y:S01]  /*1dd0*/  SHF.R.U32.HI R26, RZ, 0x1d, R14 ;  /* 0x0000001dff1a7819 */ /* 0x000fe2000001160e */
[----:B------:R-:W-:Y:S01]  /*1de0*/  IMAD.WIDE.U32 R14, R15, 0x8, R24 ;  /* 0x000000080f0e7825 */ /* 0x000fe200078e0018 */
[----:B------:R-:W-:Y:S02]  /*1df0*/  SHF.R.U32.HI R27, RZ, 0x1, R3 ;  /* 0x00000001ff1b7819 */ /* 0x000fe40000011603 */
[----:B------:R-:W-:Y:S01]  /*1e00*/  LOP3.LUT R29, R20, 0xfffffff8, RZ, 0xc0, !PT ;  /* 0xfffffff8141d7812 */ /* 0x000fe200078ec0ff */
[--C-:B------:R-:W-:Y:S01]  /*1e10*/  IMAD.WIDE.U32 R20, R21, 0x8, R24.reuse ;  /* 0x0000000815147825 */ /* 0x100fe200078e0018 */
[----:B------:R-:W-:Y:S01]  /*1e20*/  LOP3.LUT R35, R26, 0x3, RZ, 0xc0, !PT ;  /* 0x000000031a237812 */ /* 0x000fe200078ec0ff */
[----:B------:R-:W2:Y:S01]  /*1e30*/  LDG.E.64 R14, desc[UR36][R14.64] ;  /* 0x000000240e0e7981 */ /* 0x000ea2000c1e1b00 */
[----:B------:R-:W-:Y:S01]  /*1e40*/  IADD3 R28, P0, PT, R24, R29, RZ ;  /* 0x0000001d181c7210 */ /* 0x000fe20007f1e0ff */
[----:B------:R-:W-:-:S02]  /*1e50*/  IMAD.WIDE.U32 R26, R27, 0x8, R24 ;  /* 0x000000081b1a7825 */ /* 0x000fc400078e0018 */
[----:B------:R-:W3:Y:S02]  /*1e60*/  LDG.E.64 R20, desc[UR36][R20.64] ;  /* 0x0000002414147981 */ /* 0x000ee4000c1e1b00 */
[----:B------:R-:W-:Y:S02]  /*1e70*/  IMAD.X R29, R25, 0x1, R35, P0 ;  /* 0x00000001191d7824 */ /* 0x000fe400000e0623 */
[----:B------:R-:W4:Y:S04]  /*1e80*/  LDG.E.64 R26, desc[UR36][R26.64] ;  /* 0x000000241a1a7981 */ /* 0x000f28000c1e1b00 */
[----:B------:R-:W5:Y:S01]  /*1e90*/  LDG.E.64 R28, desc[UR36][R28.64] ;  /* 0x000000241c1c7981 */ /* 0x000f62000c1e1b00 */
[----:B------:R-:W-:-:S05]  /*1ea0*/  IADD3 R3, PT, PT, R3, R0, RZ ;  /* 0x0000000003037210 */ /* 0x000fca0007ffe0ff */
[----:B------:R-:W-:-:S05]  /*1eb0*/  IMAD R35, R0, 0x3, R3 ;  /* 0x0000000300237824 */ /* 0x000fca00078e0203 */
[----:B------:R-:W-:Y:S02]  /*1ec0*/  ISETP.GE.U32.AND P0, PT, R35, R40, PT ;  /* 0x000000282300720c */ /* 0x000fe40003f06070 */
[----:B--2---:R-:W-:Y:S02]  /*1ed0*/  SHF.R.S32.HI R36, RZ, 0x1f, R14 ;  /* 0x0000001fff247819 */ /* 0x004fe4000001140e */
[----:B---3--:R-:W-:Y:S02]  /*1ee0*/  SHF.R.S32.HI R35, RZ, 0x1f, R20 ;  /* 0x0000001fff237819 */ /* 0x008fe40000011414 */
[----:B------:R-:W-:Y:S02]  /*1ef0*/  SHF.R.S32.HI R37, RZ, 0x1f, R21 ;  /* 0x0000001fff257819 */ /* 0x000fe40000011415 */
[----:B------:R-:W-:Y:S02]  /*1f00*/  LOP3.LUT R34, R34, R35, RZ, 0x3c, !PT ;  /* 0x0000002322227212 */ /* 0x000fe400078e3cff */
[----:B------:R-:W-:-:S02]  /*1f10*/  LOP3.LUT R32, R32, R37, RZ, 0x3c, !PT ;  /* 0x0000002520207212 */ /* 0x000fc400078e3cff */
[----:B------:R-:W-:Y:S02]  /*1f20*/  LOP3.LUT R33, R33, R36, RZ, 0x3c, !PT ;  /* 0x0000002421217212 */ /* 0x000fe400078e3cff */
[----:B------:R-:W-:Y:S02]  /*1f30*/  SHF.R.S32.HI R38, RZ, 0x1f, R15 ;  /* 0x0000001fff267819 */ /* 0x000fe4000001140f */
[----:B-----5:R-:W-:Y:S02]  /*1f40*/  SHF.R.S32.HI R35, RZ, 0x1f, R28 ;  /* 0x0000001fff237819 */ /* 0x020fe4000001141c */
[----:B------:R-:W-:Y:S02]  /*1f50*/  SHF.R.S32.HI R37, RZ, 0x1f, R29 ;  /* 0x0000001fff257819 */ /* 0x000fe4000001141d */
[----:B----4-:R-:W-:Y:S02]  /*1f60*/  SHF.R.S32.HI R36, RZ, 0x1f, R26 ;  /* 0x0000001fff247819 */ /* 0x010fe4000001141a */
[----:B------:R-:W-:-:S02]  /*1f70*/  SHF.R.S32.HI R39, RZ, 0x1f, R27 ;  /* 0x0000001fff277819 */ /* 0x000fc4000001141b */
        /* <DEDUP_REMOVED lines=15> */
.L_x_2399:
[----:B------:R-:W-:Y:S05]  /*2070*/  BSYNC.RECONVERGENT B0 ;  /* 0x0000000000007941 */ /* 0x000fea0003800200 */
.L_x_2398:
[----:B------:R-:W-:Y:S01]  /*2080*/  ISETP.GE.U32.AND P0, PT, R3, R40, PT ;  /* 0x000000280300720c */ /* 0x000fe20003f06070 */
[----:B------:R-:W-:-:S12]  /*2090*/  BSSY.RECONVERGENT B0, `(.L_x_2401) ;  /* 0x0000016000007945 */ /* 0x000fd80003800200 */
[----:B------:R-:W-:Y:S05]  /*20a0*/  @P0 BRA `(.L_x_2402) ;  /* 0x0000000000500947 */ /* 0x000fea0003800000 */
[----:B------:R-:W-:-:S05]  /*20b0*/  SHF.R.U32.HI R21, RZ, 0x1, R3 ;  /* 0x00000001ff157819 */ /* 0x000fca0000011603 */
[----:B------:R-:W-:-:S06]  /*20c0*/  IMAD.WIDE.U32 R20, R21, 0x8, R24 ;  /* 0x0000000815147825 */ /* 0x000fcc00078e0018 */
[----:B------:R-:W5:Y:S01]  /*20d0*/  LDG.E.64 R20, desc[UR36][R20.64] ;  /* 0x0000002414147981 */ /* 0x000f62000c1e1b00 */
[----:B------:R-:W-:-:S05]  /*20e0*/  IMAD.IADD R35, R3, 0x1, R0 ;  /* 0x0000000103237824 */ /* 0x000fca00078e0200 */
[----:B------:R-:W-:-:S13]  /*20f0*/  ISETP.GE.U32.AND P1, PT, R35, R40, PT ;  /* 0x000000282300720c */ /* 0x000fda0003f26070 */
[----:B------:R-:W-:Y:S05]  /*2100*/  @P1 BRA `(.L_x_2402) ;  /* 0x0000000000381947 */ /* 0x000fea0003800000 */
[----:B------:R-:W-:-:S05]  /*2110*/  SHF.R.U32.HI R15, RZ, 0x1, R35 ;  /* 0x00000001ff0f7819 */ /* 0x000fca0000011623 */
[----:B------:R-:W-:-:S06]  /*2120*/  IMAD.WIDE.U32 R14, R15, 0x8, R24 ;  /* 0x000000080f0e7825 */ /* 0x000fcc00078e0018 */
[----:B------:R-:W5:Y:S01]  /*2130*/  LDG.E.64 R14, desc[UR36][R14.64] ;  /* 0x000000240e0e7981 */ /* 0x000f62000c1e1b00 */
[----:B------:R-:W-:-:S04]  /*2140*/  IADD3 R35, PT, PT, R35, R0, RZ ;  /* 0x0000000023237210 */ /* 0x000fc80007ffe0ff */
[----:B------:R-:W-:-:S13]  /*2150*/  ISETP.GE.U32.AND P1, PT, R35, R40, PT ;  /* 0x000000282300720c */ /* 0x000fda0003f26070 */
[----:B------:R-:W-:Y:S05]  /*2160*/  @P1 BRA `(.L_x_2402) ;  /* 0x0000000000201947 */ /* 0x000fea0003800000 */
[----:B------:R-:W-:Y:S01]  /*2170*/  IMAD.IADD R37, R35, 0x1, R0 ;  /* 0x0000000123257824 */ /* 0x000fe200078e0200 */
[----:B------:R-:W-:-:S04]  /*2180*/  SHF.R.U32.HI R29, RZ, 0x1, R35 ;  /* 0x00000001ff1d7819 */ /* 0x000fc80000011623 */
[----:B------:R-:W-:Y:S01]  /*2190*/  ISETP.GE.U32.AND P1, PT, R37, R40, PT ;  /* 0x000000282500720c */ /* 0x000fe20003f26070 */
[----:B------:R-:W-:-:S06]  /*21a0*/  IMAD.WIDE.U32 R28, R29, 0x8, R24 ;  /* 0x000000081d1c7825 */ /* 0x000fcc00078e0018 */
[----:B------:R-:W5:Y:S06]  /*21b0*/  LDG.E.64 R28, desc[UR36][R28.64] ;  /* 0x000000241c1c7981 */ /* 0x000f6c000c1e1b00 */
[----:B------:R-:W-:-:S05]  /*21c0*/  @!P1 SHF.R.U32.HI R35, RZ, 0x1, R37 ;  /* 0x00000001ff239819 */ /* 0x000fca0000011625 */
[----:B------:R-:W-:-:S05]  /*21d0*/  @!P1 IMAD.WIDE.U32 R24, R35, 0x8, R24 ;  /* 0x0000000823189825 */ /* 0x000fca00078e0018 */
[----:B------:R1:W5:Y:S02]  /*21e0*/  @!P1 LDG.E.64 R26, desc[UR36][R24.64] ;  /* 0x00000024181a9981 */ /* 0x000364000c1e1b00 */
.L_x_2402:
[----:B------:R-:W-:Y:S05]  /*21f0*/  BSYNC.RECONVERGENT B0 ;  /* 0x0000000000007941 */ /* 0x000fea0003800200 */
.L_x_2401:
[----:B------:R-:W-:Y:S04]  /*2200*/  BSSY.RECONVERGENT B0, `(.L_x_2403) ;  /* 0x0000022000007945 */ /* 0x000fe80003800200 */
[----:B------:R-:W-:Y:S05]  /*2210*/  @P0 BRA `(.L_x_2404) ;  /* 0x0000000000800947 */ /* 0x000fea0003800000 */
[----:B------:R-:W-:Y:S02]  /*2220*/  IADD3 R35, PT, PT, R3, R0, RZ ;  /* 0x0000000003237210 */ /* 0x000fe40007ffe0ff */
[----:B-----5:R-:W-:Y:S02]  /*2230*/  SHF.R.S32.HI R3, RZ, 0x1f, R20 ;  /* 0x0000001fff037819 */ /* 0x020fe40000011414 */
[----:B------:R-:W-:Y:S02]  /*2240*/  ISETP.GE.U32.AND P0, PT, R35, R40, PT ;  /* 0x000000282300720c */ /* 0x000fe40003f06070 */
[----:B-1----:R-:W-:Y:S02]  /*2250*/  SHF.R.S32.HI R25, RZ, 0x1f, R21 ;  /* 0x0000001fff197819 */ /* 0x002fe40000011415 */
[----:B------:R-:W-:Y:S02]  /*2260*/  LOP3.LUT R11, R11, R20, RZ, 0x3c, !PT ;  /* 0x000000140b0b7212 */ /* 0x000fe400078e3cff */
[----:B------:R-:W-:-:S02]  /*2270*/  LOP3.LUT R10, R10, R21, RZ, 0x3c, !PT ;  /* 0x000000150a0a7212 */ /* 0x000fc400078e3cff */
[----:B------:R-:W-:Y:S02]  /*2280*/  LOP3.LUT R34, R34, R3, RZ, 0x3c, !PT ;  /* 0x0000000322227212 */ /* 0x000fe400078e3cff */
[----:B------:R-:W-:-:S03]  /*2290*/  LOP3.LUT R32, R32, R25, RZ, 0x3c, !PT ;  /* 0x0000001920207212 */ /* 0x000fc600078e3cff */
[----:B------:R-:W-:Y:S05]  /*22a0*/  @P0 BRA `(.L_x_2404) ;  /* 0x00000000005c0947 */ /* 0x000fea0003800000 */
[----:B------:R-:W-:Y:S01]  /*22b0*/  IMAD.IADD R3, R35, 0x1, R0 ;  /* 0x0000000123037824 */ /* 0x000fe200078e0200 */
[----:B------:R-:W-:Y:S02]  /*22c0*/  SHF.R.S32.HI R20, RZ, 0x1f, R14 ;  /* 0x0000001fff147819 */ /* 0x000fe4000001140e */
[----:B------:R-:W-:Y:S02]  /*22d0*/  SHF.R.S32.HI R24, RZ, 0x1f, R15 ;  /* 0x0000001fff187819 */ /* 0x000fe4000001140f */
[----:B------:R-:W-:Y:S02]  /*22e0*/  ISETP.GE.U32.AND P0, PT, R3, R40, PT ;  /* 0x000000280300720c */ /* 0x000fe40003f06070 */
[----:B------:R-:W-:Y:S02]  /*22f0*/  LOP3.LUT R9, R9, R14, RZ, 0x3c, !PT ;  /* 0x0000000e09097212 */ /* 0x000fe400078e3cff */
[----:B------:R-:W-:Y:S02]  /*2300*/  LOP3.LUT R8, R8, R15, RZ, 0x3c, !PT ;  /* 0x0000000f08087212 */ /* 0x000fe400078e3cff */
[----:B------:R-:W-:-:S02]  /*2310*/  LOP3.LUT R33, R33, R20, RZ, 0x3c, !PT ;  /* 0x0000001421217212 */ /* 0x000fc400078e3cff */
[----:B------:R-:W-:-:S05]  /*2320*/  LOP3.LUT R31, R31, R24, RZ, 0x3c, !PT ;  /* 0x000000181f1f7212 */ /* 0x000fca00078e3cff */
[----:B------:R-:W-:Y:S05]  /*2330*/  @P0 BRA `(.L_x_2404) ;  /* 0x0000000000380947 */ /* 0x000fea0003800000 */
[----:B------:R-:W-:Y:S02]  /*2340*/  IADD3 R3, PT, PT, R3, R0, RZ ;  /* 0x0000000003037210 */ /* 0x000fe40007ffe0ff */
[----:B------:R-:W-:Y:S02]  /*2350*/  SHF.R.S32.HI R15, RZ, 0x1f, R29 ;  /* 0x0000001fff0f7819 */ /* 0x000fe4000001141d */
[----:B------:R-:W-:Y:S02]  /*2360*/  ISETP.GE.U32.AND P0, PT, R3, R40, PT ;  /* 0x000000280300720c */ /* 0x000fe40003f06070 */
[----:B------:R-:W-:Y:S02]  /*2370*/  SHF.R.S32.HI R3, RZ, 0x1f, R28 ;  /* 0x0000001fff037819 */ /* 0x000fe4000001141c */
[----:B------:R-:W-:Y:S02]  /*2380*/  LOP3.LUT R7, R7, R28, RZ, 0x3c, !PT ;  /* 0x0000001c07077212 */ /* 0x000fe400078e3cff */
[----:B------:R-:W-:-:S02]  /*2390*/  LOP3.LUT R30, R30, R3, RZ, 0x3c, !PT ;  /* 0x000000031e1e7212 */ /* 0x000fc400078e3cff */
[----:B------:R-:W-:Y:S02]  /*23a0*/  LOP3.LUT R6, R6, R29, RZ, 0x3c, !PT ;  /* 0x0000001d06067212 */ /* 0x000fe400078e3cff */
[----:B------:R-:W-:-:S03]  /*23b0*/  LOP3.LUT R18, R18, R15, RZ, 0x3c, !PT ;  /* 0x0000000f12127212 */ /* 0x000fc600078e3cff */
[----:B------:R-:W-:Y:S02]  /*23c0*/  @!P0 SHF.R.S32.HI R0, RZ, 0x1f, R26 ;  /* 0x0000001fff008819 */ /* 0x000fe4000001141a */
[----:B------:R-:W-:Y:S02]  /*23d0*/  @!P0 SHF.R.S32.HI R3, RZ, 0x1f, R27 ;  /* 0x0000001fff038819 */ /* 0x000fe4000001141b */
[----:B------:R-:W-:Y:S02]  /*23e0*/  @!P0 LOP3.LUT R5, R5, R26, RZ, 0x3c, !PT ;  /* 0x0000001a05058212 */ /* 0x000fe400078e3cff */
[----:B------:R-:W-:Y:S02]  /*23f0*/  @!P0 LOP3.LUT R4, R4, R27, RZ, 0x3c, !PT ;  /* 0x0000001b04048212 */ /* 0x000fe400078e3cff */
[----:B------:R-:W-:Y:S02]  /*2400*/  @!P0 LOP3.LUT R13, R13, R0, RZ, 0x3c, !PT ;  /* 0x000000000d0d8212 */ /* 0x000fe400078e3cff */
[----:B------:R-:W-:-:S07]  /*2410*/  @!P0 LOP3.LUT R12, R12, R3, RZ, 0x3c, !PT ;  /* 0x000000030c0c8212 */ /* 0x000fce00078e3cff */
.L_x_2404:
[----:B------:R-:W-:Y:S05]  /*2420*/  BSYNC.RECONVERGENT B0 ;  /* 0x0000000000007941 */ /* 0x000fea0003800200 */
.L_x_2403:
        /* <DEDUP_REMOVED lines=9> */
.L_x_2397:
        /* <DEDUP_REMOVED lines=37> */
.L_x_2408:
        /* <DEDUP_REMOVED lines=12> */
[----:B------:R-:W2:Y:S02]  /*27d0*/  LDG.E.64 R26, desc[UR36][R26.64] ;  /* 0x000000241a1a7981 */ /* 0x000ea4000c1e1b00 */
[----:B------:R-:W-:Y:S01]  /*27e0*/  SHF.R.U32.HI R21, RZ, 0x1, R14 ;  /* 0x00000001ff157819 */ /* 0x000fe2000001160e */
[--C-:B------:R-:W-:Y:S02]  /*27f0*/  IMAD.WIDE.U32 R14, R15, 0x8, R24.reuse ;  /* 0x000000080f0e7825 */ /* 0x100fe400078e0018 */
[----:B------:R-:W3:Y:S02]  /*2800*/  LDG.E.64 R28, desc[UR36][R28.64] ;  /* 0x000000241c1c7981 */ /* 0x000ee4000c1e1b00 */
[----:B------:R-:W-:-:S02]  /*2810*/  IMAD.WIDE.U32 R20, R21, 0x8, R24 ;  /* 0x0000000815147825 */ /* 0x000fc400078e0018 */
[----:B------:R-:W4:Y:S04]  /*2820*/  LDG.E.64 R14, desc[UR36][R14.64] ;  /* 0x000000240e0e7981 */ /* 0x000f28000c1e1b00 */
[----:B------:R-:W5:Y:S01]  /*2830*/  LDG.E.64 R20, desc[UR36][R20.64] ;  /* 0x0000002414147981 */ /* 0x000f62000c1e1b00 */
[----:B------:R-:W-:-:S04]  /*2840*/  IMAD.IADD R4, R4, 0x1, R3 ;  /* 0x0000000104047824 */ /* 0x000fc800078e0203 */
[----:B------:R-:W-:-:S05]  /*2850*/  IMAD R37, R3, 0x3, R4 ;  /* 0x0000000303257824 */ /* 0x000fca00078e0204 */
[----:B------:R-:W-:Y:S02]  /*2860*/  ISETP.GE.U32.AND P0, PT, R37, R40, PT ;  /* 0x000000282500720c */ /* 0x000fe40003f06070 */
[----:B--2---:R-:W-:Y:S02]  /*2870*/  SHF.R.S32.HI R36, RZ, 0x1f, R26 ;  /* 0x0000001fff247819 */ /* 0x004fe4000001141a */
[----:B------:R-:W-:Y:S02]  /*2880*/  SHF.R.S32.HI R37, RZ, 0x1f, R27 ;  /* 0x0000001fff257819 */ /* 0x000fe4000001141b */
[----:B------:R-:W-:Y:S02]  /*2890*/  LOP3.LUT R35, R35, R36, RZ, 0x3c, !PT ;  /* 0x0000002423237212 */ /* 0x000fe400078e3cff */
[----:B---3--:R-:W-:Y:S02]  /*28a0*/  SHF.R.S32.HI R39, RZ, 0x1f, R28 ;  /* 0x0000001fff277819 */ /* 0x008fe4000001141c */
[----:B------:R-:W-:-:S02]  /*28b0*/  SHF.R.S32.HI R38, RZ, 0x1f, R29 ;  /* 0x0000001fff267819 */ /* 0x000fc4000001141d */
[----:B------:R-:W-:Y:S02]  /*28c0*/  LOP3.LUT R34, R34, R37, RZ, 0x3c, !PT ;  /* 0x0000002522227212 */ /* 0x000fe400078e3cff */
[----:B------:R-:W-:Y:S02]  /*28d0*/  LOP3.LUT R32, R32, R39, RZ, 0x3c, !PT ;  /* 0x0000002720207212 */ /* 0x000fe400078e3cff */
[----:B------:R-:W-:Y:S02]  /*28e0*/  LOP3.LUT R33, R33, R38, RZ, 0x3c, !PT ;  /* 0x0000002621217212 */ /* 0x000fe400078e3cff */
[----:B----4-:R-:W-:Y:S02]  /*28f0*/  SHF.R.S32.HI R36, RZ, 0x1f, R14 ;  /* 0x0000001fff247819 */ /* 0x010fe4000001140e */
[----:B------:R-:W-:Y:S02]  /*2900*/  SHF.R.S32.HI R37, RZ, 0x1f, R15 ;  /* 0x0000001fff257819 */ /* 0x000fe4000001140f */
[----:B-----5:R-:W-:-:S02]  /*2910*/  SHF.R.S32.HI R39, RZ, 0x1f, R20 ;  /* 0x0000001fff277819 */ /* 0x020fc40000011414 */
[----:B------:R-:W-:Y:S02]  /*2920*/  SHF.R.S32.HI R38, RZ, 0x1f, R21 ;  /* 0x0000001fff267819 */ /* 0x000fe40000011415 */
        /* <DEDUP_REMOVED lines=14> */
.L_x_2407:
[----:B------:R-:W-:Y:S05]  /*2a10*/  BSYNC.RECONVERGENT B0 ;  /* 0x0000000000007941 */ /* 0x000fea0003800200 */
.L_x_2406:
[----:B------:R-:W-:Y:S01]  /*2a20*/  ISETP.GE.U32.AND P0, PT, R4, R40, PT ;  /* 0x000000280400720c */ /* 0x000fe20003f06070 */
[----:B------:R-:W-:-:S12]  /*2a30*/  BSSY.RECONVERGENT B0, `(.L_x_2409) ;  /* 0x000001a000007945 */ /* 0x000fd80003800200 */
        /* <DEDUP_REMOVED lines=25> */
.L_x_2410:
[----:B------:R-:W-:Y:S05]  /*2bd0*/  BSYNC.RECONVERGENT B0 ;  /* 0x0000000000007941 */ /* 0x000fea0003800200 */
.L_x_2409:
[----:B------:R-:W-:Y:S04]  /*2be0*/  BSSY.RECONVERGENT B0, `(.L_x_2411) ;  /* 0x0000022000007945 */ /* 0x000fe80003800200 */
[----:B------:R-:W-:Y:S05]  /*2bf0*/  @P0 BRA `(.L_x_2412) ;  /* 0x0000000000800947 */ /* 0x000fea0003800000 */
[----:B------:R-:W-:Y:S01]  /*2c00*/  IMAD.IADD R4, R4, 0x1, R3 ;  /* 0x0000000104047824 */ /* 0x000fe200078e0203 */
[----:B-----5:R-:W-:Y:S02]  /*2c10*/  SHF.R.S32.HI R0, RZ, 0x1f, R26 ;  /* 0x0000001fff007819 */ /* 0x020fe4000001141a */
[----:B-1----:R-:W-:Y:S02]  /*2c20*/  SHF.R.S32.HI R25, RZ, 0x1f, R27 ;  /* 0x0000001fff197819 */ /* 0x002fe4000001141b */
        /* <DEDUP_REMOVED lines=14> */
[----:B------:R-:W-:Y:S05]  /*2d10*/  @P0 BRA `(.L_x_2412) ;  /* 0x0000000000380947 */ /* 0x000fea0003800000 */
[----:B------:R-:W-:Y:S01]  /*2d20*/  IMAD.IADD R3, R4, 0x1, R3 ;  /* 0x0000000104037824 */ /* 0x000fe200078e0203 */
[----:B------:R-:W-:Y:S02]  /*2d30*/  SHF.R.S32.HI R0, RZ, 0x1f, R14 ;  /* 0x0000001fff007819 */ /* 0x000fe4000001140e */
[----:B------:R-:W-:Y:S02]  /*2d40*/  LOP3.LUT R7, R7, R14, RZ, 0x3c, !PT ;  /* 0x0000000e07077212 */ /* 0x000fe400078e3cff */
[----:B------:R-:W-:Y:S02]  /*2d50*/  ISETP.GE.U32.AND P0, PT, R3, R40, PT ;  /* 0x000000280300720c */ /* 0x000fe40003f06070 */
[----:B------:R-:W-:Y:S02]  /*2d60*/  SHF.R.S32.HI R3, RZ, 0x1f, R15 ;  /* 0x0000001fff037819 */ /* 0x000fe4000001140f */
[----:B------:R-:W-:Y:S02]  /*2d70*/  LOP3.LUT R31, R31, R0, RZ, 0x3c, !PT ;  /* 0x000000001f1f7212 */ /* 0x000fe400078e3cff */
[----:B------:R-:W-:-:S02]  /*2d80*/  LOP3.LUT R30, R30, R3, RZ, 0x3c, !PT ;  /* 0x000000031e1e7212 */ /* 0x000fc400078e3cff */
[----:B------:R-:W-:-:S05]  /*2d90*/  LOP3.LUT R8, R8, R15, RZ, 0x3c, !PT ;  /* 0x0000000f08087212 */ /* 0x000fca00078e3cff */
[----:B------:R-:W-:Y:S02]  /*2da0*/  @!P0 SHF.R.S32.HI R3, RZ, 0x1f, R20 ;  /* 0x0000001fff038819 */ /* 0x000fe40000011414 */
[----:B------:R-:W-:Y:S02]  /*2db0*/  @!P0 SHF.R.S32.HI R0, RZ, 0x1f, R21 ;  /* 0x0000001fff008819 */ /* 0x000fe40000011415 */
[----:B------:R-:W-:Y:S02]  /*2dc0*/  @!P0 LOP3.LUT R5, R5, R20, RZ, 0x3c, !PT ;  /* 0x0000001405058212 */ /* 0x000fe400078e3cff */
[----:B------:R-:W-:Y:S02]  /*2dd0*/  @!P0 LOP3.LUT R6, R6, R21, RZ, 0x3c, !PT ;  /* 0x0000001506068212 */ /* 0x000fe400078e3cff */
[----:B------:R-:W-:Y:S02]  /*2de0*/  @!P0 LOP3.LUT R18, R18, R3, RZ, 0x3c, !PT ;  /* 0x0000000312128212 */ /* 0x000fe400078e3cff */
[----:B------:R-:W-:-:S07]  /*2df0*/  @!P0 LOP3.LUT R13, R13, R0, RZ, 0x3c, !PT ;  /* 0x000000000d0d8212 */ /* 0x000fce00078e3cff */
.L_x_2412:
[----:B------:R-:W-:Y:S05]  /*2e00*/  BSYNC.RECONVERGENT B0 ;  /* 0x0000000000007941 */ /* 0x000fea0003800200 */
.L_x_2411:
        /* <DEDUP_REMOVED lines=9> */
.L_x_2405:
        /* <DEDUP_REMOVED lines=41> */
.L_x_2420:
        /* <DEDUP_REMOVED lines=305> */
.L_x_2416:
        /* <DEDUP_REMOVED lines=241> */
.L_x_2417:
        /* <DEDUP_REMOVED lines=241> */
.L_x_2418:
[----:B------:R-:W-:-:S04]  /*6260*/  LOP3.LUT R25, R40, 0xfffffff8, RZ, 0xc0, !PT ;  /* 0xfffffff828197812 */ /* 0x000fc800078ec0ff */
[----:B------:R-:W-:-:S05]  /*6270*/  IADD3 R24, P1, PT, R25, R36, RZ ;  /* 0x0000002419187210 */ /* 0x000fca0007f3e0ff */
[----:B------:R-:W-:-:S06]  /*6280*/  IMAD.X R25, RZ, RZ, R37, P1 ;  /* 0x000000ffff197224 */ /* 0x000fcc00008e0625 */
[----:B------:R-:W5:Y:S01]  /*6290*/  LDG.E.64 R24, desc[UR36][R24.64] ;  /* 0x0000002418187981 */ /* 0x000f62000c1e1b00 */
        /* <DEDUP_REMOVED lines=237> */
.L_x_2419:
[----:B------:R-:W-:-:S04]  /*7170*/  LOP3.LUT R31, R40, 0xfffffff8, RZ, 0xc0, !PT ;  /* 0xfffffff8281f7812 */ /* 0x000fc800078ec0ff */
[----:B------:R-:W-:-:S04]  /*7180*/  IADD3 R30, P1, PT, R31, R36, RZ ;  /* 0x000000241f1e7210 */ /* 0x000fc80007f3e0ff */
[----:B------:R-:W-:-:S06]  /*7190*/  IADD3.X R31, PT, PT, RZ, R37, RZ, P1, !PT ;  /* 0x00000025ff1f7210 */ /* 0x000fcc0000ffe4ff */
[----:B------:R-:W5:Y:S03]  /*71a0*/  LDG.E.64 R30, desc[UR36][R30.64] ;  /* 0x000000241e1e7981 */ /* 0x000f66000c1e1b00 */
.L_x_2415:
[----:B------:R-:W2:Y:S01]  /*71b0*/  LDCU UR5, c[0x0][0x394] ;  /* 0x00007280ff0577ac */ /* 0x000ea20008000800 */
[----:B-----5:R-:W-:Y:S02]  /*71c0*/  SHF.R.S32.HI R38, RZ, 0x1f, R29 ;  /* 0x0000001fff267819 */ /* 0x020fe4000001141d */
[----:B------:R-:W-:Y:S02]  /*71d0*/  SHF.R.S32.HI R39, RZ, 0x1f, R28 ;  /* 0x0000001fff277819 */ /* 0x000fe4000001141c */
[----:B------:R-:W-:Y:S01]  /*71e0*/  LOP3.LUT R15, R15, R38, RZ, 0x3c, !PT ;  /* 0x000000260f0f7212 */ /* 0x000fe200078e3cff */
[----:B-1----:R-:W-:Y:S01]  /*71f0*/  IMAD.U32 R38, RZ, RZ, UR4 ;  /* 0x00000004ff267e24 */ /* 0x002fe2000f8e00ff */
[----:B------:R-:W-:Y:S02]  /*7200*/  LOP3.LUT R18, R18, R39, RZ, 0x3c, !PT ;  /* 0x0000002712127212 */ /* 0x000fe400078e3cff */
[----:B------:R-:W-:Y:S02]  /*7210*/  SHF.R.S32.HI R40, RZ, 0x1f, R26 ;  /* 0x0000001fff287819 */ /* 0x000fe4000001141a */
[----:B------:R-:W-:-:S02]  /*7220*/  SHF.R.S32.HI R39, RZ, 0x1f, R27 ;  /* 0x0000001fff277819 */ /* 0x000fc4000001141b */
[----:B------:R-:W-:Y:S02]  /*7230*/  LEA R33, R38, R33, 0x2 ;  /* 0x0000002126217211 */ /* 0x000fe400078e10ff */
[----:B------:R-:W-:Y:S02]  /*7240*/  LOP3.LUT R13, R13, R40, RZ, 0x3c, !PT ;  /* 0x000000280d0d7212 */ /* 0x000fe400078e3cff */
[----:B------:R-:W-:Y:S01]  /*7250*/  LOP3.LUT R14, R14, R39, RZ, 0x3c, !PT ;  /* 0x000000270e0e7212 */ /* 0x000fe200078e3cff */
[----:B------:R-:W-:Y:S01]  /*7260*/  IMAD R39, R38, 0x3, R33 ;  /* 0x0000000326277824 */ /* 0x000fe200078e0221 */
[----:B------:R-:W-:Y:S01]  /*7270*/  SHF.R.S32.HI R41, RZ, 0x1f, R24 ;  /* 0x0000001fff297819 */ /* 0x000fe20000011418 */
[----:B--2---:R-:W-:Y:S01]  /*7280*/  IMAD.U32 R40, RZ, RZ, UR5 ;  /* 0x00000005ff287e24 */ /* 0x004fe2000f8e00ff */
[----:B------:R-:W-:Y:S02]  /*7290*/  SHF.R.S32.HI R42, RZ, 0x1f, R25 ;  /* 0x0000001fff2a7819 */ /* 0x000fe40000011419 */
[----:B------:R-:W-:-:S02]  /*72a0*/  LOP3.LUT R12, R12, R41, RZ, 0x3c, !PT ;  /* 0x000000290c0c7212 */ /* 0x000fc400078e3cff */
[----:B------:R-:W-:Y:S02]  /*72b0*/  ISETP.GE.U32.AND P1, PT, R39, R40, PT ;  /* 0x000000282700720c */ /* 0x000fe40003f26070 */
[----:B------:R-:W-:Y:S02]  /*72c0*/  SHF.R.S32.HI R41, RZ, 0x1f, R30 ;  /* 0x0000001fff297819 */ /* 0x000fe4000001141e */
[----:B------:R-:W-:Y:S02]  /*72d0*/  SHF.R.S32.HI R44, RZ, 0x1f, R31 ;  /* 0x0000001fff2c7819 */ /* 0x000fe4000001141f */
        /* <DEDUP_REMOVED lines=10> */
[----:B------:R-:W-:Y:S01]  /*7380*/  LOP3.LUT R0, R0, R31, RZ, 0x3c, !PT ;  /* 0x0000001f00007212 */ /* 0x000fe200078e3cff */
[----:B------:R-:W-:Y:S06]  /*7390*/  @!P1 BRA `(.L_x_2420) ;  /* 0xffffffbc00649947 */ /* 0x000fec000383ffff */
.L_x_2414:
[----:B0-----:R-:W-:Y:S05]  /*73a0*/  BSYNC.RECONVERGENT B0 ;  /* 0x0000000000007941 */ /* 0x001fea0003800200 */
.L_x_2413:
[----:B------:R-:W-:Y:S01]  /*73b0*/  ISETP.GE.U32.AND P0, PT, R33, R40, PT ;  /* 0x000000282100720c */ /* 0x000fe20003f06070 */
[----:B------:R-:W-:-:S12]  /*73c0*/  BSSY.RECONVERGENT B0, `(.L_x_2421) ;  /* 0x0000474000007945 */ /* 0x000fd80003800200 */
        /* <DEDUP_REMOVED lines=282> */
.L_x_2424:
[----:B------:R-:W-:Y:S01]  /*8570*/  SHF.R.U32.HI R20, RZ, 0x3, R35 ;  /* 0x00000003ff147819 */ /* 0x000fe20000011623 */
[----:B------:R-:W-:-:S07]  /*8580*/  IMAD.MOV.U32 R21, RZ, RZ, RZ ;  /* 0x000000ffff157224 */ /* 0x000fce00078e00ff */
.L_x_2423:
[----:B------:R-:W0:Y:S02]  /*8590*/  LDCU.64 UR4, c[0x0][0x760] ;  /* 0x0000ec00ff0477ac */ /* 0x000e240008000a00 */
[----:B0-----:R-:W-:-:S04]  /*85a0*/  IADD3 R41, P1, PT, R34, UR4, RZ ;  /* 0x0000000422297c10 */ /* 0x001fc8000ff3e0ff */
[----:B------:R-:W-:Y:S02]  /*85b0*/  IADD3.X R39, PT, PT, RZ, UR5, RZ, P1, !PT ;  /* 0x00000005ff277c10 */ /* 0x000fe40008ffe4ff */
        /* <DEDUP_REMOVED lines=281> */
.L_x_2426:
[----:B------:R-:W-:Y:S02]  /*9750*/  SHF.R.U32.HI R42, RZ, 0x3, R42 ;  /* 0x00000003ff2a7819 */ /* 0x000fe4000001162a */
[----:B------:R-:W-:-:S07]  /*9760*/  MOV R43, RZ ;  /* 0x000000ff002b7202 */ /* 0x000fce0000000f00 */
.L_x_2425:
        /* <DEDUP_REMOVED lines=281> */
.L_x_2428:
[----:B------:R-:W-:Y:S02]  /*a900*/  SHF.R.U32.HI R42, RZ, 0x3, R42 ;  /* 0x00000003ff2a7819 */ /* 0x000fe4000001162a */
[----:B------:R-:W-:-:S07]  /*a910*/  MOV R43, RZ ;  /* 0x000000ff002b7202 */ /* 0x000fce0000000f00 */
.L_x_2427:
        /* <DEDUP_REMOVED lines=281> */
.L_x_2430:
[----:B------:R-:W-:Y:S02]  /*bab0*/  SHF.R.U32.HI R34, RZ, 0x3, R34 ;  /* 0x00000003ff227819 */ /* 0x000fe40000011622 */
[----:B------:R-:W-:-:S07]  /*bac0*/  MOV R35, RZ ;  /* 0x000000ff00237202 */ /* 0x000fce0000000f00 */
.L_x_2429:
[----:B------:R-:W-:-:S04]  /*bad0*/  LEA R30, P0, R34, R41, 0x3 ;  /* 0x00000029221e7211 */ /* 0x000fc800078018ff */
[----:B------:R-:W-:-:S06]  /*bae0*/  LEA.HI.X R31, R34, R39, R35, 0x3, P0 ;  /* 0x00000027221f7211 */ /* 0x000fcc00000f1c23 */
[----:B------:R-:W5:Y:S03]  /*baf0*/  LDG.E.64 R30, desc[UR36][R30.64] ;  /* 0x000000241e1e7981 */ /* 0x000f66000c1e1b00 */
.L_x_2422:
[----:B------:R-:W-:Y:S05]  /*bb00*/  BSYNC.RECONVERGENT B0 ;  /* 0x0000000000007941 */ /* 0x000fea0003800200 */
.L_x_2421:
[----:B------:R-:W-:Y:S01]  /*bb10*/  ISETP.GE.U32.AND P0, PT, R33, R40, PT ;  /* 0x000000282100720c */ /* 0x000fe20003f06070 */
[----:B------:R-:W-:-:S12]  /*bb20*/  BSSY.RECONVERGENT B0, `(.L_x_2431) ;  /* 0x0000022000007945 */ /* 0x000fd80003800200 */
[----:B------:R-:W-:Y:S05]  /*bb30*/  @P0 BRA `(.L_x_2432) ;  /* 0x0000000000800947 */ /* 0x000fea0003800000 */
[----:B------:R-:W-:Y:S01]  /*bb40*/  IMAD.IADD R33, R33, 0x1, R38 ;  /* 0x0000000121217824 */ /* 0x000fe200078e0226 */
[----:B-----5:R-:W-:Y:S02]  /*bb50*/  SHF.R.S32.HI R21, RZ, 0x1f, R28 ;  /* 0x0000001fff157819 */ /* 0x020fe4000001141c */
        /* <DEDUP_REMOVED lines=30> */
.L_x_2432:
[----:B------:R-:W-:Y:S05]  /*bd40*/  BSYNC.RECONVERGENT B0 ;  /* 0x0000000000007941 */ /* 0x000fea0003800200 */
.L_x_2431:
        /* <DEDUP_REMOVED lines=8> */
.L_x_2385:
[----:B------:R-:W-:Y:S05]  /*bdd0*/  BSYNC.RECONVERGENT B6 ;  /* 0x0000000000067941 */ /* 0x000fea0003800200 */
.L_x_2384:
[----:B------:R-:W2:Y:S02]  /*bde0*/  LDCU UR4, c[0x0][0x3ac] ;  /* 0x00007580ff0477ac */ /* 0x000ea40008000800 */
[----:B--2---:R-:W-:-:S09]  /*bdf0*/  UISETP.NE.AND UP0, UPT, UR4, URZ, UPT ;  /* 0x000000ff0400728c */ /* 0x004fd2000bf05270 */
[----:B------:R-:W-:Y:S05]  /*be00*/  BRA.U !UP0, `(.L_x_2433) ;  /* 0x0000000108a07547 */ /* 0x000fea000b800000 */
[----:B------:R-:W2:Y:S01]  /*be10*/  S2R R11, SR_CgaCtaId ;  /* 0x00000000000b7919 */ /* 0x000ea20000008800 */
[----:B------:R-:W3:Y:S01]  /*be20*/  LDC R10, c[0x0][0x360] ;  /* 0x0000d800ff0a7b82 */ /* 0x000ee20000000800 */
[----:B------:R-:W-:Y:S01]  /*be30*/  MOV R0, 0x400 ;  /* 0x0000040000007802 */ /* 0x000fe20000000f00 */
[----:B------:R-:W-:Y:S01]  /*be40*/  IMAD.MOV.U32 R5, RZ, RZ, R3 ;  /* 0x000000ffff057224 */ /* 0x000fe200078e0003 */
[----:B------:R-:W-:Y:S01]  /*be50*/  MOV R6, R18 ;  /* 0x0000001200067202 */ /* 0x000fe20000000f00 */
[----:B------:R-:W-:Y:S01]  /*be60*/  IMAD.MOV.U32 R7, RZ, RZ, R9 ;  /* 0x000000ffff077224 */ /* 0x000fe200078e0009 */
[----:B------:R-:W-:-:S03]  /*be70*/  IADD3 R4, PT, PT, R0, 0x10, RZ ;  /* 0x0000001000047810 */ /* 0x000fc60007ffe0ff */
[----:B------:R-:W4:Y:S01]  /*be80*/  LDC R12, c[0x0][0x364] ;  /* 0x0000d900ff0c7b82 */ /* 0x000f220000000800 */
[----:B---3--:R-:W-:Y:S01]  /*be90*/  IMAD R0, R16, R10, R19 ;  /* 0x0000000a10007224 */ /* 0x008fe200078e0213 */
[----:B--2---:R-:W-:Y:S02]  /*bea0*/  LEA R11, R11, R4, 0x18 ;  /* 0x000000040b0b7211 */ /* 0x004fe400078ec0ff */
[----:B------:R-:W-:Y:S02]  /*beb0*/  MOV R4, R8 ;  /* 0x0000000800047202 */ /* 0x000fe40000000f00 */
[----:B----4-:R-:W-:Y:S01]  /*bec0*/  ISETP.GE.U32.AND P0, PT, R12, 0x2, PT ;  /* 0x000000020c00780c */ /* 0x010fe20003f06070 */
[----:B------:R-:W-:-:S05]  /*bed0*/  IMAD R13, R0, 0x10, R11 ;  /* 0x00000010000d7824 */ /* 0x000fca00078e020b */
[----:B------:R2:W-:Y:S07]  /*bee0*/  STS.128 [R13], R4 ;  /* 0x000000040d007388 */ /* 0x0005ee0000000c00 */
[----:B------:R-:W-:Y:S05]  /*bef0*/  @!P0 BRA `(.L_x_2433) ;  /* 0x0000000000648947 */ /* 0x000fea0003800000 */
[----:B------:R-:W-:-:S07]  /*bf00*/  MOV R0, R12 ;  /* 0x0000000c00007202 */ /* 0x000fce0000000f00 */
.L_x_2436:
[----:B-----5:R-:W-:Y:S01]  /*bf10*/  SHF.R.U32.HI R15, RZ, 0x1, R0 ;  /* 0x00000001ff0f7819 */ /* 0x020fe20000011600 */
[----:B------:R-:W-:Y:S05]  /*bf20*/  WARPSYNC.ALL ;  /* 0x0000000000007948 */ /* 0x000fea0003800000 */
[----:B--2---:R-:W-:Y:S01]  /*bf30*/  IMAD.IADD R5, R15, 0x1, R16 ;  /* 0x000000010f057824 */ /* 0x004fe200078e0210 */
        /* <DEDUP_REMOVED lines=18> */
.L_x_2435:
[----:B------:R-:W-:Y:S05]  /*c060*/  BSYNC.RECONVERGENT B0 ;  /* 0x0000000000007941 */ /* 0x000fea0003800200 */
.L_x_2434:
[----:B------:R-:W-:Y:S01]  /*c070*/  IMAD.MOV.U32 R0, RZ, RZ, R15 ;  /* 0x000000ffff007224 */ /* 0x000fe200078e000f */
[----:B------:R-:W-:Y:S06]  /*c080*/  @P1 BRA `(.L_x_2436) ;  /* 0xfffffffc00a01947 */ /* 0x000fec000383ffff */
.L_x_2433:
[----:B------:R-:W3:Y:S02]  /*c090*/  LDCU UR4, c[0x0][0x3a8] ;  /* 0x00007500ff0477ac */ /* 0x000ee40008000800 */
[----:B---3--:R-:W-:-:S09]  /*c0a0*/  UISETP.NE.AND UP0, UPT, UR4, URZ, UPT ;  /* 0x000000ff0400728c */ /* 0x008fd2000bf05270 */
[----:B------:R-:W-:Y:S05]  /*c0b0*/  BRA.U !UP0, `(.L_x_2437) ;  /* 0x0000000108e87547 */ /* 0x000fea000b800000 */
[----:B------:R-:W3:Y:S02]  /*c0c0*/  LDC R10, c[0x0][0x360] ;  /* 0x0000d800ff0a7b82 */ /* 0x000ee40000000800 */
[----:B---3--:R-:W-:Y:S02]  /*c0d0*/  ISETP.GE.U32.AND P0, PT, R10, 0x21, PT ;  /* 0x000000210a00780c */ /* 0x008fe40003f06070 */
[----:B------:R-:W-:-:S11]  /*c0e0*/  MOV R0, R10 ;  /* 0x0000000a00007202 */ /* 0x000fd60000000f00 */
[----:B------:R-:W-:Y:S05]  /*c0f0*/  @!P0 BRA `(.L_x_2438) ;  /* 0x0000000000988947 */ /* 0x000fea0003800000 */
[----:B------:R-:W3:Y:S01]  /*c100*/  S2UR UR5, SR_CgaCtaId ;  /* 0x00000000000579c3 */ /* 0x000ee20000008800 */
[----:B------:R-:W-:Y:S01]  /*c110*/  UMOV UR4, 0x400 ;  /* 0x0000040000047882 */ /* 0x000fe20000000000 */
[----:B------:R-:W-:Y:S01]  /*c120*/  IMAD R0, R16, R10, R19 ;  /* 0x0000000a10007224 */ /* 0x000fe200078e0213 */
[----:B------:R-:W-:Y:S01]  /*c130*/  UIADD3 UR4, UPT, UPT, UR4, 0x10, URZ ;  /* 0x0000001004047890 */ /* 0x000fe2000fffe0ff */
[----:B--2---:R-:W-:Y:S01]  /*c140*/  IMAD.MOV.U32 R4, RZ, RZ, R8 ;  /* 0x000000ffff047224 */ /* 0x004fe200078e0008 */
[----:B------:R-:W-:Y:S01]  /*c150*/  MOV R5, R3 ;  /* 0x0000000300057202 */ /* 0x000fe20000000f00 */
[----:B------:R-:W-:Y:S01]  /*c160*/  IMAD.MOV.U32 R6, RZ, RZ, R18 ;  /* 0x000000ffff067224 */ /* 0x000fe200078e0012 */
[----:B------:R-:W-:Y:S02]  /*c170*/  MOV R7, R9 ;  /* 0x0000000900077202 */ /* 0x000fe40000000f00 */
[----:B------:R-:W-:Y:S01]  /*c180*/  ISETP.GE.U32.AND P0, PT, R10, 0x40, PT ;  /* 0x000000400a00780c */ /* 0x000fe20003f06070 */
[----:B---3--:R-:W-:-:S06]  /*c190*/  ULEA UR4, UR5, UR4, 0x18 ;  /* 0x0000000405047291 */ /* 0x008fcc000f8ec0ff */
[----:B------:R-:W-:Y:S01]  /*c1a0*/  LEA R11, R0, UR4, 0x4 ;  /* 0x00000004000b7c11 */ /* 0x000fe2000f8e20ff */
[----:B------:R-:W-:-:S04]  /*c1b0*/  IMAD.MOV.U32 R0, RZ, RZ, 0x20 ;  /* 0x00000020ff007424 */ /* 0x000fc800078e00ff */
[----:B------:R3:W-:Y:S01]  /*c1c0*/  STS.128 [R11], R4 ;  /* 0x000000040b007388 */ /* 0x0007e20000000c00 */
[----:B------:R-:W-:Y:S05]  /*c1d0*/  @!P0 BRA `(.L_x_2438) ;  /* 0x0000000000608947 */ /* 0x000fea0003800000 */
[----:B---3--:R-:W-:-:S07]  /*c1e0*/  MOV R4, R10 ;  /* 0x0000000a00047202 */ /* 0x008fce0000000f00 */
.L_x_2441:
        /* <DEDUP_REMOVED lines=20> */
.L_x_2440:
[----:B------:R-:W-:Y:S05]  /*c330*/  BSYNC.RECONVERGENT B0 ;  /* 0x0000000000007941 */ /* 0x000fea0003800200 */
.L_x_2439:
[----:B--2---:R-:W-:Y:S01]  /*c340*/  IMAD.MOV.U32 R4, RZ, RZ, R12 ;  /* 0x000000ffff047224 */ /* 0x004fe200078e000c */
[----:B------:R-:W-:Y:S06]  /*c350*/  @P1 BRA `(.L_x_2441) ;  /* 0xfffffffc00a41947 */ /* 0x000fec000383ffff */
.L_x_2438:
[----:B------:R-:W-:Y:S01]  /*c360*/  ISETP.GE.U32.AND P0, PT, R0, 0x2, PT ;  /* 0x000000020000780c */ /* 0x000fe20003f06070 */
[----:B------:R-:W-:Y:S05]  /*c370*/  WARPSYNC.ALL ;  /* 0x0000000000007948 */ /* 0x000fea0003800000 */
[----:B------:R-:W-:Y:S07]  /*c380*/  BAR.SYNC.DEFER_BLOCKING 0x0 ;  /* 0x0000000000007b1d */ /* 0x000fee0000010000 */
[----:B------:R-:W-:Y:S05]  /*c390*/  @!P0 BRA `(.L_x_2437) ;  /* 0x0000000000308947 */ /* 0x000fea0003800000 */
[----:B--23--:R-:W-:-:S07]  /*c3a0*/  HFMA2 R5, -RZ, RZ, 0, 5.9604644775390625e-08 ;  /* 0x00000001ff057431 */ /* 0x00cfce00000001ff */
.L_x_2442:
[----:B------:R-:W2:Y:S04]  /*c3b0*/  SHFL.DOWN PT, R4, R3, R5, 0x1f ;  /* 0x08001f0503047589 */ /* 0x000ea800000e0000 */
[----:B------:R-:W3:Y:S04]  /*c3c0*/  SHFL.DOWN PT, R7, R8, R5, 0x1f ;  /* 0x08001f0508077589 */ /* 0x000ee800000e0000 */
[----:B------:R-:W4:Y:S04]  /*c3d0*/  SHFL.DOWN PT, R6, R9, R5, 0x1f ;  /* 0x08001f0509067589 */ /* 0x000f2800000e0000 */
[----:B------:R0:W1:Y:S02]  /*c3e0*/  SHFL.DOWN PT, R11, R18, R5, 0x1f ;  /* 0x08001f05120b7589 */ /* 0x00006400000e0000 */
[----:B0-----:R-:W-:Y:S01]  /*c3f0*/  IMAD.SHL.U32 R5, R5, 0x2, RZ ;  /* 0x0000000205057824 */ /* 0x001fe200078e00ff */
[----:B--2---:R-:W-:-:S04]  /*c400*/  LOP3.LUT R3, R3, R4, RZ, 0x3c, !PT ;  /* 0x0000000403037212 */ /* 0x004fc800078e3cff */
[----:B------:R-:W-:Y:S02]  /*c410*/  ISETP.GE.AND P0, PT, R5, R0, PT ;  /* 0x000000000500720c */ /* 0x000fe40003f06270 */
[----:B---3--:R-:W-:Y:S02]  /*c420*/  LOP3.LUT R8, R8, R7, RZ, 0x3c, !PT ;  /* 0x0000000708087212 */ /* 0x008fe400078e3cff */
[----:B----4-:R-:W-:Y:S02]  /*c430*/  LOP3.LUT R9, R9, R6, RZ, 0x3c, !PT ;  /* 0x0000000609097212 */ /* 0x010fe400078e3cff */
[----:B-1----:R-:W-:-:S07]  /*c440*/  LOP3.LUT R18, R18, R11, RZ, 0x3c, !PT ;  /* 0x0000000b12127212 */ /* 0x002fce00078e3cff */
[----:B------:R-:W-:Y:S05]  /*c450*/  @!P0 BRA `(.L_x_2442) ;  /* 0xfffffffc00d48947 */ /* 0x000fea000383ffff */
.L_x_2437:
[----:B------:R-:W4:Y:S01]  /*c460*/  LDCU UR6, c[0x0][0x564] ;  /* 0x0000ac80ff0677ac */ /* 0x000f220008000800 */
[----:B-1---5:R-:W-:Y:S01]  /*c470*/  MOV R25, RZ ;  /* 0x000000ff00197202 */ /* 0x022fe20000000f00 */
[----:B----4-:R-:W-:-:S04]  /*c480*/  UIADD3 UR5, UPT, UPT, UR6, -0x1, URZ ;  /* 0xffffffff06057890 */ /* 0x010fc8000fffe0ff */
[----:B------:R-:W-:-:S04]  /*c490*/  UISETP.LT.U32.AND UP0, UPT, UR5, 0x18, UPT ;  /* 0x000000180500788c */ /* 0x000fc8000bf01070 */
[----:B------:R-:W-:Y:S02]  /*c4a0*/  USEL UR4, UR5, 0x18, UP0 ;  /* 0x0000001805047887 */ /* 0x000fe40008000000 */
[----:B------:R-:W-:Y:S02]  /*c4b0*/  UISETP.NE.AND UP0, UPT, UR6, URZ, UPT ;  /* 0x000000ff0600728c */ /* 0x000fe4000bf05270 */
[----:B------:R-:W-:-:S07]  /*c4c0*/  UIADD3 UR4, UPT, UPT, UR4, 0x1, URZ ;  /* 0x0000000104047890 */ /* 0x000fce000fffe0ff */
[----:B------:R-:W-:Y:S05]  /*c4d0*/  BRA.U !UP0, `(.L_x_2443) ;  /* 0x0000001108487547 */ /* 0x000fea000b800000 */
[----:B------:R-:W1:Y:S01]  /*c4e0*/  LDCU.64 UR8, c[0x0][0x568] ;  /* 0x0000ad00ff0877ac */ /* 0x000e620008000a00 */
[----:B--23--:R-:W-:Y:S01]  /*c4f0*/  MOV R5, R23 ;  /* 0x0000001700057202 */ /* 0x00cfe20000000f00 */
[----:B------:R-:W-:Y:S01]  /*c500*/  IMAD.MOV.U32 R4, RZ, RZ, RZ ;  /* 0x000000ffff047224 */ /* 0x000fe200078e00ff */
        /* <DEDUP_REMOVED lines=271> */
.L_x_2443:
[----:B------:R-:W-:Y:S01]  /*d600*/  MOV R24, RZ ;  /* 0x000000ff00187202 */ /* 0x000fe20000000f00 */
[----:B------:R-:W-:Y:S06]  /*d610*/  BRA.U !UP0, `(.L_x_2444) ;  /* 0x0000001108487547 */ /* 0x000fec000b800000 */
[----:B------:R-:W1:Y:S01]  /*d620*/  LDCU.64 UR8, c[0x0][0x568] ;  /* 0x0000ad00ff0877ac */ /* 0x000e620008000a00 */
[----:B--23--:R-:W-:Y:S02]  /*d630*/  HFMA2 R4, -RZ, RZ, 0, 0 ;  /* 0x00000000ff047431 */ /* 0x00cfe400000001ff */
        /* <DEDUP_REMOVED lines=272> */
.L_x_2444:
[----:B--23--:R-:W1:Y:S01]  /*e740*/  LDC.64 R6, c[0x0][0x778] ;  /* 0x0001de00ff067b82 */ /* 0x00ce620000000a00 */
        /* <DEDUP_REMOVED lines=291> */
.L_x_2446:
        /* <DEDUP_REMOVED lines=276> */
.L_x_2447:
        /* <DEDUP_REMOVED lines=21> */
[----:B------:R-:W-:-:S03]  /*10c10*/  MOV R2, R8 ;  /* 0x0000000800027202 */ /* 0x000fc60000000f00 */
[----:B------:R-:W-:Y:S02]  /*10c20*/  IMAD.MOV.U32 R8, RZ, RZ, R18 ;  /* 0x000000ffff087224 */ /* 0x000fe400078e0012 */
[----:B------:R1:W-:Y:S04]  /*10c30*/  STG.E.64 desc[UR36][R6.64], R2 ;  /* 0x0000000206007986 */ /* 0x0003e8000c101b24 */
[----:B------:R1:W-:Y:S02]  /*10c40*/  STG.E.64 desc[UR36][R6.64+0x8], R8 ;  /* 0x0000080806007986 */ /* 0x0003e4000c101b24 */
.L_x_2449:
[----:B------:R-:W-:Y:S05]  /*10c50*/  BSYNC.RECONVERGENT B0 ;  /* 0x0000000000007941 */ /* 0x000fea0003800200 */
.L_x_2448:
        /* <DEDUP_REMOVED lines=35> */
.L_x_2451:
[----:B------:R-:W-:Y:S05]  /*10e90*/  BSYNC.RECONVERGENT B0 ;  /* 0x0000000000007941 */ /* 0x000fea0003800200 */
.L_x_2450:
        /* <DEDUP_REMOVED lines=20> */
[----:B-1----:R-:W-:Y:S01]  /*10fe0*/  MOV R6, UR10 ;  /* 0x0000000a00067c02 */ /* 0x002fe20008000f00 */
[----:B------:R-:W-:-:S07]  /*10ff0*/  IMAD.U32 R7, RZ, RZ, UR11 ;  /* 0x0000000bff077e24 */ /* 0x000fce000f8e00ff */
[----:B------:R-:W-:Y:S05]  /*11000*/  BRA.U !UP0, `(.L_x_2453) ;  /* 0x0000000108707547 */ /* 0x000fea000b800000 */
[----:B------:R-:W1:Y:S01]  /*11010*/  LDCU UR5, c[0x0][0x360] ;  /* 0x00006c00ff0577ac */ /* 0x000e620008000800 */
[----:B------:R-:W-:Y:S02]  /*11020*/  MOV R18, UR10 ;  /* 0x0000000a00127c02 */ /* 0x000fe40008000f00 */
        /* <DEDUP_REMOVED lines=13> */
.L_x_2456:
[----:B------:R-:W-:-:S05]  /*11100*/  IADD3 R9, PT, PT, R17, R0, RZ ;  /* 0x0000000011097210 */ /* 0x000fca0007ffe0ff */
[----:B---3--:R-:W-:-:S05]  /*11110*/  IMAD.WIDE.U32 R8, R9, 0x10, R14 ;  /* 0x0000001009087825 */ /* 0x008fca00078e000e */
        /* <DEDUP_REMOVED lines=10> */
.L_x_2455:
[----:B------:R-:W-:Y:S05]  /*111c0*/  BRA `(.L_x_2454) ;  /* 0x0000000000647947 */ /* 0x000fea0003800000 */
.L_x_2453:
[----:B------:R-:W1:Y:S01]  /*111d0*/  LDCU UR7, c[0x0][0x3a4] ;  /* 0x00007480ff0777ac */ /* 0x000e620008000800 */
[----:B------:R-:W-:Y:S02]  /*111e0*/  MOV R18, UR10 ;  /* 0x0000000a00127c02 */ /* 0x000fe40008000f00 */
[----:B------:R-:W-:Y:S02]  /*111f0*/  MOV R3, UR11 ;  /* 0x0000000b00037c02 */ /* 0x000fe40008000f00 */
[----:B-1----:R-:W-:-:S13]  /*11200*/  ISETP.GE.U32.AND P1, PT, R16, UR7, PT ;  /* 0x0000000710007c0c */ /* 0x002fda000bf26070 */
[----:B------:R-:W-:Y:S05]  /*11210*/  @P1 BRA `(.L_x_2454) ;  /* 0x0000000000501947 */ /* 0x000fea0003800000 */
[----:B------:R-:W1:Y:S01]  /*11220*/  LDCU UR5, c[0x0][0x374] ;  /* 0x00006e80ff0577ac */ /* 0x000e620008000800 */
[----:B------:R-:W2:Y:S01]  /*11230*/  LDC R20, c[0x0][0x360] ;  /* 0x0000d800ff147b82 */ /* 0x000ea20000000800 */
[----:B------:R-:W-:Y:S01]  /*11240*/  IMAD.U32 R18, RZ, RZ, UR10 ;  /* 0x0000000aff127e24 */ /* 0x000fe2000f8e00ff */
[----:B------:R-:W-:Y:S02]  /*11250*/  MOV R3, UR11 ;  /* 0x0000000b00037c02 */ /* 0x000fe40008000f00 */
[----:B------:R-:W-:-:S04]  /*11260*/  MOV R0, R16 ;  /* 0x0000001000007202 */ /* 0x000fc80000000f00 */
[----:B------:R-:W3:Y:S08]  /*11270*/  LDC.64 R14, c[0x0][0x780] ;  /* 0x0001e000ff0e7b82 */ /* 0x000ef00000000a00 */
[----:B------:R-:W4:Y:S01]  /*11280*/  LDC R21, c[0x0][0x364] ;  /* 0x0000d900ff157b82 */ /* 0x000f220000000800 */
[----:B-1----:R-:W-:-:S07]  /*11290*/  IMAD R17, R17, UR5, RZ ;  /* 0x0000000511117c24 */ /* 0x002fce000f8e02ff */
.L_x_2457:
        /* <DEDUP_REMOVED lines=12> */
.L_x_2454:
[----:B------:R-:W-:Y:S05]  /*11360*/  BSYNC.RECONVERGENT B0 ;  /* 0x0000000000007941 */ /* 0x000fea0003800200 */
.L_x_2452:
        /* <DEDUP_REMOVED lines=14> */
.L_x_2461:
        /* <DEDUP_REMOVED lines=19> */
.L_x_2460:
[----:B------:R-:W-:Y:S05]  /*11580*/  BSYNC.RECONVERGENT B0 ;  /* 0x0000000000007941 */ /* 0x000fea0003800200 */
.L_x_2459:
[----:B------:R-:W-:-:S03]  /*11590*/  UISETP.GT.U32.AND UP0, UPT, UR4, 0x3, UPT ;  /* 0x000000030400788c */ /* 0x000fc6000bf04070 */
[----:B------:R-:W-:-:S06]  /*115a0*/  UMOV UR4, UR7 ;  /* 0x0000000700047c82 */ /* 0x000fcc0008000000 */
[----:B------:R-:W-:Y:S05]  /*115b0*/  BRA.U UP0, `(.L_x_2461) ;  /* 0xfffffffd00a47547 */ /* 0x000fea000b83ffff */
.L_x_2458:
        /* <DEDUP_REMOVED lines=15> */
.L_x_2466:
[----:B------:R-:W-:Y:S01]  /*116b0*/  SHF.R.U32.HI R2, RZ, 0x1, R0 ;  /* 0x00000001ff027819 */ /* 0x000fe20000011600 */
[----:B------:R-:W-:Y:S01]  /*116c0*/  BAR.SYNC.DEFER_BLOCKING 0x0 ;  /* 0x0000000000007b1d */ /* 0x000fe20000010000 */
[----:B------:R-:W-:Y:S02]  /*116d0*/  ISETP.GT.U32.AND P2, PT, R0, 0x7f, PT ;  /* 0x0000007f0000780c */ /* 0x000fe40003f44070 */
[----:B-1-3--:R-:W-:-:S03]  /*116e0*/  IADD3 R8, PT, PT, R2, R19, RZ ;  /* 0x0000001302087210 */ /* 0x00afc60007ffe0ff */
[----:B------:R-:W-:Y:S01]  /*116f0*/  BSSY.RECONVERGENT B0, `(.L_x_2464) ;  /* 0x000000f000007945 */ /* 0x000fe20003800200 */
        /* <DEDUP_REMOVED lines=14> */
.L_x_2465:
[----:B------:R-:W-:Y:S05]  /*117e0*/  BSYNC.RECONVERGENT B0 ;  /* 0x0000000000007941 */ /* 0x000fea0003800200 */
.L_x_2464:
[----:B------:R-:W-:Y:S01]  /*117f0*/  MOV R0, R2 ;  /* 0x0000000200007202 */ /* 0x000fe20000000f00 */
[----:B------:R-:W-:Y:S06]  /*11800*/  @P2 BRA `(.L_x_2466) ;  /* 0xfffffffc00a82947 */ /* 0x000fec000383ffff */
.L_x_2463:
[----:B------:R-:W-:Y:S01]  /*11810*/  BAR.SYNC.DEFER_BLOCKING 0x0 ;  /* 0x0000000000007b1d */ /* 0x000fe20000010000 */
[----:B------:R-:W-:-:S09]  /*11820*/  UISETP.GE.U32.AND UP0, UPT, UR4, 0x2, UPT ;  /* 0x000000020400788c */ /* 0x000fd2000bf06070 */
[----:B------:R-:W-:Y:S05]  /*11830*/  BRA.U !UP0, `(.L_x_2462) ;  /* 0x0000000108307547 */ /* 0x000fea000b800000 */
[----:B------:R-:W-:-:S07]  /*11840*/  HFMA2 R0, -RZ, RZ, 0, 5.9604644775390625e-08 ;  /* 0x00000001ff007431 */ /* 0x000fce00000001ff */
.L_x_2467:
[----:B------:R-:W4:Y:S04]  /*11850*/  SHFL.DOWN PT, R2, R7, R0, 0x1f ;  /* 0x08001f0007027589 */ /* 0x000f2800000e0000 */
[----:B-123--:R-:W1:Y:S04]  /*11860*/  SHFL.DOWN PT, R9, R6, R0, 0x1f ;  /* 0x08001f0006097589 */ /* 0x00ee6800000e0000 */
[----:B------:R-:W2:Y:S04]  /*11870*/  SHFL.DOWN PT, R8, R3, R0, 0x1f ;  /* 0x08001f0003087589 */ /* 0x000ea800000e0000 */
[----:B------:R3:W5:Y:S02]  /*11880*/  SHFL.DOWN PT, R11, R18, R0, 0x1f ;  /* 0x08001f00120b7589 */ /* 0x00076400000e0000 */
[----:B---3--:R-:W-:Y:S01]  /*11890*/  IMAD.SHL.U32 R0, R0, 0x2, RZ ;  /* 0x0000000200007824 */ /* 0x008fe200078e00ff */
[----:B----4-:R-:W-:-:S04]  /*118a0*/  LOP3.LUT R7, R7, R2, RZ, 0x3c, !PT ;  /* 0x0000000207077212 */ /* 0x010fc800078e3cff */
[----:B------:R-:W-:Y:S02]  /*118b0*/  ISETP.GE.AND P1, PT, R0, UR4, PT ;  /* 0x0000000400007c0c */ /* 0x000fe4000bf26270 */
[----:B-1----:R-:W-:Y:S02]  /*118c0*/  LOP3.LUT R6, R6, R9, RZ, 0x3c, !PT ;  /* 0x0000000906067212 */ /* 0x002fe400078e3cff */
[----:B--2---:R-:W-:Y:S02]  /*118d0*/  LOP3.LUT R3, R3, R8, RZ, 0x3c, !PT ;  /* 0x0000000803037212 */ /* 0x004fe400078e3cff */
[----:B-----5:R-:W-:-:S07]  /*118e0*/  LOP3.LUT R18, R18, R11, RZ, 0x3c, !PT ;  /* 0x0000000b12127212 */ /* 0x020fce00078e3cff */
[----:B------:R-:W-:Y:S05]  /*118f0*/  @!P1 BRA `(.L_x_2467) ;  /* 0xfffffffc00d49947 */ /* 0x000fea000383ffff */
.L_x_2462:
[----:B------:R-:W-:Y:S05]  /*11900*/  @!P0 EXIT ;  /* 0x000000000000894d */ /* 0x000fea0003800000 */
[----:B------:R-:W4:Y:S02]  /*11910*/  LDCU.64 UR4, c[0x0][0x778] ;  /* 0x0000ef00ff0477ac */ /* 0x000f240008000a00 */
[----:B----4-:R-:W-:-:S04]  /*11920*/  UISETP.NE.U32.AND UP0, UPT, UR4, URZ, UPT ;  /* 0x000000ff0400728c */ /* 0x010fc8000bf05070 */
[----:B------:R-:W-:-:S09]  /*11930*/  UISETP.NE.AND.EX UP0, UPT, UR5, URZ, UPT, UP0 ;  /* 0x000000ff0500728c */ /* 0x000fd2000bf05300 */
[----:B------:R-:W-:Y:S05]  /*11940*/  BRA.U UP0, `(.L_x_2468) ;  /* 0x0000000500087547 */ /* 0x000fea000b800000 */
[----:B------:R-:W4:Y:S01]  /*11950*/  LDCU.U8 UR6, c[0x0][0x798] ;  /* 0x0000f300ff0677ac */ /* 0x000f220008000000 */
[----:B------:R-:W5:Y:S01]  /*11960*/  LDCU.64 UR4, c[0x0][0x768] ;  /* 0x0000ed00ff0477ac */ /* 0x000f620008000a00 */
[----:B----4-:R-:W-:Y:S02]  /*11970*/  ISETP.NE.AND P0, PT, RZ, UR6, PT ;  /* 0x00000006ff007c0c */ /* 0x010fe4000bf05270 */
[----:B-----5:R-:W-:Y:S02]  /*11980*/  IADD3 R12, P2, PT, R23, UR4, RZ ;  /* 0x00000004170c7c10 */ /* 0x020fe4000ff5e0ff */
[----:B-123--:R-:W-:Y:S02]  /*11990*/  IADD3 R10, P1, PT, R22, UR4, RZ ;  /* 0x00000004160a7c10 */ /* 0x00efe4000ff3e0ff */
        /* <DEDUP_REMOVED lines=21> */
[----:B-1----:R-:W-:Y:S02]  /*11af0*/  HFMA2 R12, -RZ, RZ, 0, 5.9604644775390625e-08 ;  /* 0x00000001ff0c7431 */ /* 0x002fe400000001ff */
[----:B------:R-:W-:Y:S01]  /*11b00*/  IMAD.MOV.U32 R8, RZ, RZ, 0x2ef ;  /* 0x000002efff087424 */ /* 0x000fe200078e00ff */
        /* <DEDUP_REMOVED lines=12> */
.L_x_2470:
        /* <DEDUP_REMOVED lines=19> */
.L_x_2471:
[----:B------:R-:W-:Y:S05]  /*11d00*/  BRA `(.L_x_2472) ;  /* 0x0000000000047947 */ /* 0x000fea0003800000 */
.L_x_2469:
[----:B------:R2:W-:Y:S02]  /*11d10*/  STG.E.64 desc[UR36][R12.64], R16 ;  /* 0x000000100c007986 */ /* 0x0005e4000c101b24 */
.L_x_2472:
[----:B------:R-:W3:Y:S02]  /*11d20*/  LDCU.64 UR4, c[0x0][0x768] ;  /* 0x0000ed00ff0477ac */ /* 0x000ee40008000a00 */
[----:B---3--:R-:W-:-:S04]  /*11d30*/  IADD3 R22, P0, PT, R22, UR4, RZ ;  /* 0x0000000416167c10 */ /* 0x008fc8000ff1e0ff */
[----:B------:R-:W-:-:S05]  /*11d40*/  IADD3.X R23, PT, PT, RZ, UR5, RZ, P0, !PT ;  /* 0x00000005ff177c10 */ /* 0x000fca00087fe4ff */
[----:B------:R-:W-:Y:S01]  /*11d50*/  STG.E.64 desc[UR36][R22.64], R18 ;  /* 0x0000001216007986 */ /* 0x000fe2000c101b24 */
[----:B------:R-:W-:Y:S05]  /*11d60*/  EXIT ;  /* 0x000000000000794d */ /* 0x000fea0003800000 */
.L_x_2468:
        /* <DEDUP_REMOVED lines=11> */
.L_x_2473:
[----:B------:R-:W-:Y:S01]  /*11e20*/  MOV R16, R6 ;  /* 0x0000000600107202 */ /* 0x000fe20000000f00 */
[----:B------:R-:W-:Y:S01]  /*11e30*/  IMAD.MOV.U32 R17, RZ, RZ, R7 ;  /* 0x000000ffff117224 */ /* 0x000fe200078e0007 */
[----:B------:R-:W-:Y:S01]  /*11e40*/  MOV R19, R3 ;  /* 0x0000000300137202 */ /* 0x000fe20000000f00 */
[----:B------:R-:W-:Y:S06]  /*11e50*/  BRA.U !UP0, `(.L_x_2474) ;  /* 0x0000000108c07547 */ /* 0x000fec000b800000 */
[----:B------:R-:W4:Y:S02]  /*11e60*/  LDCU UR4, c[0x0][0x79c] ;  /* 0x0000f380ff0477ac */ /* 0x000f240008000800 */
[----:B----4-:R-:W-:-:S09]  /*11e70*/  UISETP.NE.AND UP0, UPT, UR4, 0x1, UPT ;  /* 0x000000010400788c */ /* 0x010fd2000bf05270 */
[----:B------:R-:W-:Y:S05]  /*11e80*/  BRA.U !UP0, `(.L_x_2475) ;  /* 0x0000000108907547 */ /* 0x000fea000b800000 */
[----:B------:R-:W-:Y:S01]  /*11e90*/  MOV R2, 0x0 ;  /* 0x0000000000027802 */ /* 0x000fe20000000f00 */
[----:B------:R-:W4:Y:S01]  /*11ea0*/  LDCU.64 UR4, c[0x4][0x7c8] ;  /* 0x0100f900ff0477ac */ /* 0x000f220008000a00 */
[----:B-123--:R-:W-:Y:S02]  /*11eb0*/  HFMA2 R8, -RZ, RZ, 0, 4.4763088226318359375e-05 ;  /* 0x000002efff087431 */ /* 0x00efe400000001ff */
[----:B------:R-:W-:Y:S01]  /*11ec0*/  IMAD.MOV.U32 R12, RZ, RZ, 0x1 ;  /* 0x00000001ff0c7424 */ /* 0x000fe200078e00ff */
[----:B------:R1:W2:Y:S01]  /*11ed0*/  LDC.64 R14, c[0x4][R2] ;  /* 0x01000000020e7b82 */ /* 0x0002a20000000a00 */
[----:B------:R-:W3:Y:S01]  /*11ee0*/  LDCU.64 UR6, c[0x4][0x7b8] ;  /* 0x0100f700ff0677ac */ /* 0x000ee20008000a00 */
[----:B------:R-:W-:Y:S01]  /*11ef0*/  MOV R13, RZ ;  /* 0x000000ff000d7202 */ /* 0x000fe20000000f00 */
[----:B------:R-:W5:Y:S01]  /*11f00*/  LDCU.64 UR8, c[0x4][0x520] ;  /* 0x0100a400ff0877ac */ /* 0x000f620008000a00 */
[----:B----4-:R-:W-:Y:S01]  /*11f10*/  MOV R4, UR4 ;  /* 0x0000000400047c02 */ /* 0x010fe20008000f00 */
[----:B------:R-:W-:Y:S01]  /*11f20*/  IMAD.U32 R5, RZ, RZ, UR5 ;  /* 0x00000005ff057e24 */ /* 0x000fe2000f8e00ff */
[----:B---3--:R-:W-:-:S02]  /*11f30*/  MOV R6, UR6 ;  /* 0x0000000600067c02 */ /* 0x008fc40008000f00 */
[----:B------:R-:W-:Y:S01]  /*11f40*/  MOV R7, UR7 ;  /* 0x0000000700077c02 */ /* 0x000fe20008000f00 */
[----:B-----5:R-:W-:Y:S01]  /*11f50*/  IMAD.U32 R10, RZ, RZ, UR8 ;  /* 0x00000008ff0a7e24 */ /* 0x020fe2000f8e00ff */
[----:B-1----:R-:W-:-:S07]  /*11f60*/  MOV R11, UR9 ;  /* 0x00000009000b7c02 */ /* 0x002fce0008000f00 */
[----:B------:R-:W-:-:S07]  /*11f70*/  LEPC R20, `(.L_x_2476) ;  /* 0x000000001014794e */ /* 0x000fce0000000000 */
[----:B0-2---:R-:W-:Y:S05]  /*11f80*/  CALL.ABS.NOINC R14 ;  /* 0x000000000e007343 */ /* 0x005fea0003c00000 */
.L_x_2476:
        /* <DEDUP_REMOVED lines=19> */
.L_x_2477:
[----:B------:R-:W-:Y:S05]  /*120c0*/  BRA `(.L_x_2478) ;  /* 0x0000000000107947 */ /* 0x000fea0003800000 */
.L_x_2475:
[----:B------:R-:W4:Y:S02]  /*120d0*/  LDCU.64 UR4, c[0x0][0x768] ;  /* 0x0000ed00ff0477ac */ /* 0x000f240008000a00 */
[----:B----4-:R-:W-:-:S05]  /*120e0*/  IADD3 R2, P0, PT, R23, UR4, RZ ;  /* 0x0000000417027c10 */ /* 0x010fca000ff1e0ff */
[----:B------:R-:W-:-:S05]  /*120f0*/  IMAD.X R3, RZ, RZ, UR5, P0 ;  /* 0x00000005ff037e24 */ /* 0x000fca00080e06ff */
[----:B------:R4:W-:Y:S03]  /*12100*/  STG.E.64 desc[UR36][R2.64], R16 ;  /* 0x0000001002007986 */ /* 0x0009e6000c101b24 */
.L_x_2478:
[----:B------:R-:W5:Y:S02]  /*12110*/  LDCU.64 UR4, c[0x0][0x768] ;  /* 0x0000ed00ff0477ac */ /* 0x000f640008000a00 */
[----:B-----5:R-:W-:-:S04]  /*12120*/  IADD3 R22, P0, PT, R22, UR4, RZ ;  /* 0x0000000416167c10 */ /* 0x020fc8000ff1e0ff */
[----:B------:R-:W-:-:S05]  /*12130*/  IADD3.X R23, PT, PT, RZ, UR5, RZ, P0, !PT ;  /* 0x00000005ff177c10 */ /* 0x000fca00087fe4ff */
[----:B------:R-:W-:Y:S01]  /*12140*/  STG.E.64 desc[UR36][R22.64], R18 ;  /* 0x0000001216007986 */ /* 0x000fe2000c101b24 */
[----:B------:R-:W-:Y:S05]  /*12150*/  EXIT ;  /* 0x000000000000794d */ /* 0x000fea0003800000 */
.L_x_2474:
[----:B------:R-:W-:Y:S04]  /*12160*/  STG.E.64 desc[UR36][R4.64], R16 ;  /* 0x0000001004007986 */ /* 0x000fe8000c101b24 */
[----:B------:R-:W-:Y:S01]  /*12170*/  STG.E.64 desc[UR36][R4.64+0x8], R18 ;  /* 0x0000081204007986 */ /* 0x000fe2000c101b24 */
[----:B------:R-:W-:Y:S05]  /*12180*/  EXIT ;  /* 0x000000000000794d */ /* 0x000fea0003800000 */
.L_x_2445:
        /* <DEDUP_REMOVED lines=41> */
[----:B-1----:R-:W-:Y:S01]  /*12420*/  MOV R12, 0x1 ;  /* 0x00000001000c7802 */ /* 0x002fe20000000f00 */
[----:B------:R1:W3:Y:S01]  /*12430*/  LDC.64 R14, c[0x4][R2] ;  /* 0x01000000020e7b82 */ /* 0x0002e20000000a00 */
        /* <DEDUP_REMOVED lines=8> */
[----:B-1----:R-:W-:-:S07]  /*124c0*/  IMAD.U32 R11, RZ, RZ, UR9 ;  /* 0x00000009ff0b7e24 */ /* 0x002fce000f8e00ff */
[----:B------:R-:W-:-:S07]  /*124d0*/  LEPC R20, `(.L_x_2481) ;  /* 0x000000001014794e */ /* 0x000fce0000000000 */
[----:B0--3--:R-:W-:Y:S05]  /*124e0*/  CALL.ABS.NOINC R14 ;  /* 0x000000000e007343 */ /* 0x009fea0003c00000 */
.L_x_2481:
        /* <DEDUP_REMOVED lines=19> */
.L_x_2482:
[----:B------:R-:W-:Y:S05]  /*12620*/  BRA `(.L_x_2483) ;  /* 0x0000000000047947 */ /* 0x000fea0003800000 */
.L_x_2480:
[----:B------:R2:W-:Y:S02]  /*12630*/  STG.E.64 desc[UR36][R12.64], R16 ;  /* 0x000000100c007986 */ /* 0x0005e4000c101b24 */
.L_x_2483:
[----:B------:R-:W3:Y:S02]  /*12640*/  LDCU.64 UR4, c[0x0][0x768] ;  /* 0x0000ed00ff0477ac */ /* 0x000ee40008000a00 */
[----:B---3--:R-:W-:-:S04]  /*12650*/  IADD3 R24, P0, PT, R24, UR4, RZ ;  /* 0x0000000418187c10 */ /* 0x008fc8000ff1e0ff */
[----:B------:R-:W-:-:S05]  /*12660*/  IADD3.X R25, PT, PT, RZ, UR5, RZ, P0, !PT ;  /* 0x00000005ff197c10 */ /* 0x000fca00087fe4ff */
[----:B------:R-:W-:Y:S01]  /*12670*/  STG.E.64 desc[UR36][R24.64], R18 ;  /* 0x0000001218007986 */ /* 0x000fe2000c101b24 */
[----:B------:R-:W-:Y:S05]  /*12680*/  EXIT ;  /* 0x000000000000794d */ /* 0x000fea0003800000 */
.L_x_2479:
        /* <DEDUP_REMOVED lines=11> */
.L_x_2484:
        /* <DEDUP_REMOVED lines=23> */
.L_x_2487:
        /* <DEDUP_REMOVED lines=19> */
.L_x_2488:
[----:B------:R-:W-:Y:S05]  /*129e0*/  BRA `(.L_x_2489) ;  /* 0x0000000000107947 */ /* 0x000fea0003800000 */
.L_x_2486:
[----:B------:R-:W1:Y:S02]  /*129f0*/  LDCU.64 UR4, c[0x0][0x768] ;  /* 0x0000ed00ff0477ac */ /* 0x000e640008000a00 */
[----:B-1----:R-:W-:-:S04]  /*12a00*/  IADD3 R2, P0, PT, R25, UR4, RZ ;  /* 0x0000000419027c10 */ /* 0x002fc8000ff1e0ff */
[----:B------:R-:W-:-:S05]  /*12a10*/  IADD3.X R3, PT, PT, RZ, UR5, RZ, P0, !PT ;  /* 0x00000005ff037c10 */ /* 0x000fca00087fe4ff */
[----:B------:R1:W-:Y:S04]  /*12a20*/  STG.E.64 desc[UR36][R2.64], R16 ;  /* 0x0000001002007986 */ /* 0x0003e8000c101b24 */
.L_x_2489:
[----:B------:R-:W2:Y:S02]  /*12a30*/  LDCU.64 UR4, c[0x0][0x768] ;  /* 0x0000ed00ff0477ac */ /* 0x000ea40008000a00 */
[----:B--2---:R-:W-:-:S04]  /*12a40*/  IADD3 R24, P0, PT, R24, UR4, RZ ;  /* 0x0000000418187c10 */ /* 0x004fc8000ff1e0ff */
[----:B------:R-:W-:-:S05]  /*12a50*/  IADD3.X R25, PT, PT, RZ, UR5, RZ, P0, !PT ;  /* 0x00000005ff197c10 */ /* 0x000fca00087fe4ff */
[----:B------:R-:W-:Y:S01]  /*12a60*/  STG.E.64 desc[UR36][R24.64], R18 ;  /* 0x0000001218007986 */ /* 0x000fe2000c101b24 */
[----:B------:R-:W-:Y:S05]  /*12a70*/  EXIT ;  /* 0x000000000000794d */ /* 0x000fea0003800000 */
.L_x_2485:
[----:B------:R-:W-:Y:S04]  /*12a80*/  STG.E.64 desc[UR36][R4.64], R16 ;  /* 0x0000001004007986 */ /* 0x000fe8000c101b24 */
[----:B------:R-:W-:Y:S01]  /*12a90*/  STG.E.64 desc[UR36][R4.64+0x8], R18 ;  /* 0x0000081204007986 */ /* 0x000fe2000c101b24 */
[----:B------:R-:W-:Y:S05]  /*12aa0*/  EXIT ;  /* 0x000000000000794d */ /* 0x000fea0003800000 */
.L_x_2490:
        /* <DEDUP_REMOVED lines=13> */
.L_x_9976:


//--------------------- .text._ZN2at6native13reduce_kernelILi128ELi4ENS0_8ReduceOpIiNS0_14func_wrapper_tImZNS0_15xor_sum_functorIivEclERNS_14TensorIteratorEEUlmmE_EEjmLi4ELi4EEEEEvT1_ --------------------------
	.section	.text._ZN2at6native13reduce_kernelILi128ELi4ENS0_8ReduceOpIiNS0_14func_wrapper_tImZNS0_15xor_sum_functorIivEclERNS_14TensorIteratorEEUlmmE_EEjmLi4ELi4EEEEEvT1_,"ax",@progbits
	.align	128
        .global         _ZN2at6native13reduce_kernelILi128ELi4ENS0_8ReduceOpIiNS0_14func_wrapper_tImZNS0_15xor_sum_functorIivEclERNS_14TensorIteratorEEUlmmE_EEjmLi4ELi4EEEEEvT1_
        .type           _ZN2at6native13reduce_kernelILi128ELi4ENS0_8ReduceOpIiNS0_14func_wrapper_tImZNS0_15xor_sum_functorIivEclERNS_14TensorIteratorEEUlmmE_EEjmLi4ELi4EEEEEvT1_,@function
        .size           _ZN2at6native13reduce_kernelILi128ELi4ENS0_8ReduceOpIiNS0_14func_wrapper_tImZNS0_15xor_sum_functorIivEclERNS_14TensorIteratorEEUlmmE_EEjmLi4ELi4EEEEEvT1_,(.L_x_9977 - _ZN2at6native13reduce_kernelILi128ELi4ENS0_8ReduceOpIiNS0_14func_wrapper_tImZNS0_15xor_sum_functorIivEclERNS_14TensorIteratorEEUlmmE_EEjmLi4ELi4EEEEEvT1_)
        .other          _ZN2at6native13reduce_kernelILi128ELi4ENS0_8ReduceOpIiNS0_14func_wrapper_tImZNS0_15xor_sum_functorIivEclERNS_14TensorIteratorEEUlmmE_EEjmLi4ELi4EEEEEvT1_,@"STO_CUDA_ENTRY STV_DEFAULT"
_ZN2at6native13reduce_kernelILi128ELi4ENS0_8ReduceOpIiNS0_14func_wrapper_tImZNS0_15xor_sum_functorIivEclERNS_14TensorIteratorEEUlmmE_EEjmLi4ELi4EEEEEvT1_:
.text._ZN2at6native13reduce_kernelILi128ELi4ENS0_8ReduceOpIiNS0_14func_wrapper_tImZNS0_15xor_sum_functorIivEclERNS_14TensorIteratorEEUlmmE_EEjmLi4ELi4EEEEEvT1_:
        /* <DEDUP_REMOVED lines=297> */
.L_x_2491:
        /* <DEDUP_REMOVED lines=34> */
.L_x_2495:
        /* <DEDUP_REMOVED lines=36> */
.L_x_2499:
[----:B------:R-:W-:Y:S05]  /*16f0*/  BSYNC.RECONVERGENT B1 ;  /* 0x0000000000017941 */ /* 0x000fea0003800200 */
.L_x_2498:
[----:B------:R-:W0:Y:S01]  /*1700*/  LDC R3, c[0x0][0x394] ;  /* 0x0000e500ff037b82 */ /* 0x000e220000000800 */
[----:B------:R-:W-:-:S05]  /*1710*/  IADD3 R54, P0, PT, R54, 0x10, RZ ;  /* 0x0000001036367810 */ /* 0x000fca0007f1e0ff */
[----:B------:R-:W-:Y:S01]  /*1720*/  IMAD.X R55, RZ, RZ, R55, P0 ;  /* 0x000000ffff377224 */ /* 0x000fe200000e0637 */
[----:B0-----:R-:W-:-:S07]  /*1730*/  IADD3 R18, PT, PT, R64, -0x4, R3 ;  /* 0xfffffffc40127810 */ /* 0x001fce0007ffe003 */
.L_x_2497:
[----:B------:R-:W-:Y:S05]  /*1740*/  BSYNC.RECONVERGENT B0 ;  /* 0x0000000000007941 */ /* 0x000fea0003800200 */
.L_x_2496:
        /* <DEDUP_REMOVED lines=19> */
.L_x_2502:
[C---:B------:R-:W-:Y:S01]  /*1880*/  IMAD.WIDE.U32 R4, R3.reuse, 0x10, R54 ;  /* 0x0000001003047825 */ /* 0x040fe200078e0036 */
[----:B------:R-:W0:Y:S05]  /*1890*/  LDCU UR4, c[0x0][0x39c] ;  /* 0x00007380ff0477ac */ /* 0x000e2a0008000800 */
[----:B------:R-:W2:Y:S01]  /*18a0*/  LDG.E.128 R4, desc[UR36][R4.64] ;  /* 0x0000002404047981 */ /* 0x000ea2000c1e1d00 */
[----:B0-----:R-:W-:-:S05]  /*18b0*/  VIADD R3, R3, UR4 ;  /* 0x0000000403037c36 */ /* 0x001fca0008000000 */
[----:B------:R-:W-:-:S04]  /*18c0*/  LEA R9, R3, 0x3, 0x2 ;  /* 0x0000000303097811 */ /* 0x000fc800078e10ff */
[----:B------:R-:W-:Y:S02]  /*18d0*/  ISETP.GE.U32.AND P1, PT, R9, R18, PT ;  /* 0x000000120900720c */ /* 0x000fe40003f26070 */
[----:B--2---:R-:W-:Y:S02]  /*18e0*/  LOP3.LUT R13, R13, R6, RZ, 0x3c, !PT ;  /* 0x000000060d0d7212 */ /* 0x004fe400078e3cff */
        /* <DEDUP_REMOVED lines=12> */
.L_x_2501:
[----:B------:R-:W-:Y:S05]  /*19b0*/  BSYNC.RECONVERGENT B0 ;  /* 0x0000000000007941 */ /* 0x000fea0003800200 */
.L_x_2500:
        /* <DEDUP_REMOVED lines=8> */
[----:B--2---:R-:W-:Y:S02]  /*1a40*/  SHF.R.S32.HI R0, RZ, 0x1f, R54 ;  /* 0x0000001fff007819 */ /* 0x004fe40000011436 */
[----:B------:R-:W-:Y:S02]  /*1a50*/  LOP3.LUT R15, R15, R54, RZ, 0x3c, !PT ;  /* 0x000000360f0f7212 */ /* 0x000fe400078e3cff */
[----:B------:R-:W-:-:S07]  /*1a60*/  LOP3.LUT R19, R19, R0, RZ, 0x3c, !PT ;  /* 0x0000000013137212 */ /* 0x000fce00078e3cff */
.L_x_2504:
[----:B------:R-:W-:Y:S05]  /*1a70*/  BSYNC.RECONVERGENT B0 ;  /* 0x0000000000007941 */ /* 0x000fea0003800200 */
.L_x_2503:
        /* <DEDUP_REMOVED lines=10> */
.L_x_2494:
        /* <DEDUP_REMOVED lines=72> */
.L_x_2508:
[----:B------:R-:W-:Y:S01]  /*1fa0*/  SHF.R.U32.HI R25, RZ, 0x2, R53 ;  /* 0x00000002ff197819 */ /* 0x000fe20000011635 */
[----:B------:R-:W-:-:S04]  /*1fb0*/  IMAD.IADD R53, R53, 0x1, R32 ;  /* 0x0000000135357824 */ /* 0x000fc800078e0220 */
[----:B------:R-:W-:Y:S01]  /*1fc0*/  IMAD.WIDE.U32 R24, R25, 0x10, R54 ;  /* 0x0000001019187825 */ /* 0x000fe200078e0036 */
[----:B------:R-:W-:Y:S02]  /*1fd0*/  SHF.R.U32.HI R29, RZ, 0x2, R53 ;  /* 0x00000002ff1d7819 */ /* 0x000fe40000011635 */
[----:B------:R-:W-:-:S03]  /*1fe0*/  IADD3 R53, PT, PT, R53, R32, RZ ;  /* 0x0000002035357210 */ /* 0x000fc60007ffe0ff */
[----:B------:R-:W-:Y:S01]  /*1ff0*/  IMAD.WIDE.U32 R28, R29, 0x10, R54 ;  /* 0x000000101d1c7825 */ /* 0x000fe200078e0036 */
[----:B------:R-:W-:Y:S01]  /*2000*/  SHF.R.U32.HI R13, RZ, 0x2, R53 ;  /* 0x00000002ff0d7819 */ /* 0x000fe20000011635 */
[----:B------:R-:W2:Y:S02]  /*2010*/  LDG.E.128 R24, desc[UR36][R24.64] ;  /* 0x0000002418187981 */ /* 0x000ea4000c1e1d00 */
[----:B------:R-:W-:Y:S02]  /*2020*/  IMAD.IADD R53, R53, 0x1, R32 ;  /* 0x0000000135357824 */ /* 0x000fe400078e0220 */
[----:B------:R-:W-:Y:S01]  /*2030*/  IMAD.WIDE.U32 R12, R13, 0x10, R54 ;  /* 0x000000100d0c7825 */ /* 0x000fe200078e0036 */
[----:B------:R-:W3:Y:S02]  /*2040*/  LDG.E.128 R28, desc[UR36][R28.64] ;  /* 0x000000241c1c7981 */ /* 0x000ee4000c1e1d00 */
[----:B------:R-:W-:-:S03]  /*2050*/  SHF.R.U32.HI R21, RZ, 0x2, R53 ;  /* 0x00000002ff157819 */ /* 0x000fc60000011635 */
[----:B------:R-:W4:Y:S02]  /*2060*/  LDG.E.128 R12, desc[UR36][R12.64] ;  /* 0x000000240c0c7981 */ /* 0x000f24000c1e1d00 */
[----:B------:R-:W-:-:S06]  /*2070*/  IMAD.WIDE.U32 R20, R21, 0x10, R54 ;  /* 0x0000001015147825 */ /* 0x000fcc00078e0036 */
[----:B------:R-:W5:Y:S01]  /*2080*/  LDG.E.128 R20, desc[UR36][R20.64] ;  /* 0x0000002414147981 */ /* 0x000f62000c1e1d00 */
[----:B------:R-:W-:-:S05]  /*2090*/  IADD3 R53, PT, PT, R53, R32, RZ ;  /* 0x0000002035357210 */ /* 0x000fca0007ffe0ff */
[----:B------:R-:W-:-:S05]  /*20a0*/  IMAD R57, R32, 0x3, R53 ;  /* 0x0000000320397824 */ /* 0x000fca00078e0235 */
[----:B------:R-:W-:Y:S02]  /*20b0*/  ISETP.GE.U32.AND P0, PT, R57, R62, PT ;  /* 0x0000003e3900720c */ /* 0x000fe40003f06070 */
[----:B--2---:R-:W-:Y:S02]  /*20c0*/  SHF.R.S32.HI R57, RZ, 0x1f, R24 ;  /* 0x0000001fff397819 */ /* 0x004fe40000011418 */
[----:B------:R-:W-:Y:S02]  /*20d0*/  SHF.R.S32.HI R61, RZ, 0x1f, R25 ;  /* 0x0000001fff3d7819 */ /* 0x000fe40000011419 */
[----:B------:R-:W-:Y:S02]  /*20e0*/  SHF.R.S32.HI R52, RZ, 0x1f, R26 ;  /* 0x0000001fff347819 */ /* 0x000fe4000001141a */
[----:B------:R-:W-:Y:S02]  /*20f0*/  LOP3.LUT R50, R50, R57, RZ, 0x3c, !PT ;  /* 0x0000003932327212 */ /* 0x000fe400078e3cff */
[----:B------:R-:W-:-:S02]  /*2100*/  LOP3.LUT R48, R48, R61, RZ, 0x3c, !PT ;  /* 0x0000003d30307212 */ /* 0x000fc400078e3cff */
[----:B------:R-:W-:Y:S02]  /*2110*/  LOP3.LUT R47, R47, R52, RZ, 0x3c, !PT ;  /* 0x000000342f2f7212 */ /* 0x000fe400078e3cff */
[----:B---3--:R-:W-:Y:S02]  /*2120*/  SHF.R.S32.HI R57, RZ, 0x1f, R28 ;  /* 0x0000001fff397819 */ /* 0x008fe4000001141c */
[----:B------:R-:W-:Y:S02]  /*2130*/  SHF.R.S32.HI R52, RZ, 0x1f, R29 ;  /* 0x0000001fff347819 */ /* 0x000fe4000001141d */
[----:B------:R-:W-:Y:S02]  /*2140*/  SHF.R.S32.HI R61, RZ, 0x1f, R30 ;  /* 0x0000001fff3d7819 */ /* 0x000fe4000001141e */
[----:B------:R-:W-:Y:S02]  /*2150*/  SHF.R.S32.HI R56, RZ, 0x1f, R31 ;  /* 0x0000001fff387819 */ /* 0x000fe4000001141f */
[----:B------:R-:W-:-:S02]  /*2160*/  LOP3.LUT R44, R44, R57, RZ, 0x3c, !PT ;  /* 0x000000392c2c7212 */ /* 0x000fc400078e3cff */
[----:B------:R-:W-:Y:S02]  /*2170*/  LOP3.LUT R45, R45, R52, RZ, 0x3c, !PT ;  /* 0x000000342d2d7212 */ /* 0x000fe400078e3cff */
[----:B------:R-:W-:Y:S02]  /*2180*/  LOP3.LUT R42, R42, R61, RZ, 0x3c, !PT ;  /* 0x0000003d2a2a7212 */ /* 0x000fe400078e3cff */
[----:B------:R-:W-:Y:S02]  /*2190*/  LOP3.LUT R43, R43, R56, RZ, 0x3c, !PT ;  /* 0x000000382b2b7212 */ /* 0x000fe400078e3cff */
[----:B----4-:R-:W-:Y:S02]  /*21a0*/  SHF.R.S32.HI R52, RZ, 0x1f, R12 ;  /* 0x0000001fff347819 */ /* 0x010fe4000001140c */
[----:B------:R-:W-:Y:S02]  /*21b0*/  SHF.R.S32.HI R57, RZ, 0x1f, R13 ;  /* 0x0000001fff397819 */ /* 0x000fe4000001140d */
[----:B------:R-:W-:-:S02]  /*21c0*/  SHF.R.S32.HI R56, RZ, 0x1f, R14 ;  /* 0x0000001fff387819 */ /* 0x000fc4000001140e */
[----:B------:R-:W-:Y:S02]  /*21d0*/  SHF.R.S32.HI R61, RZ, 0x1f, R15 ;  /* 0x0000001fff3d7819 */ /* 0x000fe4000001140f */
[----:B------:R-:W-:Y:S02]  /*21e0*/  LOP3.LUT R41, R41, R52, RZ, 0x3c, !PT ;  /* 0x0000003429297212 */ /* 0x000fe400078e3cff */
[----:B------:R-:W-:Y:S02]  /*21f0*/  LOP3.LUT R40, R40, R57, RZ, 0x3c, !PT ;  /* 0x0000003928287212 */ /* 0x000fe400078e3cff */
[----:B------:R-:W-:Y:S02]  /*2200*/  LOP3.LUT R39, R39, R56, RZ, 0x3c, !PT ;  /* 0x0000003827277212 */ /* 0x000fe400078e3cff */
[----:B------:R-:W-:Y:S02]  /*2210*/  LOP3.LUT R38, R38, R61, RZ, 0x3c, !PT ;  /* 0x0000003d26267212 */ /* 0x000fe400078e3cff */
[----:B------:R-:W-:-:S02]  /*2220*/  SHF.R.S32.HI R63, RZ, 0x1f, R27 ;  /* 0x0000001fff3f7819 */ /* 0x000fc4000001141b */
[----:B-----5:R-:W-:Y:S02]  /*2230*/  SHF.R.S32.HI R52, RZ, 0x1f, R20 ;  /* 0x0000001fff347819 */ /* 0x020fe40000011414 */
        /* <DEDUP_REMOVED lines=26> */
.L_x_2507:
[----:B------:R-:W-:Y:S05]  /*23e0*/  BSYNC.RECONVERGENT B0 ;  /* 0x0000000000007941 */ /* 0x000fea0003800200 */
.L_x_2506:
        /* <DEDUP_REMOVED lines=23> */
.L_x_2510:
[----:B------:R-:W-:Y:S05]  /*2560*/  BSYNC.RECONVERGENT B0 ;  /* 0x0000000000007941 */ /* 0x000fea0003800200 */
.L_x_2509:
[----:B------:R-:W-:Y:S04]  /*2570*/  BSSY.RECONVERGENT B0, `(.L_x_2511) ;  /* 0x000003b000007945 */ /* 0x000fe80003800200 */
[----:B------:R-:W-:Y:S05]  /*2580*/  @P0 BRA `(.L_x_2512) ;  /* 0x0000000000e40947 */ /* 0x000fea0003800000 */
[----:B------:R-:W-:Y:S02]  /*2590*/  IADD3 R53, PT, PT, R53, R32, RZ ;  /* 0x0000002035357210 */ /* 0x000fe40007ffe0ff */
[----:B-----5:R-:W-:Y:S02]  /*25a0*/  LOP3.LUT R49, R49, R25, RZ, 0x3c, !PT ;  /* 0x0000001931317212 */ /* 0x020fe400078e3cff */
[----:B------:R-:W-:Y:S02]  /*25b0*/  ISETP.GE.U32.AND P0, PT, R53, R62, PT ;  /* 0x0000003e3500720c */ /* 0x000fe40003f06070 */
[----:B------:R-:W-:Y:S02]  /*25c0*/  LOP3.LUT R3, R3, R26, RZ, 0x3c, !PT ;  /* 0x0000001a03037212 */ /* 0x000fe400078e3cff */
[----:B------:R-:W-:Y:S02]  /*25d0*/  LOP3.LUT R0, R0, R27, RZ, 0x3c, !PT ;  /* 0x0000001b00007212 */ /* 0x000fe400078e3cff */
[----:B0-----:R-:W-:-:S02]  /*25e0*/  SHF.R.S32.HI R55, RZ, 0x1f, R24 ;  /* 0x0000001fff377819 */ /* 0x001fc40000011418 */
[----:B------:R-:W-:Y:S02]  /*25f0*/  SHF.R.S32.HI R25, RZ, 0x1f, R25 ;  /* 0x0000001fff197819 */ /* 0x000fe40000011419 */
[----:B------:R-:W-:Y:S02]  /*2600*/  SHF.R.S32.HI R26, RZ, 0x1f, R26 ;  /* 0x0000001fff1a7819 */ /* 0x000fe4000001141a */
[----:B------:R-:W-:Y:S02]  /*2610*/  SHF.R.S32.HI R27, RZ, 0x1f, R27 ;  /* 0x0000001fff1b7819 */ /* 0x000fe4000001141b */
[----:B------:R-:W-:Y:S02]  /*2620*/  LOP3.LUT R51, R51, R24, RZ, 0x3c, !PT ;  /* 0x0000001833337212 */ /* 0x000fe400078e3cff */
[----:B------:R-:W-:Y:S02]  /*2630*/  LOP3.LUT R50, R50, R55, RZ, 0x3c, !PT ;  /* 0x0000003732327212 */ /* 0x000fe400078e3cff */
[----:B------:R-:W-:-:S02]  /*2640*/  LOP3.LUT R48, R48, R25, RZ, 0x3c, !PT ;  /* 0x0000001930307212 */ /* 0x000fc400078e3cff */
[----:B------:R-:W-:Y:S02]  /*2650*/  LOP3.LUT R47, R47, R26, RZ, 0x3c, !PT ;  /* 0x0000001a2f2f7212 */ /* 0x000fe400078e3cff */
[----:B------:R-:W-:Y:S01]  /*2660*/  LOP3.LUT R46, R46, R27, RZ, 0x3c, !PT ;  /* 0x0000001b2e2e7212 */ /* 0x000fe200078e3cff */
[----:B------:R-:W-:Y:S06]  /*2670*/  @P0 BRA `(.L_x_2512) ;  /* 0x0000000000a80947 */ /* 0x000fec0003800000 */
[----:B------:R-:W-:Y:S01]  /*2680*/  IMAD.IADD R53, R53, 0x1, R32 ;  /* 0x0000000135357824 */ /* 0x000fe200078e0220 */
[----:B------:R-:W-:Y:S02]  /*2690*/  SHF.R.S32.HI R25, RZ, 0x1f, R28 ;  /* 0x0000001fff197819 */ /* 0x000fe4000001141c */
[----:B------:R-:W-:Y:S02]  /*26a0*/  SHF.R.S32.HI R24, RZ, 0x1f, R29 ;  /* 0x0000001fff187819 */ /* 0x000fe4000001141d */
[----:B------:R-:W-:Y:S02]  /*26b0*/  ISETP.GE.U32.AND P0, PT, R53, R62, PT ;  /* 0x0000003e3500720c */ /* 0x000fe40003f06070 */
[----:B------:R-:W-:Y:S02]  /*26c0*/  SHF.R.S32.HI R27, RZ, 0x1f, R30 ;  /* 0x0000001fff1b7819 */ /* 0x000fe4000001141e */
[----:B------:R-:W-:Y:S02]  /*26d0*/  SHF.R.S32.HI R26, RZ, 0x1f, R31 ;  /* 0x0000001fff1a7819 */ /* 0x000fe4000001141f */
        /* <DEDUP_REMOVED lines=22> */
[----:B------:R-:W-:Y:S01]  /*2840*/  LOP3.LUT R38, R38, R15, RZ, 0x3c, !PT ;  /* 0x0000000f26267212 */ /* 0x000fe200078e3cff */
[----:B------:R-:W-:Y:S06]  /*2850*/  @P0 BRA `(.L_x_2512) ;  /* 0x0000000000300947 */ /* 0x000fec0003800000 */
[----:B------:R-:W-:Y:S02]  /*2860*/  LOP3.LUT R19, R19, R20, RZ, 0x3c, !PT ;  /* 0x0000001413137212 */ /* 0x000fe400078e3cff */
        /* <DEDUP_REMOVED lines=10> */
[----:B------:R-:W-:-:S07]  /*2910*/  LOP3.LUT R34, R34, R23, RZ, 0x3c, !PT ;  /* 0x0000001722227212 */ /* 0x000fce00078e3cff */
.L_x_2512:
[----:B------:R-:W-:Y:S05]  /*2920*/  BSYNC.RECONVERGENT B0 ;  /* 0x0000000000007941 */ /* 0x000fea0003800200 */
.L_x_2511:
[----:B------:R-:W-:Y:S02]  /*2930*/  LOP3.LUT R49, R8, R4, R49, 0x96, !PT ;  /* 0x0000000408317212 */ /* 0x000fe400078e9631 */
[----:B------:R-:W-:Y:S02]  /*2940*/  LOP3.LUT R10, R10, R7, R3, 0x96, !PT ;  /* 0x000000070a0a7212 */ /* 0x000fe400078e9603 */
[----:B-----5:R-:W-:Y:S02]  /*2950*/  LOP3.LUT R12, R9, R5, R51, 0x96, !PT ;  /* 0x00000005090c7212 */ /* 0x020fe400078e9633 */
        /* <DEDUP_REMOVED lines=14> */
.L_x_2505:
        /* <DEDUP_REMOVED lines=68> */
.L_x_2516:
        /* <DEDUP_REMOVED lines=9> */
[----:B------:R-:W2:Y:S01]  /*2f10*/  LDG.E.128 R24, desc[UR36][R24.64] ;  /* 0x0000002418187981 */ /* 0x000ea2000c1e1d00 */
[----:B------:R-:W-:Y:S01]  /*2f20*/  IMAD.WIDE.U32 R28, R29, 0x10, R54 ;  /* 0x000000101d1c7825 */ /* 0x000fe200078e0036 */
[----:B------:R-:W-:-:S03]  /*2f30*/  SHF.R.U32.HI R13, RZ, 0x2, R12 ;  /* 0x00000002ff0d7819 */ /* 0x000fc6000001160c */
[----:B------:R-:W-:Y:S02]  /*2f40*/  IMAD R14, R0, R53, RZ ;  /* 0x00000035000e7224 */ /* 0x000fe400078e02ff */
        /* <DEDUP_REMOVED lines=11> */
[----:B------:R-:W-:Y:S02]  /*3000*/  LOP3.LUT R51, R51, R56, RZ, 0x3c, !PT ;  /* 0x0000003833337212 */ /* 0x000fe400078e3cff */
[----:B------:R-:W-:Y:S02]  /*3010*/  LOP3.LUT R4, R4, R57, RZ, 0x3c, !PT ;  /* 0x0000003904047212 */ /* 0x000fe400078e3cff */
[----:B------:R-:W-:-:S02]  /*3020*/  SHF.R.S32.HI R60, RZ, 0x1f, R25 ;  /* 0x0000001fff3c7819 */ /* 0x000fc40000011419 */
[----:B---3--:R-:W-:Y:S02]  /*3030*/  SHF.R.S32.HI R57, RZ, 0x1f, R28 ;  /* 0x0000001fff397819 */ /* 0x008fe4000001141c */
[----:B------:R-:W-:Y:S02]  /*3040*/  SHF.R.S32.HI R61, RZ, 0x1f, R29 ;  /* 0x0000001fff3d7819 */ /* 0x000fe4000001141d */
[----:B------:R-:W-:Y:S02]  /*3050*/  SHF.R.S32.HI R56, RZ, 0x1f, R30 ;  /* 0x0000001fff387819 */ /* 0x000fe4000001141e */
[----:B------:R-:W-:Y:S02]  /*3060*/  LOP3.LUT R3, R3, R60, RZ, 0x3c, !PT ;  /* 0x0000003c03037212 */ /* 0x000fe400078e3cff */
[----:B------:R-:W-:Y:S02]  /*3070*/  LOP3.LUT R6, R6, R57, RZ, 0x3c, !PT ;  /* 0x0000003906067212 */ /* 0x000fe400078e3cff */
[----:B------:R-:W-:-:S02]  /*3080*/  LOP3.LUT R8, R8, R61, RZ, 0x3c, !PT ;  /* 0x0000003d08087212 */ /* 0x000fc400078e3cff */
[----:B------:R-:W-:Y:S02]  /*3090*/  LOP3.LUT R7, R7, R56, RZ, 0x3c, !PT ;  /* 0x0000003807077212 */ /* 0x000fe400078e3cff */
[----:B----4-:R-:W-:Y:S02]  /*30a0*/  SHF.R.S32.HI R56, RZ, 0x1f, R12 ;  /* 0x0000001fff387819 */ /* 0x010fe4000001140c */
[----:B------:R-:W-:Y:S02]  /*30b0*/  SHF.R.S32.HI R60, RZ, 0x1f, R13 ;  /* 0x0000001fff3c7819 */ /* 0x000fe4000001140d */
[----:B------:R-:W-:Y:S02]  /*30c0*/  SHF.R.S32.HI R57, RZ, 0x1f, R14 ;  /* 0x0000001fff397819 */ /* 0x000fe4000001140e */
[----:B------:R-:W-:Y:S02]  /*30d0*/  SHF.R.S32.HI R61, RZ, 0x1f, R15 ;  /* 0x0000001fff3d7819 */ /* 0x000fe4000001140f */
[----:B------:R-:W-:-:S02]  /*30e0*/  LOP3.LUT R9, R9, R56, RZ, 0x3c, !PT ;  /* 0x0000003809097212 */ /* 0x000fc400078e3cff */
[----:B------:R-:W-:Y:S02]  /*30f0*/  LOP3.LUT R11, R11, R60, RZ, 0x3c, !PT ;  /* 0x0000003c0b0b7212 */ /* 0x000fe400078e3cff */
[----:B------:R-:W-:Y:S02]  /*3100*/  LOP3.LUT R16, R16, R57, RZ, 0x3c, !PT ;  /* 0x0000003910107212 */ /* 0x000fe400078e3cff */
[----:B------:R-:W-:Y:S02]  /*3110*/  LOP3.LUT R18, R18, R61, RZ, 0x3c, !PT ;  /* 0x0000003d12127212 */ /* 0x000fe400078e3cff */
[----:B------:R-:W-:Y:S02]  /*3120*/  SHF.R.S32.HI R64, RZ, 0x1f, R27 ;  /* 0x0000001fff407819 */ /* 0x000fe4000001141b */
[----:B------:R-:W-:Y:S02]  /*3130*/  SHF.R.S32.HI R63, RZ, 0x1f, R31 ;  /* 0x0000001fff3f7819 */ /* 0x000fe4000001141f */
[----:B-----5:R-:W-:-:S02]  /*3140*/  SHF.R.S32.HI R56, RZ, 0x1f, R20 ;  /* 0x0000001fff387819 */ /* 0x020fc40000011414 */
        /* <DEDUP_REMOVED lines=27> */
.L_x_2515:
[----:B------:R-:W-:Y:S05]  /*3300*/  BSYNC.RECONVERGENT B0 ;  /* 0x0000000000007941 */ /* 0x000fea0003800200 */
.L_x_2514:
[----:B------:R-:W-:Y:S01]  /*3310*/  ISETP.GE.U32.AND P0, PT, R53, R62, PT ;  /* 0x0000003e3500720c */ /* 0x000fe20003f06070 */
[----:B------:R-:W-:-:S12]  /*3320*/  BSSY.RECONVERGENT B0, `(.L_x_2517) ;  /* 0x000001a000007945 */ /* 0x000fd80003800200 */
        /* <DEDUP_REMOVED lines=25> */
.L_x_2518:
[----:B------:R-:W-:Y:S05]  /*34c0*/  BSYNC.RECONVERGENT B0 ;  /* 0x0000000000007941 */ /* 0x000fea0003800200 */
.L_x_2517:
[----:B------:R-:W-:Y:S04]  /*34d0*/  BSSY.RECONVERGENT B0, `(.L_x_2519) ;  /* 0x000003b000007945 */ /* 0x000fe80003800200 */
[----:B------:R-:W-:Y:S05]  /*34e0*/  @P0 BRA `(.L_x_2520) ;  /* 0x0000000000e40947 */ /* 0x000fea0003800000 */
[----:B------:R-:W-:Y:S02]  /*34f0*/  IADD3 R53, PT, PT, R53, R50, RZ ;  /* 0x0000003235357210 */ /* 0x000fe40007ffe0ff */
[----:B-----5:R-:W-:Y:S02]  /*3500*/  LOP3.LUT R36, R36, R25, RZ, 0x3c, !PT ;  /* 0x0000001924247212 */ /* 0x020fe400078e3cff */
[----:B------:R-:W-:Y:S02]  /*3510*/  ISETP.GE.U32.AND P0, PT, R53, R62, PT ;  /* 0x0000003e3500720c */ /* 0x000fe40003f06070 */
[----:B------:R-:W-:Y:S02]  /*3520*/  SHF.R.S32.HI R0, RZ, 0x1f, R25 ;  /* 0x0000001fff007819 */ /* 0x000fe40000011419 */
[----:B------:R-:W-:Y:S02]  /*3530*/  LOP3.LUT R52, R52, R24, RZ, 0x3c, !PT ;  /* 0x0000001834347212 */ /* 0x000fe400078e3cff */
[----:B------:R-:W-:-:S02]  /*3540*/  LOP3.LUT R35, R35, R26, RZ, 0x3c, !PT ;  /* 0x0000001a23237212 */ /* 0x000fc400078e3cff */
        /* <DEDUP_REMOVED lines=28> */
[----:B------:R-:W-:Y:S02]  /*3710*/  SHF.R.S32.HI R0, RZ, 0x1f, R13 ;  /* 0x0000001fff007819 */ /* 0x000fe4000001140d */
        /* <DEDUP_REMOVED lines=22> */
.L_x_2520:
[----:B------:R-:W-:Y:S05]  /*3880*/  BSYNC.RECONVERGENT B0 ;  /* 0x0000000000007941 */ /* 0x000fea0003800200 */
.L_x_2519:
        /* <DEDUP_REMOVED lines=17> */
.L_x_2513:
[----:B------:R-:W0:Y:S01]  /*39a0*/  LDCU UR4, c[0x0][0x39c] ;  /* 0x00007380ff0477ac */ /* 0x000e220008000800 */
[----:B------:R-:W1:Y:S01]  /*39b0*/  LDC R0, c[0x0][0x388] ;  /* 0x0000e200ff007b82 */ /* 0x000e620000000800 */
[----:B------:R-:W-:Y:S01]  /*39c0*/  BSSY.RECONVERGENT B0, `(.L_x_2521) ;  /* 0x000048f000007945 */ /* 0x000fe20003800200 */
[----:B------:R-:W-:-:S06]  /*39d0*/  MOV R55, R53 ;  /* 0x0000003500377202 */ /* 0x000fcc0000000f00 */
        /* <DEDUP_REMOVED lines=70> */
.L_x_2528:
[----:B------:R-:W0:Y:S01]  /*3e40*/  LDCU UR4, c[0x0][0x39c] ;  /* 0x00007380ff0477ac */ /* 0x000e220008000800 */
[----:B-----5:R-:W-:Y:S01]  /*3e50*/  @!P0 IMAD.MOV.U32 R20, RZ, RZ, R12 ;  /* 0x000000ffff148224 */ /* 0x020fe200078e000c */
        /* <DEDUP_REMOVED lines=311> */
.L_x_2524:
[----:B------:R-:W-:-:S04]  /*51d0*/  LOP3.LUT R33, R24, 0xfffffff0, RZ, 0xc0, !PT ;  /* 0xfffffff018217812 */ /* 0x000fc800078ec0ff */
[----:B------:R-:W-:-:S05]  /*51e0*/  IADD3 R32, P1, PT, R33, R64, RZ ;  /* 0x0000004021207210 */ /* 0x000fca0007f3e0ff */
[----:B------:R-:W-:-:S06]  /*51f0*/  IMAD.X R33, RZ, RZ, R65, P1 ;  /* 0x000000ffff217224 */ /* 0x000fcc00008e0641 */
[----:B------:R-:W5:Y:S01]  /*5200*/  LDG.E.128 R32, desc[UR36][R32.64] ;  /* 0x0000002420207981 */ /* 0x000f62000c1e1d00 */
[----:B0-----:R-:W-:Y:S01]  /*5210*/  IADD3 R23, PT, PT, R55, UR4, RZ ;  /* 0x0000000437177c10 */ /* 0x001fe2000fffe0ff */
        /* <DEDUP_REMOVED lines=236> */
.L_x_2525:
        /* <DEDUP_REMOVED lines=241> */
.L_x_2526:
        /* <DEDUP_REMOVED lines=241> */
.L_x_2527:
[----:B------:R-:W-:-:S04]  /*7f00*/  LOP3.LUT R21, R60, 0xfffffff0, RZ, 0xc0, !PT ;  /* 0xfffffff03c157812 */ /* 0x000fc800078ec0ff */
[----:B------:R-:W-:-:S04]  /*7f10*/  IADD3 R20, P1, PT, R21, R64, RZ ;  /* 0x0000004015147210 */ /* 0x000fc80007f3e0ff */
[----:B------:R-:W-:-:S06]  /*7f20*/  IADD3.X R21, PT, PT, RZ, R65, RZ, P1, !PT ;  /* 0x00000041ff157210 */ /* 0x000fcc0000ffe4ff */
[----:B------:R-:W5:Y:S03]  /*7f30*/  LDG.E.128 R20, desc[UR36][R20.64] ;  /* 0x0000002414147981 */ /* 0x000f66000c1e1d00 */
.L_x_2523:
[----:B-----5:R-:W-:Y:S01]  /*7f40*/  SHF.R.S32.HI R60, RZ, 0x1f, R32 ;  /* 0x0000001fff3c7819 */ /* 0x020fe20000011420 */
[----:B------:R-:W1:Y:S01]  /*7f50*/  LDCU UR5, c[0x0][0x394] ;  /* 0x00007280ff0577ac */ /* 0x000e620008000800 */
[----:B------:R-:W-:Y:S02]  /*7f60*/  SHF.R.S32.HI R62, RZ, 0x1f, R33 ;  /* 0x0000001fff3e7819 */ /* 0x000fe40000011421 */
[----:B------:R-:W-:Y:S02]  /*7f70*/  LOP3.LUT R53, R53, R60, RZ, 0x3c, !PT ;  /* 0x0000003c35357212 */ /* 0x000fe400078e3cff */
[----:B------:R-:W-:Y:S02]  /*7f80*/  SHF.R.S32.HI R60, RZ, 0x1f, R29 ;  /* 0x0000001fff3c7819 */ /* 0x000fe4000001141d */
[----:B------:R-:W-:Y:S02]  /*7f90*/  SHF.R.S32.HI R61, RZ, 0x1f, R35 ;  /* 0x0000001fff3d7819 */ /* 0x000fe40000011423 */
[----:B------:R-:W-:-:S02]  /*7fa0*/  LOP3.LUT R47, R47, R60, RZ, 0x3c, !PT ;  /* 0x0000003c2f2f7212 */ /* 0x000fc400078e3cff */
[----:B------:R-:W-:Y:S02]  /*7fb0*/  SHF.R.S32.HI R60, RZ, 0x1f, R31 ;  /* 0x0000001fff3c7819 */ /* 0x000fe4000001141f */
[----:B------:R-:W-:Y:S02]  /*7fc0*/  LOP3.LUT R51, R51, R62, RZ, 0x3c, !PT ;  /* 0x0000003e33337212 */ /* 0x000fe400078e3cff */
[----:B------:R-:W-:Y:S02]  /*7fd0*/  LOP3.LUT R48, R48, R61, RZ, 0x3c, !PT ;  /* 0x0000003d30307212 */ /* 0x000fe400078e3cff */
[----:B------:R-:W-:Y:S01]  /*7fe0*/  LOP3.LUT R45, R45, R60, RZ, 0x3c, !PT ;  /* 0x0000003c2d2d7212 */ /* 0x000fe200078e3cff */
[----:B0-----:R-:W-:Y:S01]  /*7ff0*/  IMAD.U32 R60, RZ, RZ, UR4 ;  /* 0x00000004ff3c7e24 */ /* 0x001fe2000f8e00ff */
[----:B------:R-:W-:Y:S02]  /*8000*/  SHF.R.S32.HI R61, RZ, 0x1f, R30 ;  /* 0x0000001fff3d7819 */ /* 0x000fe4000001141e */
[----:B------:R-:W-:-:S02]  /*8010*/  SHF.R.S32.HI R62, RZ, 0x1f, R24 ;  /* 0x0000001fff3e7819 */ /* 0x000fc40000011418 */
[----:B------:R-:W-:Y:S02]  /*8020*/  LOP3.LUT R44, R44, R61, RZ, 0x3c, !PT ;  /* 0x0000003d2c2c7212 */ /* 0x000fe400078e3cff */
[----:B------:R-:W-:Y:S02]  /*8030*/  LOP3.LUT R43, R43, R62, RZ, 0x3c, !PT ;  /* 0x0000003e2b2b7212 */ /* 0x000fe400078e3cff */
[----:B------:R-:W-:Y:S02]  /*8040*/  SHF.R.S32.HI R62, RZ, 0x1f, R26 ;  /* 0x0000001fff3e7819 */ /* 0x000fe4000001141a */
[----:B------:R-:W-:Y:S02]  /*8050*/  SHF.R.S32.HI R61, RZ, 0x1f, R27 ;  /* 0x0000001fff3d7819 */ /* 0x000fe4000001141b */
[----:B------:R-:W-:Y:S02]  /*8060*/  LEA R55, R60, R55, 0x2 ;  /* 0x000000373c377211 */ /* 0x000fe400078e10ff */
[----:B------:R-:W-:Y:S01]  /*8070*/  LOP3.LUT R41, R41, R62, RZ, 0x3c, !PT ;  /* 0x0000003e29297212 */ /* 0x000fe200078e3cff */
[----:B-1----:R-:W-:Y:S01]  /*8080*/  IMAD.U32 R62, RZ, RZ, UR5 ;  /* 0x00000005ff3e7e24 */ /* 0x002fe2000f8e00ff */
[----:B------:R-:W-:Y:S01]  /*8090*/  LOP3.LUT R40, R40, R61, RZ, 0x3c, !PT ;  /* 0x0000003d28287212 */ /* 0x000fe200078e3cff */
[----:B------:R-:W-:Y:S01]  /*80a0*/  IMAD R61, R60, 0x3, R55 ;  /* 0x000000033c3d7824 */ /* 0x000fe200078e0237 */
[----:B------:R-:W-:-:S02]  /*80b0*/  SHF.R.S32.HI R66, RZ, 0x1f, R34 ;  /* 0x0000001fff427819 */ /* 0x000fc40000011422 */
[----:B------:R-:W-:Y:S02]  /*80c0*/  SHF.R.S32.HI R63, RZ, 0x1f, R28 ;  /* 0x0000001fff3f7819 */ /* 0x000fe4000001141c */
[----:B------:R-:W-:Y:S02]  /*80d0*/  ISETP.GE.U32.AND P1, PT, R61, R62, PT ;  /* 0x0000003e3d00720c */ /* 0x000fe40003f26070 */
[----:B------:R-:W-:Y:S02]  /*80e0*/  LOP3.LUT R49, R49, R66, RZ, 0x3c, !PT ;  /* 0x0000004231317212 */ /* 0x000fe400078e3cff */
[----:B------:R-:W-:Y:S02]  /*80f0*/  LOP3.LUT R46, R46, R63, RZ, 0x3c, !PT ;  /* 0x0000003f2e2e7212 */ /* 0x000fe400078e3cff */
[----:B------:R-:W-:Y:S02]  /*8100*/  SHF.R.S32.HI R63, RZ, 0x1f, R25 ;  /* 0x0000001fff3f7819 */ /* 0x000fe40000011419 */
[----:B------:R-:W-:-:S02]  /*8110*/  SHF.R.S32.HI R66, RZ, 0x1f, R20 ;  /* 0x0000001fff427819 */ /* 0x000fc40000011414 */
[----:B------:R-:W-:Y:S02]  /*8120*/  LOP3.LUT R42, R42, R63, RZ, 0x3c, !PT ;  /* 0x0000003f2a2a7212 */ /* 0x000fe400078e3cff */
[----:B------:R-:W-:Y:S02]  /*8130*/  LOP3.LUT R39, R39, R66, RZ, 0x3c, !PT ;  /* 0x0000004227277212 */ /* 0x000fe400078e3cff */
[----:B------:R-:W-:Y:S02]  /*8140*/  SHF.R.S32.HI R63, RZ, 0x1f, R21 ;  /* 0x0000001fff3f7819 */ /* 0x000fe40000011415 */
        /* <DEDUP_REMOVED lines=22> */
.L_x_2522:
[----:B------:R-:W-:Y:S05]  /*82b0*/  BSYNC.RECONVERGENT B0 ;  /* 0x0000000000007941 */ /* 0x000fea0003800200 */
.L_x_2521:
        /* <DEDUP_REMOVED lines=284> */
.L_x_2532:
[----:B------:R-:W-:Y:S01]  /*9480*/  SHF.R.U32.HI R32, RZ, 0x4, R32 ;  /* 0x00000004ff207819 */ /* 0x000fe20000011620 */
[----:B------:R-:W-:-:S07]  /*9490*/  IMAD.MOV.U32 R33, RZ, RZ, RZ ;  /* 0x000000ffff217224 */ /* 0x000fce00078e00ff */
.L_x_2531:
        /* <DEDUP_REMOVED lines=284> */
.L_x_2534:
[----:B------:R-:W-:Y:S02]  /*a660*/  SHF.R.U32.HI R30, RZ, 0x4, R30 ;  /* 0x00000004ff1e7819 */ /* 0x000fe4000001161e */
[----:B------:R-:W-:-:S07]  /*a670*/  MOV R31, RZ ;  /* 0x000000ff001f7202 */ /* 0x000fce0000000f00 */
.L_x_2533:
        /* <DEDUP_REMOVED lines=281> */
.L_x_2536:
[----:B------:R-:W-:Y:S02]  /*b810*/  SHF.R.U32.HI R26, RZ, 0x4, R26 ;  /* 0x00000004ff1a7819 */ /* 0x000fe4000001161a */
[----:B------:R-:W-:-:S07]  /*b820*/  MOV R27, RZ ;  /* 0x000000ff001b7202 */ /* 0x000fce0000000f00 */
.L_x_2535:
        /* <DEDUP_REMOVED lines=281> */
.L_x_2538:
[----:B------:R-:W-:Y:S02]  /*c9c0*/  SHF.R.U32.HI R20, RZ, 0x4, R20 ;  /* 0x00000004ff147819 */ /* 0x000fe40000011614 */
[----:B------:R-:W-:-:S07]  /*c9d0*/  MOV R21, RZ ;  /* 0x000000ff00157202 */ /* 0x000fce0000000f00 */
.L_x_2537:
[----:B------:R-:W-:-:S04]  /*c9e0*/  LEA R22, P0, R20, R63, 0x4 ;  /* 0x0000003f14167211 */ /* 0x000fc800078020ff */
[----:B------:R-:W-:-:S06]  /*c9f0*/  LEA.HI.X R23, R20, R56, R21, 0x4, P0 ;  /* 0x0000003814177211 */ /* 0x000fcc00000f2415 */
[----:B------:R-:W5:Y:S03]  /*ca00*/  LDG.E.128 R20, desc[UR36][R22.64] ;  /* 0x0000002416147981 */ /* 0x000f66000c1e1d00 */
.L_x_2530:
[----:B------:R-:W-:Y:S05]  /*ca10*/  BSYNC.RECONVERGENT B0 ;  /* 0x0000000000007941 */ /* 0x000fea0003800200 */
.L_x_2529:
[----:B------:R-:W-:Y:S01]  /*ca20*/  ISETP.GE.U32.AND P0, PT, R55, R62, PT ;  /* 0x0000003e3700720c */ /* 0x000fe20003f06070 */
[----:B------:R-:W-:-:S12]  /*ca30*/  BSSY.RECONVERGENT B0, `(.L_x_2539) ;  /* 0x000003b000007945 */ /* 0x000fd80003800200 */
[----:B------:R-:W-:Y:S05]  /*ca40*/  @P0 BRA `(.L_x_2540) ;  /* 0x0000000000e40947 */ /* 0x000fea0003800000 */
[----:B------:R-:W-:Y:S01]  /*ca50*/  IMAD.IADD R55, R55, 0x1, R60 ;  /* 0x0000000137377824 */ /* 0x000fe200078e023c */
[----:B-----5:R-:W-:Y:S02]  /*ca60*/  LOP3.LUT R54, R54, R32, RZ, 0x3c, !PT ;  /* 0x0000002036367212 */ /* 0x020fe400078e3cff */
        /* <DEDUP_REMOVED lines=14> */
[----:B------:R-:W-:Y:S02]  /*cb50*/  SHF.R.S32.HI R13, RZ, 0x1f, R28 ;  /* 0x0000001fff0d7819 */ /* 0x000fe4000001141c */
[----:B------:R-:W-:Y:S02]  /*cb60*/  ISETP.GE.U32.AND P0, PT, R33, R62, PT ;  /* 0x0000003e2100720c */ /* 0x000fe40003f06070 */
        /* <DEDUP_REMOVED lines=18> */
[----:B------:R-:W-:-:S02]  /*cc90*/  SHF.R.S32.HI R24, RZ, 0x1f, R24 ;  /* 0x0000001fff187819 */ /* 0x000fc40000011418 */
[----:B------:R-:W-:Y:S02]  /*cca0*/  SHF.R.S32.HI R25, RZ, 0x1f, R25 ;  /* 0x0000001fff197819 */ /* 0x000fe40000011419 */
[----:B------:R-:W-:Y:S02]  /*ccb0*/  SHF.R.S32.HI R26, RZ, 0x1f, R26 ;  /* 0x0000001fff1a7819 */ /* 0x000fe4000001141a */
[----:B------:R-:W-:Y:S02]  /*ccc0*/  SHF.R.S32.HI R27, RZ, 0x1f, R27 ;  /* 0x0000001fff1b7819 */ /* 0x000fe4000001141b */
[----:B------:R-:W-:Y:S02]  /*ccd0*/  LOP3.LUT R43, R43, R24, RZ, 0x3c, !PT ;  /* 0x000000182b2b7212 */ /* 0x000fe400078e3cff */
[----:B------:R-:W-:Y:S02]  /*cce0*/  LOP3.LUT R42, R42, R25, RZ, 0x3c, !PT ;  /* 0x000000192a2a7212 */ /* 0x000fe400078e3cff */
[----:B------:R-:W-:-:S02]  /*ccf0*/  LOP3.LUT R41, R41, R26, RZ, 0x3c, !PT ;  /* 0x0000001a29297212 */ /* 0x000fc400078e3cff */
        /* <DEDUP_REMOVED lines=14> */
.L_x_2540:
[----:B------:R-:W-:Y:S05]  /*cde0*/  BSYNC.RECONVERGENT B0 ;  /* 0x0000000000007941 */ /* 0x000fea0003800200 */
.L_x_2539:
        /* <DEDUP_REMOVED lines=13> */
[----:B-----5:R-:W-:Y:S02]  /*cec0*/  LOP3.LUT R33, R37, R44, RZ, 0x3c, !PT ;  /* 0x0000002c25217212 */ /* 0x020fe400078e3cff */
[----:B------:R-:W-:Y:S02]  /*ced0*/  LOP3.LUT R0, R0, R9, RZ, 0x3c, !PT ;  /* 0x0000000900007212 */ /* 0x000fe400078e3cff */
[----:B------:R-:W-:-:S07]  /*cee0*/  LOP3.LUT R3, R36, R45, RZ, 0x3c, !PT ;  /* 0x0000002d24037212 */ /* 0x000fce00078e3cff */
.L_x_2493:
[----:B------:R-:W-:Y:S05]  /*cef0*/  BSYNC.RECONVERGENT B6 ;  /* 0x0000000000067941 */ /* 0x000fea0003800200 */
.L_x_2492:
[----:B------:R-:W1:Y:S02]  /*cf00*/  LDCU UR4, c[0x0][0x3ac] ;  /* 0x00007580ff0477ac */ /* 0x000e640008000800 */
[----:B-1----:R-:W-:-:S09]  /*cf10*/  UISETP.NE.AND UP0, UPT, UR4, URZ, UPT ;  /* 0x000000ff0400728c */ /* 0x002fd2000bf05270 */
[----:B------:R-:W-:Y:S05]  /*cf20*/  BRA.U !UP0, `(.L_x_2541) ;  /* 0x0000000108c47547 */ /* 0x000fea000b800000 */
[----:B------:R-:W1:Y:S01]  /*cf30*/  S2R R8, SR_CgaCtaId ;  /* 0x0000000000087919 */ /* 0x000e620000008800 */
[----:B------:R-:W2:Y:S01]  /*cf40*/  LDC R18, c[0x0][0x360] ;  /* 0x0000d800ff127b82 */ /* 0x000ea20000000800 */
[----:B------:R-:W-:Y:S01]  /*cf50*/  MOV R4, 0x400 ;  /* 0x0000040000047802 */ /* 0x000fe20000000f00 */
[----:B------:R-:W-:Y:S01]  /*cf60*/  IMAD.MOV.U32 R45, RZ, RZ, R7 ;  /* 0x000000ffff2d7224 */ /* 0x000fe200078e0007 */
[----:B------:R-:W-:Y:S01]  /*cf70*/  MOV R44, R6 ;  /* 0x00000006002c7202 */ /* 0x000fe20000000f00 */
[----:B------:R-:W-:Y:S01]  /*cf80*/  IMAD.MOV.U32 R34, RZ, RZ, R0 ;  /* 0x000000ffff227224 */ /* 0x000fe200078e0000 */
[----:B------:R-:W-:Y:S02]  /*cf90*/  IADD3 R5, PT, PT, R4, 0x10, RZ ;  /* 0x0000001004057810 */ /* 0x000fe40007ffe0ff */
[----:B------:R-:W-:Y:S01]  /*cfa0*/  MOV R32, R16 ;  /* 0x0000001000207202 */ /* 0x000fe20000000f00 */
[----:B-----5:R-:W3:Y:S01]  /*cfb0*/  LDC R20, c[0x0][0x364] ;  /* 0x0000d900ff147b82 */ /* 0x020ee20000000800 */
[----:B------:R-:W-:Y:S01]  /*cfc0*/  MOV R35, R3 ;  /* 0x0000000300237202 */ /* 0x000fe20000000f00 */
[----:B--2---:R-:W-:Y:S01]  /*cfd0*/  IMAD R4, R2, R18, R17 ;  /* 0x0000001202047224 */ /* 0x004fe200078e0211 */
[----:B-1----:R-:W-:-:S02]  /*cfe0*/  LEA R5, R8, R5, 0x18 ;  /* 0x0000000508057211 */ /* 0x002fc400078ec0ff */
[----:B---3--:R-:W-:-:S03]  /*cff0*/  ISETP.GE.U32.AND P0, PT, R20, 0x2, PT ;  /* 0x000000021400780c */ /* 0x008fc60003f06070 */
[----:B------:R-:W-:-:S05]  /*d000*/  IMAD R19, R4, 0x20, R5 ;  /* 0x0000002004137824 */ /* 0x000fca00078e0205 */
[----:B------:R1:W-:Y:S04]  /*d010*/  STS.128 [R19], R44 ;  /* 0x0000002c13007388 */ /* 0x0003e80000000c00 */
[----:B------:R1:W-:Y:S01]  /*d020*/  STS.128 [R19+0x10], R32 ;  /* 0x0000102013007388 */ /* 0x0003e20000000c00 */
[----:B------:R-:W-:Y:S05]  /*d030*/  @!P0 BRA `(.L_x_2541) ;  /* 0x0000000000808947 */ /* 0x000fea0003800000 */
[----:B------:R-:W-:-:S07]  /*d040*/  IMAD.MOV.U32 R4, RZ, RZ, R20 ;  /* 0x000000ffff047224 */ /* 0x000fce00078e0014 */
.L_x_2544:
        /* <DEDUP_REMOVED lines=8> */
[----:B--2---:R-:W-:Y:S05]  /*d0d0*/  @P0 BRA `(.L_x_2543) ;  /* 0x00000000004c0947 */ /* 0x004fea0003800000 */
[----:B------:R-:W-:-:S04]  /*d0e0*/  IMAD R4, R9, R18, R17 ;  /* 0x0000001209047224 */ /* 0x000fc800078e0211 */
[----:B------:R-:W-:-:S05]  /*d0f0*/  IMAD R4, R4, 0x20, R5 ;  /* 0x0000002004047824 */ /* 0x000fca00078e0205 */
[----:B------:R-:W2:Y:S04]  /*d100*/  LDS.128 R8, [R4] ;  /* 0x0000000004087984 */ /* 0x000ea80000000c00 */
[----:B------:R-:W3:Y:S01]  /*d110*/  LDS.128 R12, [R4+0x10] ;  /* 0x00001000040c7984 */ /* 0x000ee20000000c00 */
[----:B--2---:R-:W-:Y:S02]  /*d120*/  LOP3.LUT R7, R9, R7, RZ, 0x3c, !PT ;  /* 0x0000000709077212 */ /* 0x004fe400078e3cff */
[----:B------:R-:W-:Y:S02]  /*d130*/  LOP3.LUT R6, R8, R6, RZ, 0x3c, !PT ;  /* 0x0000000608067212 */ /* 0x000fe400078e3cff */
[----:B---3--:R-:W-:Y:S01]  /*d140*/  LOP3.LUT R0, R14, R0, RZ, 0x3c, !PT ;  /* 0x000000000e007212 */ /* 0x008fe200078e3cff */
[----:B-1----:R-:W-:Y:S01]  /*d150*/  IMAD.MOV.U32 R45, RZ, RZ, R7 ;  /* 0x000000ffff2d7224 */ /* 0x002fe200078e0007 */
        /* <DEDUP_REMOVED lines=11> */
.L_x_2543:
[----:B------:R-:W-:Y:S05]  /*d210*/  BSYNC.RECONVERGENT B0 ;  /* 0x0000000000007941 */ /* 0x000fea0003800200 */
.L_x_2542:
[----:B------:R-:W-:Y:S01]  /*d220*/  IMAD.MOV.U32 R4, RZ, RZ, R21 ;  /* 0x000000ffff047224 */ /* 0x000fe200078e0015 */
[----:B------:R-:W-:Y:S06]  /*d230*/  @P1 BRA `(.L_x_2544) ;  /* 0xfffffffc00841947 */ /* 0x000fec000383ffff */
.L_x_2541:
[----:B------:R-:W3:Y:S02]  /*d240*/  LDCU UR4, c[0x0][0x3a8] ;  /* 0x00007500ff0477ac */ /* 0x000ee40008000800 */
[----:B---3--:R-:W-:-:S09]  /*d250*/  UISETP.NE.AND UP0, UPT, UR4, URZ, UPT ;  /* 0x000000ff0400728c */ /* 0x008fd2000bf05270 */
[----:B------:R-:W-:Y:S05]  /*d260*/  BRA.U !UP0, `(.L_x_2545) ;  /* 0x00000005082c7547 */ /* 0x000fea000b800000 */
[----:B-----5:R-:W3:Y:S02]  /*d270*/  LDC R20, c[0x0][0x360] ;  /* 0x0000d800ff147b82 */ /* 0x020ee40000000800 */
[----:B---3--:R-:W-:Y:S02]  /*d280*/  ISETP.GE.U32.AND P0, PT, R20, 0x21, PT ;  /* 0x000000211400780c */ /* 0x008fe40003f06070 */
[----:B------:R-:W-:-:S11]  /*d290*/  MOV R4, R20 ;  /* 0x0000001400047202 */ /* 0x000fd60000000f00 */
[----:B------:R-:W-:Y:S05]  /*d2a0*/  @!P0 BRA `(.L_x_2546) ;  /* 0x0000000000bc8947 */ /* 0x000fea0003800000 */
[----:B------:R-:W3:Y:S01]  /*d2b0*/  S2UR UR5, SR_CgaCtaId ;  /* 0x00000000000579c3 */ /* 0x000ee20000008800 */
[----:B------:R-:W-:Y:S01]  /*d2c0*/  UMOV UR4, 0x400 ;  /* 0x0000040000047882 */ /* 0x000fe20000000000 */
[----:B------:R-:W-:Y:S01]  /*d2d0*/  IMAD R4, R2, R20, R17 ;  /* 0x0000001402047224 */ /* 0x000fe200078e0211 */
[----:B------:R-:W-:Y:S01]  /*d2e0*/  UIADD3 UR4, UPT, UPT, UR4, 0x10, URZ ;  /* 0x0000001004047890 */ /* 0x000fe2000fffe0ff */
[----:B-12---:R-:W-:Y:S01]  /*d2f0*/  IMAD.MOV.U32 R44, RZ, RZ, R6 ;  /* 0x000000ffff2c7224 */ /* 0x006fe200078e0006 */
[----:B------:R-:W-:Y:S01]  /*d300*/  MOV R45, R7 ;  /* 0x00000007002d7202 */ /* 0x000fe20000000f00 */
[----:B------:R-:W-:Y:S01]  /*d310*/  IMAD.MOV.U32 R32, RZ, RZ, R16 ;  /* 0x000000ffff207224 */ /* 0x000fe200078e0010 */
[----:B------:R-:W-:Y:S01]  /*d320*/  MOV R34, R0 ;  /* 0x0000000000227202 */ /* 0x000fe20000000f00 */
[----:B------:R-:W-:Y:S01]  /*d330*/  IMAD.MOV.U32 R35, RZ, RZ, R3 ;  /* 0x000000ffff237224 */ /* 0x000fe200078e0003 */
[----:B------:R-:W-:Y:S01]  /*d340*/  ISETP.GE.U32.AND P0, PT, R20, 0x40, PT ;  /* 0x000000401400780c */ /* 0x000fe20003f06070 */
[----:B---3--:R-:W-:-:S06]  /*d350*/  ULEA UR4, UR5, UR4, 0x18 ;  /* 0x0000000405047291 */ /* 0x008fcc000f8ec0ff */
[----:B------:R-:W-:Y:S01]  /*d360*/  LEA R5, R4, UR4, 0x5 ;  /* 0x0000000404057c11 */ /* 0x000fe2000f8e28ff */
[----:B------:R-:W-:-:S04]  /*d370*/  HFMA2 R4, -RZ, RZ, 0, 1.9073486328125e-06 ;  /* 0x00000020ff047431 */ /* 0x000fc800000001ff */
[----:B------:R3:W-:Y:S04]  /*d380*/  STS.128 [R5], R44 ;  /* 0x0000002c05007388 */ /* 0x0007e80000000c00 */
[----:B------:R3:W-:Y:S01]  /*d390*/  STS.128 [R5+0x10], R32 ;  /* 0x0000102005007388 */ /* 0x0007e20000000c00 */
[----:B------:R-:W-:Y:S05]  /*d3a0*/  @!P0 BRA `(.L_x_2546) ;  /* 0x00000000007c8947 */ /* 0x000fea0003800000 */
[----:B------:R-:W-:-:S07]  /*d3b0*/  IMAD.MOV.U32 R8, RZ, RZ, R20 ;  /* 0x000000ffff087224 */ /* 0x000fce00078e0014 */
.L_x_2549:
        /* <DEDUP_REMOVED lines=9> */
[----:B------:R-:W-:-:S05]  /*d450*/  IMAD R18, R22, 0x20, R5 ;  /* 0x0000002016127824 */ /* 0x000fca00078e0205 */
[----:B------:R-:W1:Y:S04]  /*d460*/  LDS.128 R8, [R18] ;  /* 0x0000000012087984 */ /* 0x000e680000000c00 */
[----:B------:R-:W2:Y:S01]  /*d470*/  LDS.128 R12, [R18+0x10] ;  /* 0x00001000120c7984 */ /* 0x000ea20000000c00 */
[----:B-1----:R-:W-:Y:S02]  /*d480*/  LOP3.LUT R7, R9, R7, RZ, 0x3c, !PT ;  /* 0x0000000709077212 */ /* 0x002fe400078e3cff */
[----:B------:R-:W-:Y:S02]  /*d490*/  LOP3.LUT R6, R8, R6, RZ, 0x3c, !PT ;  /* 0x0000000608067212 */ /* 0x000fe400078e3cff */
[----:B--2---:R-:W-:Y:S01]  /*d4a0*/  LOP3.LUT R0, R14, R0, RZ, 0x3c, !PT ;  /* 0x000000000e007212 */ /* 0x004fe200078e3cff */
[----:B---3--:R-:W-:Y:S01]  /*d4b0*/  IMAD.MOV.U32 R45, RZ, RZ, R7 ;  /* 0x000000ffff2d7224 */ /* 0x008fe200078e0007 */
        /* <DEDUP_REMOVED lines=11> */
.L_x_2548:
[----:B------:R-:W-:Y:S05]  /*d570*/  BSYNC.RECONVERGENT B0 ;  /* 0x0000000000007941 */ /* 0x000fea0003800200 */
.L_x_2547:
[----:B------:R-:W-:Y:S01]  /*d580*/  IMAD.MOV.U32 R8, RZ, RZ, R22 ;  /* 0x000000ffff087224 */ /* 0x000fe200078e0016 */
[----:B------:R-:W-:Y:S06]  /*d590*/  @P1 BRA `(.L_x_2549) ;  /* 0xfffffffc00881947 */ /* 0x000fec000383ffff */
.L_x_2546:
[----:B------:R-:W-:Y:S01]  /*d5a0*/  ISETP.GE.U32.AND P0, PT, R4, 0x2, PT ;  /* 0x000000020400780c */ /* 0x000fe20003f06070 */
[----:B------:R-:W-:Y:S05]  /*d5b0*/  WARPSYNC.ALL ;  /* 0x0000000000007948 */ /* 0x000fea0003800000 */
[----:B------:R-:W-:Y:S07]  /*d5c0*/  BAR.SYNC.DEFER_BLOCKING 0x0 ;  /* 0x0000000000007b1d */ /* 0x000fee0000010000 */
[----:B------:R-:W-:Y:S05]  /*d5d0*/  @!P0 BRA `(.L_x_2545) ;  /* 0x0000000000508947 */ /* 0x000fea0003800000 */
[----:B-1-3--:R-:W-:-:S07]  /*d5e0*/  HFMA2 R5, -RZ, RZ, 0, 5.9604644775390625e-08 ;  /* 0x00000001ff057431 */ /* 0x00afce00000001ff */
.L_x_2550:
[----:B------:R-:W1:Y:S04]  /*d5f0*/  SHFL.DOWN PT, R8, R7, R5, 0x1f ;  /* 0x08001f0507087589 */ /* 0x000e6800000e0000 */
[----:B------:R-:W3:Y:S04]  /*d600*/  SHFL.DOWN PT, R9, R6, R5, 0x1f ;  /* 0x08001f0506097589 */ /* 0x000ee800000e0000 */
[----:B------:R-:W2:Y:S04]  /*d610*/  SHFL.DOWN PT, R10, R47, R5, 0x1f ;  /* 0x08001f052f0a7589 */ /* 0x000ea800000e0000 */
[----:B------:R-:W4:Y:S04]  /*d620*/  SHFL.DOWN PT, R11, R46, R5, 0x1f ;  /* 0x08001f052e0b7589 */ /* 0x000f2800000e0000 */
[----:B------:R-:W5:Y:S04]  /*d630*/  SHFL.DOWN PT, R12, R33, R5, 0x1f ;  /* 0x08001f05210c7589 */ /* 0x000f6800000e0000 */
[----:B------:R-:W0:Y:S04]  /*d640*/  SHFL.DOWN PT, R13, R16, R5, 0x1f ;  /* 0x08001f05100d7589 */ /* 0x000e2800000e0000 */
[----:B------:R-:W0:Y:S01]  /*d650*/  SHFL.DOWN PT, R14, R3, R5, 0x1f ;  /* 0x08001f05030e7589 */ /* 0x000e2200000e0000 */
[----:B-1----:R-:W-:-:S03]  /*d660*/  LOP3.LUT R7, R7, R8, RZ, 0x3c, !PT ;  /* 0x0000000807077212 */ /* 0x002fc600078e3cff */
[----:B------:R1:W0:Y:S01]  /*d670*/  SHFL.DOWN PT, R15, R0, R5, 0x1f ;  /* 0x08001f05000f7589 */ /* 0x00022200000e0000 */
[----:B---3--:R-:W-:Y:S02]  /*d680*/  LOP3.LUT R6, R6, R9, RZ, 0x3c, !PT ;  /* 0x0000000906067212 */ /* 0x008fe400078e3cff */
[----:B--2---:R-:W-:Y:S02]  /*d690*/  LOP3.LUT R47, R47, R10, RZ, 0x3c, !PT ;  /* 0x0000000a2f2f7212 */ /* 0x004fe400078e3cff */
[----:B----4-:R-:W-:Y:S01]  /*d6a0*/  LOP3.LUT R46, R46, R11, RZ, 0x3c, !PT ;  /* 0x0000000b2e2e7212 */ /* 0x010fe200078e3cff */
[----:B-1----:R-:W-:Y:S01]  /*d6b0*/  IMAD.SHL.U32 R5, R5, 0x2, RZ ;  /* 0x0000000205057824 */ /* 0x002fe200078e00ff */
[----:B-----5:R-:W-:-:S04]  /*d6c0*/  LOP3.LUT R33, R33, R12, RZ, 0x3c, !PT ;  /* 0x0000000c21217212 */ /* 0x020fc800078e3cff */
[----:B------:R-:W-:Y:S02]  /*d6d0*/  ISETP.GE.AND P0, PT, R5, R4, PT ;  /* 0x000000040500720c */ /* 0x000fe40003f06270 */
[----:B0-----:R-:W-:Y:S02]  /*d6e0*/  LOP3.LUT R16, R16, R13, RZ, 0x3c, !PT ;  /* 0x0000000d10107212 */ /* 0x001fe400078e3cff */
[----:B------:R-:W-:Y:S02]  /*d6f0*/  LOP3.LUT R3, R3, R14, RZ, 0x3c, !PT ;  /* 0x0000000e03037212 */ /* 0x000fe400078e3cff */
[----:B------:R-:W-:-:S07]  /*d700*/  LOP3.LUT R0, R0, R15, RZ, 0x3c, !PT ;  /* 0x0000000f00007212 */ /* 0x000fce00078e3cff */
[----:B------:R-:W-:Y:S05]  /*d710*/  @!P0 BRA `(.L_x_2550) ;  /* 0xfffffffc00b48947 */ /* 0x000fea000383ffff */
.L_x_2545:
[----:B------:R-:W4:Y:S01]  /*d720*/  LDCU UR6, c[0x0][0x564] ;  /* 0x0000ac80ff0677ac */ /* 0x000f220008000800 */
[----:B-----5:R-:W-:Y:S01]  /*d730*/  MOV R27, RZ ;  /* 0x000000ff001b7202 */ /* 0x020fe20000000f00 */
[----:B----4-:R-:W-:-:S04]  /*d740*/  UIADD3 UR5, UPT, UPT, UR6, -0x1, URZ ;  /* 0xffffffff06057890 */ /* 0x010fc8000fffe0ff */
[----:B------:R-:W-:-:S04]  /*d750*/  UISETP.LT.U32.AND UP0, UPT, UR5, 0x18, UPT ;  /* 0x000000180500788c */ /* 0x000fc8000bf01070 */
[----:B------:R-:W-:Y:S02]  /*d760*/  USEL UR4, UR5, 0x18, UP0 ;  /* 0x0000001805047887 */ /* 0x000fe40008000000 */
[----:B------:R-:W-:Y:S02]  /*d770*/  UISETP.NE.AND UP0, UPT, UR6, URZ, UPT ;  /* 0x000000ff0600728c */ /* 0x000fe4000bf05270 */
[----:B------:R-:W-:-:S07]  /*d780*/  UIADD3 UR4, UPT, UPT, UR4, 0x1, URZ ;  /* 0x0000000104047890 */ /* 0x000fce000fffe0ff */
[----:B------:R-:W-:Y:S05]  /*d790*/  BRA.U !UP0, `(.L_x_2551) ;  /* 0x0000001108487547 */ /* 0x000fea000b800000 */
[----:B------:R-:W4:Y:S01]  /*d7a0*/  LDCU.64 UR8, c[0x0][0x568] ;  /* 0x0000ad00ff0877ac */ /* 0x000f220008000a00 */
[----:B-1-3--:R-:W-:Y:S01]  /*d7b0*/  MOV R5, R59 ;  /* 0x0000003b00057202 */ /* 0x00afe20000000f00 */
[----:B------:R-:W-:Y:S01]  /*d7c0*/  IMAD.MOV.U32 R4, RZ, RZ, RZ ;  /* 0x000000ffff047224 */ /* 0x000fe200078e00ff */
[----:B------:R-:W1:Y:S01]  /*d7d0*/  LDCU UR7, c[0x0][0x570] ;  /* 0x0000ae00ff0777ac */ /* 0x000e620008000800 */
[----:B------:R-:W3:Y:S01]  /*d7e0*/  LDCU UR6, c[0x0][0x694] ;  /* 0x0000d280ff0677ac */ /* 0x000ee20008000800 */
[----:B------:R-:W-:Y:S01]  /*d7f0*/  UISETP.NE.AND UP1, UPT, UR5, URZ, UPT ;  /* 0x000000ff0500728c */ /* 0x000fe2000bf25270 */
[----:B----4-:R-:W-:-:S05]  /*d800*/  IMAD.HI.U32 R4, R59, UR9, R4 ;  /* 0x000000093b047c27 */ /* 0x010fca000f8e0004 */
[----:B-1----:R-:W-:-:S05]  /*d810*/  SHF.R.U32.HI R5, RZ, UR7, R4 ;  /* 0x00000007ff057c19 */ /* 0x002fca0008011604 */
[----:B------:R-:W-:-:S04]  /*d820*/  IMAD.MOV R9, RZ, RZ, -R5 ;  /* 0x000000ffff097224 */ /* 0x000fc800078e0a05 */
[----:B------:R-:W-:-:S04]  /*d830*/  IMAD R9, R9, UR8, R59 ;  /* 0x0000000809097c24 */ /* 0x000fc8000f8e023b */
[----:B---3--:R-:W-:Y:S01]  /*d840*/  IMAD R27, R9, UR6, RZ ;  /* 0x00000006091b7c24 */ /* 0x008fe2000f8e02ff */
[----:B------:R-:W-:Y:S06]  /*d850*/  BRA.U !UP1, `(.L_x_2551) ;  /* 0x0000001109187547 */ /* 0x000fec000b800000 */
[----:B------:R-:W1:Y:S01]  /*d860*/  LDCU.64 UR8, c[0x0][0x578] ;  /* 0x0000af00ff0877ac */ /* 0x000e620008000a00 */
[----:B------:R-:W-:Y:S01]  /*d870*/  HFMA2 R4, -RZ, RZ, 0, 0 ;  /* 0x00000000ff047431 */ /* 0x000fe200000001ff */
[----:B------:R-:W3:Y:S01]  /*d880*/  LDCU UR7, c[0x0][0x574] ;  /* 0x0000ae80ff0777ac */ /* 0x000ee20008000800 */
[----:B------:R-:W4:Y:S01]  /*d890*/  LDCU UR6, c[0x0][0x69c] ;  /* 0x0000d380ff0677ac */ /* 0x000f220008000800 */
[----:B------:R-:W-:Y:S02]  /*d8a0*/  UISETP.NE.AND UP1, UPT, UR4, 0x2, UPT ;  /* 0x000000020400788c */ /* 0x000fe4000bf25270 */
[----:B-1----:R-:W-:-:S05]  /*d8b0*/  IMAD.HI.U32 R8, R5, UR8, R4 ;  /* 0x0000000805087c27 */ /* 0x002fca000f8e0004 */
[----:B------:R-:W-:-:S05]  /*d8c0*/  SHF.R.U32.HI R9, RZ, UR9, R8 ;  /* 0x00000009ff097c19 */ /* 0x000fca0008011608 */
[----:B------:R-:W-:-:S04]  /*d8d0*/  IMAD.MOV R4, RZ, RZ, -R9 ;  /* 0x000000ffff047224 */ /* 0x000fc800078e0a09 */
[----:B---3--:R-:W-:-:S04]  /*d8e0*/  IMAD R4, R4, UR7, R5 ;  /* 0x0000000704047c24 */ /* 0x008fc8000f8e0205 */
[----:B----4-:R-:W-:Y:S01]  /*d8f0*/  IMAD R27, R4, UR6, R27 ;  /* 0x00000006041b7c24 */ /* 0x010fe2000f8e021b */
[----:B------:R-:W-:Y:S06]  /*d900*/  BRA.U !UP1, `(.L_x_2551) ;  /* 0x0000000d09ec7547 */ /* 0x000fec000b800000 */
[----:B------:R-:W1:Y:S01]  /*d910*/  LDCU.64 UR8, c[0x0][0x580] ;  /* 0x0000b000ff0877ac */ /* 0x000e620008000a00 */
[----:B------:R-:W-:Y:S01]  /*d920*/  MOV R8, RZ ;  /* 0x000000ff00087202 */ /* 0x000fe20000000f00 */
[----:B------:R-:W3:Y:S01]  /*d930*/  LDCU UR7, c[0x0][0x588] ;  /* 0x0000b100ff0777ac */ /* 0x000ee20008000800 */
[----:B------:R-:W4:Y:S01]  /*d940*/  LDCU UR6, c[0x0][0x6a4] ;  /* 0x0000d480ff0677ac */ /* 0x000f220008000800 */
[----:B------:R-:W-:Y:S02]  /*d950*/  UISETP.NE.AND UP1, UPT, UR4, 0x3, UPT ;  /* 0x000000030400788c */ /* 0x000fe4000bf25270 */
[----:B-1----:R-:W-:-:S05]  /*d960*/  IMAD.HI.U32 R4, R9, UR9, R8 ;  /* 0x0000000909047c27 */ /* 0x002fca000f8e0008 */
[----:B---3--:R-:W-:-:S05]  /*d970*/  SHF.R.U32.HI R5, RZ, UR7, R4 ;  /* 0x00000007ff057c19 */ /* 0x008fca0008011604 */
[----:B------:R-:W-:-:S04]  /*d980*/  IMAD.MOV R8, RZ, RZ, -R5 ;  /* 0x000000ffff087224 */ /* 0x000fc800078e0a05 */
[----:B------:R-:W-:-:S04]  /*d990*/  IMAD R8, R8, UR8, R9 ;  /* 0x0000000808087c24 */ /* 0x000fc8000f8e0209 */
        /* <DEDUP_REMOVED lines=14> */
[----:B------:R-:W-:Y:S01]  /*da80*/  HFMA2 R8, -RZ, RZ, 0, 0 ;  /* 0x00000000ff087431 */ /* 0x000fe200000001ff */
        /* <DEDUP_REMOVED lines=221> */
[----:B------:R-:W4:Y:S03]  /*e860*/  LDCU UR6, c[0x0][0x754] ;  /* 0x0000ea80ff0677ac */ /* 0x000f260008000800 */
[----:B-1----:R-:W-:-:S05]  /*e870*/  IMAD.HI.U32 R4, R9, UR9, R8 ;  /* 0x0000000909047c27 */ /* 0x002fca000f8e0008 */
[----:B---3--:R-:W-:-:S05]  /*e880*/  SHF.R.U32.HI R4, RZ, UR7, R4 ;  /* 0x00000007ff047c19 */ /* 0x008fca0008011604 */
[----:B------:R-:W-:-:S04]  /*e890*/  IMAD.MOV R5, RZ, RZ, -R4 ;  /* 0x000000ffff057224 */ /* 0x000fc800078e0a04 */
[----:B------:R-:W-:-:S04]  /*e8a0*/  IMAD R8, R5, UR8, R9 ;  /* 0x0000000805087c24 */ /* 0x000fc8000f8e0209 */
[----:B----4-:R-:W-:-:S07]  /*e8b0*/  IMAD R27, R8, UR6, R27 ;  /* 0x00000006081b7c24 */ /* 0x010fce000f8e021b */
.L_x_2551:
[----:B------:R-:W-:Y:S01]  /*e8c0*/  MOV R26, RZ ;  /* 0x000000ff001a7202 */ /* 0x000fe20000000f00 */
[----:B------:R-:W-:Y:S06]  /*e8d0*/  BRA.U !UP0, `(.L_x_2552) ;  /* 0x0000001108487547 */ /* 0x000fec000b800000 */
[----:B------:R-:W4:Y:S01]  /*e8e0*/  LDCU.64 UR8, c[0x0][0x568] ;  /* 0x0000ad00ff0877ac */ /* 0x000f220008000a00 */
[----:B------:R-:W-:Y:S02]  /*e8f0*/  HFMA2 R4, -RZ, RZ, 0, 0 ;  /* 0x00000000ff047431 */ /* 0x000fe400000001ff */
[----:B-1-3--:R-:W-:Y:S01]  /*e900*/  VIADD R5, R59, 0x1 ;  /* 0x000000013b057836 */ /* 0x00afe20000000000 */
        /* <DEDUP_REMOVED lines=265> */
[----:B------:R-:W4:Y:S03]  /*f9a0*/  LDCU UR7, c[0x0][0x754] ;  /* 0x0000ea80ff0777ac */ /* 0x000f260008000800 */
[----:B-1----:R-:W-:-:S05]  /*f9b0*/  IMAD.HI.U32 R4, R5, UR9, R4 ;  /* 0x0000000905047c27 */ /* 0x002fca000f8e0004 */
[----:B---3--:R-:W-:-:S05]  /*f9c0*/  SHF.R.U32.HI R4, RZ, UR6, R4 ;  /* 0x00000006ff047c19 */ /* 0x008fca0008011604 */
[----:B------:R-:W-:-:S04]  /*f9d0*/  IMAD.MOV R4, RZ, RZ, -R4 ;  /* 0x000000ffff047224 */ /* 0x000fc800078e0a04 */
[----:B------:R-:W-:-:S04]  /*f9e0*/  IMAD R5, R4, UR8, R5 ;  /* 0x0000000804057c24 */ /* 0x000fc8000f8e0205 */
[----:B----4-:R-:W-:-:S07]  /*f9f0*/  IMAD R26, R5, UR7, R26 ;  /* 0x00000007051a7c24 */ /* 0x010fce000f8e021a */
.L_x_2552:
[----:B------:R-:W-:Y:S01]  /*fa00*/  MOV R23, RZ ;  /* 0x000000ff00177202 */ /* 0x000fe20000000f00 */
[----:B------:R-:W-:Y:S06]  /*fa10*/  BRA.U !UP0, `(.L_x_2553) ;  /* 0x0000001108487547 */ /* 0x000fec000b800000 */
[----:B------:R-:W4:Y:S01]  /*fa20*/  LDCU.64 UR8, c[0x0][0x568] ;  /* 0x0000ad00ff0877ac */ /* 0x000f220008000a00 */
[----:B------:R-:W-:Y:S01]  /*fa30*/  MOV R4, RZ ;  /* 0x000000ff00047202 */ /* 0x000fe20000000f00 */
        /* <DEDUP_REMOVED lines=272> */
.L_x_2553:
        /* <DEDUP_REMOVED lines=276> */
.L_x_2554:
[----:B------:R-:W4:Y:S01]  /*11c80*/  LDC.64 R8, c[0x0][0x778] ;  /* 0x0001de00ff087b82 */ /* 0x000f220000000a00 */
[----:B------:R-:W5:Y:S02]  /*11c90*/  LDCU UR6, c[0x0][0x3b0] ;  /* 0x00007600ff0677ac */ /* 0x000f640008000800 */
[----:B-----5:R-:W-:Y:S01]  /*11ca0*/  UISETP.NE.AND UP1, UPT, UR6, URZ, UPT ;  /* 0x000000ff0600728c */ /* 0x020fe2000bf25270 */
[----:B----4-:R-:W-:Y:S02]  /*11cb0*/  ISETP.NE.U32.AND P0, PT, R8, RZ, PT ;  /* 0x000000ff0800720c */ /* 0x010fe40003f05070 */
[----:B------:R-:W-:Y:S02]  /*11cc0*/  IADD3 R4, P1, PT, R27, R8, RZ ;  /* 0x000000081b047210 */ /* 0x000fe40007f3e0ff */
[----:B------:R-:W-:Y:S02]  /*11cd0*/  ISETP.NE.AND.EX P0, PT, R9, RZ, PT, P0 ;  /* 0x000000ff0900720c */ /* 0x000fe40003f05300 */
[----:B-1-3--:R-:W-:-:S02]  /*11ce0*/  IADD3.X R5, PT, PT, RZ, R9, RZ, P1, !PT ;  /* 0x00000009ff057210 */ /* 0x00afc40000ffe4ff */
[----:B------:R-:W-:Y:S02]  /*11cf0*/  SEL R4, R4, RZ, P0 ;  /* 0x000000ff04047207 */ /* 0x000fe40000000000 */
[----:B------:R-:W-:Y:S01]  /*11d00*/  SEL R5, R5, RZ, P0 ;  /* 0x000000ff05057207 */ /* 0x000fe20000000000 */
[----:B------:R-:W-:Y:S06]  /*11d10*/  BRA.U !UP1, `(.L_x_2555) ;  /* 0x0000006909047547 */ /* 0x000fec000b800000 */
[----:B------:R-:W1:Y:S01]  /*11d20*/  S2R R8, SR_CTAID.X ;  /* 0x0000000000087919 */ /* 0x000e620000002500 */
[----:B------:R-:W3:Y:S01]  /*11d30*/  LDCU UR6, c[0x0][0x3b4] ;  /* 0x00007680ff0677ac */ /* 0x000ee20008000800 */
[----:B------:R-:W-:Y:S01]  /*11d40*/  IMAD.MOV.U32 R25, RZ, RZ, RZ ;  /* 0x000000ffff197224 */ /* 0x000fe200078e00ff */
[----:B------:R-:W4:Y:S01]  /*11d50*/  LDCU UR7, c[0x0][0x3b8] ;  /* 0x00007700ff0777ac */ /* 0x000f220008000800 */
[----:B------:R-:W1:Y:S01]  /*11d60*/  LDCU UR8, c[0x0][0x3a0] ;  /* 0x00007400ff0877ac */ /* 0x000e620008000800 */
[----:B---3--:R-:W-:-:S04]  /*11d70*/  IMAD R9, R17, UR6, RZ ;  /* 0x0000000611097c24 */ /* 0x008fc8000f8e02ff */
[----:B----4-:R-:W-:-:S04]  /*11d80*/  IMAD R9, R2, UR7, R9 ;  /* 0x0000000702097c24 */ /* 0x010fc8000f8e0209 */
[----:B-1----:R-:W-:-:S05]  /*11d90*/  IMAD R9, R8, UR8, R9 ;  /* 0x0000000808097c24 */ /* 0x002fca000f8e0209 */
[----:B------:R-:W-:Y:S01]  /*11da0*/  SHF.L.U32 R11, R9, 0x2, RZ ;  /* 0x00000002090b7819 */ /* 0x000fe200000006ff */
[----:B------:R-:W-:Y:S06]  /*11db0*/  BRA.U !UP0, `(.L_x_2556) ;  /* 0x0000001108447547 */ /* 0x000fec000b800000 */
[----:B------:R-:W1:Y:S01]  /*11dc0*/  LDCU.64 UR8, c[0x0][0x568] ;  /* 0x0000ad00ff0877ac */ /* 0x000e620008000a00 */
[----:B------:R-:W-:Y:S01]  /*11dd0*/  IMAD.MOV.U32 R10, RZ, RZ, RZ ;  /* 0x000000ffff0a7224 */ /* 0x000fe200078e00ff */
[----:B------:R-:W3:Y:S01]  /*11de0*/  LDCU UR6, c[0x0][0x570] ;  /* 0x0000ae00ff0677ac */ /* 0x000ee20008000800 */
[----:B------:R-:W4:Y:S01]  /*11df0*/  LDCU UR7, c[0x0][0x694] ;  /* 0x0000d280ff0777ac */ /* 0x000f220008000800 */
[----:B------:R-:W-:Y:S01]  /*11e00*/  UISETP.NE.AND UP1, UPT, UR5, URZ, UPT ;  /* 0x000000ff0500728c */ /* 0x000fe2000bf25270 */
[----:B-1----:R-:W-:-:S05]  /*11e10*/  IMAD.HI.U32 R12, R11, UR9, R10 ;  /* 0x000000090b0c7c27 */ /* 0x002fca000f8e000a */
[----:B---3--:R-:W-:-:S04]  /*11e20*/  SHF.R.U32.HI R13, RZ, UR6, R12 ;  /* 0x00000006ff0d7c19 */ /* 0x008fc8000801160c */
[----:B------:R-:W-:-:S05]  /*11e30*/  IADD3 R9, PT, PT, -R13, RZ, RZ ;  /* 0x000000ff0d097210 */ /* 0x000fca0007ffe1ff */
[----:B------:R-:W-:-:S04]  /*11e40*/  IMAD R9, R9, UR8, R11 ;  /* 0x0000000809097c24 */ /* 0x000fc8000f8e020b */
[----:B----4-:R-:W-:Y:S01]  /*11e50*/  IMAD R25, R9, UR7, RZ ;  /* 0x0000000709197c24 */ /* 0x010fe2000f8e02ff */
[----:B------:R-:W-:Y:S06]  /*11e60*/  BRA.U !UP1, `(.L_x_2556) ;  /* 0x0000001109187547 */ /* 0x000fec000b800000 */
[----:B------:R-:W1:Y:S01]  /*11e70*/  LDCU.64 UR6, c[0x0][0x578] ;  /* 0x0000af00ff0677ac */ /* 0x000e620008000a00 */
[----:B------:R-:W-:Y:S01]  /*11e80*/  IMAD.MOV.U32 R12, RZ, RZ, RZ ;  /* 0x000000ffff0c7224 */ /* 0x000fe200078e00ff */
[----:B------:R-:W3:Y:S01]  /*11e90*/  LDCU UR8, c[0x0][0x574] ;  /* 0x0000ae80ff0877ac */ /* 0x000ee20008000800 */
[----:B------:R-:W4:Y:S01]  /*11ea0*/  LDCU UR9, c[0x0][0x69c] ;  /* 0x0000d380ff0977ac */ /* 0x000f220008000800 */
[----:B------:R-:W-:Y:S01]  /*11eb0*/  UISETP.NE.AND UP1, UPT, UR4, 0x2, UPT ;  /* 0x000000020400788c */ /* 0x000fe2000bf25270 */
[----:B-1----:R-:W-:-:S05]  /*11ec0*/  IMAD.HI.U32 R14, R13, UR6, R12 ;  /* 0x000000060d0e7c27 */ /* 0x002fca000f8e000c */
[----:B------:R-:W-:-:S04]  /*11ed0*/  SHF.R.U32.HI R15, RZ, UR7, R14 ;  /* 0x00000007ff0f7c19 */ /* 0x000fc8000801160e */
[----:B------:R-:W-:-:S05]  /*11ee0*/  IADD3 R9, PT, PT, -R15, RZ, RZ ;  /* 0x000000ff0f097210 */ /* 0x000fca0007ffe1ff */
[----:B---3--:R-:W-:-:S04]  /*11ef0*/  IMAD R12, R9, UR8, R13 ;  /* 0x00000008090c7c24 */ /* 0x008fc8000f8e020d */
[----:B----4-:R-:W-:Y:S01]  /*11f00*/  IMAD R25, R12, UR9, R25 ;  /* 0x000000090c197c24 */ /* 0x010fe2000f8e0219 */
[----:B------:R-:W-:Y:S06]  /*11f10*/  BRA.U !UP1, `(.L_x_2556) ;  /* 0x0000000d09ec7547 */ /* 0x000fec000b800000 */
[----:B------:R-:W1:Y:S01]  /*11f20*/  LDCU.64 UR8, c[0x0][0x580] ;  /* 0x0000b000ff0877ac */ /* 0x000e620008000a00 */
[----:B------:R-:W-:Y:S01]  /*11f30*/  IMAD.MOV.U32 R14, RZ, RZ, RZ ;  /* 0x000000ffff0e7224 */ /* 0x000fe200078e00ff */
[----:B------:R-:W3:Y:S01]  /*11f40*/  LDCU UR6, c[0x0][0x588] ;  /* 0x0000b100ff0677ac */ /* 0x000ee20008000800 */
[----:B------:R-:W4:Y:S01]  /*11f50*/  LDCU UR7, c[0x0][0x6a4] ;  /* 0x0000d480ff0777ac */ /* 0x000f220008000800 */
[----:B------:R-:W-:Y:S01]  /*11f60*/  UISETP.NE.AND UP1, UPT, UR4, 0x3, UPT ;  /* 0x000000030400788c */ /* 0x000fe2000bf25270 */
[----:B-1----:R-:W-:-:S05]  /*11f70*/  IMAD.HI.U32 R12, R15, UR9, R14 ;  /* 0x000000090f0c7c27 */ /* 0x002fca000f8e000e */
[----:B---3--:R-:W-:-:S04]  /*11f80*/  SHF.R.U32.HI R13, RZ, UR6, R12 ;  /* 0x00000006ff0d7c19 */ /* 0x008fc8000801160c */
[----:B------:R-:W-:-:S05]  /*11f90*/  IADD3 R9, PT, PT, -R13, RZ, RZ ;  /* 0x000000ff0d097210 */ /* 0x000fca0007ffe1ff */
[----:B------:R-:W-:-:S04]  /*11fa0*/  IMAD R14, R9, UR8, R15 ;  /* 0x00000008090e7c24 */ /* 0x000fc8000f8e020f */
        /* <DEDUP_REMOVED lines=236> */
[----:B------:R-:W4:Y:S02]  /*12e70*/  LDCU UR7, c[0x0][0x754] ;  /* 0x0000ea80ff0777ac */ /* 0x000f240008000800 */
[----:B-1----:R-:W-:-:S05]  /*12e80*/  IMAD.HI.U32 R9, R15, UR9, R14 ;  /* 0x000000090f097c27 */ /* 0x002fca000f8e000e */
[----:B---3--:R-:W-:-:S04]  /*12e90*/  SHF.R.U32.HI R9, RZ, UR6, R9 ;  /* 0x00000006ff097c19 */ /* 0x008fc80008011609 */
[----:B------:R-:W-:-:S05]  /*12ea0*/  IADD3 R9, PT, PT, -R9, RZ, RZ ;  /* 0x000000ff09097210 */ /* 0x000fca0007ffe1ff */
[----:B------:R-:W-:-:S04]  /*12eb0*/  IMAD R14, R9, UR8, R15 ;  /* 0x00000008090e7c24 */ /* 0x000fc8000f8e020f */
[----:B----4-:R-:W-:-:S07]  /*12ec0*/  IMAD R25, R14, UR7, R25 ;  /* 0x000000070e197c24 */ /* 0x010fce000f8e0219 */
.L_x_2556:
[----:B------:R-:W-:Y:S01]  /*12ed0*/  IMAD.MOV.U32 R24, RZ, RZ, RZ ;  /* 0x000000ffff187224 */ /* 0x000fe200078e00ff */
[----:B------:R-:W-:Y:S06]  /*12ee0*/  BRA.U !UP0, `(.L_x_2557) ;  /* 0x0000001108487547 */ /* 0x000fec000b800000 */
[----:B------:R-:W1:Y:S01]  /*12ef0*/  LDCU.64 UR8, c[0x0][0x568] ;  /* 0x0000ad00ff0877ac */ /* 0x000e620008000a00 */
[----:B------:R-:W-:Y:S01]  /*12f00*/  IADD3 R13, PT, PT, R11, 0x1, RZ ;  /* 0x000000010b0d7810 */ /* 0x000fe20007ffe0ff */
        /* <DEDUP_REMOVED lines=272> */
.L_x_2557:
        /* <DEDUP_REMOVED lines=276> */
.L_x_2558:
        /* <DEDUP_REMOVED lines=276> */
.L_x_2559:
        /* <DEDUP_REMOVED lines=15> */
[----:B------:R-:W3:Y:S01]  /*16380*/  LDC.64 R10, c[0x0][0x780] ;  /* 0x0001e000ff0a7b82 */ /* 0x000ee20000000a00 */
[----:B------:R-:W-:Y:S01]  /*16390*/  ISETP.NE.AND P0, PT, R12, RZ, PT ;  /* 0x000000ff0c00720c */ /* 0x000fe20003f05270 */
[----:B--2---:R-:W-:Y:S01]  /*163a0*/  IMAD.MOV.U32 R32, RZ, RZ, R16 ;  /* 0x000000ffff207224 */ /* 0x004fe200078e0010 */
[----:B------:R-:W2:Y:S01]  /*163b0*/  LDCU UR5, c[0x0][0x360] ;  /* 0x00006c00ff0577ac */ /* 0x000ea20008000800 */
[----:B-1----:R-:W-:-:S10]  /*163c0*/  IMAD R9, R8, UR4, R9 ;  /* 0x0000000408097c24 */ /* 0x002fd4000f8e0209 */
[----:B--2---:R-:W-:Y:S01]  /*163d0*/  @!P0 IMAD R9, R9, UR5, R17 ;  /* 0x0000000509098c24 */ /* 0x004fe2000f8e0211 */
[----:B------:R-:W-:-:S03]  /*163e0*/  PLOP3.LUT P0, PT, PT, PT, PT, 0x80, 0x8 ;  /* 0x000000000008781c */ /* 0x000fc60003f0f070 */
[----:B---3--:R-:W-:-:S05]  /*163f0*/  IMAD.WIDE.U32 R10, R9, 0x20, R10 ;  /* 0x00000020090a7825 */ /* 0x008fca00078e000a */
[----:B------:R1:W-:Y:S04]  /*16400*/  STG.E.64 desc[UR36][R10.64], R6 ;  /* 0x000000060a007986 */ /* 0x0003e8000c101b24 */
[----:B------:R3:W-:Y:S04]  /*16410*/  STG.E.64 desc[UR36][R10.64+0x8], R46 ;  /* 0x0000082e0a007986 */ /* 0x0007e8000c101b24 */
[----:B------:R3:W-:Y:S01]  /*16420*/  STG.E.64 desc[UR36][R10.64+0x10], R32 ;  /* 0x000010200a007986 */ /* 0x0007e2000c101b24 */
[----:B-1----:R-:W-:Y:S01]  /*16430*/  MOV R6, R0 ;  /* 0x0000000000067202 */ /* 0x002fe20000000f00 */
[----:B------:R-:W-:-:S05]  /*16440*/  IMAD.MOV.U32 R7, RZ, RZ, R3 ;  /* 0x000000ffff077224 */ /* 0x000fca00078e0003 */
[----:B------:R3:W-:Y:S02]  /*16450*/  STG.E.64 desc[UR36][R10.64+0x18], R6 ;  /* 0x000018060a007986 */ /* 0x0007e4000c101b24 */
.L_x_2561:
[----:B------:R-:W-:Y:S05]  /*16460*/  BSYNC.RECONVERGENT B0 ;  /* 0x0000000000007941 */ /* 0x000fea0003800200 */
.L_x_2560:
        /* <DEDUP_REMOVED lines=14> */
[----:B------:R-:W1:Y:S01]  /*16550*/  S2R R0, SR_LANEID ;  /* 0x0000000000007919 */ /* 0x000e620000000000 */
[----:B------:R-:W-:Y:S01]  /*16560*/  VOTEU.ANY UR5, UPT, PT ;  /* 0x0000000000057886 */ /* 0x000fe200038e0100 */
[----:B---3--:R-:W3:Y:S01]  /*16570*/  LDC.64 R6, c[0x0][0x788] ;  /* 0x0001e200ff067b82 */ /* 0x008ee20000000a00 */
[----:B------:R-:W1:Y:S08]  /*16580*/  FLO.U32 R9, UR5 ;  /* 0x0000000500097d00 */ /* 0x000e7000080e0000 */
[----:B------:R-:W4:Y:S01]  /*16590*/  POPC R3, UR5 ;  /* 0x0000000500037d09 */ /* 0x000f220008000000 */
[----:B---3--:R-:W-:Y:S01]  /*165a0*/  IMAD.WIDE.U32 R6, R8, 0x4, R6 ;  /* 0x0000000408067825 */ /* 0x008fe200078e0006 */
[----:B-1----:R-:W-:-:S13]  /*165b0*/  ISETP.EQ.U32.AND P1, PT, R9, R0, PT ;  /* 0x000000000900720c */ /* 0x002fda0003f22070 */
[----:B----4-:R-:W3:Y:S01]  /*165c0*/  @P1 ATOMG.E.ADD.STRONG.GPU PT, R6, desc[UR36][R6.64], R3 ;  /* 0x80000003060619a8 */ /* 0x010ee200081ef124 */
[----:B------:R-:W1:Y:S01]  /*165d0*/  S2UR UR6, SR_CgaCtaId ;  /* 0x00000000000679c3 */ /* 0x000e620000008800 */
[----:B------:R-:W4:Y:S01]  /*165e0*/  LDCU UR4, c[0x0][0x374] ;  /* 0x00006e80ff0477ac */ /* 0x000f220008000800 */
[----:B------:R-:W5:Y:S01]  /*165f0*/  S2R R10, SR_LTMASK ;  /* 0x00000000000a7919 */ /* 0x000f620000003900 */
[----:B----4-:R-:W-:Y:S01]  /*16600*/  UIADD3 UR4, UPT, UPT, UR4, -0x1, URZ ;  /* 0xffffffff04047890 */ /* 0x010fe2000fffe0ff */
[----:B-----5:R-:W-:Y:S01]  /*16610*/  LOP3.LUT R10, R10, UR5, RZ, 0xc0, !PT ;  /* 0x000000050a0a7c12 */ /* 0x020fe2000f8ec0ff */
[----:B------:R-:W-:Y:S02]  /*16620*/  UMOV UR5, 0x400 ;  /* 0x0000040000057882 */ /* 0x000fe40000000000 */
[----:B-1----:R-:W-:Y:S01]  /*16630*/  ULEA UR5, UR6, UR5, 0x18 ;  /* 0x0000000506057291 */ /* 0x002fe2000f8ec0ff */
[----:B------:R-:W1:Y:S01]  /*16640*/  POPC R11, R10 ;  /* 0x0000000a000b7309 */ /* 0x000e620000000000 */
[----:B---3--:R-:W1:Y:S02]  /*16650*/  SHFL.IDX PT, R0, R6, R9, 0x1f ;  /* 0x00001f0906007589 */ /* 0x008e6400000e0000 */
[----:B-1----:R-:W-:-:S04]  /*16660*/  IADD3 R0, PT, PT, R0, R11, RZ ;  /* 0x0000000b00007210 */ /* 0x002fc80007ffe0ff */
[----:B------:R-:W-:-:S04]  /*16670*/  ISETP.NE.AND P1, PT, R0, UR4, PT ;  /* 0x0000000400007c0c */ /* 0x000fc8000bf25270 */
[----:B------:R-:W-:-:S05]  /*16680*/  SEL R0, RZ, 0x1, P1 ;  /* 0x00000001ff007807 */ /* 0x000fca0000800000 */
[----:B------:R1:W-:Y:S04]  /*16690*/  STS.U8 [UR5], R0 ;  /* 0x00000000ff007988 */ /* 0x0003e80008000005 */
.L_x_2563:
[----:B------:R-:W-:Y:S05]  /*166a0*/  BSYNC.RECONVERGENT B0 ;  /* 0x0000000000007941 */ /* 0x000fea0003800200 */
.L_x_2562:
[----:B------:R-:W4:Y:S08]  /*166b0*/  S2UR UR6, SR_CgaCtaId ;  /* 0x00000000000679c3 */ /* 0x000f300000008800 */
[----:B------:R-:W-:Y:S06]  /*166c0*/  BAR.SYNC.DEFER_BLOCKING 0x0 ;  /* 0x0000000000007b1d */ /* 0x000fec0000010000 */
[----:B------:R-:W-:-:S02]  /*166d0*/  UMOV UR4, 0x400 ;  /* 0x0000040000047882 */ /* 0x000fc40000000000 */
[----:B----4-:R-:W-:-:S09]  /*166e0*/  ULEA UR5, UR6, UR4, 0x18 ;  /* 0x0000000406057291 */ /* 0x010fd2000f8ec0ff */
        /* <DEDUP_REMOVED lines=14> */
[----:B------:R-:W4:Y:S01]  /*167d0*/  LDCU.64 UR10, c[0x0][0x388] ;  /* 0x00007100ff0a77ac */ /* 0x000f220008000a00 */
[----:B-1----:R-:W-:Y:S01]  /*167e0*/  UISETP.NE.AND UP0, UPT, UR5, URZ, UPT ;  /* 0x000000ff0500728c */ /* 0x002fe2000bf05270 */
[----:B----4-:R-:W-:Y:S01]  /*167f0*/  IMAD.U32 R18, RZ, RZ, UR10 ;  /* 0x0000000aff127e24 */ /* 0x010fe2000f8e00ff */
[----:B--2---:R-:W-:-:S07]  /*16800*/  MOV R19, UR11 ;  /* 0x0000000b00137c02 */ /* 0x004fce0008000f00 */
[----:B------:R-:W-:Y:S05]  /*16810*/  BRA.U !UP0, `(.L_x_2565) ;  /* 0x0000000108ac7547 */ /* 0x000fea000b800000 */
[----:B------:R-:W1:Y:S01]  /*16820*/  LDCU UR5, c[0x0][0x360] ;  /* 0x00006c00ff0577ac */ /* 0x000e620008000800 */
[----:B------:R-:W-:Y:S01]  /*16830*/  IMAD.U32 R20, RZ, RZ, UR10 ;  /* 0x0000000aff147e24 */ /* 0x000fe2000f8e00ff */
[----:B------:R-:W-:Y:S01]  /*16840*/  MOV R21, UR11 ;  /* 0x0000000b00157c02 */ /* 0x000fe20008000f00 */
[----:B---3--:R-:W-:Y:S01]  /*16850*/  IMAD.U32 R6, RZ, RZ, UR10 ;  /* 0x0000000aff067e24 */ /* 0x008fe2000f8e00ff */
[----:B------:R-:W2:Y:S01]  /*16860*/  LDCU UR8, c[0x0][0x3a4] ;  /* 0x00007480ff0877ac */ /* 0x000ea20008000800 */
[----:B------:R-:W-:Y:S01]  /*16870*/  MOV R7, UR11 ;  /* 0x0000000b00077c02 */ /* 0x000fe20008000f00 */
[----:B------:R-:W-:Y:S01]  /*16880*/  IMAD.U32 R0, RZ, RZ, UR10 ;  /* 0x0000000aff007e24 */ /* 0x000fe2000f8e00ff */
        /* <DEDUP_REMOVED lines=14> */
[----:B------:R-:W-:-:S02]  /*16970*/  IMAD.U32 R3, RZ, RZ, UR11 ;  /* 0x0000000bff037e24 */ /* 0x000fc4000f8e00ff */
[----:B-1----:R-:W-:Y:S02]  /*16980*/  IMAD R31, R8, UR7, RZ ;  /* 0x00000007081f7c24 */ /* 0x002fe4000f8e02ff */
[----:B--2---:R-:W-:-:S07]  /*16990*/  IMAD R33, R33, UR5, RZ ;  /* 0x0000000521217c24 */ /* 0x004fce000f8e02ff */
.L_x_2568:
[----:B------:R-:W-:-:S05]  /*169a0*/  IADD3 R9, PT, PT, R31, R16, RZ ;  /* 0x000000101f097210 */ /* 0x000fca0007ffe0ff */
[----:B---3--:R-:W-:-:S05]  /*169b0*/  IMAD.WIDE.U32 R8, R9, 0x20, R28 ;  /* 0x0000002009087825 */ /* 0x008fca00078e001c */
[----:B------:R-:W2:Y:S04]  /*169c0*/  LDG.E.64 R10, desc[UR36][R8.64] ;  /* 0x00000024080a7981 */ /* 0x000ea8000c1e1b00 */
[----:B------:R-:W3:Y:S04]  /*169d0*/  LDG.E.64 R12, desc[UR36][R8.64+0x8] ;  /* 0x00000824080c7981 */ /* 0x000ee8000c1e1b00 */
[----:B------:R-:W4:Y:S04]  /*169e0*/  LDG.E.64 R14, desc[UR36][R8.64+0x10] ;  /* 0x00001024080e7981 */ /* 0x000f28000c1e1b00 */
[----:B------:R-:W5:Y:S01]  /*169f0*/  LDG.E.64 R26, desc[UR36][R8.64+0x18] ;  /* 0x00001824081a7981 */ /* 0x000f62000c1e1b00 */
[----:B------:R-:W-:-:S05]  /*16a00*/  IMAD.IADD R16, R33, 0x1, R16 ;  /* 0x0000000121107824 */ /* 0x000fca00078e0210 */
        /* <DEDUP_REMOVED lines=11> */
.L_x_2567:
[----:B------:R-:W-:Y:S05]  /*16ac0*/  BRA `(.L_x_2566) ;  /* 0x00000000009c7947 */ /* 0x000fea0003800000 */
.L_x_2565:
[----:B------:R-:W1:Y:S01]  /*16ad0*/  LDCU UR7, c[0x0][0x3a4] ;  /* 0x00007480ff0777ac */ /* 0x000e620008000800 */
[----:B------:R-:W-:Y:S01]  /*16ae0*/  MOV R20, UR10 ;  /* 0x0000000a00147c02 */ /* 0x000fe20008000f00 */
[----:B------:R-:W-:Y:S01]  /*16af0*/  IMAD.U32 R21, RZ, RZ, UR11 ;  /* 0x0000000bff157e24 */ /* 0x000fe2000f8e00ff */
[----:B---3--:R-:W-:Y:S01]  /*16b00*/  MOV R6, UR10 ;  /* 0x0000000a00067c02 */ /* 0x008fe20008000f00 */
[----:B------:R-:W-:Y:S01]  /*16b10*/  IMAD.U32 R7, RZ, RZ, UR11 ;  /* 0x0000000bff077e24 */ /* 0x000fe2000f8e00ff */
[----:B------:R-:W-:Y:S01]  /*16b20*/  MOV R0, UR10 ;  /* 0x0000000a00007c02 */ /* 0x000fe20008000f00 */
[----:B------:R-:W-:Y:S01]  /*16b30*/  IMAD.U32 R3, RZ, RZ, UR11 ;  /* 0x0000000bff037e24 */ /* 0x000fe2000f8e00ff */
[----:B-1----:R-:W-:-:S13]  /*16b40*/  ISETP.GE.U32.AND P1, PT, R2, UR7, PT ;  /* 0x0000000702007c0c */ /* 0x002fda000bf26070 */
[----:B------:R-:W-:Y:S05]  /*16b50*/  @P1 BRA `(.L_x_2566) ;  /* 0x0000000000781947 */ /* 0x000fea0003800000 */
[----:B------:R-:W1:Y:S01]  /*16b60*/  LDCU UR5, c[0x0][0x374] ;  /* 0x00006e80ff0577ac */ /* 0x000e620008000800 */
[----:B------:R-:W2:Y:S01]  /*16b70*/  LDC R30, c[0x0][0x360] ;  /* 0x0000d800ff1e7b82 */ /* 0x000ea20000000800 */
[----:B------:R-:W-:Y:S01]  /*16b80*/  MOV R20, UR10 ;  /* 0x0000000a00147c02 */ /* 0x000fe20008000f00 */
[----:B------:R-:W-:Y:S01]  /*16b90*/  IMAD.U32 R21, RZ, RZ, UR11 ;  /* 0x0000000bff157e24 */ /* 0x000fe2000f8e00ff */
[----:B------:R-:W-:Y:S01]  /*16ba0*/  MOV R6, UR10 ;  /* 0x0000000a00067c02 */ /* 0x000fe20008000f00 */
[----:B------:R-:W-:Y:S01]  /*16bb0*/  IMAD.U32 R7, RZ, RZ, UR11 ;  /* 0x0000000bff077e24 */ /* 0x000fe2000f8e00ff */
[----:B------:R-:W-:Y:S01]  /*16bc0*/  MOV R0, UR10 ;  /* 0x0000000a00007c02 */ /* 0x000fe20008000f00 */
[----:B------:R-:W-:Y:S01]  /*16bd0*/  IMAD.U32 R3, RZ, RZ, UR11 ;  /* 0x0000000bff037e24 */ /* 0x000fe2000f8e00ff */
[----:B------:R-:W-:Y:S01]  /*16be0*/  MOV R31, R2 ;  /* 0x00000002001f7202 */ /* 0x000fe20000000f00 */
[----:B------:R-:W3:Y:S08]  /*16bf0*/  LDC.64 R28, c[0x0][0x780] ;  /* 0x0001e000ff1c7b82 */ /* 0x000ef00000000a00 */
[----:B------:R-:W4:Y:S01]  /*16c00*/  LDC R32, c[0x0][0x364] ;  /* 0x0000d900ff207b82 */ /* 0x000f220000000800 */
[----:B-1----:R-:W-:-:S07]  /*16c10*/  IMAD R16, R8, UR5, RZ ;  /* 0x0000000508107c24 */ /* 0x002fce000f8e02ff */
.L_x_2569:
        /* <DEDUP_REMOVED lines=18> */
.L_x_2566:
[----:B------:R-:W-:Y:S05]  /*16d40*/  BSYNC.RECONVERGENT B0 ;  /* 0x0000000000007941 */ /* 0x000fea0003800200 */
.L_x_2564:
[----:B------:R-:W1:Y:S01]  /*16d50*/  LDCU UR5, c[0x0][0x360] ;  /* 0x00006c00ff0577ac */ /* 0x000e620008000800 */
[----:B------:R-:W-:Y:S01]  /*16d60*/  IMAD.MOV.U32 R8, RZ, RZ, R18 ;  /* 0x000000ffff087224 */ /* 0x000fe200078e0012 */
[----:B------:R-:W-:Y:S01]  /*16d70*/  MOV R9, R19 ;  /* 0x0000001300097202 */ /* 0x000fe20000000f00 */
[----:B------:R-:W-:Y:S01]  /*16d80*/  IMAD.MOV.U32 R10, RZ, RZ, R20 ;  /* 0x000000ffff0a7224 */ /* 0x000fe200078e0014 */
[----:B------:R-:W-:Y:S01]  /*16d90*/  UIADD3 UR4, UPT, UPT, UR4, 0x10, URZ ;  /* 0x0000001004047890 */ /* 0x000fe2000fffe0ff */
[----:B------:R-:W-:Y:S01]  /*16da0*/  MOV R11, R21 ;  /* 0x00000015000b7202 */ /* 0x000fe20000000f00 */
[----:B------:R-:W-:Y:S01]  /*16db0*/  IMAD.MOV.U32 R12, RZ, RZ, R6 ;  /* 0x000000ffff0c7224 */ /* 0x000fe200078e0006 */
[----:B------:R-:W-:Y:S01]  /*16dc0*/  MOV R13, R7 ;  /* 0x00000007000d7202 */ /* 0x000fe20000000f00 */
[----:B------:R-:W-:Y:S01]  /*16dd0*/  ULEA UR8, UR6, UR4, 0x18 ;  /* 0x0000000406087291 */ /* 0x000fe2000f8ec0ff */
[----:B------:R-:W-:Y:S01]  /*16de0*/  IMAD.MOV.U32 R14, RZ, RZ, R0 ;  /* 0x000000ffff0e7224 */ /* 0x000fe200078e0000 */
[----:B------:R-:W2:Y:S01]  /*16df0*/  LDCU UR6, c[0x0][0x364] ;  /* 0x00006c80ff0677ac */ /* 0x000ea20008000800 */
[----:B------:R-:W-:Y:S01]  /*16e00*/  MOV R15, R3 ;  /* 0x00000003000f7202 */ /* 0x000fe20000000f00 */
[----:B-1----:R-:W-:-:S05]  /*16e10*/  IMAD R27, R2, UR5, R17 ;  /* 0x00000005021b7c24 */ /* 0x002fca000f8e0211 */
[----:B------:R-:W-:-:S05]  /*16e20*/  LEA R27, R27, UR8, 0x5 ;  /* 0x000000081b1b7c11 */ /* 0x000fca000f8e28ff */
[----:B------:R1:W-:Y:S01]  /*16e30*/  STS.128 [R27], R8 ;  /* 0x000000081b007388 */ /* 0x0003e20000000c00 */
[----:B--2---:R-:W-:-:S03]  /*16e40*/  UISETP.GE.U32.AND UP0, UPT, UR6, 0x2, UPT ;  /* 0x000000020600788c */ /* 0x004fc6000bf06070 */
[----:B------:R1:W-:Y:S06]  /*16e50*/  STS.128 [R27+0x10], R12 ;  /* 0x0000100c1b007388 */ /* 0x0003ec0000000c00 */
[----:B------:R-:W-:Y:S05]  /*16e60*/  BRA.U !UP0, `(.L_x_2570) ;  /* 0x0000000108887547 */ /* 0x000fea000b800000 */
[----:B------:R-:W-:-:S05]  /*16e70*/  UMOV UR4, UR6 ;  /* 0x0000000600047c82 */ /* 0x000fca0008000000 */
.L_x_2573:
        /* <DEDUP_REMOVED lines=29> */
.L_x_2572:
[----:B------:R-:W-:Y:S05]  /*17050*/  BSYNC.RECONVERGENT B0 ;  /* 0x0000000000007941 */ /* 0x000fea0003800200 */
.L_x_2571:
[----:B------:R-:W-:-:S03]  /*17060*/  UISETP.GT.U32.AND UP0, UPT, UR4, 0x3, UPT ;  /* 0x000000030400788c */ /* 0x000fc6000bf04070 */
[----:B------:R-:W-:-:S06]  /*17070*/  UMOV UR4, UR7 ;  /* 0x0000000700047c82 */ /* 0x000fcc0008000000 */
[----:B------:R-:W-:Y:S05]  /*17080*/  BRA.U UP0, `(.L_x_2573) ;  /* 0xfffffffd007c7547 */ /* 0x000fea000b83ffff */
.L_x_2570:
        /* <DEDUP_REMOVED lines=11> */
[----:B------:R-:W-:Y:S01]  /*17140*/  IMAD.MOV.U32 R13, RZ, RZ, R7 ;  /* 0x000000ffff0d7224 */ /* 0x000fe200078e0007 */
[----:B------:R-:W-:Y:S01]  /*17150*/  MOV R14, R0 ;  /* 0x00000000000e7202 */ /* 0x000fe20000000f00 */
[----:B------:R-:W-:Y:S01]  /*17160*/  IMAD.MOV.U32 R15, RZ, RZ, R3 ;  /* 0x000000ffff0f7224 */ /* 0x000fe200078e0003 */
[----:B------:R2:W-:Y:S01]  /*17170*/  STS.128 [R27], R8 ;  /* 0x000000081b007388 */ /* 0x0005e20000000c00 */
[----:B------:R-:W-:Y:S01]  /*17180*/  UISETP.GE.U32.AND UP0, UPT, UR5, 0x40, UPT ;  /* 0x000000400500788c */ /* 0x000fe2000bf06070 */
[----:B------:R-:W-:-:S02]  /*17190*/  UMOV UR4, 0x20 ;  /* 0x0000002000047882 */ /* 0x000fc40000000000 */
[----:B------:R2:W-:Y:S06]  /*171a0*/  STS.128 [R27+0x10], R12 ;  /* 0x0000100c1b007388 */ /* 0x0005ec0000000c00 */
[----:B------:R-:W-:Y:S05]  /*171b0*/  BRA.U !UP0, `(.L_x_2575) ;  /* 0x0000000108847547 */ /* 0x000fea000b800000 */
[----:B------:R-:W-:-:S07]  /*171c0*/  MOV R2, UR5 ;  /* 0x0000000500027c02 */ /* 0x000fce0008000f00 */
.L_x_2578:
        /* <DEDUP_REMOVED lines=29> */
.L_x_2577:
[----:B------:R-:W-:Y:S05]  /*173a0*/  BSYNC.RECONVERGENT B0 ;  /* 0x0000000000007941 */ /* 0x000fea0003800200 */
.L_x_2576:
[----:B------:R-:W-:Y:S01]  /*173b0*/  IMAD.MOV.U32 R2, RZ, RZ, R16 ;  /* 0x000000ffff027224 */ /* 0x000fe200078e0010 */
[----:B------:R-:W-:Y:S06]  /*173c0*/  @P2 BRA `(.L_x_2578) ;  /* 0xfffffffc00802947 */ /* 0x000fec000383ffff */
.L_x_2575:
[----:B------:R-:W-:Y:S01]  /*173d0*/  BAR.SYNC.DEFER_BLOCKING 0x0 ;  /* 0x0000000000007b1d */ /* 0x000fe20000010000 */
[----:B------:R-:W-:-:S09]  /*173e0*/  UISETP.GE.U32.AND UP0, UPT, UR4, 0x2, UPT ;  /* 0x000000020400788c */ /* 0x000fd2000bf06070 */
[----:B------:R-:W-:Y:S05]  /*173f0*/  BRA.U !UP0, `(.L_x_2574) ;  /* 0x0000000108507547 */ /* 0x000fea000b800000 */
[----:B------:R-:W-:-:S07]  /*17400*/  HFMA2 R2, -RZ, RZ, 0, 5.9604644775390625e-08 ;  /* 0x00000001ff027431 */ /* 0x000fce00000001ff */
.L_x_2579:
        /* <DEDUP_REMOVED lines=19> */
.L_x_2574:
        /* <DEDUP_REMOVED lines=10> */
[----:B-12---:R-:W-:Y:S01]  /*175e0*/  IADD3 R14, P1, PT, R22, UR4, RZ ;  /* 0x00000004160e7c10 */ /* 0x006fe2000ff3e0ff */
        /* <DEDUP_REMOVED lines=37> */
[----:B-1----:R1:W3:Y:S01]  /*17840*/  LDC.64 R14, c[0x4][R2] ;  /* 0x01000000020e7b82 */ /* 0x0022e20000000a00 */
        /* <DEDUP_REMOVED lines=11> */
.L_x_2582:
        /* <DEDUP_REMOVED lines=19> */
.L_x_2583:
[----:B------:R-:W-:Y:S05]  /*17a30*/  BRA `(.L_x_2584) ;  /* 0x0000000000047947 */ /* 0x000fea0003800000 */
.L_x_2581:
[----:B------:R2:W-:Y:S02]  /*17a40*/  STG.E.64 desc[UR36][R34.64], R18 ;  /* 0x0000001222007986 */ /* 0x0005e4000c101b24 */
.L_x_2584:
        /* <DEDUP_REMOVED lines=9> */
[----:B------:R-:W-:Y:S02]  /*17ae0*/  HFMA2 R8, -RZ, RZ, 0, 4.4763088226318359375e-05 ;  /* 0x000002efff087431 */ /* 0x000fe400000001ff */
[----:B------:R-:W-:Y:S01]  /*17af0*/  IMAD.MOV.U32 R12, RZ, RZ, 0x1 ;  /* 0x00000001ff0c7424 */ /* 0x000fe200078e00ff */
[----:B-1----:R1:W0:Y:S01]  /*17b00*/  LDC.64 R14, c[0x4][R2] ;  /* 0x01000000020e7b82 */ /* 0x0022220000000a00 */
[----:B------:R-:W5:Y:S01]  /*17b10*/  LDCU.64 UR6, c[0x4][0x7b8] ;  /* 0x0100f700ff0677ac */ /* 0x000f620008000a00 */
[----:B------:R-:W-:Y:S01]  /*17b20*/  MOV R13, RZ ;  /* 0x000000ff000d7202 */ /* 0x000fe20000000f00 */
[----:B------:R-:W2:Y:S01]  /*17b30*/  LDCU.64 UR8, c[0x4][0x520] ;  /* 0x0100a400ff0877ac */ /* 0x000ea20008000a00 */
[----:B----4-:R-:W-:Y:S01]  /*17b40*/  MOV R4, UR4 ;  /* 0x0000000400047c02 */ /* 0x010fe20008000f00 */
[----:B------:R-:W-:Y:S01]  /*17b50*/  IMAD.U32 R5, RZ, RZ, UR5 ;  /* 0x00000005ff057e24 */ /* 0x000fe2000f8e00ff */
[----:B-----5:R-:W-:Y:S01]  /*17b60*/  MOV R6, UR6 ;  /* 0x0000000600067c02 */ /* 0x020fe20008000f00 */
[----:B------:R-:W-:Y:S01]  /*17b70*/  IMAD.U32 R7, RZ, RZ, UR7 ;  /* 0x00000007ff077e24 */ /* 0x000fe2000f8e00ff */
[----:B--2---:R-:W-:Y:S01]  /*17b80*/  MOV R10, UR8 ;  /* 0x00000008000a7c02 */ /* 0x004fe20008000f00 */
[----:B-1----:R-:W-:-:S07]  /*17b90*/  IMAD.U32 R11, RZ, RZ, UR9 ;  /* 0x00000009ff0b7e24 */ /* 0x002fce000f8e00ff */
[----:B------:R-:W-:-:S07]  /*17ba0*/  LEPC R20, `(.L_x_2586) ;  /* 0x000000001014794e */ /* 0x000fce0000000000 */
[----:B0--3--:R-:W-:Y:S05]  /*17bb0*/  CALL.ABS.NOINC R14 ;  /* 0x000000000e007343 */ /* 0x009fea0003c00000 */
.L_x_2586:
[----:B------:R-:W0:Y:S01]  /*17bc0*/  LDCU.64 UR4, c[0x0][0x768] ;  /* 0x0000ed00ff0477ac */ /* 0x000e220008000a00 */
[----:B------:R-:W1:Y:S01]  /*17bd0*/  LDC.64 R2, c[0x4][R2] ;  /* 0x0100000002027b82 */ /* 0x000e620000000a00 */
[----:B------:R-:W-:Y:S02]  /*17be0*/  HFMA2 R12, -RZ, RZ, 0, 5.9604644775390625e-08 ;  /* 0x00000001ff0c7431 */ /* 0x000fe400000001ff */
        /* <DEDUP_REMOVED lines=12> */
[----:B0-----:R-:W-:Y:S02]  /*17cb0*/  MOV R10, UR4 ;  /* 0x00000004000a7c02 */ /* 0x001fe40008000f00 */
[----:B--2---:R-:W-:-:S07]  /*17cc0*/  MOV R11, UR5 ;  /* 0x00000005000b7c02 */ /* 0x004fce0008000f00 */
[----:B------:R-:W-:-:S07]  /*17cd0*/  LEPC R20, `(.L_x_2587) ;  /* 0x000000001014794e */ /* 0x000fce0000000000 */
[----:B-1----:R-:W-:Y:S05]  /*17ce0*/  CALL.ABS.NOINC R2 ;  /* 0x0000000002007343 */ /* 0x002fea0003c00000 */
.L_x_2587:
[----:B------:R-:W-:Y:S05]  /*17cf0*/  BRA `(.L_x_2588) ;  /* 0x00000000000c7947 */ /* 0x000fea0003800000 */
.L_x_2585:
[----:B------:R-:W-:-:S05]  /*17d00*/  IADD3 R2, P0, PT, R23, UR6, RZ ;  /* 0x0000000617027c10 */ /* 0x000fca000ff1e0ff */
[----:B------:R-:W-:-:S05]  /*17d10*/  IMAD.X R3, RZ, RZ, UR7, P0 ;  /* 0x00000007ff037e24 */ /* 0x000fca00080e06ff */
[----:B------:R4:W-:Y:S03]  /*17d20*/  STG.E.64 desc[UR36][R2.64], R16 ;  /* 0x0000001002007986 */ /* 0x0009e6000c101b24 */
.L_x_2588:
[----:B------:R-:W5:Y:S02]  /*17d30*/  LDCU.64 UR4, c[0x0][0x768] ;  /* 0x0000ed00ff0477ac */ /* 0x000f640008000a00 */
[----:B-----5:R-:W-:-:S04]  /*17d40*/  IADD3 R22, P0, PT, R22, UR4, RZ ;  /* 0x0000000416167c10 */ /* 0x020fc8000ff1e0ff */
[----:B------:R-:W-:-:S05]  /*17d50*/  IADD3.X R23, PT, PT, RZ, UR5, RZ, P0, !PT ;  /* 0x00000005ff177c10 */ /* 0x000fca00087fe4ff */
[----:B------:R-:W-:Y:S01]  /*17d60*/  STG.E.64 desc[UR36][R22.64], R26 ;  /* 0x0000001a16007986 */ /* 0x000fe2000c101b24 */
[----:B------:R-:W-:Y:S05]  /*17d70*/  EXIT ;  /* 0x000000000000794d */ /* 0x000fea0003800000 */
.L_x_2580:
        /* <DEDUP_REMOVED lines=17> */
.L_x_2589:
[----:B------:R-:W-:Y:S01]  /*17e90*/  MOV R26, R20 ;  /* 0x00000014001a7202 */ /* 0x000fe20000000f00 */
[----:B-12---:R-:W-:Y:S01]  /*17ea0*/  IMAD.MOV.U32 R27, RZ, RZ, R21 ;  /* 0x000000ffff1b7224 */ /* 0x006fe200078e0015 */
        /* <DEDUP_REMOVED lines=22> */
[----:B------:R-:W-:-:S07]  /*18010*/  LEPC R20, `(.L_x_2592) ;  /* 0x000000001014794e */ /* 0x000fce0000000000 */
[----:B0--3--:R-:W-:Y:S05]  /*18020*/  CALL.ABS.NOINC R14 ;  /* 0x000000000e007343 */ /* 0x009fea0003c00000 */
.L_x_2592:
        /* <DEDUP_REMOVED lines=19> */
.L_x_2593:
[----:B------:R-:W-:Y:S05]  /*18160*/  BRA `(.L_x_2594) ;  /* 0x0000000000107947 */ /* 0x000fea0003800000 */
.L_x_2591:
[----:B------:R-:W1:Y:S02]  /*18170*/  LDCU.64 UR4, c[0x0][0x768] ;  /* 0x0000ed00ff0477ac */ /* 0x000e640008000a00 */
[----:B-1----:R-:W-:-:S05]  /*18180*/  IADD3 R2, P0, PT, R25, UR4, RZ ;  /* 0x0000000419027c10 */ /* 0x002fca000ff1e0ff */
[----:B------:R-:W-:-:S05]  /*18190*/  IMAD.X R3, RZ, RZ, UR5, P0 ;  /* 0x00000005ff037e24 */ /* 0x000fca00080e06ff */
[----:B------:R1:W-:Y:S03]  /*181a0*/  STG.E.64 desc[UR36][R2.64], R18 ;  /* 0x0000001202007986 */ /* 0x0003e6000c101b24 */
.L_x_2594:
        /* <DEDUP_REMOVED lines=9> */
[----:B------:R-:W-:Y:S02]  /*18240*/  HFMA2 R8, -RZ, RZ, 0, 4.4763088226318359375e-05 ;  /* 0x000002efff087431 */ /* 0x000fe400000001ff */
[----:B------:R-:W-:Y:S01]  /*18250*/  IMAD.MOV.U32 R12, RZ, RZ, 0x1 ;  /* 0x00000001ff0c7424 */ /* 0x000fe200078e00ff */
[----:B------:R3:W4:Y:S01]  /*18260*/  LDC.64 R14, c[0x4][R2] ;  /* 0x01000000020e7b82 */ /* 0x0007220000000a00 */
[----:B------:R-:W5:Y:S01]  /*18270*/  LDCU.64 UR6, c[0x4][0x7b8] ;  /* 0x0100f700ff0677ac */ /* 0x000f620008000a00 */
[----:B------:R-:W-:Y:S01]  /*18280*/  MOV R13, RZ ;  /* 0x000000ff000d7202 */ /* 0x000fe20000000f00 */
[----:B------:R-:W0:Y:S01]  /*18290*/  LDCU.64 UR8, c[0x4][0x520] ;  /* 0x0100a400ff0877ac */ /* 0x000e220008000a00 */
[----:B-1----:R-:W-:Y:S01]  /*182a0*/  MOV R4, UR4 ;  /* 0x0000000400047c02 */ /* 0x002fe20008000f00 */
[----:B------:R-:W-:Y:S01]  /*182b0*/  IMAD.U32 R5, RZ, RZ, UR5 ;  /* 0x00000005ff057e24 */ /* 0x000fe2000f8e00ff */
[----:B-----5:R-:W-:-:S02]  /*182c0*/  MOV R6, UR6 ;  /* 0x0000000600067c02 */ /* 0x020fc40008000f00 */
[----:B------:R-:W-:Y:S01]  /*182d0*/  MOV R7, UR7 ;  /* 0x0000000700077c02 */ /* 0x000fe20008000f00 */
[----:B0-----:R-:W-:Y:S01]  /*182e0*/  IMAD.U32 R10, RZ, RZ, UR8 ;  /* 0x00000008ff0a7e24 */ /* 0x001fe2000f8e00ff */
[----:B---3--:R-:W-:-:S07]  /*182f0*/  MOV R11, UR9 ;  /* 0x00000009000b7c02 */ /* 0x008fce0008000f00 */
[----:B------:R-:W-:-:S07]  /*18300*/  LEPC R20, `(.L_x_2596) ;  /* 0x000000001014794e */ /* 0x000fce0000000000 */
[----:B--2-4-:R-:W-:Y:S05]  /*18310*/  CALL.ABS.NOINC R14 ;  /* 0x000000000e007343 */ /* 0x014fea0003c00000 */
.L_x_2596:
        /* <DEDUP_REMOVED lines=19> */
.L_x_2597:
[----:B------:R-:W-:Y:S05]  /*18450*/  BRA `(.L_x_2598) ;  /* 0x00000000000c7947 */ /* 0x000fea0003800000 */
.L_x_2595:
[----:B-1----:R-:W-:-:S05]  /*18460*/  IADD3 R2, P0, PT, R23, UR6, RZ ;  /* 0x0000000617027c10 */ /* 0x002fca000ff1e0ff */
[----:B------:R-:W-:-:S05]  /*18470*/  IMAD.X R3, RZ, RZ, UR7, P0 ;  /* 0x00000007ff037e24 */ /* 0x000fca00080e06ff */
[----:B------:R1:W-:Y:S03]  /*18480*/  STG.E.64 desc[UR36][R2.64], R16 ;  /* 0x0000001002007986 */ /* 0x0003e6000c101b24 */
.L_x_2598:
[----:B------:R-:W3:Y:S02]  /*18490*/  LDCU.64 UR4, c[0x0][0x768] ;  /* 0x0000ed00ff0477ac */ /* 0x000ee40008000a00 */
[----:B---3--:R-:W-:-:S04]  /*184a0*/  IADD3 R22, P0, PT, R22, UR4, RZ ;  /* 0x0000000416167c10 */ /* 0x008fc8000ff1e0ff */
[----:B------:R-:W-:-:S05]  /*184b0*/  IADD3.X R23, PT, PT, RZ, UR5, RZ, P0, !PT ;  /* 0x00000005ff177c10 */ /* 0x000fca00087fe4ff */
[----:B------:R-:W-:Y:S01]  /*184c0*/  STG.E.64 desc[UR36][R22.64], R28 ;  /* 0x0000001c16007986 */ /* 0x000fe2000c101b24 */
[----:B------:R-:W-:Y:S05]  /*184d0*/  EXIT ;  /* 0x000000000000794d */ /* 0x000fea0003800000 */
.L_x_2590:
[----:B------:R-:W-:Y:S04]  /*184e0*/  STG.E.64 desc[UR36][R4.64], R18 ;  /* 0x0000001204007986 */ /* 0x000fe8000c101b24 */
[----:B------:R-:W-:Y:S04]  /*184f0*/  STG.E.64 desc[UR36][R4.64+0x8], R26 ;  /* 0x0000081a04007986 */ /* 0x000fe8000c101b24 */
[----:B------:R-:W-:Y:S04]  /*18500*/  STG.E.64 desc[UR36][R4.64+0x10], R16 ;  /* 0x0000101004007986 */ /* 0x000fe8000c101b24 */
[----:B------:R-:W-:Y:S01]  /*18510*/  STG.E.64 desc[UR36][R4.64+0x18], R28 ;  /* 0x0000181c04007986 */ /* 0x000fe2000c101b24 */
[----:B------:R-:W-:Y:S05]  /*18520*/  EXIT ;  /* 0x000000000000794d */ /* 0x000fea0003800000 */
.L_x_2555:
        /* <DEDUP_REMOVED lines=15> */
[----:B------:R-:W3:Y:S01]  /*18620*/  LDCU.64 UR4, c[0x0][0x768] ;  /* 0x0000ed00ff0477ac */ /* 0x000ee20008000a00 */
[----:B-1----:R-:W-:Y:S02]  /*18630*/  ISETP.NE.AND P0, PT, RZ, UR6, PT ;  /* 0x00000006ff007c0c */ /* 0x002fe4000bf05270 */
[----:B---3--:R-:W-:Y:S02]  /*18640*/  IADD3 R30, P4, PT, R27, UR4, RZ ;  /* 0x000000041b1e7c10 */ /* 0x008fe4000ff9e0ff */
[----:B------:R-:W-:Y:S02]  /*18650*/  IADD3 R20, P2, PT, R23, UR4, RZ ;  /* 0x0000000417147c10 */ /* 0x000fe4000ff5e0ff */
[----:B------:R-:W-:Y:S02]  /*18660*/  IADD3 R14, P1, PT, R22, UR4, RZ ;  /* 0x00000004160e7c10 */ /* 0x000fe4000ff3e0ff */
[----:B------:R-:W-:-:S02]  /*18670*/  IADD3.X R31, PT, PT, RZ, UR5, RZ, P4, !PT ;  /* 0x00000005ff1f7c10 */ /* 0x000fc4000a7fe4ff */
[----:B------:R-:W-:Y:S02]  /*18680*/  IADD3 R28, P3, PT, R26, UR4, RZ ;  /* 0x000000041a1c7c10 */ /* 0x000fe4000ff7e0ff */
[----:B------:R-:W-:Y:S01]  /*18690*/  IADD3.X R21, PT, PT, RZ, UR5, RZ, P2, !PT ;  /* 0x00000005ff157c10 */ /* 0x000fe200097fe4ff */
[----:B------:R-:W3:Y:S01]  /*186a0*/  @P0 LDG.E.64 R4, desc[UR36][R30.64] ;  /* 0x000000241e040981 */ /* 0x000ee2000c1e1b00 */
[----:B------:R-:W-:Y:S01]  /*186b0*/  IADD3.X R15, PT, PT, RZ, UR5, RZ, P1, !PT ;  /* 0x00000005ff0f7c10 */ /* 0x000fe20008ffe4ff */
        /* <DEDUP_REMOVED lines=8> */
[----:B--2---:R-:W-:Y:S01]  /*18740*/  @P0 LOP3.LUT R33, R33, R11, RZ, 0x3c, !PT ;  /* 0x0000000b21210212 */ /* 0x004fe200078e3cff */
[----:B------:R-:W-:Y:S01]  /*18750*/  IMAD.MOV.U32 R18, RZ, RZ, R6 ;  /* 0x000000ffff127224 */ /* 0x000fe200078e0006 */
[----:B------:R-:W-:Y:S02]  /*18760*/  MOV R19, R7 ;  /* 0x0000000700137202 */ /* 0x000fe40000000f00 */
[----:B----4-:R-:W-:Y:S02]  /*18770*/  @P0 LOP3.LUT R0, R0, R12, RZ, 0x3c, !PT ;  /* 0x0000000c00000212 */ /* 0x010fe400078e3cff */
[----:B------:R-:W-:-:S02]  /*18780*/  @P0 LOP3.LUT R3, R3, R13, RZ, 0x3c, !PT ;  /* 0x0000000d03030212 */ /* 0x000fc400078e3cff */
[----:B-----5:R-:W-:Y:S02]  /*18790*/  @P0 LOP3.LUT R46, R46, R8, RZ, 0x3c, !PT ;  /* 0x000000082e2e0212 */ /* 0x020fe400078e3cff */
[----:B------:R-:W-:Y:S01]  /*187a0*/  @P0 LOP3.LUT R47, R47, R9, RZ, 0x3c, !PT ;  /* 0x000000092f2f0212 */ /* 0x000fe200078e3cff */
[----:B------:R-:W-:Y:S01]  /*187b0*/  IMAD.MOV.U32 R24, RZ, RZ, R0 ;  /* 0x000000ffff187224 */ /* 0x000fe200078e0000 */
        /* <DEDUP_REMOVED lines=27> */
.L_x_2601:
        /* <DEDUP_REMOVED lines=19> */
.L_x_2602:
[----:B------:R-:W-:Y:S05]  /*18aa0*/  BRA `(.L_x_2603) ;  /* 0x0000000000047947 */ /* 0x000fea0003800000 */
.L_x_2600:
[----:B------:R2:W-:Y:S02]  /*18ab0*/  STG.E.64 desc[UR36][R30.64], R18 ;  /* 0x000000121e007986 */ /* 0x0005e4000c101b24 */
.L_x_2603:
        /* <DEDUP_REMOVED lines=11> */
[----:B-1----:R1:W0:Y:S01]  /*18b70*/  LDC.64 R14, c[0x4][R2] ;  /* 0x01000000020e7b82 */ /* 0x0022220000000a00 */
[----:B------:R-:W5:Y:S01]  /*18b80*/  LDCU.64 UR6, c[0x4][0x7b8] ;  /* 0x0100f700ff0677ac */ /* 0x000f620008000a00 */
[----:B------:R-:W-:Y:S01]  /*18b90*/  IMAD.MOV.U32 R13, RZ, RZ, RZ ;  /* 0x000000ffff0d7224 */ /* 0x000fe200078e00ff */
[----:B------:R-:W2:Y:S01]  /*18ba0*/  LDCU.64 UR8, c[0x4][0x520] ;  /* 0x0100a400ff0877ac */ /* 0x000ea20008000a00 */
[----:B----4-:R-:W-:Y:S02]  /*18bb0*/  MOV R4, UR4 ;  /* 0x0000000400047c02 */ /* 0x010fe40008000f00 */
[----:B------:R-:W-:Y:S01]  /*18bc0*/  MOV R5, UR5 ;  /* 0x0000000500057c02 */ /* 0x000fe20008000f00 */
[----:B-----5:R-:W-:Y:S01]  /*18bd0*/  IMAD.U32 R6, RZ, RZ, UR6 ;  /* 0x00000006ff067e24 */ /* 0x020fe2000f8e00ff */
[----:B------:R-:W-:-:S02]  /*18be0*/  MOV R7, UR7 ;  /* 0x0000000700077c02 */ /* 0x000fc40008000f00 */
[----:B--2---:R-:W-:Y:S01]  /*18bf0*/  MOV R10, UR8 ;  /* 0x00000008000a7c02 */ /* 0x004fe20008000f00 */
[----:B-1----:R-:W-:-:S07]  /*18c00*/  IMAD.U32 R11, RZ, RZ, UR9 ;  /* 0x00000009ff0b7e24 */ /* 0x002fce000f8e00ff */
[----:B------:R-:W-:-:S07]  /*18c10*/  LEPC R20, `(.L_x_2605) ;  /* 0x000000001014794e */ /* 0x000fce0000000000 */
[----:B0--3--:R-:W-:Y:S05]  /*18c20*/  CALL.ABS.NOINC R14 ;  /* 0x000000000e007343 */ /* 0x009fea0003c00000 */
.L_x_2605:
        /* <DEDUP_REMOVED lines=19> */
.L_x_2606:
[----:B------:R-:W-:Y:S05]  /*18d60*/  BRA `(.L_x_2607) ;  /* 0x00000000000c7947 */ /* 0x000fea0003800000 */
.L_x_2604:
[----:B------:R-:W-:-:S04]  /*18d70*/  IADD3 R2, P0, PT, R23, UR6, RZ ;  /* 0x0000000617027c10 */ /* 0x000fc8000ff1e0ff */
[----:B------:R-:W-:-:S05]  /*18d80*/  IADD3.X R3, PT, PT, RZ, UR7, RZ, P0, !PT ;  /* 0x00000007ff037c10 */ /* 0x000fca00087fe4ff */
[----:B------:R4:W-:Y:S04]  /*18d90*/  STG.E.64 desc[UR36][R2.64], R16 ;  /* 0x0000001002007986 */ /* 0x0009e8000c101b24 */
.L_x_2607:
[----:B------:R-:W5:Y:S02]  /*18da0*/  LDCU.64 UR4, c[0x0][0x768] ;  /* 0x0000ed00ff0477ac */ /* 0x000f640008000a00 */
[----:B-----5:R-:W-:-:S05]  /*18db0*/  IADD3 R22, P0, PT, R22, UR4, RZ ;  /* 0x0000000416167c10 */ /* 0x020fca000ff1e0ff */
[----:B------:R-:W-:-:S05]  /*18dc0*/  IMAD.X R23, RZ, RZ, UR5, P0 ;  /* 0x00000005ff177e24 */ /* 0x000fca00080e06ff */
[----:B------:R-:W-:Y:S01]  /*18dd0*/  STG.E.64 desc[UR36][R22.64], R24 ;  /* 0x0000001816007986 */ /* 0x000fe2000c101b24 */
[----:B------:R-:W-:Y:S05]  /*18de0*/  EXIT ;  /* 0x000000000000794d */ /* 0x000fea0003800000 */
.L_x_2599:
[----:B------:R-:W1:Y:S01]  /*18df0*/  LDCU.U8 UR4, c[0x0][0x798] ;  /* 0x0000f300ff0477ac */ /* 0x000e620008000000 */
[----:B------:R-:W3:Y:S01]  /*18e00*/  LDCU.U8 UR5, c[0x0][0x799] ;  /* 0x0000f320ff0577ac */ /* 0x000ee20008000000 */
[----:B-1----:R-:W-:Y:S02]  /*18e10*/  UISETP.NE.AND UP0, UPT, UR4, URZ, UPT ;  /* 0x000000ff0400728c */ /* 0x002fe4000bf05270 */
[----:B---3--:R-:W-:-:S07]  /*18e20*/  UISETP.NE.AND UP1, UPT, UR5, URZ, UPT ;  /* 0x000000ff0500728c */ /* 0x008fce000bf25270 */
[----:B------:R-:W-:Y:S05]  /*18e30*/  BRA.U !UP0, `(.L_x_2608) ;  /* 0x0000000108307547 */ /* 0x000fea000b800000 */
[----:B------:R-:W3:Y:S04]  /*18e40*/  LDG.E.64 R8, desc[UR36][R4.64] ;  /* 0x0000002404087981 */ /* 0x000ee8000c1e1b00 */
[----:B------:R-:W2:Y:S04]  /*18e50*/  LDG.E.64 R10, desc[UR36][R4.64+0x8] ;  /* 0x00000824040a7981 */ /* 0x000ea8000c1e1b00 */
[----:B------:R-:W4:Y:S04]  /*18e60*/  LDG.E.64 R12, desc[UR36][R4.64+0x10] ;  /* 0x00001024040c7981 */ /* 0x000f28000c1e1b00 */
[----:B------:R-:W5:Y:S01]  /*18e70*/  LDG.E.64 R14, desc[UR36][R4.64+0x18] ;  /* 0x00001824040e7981 */ /* 0x000f62000c1e1b00 */
[----:B---3--:R-:W-:-:S02]  /*18e80*/  LOP3.LUT R6, R6, R8, RZ, 0x3c, !PT ;  /* 0x0000000806067212 */ /* 0x008fc400078e3cff */
[----:B------:R-:W-:Y:S02]  /*18e90*/  LOP3.LUT R7, R7, R9, RZ, 0x3c, !PT ;  /* 0x0000000907077212 */ /* 0x000fe400078e3cff */
[----:B--2---:R-:W-:Y:S02]  /*18ea0*/  LOP3.LUT R46, R46, R10, RZ, 0x3c, !PT ;  /* 0x0000000a2e2e7212 */ /* 0x004fe400078e3cff */
[----:B------:R-:W-:Y:S02]  /*18eb0*/  LOP3.LUT R47, R47, R11, RZ, 0x3c, !PT ;  /* 0x0000000b2f2f7212 */ /* 0x000fe400078e3cff */
[----:B----4-:R-:W-:Y:S02]  /*18ec0*/  LOP3.LUT R16, R16, R12, RZ, 0x3c, !PT ;  /* 0x0000000c10107212 */ /* 0x010fe400078e3cff */
[----:B------:R-:W-:Y:S02]  /*18ed0*/  LOP3.LUT R33, R33, R13, RZ, 0x3c, !PT ;  /* 0x0000000d21217212 */ /* 0x000fe400078e3cff */
[----:B-----5:R-:W-:-:S02]  /*18ee0*/  LOP3.LUT R0, R0, R14, RZ, 0x3c, !PT ;  /* 0x0000000e00007212 */ /* 0x020fc400078e3cff */
[----:B------:R-:W-:-:S07]  /*18ef0*/  LOP3.LUT R3, R3, R15, RZ, 0x3c, !PT ;  /* 0x0000000f03037212 */ /* 0x000fce00078e3cff */
.L_x_2608:
[----:B------:R-:W-:Y:S01]  /*18f00*/  MOV R18, R6 ;  /* 0x0000000600127202 */ /* 0x000fe20000000f00 */
[----:B------:R-:W-:Y:S01]  /*18f10*/  IMAD.MOV.U32 R24, RZ, RZ, R0 ;  /* 0x000000ffff187224 */ /* 0x000fe200078e0000 */
[----:B--2---:R-:W-:Y:S02]  /*18f20*/  MOV R19, R7 ;  /* 0x0000000700137202 */ /* 0x004fe40000000f00 */
        /* <DEDUP_REMOVED lines=22> */
.L_x_2611:
        /* <DEDUP_REMOVED lines=19> */
.L_x_2612:
[----:B------:R-:W-:Y:S05]  /*191c0*/  BRA `(.L_x_2613) ;  /* 0x0000000000107947 */ /* 0x000fea0003800000 */
.L_x_2610:
[----:B------:R-:W1:Y:S02]  /*191d0*/  LDCU.64 UR4, c[0x0][0x768] ;  /* 0x0000ed00ff0477ac */ /* 0x000e640008000a00 */
[----:B-1----:R-:W-:-:S04]  /*191e0*/  IADD3 R2, P0, PT, R27, UR4, RZ ;  /* 0x000000041b027c10 */ /* 0x002fc8000ff1e0ff */
[----:B------:R-:W-:-:S05]  /*191f0*/  IADD3.X R3, PT, PT, RZ, UR5, RZ, P0, !PT ;  /* 0x00000005ff037c10 */ /* 0x000fca00087fe4ff */
[----:B------:R1:W-:Y:S04]  /*19200*/  STG.E.64 desc[UR36][R2.64], R18 ;  /* 0x0000001202007986 */ /* 0x0003e8000c101b24 */
.L_x_2613:
        /* <DEDUP_REMOVED lines=23> */
.L_x_2615:
        /* <DEDUP_REMOVED lines=19> */
.L_x_2616:
[----:B------:R-:W-:Y:S05]  /*194b0*/  BRA `(.L_x_2617) ;  /* 0x00000000000c7947 */ /* 0x000fea0003800000 */
.L_x_2614:
[----:B-1----:R-:W-:-:S04]  /*194c0*/  IADD3 R2, P0, PT, R23, UR6, RZ ;  /* 0x0000000617027c10 */ /* 0x002fc8000ff1e0ff */
[----:B------:R-:W-:-:S05]  /*194d0*/  IADD3.X R3, PT, PT, RZ, UR7, RZ, P0, !PT ;  /* 0x00000007ff037c10 */ /* 0x000fca00087fe4ff */
[----:B------:R1:W-:Y:S04]  /*194e0*/  STG.E.64 desc[UR36][R2.64], R16 ;  /* 0x0000001002007986 */ /* 0x0003e8000c101b24 */
.L_x_2617:
[----:B------:R-:W3:Y:S02]  /*194f0*/  LDCU.64 UR4, c[0x0][0x768] ;  /* 0x0000ed00ff0477ac */ /* 0x000ee40008000a00 */
[----:B---3--:R-:W-:-:S04]  /*19500*/  IADD3 R22, P0, PT, R22, UR4, RZ ;  /* 0x0000000416167c10 */ /* 0x008fc8000ff1e0ff */
[----:B------:R-:W-:-:S05]  /*19510*/  IADD3.X R23, PT, PT, RZ, UR5, RZ, P0, !PT ;  /* 0x00000005ff177c10 */ /* 0x000fca00087fe4ff */
[----:B------:R-:W-:Y:S01]  /*19520*/  STG.E.64 desc[UR36][R22.64], R24 ;  /* 0x0000001816007986 */ /* 0x000fe2000c101b24 */
[----:B------:R-:W-:Y:S05]  /*19530*/  EXIT ;  /* 0x000000000000794d */ /* 0x000fea0003800000 */
.L_x_2609:
[----:B------:R-:W-:Y:S04]  /*19540*/  STG.E.64 desc[UR36][R4.64], R18 ;  /* 0x0000001204007986 */ /* 0x000fe8000c101b24 */
[----:B------:R-:W-:Y:S04]  /*19550*/  STG.E.64 desc[UR36][R4.64+0x8], R46 ;  /* 0x0000082e04007986 */ /* 0x000fe8000c101b24 */
[----:B------:R-:W-:Y:S04]  /*19560*/  STG.E.64 desc[UR36][R4.64+0x10], R16 ;  /* 0x0000101004007986 */ /* 0x000fe8000c101b24 */
[----:B------:R-:W-:Y:S01]  /*19570*/  STG.E.64 desc[UR36][R4.64+0x18], R24 ;  /* 0x0000181804007986 */ /* 0x000fe2000c101b24 */
[----:B------:R-:W-:Y:S05]  /*19580*/  EXIT ;  /* 0x000000000000794d */ /* 0x000fea0003800000 */
.L_x_2618:
        /* <DEDUP_REMOVED lines=15> */
.L_x_9977:


//--------------------- .text._ZN2at6native13reduce_kernelILi512ELi1ENS0_8ReduceOpIaNS0_14func_wrapper_tImZNS0_15xor_sum_functorIavEclERNS_14TensorIteratorEEUlmmE_EEjmLi4ELi4EEEEEvT1_ --------------------------
	.section	.text._ZN2at6native13reduce_kernelILi512ELi1ENS0_8ReduceOpIaNS0_14func_wrapper_tImZNS0_15xor_sum_functorIavEclERNS_14TensorIteratorEEUlmmE_EEjmLi4ELi4EEEEEvT1_,"ax",@progbits
	.align	128
        .global         _ZN2at6native13reduce_kernelILi512ELi1ENS0_8ReduceOpIaNS0_14func_wrapper_tImZNS0_15xor_sum_functorIavEclERNS_14TensorIteratorEEUlmmE_EEjmLi4ELi4EEEEEvT1_
        .type           _ZN2at6native13reduce_kernelILi512ELi1ENS0_8ReduceOpIaNS0_14func_wrapper_tImZNS0_15xor_sum_functorIavEclERNS_14TensorIteratorEEUlmmE_EEjmLi4ELi4EEEEEvT1_,@function
        .size           _ZN2at6native13reduce_kernelILi512ELi1ENS0_8ReduceOpIaNS0_14func_wrapper_tImZNS0_15xor_sum_functorIavEclERNS_14TensorIteratorEEUlmmE_EEjmLi4ELi4EEEEEvT1_,(.L_x_9978 - _ZN2at6native13reduce_kernelILi512ELi1ENS0_8ReduceOpIaNS0_14func_wrapper_tImZNS0_15xor_sum_functorIavEclERNS_14TensorIteratorEEUlmmE_EEjmLi4ELi4EEEEEvT1_)
        .other          _ZN2at6native13reduce_kernelILi512ELi1ENS0_8ReduceOpIaNS0_14func_wrapper_tImZNS0_15xor_sum_functorIavEclERNS_14TensorIteratorEEUlmmE_EEjmLi4ELi4EEEEEvT1_,@"STO_CUDA_ENTRY STV_DEFAULT"
_ZN2at6native13reduce_kernelILi512ELi1ENS0_8ReduceOpIaNS0_14func_wrapper_tImZNS0_15xor_sum_functorIavEclERNS_14TensorIteratorEEUlmmE_EEjmLi4ELi4EEEEEvT1_:
.text._ZN2at6native13reduce_kernelILi512ELi1ENS0_8ReduceOpIaNS0_14func_wrapper_tImZNS0_15xor_sum_functorIavEclERNS_14TensorIteratorEEUlmmE_EEjmLi4ELi4EEEEEvT1_:
        /* <DEDUP_REMOVED lines=296> */
.L_x_2619:
        /* <DEDUP_REMOVED lines=18> */
[----:B------:R-:W-:Y:S01]  /*13a0*/  LOP3.LUT P0, R11, R2, 0x3, RZ, 0xc0, !PT ;  /* 0x00000003020b7812 */ /* 0x000fe2000780c0ff */
[----:B------:R-:W-:Y:S05]  /*13b0*/  BSSY.RECONVERGENT B1, `(.L_x_2623) ;  /* 0x0000025000017945 */ /* 0x000fea0003800200 */
[----:B------:R-:W2:Y:S01]  /*13c0*/  LDC R13, c[0x0][0x38c] ;  /* 0x0000e300ff0d7b82 */ /* 0x000ea20000000800 */
[----:B-1----:R-:W-:Y:S01]  /*13d0*/  IMAD.U32 R10, RZ, RZ, UR4 ;  /* 0x00000004ff0a7e24 */ /* 0x002fe2000f8e00ff */
[----:B0-----:R-:W-:Y:S01]  /*13e0*/  MOV R12, R14 ;  /* 0x0000000e000c7202 */ /* 0x001fe20000000f00 */
[----:B------:R-:W-:Y:S01]  /*13f0*/  IMAD.MOV.U32 R8, RZ, RZ, R14 ;  /* 0x000000ffff087224 */ /* 0x000fe200078e000e */
[----:B--2---:R-:W-:-:S03]  /*1400*/  MOV R9, R13 ;  /* 0x0000000d00097202 */ /* 0x004fc60000000f00 */
[----:B------:R-:W-:Y:S05]  /*1410*/  @!P0 BRA `(.L_x_2624) ;  /* 0x0000000000788947 */ /* 0x000fea0003800000 */
[C---:B------:R-:W-:Y:S01]  /*1420*/  ISETP.GT.U32.AND P0, PT, R0.reuse, 0x3, PT ;  /* 0x000000030000780c */ /* 0x040fe20003f04070 */
[----:B------:R-:W-:Y:S01]  /*1430*/  IMAD.MOV R2, RZ, RZ, -R11 ;  /* 0x000000ffff027224 */ /* 0x000fe200078e0a0b */
[----:B------:R-:W-:Y:S01]  /*1440*/  BSSY.RECONVERGENT B2, `(.L_x_2625) ;  /* 0x0000018000027945 */ /* 0x000fe20003800200 */
[----:B------:R-:W-:Y:S01]  /*1450*/  MOV R8, R14 ;  /* 0x0000000e00087202 */ /* 0x000fe20000000f00 */
[----:B------:R-:W-:Y:S01]  /*1460*/  IMAD.MOV.U32 R9, RZ, RZ, R13 ;  /* 0x000000ffff097224 */ /* 0x000fe200078e000d */
[----:B------:R-:W-:Y:S02]  /*1470*/  ISETP.LT.U32.OR P0, PT, R0, R11, P0 ;  /* 0x0000000b0000720c */ /* 0x000fe40000701470 */
[----:B------:R-:W-:-:S04]  /*1480*/  IADD3 R15, P1, PT, R2, R4, RZ ;  /* 0x00000004020f7210 */ /* 0x000fc80007f3e0ff */
[----:B------:R-:W-:-:S07]  /*1490*/  LEA.HI.X.SX32 R5, R2, R5, 0x1, P1 ;  /* 0x0000000502057211 */ /* 0x000fce00008f0eff */
        /* <DEDUP_REMOVED lines=11> */
[----:B------:R-:W-:Y:S01]  /*1550*/  IADD3 R2, P0, PT, R0, R15, RZ ;  /* 0x0000000f00027210 */ /* 0x000fe20007f1e0ff */
[----:B------:R-:W0:Y:S03]  /*1560*/  LDCU.64 UR4, c[0x0][0x388] ;  /* 0x00007100ff0477ac */ /* 0x000e260008000a00 */
[----:B------:R-:W-:-:S05]  /*1570*/  IADD3.X R3, PT, PT, RZ, R5, RZ, P0, !PT ;  /* 0x00000005ff037210 */ /* 0x000fca00007fe4ff */
[----:B------:R-:W2:Y:S02]  /*1580*/  LDG.E.S8 R2, desc[UR36][R2.64] ;  /* 0x0000002402027981 */ /* 0x000ea4000c1e1300 */
[----:B--2---:R-:W-:Y:S02]  /*1590*/  SHF.R.S32.HI R9, RZ, 0x1f, R2 ;  /* 0x0000001fff097819 */ /* 0x004fe40000011402 */
[----:B0-----:R-:W-:Y:S02]  /*15a0*/  LOP3.LUT R8, R2, UR4, RZ, 0x3c, !PT ;  /* 0x0000000402087c12 */ /* 0x001fe4000f8e3cff */
[----:B------:R-:W-:-:S07]  /*15b0*/  LOP3.LUT R9, R9, UR5, RZ, 0x3c, !PT ;  /* 0x0000000509097c12 */ /* 0x000fce000f8e3cff */
.L_x_2626:
[----:B------:R-:W-:Y:S05]  /*15c0*/  BSYNC.RECONVERGENT B2 ;  /* 0x0000000000027941 */ /* 0x000fea0003800200 */
.L_x_2625:
[----:B------:R-:W-:Y:S02]  /*15d0*/  IADD3 R4, P0, PT, R15, 0x4, RZ ;  /* 0x000000040f047810 */ /* 0x000fe40007f1e0ff */
[----:B------:R-:W-:-:S03]  /*15e0*/  IADD3 R10, PT, PT, R11, -0x4, R28 ;  /* 0xfffffffc0b0a7810 */ /* 0x000fc60007ffe01c */
[----:B------:R-:W-:-:S08]  /*15f0*/  IMAD.X R5, RZ, RZ, R5, P0 ;  /* 0x000000ffff057224 */ /* 0x000fd000000e0605 */
.L_x_2624:
[----:B------:R-:W-:Y:S05]  /*1600*/  BSYNC.RECONVERGENT B1 ;  /* 0x0000000000017941 */ /* 0x000fea0003800200 */
.L_x_2623:
        /* <DEDUP_REMOVED lines=9> */
[----:B------:R-:W-:Y:S02]  /*16a0*/  PLOP3.LUT P0, PT, P0, P1, PT, 0xf8, 0x8f ;  /* 0x00000000008f781c */ /* 0x000fe40000703f70 */
[----:B------:R-:W-:Y:S01]  /*16b0*/  MOV R6, R13 ;  /* 0x0000000d00067202 */ /* 0x000fe20000000f00 */
[----:B------:R-:W-:Y:S10]  /*16c0*/  @P2 BRA `(.L_x_2628) ;  /* 0x0000000000782947 */ /* 0x000ff40003800000 */
[----:B------:R-:W-:Y:S01]  /*16d0*/  IMAD.MOV.U32 R7, RZ, RZ, R14 ;  /* 0x000000ffff077224 */ /* 0x000fe200078e000e */
[----:B------:R-:W-:Y:S01]  /*16e0*/  MOV R11, R13 ;  /* 0x0000000d000b7202 */ /* 0x000fe20000000f00 */
[----:B------:R-:W-:-:S07]  /*16f0*/  IMAD.MOV.U32 R6, RZ, RZ, R13 ;  /* 0x000000ffff067224 */ /* 0x000fce00078e000d */
.L_x_2629:
[C---:B------:R-:W-:Y:S01]  /*1700*/  IMAD.WIDE.U32 R2, R23.reuse, 0x4, R4 ;  /* 0x0000000417027825 */ /* 0x040fe200078e0004 */
[----:B------:R-:W0:Y:S05]  /*1710*/  LDCU UR4, c[0x0][0x39c] ;  /* 0x00007380ff0477ac */ /* 0x000e2a0008000800 */
[----:B------:R-:W2:Y:S01]  /*1720*/  LDG.E R2, desc[UR36][R2.64] ;  /* 0x0000002402027981 */ /* 0x000ea2000c1e1900 */
[----:B0-----:R-:W-:-:S04]  /*1730*/  IADD3 R23, PT, PT, R23, UR4, RZ ;  /* 0x0000000417177c10 */ /* 0x001fc8000fffe0ff */
[----:B------:R-:W-:-:S04]  /*1740*/  LEA R19, R23, 0x3, 0x2 ;  /* 0x0000000317137811 */ /* 0x000fc800078e10ff */
[----:B------:R-:W-:Y:S02]  /*1750*/  ISETP.GE.U32.AND P1, PT, R19, R10, PT ;  /* 0x0000000a1300720c */ /* 0x000fe40003f26070 */
[C---:B--2---:R-:W-:Y:S02]  /*1760*/  PRMT R15, R2.reuse, 0x7770, RZ ;  /* 0x00007770020f7816 */ /* 0x044fe400000000ff */
[C---:B------:R-:W-:Y:S02]  /*1770*/  PRMT R18, R2.reuse, 0x7771, RZ ;  /* 0x0000777102127816 */ /* 0x040fe400000000ff */
[C---:B------:R-:W-:Y:S02]  /*1780*/  PRMT R19, R2.reuse, 0x7772, RZ ;  /* 0x0000777202137816 */ /* 0x040fe400000000ff */
[----:B------:R-:W-:Y:S02]  /*1790*/  PRMT R20, R2, 0x7773, RZ ;  /* 0x0000777302147816 */ /* 0x000fe400000000ff */
[----:B------:R-:W-:-:S02]  /*17a0*/  PRMT R3, R15, 0x8880, RZ ;  /* 0x000088800f037816 */ /* 0x000fc400000000ff */
[----:B------:R-:W-:Y:S02]  /*17b0*/  PRMT R15, R18, 0x8880, RZ ;  /* 0x00008880120f7816 */ /* 0x000fe400000000ff */
[----:B------:R-:W-:Y:S02]  /*17c0*/  PRMT R18, R19, 0x8880, RZ ;  /* 0x0000888013127816 */ /* 0x000fe400000000ff */
[----:B------:R-:W-:Y:S02]  /*17d0*/  PRMT R19, R20, 0x8880, RZ ;  /* 0x0000888014137816 */ /* 0x000fe400000000ff */
        /* <DEDUP_REMOVED lines=13> */
.L_x_2628:
[----:B------:R-:W-:Y:S05]  /*18b0*/  BSYNC.RECONVERGENT B1 ;  /* 0x0000000000017941 */ /* 0x000fea0003800200 */
.L_x_2627:
[----:B------:R-:W-:Y:S04]  /*18c0*/  BSSY.RECONVERGENT B1, `(.L_x_2630) ;  /* 0x000000c000017945 */ /* 0x000fe80003800200 */
[----:B------:R-:W-:Y:S05]  /*18d0*/  @P0 BRA `(.L_x_2631) ;  /* 0x0000000000280947 */ /* 0x000fea0003800000 */
[----:B------:R-:W-:-:S05]  /*18e0*/  LOP3.LUT R3, R10, 0xfffffffc, RZ, 0xc0, !PT ;  /* 0xfffffffc0a037812 */ /* 0x000fca00078ec0ff */
[----:B------:R-:W-:-:S05]  /*18f0*/  IMAD.IADD R3, R3, 0x1, R0 ;  /* 0x0000000103037824 */ /* 0x000fca00078e0200 */
[----:B------:R-:W-:-:S13]  /*1900*/  ISETP.GE.U32.AND P0, PT, R3, R10, PT ;  /* 0x0000000a0300720c */ /* 0x000fda0003f06070 */
[----:B------:R-:W-:Y:S05]  /*1910*/  @P0 BRA `(.L_x_2631) ;  /* 0x0000000000180947 */ /* 0x000fea0003800000 */
[----:B------:R-:W-:-:S04]  /*1920*/  IADD3 R4, P0, PT, R3, R4, RZ ;  /* 0x0000000403047210 */ /* 0x000fc80007f1e0ff */
[----:B------:R-:W-:-:S06]  /*1930*/  LEA.HI.X.SX32 R5, R3, R5, 0x1, P0 ;  /* 0x0000000503057211 */ /* 0x000fcc00000f0eff */
[----:B------:R-:W2:Y:S02]  /*1940*/  LDG.E.S8 R5, desc[UR36][R4.64] ;  /* 0x0000002404057981 */ /* 0x000ea4000c1e1300 */
[----:B--2---:R-:W-:Y:S02]  /*1950*/  SHF.R.S32.HI R0, RZ, 0x1f, R5 ;  /* 0x0000001fff007819 */ /* 0x004fe40000011405 */
[----:B------:R-:W-:Y:S02]  /*1960*/  LOP3.LUT R8, R8, R5, RZ, 0x3c, !PT ;  /* 0x0000000508087212 */ /* 0x000fe400078e3cff */
[----:B------:R-:W-:-:S07]  /*1970*/  LOP3.LUT R9, R9, R0, RZ, 0x3c, !PT ;  /* 0x0000000009097212 */ /* 0x000fce00078e3cff */
.L_x_2631:
[----:B------:R-:W-:Y:S05]  /*1980*/  BSYNC.RECONVERGENT B1 ;  /* 0x0000000000017941 */ /* 0x000fea0003800200 */
.L_x_2630:
[----:B------:R-:W-:Y:S02]  /*1990*/  LOP3.LUT R7, R7, R14, R8, 0x96, !PT ;  /* 0x0000000e07077212 */ /* 0x000fe400078e9608 */
[----:B------:R-:W-:Y:S02]  /*19a0*/  LOP3.LUT R6, R11, R6, R9, 0x96, !PT ;  /* 0x000000060b067212 */ /* 0x000fe400078e9609 */
[----:B------:R-:W-:Y:S02]  /*19b0*/  LOP3.LUT R12, R12, R7, RZ, 0x3c, !PT ;  /* 0x000000070c0c7212 */ /* 0x000fe400078e3cff */
[----:B------:R-:W-:Y:S01]  /*19c0*/  LOP3.LUT R13, R13, R6, RZ, 0x3c, !PT ;  /* 0x000000060d0d7212 */ /* 0x000fe200078e3cff */
[----:B------:R-:W-:Y:S06]  /*19d0*/  BRA `(.L_x_2621) ;  /* 0x0000009800987947 */ /* 0x000fec0003800000 */
.L_x_2622:
[----:B------:R-:W0:Y:S08]  /*19e0*/  LDC R0, c[0x0][0x500] ;  /* 0x00014000ff007b82 */ /* 0x000e300000000800 */
[----:B------:R-:W1:Y:S01]  /*19f0*/  LDC R6, c[0x0][0x3d0] ;  /* 0x0000f400ff067b82 */ /* 0x000e620000000800 */
[----:B0-----:R-:W-:-:S04]  /*1a00*/  ISETP.NE.AND P0, PT, R0, 0x1, PT ;  /* 0x000000010000780c */ /* 0x001fc80003f05270 */
        /* <DEDUP_REMOVED lines=20> */
.L_x_2636:
[C---:B------:R-:W-:Y:S02]  /*1b50*/  IADD3 R3, PT, PT, R23.reuse, R0, RZ ;  /* 0x0000000017037210 */ /* 0x040fe40007ffe0ff */
[----:B------:R-:W-:Y:S02]  /*1b60*/  IADD3 R10, P0, PT, R23, R4, RZ ;  /* 0x00000004170a7210 */ /* 0x000fe40007f1e0ff */
[----:B------:R-:W-:-:S03]  /*1b70*/  IADD3 R7, PT, PT, R3, R0, RZ ;  /* 0x0000000003077210 */ /* 0x000fc60007ffe0ff */
[--C-:B------:R-:W-:Y:S01]  /*1b80*/  IMAD.X R11, RZ, RZ, R5.reuse, P0 ;  /* 0x000000ffff0b7224 */ /* 0x100fe200000e0605 */
[-C--:B------:R-:W-:Y:S01]  /*1b90*/  IADD3 R2, P0, PT, R3, R4.reuse, RZ ;  /* 0x0000000403027210 */ /* 0x080fe20007f1e0ff */
[C---:B------:R-:W-:Y:S01]  /*1ba0*/  IMAD.IADD R23, R7.reuse, 0x1, R0 ;  /* 0x0000000107177824 */ /* 0x040fe200078e0200 */
[-C--:B------:R-:W-:Y:S02]  /*1bb0*/  IADD3 R6, P1, PT, R7, R4.reuse, RZ ;  /* 0x0000000407067210 */ /* 0x080fe40007f3e0ff */
[----:B------:R0:W2:Y:S01]  /*1bc0*/  LDG.E.U8 R10, desc[UR36][R10.64] ;  /* 0x000000240a0a7981 */ /* 0x0000a2000c1e1100 */
[-C--:B------:R-:W-:Y:S02]  /*1bd0*/  IADD3.X R3, PT, PT, RZ, R5.reuse, RZ, P0, !PT ;  /* 0x00000005ff037210 */ /* 0x080fe400007fe4ff */
[----:B------:R-:W-:Y:S01]  /*1be0*/  IADD3 R8, P0, PT, R23, R4, RZ ;  /* 0x0000000417087210 */ /* 0x000fe20007f1e0ff */
[----:B------:R-:W-:Y:S02]  /*1bf0*/  IMAD.X R7, RZ, RZ, R5, P1 ;  /* 0x000000ffff077224 */ /* 0x000fe400008e0605 */
[----:B------:R-:W3:Y:S01]  /*1c00*/  LDG.E.U8 R2, desc[UR36][R2.64] ;  /* 0x0000002402027981 */ /* 0x000ee2000c1e1100 */
[----:B------:R-:W-:-:S03]  /*1c10*/  IADD3.X R9, PT, PT, RZ, R5, RZ, P0, !PT ;  /* 0x00000005ff097210 */ /* 0x000fc600007fe4ff */
[----:B------:R-:W4:Y:S04]  /*1c20*/  LDG.E.U8 R6, desc[UR36][R6.64] ;  /* 0x0000002406067981 */ /* 0x000f28000c1e1100 */
[----:B------:R-:W5:Y:S01]  /*1c30*/  LDG.E.U8 R8, desc[UR36][R8.64] ;  /* 0x0000002408087981 */ /* 0x000f62000c1e1100 */
[----:B------:R-:W-:-:S04]  /*1c40*/  IMAD.IADD R23, R23, 0x1, R0 ;  /* 0x0000000117177824 */ /* 0x000fc800078e0200 */
[----:B0-----:R-:W-:-:S05]  /*1c50*/  IMAD R11, R0, 0x3, R23 ;  /* 0x00000003000b7824 */ /* 0x001fca00078e0217 */
[----:B------:R-:W-:Y:S02]  /*1c60*/  ISETP.GE.U32.AND P0, PT, R11, R28, PT ;  /* 0x0000001c0b00720c */ /* 0x000fe40003f06070 */
[----:B--2---:R-:W-:-:S04]  /*1c70*/  PRMT R22, R10, 0x8880, RZ ;  /* 0x000088800a167816 */ /* 0x004fc800000000ff */
[----:B------:R-:W-:Y:S02]  /*1c80*/  LOP3.LUT R15, R15, R22, RZ, 0x3c, !PT ;  /* 0x000000160f0f7212 */ /* 0x000fe400078e3cff */
[----:B------:R-:W-:Y:S02]  /*1c90*/  SHF.R.S32.HI R22, RZ, 0x1f, R22 ;  /* 0x0000001fff167819 */ /* 0x000fe40000011416 */
[----:B----4-:R-:W-:Y:S02]  /*1ca0*/  PRMT R11, R6, 0x8880, RZ ;  /* 0x00008880060b7816 */ /* 0x010fe400000000ff */
[----:B---3--:R-:W-:Y:S02]  /*1cb0*/  PRMT R3, R2, 0x8880, RZ ;  /* 0x0000888002037816 */ /* 0x008fe400000000ff */
[----:B------:R-:W-:Y:S02]  /*1cc0*/  LOP3.LUT R21, R21, R22, RZ, 0x3c, !PT ;  /* 0x0000001615157212 */ /* 0x000fe400078e3cff */
[----:B-----5:R-:W-:-:S02]  /*1cd0*/  PRMT R9, R8, 0x8880, RZ ;  /* 0x0000888008097816 */ /* 0x020fc400000000ff */
[----:B------:R-:W-:Y:S02]  /*1ce0*/  MOV R22, R11 ;  /* 0x0000000b00167202 */ /* 0x000fe40000000f00 */
        /* <DEDUP_REMOVED lines=8> */
[----:B------:R-:W-:Y:S01]  /*1d70*/  LOP3.LUT R18, R18, R3, RZ, 0x3c, !PT ;  /* 0x0000000312127212 */ /* 0x000fe200078e3cff */
[----:B------:R-:W-:Y:S06]  /*1d80*/  @!P0 BRA `(.L_x_2636) ;  /* 0xfffffffc00708947 */ /* 0x000fec000383ffff */
[----:B------:R-:W-:Y:S05]  /*1d90*/  BSYNC.RECONVERGENT B2 ;  /* 0x0000000000027941 */ /* 0x000fea0003800200 */
.L_x_2635:
[----:B------:R-:W-:-:S07]  /*1da0*/  PRMT R7, R2, 0x7610, R7 ;  /* 0x0000761002077816 */ /* 0x000fce0000000007 */
.L_x_2634:
[----:B------:R-:W-:Y:S05]  /*1db0*/  BSYNC.RECONVERGENT B1 ;  /* 0x0000000000017941 */ /* 0x000fea0003800200 */
.L_x_2633:
[----:B------:R-:W-:Y:S01]  /*1dc0*/  ISETP.GE.U32.AND P0, PT, R23, R28, PT ;  /* 0x0000001c1700720c */ /* 0x000fe20003f06070 */
[----:B------:R-:W-:-:S12]  /*1dd0*/  BSSY.RECONVERGENT B1, `(.L_x_2637) ;  /* 0x0000016000017945 */ /* 0x000fd80003800200 */
[----:B------:R-:W-:Y:S05]  /*1de0*/  @P0 BRA `(.L_x_2638) ;  /* 0x0000000000500947 */ /* 0x000fea0003800000 */
[----:B------:R-:W-:-:S05]  /*1df0*/  IADD3 R2, P1, PT, R23, R4, RZ ;  /* 0x0000000417027210 */ /* 0x000fca0007f3e0ff */
[----:B------:R-:W-:-:S05]  /*1e00*/  IMAD.X R3, RZ, RZ, R5, P1 ;  /* 0x000000ffff037224 */ /* 0x000fca00008e0605 */
[----:B------:R0:W5:Y:S01]  /*1e10*/  LDG.E.U8 R10, desc[UR36][R2.64] ;  /* 0x00000024020a7981 */ /* 0x000162000c1e1100 */
[----:B------:R-:W-:-:S04]  /*1e20*/  IADD3 R9, PT, PT, R23, R0, RZ ;  /* 0x0000000017097210 */ /* 0x000fc80007ffe0ff */
[----:B------:R-:W-:-:S13]  /*1e30*/  ISETP.GE.U32.AND P1, PT, R9, R28, PT ;  /* 0x0000001c0900720c */ /* 0x000fda0003f26070 */
[----:B0-----:R-:W-:Y:S05]  /*1e40*/  @P1 BRA `(.L_x_2638) ;  /* 0x0000000000381947 */ /* 0x001fea0003800000 */
[----:B------:R-:W-:-:S05]  /*1e50*/  IADD3 R2, P1, PT, R9, R4, RZ ;  /* 0x0000000409027210 */ /* 0x000fca0007f3e0ff */
[----:B------:R-:W-:-:S05]  /*1e60*/  IMAD.X R3, RZ, RZ, R5, P1 ;  /* 0x000000ffff037224 */ /* 0x000fca00008e0605 */
[----:B------:R0:W5:Y:S01]  /*1e70*/  LDG.E.U8 R7, desc[UR36][R2.64] ;  /* 0x0000002402077981 */ /* 0x000162000c1e1100 */
[----:B------:R-:W-:-:S04]  /*1e80*/  IADD3 R9, PT, PT, R9, R0, RZ ;  /* 0x0000000009097210 */ /* 0x000fc80007ffe0ff */
[----:B------:R-:W-:-:S13]  /*1e90*/  ISETP.GE.U32.AND P1, PT, R9, R28, PT ;  /* 0x0000001c0900720c */ /* 0x000fda0003f26070 */
[----:B0-----:R-:W-:Y:S05]  /*1ea0*/  @P1 BRA `(.L_x_2638) ;  /* 0x0000000000201947 */ /* 0x001fea0003800000 */
[C---:B------:R-:W-:Y:S01]  /*1eb0*/  IMAD.IADD R3, R9.reuse, 0x1, R0 ;  /* 0x0000000109037824 */ /* 0x040fe200078e0200 */
[----:B------:R-:W-:-:S04]  /*1ec0*/  IADD3 R2, P2, PT, R9, R4, RZ ;  /* 0x0000000409027210 */ /* 0x000fc80007f5e0ff */
[----:B------:R-:W-:-:S13]  /*1ed0*/  ISETP.GE.U32.AND P1, PT, R3, R28, PT ;  /* 0x0000001c0300720c */ /* 0x000fda0003f26070 */
[----:B------:R-:W-:Y:S02]  /*1ee0*/  @!P1 IADD3 R4, P3, PT, R3, R4, RZ ;  /* 0x0000000403049210 */ /* 0x000fe40007f7e0ff */
[----:B------:R-:W-:-:S03]  /*1ef0*/  IADD3.X R3, PT, PT, RZ, R5, RZ, P2, !PT ;  /* 0x00000005ff037210 */ /* 0x000fc600017fe4ff */
[----:B------:R-:W-:Y:S02]  /*1f00*/  @!P1 IMAD.X R5, RZ, RZ, R5, P3 ;  /* 0x000000ffff059224 */ /* 0x000fe400018e0605 */
[----:B------:R0:W5:Y:S04]  /*1f10*/  LDG.E.U8 R6, desc[UR36][R2.64] ;  /* 0x0000002402067981 */ /* 0x000168000c1e1100 */
[----:B------:R0:W5:Y:S02]  /*1f20*/  @!P1 LDG.E.U8 R8, desc[UR36][R4.64] ;  /* 0x0000002404089981 */ /* 0x000164000c1e1100 */
.L_x_2638:
[----:B------:R-:W-:Y:S05]  /*1f30*/  BSYNC.RECONVERGENT B1 ;  /* 0x0000000000017941 */ /* 0x000fea0003800200 */
.L_x_2637:
[----:B------:R-:W-:Y:S04]  /*1f40*/  BSSY.RECONVERGENT B1, `(.L_x_2639) ;  /* 0x000001e000017945 */ /* 0x000fe80003800200 */
[----:B------:R-:W-:Y:S05]  /*1f50*/  @P0 BRA `(.L_x_2640) ;  /* 0x0000000000700947 */ /* 0x000fea0003800000 */
[----:B------:R-:W-:Y:S02]  /*1f60*/  IADD3 R23, PT, PT, R23, R0, RZ ;  /* 0x0000000017177210 */ /* 0x000fe40007ffe0ff */
[----:B-----5:R-:W-:Y:S02]  /*1f70*/  LOP3.LUT R10, R10, 0xffff, RZ, 0xc0, !PT ;  /* 0x0000ffff0a0a7812 */ /* 0x020fe400078ec0ff */
[----:B------:R-:W-:Y:S02]  /*1f80*/  ISETP.GE.U32.AND P0, PT, R23, R28, PT ;  /* 0x0000001c1700720c */ /* 0x000fe40003f06070 */
[----:B0-----:R-:W-:-:S04]  /*1f90*/  PRMT R2, R10, 0x8880, RZ ;  /* 0x000088800a027816 */ /* 0x001fc800000000ff */
[----:B------:R-:W-:Y:S02]  /*1fa0*/  SHF.R.S32.HI R4, RZ, 0x1f, R2 ;  /* 0x0000001fff047819 */ /* 0x000fe40000011402 */
[----:B------:R-:W-:Y:S02]  /*1fb0*/  LOP3.LUT R15, R15, R2, RZ, 0x3c, !PT ;  /* 0x000000020f0f7212 */ /* 0x000fe400078e3cff */
[----:B------:R-:W-:-:S03]  /*1fc0*/  LOP3.LUT R21, R21, R4, RZ, 0x3c, !PT ;  /* 0x0000000415157212 */ /* 0x000fc600078e3cff */
[----:B------:R-:W-:Y:S05]  /*1fd0*/  @P0 BRA `(.L_x_2640) ;  /* 0x0000000000500947 */ /* 0x000fea0003800000 */
[----:B------:R-:W-:-:S04]  /*1fe0*/  LOP3.LUT R7, R7, 0xffff, RZ, 0xc0, !PT ;  /* 0x0000ffff07077812 */ /* 0x000fc800078ec0ff */
[----:B------:R-:W-:Y:S01]  /*1ff0*/  PRMT R3, R7, 0x8880, RZ ;  /* 0x0000888007037816 */ /* 0x000fe200000000ff */
[----:B------:R-:W-:-:S03]  /*2000*/  IMAD.IADD R7, R23, 0x1, R0 ;  /* 0x0000000117077824 */ /* 0x000fc600078e0200 */
[----:B------:R-:W-:Y:S02]  /*2010*/  SHF.R.S32.HI R5, RZ, 0x1f, R3 ;  /* 0x0000001fff057819 */ /* 0x000fe40000011403 */
[----:B------:R-:W-:Y:S02]  /*2020*/  ISETP.GE.U32.AND P0, PT, R7, R28, PT ;  /* 0x0000001c0700720c */ /* 0x000fe40003f06070 */
[----:B------:R-:W-:Y:S02]  /*2030*/  LOP3.LUT R14, R14, R3, RZ, 0x3c, !PT ;  /* 0x000000030e0e7212 */ /* 0x000fe400078e3cff */
[----:B------:R-:W-:-:S09]  /*2040*/  LOP3.LUT R20, R20, R5, RZ, 0x3c, !PT ;  /* 0x0000000514147212 */ /* 0x000fd200078e3cff */
[----:B------:R-:W-:Y:S05]  /*2050*/  @P0 BRA `(.L_x_2640) ;  /* 0x0000000000300947 */ /* 0x000fea0003800000 */
[----:B------:R-:W-:Y:S02]  /*2060*/  IADD3 R3, PT, PT, R7, R0, RZ ;  /* 0x0000000007037210 */ /* 0x000fe40007ffe0ff */
[----:B------:R-:W-:Y:S02]  /*2070*/  LOP3.LUT R6, R6, 0xffff, RZ, 0xc0, !PT ;  /* 0x0000ffff06067812 */ /* 0x000fe400078ec0ff */
[----:B------:R-:W-:Y:S02]  /*2080*/  ISETP.GE.U32.AND P0, PT, R3, R28, PT ;  /* 0x0000001c0300720c */ /* 0x000fe40003f06070 */
[----:B------:R-:W-:-:S04]  /*2090*/  PRMT R0, R6, 0x8880, RZ ;  /* 0x0000888006007816 */ /* 0x000fc800000000ff */
[----:B------:R-:W-:Y:S02]  /*20a0*/  SHF.R.S32.HI R2, RZ, 0x1f, R0 ;  /* 0x0000001fff027819 */ /* 0x000fe40000011400 */
[----:B------:R-:W-:Y:S02]  /*20b0*/  LOP3.LUT R13, R13, R0, RZ, 0x3c, !PT ;  /* 0x000000000d0d7212 */ /* 0x000fe400078e3cff */
[----:B------:R-:W-:-:S03]  /*20c0*/  LOP3.LUT R19, R19, R2, RZ, 0x3c, !PT ;  /* 0x0000000213137212 */ /* 0x000fc600078e3cff */
[----:B------:R-:W-:-:S04]  /*20d0*/  @!P0 LOP3.LUT R8, R8, 0xffff, RZ, 0xc0, !PT ;  /* 0x0000ffff08088812 */ /* 0x000fc800078ec0ff */
[----:B------:R-:W-:-:S04]  /*20e0*/  @!P0 PRMT R3, R8, 0x8880, RZ ;  /* 0x0000888008038816 */ /* 0x000fc800000000ff */
[----:B------:R-:W-:Y:S02]  /*20f0*/  @!P0 SHF.R.S32.HI R5, RZ, 0x1f, R3 ;  /* 0x0000001fff058819 */ /* 0x000fe40000011403 */
[----:B------:R-:W-:Y:S02]  /*2100*/  @!P0 LOP3.LUT R12, R12, R3, RZ, 0x3c, !PT ;  /* 0x000000030c0c8212 */ /* 0x000fe400078e3cff */
[----:B------:R-:W-:-:S07]  /*2110*/  @!P0 LOP3.LUT R18, R18, R5, RZ, 0x3c, !PT ;  /* 0x0000000512128212 */ /* 0x000fce00078e3cff */
.L_x_2640:
[----:B------:R-:W-:Y:S05]  /*2120*/  BSYNC.RECONVERGENT B1 ;  /* 0x0000000000017941 */ /* 0x000fea0003800200 */
.L_x_2639:
[----:B------:R-:W-:Y:S02]  /*2130*/  LOP3.LUT R13, R13, R14, R15, 0x96, !PT ;  /* 0x0000000e0d0d7212 */ /* 0x000fe400078e960f */
[----:B------:R-:W-:Y:S02]  /*2140*/  LOP3.LUT R19, R19, R20, R21, 0x96, !PT ;  /* 0x0000001413137212 */ /* 0x000fe400078e9615 */
[----:B------:R-:W-:Y:S02]  /*2150*/  LOP3.LUT R12, R12, R13, RZ, 0x3c, !PT ;  /* 0x0000000d0c0c7212 */ /* 0x000fe400078e3cff */
[----:B------:R-:W-:Y:S01]  /*2160*/  LOP3.LUT R13, R18, R19, RZ, 0x3c, !PT ;  /* 0x00000013120d7212 */ /* 0x000fe200078e3cff */
[----:B------:R-:W-:Y:S06]  /*2170*/  BRA `(.L_x_2621) ;  /* 0x0000009000b07947 */ /* 0x000fec0003800000 */
.L_x_2632:
        /* <DEDUP_REMOVED lines=20> */
.L_x_2645:
[C---:B------:R-:W-:Y:S02]  /*22c0*/  IMAD R11, R23.reuse, R0, RZ ;  /* 0x00000000170b7224 */ /* 0x040fe400078e02ff */
[----:B------:R-:W-:-:S03]  /*22d0*/  IMAD.IADD R23, R23, 0x1, R12 ;  /* 0x0000000117177824 */ /* 0x000fc600078e020c */
[----:B------:R-:W-:Y:S01]  /*22e0*/  IADD3 R10, P0, PT, R11, R4, RZ ;  /* 0x000000040b0a7210 */ /* 0x000fe20007f1e0ff */
[C---:B------:R-:W-:Y:S01]  /*22f0*/  IMAD R7, R23.reuse, R0, RZ ;  /* 0x0000000017077224 */ /* 0x040fe200078e02ff */
[----:B------:R-:W-:-:S03]  /*2300*/  IADD3 R3, PT, PT, R23, R12, RZ ;  /* 0x0000000c17037210 */ /* 0x000fc60007ffe0ff */
[--C-:B------:R-:W-:Y:S01]  /*2310*/  IMAD.X R11, RZ, RZ, R5.reuse, P0 ;  /* 0x000000ffff0b7224 */ /* 0x100fe200000e0605 */
[C---:B------:R-:W-:Y:S01]  /*2320*/  IADD3 R23, PT, PT, R3.reuse, R12, RZ ;  /* 0x0000000c03177210 */ /* 0x040fe20007ffe0ff */
[----:B------:R-:W-:Y:S01]  /*2330*/  IMAD R3, R3, R0, RZ ;  /* 0x0000000003037224 */ /* 0x000fe200078e02ff */
[----:B------:R-:W-:Y:S02]  /*2340*/  IADD3 R2, P0, PT, R7, R4, RZ ;  /* 0x0000000407027210 */ /* 0x000fe40007f1e0ff */
[----:B------:R0:W2:Y:S01]  /*2350*/  LDG.E.U8 R10, desc[UR36][R10.64] ;  /* 0x000000240a0a7981 */ /* 0x0000a2000c1e1100 */
[----:B------:R-:W-:Y:S01]  /*2360*/  IMAD R9, R23, R0, RZ ;  /* 0x0000000017097224 */ /* 0x000fe200078e02ff */
[----:B------:R-:W-:Y:S01]  /*2370*/  IADD3 R6, P1, PT, R3, R4, RZ ;  /* 0x0000000403067210 */ /* 0x000fe20007f3e0ff */
[----:B------:R-:W-:-:S03]  /*2380*/  IMAD.X R3, RZ, RZ, R5, P0 ;  /* 0x000000ffff037224 */ /* 0x000fc600000e0605 */
[----:B------:R-:W-:Y:S02]  /*2390*/  IADD3 R8, P0, PT, R9, R4, RZ ;  /* 0x0000000409087210 */ /* 0x000fe40007f1e0ff */
[----:B------:R-:W-:Y:S01]  /*23a0*/  IADD3.X R7, PT, PT, RZ, R5, RZ, P1, !PT ;  /* 0x00000005ff077210 */ /* 0x000fe20000ffe4ff */
[----:B------:R-:W3:Y:S02]  /*23b0*/  LDG.E.U8 R2, desc[UR36][R2.64] ;  /* 0x0000002402027981 */ /* 0x000ee4000c1e1100 */
[----:B------:R-:W-:Y:S02]  /*23c0*/  IMAD.X R9, RZ, RZ, R5, P0 ;  /* 0x000000ffff097224 */ /* 0x000fe400000e0605 */
[----:B------:R-:W4:Y:S04]  /*23d0*/  LDG.E.U8 R6, desc[UR36][R6.64] ;  /* 0x0000002406067981 */ /* 0x000f28000c1e1100 */
[----:B------:R-:W5:Y:S01]  /*23e0*/  LDG.E.U8 R8, desc[UR36][R8.64] ;  /* 0x0000002408087981 */ /* 0x000f62000c1e1100 */
[----:B------:R-:W-:-:S05]  /*23f0*/  IADD3 R23, PT, PT, R23, R12, RZ ;  /* 0x0000000c17177210 */ /* 0x000fca0007ffe0ff */
[----:B0-----:R-:W-:-:S05]  /*2400*/  IMAD R11, R12, 0x3, R23 ;  /* 0x000000030c0b7824 */ /* 0x001fca00078e0217 */
[----:B------:R-:W-:Y:S02]  /*2410*/  ISETP.GE.U32.AND P0, PT, R11, R28, PT ;  /* 0x0000001c0b00720c */ /* 0x000fe40003f06070 */
[----:B--2---:R-:W-:-:S04]  /*2420*/  PRMT R25, R10, 0x8880, RZ ;  /* 0x000088800a197816 */ /* 0x004fc800000000ff */
[----:B------:R-:W-:Y:S02]  /*2430*/  LOP3.LUT R18, R18, R25, RZ, 0x3c, !PT ;  /* 0x0000001912127212 */ /* 0x000fe400078e3cff */
[----:B---3--:R-:W-:Y:S02]  /*2440*/  PRMT R24, R2, 0x8880, RZ ;  /* 0x0000888002187816 */ /* 0x008fe400000000ff */
[----:B----4-:R-:W-:Y:S02]  /*2450*/  PRMT R3, R6, 0x8880, RZ ;  /* 0x0000888006037816 */ /* 0x010fe400000000ff */
[----:B-----5:R-:W-:Y:S02]  /*2460*/  PRMT R9, R8, 0x8880, RZ ;  /* 0x0000888008097816 */ /* 0x020fe400000000ff */
        /* <DEDUP_REMOVED lines=13> */
.L_x_2644:
[----:B------:R-:W-:-:S07]  /*2540*/  PRMT R7, R2, 0x7610, R7 ;  /* 0x0000761002077816 */ /* 0x000fce0000000007 */
.L_x_2643:
[----:B------:R-:W-:Y:S05]  /*2550*/  BSYNC.RECONVERGENT B1 ;  /* 0x0000000000017941 */ /* 0x000fea0003800200 */
.L_x_2642:
[----:B------:R-:W-:Y:S01]  /*2560*/  ISETP.GE.U32.AND P0, PT, R23, R28, PT ;  /* 0x0000001c1700720c */ /* 0x000fe20003f06070 */
[----:B------:R-:W-:-:S12]  /*2570*/  BSSY.RECONVERGENT B1, `(.L_x_2646) ;  /* 0x000001a000017945 */ /* 0x000fd80003800200 */
[----:B------:R-:W-:Y:S05]  /*2580*/  @P0 BRA `(.L_x_2647) ;  /* 0x0000000000600947 */ /* 0x000fea0003800000 */
[----:B------:R-:W-:-:S05]  /*2590*/  IMAD R3, R23, R0, RZ ;  /* 0x0000000017037224 */ /* 0x000fca00078e02ff */
[----:B------:R-:W-:-:S05]  /*25a0*/  IADD3 R2, P1, PT, R3, R4, RZ ;  /* 0x0000000403027210 */ /* 0x000fca0007f3e0ff */
[----:B------:R-:W-:-:S05]  /*25b0*/  IMAD.X R3, RZ, RZ, R5, P1 ;  /* 0x000000ffff037224 */ /* 0x000fca00008e0605 */
[----:B------:R0:W5:Y:S01]  /*25c0*/  LDG.E.U8 R10, desc[UR36][R2.64] ;  /* 0x00000024020a7981 */ /* 0x000162000c1e1100 */
[----:B------:R-:W-:-:S04]  /*25d0*/  IADD3 R9, PT, PT, R23, R12, RZ ;  /* 0x0000000c17097210 */ /* 0x000fc80007ffe0ff */
[----:B------:R-:W-:-:S13]  /*25e0*/  ISETP.GE.U32.AND P1, PT, R9, R28, PT ;  /* 0x0000001c0900720c */ /* 0x000fda0003f26070 */
[----:B0-----:R-:W-:Y:S05]  /*25f0*/  @P1 BRA `(.L_x_2647) ;  /* 0x0000000000441947 */ /* 0x001fea0003800000 */
[----:B------:R-:W-:-:S05]  /*2600*/  IMAD R3, R9, R0, RZ ;  /* 0x0000000009037224 */ /* 0x000fca00078e02ff */
[----:B------:R-:W-:-:S05]  /*2610*/  IADD3 R2, P1, PT, R3, R4, RZ ;  /* 0x0000000403027210 */ /* 0x000fca0007f3e0ff */
[----:B------:R-:W-:-:S05]  /*2620*/  IMAD.X R3, RZ, RZ, R5, P1 ;  /* 0x000000ffff037224 */ /* 0x000fca00008e0605 */
[----:B------:R0:W5:Y:S01]  /*2630*/  LDG.E.U8 R7, desc[UR36][R2.64] ;  /* 0x0000002402077981 */ /* 0x000162000c1e1100 */
[----:B------:R-:W-:-:S04]  /*2640*/  IADD3 R9, PT, PT, R9, R12, RZ ;  /* 0x0000000c09097210 */ /* 0x000fc80007ffe0ff */
[----:B------:R-:W-:-:S13]  /*2650*/  ISETP.GE.U32.AND P1, PT, R9, R28, PT ;  /* 0x0000001c0900720c */ /* 0x000fda0003f26070 */
[----:B0-----:R-:W-:Y:S05]  /*2660*/  @P1 BRA `(.L_x_2647) ;  /* 0x0000000000281947 */ /* 0x001fea0003800000 */
[C---:B------:R-:W-:Y:S02]  /*2670*/  IMAD.IADD R3, R9.reuse, 0x1, R12 ;  /* 0x0000000109037824 */ /* 0x040fe400078e020c */
[----:B------:R-:W-:-:S03]  /*2680*/  IMAD R9, R9, R0, RZ ;  /* 0x0000000009097224 */ /* 0x000fc600078e02ff */
[----:B------:R-:W-:Y:S02]  /*2690*/  ISETP.GE.U32.AND P1, PT, R3, R28, PT ;  /* 0x0000001c0300720c */ /* 0x000fe40003f26070 */
[----:B------:R-:W-:-:S11]  /*26a0*/  IADD3 R2, P2, PT, R9, R4, RZ ;  /* 0x0000000409027210 */ /* 0x000fd60007f5e0ff */
[----:B------:R-:W-:-:S05]  /*26b0*/  @!P1 IMAD R3, R3, R0, RZ ;  /* 0x0000000003039224 */ /* 0x000fca00078e02ff */
[----:B------:R-:W-:Y:S02]  /*26c0*/  @!P1 IADD3 R4, P3, PT, R3, R4, RZ ;  /* 0x0000000403049210 */ /* 0x000fe40007f7e0ff */
[----:B------:R-:W-:-:S03]  /*26d0*/  IADD3.X R3, PT, PT, RZ, R5, RZ, P2, !PT ;  /* 0x00000005ff037210 */ /* 0x000fc600017fe4ff */
[----:B------:R-:W-:Y:S02]  /*26e0*/  @!P1 IMAD.X R5, RZ, RZ, R5, P3 ;  /* 0x000000ffff059224 */ /* 0x000fe400018e0605 */
[----:B------:R0:W5:Y:S04]  /*26f0*/  LDG.E.U8 R6, desc[UR36][R2.64] ;  /* 0x0000002402067981 */ /* 0x000168000c1e1100 */
[----:B------:R0:W5:Y:S02]  /*2700*/  @!P1 LDG.E.U8 R8, desc[UR36][R4.64] ;  /* 0x0000002404089981 */ /* 0x000164000c1e1100 */
.L_x_2647:
[----:B------:R-:W-:Y:S05]  /*2710*/  BSYNC.RECONVERGENT B1 ;  /* 0x0000000000017941 */ /* 0x000fea0003800200 */
.L_x_2646:
        /* <DEDUP_REMOVED lines=10> */
[----:B------:R-:W-:Y:S01]  /*27c0*/  IMAD.IADD R3, R23, 0x1, R12 ;  /* 0x0000000117037824 */ /* 0x000fe200078e020c */
[----:B------:R-:W-:-:S04]  /*27d0*/  LOP3.LUT R7, R7, 0xffff, RZ, 0xc0, !PT ;  /* 0x0000ffff07077812 */ /* 0x000fc800078ec0ff */
[----:B------:R-:W-:Y:S02]  /*27e0*/  ISETP.GE.U32.AND P0, PT, R3, R28, PT ;  /* 0x0000001c0300720c */ /* 0x000fe40003f06070 */
[----:B------:R-:W-:-:S04]  /*27f0*/  PRMT R0, R7, 0x8880, RZ ;  /* 0x0000888007007816 */ /* 0x000fc800000000ff */
[----:B------:R-:W-:Y:S02]  /*2800*/  SHF.R.S32.HI R2, RZ, 0x1f, R0 ;  /* 0x0000001fff027819 */ /* 0x000fe40000011400 */
[----:B------:R-:W-:Y:S02]  /*2810*/  LOP3.LUT R15, R15, R0, RZ, 0x3c, !PT ;  /* 0x000000000f0f7212 */ /* 0x000fe400078e3cff */
[----:B------:R-:W-:-:S03]  /*2820*/  LOP3.LUT R21, R21, R2, RZ, 0x3c, !PT ;  /* 0x0000000215157212 */ /* 0x000fc600078e3cff */
        /* <DEDUP_REMOVED lines=13> */
.L_x_2649:
[----:B------:R-:W-:Y:S05]  /*2900*/  BSYNC.RECONVERGENT B1 ;  /* 0x0000000000017941 */ /* 0x000fea0003800200 */
.L_x_2648:
[----:B------:R-:W-:Y:S02]  /*2910*/  LOP3.LUT R12, R14, R15, R18, 0x96, !PT ;  /* 0x0000000f0e0c7212 */ /* 0x000fe400078e9612 */
[----:B------:R-:W-:Y:S02]  /*2920*/  LOP3.LUT R20, R20, R21, R22, 0x96, !PT ;  /* 0x0000001514147212 */ /* 0x000fe400078e9616 */
[----:B------:R-:W-:Y:S02]  /*2930*/  LOP3.LUT R12, R13, R12, RZ, 0x3c, !PT ;  /* 0x0000000c0d0c7212 */ /* 0x000fe400078e3cff */
[----:B------:R-:W-:Y:S01]  /*2940*/  LOP3.LUT R13, R19, R20, RZ, 0x3c, !PT ;  /* 0x00000014130d7212 */ /* 0x000fe200078e3cff */
[----:B------:R-:W-:Y:S06]  /*2950*/  BRA `(.L_x_2621) ;  /* 0x0000008800b87947 */ /* 0x000fec0003800000 */
.L_x_2641:
        /* <DEDUP_REMOVED lines=16> */
[----:B------:R0:W5:Y:S01]  /*2a60*/  @!P0 LDG.E.U8 R8, desc[UR36][R2.64] ;  /* 0x0000002402088981 */ /* 0x000162000c1e1100 */
        /* <DEDUP_REMOVED lines=9> */
.L_x_2657:
[C---:B-----5:R-:W-:Y:S02]  /*2b00*/  @!P0 PRMT R4, R8.reuse, 0x7610, R4 ;  /* 0x0000761008048816 */ /* 0x060fe40000000004 */
[C---:B------:R-:W-:Y:S02]  /*2b10*/  @!P0 PRMT R18, R8.reuse, 0x7610, R18 ;  /* 0x0000761008128816 */ /* 0x040fe40000000012 */
[C---:B------:R-:W-:Y:S02]  /*2b20*/  @!P0 PRMT R13, R8.reuse, 0x7610, R13 ;  /* 0x00007610080d8816 */ /* 0x040fe4000000000d */
[----:B------:R-:W-:Y:S01]  /*2b30*/  @!P0 PRMT R12, R8, 0x7610, R12 ;  /* 0x00007610080c8816 */ /* 0x000fe2000000000c */
[----:B------:R-:W-:Y:S06]  /*2b40*/  @!P0 BRA `(.L_x_2652) ;  /* 0x0000003c00488947 */ /* 0x000fec0003800000 */
        /* <DEDUP_REMOVED lines=67> */
[----:B------:R-:W-:-:S04]  /*2f80*/  ISETP.NE.AND P1, PT, R0, 0x2, PT ;  /* 0x000000020000780c */ /* 0x000fc80003f25270 */
[----:B0-----:R-:W-:-:S05]  /*2f90*/  IMAD.HI.U32 R4, R5, UR35, R4 ;  /* 0x0000002305047c27 */ /* 0x001fca000f8e0004 */
[----:B-1----:R-:W-:-:S05]  /*2fa0*/  SHF.R.U32.HI R7, RZ, UR20, R4 ;  /* 0x00000014ff077c19 */ /* 0x002fca0008011604 */
        /* <DEDUP_REMOVED lines=197> */
[----:B------:R-:W-:Y:S01]  /*3c00*/  ISETP.NE.AND P1, PT, R0, 0x18, PT ;  /* 0x000000180000780c */ /* 0x000fe20003f25270 */
[----:B------:R-:W-:Y:S01]  /*3c10*/  IMAD.MOV.U32 R4, RZ, RZ, RZ ;  /* 0x000000ffff047224 */ /* 0x000fe200078e00ff */
[----:B------:R-:W-:-:S11]  /*3c20*/  MOV R5, R15 ;  /* 0x0000000f00057202 */ /* 0x000fd60000000f00 */
[----:B------:R-:W1:Y:S01]  /*3c30*/  @P1 LDC R19, c[0x0][0x4f4] ;  /* 0x00013d00ff131b82 */ /* 0x000e620000000800 */
[----:B0-----:R-:W-:-:S07]  /*3c40*/  IMAD.HI.U32 R6, R15, UR55, R4 ;  /* 0x000000370f067c27 */ /* 0x001fce000f8e0004 */
[----:B------:R-:W0:Y:S01]  /*3c50*/  @P1 LDC.64 R4, c[0x0][0x4f8] ;  /* 0x00013e00ff041b82 */ /* 0x000e220000000a00 */
[----:B------:R-:W-:Y:S01]  /*3c60*/  SHF.R.U32.HI R7, RZ, UR28, R6 ;  /* 0x0000001cff077c19 */ /* 0x000fe20008011606 */
[----:B------:R-:W-:-:S06]  /*3c70*/  @P1 IMAD.MOV.U32 R6, RZ, RZ, RZ ;  /* 0x000000ffff061224 */ /* 0x000fcc00078e00ff */
[----:B------:R-:W2:Y:S01]  /*3c80*/  @P1 LDC R12, c[0x0][0x560] ;  /* 0x00015800ff0c1b82 */ /* 0x000ea20000000800 */
[C---:B0-----:R-:W-:Y:S01]  /*3c90*/  @P1 IMAD.HI.U32 R4, R7.reuse, R4, R6 ;  /* 0x0000000407041227 */ /* 0x041fe200078e0006 */
[----:B------:R-:W-:-:S04]  /*3ca0*/  IADD3 R6, PT, PT, -R7, RZ, RZ ;  /* 0x000000ff07067210 */ /* 0x000fc80007ffe1ff */
[----:B------:R-:W-:Y:S01]  /*3cb0*/  @P1 SHF.R.U32.HI R5, RZ, R5, R4 ;  /* 0x00000005ff051219 */ /* 0x000fe20000011604 */
[----:B------:R-:W-:-:S04]  /*3cc0*/  IMAD R4, R6, UR54, R15 ;  /* 0x0000003606047c24 */ /* 0x000fc8000f8e020f */
[----:B------:R-:W-:Y:S02]  /*3cd0*/  @P1 IMAD.MOV R6, RZ, RZ, -R5 ;  /* 0x000000ffff061224 */ /* 0x000fe400078e0a05 */
[----:B------:R-:W-:Y:S02]  /*3ce0*/  IMAD R13, R4, UR29, R13 ;  /* 0x0000001d040d7c24 */ /* 0x000fe4000f8e020d */
[----:B-1----:R-:W-:-:S04]  /*3cf0*/  @P1 IMAD R19, R6, R19, R7 ;  /* 0x0000001306131224 */ /* 0x002fc800078e0207 */
[----:B--2---:R-:W-:-:S07]  /*3d00*/  @P1 IMAD R13, R19, R12, R13 ;  /* 0x0000000c130d1224 */ /* 0x004fce00078e020d */
.L_x_2653:
[----:B------:R-:W1:Y:S01]  /*3d10*/  LDC R15, c[0x0][0x39c] ;  /* 0x0000e700ff0f7b82 */ /* 0x000e620000000800 */
[----:B------:R-:W-:Y:S02]  /*3d20*/  IADD3 R6, P1, PT, R13, R2, RZ ;  /* 0x000000020d067210 */ /* 0x000fe40007f3e0ff */
[----:B------:R-:W-:Y:S02]  /*3d30*/  MOV R4, RZ ;  /* 0x000000ff00047202 */ /* 0x000fe40000000f00 */
[----:B------:R-:W-:-:S05]  /*3d40*/  IADD3.X R7, PT, PT, RZ, R3, RZ, P1, !PT ;  /* 0x00000003ff077210 */ /* 0x000fca0000ffe4ff */
[----:B------:R2:W5:Y:S01]  /*3d50*/  LDG.E.U8 R12, desc[UR36][R6.64] ;  /* 0x00000024060c7981 */ /* 0x000562000c1e1100 */
[----:B-1----:R-:W-:-:S04]  /*3d60*/  IMAD.IADD R5, R25, 0x1, R15 ;  /* 0x0000000119057824 */ /* 0x002fc800078e020f */
[----:B------:R-:W-:-:S05]  /*3d70*/  IMAD.HI.U32 R13, R5, UR22, R4 ;  /* 0x00000016050d7c27 */ /* 0x000fca000f8e0004 */
[----:B--2---:R-:W-:-:S05]  /*3d80*/  SHF.R.U32.HI R7, RZ, UR23, R13 ;  /* 0x00000017ff077c19 */ /* 0x004fca000801160d */
[----:B------:R-:W-:-:S04]  /*3d90*/  IMAD.MOV R13, RZ, RZ, -R7 ;  /* 0x000000ffff0d7224 */ /* 0x000fc800078e0a07 */
[----:B------:R-:W-:-:S04]  /*3da0*/  IMAD R13, R13, UR21, R5 ;  /* 0x000000150d0d7c24 */ /* 0x000fc8000f8e0205 */
[----:B------:R-:W-:Y:S01]  /*3db0*/  IMAD R13, R13, UR4, RZ ;  /* 0x000000040d0d7c24 */ /* 0x000fe2000f8e02ff */
[----:B------:R-:W-:Y:S06]  /*3dc0*/  BRA.U !UP0, `(.L_x_2654) ;  /* 0x0000000d086c7547 */ /* 0x000fec000b800000 */
        /* <DEDUP_REMOVED lines=209> */
[----:B------:R-:W-:-:S04]  /*4ae0*/  @P1 IMAD.MOV.U32 R18, RZ, RZ, RZ ;  /* 0x000000ffff121224 */ /* 0x000fc800078e00ff */
[C---:B0-----:R-:W-:Y:S02]  /*4af0*/  @P1 IMAD.HI.U32 R18, R19.reuse, R6, R18 ;  /* 0x0000000613121227 */ /* 0x041fe400078e0012 */
[----:B------:R-:W0:Y:S03]  /*4b00*/  @P1 LDC R6, c[0x0][0x560] ;  /* 0x00015800ff061b82 */ /* 0x000e260000000800 */
[----:B------:R-:W-:Y:S02]  /*4b10*/  @P1 SHF.R.U32.HI R7, RZ, R7, R18 ;  /* 0x00000007ff071219 */ /* 0x000fe40000011612 */
[----:B------:R-:W-:-:S03]  /*4b20*/  IADD3 R18, PT, PT, -R19, RZ, RZ ;  /* 0x000000ff13127210 */ /* 0x000fc60007ffe1ff */
[----:B------:R-:W-:Y:S02]  /*4b30*/  @P1 IMAD.MOV R7, RZ, RZ, -R7 ;  /* 0x000000ffff071224 */ /* 0x000fe400078e0a07 */
[----:B------:R-:W-:Y:S02]  /*4b40*/  IMAD R18, R18, UR54, R27 ;  /* 0x0000003612127c24 */ /* 0x000fe4000f8e021b */
[----:B-1----:R-:W-:Y:S02]  /*4b50*/  @P1 IMAD R29, R29, R7, R19 ;  /* 0x000000071d1d1224 */ /* 0x002fe400078e0213 */
[----:B------:R-:W-:-:S04]  /*4b60*/  IMAD R13, R18, UR29, R13 ;  /* 0x0000001d120d7c24 */ /* 0x000fc8000f8e020d */
[----:B0-----:R-:W-:-:S07]  /*4b70*/  @P1 IMAD R13, R29, R6, R13 ;  /* 0x000000061d0d1224 */ /* 0x001fce00078e020d */
.L_x_2654:
[----:B------:R-:W-:-:S04]  /*4b80*/  IADD3 R18, P1, PT, R13, R2, RZ ;  /* 0x000000020d127210 */ /* 0x000fc80007f3e0ff */
[----:B------:R-:W-:-:S05]  /*4b90*/  IADD3.X R19, PT, PT, RZ, R3, RZ, P1, !PT ;  /* 0x00000003ff137210 */ /* 0x000fca0000ffe4ff */
[----:B------:R1:W5:Y:S01]  /*4ba0*/  LDG.E.U8 R13, desc[UR36][R18.64] ;  /* 0x00000024120d7981 */ /* 0x000362000c1e1100 */
[----:B------:R-:W-:Y:S01]  /*4bb0*/  MOV R6, RZ ;  /* 0x000000ff00067202 */ /* 0x000fe20000000f00 */
[----:B------:R-:W-:-:S04]  /*4bc0*/  IMAD.IADD R7, R5, 0x1, R15 ;  /* 0x0000000105077824 */ /* 0x000fc800078e020f */
[----:B------:R-:W-:-:S05]  /*4bd0*/  IMAD.HI.U32 R29, R7, UR22, R6 ;  /* 0x00000016071d7c27 */ /* 0x000fca000f8e0006 */
[----:B------:R-:W-:-:S05]  /*4be0*/  SHF.R.U32.HI R29, RZ, UR23, R29 ;  /* 0x00000017ff1d7c19 */ /* 0x000fca000801161d */
[----:B------:R-:W-:-:S04]  /*4bf0*/  IMAD.MOV R6, RZ, RZ, -R29 ;  /* 0x000000ffff067224 */ /* 0x000fc800078e0a1d */
[----:B------:R-:W-:-:S04]  /*4c00*/  IMAD R6, R6, UR21, R7 ;  /* 0x0000001506067c24 */ /* 0x000fc8000f8e0207 */
[----:B------:R-:W-:Y:S01]  /*4c10*/  IMAD R27, R6, UR4, RZ ;  /* 0x00000004061b7c24 */ /* 0x000fe2000f8e02ff */
[----:B-1----:R-:W-:Y:S06]  /*4c20*/  BRA.U !UP0, `(.L_x_2655) ;  /* 0x0000000d086c7547 */ /* 0x002fec000b800000 */
[----:B------:R-:W1:Y:S01]  /*4c30*/  LDCU UR20, c[0x0][0x3e8] ;  /* 0x00007d00ff1477ac */ /* 0x000e620008000800 */
[----:B------:R-:W-:Y:S02]  /*4c40*/  HFMA2 R6, -RZ, RZ, 0, 0 ;  /* 0x00000000ff067431 */ /* 0x000fe400000001ff */
[----:B------:R-:W-:Y:S01]  /*4c50*/  IMAD.MOV.U32 R7, RZ, RZ, R29 ;  /* 0x000000ffff077224 */ /* 0x000fe200078e001d */
[----:B------:R-:W-:Y:S02]  /*4c60*/  ISETP.NE.AND P1, PT, R0, 0x2, PT ;  /* 0x000000020000780c */ /* 0x000fe40003f25270 */
[----:B0-----:R-:W-:-:S05]  /*4c70*/  IMAD.HI.U32 R7, R29, UR35, R6 ;  /* 0x000000231d077c27 */ /* 0x001fca000f8e0006 */
[----:B-1----:R-:W-:-:S04]  /*4c80*/  SHF.R.U32.HI R7, RZ, UR20, R7 ;  /* 0x00000014ff077c19 */ /* 0x002fc80008011607 */
        /* <DEDUP_REMOVED lines=198> */
[----:B------:R-:W-:-:S03]  /*58f0*/  MOV R7, R29 ;  /* 0x0000001d00077202 */ /* 0x000fc60000000f00 */
[----:B0-----:R-:W-:-:S08]  /*5900*/  IMAD.HI.U32 R18, R29, UR55, R6 ;  /* 0x000000371d127c27 */ /* 0x001fd0000f8e0006 */
[----:B------:R-:W0:Y:S01]  /*5910*/  @P1 LDC.64 R6, c[0x0][0x4f8] ;  /* 0x00013e00ff061b82 */ /* 0x000e220000000a00 */
[----:B------:R-:W-:Y:S02]  /*5920*/  SHF.R.U32.HI R19, RZ, UR28, R18 ;  /* 0x0000001cff137c19 */ /* 0x000fe40008011612 */
[----:B------:R-:W-:-:S03]  /*5930*/  @P1 MOV R18, RZ ;  /* 0x000000ff00121202 */ /* 0x000fc60000000f00 */
[----:B------:R-:W-:-:S04]  /*5940*/  IMAD.MOV R26, RZ, RZ, -R19 ;  /* 0x000000ffff1a7224 */ /* 0x000fc800078e0a13 */
[----:B------:R-:W-:-:S04]  /*5950*/  IMAD R26, R26, UR54, R29 ;  /* 0x000000361a1a7c24 */ /* 0x000fc8000f8e021d */
[----:B------:R-:W-:Y:S02]  /*5960*/  IMAD R27, R26, UR29, R27 ;  /* 0x0000001d1a1b7c24 */ /* 0x000fe4000f8e021b */
[----:B0-----:R-:W-:Y:S02]  /*5970*/  @P1 IMAD.HI.U32 R28, R19, R6, R18 ;  /* 0x00000006131c1227 */ /* 0x001fe400078e0012 */
[----:B------:R-:W0:Y:S03]  /*5980*/  @P1 LDC R18, c[0x0][0x4f4] ;  /* 0x00013d00ff121b82 */ /* 0x000e260000000800 */
[----:B------:R-:W-:-:S05]  /*5990*/  @P1 SHF.R.U32.HI R7, RZ, R7, R28 ;  /* 0x00000007ff071219 */ /* 0x000fca000001161c */
[----:B------:R-:W1:Y:S01]  /*59a0*/  @P1 LDC R6, c[0x0][0x560] ;  /* 0x00015800ff061b82 */ /* 0x000e620000000800 */
[----:B------:R-:W-:-:S04]  /*59b0*/  @P1 IMAD.MOV R7, RZ, RZ, -R7 ;  /* 0x000000ffff071224 */ /* 0x000fc800078e0a07 */
[----:B0-----:R-:W-:-:S04]  /*59c0*/  @P1 IMAD R18, R18, R7, R19 ;  /* 0x0000000712121224 */ /* 0x001fc800078e0213 */
[----:B-1----:R-:W-:-:S07]  /*59d0*/  @P1 IMAD R27, R18, R6, R27 ;  /* 0x00000006121b1224 */ /* 0x002fce00078e021b */
.L_x_2655:
[----:B------:R-:W-:-:S04]  /*59e0*/  IADD3 R18, P1, PT, R27, R2, RZ ;  /* 0x000000021b127210 */ /* 0x000fc80007f3e0ff */
[----:B------:R-:W-:-:S05]  /*59f0*/  IADD3.X R19, PT, PT, RZ, R3, RZ, P1, !PT ;  /* 0x00000003ff137210 */ /* 0x000fca0000ffe4ff */
[----:B------:R1:W5:Y:S01]  /*5a00*/  LDG.E.U8 R18, desc[UR36][R18.64] ;  /* 0x0000002412127981 */ /* 0x000362000c1e1100 */
[----:B------:R-:W-:Y:S01]  /*5a10*/  MOV R4, RZ ;  /* 0x000000ff00047202 */ /* 0x000fe20000000f00 */
[----:B------:R-:W-:-:S04]  /*5a20*/  IMAD R5, R15, 0x2, R5 ;  /* 0x000000020f057824 */ /* 0x000fc800078e0205 */
        /* <DEDUP_REMOVED lines=215> */
[----:B------:R-:W-:-:S04]  /*67a0*/  @P1 IMAD.MOV.U32 R6, RZ, RZ, RZ ;  /* 0x000000ffff061224 */ /* 0x000fc800078e00ff */
        /* <DEDUP_REMOVED lines=9> */
.L_x_2656:
[----:B------:R-:W-:-:S04]  /*6840*/  IADD3 R4, P1, PT, R15, R2, RZ ;  /* 0x000000020f047210 */ /* 0x000fc80007f3e0ff */
[----:B------:R-:W-:-:S05]  /*6850*/  IADD3.X R5, PT, PT, RZ, R3, RZ, P1, !PT ;  /* 0x00000003ff057210 */ /* 0x000fca0000ffe4ff */
[----:B------:R1:W5:Y:S04]  /*6860*/  LDG.E.U8 R4, desc[UR36][R4.64] ;  /* 0x0000002404047981 */ /* 0x000368000c1e1100 */
.L_x_2652:
[----:B------:R-:W2:Y:S01]  /*6870*/  LDCU UR4, c[0x0][0x39c] ;  /* 0x00007380ff0477ac */ /* 0x000ea20008000800 */
[----:B-1---5:R-:W-:Y:S02]  /*6880*/  LOP3.LUT R5, R12, 0xffff, RZ, 0xc0, !PT ;  /* 0x0000ffff0c057812 */ /* 0x022fe400078ec0ff */
[----:B------:R-:W-:Y:S01]  /*6890*/  LOP3.LUT R7, R4, 0xffff, RZ, 0xc0, !PT ;  /* 0x0000ffff04077812 */ /* 0x000fe200078ec0ff */
[----:B0-----:R-:W0:Y:S01]  /*68a0*/  LDCU UR5, c[0x0][0x394] ;  /* 0x00007280ff0577ac */ /* 0x001e220008000800 */
[----:B------:R-:W-:Y:S02]  /*68b0*/  PRMT R6, R5, 0x8880, RZ ;  /* 0x0000888005067816 */ /* 0x000fe400000000ff */
[----:B------:R-:W-:Y:S02]  /*68c0*/  LOP3.LUT R5, R13, 0xffff, RZ, 0xc0, !PT ;  /* 0x0000ffff0d057812 */ /* 0x000fe400078ec0ff */
[----:B------:R-:W-:Y:S02]  /*68d0*/  SHF.R.S32.HI R28, RZ, 0x1f, R6 ;  /* 0x0000001fff1c7819 */ /* 0x000fe40000011406 */
[----:B------:R-:W-:-:S02]  /*68e0*/  PRMT R15, R5, 0x8880, RZ ;  /* 0x00008880050f7816 */ /* 0x000fc400000000ff */
[----:B------:R-:W-:Y:S02]  /*68f0*/  LOP3.LUT R9, R9, R28, RZ, 0x3c, !PT ;  /* 0x0000001c09097212 */ /* 0x000fe400078e3cff */
[----:B------:R-:W-:Y:S02]  /*6900*/  PRMT R19, R7, 0x8880, RZ ;  /* 0x0000888007137816 */ /* 0x000fe400000000ff */
[----:B------:R-:W-:Y:S01]  /*6910*/  LOP3.LUT R21, R21, R6, RZ, 0x3c, !PT ;  /* 0x0000000615157212 */ /* 0x000fe200078e3cff */
[----:B--2---:R-:W-:Y:S01]  /*6920*/  IMAD.U32 R26, RZ, RZ, UR4 ;  /* 0x00000004ff1a7e24 */ /* 0x004fe2000f8e00ff */
[----:B------:R-:W-:Y:S02]  /*6930*/  LOP3.LUT R6, R18, 0xffff, RZ, 0xc0, !PT ;  /* 0x0000ffff12067812 */ /* 0x000fe400078ec0ff */
[----:B------:R-:W-:Y:S01]  /*6940*/  MOV R7, R15 ;  /* 0x0000000f00077202 */ /* 0x000fe20000000f00 */
[----:B0-----:R-:W-:Y:S01]  /*6950*/  IMAD.U32 R28, RZ, RZ, UR5 ;  /* 0x00000005ff1c7e24 */ /* 0x001fe2000f8e00ff */
[----:B------:R-:W-:-:S02]  /*6960*/  LEA R25, R26, R25, 0x2 ;  /* 0x000000191a197211 */ /* 0x000fc400078e10ff */
[----:B------:R-:W-:Y:S02]  /*6970*/  PRMT R6, R6, 0x8880, RZ ;  /* 0x0000888006067816 */ /* 0x000fe400000000ff */
[----:B------:R-:W-:Y:S01]  /*6980*/  LOP3.LUT R22, R22, R7, RZ, 0x3c, !PT ;  /* 0x0000000716167212 */ /* 0x000fe200078e3cff */
[----:B------:R-:W-:Y:S01]  /*6990*/  IMAD R5, R26, 0x3, R25 ;  /* 0x000000031a057824 */ /* 0x000fe200078e0219 */
[----:B------:R-:W-:Y:S02]  /*69a0*/  LOP3.LUT R23, R23, R6, RZ, 0x3c, !PT ;  /* 0x0000000617177212 */ /* 0x000fe400078e3cff */
[----:B------:R-:W-:Y:S02]  /*69b0*/  SHF.R.S32.HI R7, RZ, 0x1f, R7 ;  /* 0x0000001fff077819 */ /* 0x000fe40000011407 */
[----:B------:R-:W-:Y:S01]  /*69c0*/  ISETP.GE.U32.AND P1, PT, R5, R28, PT ;  /* 0x0000001c0500720c */ /* 0x000fe20003f26070 */
[----:B------:R-:W-:Y:S01]  /*69d0*/  IMAD.MOV.U32 R5, RZ, RZ, R19 ;  /* 0x000000ffff057224 */ /* 0x000fe200078e0013 */
[----:B------:R-:W-:-:S02]  /*69e0*/  SHF.R.S32.HI R6, RZ, 0x1f, R6 ;  /* 0x0000001fff067819 */ /* 0x000fc40000011406 */
[----:B------:R-:W-:Y:S02]  /*69f0*/  LOP3.LUT R10, R10, R7, RZ, 0x3c, !PT ;  /* 0x000000070a0a7212 */ /* 0x000fe400078e3cff */
[----:B------:R-:W-:Y:S02]  /*6a00*/  LOP3.LUT R24, R24, R5, RZ, 0x3c, !PT ;  /* 0x0000000518187212 */ /* 0x000fe400078e3cff */
[----:B------:R-:W-:Y:S02]  /*6a10*/  SHF.R.S32.HI R5, RZ, 0x1f, R5 ;  /* 0x0000001fff057819 */ /* 0x000fe40000011405 */
[----:B------:R-:W-:Y:S02]  /*6a20*/  LOP3.LUT R11, R11, R6, RZ, 0x3c, !PT ;  /* 0x000000060b0b7212 */ /* 0x000fe400078e3cff */
[----:B------:R-:W-:Y:S01]  /*6a30*/  LOP3.LUT R20, R20, R5, RZ, 0x3c, !PT ;  /* 0x0000000514147212 */ /* 0x000fe200078e3cff */
[----:B------:R-:W-:Y:S06]  /*6a40*/  @!P1 BRA `(.L_x_2657) ;  /* 0xffffffc0002c9947 */ /* 0x000fec000383ffff */
.L_x_2651:
[----:B------:R-:W-:Y:S05]  /*6a50*/  BSYNC.RECONVERGENT B1 ;  /* 0x0000000000017941 */ /* 0x000fea0003800200 */
.L_x_2650:
        /* <DEDUP_REMOVED lines=288> */
.L_x_2661:
[----:B------:R-:W-:Y:S01]  /*7c60*/  IMAD.MOV.U32 R12, RZ, RZ, R6 ;  /* 0x000000ffff0c7224 */ /* 0x000fe200078e0006 */
[----:B------:R-:W-:-:S07]  /*7c70*/  MOV R13, RZ ;  /* 0x000000ff000d7202 */ /* 0x000fce0000000f00 */
.L_x_2660:
[----:B------:R-:W0:Y:S02]  /*7c80*/  LDCU.64 UR4, c[0x0][0x760] ;  /* 0x0000ec00ff0477ac */ /* 0x000e240008000a00 */
[----:B0-----:R-:W-:-:S05]  /*7c90*/  IADD3 R3, P1, PT, R14, UR4, RZ ;  /* 0x000000040e037c10 */ /* 0x001fca000ff3e0ff */
[----:B------:R-:W-:Y:S01]  /*7ca0*/  IMAD.X R2, RZ, RZ, UR5, P1 ;  /* 0x00000005ff027e24 */ /* 0x000fe200088e06ff */
[----:B------:R-:W-:-:S04]  /*7cb0*/  IADD3 R12, P1, PT, R12, R3, RZ ;  /* 0x000000030c0c7210 */ /* 0x000fc80007f3e0ff */
[----:B------:R-:W-:-:S05]  /*7cc0*/  IADD3.X R13, PT, PT, R13, R2, RZ, P1, !PT ;  /* 0x000000020d0d7210 */ /* 0x000fca0000ffe4ff */
[----:B------:R0:W5:Y:S01]  /*7cd0*/  LDG.E.U8 R6, desc[UR36][R12.64] ;  /* 0x000000240c067981 */ /* 0x000162000c1e1100 */
        /* <DEDUP_REMOVED lines=278> */
.L_x_2663:
[----:B------:R-:W-:Y:S01]  /*8e40*/  MOV R12, R7 ;  /* 0x00000007000c7202 */ /* 0x000fe20000000f00 */
[----:B------:R-:W-:-:S07]  /*8e50*/  IMAD.MOV.U32 R13, RZ, RZ, RZ ;  /* 0x000000ffff0d7224 */ /* 0x000fce00078e00ff */
.L_x_2662:
        /* <DEDUP_REMOVED lines=281> */
.L_x_2665:
[----:B------:R-:W-:Y:S01]  /*9ff0*/  MOV R12, R0 ;  /* 0x00000000000c7202 */ /* 0x000fe20000000f00 */
[----:B------:R-:W-:-:S07]  /*a000*/  IMAD.MOV.U32 R13, RZ, RZ, RZ ;  /* 0x000000ffff0d7224 */ /* 0x000fce00078e00ff */
.L_x_2664:
        /* <DEDUP_REMOVED lines=281> */
.L_x_2667:
[----:B------:R-:W-:Y:S02]  /*b1a0*/  MOV R12, R8 ;  /* 0x00000008000c7202 */ /* 0x000fe40000000f00 */
[----:B------:R-:W-:-:S07]  /*b1b0*/  MOV R13, RZ ;  /* 0x000000ff000d7202 */ /* 0x000fce0000000f00 */
.L_x_2666:
[----:B------:R-:W-:-:S05]  /*b1c0*/  IADD3 R4, P0, PT, R12, R3, RZ ;  /* 0x000000030c047210 */ /* 0x000fca0007f1e0ff */
[----:B------:R-:W-:-:S05]  /*b1d0*/  IMAD.X R5, R13, 0x1, R2, P0 ;  /* 0x000000010d057824 */ /* 0x000fca00000e0602 */
[----:B------:R0:W5:Y:S03]  /*b1e0*/  LDG.E.U8 R8, desc[UR36][R4.64] ;  /* 0x0000002404087981 */ /* 0x000166000c1e1100 */
.L_x_2659:
[----:B------:R-:W-:Y:S05]  /*b1f0*/  BSYNC.RECONVERGENT B1 ;  /* 0x0000000000017941 */ /* 0x000fea0003800200 */
.L_x_2658:
[----:B------:R-:W-:Y:S01]  /*b200*/  ISETP.GE.U32.AND P0, PT, R25, R28, PT ;  /* 0x0000001c1900720c */ /* 0x000fe20003f06070 */
[----:B------:R-:W-:-:S12]  /*b210*/  BSSY.RECONVERGENT B1, `(.L_x_2668) ;  /* 0x000001e000017945 */ /* 0x000fd80003800200 */
[----:B------:R-:W-:Y:S05]  /*b220*/  @P0 BRA `(.L_x_2669) ;  /* 0x0000000000700947 */ /* 0x000fea0003800000 */
[----:B------:R-:W-:Y:S02]  /*b230*/  IADD3 R25, PT, PT, R25, R26, RZ ;  /* 0x0000001a19197210 */ /* 0x000fe40007ffe0ff */
[----:B-----5:R-:W-:Y:S02]  /*b240*/  LOP3.LUT R6, R6, 0xffff, RZ, 0xc0, !PT ;  /* 0x0000ffff06067812 */ /* 0x020fe400078ec0ff */
[----:B------:R-:W-:Y:S02]  /*b250*/  ISETP.GE.U32.AND P0, PT, R25, R28, PT ;  /* 0x0000001c1900720c */ /* 0x000fe40003f06070 */
[----:B------:R-:W-:-:S04]  /*b260*/  PRMT R2, R6, 0x8880, RZ ;  /* 0x0000888006027816 */ /* 0x000fc800000000ff */
[----:B0-----:R-:W-:Y:S02]  /*b270*/  SHF.R.S32.HI R4, RZ, 0x1f, R2 ;  /* 0x0000001fff047819 */ /* 0x001fe40000011402 */
[----:B------:R-:W-:Y:S02]  /*b280*/  LOP3.LUT R21, R21, R2, RZ, 0x3c, !PT ;  /* 0x0000000215157212 */ /* 0x000fe400078e3cff */
[----:B------:R-:W-:-:S03]  /*b290*/  LOP3.LUT R9, R9, R4, RZ, 0x3c, !PT ;  /* 0x0000000409097212 */ /* 0x000fc600078e3cff */
[----:B------:R-:W-:Y:S05]  /*b2a0*/  @P0 BRA `(.L_x_2669) ;  /* 0x0000000000500947 */ /* 0x000fea0003800000 */
[----:B------:R-:W-:-:S04]  /*b2b0*/  LOP3.LUT R7, R7, 0xffff, RZ, 0xc0, !PT ;  /* 0x0000ffff07077812 */ /* 0x000fc800078ec0ff */
        /* <DEDUP_REMOVED lines=19> */
.L_x_2669:
[----:B------:R-:W-:Y:S05]  /*b3f0*/  BSYNC.RECONVERGENT B1 ;  /* 0x0000000000017941 */ /* 0x000fea0003800200 */
.L_x_2668:
[----:B------:R-:W-:Y:S02]  /*b400*/  LOP3.LUT R21, R23, R22, R21, 0x96, !PT ;  /* 0x0000001617157212 */ /* 0x000fe400078e9615 */
[----:B------:R-:W-:Y:S02]  /*b410*/  LOP3.LUT R9, R11, R10, R9, 0x96, !PT ;  /* 0x0000000a0b097212 */ /* 0x000fe400078e9609 */
[----:B------:R-:W-:Y:S02]  /*b420*/  LOP3.LUT R12, R24, R21, RZ, 0x3c, !PT ;  /* 0x00000015180c7212 */ /* 0x000fe400078e3cff */
[----:B------:R-:W-:-:S07]  /*b430*/  LOP3.LUT R13, R20, R9, RZ, 0x3c, !PT ;  /* 0x00000009140d7212 */ /* 0x000fce00078e3cff */
.L_x_2621:
[----:B------:R-:W-:Y:S05]  /*b440*/  BSYNC.RECONVERGENT B0 ;  /* 0x0000000000007941 */ /* 0x000fea0003800200 */
.L_x_2620:
        /* <DEDUP_REMOVED lines=17> */
.L_x_2671:
        /* <DEDUP_REMOVED lines=14> */
.L_x_2670:
        /* <DEDUP_REMOVED lines=18> */
.L_x_2674:
        /* <DEDUP_REMOVED lines=13> */
.L_x_2673:
[----:B------:R-:W-:Y:S01]  /*b830*/  BAR.SYNC.DEFER_BLOCKING 0x0 ;  /* 0x0000000000007b1d */ /* 0x000fe20000010000 */
[----:B------:R-:W-:-:S09]  /*b840*/  UISETP.GE.U32.AND UP0, UPT, UR4, 0x2, UPT ;  /* 0x000000020400788c */ /* 0x000fd2000bf06070 */
[----:B------:R-:W-:Y:S05]  /*b850*/  BRA.U !UP0, `(.L_x_2672) ;  /* 0x0000000108207547 */ /* 0x000fea000b800000 */
[----:B------:R-:W-:-:S07]  /*b860*/  IMAD.MOV.U32 R2, RZ, RZ, 0x1 ;  /* 0x00000001ff027424 */ /* 0x000fce00078e00ff */
.L_x_2675:
[----:B------:R-:W1:Y:S04]  /*b870*/  SHFL.DOWN PT, R4, R13, R2, 0x1f ;  /* 0x08001f020d047589 */ /* 0x000e6800000e0000 */
[----:B------:R5:W0:Y:S02]  /*b880*/  SHFL.DOWN PT, R3, R12, R2, 0x1f ;  /* 0x08001f020c037589 */ /* 0x000a2400000e0000 */
[----:B-----5:R-:W-:-:S04]  /*b890*/  SHF.L.U32 R2, R2, 0x1, RZ ;  /* 0x0000000102027819 */ /* 0x020fc800000006ff */
[----:B------:R-:W-:Y:S02]  /*b8a0*/  ISETP.GE.AND P0, PT, R2, UR4, PT ;  /* 0x0000000402007c0c */ /* 0x000fe4000bf06270 */
[----:B-1-34-:R-:W-:Y:S02]  /*b8b0*/  LOP3.LUT R13, R4, R13, RZ, 0x3c, !PT ;  /* 0x0000000d040d7212 */ /* 0x01afe400078e3cff */
[----:B0-----:R-:W-:-:S09]  /*b8c0*/  LOP3.LUT R12, R3, R12, RZ, 0x3c, !PT ;  /* 0x0000000c030c7212 */ /* 0x001fd200078e3cff */
[----:B------:R-:W-:Y:S05]  /*b8d0*/  @!P0 BRA `(.L_x_2675) ;  /* 0xfffffffc00e48947 */ /* 0x000fea000383ffff */
.L_x_2672:
        /* <DEDUP_REMOVED lines=282> */
.L_x_2676:
        /* <DEDUP_REMOVED lines=296> */
.L_x_2678:
        /* <DEDUP_REMOVED lines=24> */
.L_x_2680:
[----:B------:R-:W-:Y:S05]  /*de80*/  BSYNC.RECONVERGENT B0 ;  /* 0x0000000000007941 */ /* 0x000fea0003800200 */
.L_x_2679:
        /* <DEDUP_REMOVED lines=35> */
.L_x_2682:
[----:B------:R-:W-:Y:S05]  /*e0c0*/  BSYNC.RECONVERGENT B0 ;  /* 0x0000000000007941 */ /* 0x000fea0003800200 */
.L_x_2681:
        /* <DEDUP_REMOVED lines=33> */
.L_x_2687:
        /* <DEDUP_REMOVED lines=9> */
.L_x_2686:
[----:B------:R-:W-:Y:S05]  /*e370*/  BRA `(.L_x_2685) ;  /* 0x0000000000487947 */ /* 0x000fea0003800000 */
.L_x_2684:
        /* <DEDUP_REMOVED lines=9> */
.L_x_2688:
        /* <DEDUP_REMOVED lines=9> */
.L_x_2685:
[----:B------:R-:W-:Y:S05]  /*e4a0*/  BSYNC.RECONVERGENT B0 ;  /* 0x0000000000007941 */ /* 0x000fea0003800200 */
.L_x_2683:
        /* <DEDUP_REMOVED lines=12> */
.L_x_2690:
        /* <DEDUP_REMOVED lines=14> */
.L_x_2689:
        /* <DEDUP_REMOVED lines=9> */
.L_x_2693:
        /* <DEDUP_REMOVED lines=13> */
.L_x_2692:
[----:B------:R-:W-:Y:S01]  /*e7b0*/  BAR.SYNC.DEFER_BLOCKING 0x0 ;  /* 0x0000000000007b1d */ /* 0x000fe20000010000 */
[----:B------:R-:W-:-:S09]  /*e7c0*/  UISETP.GE.U32.AND UP0, UPT, UR4, 0x2, UPT ;  /* 0x000000020400788c */ /* 0x000fd2000bf06070 */
[----:B------:R-:W-:Y:S05]  /*e7d0*/  BRA.U !UP0, `(.L_x_2691) ;  /* 0x0000000108207547 */ /* 0x000fea000b800000 */
[----:B------:R-:W-:-:S07]  /*e7e0*/  IMAD.MOV.U32 R0, RZ, RZ, 0x1 ;  /* 0x00000001ff007424 */ /* 0x000fce00078e00ff */
.L_x_2694:
[----:B------:R-:W0:Y:S04]  /*e7f0*/  SHFL.DOWN PT, R4, R17, R0, 0x1f ;  /* 0x08001f0011047589 */ /* 0x000e2800000e0000 */
[----:B------:R3:W4:Y:S02]  /*e800*/  SHFL.DOWN PT, R5, R16, R0, 0x1f ;  /* 0x08001f0010057589 */ /* 0x00072400000e0000 */
[----:B---3--:R-:W-:-:S04]  /*e810*/  SHF.L.U32 R0, R0, 0x1, RZ ;  /* 0x0000000100007819 */ /* 0x008fc800000006ff */
[----:B------:R-:W-:Y:S02]  /*e820*/  ISETP.GE.AND P1, PT, R0, UR4, PT ;  /* 0x0000000400007c0c */ /* 0x000fe4000bf26270 */
[----:B012---:R-:W-:Y:S02]  /*e830*/  LOP3.LUT R17, R4, R17, RZ, 0x3c, !PT ;  /* 0x0000001104117212 */ /* 0x007fe400078e3cff */
[----:B----4-:R-:W-:-:S09]  /*e840*/  LOP3.LUT R16, R5, R16, RZ, 0x3c, !PT ;  /* 0x0000001005107212 */ /* 0x010fd200078e3cff */
[----:B------:R-:W-:Y:S05]  /*e850*/  @!P1 BRA `(.L_x_2694) ;  /* 0xfffffffc00e49947 */ /* 0x000fea000383ffff */
.L_x_2691:
        /* <DEDUP_REMOVED lines=16> */
.L_x_2696:
        /* <DEDUP_REMOVED lines=20> */
.L_x_2698:
[----:B------:R-:W3:Y:S02]  /*eaa0*/  LDCU.64 UR4, c[0x0][0x768] ;  /* 0x0000ed00ff0477ac */ /* 0x000ee40008000a00 */
[----:B---3--:R-:W-:-:S05]  /*eab0*/  IADD3 R18, P0, PT, R18, UR4, RZ ;  /* 0x0000000412127c10 */ /* 0x008fca000ff1e0ff */
[----:B------:R-:W-:-:S05]  /*eac0*/  IMAD.X R19, RZ, RZ, UR5, P0 ;  /* 0x00000005ff137e24 */ /* 0x000fca00080e06ff */
[----:B------:R-:W-:Y:S01]  /*ead0*/  STG.E.64 desc[UR36][R18.64], R16 ;  /* 0x0000001012007986 */ /* 0x000fe2000c101b24 */
[----:B------:R-:W-:Y:S05]  /*eae0*/  EXIT ;  /* 0x000000000000794d */ /* 0x000fea0003800000 */
.L_x_2697:
[----:B------:R-:W-:Y:S01]  /*eaf0*/  STG.E.64 desc[UR36][R4.64], R16 ;  /* 0x0000001004007986 */ /* 0x000fe2000c101b24 */
[----:B------:R-:W-:Y:S05]  /*eb00*/  EXIT ;  /* 0x000000000000794d */ /* 0x000fea0003800000 */
.L_x_2695:
        /* <DEDUP_REMOVED lines=8> */
.L_x_2699:
        /* <DEDUP_REMOVED lines=20> */
.L_x_2701:
[----:B------:R-:W3:Y:S02]  /*ecd0*/  LDCU.64 UR4, c[0x0][0x768] ;  /* 0x0000ed00ff0477ac */ /* 0x000ee40008000a00 */
[----:B---3--:R-:W-:-:S04]  /*ece0*/  IADD3 R18, P0, PT, R18, UR4, RZ ;  /* 0x0000000412127c10 */ /* 0x008fc8000ff1e0ff */
[----:B------:R-:W-:-:S05]  /*ecf0*/  IADD3.X R19, PT, PT, RZ, UR5, RZ, P0, !PT ;  /* 0x00000005ff137c10 */ /* 0x000fca00087fe4ff */
[----:B------:R-:W-:Y:S01]  /*ed00*/  STG.E.64 desc[UR36][R18.64], R16 ;  /* 0x0000001012007986 */ /* 0x000fe2000c101b24 */
[----:B------:R-:W-:Y:S05]  /*ed10*/  EXIT ;  /* 0x000000000000794d */ /* 0x000fea0003800000 */
.L_x_2700:
[----:B------:R-:W-:Y:S01]  /*ed20*/  STG.E.64 desc[UR36][R2.64], R16 ;  /* 0x0000001002007986 */ /* 0x000fe2000c101b24 */
[----:B------:R-:W-:Y:S05]  /*ed30*/  EXIT ;  /* 0x000000000000794d */ /* 0x000fea0003800000 */
.L_x_2677:
        /* <DEDUP_REMOVED lines=25> */
.L_x_2703:
        /* <DEDUP_REMOVED lines=22> */
.L_x_2705:
[----:B------:R-:W0:Y:S02]  /*f030*/  LDCU.64 UR4, c[0x0][0x768] ;  /* 0x0000ed00ff0477ac */ /* 0x000e240008000a00 */
[----:B0-----:R-:W-:-:S04]  /*f040*/  IADD3 R18, P0, PT, R18, UR4, RZ ;  /* 0x0000000412127c10 */ /* 0x001fc8000ff1e0ff */
[----:B------:R-:W-:-:S05]  /*f050*/  IADD3.X R19, PT, PT, RZ, UR5, RZ, P0, !PT ;  /* 0x00000005ff137c10 */ /* 0x000fca00087fe4ff */
[----:B------:R-:W-:Y:S01]  /*f060*/  STG.E.64 desc[UR36][R18.64], R16 ;  /* 0x0000001012007986 */ /* 0x000fe2000c101b24 */
[----:B------:R-:W-:Y:S05]  /*f070*/  EXIT ;  /* 0x000000000000794d */ /* 0x000fea0003800000 */
.L_x_2704:
[----:B------:R-:W-:Y:S01]  /*f080*/  STG.E.64 desc[UR36][R4.64], R16 ;  /* 0x0000001004007986 */ /* 0x000fe2000c101b24 */
[----:B------:R-:W-:Y:S05]  /*f090*/  EXIT ;  /* 0x000000000000794d */ /* 0x000fea0003800000 */
.L_x_2702:
        /* <DEDUP_REMOVED lines=8> */
.L_x_2706:
        /* <DEDUP_REMOVED lines=22> */
.L_x_2708:
[----:B------:R-:W0:Y:S02]  /*f280*/  LDCU.64 UR4, c[0x0][0x768] ;  /* 0x0000ed00ff0477ac */ /* 0x000e240008000a00 */
[----:B0-----:R-:W-:-:S04]  /*f290*/  IADD3 R18, P0, PT, R18, UR4, RZ ;  /* 0x0000000412127c10 */ /* 0x001fc8000ff1e0ff */
[----:B------:R-:W-:-:S05]  /*f2a0*/  IADD3.X R19, PT, PT, RZ, UR5, RZ, P0, !PT ;  /* 0x00000005ff137c10 */ /* 0x000fca00087fe4ff */
[----:B------:R-:W-:Y:S01]  /*f2b0*/  STG.E.64 desc[UR36][R18.64], R16 ;  /* 0x0000001012007986 */ /* 0x000fe2000c101b24 */
[----:B------:R-:W-:Y:S05]  /*f2c0*/  EXIT ;  /* 0x000000000000794d */ /* 0x000fea0003800000 */
.L_x_2707:
[----:B------:R-:W-:Y:S01]  /*f2d0*/  STG.E.64 desc[UR36][R2.64], R16 ;  /* 0x0000001002007986 */ /* 0x000fe2000c101b24 */
[----:B------:R-:W-:Y:S05]  /*f2e0*/  EXIT ;  /* 0x000000000000794d */ /* 0x000fea0003800000 */
.L_x_2709:
        /* <DEDUP_REMOVED lines=9> */
.L_x_9978:


//--------------------- .text._ZN2at6native13reduce_kernelILi256ELi2ENS0_8ReduceOpIaNS0_14func_wrapper_tImZNS0_15xor_sum_functorIavEclERNS_14TensorIteratorEEUlmmE_EEjmLi4ELi4EEEEEvT1_ --------------------------
	.section	.text._ZN2at6native13reduce_kernelILi256ELi2ENS0_8ReduceOpIaNS0_14func_wrapper_tImZNS0_15xor_sum_functorIavEclERNS_14TensorIteratorEEUlmmE_EEjmLi4ELi4EEEEEvT1_,"ax",@progbits
	.align	128
        .global         _ZN2at6native13reduce_kernelILi256ELi2ENS0_8ReduceOpIaNS0_14func_wrapper_tImZNS0_15xor_sum_functorIavEclERNS_14TensorIteratorEEUlmmE_EEjmLi4ELi4EEEEEvT1_
        .type           _ZN2at6native13reduce_kernelILi256ELi2ENS0_8ReduceOpIaNS0_14func_wrapper_tImZNS0_15xor_sum_functorIavEclERNS_14TensorIteratorEEUlmmE_EEjmLi4ELi4EEEEEvT1_,@function
        .size           _ZN2at6native13reduce_kernelILi256ELi2ENS0_8ReduceOpIaNS0_14func_wrapper_tImZNS0_15xor_sum_functorIavEclERNS_14TensorIteratorEEUlmmE_EEjmLi4ELi4EEEEEvT1_,(.L_x_9979 - _ZN2at6native13reduce_kernelILi256ELi2ENS0_8ReduceOpIaNS0_14func_wrapper_tImZNS0_15xor_sum_functorIavEclERNS_14TensorIteratorEEUlmmE_EEjmLi4ELi4EEEEEvT1_)
        .other          _ZN2at6native13reduce_kernelILi256ELi2ENS0_8ReduceOpIaNS0_14func_wrapper_tImZNS0_15xor_sum_functorIavEclERNS_14TensorIteratorEEUlmmE_EEjmLi4ELi4EEEEEvT1_,@"STO_CUDA_ENTRY STV_DEFAULT"
_ZN2at6native13reduce_kernelILi256ELi2ENS0_8ReduceOpIaNS0_14func_wrapper_tImZNS0_15xor_sum_functorIavEclERNS_14TensorIteratorEEUlmmE_EEjmLi4ELi4EEEEEvT1_:
.text._ZN2at6native13reduce_kernelILi256ELi2ENS0_8ReduceOpIaNS0_14func_wrapper_tImZNS0_15xor_sum_functorIavEclERNS_14TensorIteratorEEUlmmE_EEjmLi4ELi4EEEEEvT1_:
        /* <DEDUP_REMOVED lines=297> */
.L_x_2710:
[----:B------:R-:W1:Y:S01]  /*1290*/  LDCU UR5, c[0x0][0x394] ;  /* 0x00007280ff0577ac */ /* 0x000e620008000800 */
[----:B------:R-:W-:Y:S01]  /*12a0*/  BSSY.RECONVERGENT B6, `(.L_x_2711) ;  /* 0x0000b5e000067945 */ /* 0x000fe20003800200 */
[----:B------:R-:W2:Y:S01]  /*12b0*/  LDCU UR4, c[0x0][0x398] ;  /* 0x00007300ff0477ac */ /* 0x000ea20008000800 */
[----:B------:R-:W3:Y:S01]  /*12c0*/  LDCU.64 UR36, c[0x0][0x358] ;  /* 0x00006b00ff2477ac */ /* 0x000ee20008000a00 */
[----:B-1----:R-:W-:-:S05]  /*12d0*/  IMAD.U32 R30, RZ, RZ, UR5 ;  /* 0x00000005ff1e7e24 */ /* 0x002fca000f8e00ff */
[----:B------:R-:W-:-:S04]  /*12e0*/  ISETP.GE.U32.AND P0, PT, R36, R30, PT ;  /* 0x0000001e2400720c */ /* 0x000fc80003f06070 */
[----:B--2---:R-:W-:-:S13]  /*12f0*/  ISETP.GE.U32.OR P0, PT, R19, UR4, P0 ;  /* 0x0000000413007c0c */ /* 0x004fda0008706470 */
[----:B---3--:R-:W-:Y:S05]  /*1300*/  @P0 BRA `(.L_x_2712) ;  /* 0x000000b4005c0947 */ /* 0x008fea0003800000 */
[----:B------:R-:W1:Y:S01]  /*1310*/  LDCU.U8 UR6, c[0x0][0x3c8] ;  /* 0x00007900ff0677ac */ /* 0x000e620008000000 */
[----:B------:R-:W2:Y:S01]  /*1320*/  LDCU.64 UR4, c[0x0][0x760] ;  /* 0x0000ec00ff0477ac */ /* 0x000ea20008000a00 */
[----:B-1----:R-:W-:Y:S01]  /*1330*/  UISETP.NE.AND UP0, UPT, UR6, URZ, UPT ;  /* 0x000000ff0600728c */ /* 0x002fe2000bf05270 */
[----:B--2---:R-:W-:-:S04]  /*1340*/  IADD3 R22, P0, PT, R34, UR4, RZ ;  /* 0x0000000422167c10 */ /* 0x004fc8000ff1e0ff */
[----:B------:R-:W-:Y:S01]  /*1350*/  IADD3.X R23, PT, PT, RZ, UR5, RZ, P0, !PT ;  /* 0x00000005ff177c10 */ /* 0x000fe200087fe4ff */
[----:B------:R-:W-:-:S04]  /*1360*/  IMAD.MOV.U32 R24, RZ, RZ, R22 ;  /* 0x000000ffff187224 */ /* 0x000fc800078e0016 */
        /* <DEDUP_REMOVED lines=8> */
[----:B------:R-:W-:Y:S01]  /*13f0*/  IMAD.MOV.U32 R13, RZ, RZ, RZ ;  /* 0x000000ffff0d7224 */ /* 0x000fe200078e00ff */
[----:B------:R-:W5:Y:S01]  /*1400*/  LDCU.64 UR10, c[0x4][0x4f8] ;  /* 0x01009f00ff0a77ac */ /* 0x000f620008000a00 */
[----:B------:R-:W0:Y:S01]  /*1410*/  LDCU UR4, c[0x0][0x394] ;  /* 0x00007280ff0477ac */ /* 0x000e220008000800 */
[----:B-1----:R-:W-:Y:S01]  /*1420*/  MOV R4, UR6 ;  /* 0x0000000600047c02 */ /* 0x002fe20008000f00 */
[----:B------:R-:W-:-:S02]  /*1430*/  IMAD.U32 R5, RZ, RZ, UR7 ;  /* 0x00000007ff057e24 */ /* 0x000fc4000f8e00ff */
[----:B----4-:R-:W-:Y:S01]  /*1440*/  IMAD.U32 R6, RZ, RZ, UR8 ;  /* 0x00000008ff067e24 */ /* 0x010fe2000f8e00ff */
[----:B------:R-:W-:Y:S01]  /*1450*/  MOV R7, UR9 ;  /* 0x0000000900077c02 */ /* 0x000fe20008000f00 */
[----:B-----5:R-:W-:Y:S02]  /*1460*/  IMAD.U32 R10, RZ, RZ, UR10 ;  /* 0x0000000aff0a7e24 */ /* 0x020fe4000f8e00ff */
[----:B------:R-:W-:Y:S01]  /*1470*/  IMAD.U32 R11, RZ, RZ, UR11 ;  /* 0x0000000bff0b7e24 */ /* 0x000fe2000f8e00ff */
[----:B0-2---:R-:W-:-:S07]  /*1480*/  MOV R26, UR4 ;  /* 0x00000004001a7c02 */ /* 0x005fce0008000f00 */
[----:B------:R-:W-:-:S07]  /*1490*/  LEPC R20, `(.L_x_2714) ;  /* 0x000000001014794e */ /* 0x000fce0000000000 */
[----:B---3--:R-:W-:Y:S05]  /*14a0*/  CALL.ABS.NOINC R14 ;  /* 0x000000000e007343 */ /* 0x008fea0003c00000 */
.L_x_2714:
[----:B------:R-:W0:Y:S01]  /*14b0*/  LDC R7, c[0x0][0x388] ;  /* 0x0000e200ff077b82 */ /* 0x000e220000000800 */
[----:B------:R-:W-:Y:S01]  /*14c0*/  LOP3.LUT P0, R6, R22, 0x3, RZ, 0xc0, !PT ;  /* 0x0000000316067812 */ /* 0x000fe2000780c0ff */
[----:B------:R-:W-:Y:S06]  /*14d0*/  BSSY.RECONVERGENT B0, `(.L_x_2715) ;  /* 0x0000027000007945 */ /* 0x000fec0003800200 */
[----:B------:R-:W1:Y:S01]  /*14e0*/  LDC R15, c[0x0][0x38c] ;  /* 0x0000e300ff0f7b82 */ /* 0x000e620000000800 */
[--C-:B0-----:R-:W-:Y:S02]  /*14f0*/  IMAD.MOV.U32 R14, RZ, RZ, R7.reuse ;  /* 0x000000ffff0e7224 */ /* 0x101fe400078e0007 */
[----:B------:R-:W-:Y:S01]  /*1500*/  IMAD.MOV.U32 R0, RZ, RZ, R7 ;  /* 0x000000ffff007224 */ /* 0x000fe200078e0007 */
[----:B-1----:R-:W-:-:S02]  /*1510*/  MOV R3, R15 ;  /* 0x0000000f00037202 */ /* 0x002fc40000000f00 */
[----:B------:R-:W-:Y:S05]  /*1520*/  @!P0 BRA `(.L_x_2716) ;  /* 0x0000000000848947 */ /* 0x000fea0003800000 */
[C---:B------:R-:W-:Y:S01]  /*1530*/  ISETP.GT.U32.AND P0, PT, R25.reuse, 0x3, PT ;  /* 0x000000031900780c */ /* 0x040fe20003f04070 */
[----:B------:R-:W-:Y:S01]  /*1540*/  IMAD.MOV R3, RZ, RZ, -R6 ;  /* 0x000000ffff037224 */ /* 0x000fe200078e0a06 */
[----:B------:R-:W-:Y:S01]  /*1550*/  BSSY.RECONVERGENT B1, `(.L_x_2717) ;  /* 0x000001a000017945 */ /* 0x000fe20003800200 */
[----:B------:R-:W-:Y:S01]  /*1560*/  IMAD.MOV.U32 R0, RZ, RZ, R7 ;  /* 0x000000ffff007224 */ /* 0x000fe200078e0007 */
[----:B------:R-:W-:Y:S02]  /*1570*/  ISETP.LT.U32.OR P0, PT, R25, R6, P0 ;  /* 0x000000061900720c */ /* 0x000fe40000701470 */
[----:B------:R-:W-:-:S04]  /*1580*/  IADD3 R24, P1, PT, R3, R24, RZ ;  /* 0x0000001803187210 */ /* 0x000fc80007f3e0ff */
[----:B------:R-:W-:Y:S02]  /*1590*/  LEA.HI.X.SX32 R27, R3, R27, 0x1, P1 ;  /* 0x0000001b031b7211 */ /* 0x000fe400008f0eff */
[----:B------:R-:W-:-:S05]  /*15a0*/  MOV R3, R15 ;  /* 0x0000000f00037202 */ /* 0x000fca0000000f00 */
[----:B------:R-:W-:Y:S05]  /*15b0*/  @P0 BRA `(.L_x_2718) ;  /* 0x00000000004c0947 */ /* 0x000fea0003800000 */
[----:B------:R-:W0:Y:S01]  /*15c0*/  LDCU UR4, c[0x0][0x3ac] ;  /* 0x00007580ff0477ac */ /* 0x000e220008000800 */
[----:B------:R-:W-:Y:S01]  /*15d0*/  ISETP.NE.AND P1, PT, R16, RZ, PT ;  /* 0x000000ff1000720c */ /* 0x000fe20003f25270 */
[----:B------:R-:W-:Y:S02]  /*15e0*/  IMAD.MOV.U32 R0, RZ, RZ, R7 ;  /* 0x000000ffff007224 */ /* 0x000fe400078e0007 */
[----:B------:R-:W-:Y:S01]  /*15f0*/  IMAD.MOV.U32 R3, RZ, RZ, R15 ;  /* 0x000000ffff037224 */ /* 0x000fe200078e000f */
        /* <DEDUP_REMOVED lines=8> */
[----:B------:R-:W-:Y:S01]  /*1680*/  IADD3 R4, P0, PT, R25, R24, RZ ;  /* 0x0000001819047210 */ /* 0x000fe20007f1e0ff */
[----:B------:R-:W0:Y:S04]  /*1690*/  LDCU.64 UR4, c[0x0][0x388] ;  /* 0x00007100ff0477ac */ /* 0x000e280008000a00 */
[----:B------:R-:W-:-:S05]  /*16a0*/  IMAD.X R5, RZ, RZ, R27, P0 ;  /* 0x000000ffff057224 */ /* 0x000fca00000e061b */
[----:B------:R-:W2:Y:S02]  /*16b0*/  LDG.E.S8 R4, desc[UR36][R4.64] ;  /* 0x0000002404047981 */ /* 0x000ea4000c1e1300 */
[----:B--2---:R-:W-:Y:S02]  /*16c0*/  SHF.R.S32.HI R3, RZ, 0x1f, R4 ;  /* 0x0000001fff037819 */ /* 0x004fe40000011404 */
[----:B0-----:R-:W-:Y:S02]  /*16d0*/  LOP3.LUT R0, R4, UR4, RZ, 0x3c, !PT ;  /* 0x0000000404007c12 */ /* 0x001fe4000f8e3cff */
[----:B------:R-:W-:-:S07]  /*16e0*/  LOP3.LUT R3, R3, UR5, RZ, 0x3c, !PT ;  /* 0x0000000503037c12 */ /* 0x000fce000f8e3cff */
.L_x_2718:
[----:B------:R-:W-:Y:S05]  /*16f0*/  BSYNC.RECONVERGENT B1 ;  /* 0x0000000000017941 */ /* 0x000fea0003800200 */
.L_x_2717:
[----:B------:R-:W0:Y:S01]  /*1700*/  LDC R5, c[0x0][0x394] ;  /* 0x0000e500ff057b82 */ /* 0x000e220000000800 */
[----:B------:R-:W-:-:S04]  /*1710*/  IADD3 R24, P0, PT, R24, 0x4, RZ ;  /* 0x0000000418187810 */ /* 0x000fc80007f1e0ff */
[----:B------:R-:W-:Y:S02]  /*1720*/  IADD3.X R27, PT, PT, RZ, R27, RZ, P0, !PT ;  /* 0x0000001bff1b7210 */ /* 0x000fe400007fe4ff */
[----:B0-----:R-:W-:-:S07]  /*1730*/  IADD3 R26, PT, PT, R6, -0x4, R5 ;  /* 0xfffffffc061a7810 */ /* 0x001fce0007ffe005 */
.L_x_2716:
[----:B------:R-:W-:Y:S05]  /*1740*/  BSYNC.RECONVERGENT B0 ;  /* 0x0000000000007941 */ /* 0x000fea0003800200 */
.L_x_2715:
[----:B------:R-:W0:Y:S01]  /*1750*/  LDC.64 R4, c[0x0][0x3a8] ;  /* 0x0000ea00ff047b82 */ /* 0x000e220000000a00 */
[----:B------:R-:W-:Y:S07]  /*1760*/  BSSY.RECONVERGENT B0, `(.L_x_2719) ;  /* 0x0000032000007945 */ /* 0x000fee0003800200 */
[----:B------:R-:W1:Y:S01]  /*1770*/  LDC R6, c[0x0][0x3b0] ;  /* 0x0000ec00ff067b82 */ /* 0x000e620000000800 */
[----:B0-----:R-:W-:Y:S01]  /*1780*/  IMAD R4, R25, R4, RZ ;  /* 0x0000000419047224 */ /* 0x001fe200078e02ff */
[----:B------:R-:W-:-:S03]  /*1790*/  ISETP.NE.AND P0, PT, R5, RZ, PT ;  /* 0x000000ff0500720c */ /* 0x000fc60003f05270 */
[C---:B------:R-:W-:Y:S01]  /*17a0*/  IMAD R9, R16.reuse, R5, R4 ;  /* 0x0000000510097224 */ /* 0x040fe200078e0204 */
[----:B------:R-:W-:Y:S01]  /*17b0*/  ISETP.NE.AND P0, PT, R16, RZ, P0 ;  /* 0x000000ff1000720c */ /* 0x000fe20000705270 */
[----:B------:R-:W-:Y:S02]  /*17c0*/  IMAD.MOV.U32 R4, RZ, RZ, R15 ;  /* 0x000000ffff047224 */ /* 0x000fe400078e000f */
[----:B-1----:R-:W-:Y:S01]  /*17d0*/  IMAD R11, R2, R6, R9 ;  /* 0x00000006020b7224 */ /* 0x002fe200078e0209 */
[----:B------:R-:W-:Y:S01]  /*17e0*/  ISETP.NE.AND P1, PT, R6, RZ, PT ;  /* 0x000000ff0600720c */ /* 0x000fe20003f25270 */
[----:B------:R-:W-:-:S03]  /*17f0*/  IMAD.MOV.U32 R6, RZ, RZ, R7 ;  /* 0x000000ffff067224 */ /* 0x000fc600078e0007 */
[----:B------:R-:W-:Y:S02]  /*1800*/  LEA R5, R11, 0x3, 0x2 ;  /* 0x000000030b057811 */ /* 0x000fe400078e10ff */
[----:B------:R-:W-:Y:S02]  /*1810*/  ISETP.NE.AND P1, PT, R2, RZ, P1 ;  /* 0x000000ff0200720c */ /* 0x000fe40000f25270 */
[----:B------:R-:W-:Y:S02]  /*1820*/  ISETP.GE.U32.AND P2, PT, R5, R26, PT ;  /* 0x0000001a0500720c */ /* 0x000fe40003f46070 */
[----:B------:R-:W-:Y:S02]  /*1830*/  PLOP3.LUT P0, PT, P0, P1, PT, 0xf8, 0x8f ;  /* 0x00000000008f781c */ /* 0x000fe40000703f70 */
[----:B------:R-:W-:-:S09]  /*1840*/  MOV R5, R15 ;  /* 0x0000000f00057202 */ /* 0x000fd20000000f00 */
[----:B------:R-:W-:Y:S05]  /*1850*/  @P2 BRA `(.L_x_2720) ;  /* 0x0000000000882947 */ /* 0x000fea0003800000 */
[----:B------:R-:W-:Y:S01]  /*1860*/  IMAD.MOV.U32 R6, RZ, RZ, R7 ;  /* 0x000000ffff067224 */ /* 0x000fe200078e0007 */
[----:B------:R-:W-:Y:S01]  /*1870*/  MOV R5, R15 ;  /* 0x0000000f00057202 */ /* 0x000fe20000000f00 */
[----:B------:R-:W-:-:S07]  /*1880*/  IMAD.MOV.U32 R4, RZ, RZ, R15 ;  /* 0x000000ffff047224 */ /* 0x000fce00078e000f */
.L_x_2721:
[----:B------:R-:W-:Y:S01]  /*1890*/  IMAD.MOV.U32 R8, RZ, RZ, R24 ;  /* 0x000000ffff087224 */ /* 0x000fe200078e0018 */
[----:B------:R-:W0:Y:S01]  /*18a0*/  LDCU UR4, c[0x0][0x39c] ;  /* 0x00007380ff0477ac */ /* 0x000e220008000800 */
[----:B------:R-:W-:Y:S02]  /*18b0*/  IMAD.MOV.U32 R9, RZ, RZ, R27 ;  /* 0x000000ffff097224 */ /* 0x000fe400078e001b */
[----:B------:R-:W-:-:S06]  /*18c0*/  IMAD.WIDE.U32 R8, R11, 0x4, R8 ;  /* 0x000000040b087825 */ /* 0x000fcc00078e0008 */
        /* <DEDUP_REMOVED lines=10> */
[----:B------:R-:W-:Y:S01]  /*1970*/  PRMT R9, R10, 0x8880, RZ ;  /* 0x000088800a097816 */ /* 0x000fe200000000ff */
[----:B------:R-:W-:Y:S01]  /*1980*/  IMAD.MOV.U32 R13, RZ, RZ, R12 ;  /* 0x000000ffff0d7224 */ /* 0x000fe200078e000c */
[----:B------:R-:W-:Y:S01]  /*1990*/  PRMT R21, R20, 0x8880, RZ ;  /* 0x0000888014157816 */ /* 0x000fe200000000ff */
[----:B------:R-:W-:Y:S01]  /*19a0*/  IMAD.MOV.U32 R12, RZ, RZ, R8 ;  /* 0x000000ffff0c7224 */ /* 0x000fe200078e0008 */
        /* <DEDUP_REMOVED lines=13> */
.L_x_2720:
[----:B------:R-:W-:Y:S05]  /*1a80*/  BSYNC.RECONVERGENT B0 ;  /* 0x0000000000007941 */ /* 0x000fea0003800200 */
.L_x_2719:
[----:B------:R-:W-:Y:S04]  /*1a90*/  BSSY.RECONVERGENT B0, `(.L_x_2722) ;  /* 0x000000c000007945 */ /* 0x000fe80003800200 */
[----:B------:R-:W-:Y:S05]  /*1aa0*/  @P0 BRA `(.L_x_2723) ;  /* 0x0000000000280947 */ /* 0x000fea0003800000 */
[----:B------:R-:W-:-:S04]  /*1ab0*/  LOP3.LUT R8, R26, 0xfffffffc, RZ, 0xc0, !PT ;  /* 0xfffffffc1a087812 */ /* 0x000fc800078ec0ff */
[----:B------:R-:W-:-:S04]  /*1ac0*/  IADD3 R9, PT, PT, R8, R25, RZ ;  /* 0x0000001908097210 */ /* 0x000fc80007ffe0ff */
        /* <DEDUP_REMOVED lines=8> */
.L_x_2723:
[----:B------:R-:W-:Y:S05]  /*1b50*/  BSYNC.RECONVERGENT B0 ;  /* 0x0000000000007941 */ /* 0x000fea0003800200 */
.L_x_2722:
[----:B------:R-:W-:Y:S02]  /*1b60*/  LOP3.LUT R7, R7, R6, R0, 0x96, !PT ;  /* 0x0000000607077212 */ /* 0x000fe400078e9600 */
[----:B------:R-:W-:Y:S02]  /*1b70*/  CS2R R28, SRZ ;  /* 0x00000000001c7805 */ /* 0x000fe4000001ff00 */
[----:B------:R-:W-:Y:S02]  /*1b80*/  LOP3.LUT R4, R4, R5, R3, 0x96, !PT ;  /* 0x0000000504047212 */ /* 0x000fe400078e9603 */
[----:B------:R-:W-:Y:S02]  /*1b90*/  LOP3.LUT R14, R14, R7, RZ, 0x3c, !PT ;  /* 0x000000070e0e7212 */ /* 0x000fe400078e3cff */
[----:B------:R-:W-:Y:S01]  /*1ba0*/  LOP3.LUT R15, R15, R4, RZ, 0x3c, !PT ;  /* 0x000000040f0f7212 */ /* 0x000fe200078e3cff */
[----:B------:R-:W-:Y:S06]  /*1bb0*/  BRA `(.L_x_2712) ;  /* 0x000000ac00307947 */ /* 0x000fec0003800000 */
.L_x_2713:
[----:B------:R-:W1:Y:S08]  /*1bc0*/  LDC R35, c[0x0][0x500] ;  /* 0x00014000ff237b82 */ /* 0x000e700000000800 */
[----:B------:R-:W2:Y:S01]  /*1bd0*/  LDC R20, c[0x0][0x3d0] ;  /* 0x0000f400ff147b82 */ /* 0x000ea20000000800 */
[----:B-1----:R-:W-:-:S04]  /*1be0*/  ISETP.NE.AND P0, PT, R35, 0x1, PT ;  /* 0x000000012300780c */ /* 0x002fc80003f05270 */
[----:B--2---:R-:W-:-:S13]  /*1bf0*/  ISETP.NE.OR P0, PT, R20, 0x1, P0 ;  /* 0x000000011400780c */ /* 0x004fda0000705670 */
[----:B------:R-:W-:Y:S05]  /*1c00*/  @P0 BRA `(.L_x_2724) ;  /* 0x0000000c00280947 */ /* 0x000fea0003800000 */
[----:B------:R-:W1:Y:S01]  /*1c10*/  LDC R13, c[0x0][0x39c] ;  /* 0x0000e700ff0d7b82 */ /* 0x000e620000000800 */
[----:B------:R-:W-:Y:S07]  /*1c20*/  BSSY.RECONVERGENT B0, `(.L_x_2725) ;  /* 0x0000065000007945 */ /* 0x000fee0003800200 */
[----:B------:R-:W2:Y:S08]  /*1c30*/  LDC R14, c[0x0][0x388] ;  /* 0x0000e200ff0e7b82 */ /* 0x000eb00000000800 */
[----:B------:R-:W3:Y:S01]  /*1c40*/  LDC R12, c[0x0][0x38c] ;  /* 0x0000e300ff0c7b82 */ /* 0x000ee20000000800 */
[----:B-1----:R-:W-:-:S05]  /*1c50*/  IMAD R3, R13, 0x3, R36 ;  /* 0x000000030d037824 */ /* 0x002fca00078e0224 */
[----:B------:R-:W-:Y:S01]  /*1c60*/  ISETP.GE.U32.AND P0, PT, R3, R30, PT ;  /* 0x0000001e0300720c */ /* 0x000fe20003f06070 */
[--C-:B--2---:R-:W-:Y:S01]  /*1c70*/  IMAD.MOV.U32 R3, RZ, RZ, R14.reuse ;  /* 0x000000ffff037224 */ /* 0x104fe200078e000e */
[-C--:B------:R-:W-:Y:S01]  /*1c80*/  MOV R20, R14.reuse ;  /* 0x0000000e00147202 */ /* 0x080fe20000000f00 */
[--C-:B------:R-:W-:Y:S01]  /*1c90*/  IMAD.MOV.U32 R15, RZ, RZ, R14.reuse ;  /* 0x000000ffff0f7224 */ /* 0x100fe200078e000e */
[----:B------:R-:W-:Y:S01]  /*1ca0*/  MOV R34, R14 ;  /* 0x0000000e00227202 */ /* 0x000fe20000000f00 */
[--C-:B------:R-:W-:Y:S02]  /*1cb0*/  IMAD.MOV.U32 R22, RZ, RZ, R14.reuse ;  /* 0x000000ffff167224 */ /* 0x100fe400078e000e */
[--C-:B------:R-:W-:Y:S02]  /*1cc0*/  IMAD.MOV.U32 R21, RZ, RZ, R14.reuse ;  /* 0x000000ffff157224 */ /* 0x100fe400078e000e */
[----:B------:R-:W-:Y:S01]  /*1cd0*/  IMAD.MOV.U32 R33, RZ, RZ, R14 ;  /* 0x000000ffff217224 */ /* 0x000fe200078e000e */
[-C--:B---3--:R-:W-:Y:S01]  /*1ce0*/  MOV R23, R12.reuse ;  /* 0x0000000c00177202 */ /* 0x088fe20000000f00 */
[--C-:B------:R-:W-:Y:S01]  /*1cf0*/  IMAD.MOV.U32 R0, RZ, RZ, R12.reuse ;  /* 0x000000ffff007224 */ /* 0x100fe200078e000c */
[----:B------:R-:W-:Y:S01]  /*1d00*/  MOV R29, R12 ;  /* 0x0000000c001d7202 */ /* 0x000fe20000000f00 */
[----:B------:R-:W-:-:S02]  /*1d10*/  IMAD.MOV.U32 R26, RZ, RZ, R12 ;  /* 0x000000ffff1a7224 */ /* 0x000fc400078e000c */
[--C-:B------:R-:W-:Y:S02]  /*1d20*/  IMAD.MOV.U32 R28, RZ, RZ, R12.reuse ;  /* 0x000000ffff1c7224 */ /* 0x100fe400078e000c */
[--C-:B------:R-:W-:Y:S02]  /*1d30*/  IMAD.MOV.U32 R32, RZ, RZ, R12.reuse ;  /* 0x000000ffff207224 */ /* 0x100fe400078e000c */
[----:B------:R-:W-:Y:S01]  /*1d40*/  IMAD.MOV.U32 R31, RZ, RZ, R12 ;  /* 0x000000ffff1f7224 */ /* 0x000fe200078e000c */
[----:B------:R-:W-:Y:S06]  /*1d50*/  @P0 BRA `(.L_x_2726) ;  /* 0x0000000400440947 */ /* 0x000fec0003800000 */
[----:B------:R-:W-:Y:S01]  /*1d60*/  BSSY.RECONVERGENT B1, `(.L_x_2727) ;  /* 0x000004d000017945 */ /* 0x000fe20003800200 */
[-C--:B------:R-:W-:Y:S01]  /*1d70*/  MOV R15, R14.reuse ;  /* 0x0000000e000f7202 */ /* 0x080fe20000000f00 */
[--C-:B------:R-:W-:Y:S01]  /*1d80*/  IMAD.MOV.U32 R20, RZ, RZ, R14.reuse ;  /* 0x000000ffff147224 */ /* 0x100fe200078e000e */
[----:B------:R-:W-:Y:S01]  /*1d90*/  MOV R21, R14 ;  /* 0x0000000e00157202 */ /* 0x000fe20000000f00 */
[--C-:B------:R-:W-:Y:S01]  /*1da0*/  IMAD.MOV.U32 R22, RZ, RZ, R14.reuse ;  /* 0x000000ffff167224 */ /* 0x100fe200078e000e */
[-C--:B------:R-:W-:Y:S01]  /*1db0*/  MOV R23, R12.reuse ;  /* 0x0000000c00177202 */ /* 0x080fe20000000f00 */
[--C-:B------:R-:W-:Y:S01]  /*1dc0*/  IMAD.MOV.U32 R34, RZ, RZ, R14.reuse ;  /* 0x000000ffff227224 */ /* 0x100fe200078e000e */
[----:B------:R-:W-:Y:S01]  /*1dd0*/  MOV R29, R12 ;  /* 0x0000000c001d7202 */ /* 0x000fe20000000f00 */
[----:B------:R-:W-:Y:S02]  /*1de0*/  IMAD.MOV.U32 R33, RZ, RZ, R14 ;  /* 0x000000ffff217224 */ /* 0x000fe400078e000e */
[----:B------:R-:W-:-:S02]  /*1df0*/  IMAD.MOV.U32 R26, RZ, RZ, R12 ;  /* 0x000000ffff1a7224 */ /* 0x000fc400078e000c */
[--C-:B------:R-:W-:Y:S02]  /*1e00*/  IMAD.MOV.U32 R28, RZ, RZ, R12.reuse ;  /* 0x000000ffff1c7224 */ /* 0x100fe400078e000c */
[--C-:B------:R-:W-:Y:S02]  /*1e10*/  IMAD.MOV.U32 R32, RZ, RZ, R12.reuse ;  /* 0x000000ffff207224 */ /* 0x100fe400078e000c */
[----:B------:R-:W-:-:S07]  /*1e20*/  IMAD.MOV.U32 R31, RZ, RZ, R12 ;  /* 0x000000ffff1f7224 */ /* 0x000fce00078e000c */
.L_x_2728:
        /* <DEDUP_REMOVED lines=8> */
[----:B------:R-:W-:Y:S01]  /*1eb0*/  IMAD.X R7, RZ, RZ, R27, P0 ;  /* 0x000000ffff077224 */ /* 0x000fe200000e061b */
[----:B------:R-:W-:Y:S02]  /*1ec0*/  LEA R8, P0, R9, R24, 0x1 ;  /* 0x0000001809087211 */ /* 0x000fe400078008ff */
[----:B------:R-:W-:-:S03]  /*1ed0*/  LEA R36, R13, R10, 0x1 ;  /* 0x0000000a0d247211 */ /* 0x000fc600078e08ff */
[----:B------:R-:W3:Y:S01]  /*1ee0*/  LDG.E.U16 R7, desc[UR36][R6.64] ;  /* 0x0000002406077981 */ /* 0x000ee2000c1e1500 */
[----:B------:R-:W-:Y:S01]  /*1ef0*/  IMAD.X R9, RZ, RZ, R27, P0 ;  /* 0x000000ffff097224 */ /* 0x000fe200000e061b */
[----:B------:R-:W-:-:S04]  /*1f00*/  LOP3.LUT R11, R36, 0xfffffffe, RZ, 0xc0, !PT ;  /* 0xfffffffe240b7812 */ /* 0x000fc800078ec0ff */
[----:B------:R1:W4:Y:S01]  /*1f10*/  LDG.E.U16 R8, desc[UR36][R8.64] ;  /* 0x0000002408087981 */ /* 0x000322000c1e1500 */
[----:B------:R-:W-:-:S05]  /*1f20*/  IADD3 R10, P0, PT, R11, R24, RZ ;  /* 0x000000180b0a7210 */ /* 0x000fca0007f1e0ff */
[----:B------:R-:W-:-:S05]  /*1f30*/  IMAD.X R11, RZ, RZ, R27, P0 ;  /* 0x000000ffff0b7224 */ /* 0x000fca00000e061b */
[----:B------:R-:W5:Y:S01]  /*1f40*/  LDG.E.U16 R10, desc[UR36][R10.64] ;  /* 0x000000240a0a7981 */ /* 0x000f62000c1e1500 */
[----:B------:R-:W-:-:S05]  /*1f50*/  IADD3 R36, PT, PT, R36, R13, RZ ;  /* 0x0000000d24247210 */ /* 0x000fca0007ffe0ff */
[----:B------:R-:W-:-:S05]  /*1f60*/  IMAD R35, R13, 0x3, R36 ;  /* 0x000000030d237824 */ /* 0x000fca00078e0224 */
[----:B------:R-:W-:Y:S02]  /*1f70*/  ISETP.GE.U32.AND P0, PT, R35, R30, PT ;  /* 0x0000001e2300720c */ /* 0x000fe40003f06070 */
[C---:B--2---:R-:W-:Y:S02]  /*1f80*/  PRMT R4, R5.reuse, 0x7770, RZ ;  /* 0x0000777005047816 */ /* 0x044fe400000000ff */
[----:B------:R-:W-:Y:S02]  /*1f90*/  PRMT R5, R5, 0x7771, RZ ;  /* 0x0000777105057816 */ /* 0x000fe400000000ff */
[----:B------:R-:W-:Y:S02]  /*1fa0*/  PRMT R38, R4, 0x8880, RZ ;  /* 0x0000888004267816 */ /* 0x000fe400000000ff */
[----:B-1----:R-:W-:Y:S02]  /*1fb0*/  PRMT R9, R5, 0x8880, RZ ;  /* 0x0000888005097816 */ /* 0x002fe400000000ff */
[----:B------:R-:W-:-:S02]  /*1fc0*/  LOP3.LUT R33, R33, R38, RZ, 0x3c, !PT ;  /* 0x0000002621217212 */ /* 0x000fc400078e3cff */
[C---:B---3--:R-:W-:Y:S02]  /*1fd0*/  PRMT R35, R7.reuse, 0x7771, RZ ;  /* 0x0000777107237816 */ /* 0x048fe400000000ff */
[----:B------:R-:W-:Y:S02]  /*1fe0*/  SHF.R.S32.HI R38, RZ, 0x1f, R38 ;  /* 0x0000001fff267819 */ /* 0x000fe40000011426 */
[----:B------:R-:W-:Y:S02]  /*1ff0*/  PRMT R6, R7, 0x7770, RZ ;  /* 0x0000777007067816 */ /* 0x000fe400000000ff */
[----:B------:R-:W-:Y:S02]  /*2000*/  LOP3.LUT R31, R31, R38, RZ, 0x3c, !PT ;  /* 0x000000261f1f7212 */ /* 0x000fe400078e3cff */
[----:B------:R-:W-:Y:S02]  /*2010*/  PRMT R7, R35, 0x8880, RZ ;  /* 0x0000888023077816 */ /* 0x000fe400000000ff */
[----:B----4-:R-:W-:-:S02]  /*2020*/  PRMT R38, R8, 0x7770, RZ ;  /* 0x0000777008267816 */ /* 0x010fc400000000ff */
[----:B------:R-:W-:Y:S02]  /*2030*/  LOP3.LUT R34, R34, R9, RZ, 0x3c, !PT ;  /* 0x0000000922227212 */ /* 0x000fe400078e3cff */
[----:B------:R-:W-:Y:S02]  /*2040*/  PRMT R39, R8, 0x7771, RZ ;  /* 0x0000777108277816 */ /* 0x000fe400000000ff */
[----:B------:R-:W-:Y:S02]  /*2050*/  LOP3.LUT R22, R22, R7, RZ, 0x3c, !PT ;  /* 0x0000000716167212 */ /* 0x000fe400078e3cff */
[----:B------:R-:W-:Y:S02]  /*2060*/  SHF.R.S32.HI R9, RZ, 0x1f, R9 ;  /* 0x0000001fff097819 */ /* 0x000fe40000011409 */
[----:B------:R-:W-:Y:S02]  /*2070*/  SHF.R.S32.HI R7, RZ, 0x1f, R7 ;  /* 0x0000001fff077819 */ /* 0x000fe40000011407 */
[----:B------:R-:W-:-:S02]  /*2080*/  PRMT R8, R38, 0x8880, RZ ;  /* 0x0000888026087816 */ /* 0x000fc400000000ff */
[----:B------:R-:W-:Y:S02]  /*2090*/  LOP3.LUT R32, R32, R9, RZ, 0x3c, !PT ;  /* 0x0000000920207212 */ /* 0x000fe400078e3cff */
[----:B------:R-:W-:Y:S01]  /*20a0*/  LOP3.LUT R28, R28, R7, RZ, 0x3c, !PT ;  /* 0x000000071c1c7212 */ /* 0x000fe200078e3cff */
[----:B------:R-:W-:Y:S01]  /*20b0*/  IMAD.MOV.U32 R7, RZ, RZ, R8 ;  /* 0x000000ffff077224 */ /* 0x000fe200078e0008 */
[----:B------:R-:W-:Y:S02]  /*20c0*/  PRMT R9, R39, 0x8880, RZ ;  /* 0x0000888027097816 */ /* 0x000fe400000000ff */
[C---:B-----5:R-:W-:Y:S02]  /*20d0*/  PRMT R11, R10.reuse, 0x7770, RZ ;  /* 0x000077700a0b7816 */ /* 0x060fe400000000ff */
[----:B------:R-:W-:Y:S01]  /*20e0*/  PRMT R37, R10, 0x7771, RZ ;  /* 0x000077710a257816 */ /* 0x000fe200000000ff */
[----:B------:R-:W-:Y:S01]  /*20f0*/  IMAD.MOV.U32 R8, RZ, RZ, R9 ;  /* 0x000000ffff087224 */ /* 0x000fe200078e0009 */
[----:B------:R-:W-:-:S02]  /*2100*/  LOP3.LUT R20, R20, R7, RZ, 0x3c, !PT ;  /* 0x0000000714147212 */ /* 0x000fc400078e3cff */
[----:B------:R-:W-:Y:S02]  /*2110*/  PRMT R40, R6, 0x8880, RZ ;  /* 0x0000888006287816 */ /* 0x000fe400000000ff */
[----:B------:R-:W-:Y:S02]  /*2120*/  SHF.R.S32.HI R7, RZ, 0x1f, R7 ;  /* 0x0000001fff077819 */ /* 0x000fe40000011407 */
[----:B------:R-:W-:Y:S02]  /*2130*/  PRMT R9, R11, 0x8880, RZ ;  /* 0x000088800b097816 */ /* 0x000fe400000000ff */
[----:B------:R-:W-:Y:S02]  /*2140*/  PRMT R10, R37, 0x8880, RZ ;  /* 0x00008880250a7816 */ /* 0x000fe400000000ff */
[----:B------:R-:W-:Y:S02]  /*2150*/  LOP3.LUT R21, R21, R40, RZ, 0x3c, !PT ;  /* 0x0000002815157212 */ /* 0x000fe400078e3cff */
[----:B------:R-:W-:-:S02]  /*2160*/  LOP3.LUT R15, R15, R8, RZ, 0x3c, !PT ;  /* 0x000000080f0f7212 */ /* 0x000fc400078e3cff */
[----:B------:R-:W-:Y:S02]  /*2170*/  LOP3.LUT R26, R26, R7, RZ, 0x3c, !PT ;  /* 0x000000071a1a7212 */ /* 0x000fe400078e3cff */
[----:B------:R-:W-:Y:S02]  /*2180*/  SHF.R.S32.HI R40, RZ, 0x1f, R40 ;  /* 0x0000001fff287819 */ /* 0x000fe40000011428 */
        /* <DEDUP_REMOVED lines=11> */
.L_x_2727:
[----:B------:R-:W-:Y:S02]  /*2240*/  PRMT R8, R4, 0x7610, R8 ;  /* 0x0000761004087816 */ /* 0x000fe40000000008 */
[----:B------:R-:W-:Y:S02]  /*2250*/  PRMT R9, R5, 0x7610, R9 ;  /* 0x0000761005097816 */ /* 0x000fe40000000009 */
[----:B------:R-:W-:-:S07]  /*2260*/  PRMT R10, R6, 0x7610, R10 ;  /* 0x00007610060a7816 */ /* 0x000fce000000000a */
.L_x_2726:
[----:B------:R-:W-:Y:S05]  /*2270*/  BSYNC.RECONVERGENT B0 ;  /* 0x0000000000007941 */ /* 0x000fea0003800200 */
.L_x_2725:
[----:B------:R-:W-:Y:S01]  /*2280*/  ISETP.GE.U32.AND P0, PT, R36, R30, PT ;  /* 0x0000001e2400720c */ /* 0x000fe20003f06070 */
[----:B------:R-:W-:-:S12]  /*2290*/  BSSY.RECONVERGENT B0, `(.L_x_2729) ;  /* 0x0000024000007945 */ /* 0x000fd80003800200 */
[----:B------:R-:W-:Y:S05]  /*22a0*/  @P0 BRA `(.L_x_2730) ;  /* 0x0000000000880947 */ /* 0x000fea0003800000 */
[----:B------:R-:W-:-:S04]  /*22b0*/  LOP3.LUT R5, R36, 0xfffffffe, RZ, 0xc0, !PT ;  /* 0xfffffffe24057812 */ /* 0x000fc800078ec0ff */
[----:B------:R-:W-:-:S04]  /*22c0*/  IADD3 R4, P1, PT, R5, R24, RZ ;  /* 0x0000001805047210 */ /* 0x000fc80007f3e0ff */
[----:B------:R-:W-:-:S05]  /*22d0*/  IADD3.X R5, PT, PT, RZ, R27, RZ, P1, !PT ;  /* 0x0000001bff057210 */ /* 0x000fca0000ffe4ff */
[----:B------:R-:W2:Y:S01]  /*22e0*/  LDG.E.U16 R4, desc[UR36][R4.64] ;  /* 0x0000002404047981 */ /* 0x000ea2000c1e1500 */
[----:B------:R-:W-:-:S05]  /*22f0*/  IMAD.IADD R6, R36, 0x1, R13 ;  /* 0x0000000124067824 */ /* 0x000fca00078e020d */
[----:B------:R-:W-:Y:S02]  /*2300*/  ISETP.GE.U32.AND P1, PT, R6, R30, PT ;  /* 0x0000001e0600720c */ /* 0x000fe40003f26070 */
[C---:B--2---:R-:W-:Y:S02]  /*2310*/  PRMT R8, R4.reuse, 0x7770, RZ ;  /* 0x0000777004087816 */ /* 0x044fe400000000ff */
[----:B------:R-:W-:-:S09]  /*2320*/  PRMT R9, R4, 0x7771, RZ ;  /* 0x0000777104097816 */ /* 0x000fd200000000ff */
[----:B------:R-:W-:Y:S05]  /*2330*/  @P1 BRA `(.L_x_2730) ;  /* 0x0000000000641947 */ /* 0x000fea0003800000 */
[----:B------:R-:W-:-:S04]  /*2340*/  LOP3.LUT R5, R6, 0xfffffffe, RZ, 0xc0, !PT ;  /* 0xfffffffe06057812 */ /* 0x000fc800078ec0ff */
[----:B------:R-:W-:-:S05]  /*2350*/  IADD3 R4, P1, PT, R5, R24, RZ ;  /* 0x0000001805047210 */ /* 0x000fca0007f3e0ff */
[----:B------:R-:W-:-:S05]  /*2360*/  IMAD.X R5, RZ, RZ, R27, P1 ;  /* 0x000000ffff057224 */ /* 0x000fca00008e061b */
[----:B------:R-:W2:Y:S01]  /*2370*/  LDG.E.U16 R4, desc[UR36][R4.64] ;  /* 0x0000002404047981 */ /* 0x000ea2000c1e1500 */
[----:B------:R-:W-:-:S04]  /*2380*/  IADD3 R6, PT, PT, R6, R13, RZ ;  /* 0x0000000d06067210 */ /* 0x000fc80007ffe0ff */
[----:B------:R-:W-:Y:S02]  /*2390*/  ISETP.GE.U32.AND P1, PT, R6, R30, PT ;  /* 0x0000001e0600720c */ /* 0x000fe40003f26070 */
[C---:B--2---:R-:W-:Y:S02]  /*23a0*/  PRMT R10, R4.reuse, 0x7770, RZ ;  /* 0x00007770040a7816 */ /* 0x044fe400000000ff */
[----:B------:R-:W-:-:S09]  /*23b0*/  PRMT R35, R4, 0x7771, RZ ;  /* 0x0000777104237816 */ /* 0x000fd200000000ff */
[----:B------:R-:W-:Y:S05]  /*23c0*/  @P1 BRA `(.L_x_2730) ;  /* 0x0000000000401947 */ /* 0x000fea0003800000 */
[C---:B------:R-:W-:Y:S01]  /*23d0*/  IMAD.IADD R5, R6.reuse, 0x1, R13 ;  /* 0x0000000106057824 */ /* 0x040fe200078e020d */
[----:B------:R-:W-:-:S04]  /*23e0*/  LOP3.LUT R7, R6, 0xfffffffe, RZ, 0xc0, !PT ;  /* 0xfffffffe06077812 */ /* 0x000fc800078ec0ff */
[----:B------:R-:W-:Y:S02]  /*23f0*/  ISETP.GE.U32.AND P1, PT, R5, R30, PT ;  /* 0x0000001e0500720c */ /* 0x000fe40003f26070 */
[----:B------:R-:W-:-:S04]  /*2400*/  IADD3 R6, P2, PT, R7, R24, RZ ;  /* 0x0000001807067210 */ /* 0x000fc80007f5e0ff */
[----:B------:R-:W-:-:S05]  /*2410*/  IADD3.X R7, PT, PT, RZ, R27, RZ, P2, !PT ;  /* 0x0000001bff077210 */ /* 0x000fca00017fe4ff */
[----:B------:R-:W2:Y:S02]  /*2420*/  LDG.E.U16 R6, desc[UR36][R6.64] ;  /* 0x0000002406067981 */ /* 0x000ea4000c1e1500 */
[----:B------:R-:W-:-:S04]  /*2430*/  @!P1 LOP3.LUT R5, R5, 0xfffffffe, RZ, 0xc0, !PT ;  /* 0xfffffffe05059812 */ /* 0x000fc800078ec0ff */
[----:B------:R-:W-:-:S05]  /*2440*/  @!P1 IADD3 R4, P3, PT, R5, R24, RZ ;  /* 0x0000001805049210 */ /* 0x000fca0007f7e0ff */
[----:B------:R-:W-:-:S05]  /*2450*/  @!P1 IMAD.X R5, RZ, RZ, R27, P3 ;  /* 0x000000ffff059224 */ /* 0x000fca00018e061b */
[----:B------:R-:W3:Y:S01]  /*2460*/  @!P1 LDG.E.U16 R4, desc[UR36][R4.64] ;  /* 0x0000002404049981 */ /* 0x000ee2000c1e1500 */
[C---:B--2---:R-:W-:Y:S02]  /*2470*/  PRMT R38, R6.reuse, 0x7770, RZ ;  /* 0x0000777006267816 */ /* 0x044fe400000000ff */
[----:B------:R-:W-:Y:S02]  /*2480*/  PRMT R39, R6, 0x7771, RZ ;  /* 0x0000777106277816 */ /* 0x000fe400000000ff */
[C---:B---3--:R-:W-:Y:S02]  /*2490*/  @!P1 PRMT R24, R4.reuse, 0x7770, RZ ;  /* 0x0000777004189816 */ /* 0x048fe400000000ff */
[----:B------:R-:W-:Y:S02]  /*24a0*/  @!P1 PRMT R27, R4, 0x7771, RZ ;  /* 0x00007771041b9816 */ /* 0x000fe400000000ff */
[----:B------:R-:W-:Y:S02]  /*24b0*/  @!P1 PRMT R11, R24, 0x7610, R11 ;  /* 0x00007610180b9816 */ /* 0x000fe4000000000b */
[----:B------:R-:W-:-:S07]  /*24c0*/  @!P1 PRMT R37, R27, 0x7610, R37 ;  /* 0x000076101b259816 */ /* 0x000fce0000000025 */
.L_x_2730:
[----:B------:R-:W-:Y:S05]  /*24d0*/  BSYNC.RECONVERGENT B0 ;  /* 0x0000000000007941 */ /* 0x000fea0003800200 */
.L_x_2729:
[----:B------:R-:W-:Y:S04]  /*24e0*/  BSSY.RECONVERGENT B0, `(.L_x_2731) ;  /* 0x0000033000007945 */ /* 0x000fe80003800200 */
[----:B------:R-:W-:Y:S05]  /*24f0*/  @P0 BRA `(.L_x_2732) ;  /* 0x0000000000c40947 */ /* 0x000fea0003800000 */
[----:B------:R-:W-:Y:S02]  /*2500*/  LOP3.LUT R8, R8, 0xffff, RZ, 0xc0, !PT ;  /* 0x0000ffff08087812 */ /* 0x000fe400078ec0ff */
[----:B------:R-:W-:Y:S02]  /*2510*/  LOP3.LUT R9, R9, 0xffff, RZ, 0xc0, !PT ;  /* 0x0000ffff09097812 */ /* 0x000fe400078ec0ff */
[----:B------:R-:W-:Y:S01]  /*2520*/  PRMT R4, R8, 0x8880, RZ ;  /* 0x0000888008047816 */ /* 0x000fe200000000ff */
[----:B------:R-:W-:Y:S01]  /*2530*/  IMAD.IADD R8, R36, 0x1, R13 ;  /* 0x0000000124087824 */ /* 0x000fe200078e020d */
[----:B------:R-:W-:Y:S02]  /*2540*/  PRMT R5, R9, 0x8880, RZ ;  /* 0x0000888009057816 */ /* 0x000fe400000000ff */
[----:B------:R-:W-:Y:S02]  /*2550*/  SHF.R.S32.HI R6, RZ, 0x1f, R4 ;  /* 0x0000001fff067819 */ /* 0x000fe40000011404 */
[----:B------:R-:W-:-:S02]  /*2560*/  ISETP.GE.U32.AND P0, PT, R8, R30, PT ;  /* 0x0000001e0800720c */ /* 0x000fc40003f06070 */
[----:B------:R-:W-:Y:S02]  /*2570*/  SHF.R.S32.HI R7, RZ, 0x1f, R5 ;  /* 0x0000001fff077819 */ /* 0x000fe40000011405 */
[----:B------:R-:W-:Y:S02]  /*2580*/  LOP3.LUT R33, R33, R4, RZ, 0x3c, !PT ;  /* 0x0000000421217212 */ /* 0x000fe400078e3cff */
[----:B------:R-:W-:Y:S02]  /*2590*/  LOP3.LUT R34, R34, R5, RZ, 0x3c, !PT ;  /* 0x0000000522227212 */ /* 0x000fe400078e3cff */
[----:B------:R-:W-:Y:S02]  /*25a0*/  LOP3.LUT R31, R31, R6, RZ, 0x3c, !PT ;  /* 0x000000061f1f7212 */ /* 0x000fe400078e3cff */
[----:B------:R-:W-:-:S03]  /*25b0*/  LOP3.LUT R32, R32, R7, RZ, 0x3c, !PT ;  /* 0x0000000720207212 */ /* 0x000fc600078e3cff */
[----:B------:R-:W-:Y:S05]  /*25c0*/  @P0 BRA `(.L_x_2732) ;  /* 0x0000000000900947 */ /* 0x000fea0003800000 */
[----:B------:R-:W-:Y:S01]  /*25d0*/  IMAD.IADD R8, R8, 0x1, R13 ;  /* 0x0000000108087824 */ /* 0x000fe200078e020d */
[----:B------:R-:W-:Y:S02]  /*25e0*/  LOP3.LUT R10, R10, 0xffff, RZ, 0xc0, !PT ;  /* 0x0000ffff0a0a7812 */ /* 0x000fe400078ec0ff */
[----:B------:R-:W-:Y:S02]  /*25f0*/  LOP3.LUT R35, R35, 0xffff, RZ, 0xc0, !PT ;  /* 0x0000ffff23237812 */ /* 0x000fe400078ec0ff */
[----:B------:R-:W-:Y:S02]  /*2600*/  ISETP.GE.U32.AND P0, PT, R8, R30, PT ;  /* 0x0000001e0800720c */ /* 0x000fe40003f06070 */
[----:B------:R-:W-:Y:S02]  /*2610*/  PRMT R4, R10, 0x8880, RZ ;  /* 0x000088800a047816 */ /* 0x000fe400000000ff */
[----:B------:R-:W-:Y:S02]  /*2620*/  PRMT R5, R35, 0x8880, RZ ;  /* 0x0000888023057816 */ /* 0x000fe400000000ff */
[----:B------:R-:W-:-:S02]  /*2630*/  SHF.R.S32.HI R6, RZ, 0x1f, R4 ;  /* 0x0000001fff067819 */ /* 0x000fc40000011404 */
[----:B------:R-:W-:Y:S02]  /*2640*/  SHF.R.S32.HI R7, RZ, 0x1f, R5 ;  /* 0x0000001fff077819 */ /* 0x000fe40000011405 */
[----:B------:R-:W-:Y:S02]  /*2650*/  LOP3.LUT R21, R21, R4, RZ, 0x3c, !PT ;  /* 0x0000000415157212 */ /* 0x000fe400078e3cff */
[----:B------:R-:W-:Y:S02]  /*2660*/  LOP3.LUT R22, R22, R5, RZ, 0x3c, !PT ;  /* 0x0000000516167212 */ /* 0x000fe400078e3cff */
[----:B------:R-:W-:Y:S02]  /*2670*/  LOP3.LUT R29, R29, R6, RZ, 0x3c, !PT ;  /* 0x000000061d1d7212 */ /* 0x000fe400078e3cff */
[----:B------:R-:W-:Y:S01]  /*2680*/  LOP3.LUT R28, R28, R7, RZ, 0x3c, !PT ;  /* 0x000000071c1c7212 */ /* 0x000fe200078e3cff */
[----:B------:R-:W-:Y:S06]  /*2690*/  @P0 BRA `(.L_x_2732) ;  /* 0x00000000005c0947 */ /* 0x000fec0003800000 */
[----:B------:R-:W-:Y:S02]  /*26a0*/  IADD3 R13, PT, PT, R8, R13, RZ ;  /* 0x0000000d080d7210 */ /* 0x000fe40007ffe0ff */
[----:B------:R-:W-:Y:S02]  /*26b0*/  LOP3.LUT R38, R38, 0xffff, RZ, 0xc0, !PT ;  /* 0x0000ffff26267812 */ /* 0x000fe400078ec0ff */
[----:B------:R-:W-:Y:S02]  /*26c0*/  ISETP.GE.U32.AND P0, PT, R13, R30, PT ;  /* 0x0000001e0d00720c */ /* 0x000fe40003f06070 */
[----:B------:R-:W-:Y:S02]  /*26d0*/  LOP3.LUT R39, R39, 0xffff, RZ, 0xc0, !PT ;  /* 0x0000ffff27277812 */ /* 0x000fe400078ec0ff */
[----:B------:R-:W-:Y:S02]  /*26e0*/  PRMT R5, R38, 0x8880, RZ ;  /* 0x0000888026057816 */ /* 0x000fe400000000ff */
[----:B------:R-:W-:-:S02]  /*26f0*/  PRMT R4, R39, 0x8880, RZ ;  /* 0x0000888027047816 */ /* 0x000fc400000000ff */
[----:B------:R-:W-:Y:S02]  /*2700*/  SHF.R.S32.HI R7, RZ, 0x1f, R5 ;  /* 0x0000001fff077819 */ /* 0x000fe40000011405 */
[----:B------:R-:W-:Y:S02]  /*2710*/  SHF.R.S32.HI R6, RZ, 0x1f, R4 ;  /* 0x0000001fff067819 */ /* 0x000fe40000011404 */
[----:B------:R-:W-:Y:S02]  /*2720*/  LOP3.LUT R20, R20, R5, RZ, 0x3c, !PT ;  /* 0x0000000514147212 */ /* 0x000fe400078e3cff */
[----:B------:R-:W-:Y:S02]  /*2730*/  LOP3.LUT R15, R15, R4, RZ, 0x3c, !PT ;  /* 0x000000040f0f7212 */ /* 0x000fe400078e3cff */
[----:B------:R-:W-:Y:S02]  /*2740*/  LOP3.LUT R26, R26, R7, RZ, 0x3c, !PT ;  /* 0x000000071a1a7212 */ /* 0x000fe400078e3cff */
[----:B------:R-:W-:Y:S01]  /*2750*/  LOP3.LUT R23, R23, R6, RZ, 0x3c, !PT ;  /* 0x0000000617177212 */ /* 0x000fe200078e3cff */
[----:B------:R-:W-:Y:S06]  /*2760*/  @P0 BRA `(.L_x_2732) ;  /* 0x0000000000280947 */ /* 0x000fec0003800000 */
[----:B------:R-:W-:Y:S02]  /*2770*/  LOP3.LUT R11, R11, 0xffff, RZ, 0xc0, !PT ;  /* 0x0000ffff0b0b7812 */ /* 0x000fe400078ec0ff */
[----:B------:R-:W-:Y:S02]  /*2780*/  LOP3.LUT R37, R37, 0xffff, RZ, 0xc0, !PT ;  /* 0x0000ffff25257812 */ /* 0x000fe400078ec0ff */
[----:B------:R-:W-:Y:S02]  /*2790*/  PRMT R5, R11, 0x8880, RZ ;  /* 0x000088800b057816 */ /* 0x000fe400000000ff */
[----:B------:R-:W-:Y:S02]  /*27a0*/  PRMT R4, R37, 0x8880, RZ ;  /* 0x0000888025047816 */ /* 0x000fe400000000ff */
[----:B------:R-:W-:Y:S02]  /*27b0*/  SHF.R.S32.HI R7, RZ, 0x1f, R5 ;  /* 0x0000001fff077819 */ /* 0x000fe40000011405 */
[----:B------:R-:W-:-:S02]  /*27c0*/  SHF.R.S32.HI R9, RZ, 0x1f, R4 ;  /* 0x0000001fff097819 */ /* 0x000fc40000011404 */
[----:B------:R-:W-:Y:S02]  /*27d0*/  LOP3.LUT R14, R14, R5, RZ, 0x3c, !PT ;  /* 0x000000050e0e7212 */ /* 0x000fe400078e3cff */
[----:B------:R-:W-:Y:S02]  /*27e0*/  LOP3.LUT R3, R3, R4, RZ, 0x3c, !PT ;  /* 0x0000000403037212 */ /* 0x000fe400078e3cff */
[----:B------:R-:W-:Y:S02]  /*27f0*/  LOP3.LUT R12, R12, R7, RZ, 0x3c, !PT ;  /* 0x000000070c0c7212 */ /* 0x000fe400078e3cff */
[----:B------:R-:W-:-:S07]  /*2800*/  LOP3.LUT R0, R0, R9, RZ, 0x3c, !PT ;  /* 0x0000000900007212 */ /* 0x000fce00078e3cff */
.L_x_2732:
[----:B------:R-:W-:Y:S05]  /*2810*/  BSYNC.RECONVERGENT B0 ;  /* 0x0000000000007941 */ /* 0x000fea0003800200 */
.L_x_2731:
        /* <DEDUP_REMOVED lines=9> */
.L_x_2724:
[----:B------:R-:W-:-:S13]  /*28b0*/  ISETP.NE.AND P0, PT, R20, 0x1, PT ;  /* 0x000000011400780c */ /* 0x000fda0003f05270 */
        /* <DEDUP_REMOVED lines=35> */
.L_x_2737:
[C---:B------:R-:W-:Y:S01]  /*2af0*/  IMAD R4, R36.reuse, R35, RZ ;  /* 0x0000002324047224 */ /* 0x040fe200078e02ff */
[----:B------:R-:W-:-:S04]  /*2b00*/  IADD3 R36, PT, PT, R36, R13, RZ ;  /* 0x0000000d24247210 */ /* 0x000fc80007ffe0ff */
[----:B------:R-:W-:Y:S01]  /*2b10*/  LOP3.LUT R5, R4, 0xfffffffe, RZ, 0xc0, !PT ;  /* 0xfffffffe04057812 */ /* 0x000fe200078ec0ff */
[CC--:B------:R-:W-:Y:S02]  /*2b20*/  IMAD R6, R36.reuse, R35.reuse, RZ ;  /* 0x0000002324067224 */ /* 0x0c0fe400078e02ff */
[----:B------:R-:W-:Y:S01]  /*2b30*/  IMAD.IADD R36, R36, 0x1, R13 ;  /* 0x0000000124247824 */ /* 0x000fe200078e020d */
[-C--:B------:R-:W-:Y:S02]  /*2b40*/  IADD3 R4, P0, PT, R5, R24.reuse, RZ ;  /* 0x0000001805047210 */ /* 0x080fe40007f1e0ff */
[----:B------:R-:W-:Y:S01]  /*2b50*/  LOP3.LUT R7, R6, 0xfffffffe, RZ, 0xc0, !PT ;  /* 0xfffffffe06077812 */ /* 0x000fe200078ec0ff */
[C---:B------:R-:W-:Y:S02]  /*2b60*/  IMAD R8, R36.reuse, R35, RZ ;  /* 0x0000002324087224 */ /* 0x040fe400078e02ff */
[----:B------:R-:W-:Y:S01]  /*2b70*/  IMAD.X R5, RZ, RZ, R27, P0 ;  /* 0x000000ffff057224 */ /* 0x000fe200000e061b */
[----:B------:R-:W-:Y:S01]  /*2b80*/  IADD3 R6, P0, PT, R7, R24, RZ ;  /* 0x0000001807067210 */ /* 0x000fe20007f1e0ff */
[----:B------:R-:W-:Y:S01]  /*2b90*/  IMAD.IADD R36, R36, 0x1, R13 ;  /* 0x0000000124247824 */ /* 0x000fe200078e020d */
[----:B------:R-:W-:-:S02]  /*2ba0*/  LOP3.LUT R9, R8, 0xfffffffe, RZ, 0xc0, !PT ;  /* 0xfffffffe08097812 */ /* 0x000fc400078ec0ff */
[----:B------:R-:W2:Y:S01]  /*2bb0*/  LDG.E.U16 R4, desc[UR36][R4.64] ;  /* 0x0000002404047981 */ /* 0x000ea2000c1e1500 */
[----:B------:R-:W-:Y:S01]  /*2bc0*/  IADD3.X R7, PT, PT, RZ, R27, RZ, P0, !PT ;  /* 0x0000001bff077210 */ /* 0x000fe200007fe4ff */
[----:B------:R-:W-:Y:S01]  /*2bd0*/  IMAD R10, R36, R35, RZ ;  /* 0x00000023240a7224 */ /* 0x000fe200078e02ff */
[----:B------:R-:W-:-:S03]  /*2be0*/  IADD3 R8, P0, PT, R9, R24, RZ ;  /* 0x0000001809087210 */ /* 0x000fc60007f1e0ff */
[----:B------:R1:W3:Y:S01]  /*2bf0*/  LDG.E.U16 R6, desc[UR36][R6.64] ;  /* 0x0000002406067981 */ /* 0x0002e2000c1e1500 */
[----:B------:R-:W-:Y:S01]  /*2c00*/  LOP3.LUT R11, R10, 0xfffffffe, RZ, 0xc0, !PT ;  /* 0xfffffffe0a0b7812 */ /* 0x000fe200078ec0ff */
[----:B------:R-:W-:-:S03]  /*2c10*/  IMAD.X R9, RZ, RZ, R27, P0 ;  /* 0x000000ffff097224 */ /* 0x000fc600000e061b */
[----:B------:R-:W-:Y:S02]  /*2c20*/  IADD3 R10, P0, PT, R11, R24, RZ ;  /* 0x000000180b0a7210 */ /* 0x000fe40007f1e0ff */
[----:B------:R4:W5:Y:S02]  /*2c30*/  LDG.E.U16 R8, desc[UR36][R8.64] ;  /* 0x0000002408087981 */ /* 0x000964000c1e1500 */
[----:B------:R-:W-:-:S05]  /*2c40*/  IADD3.X R11, PT, PT, RZ, R27, RZ, P0, !PT ;  /* 0x0000001bff0b7210 */ /* 0x000fca00007fe4ff */
[----:B------:R0:W5:Y:S01]  /*2c50*/  LDG.E.U16 R10, desc[UR36][R10.64] ;  /* 0x000000240a0a7981 */ /* 0x000162000c1e1500 */
[----:B------:R-:W-:-:S04]  /*2c60*/  IMAD.IADD R36, R36, 0x1, R13 ;  /* 0x0000000124247824 */ /* 0x000fc800078e020d */
[----:B-1----:R-:W-:-:S05]  /*2c70*/  IMAD R7, R13, 0x3, R36 ;  /* 0x000000030d077824 */ /* 0x002fca00078e0224 */
[----:B------:R-:W-:Y:S02]  /*2c80*/  ISETP.GE.U32.AND P0, PT, R7, R30, PT ;  /* 0x0000001e0700720c */ /* 0x000fe40003f06070 */
[C---:B--2---:R-:W-:Y:S02]  /*2c90*/  PRMT R5, R4.reuse, 0x7770, RZ ;  /* 0x0000777004057816 */ /* 0x044fe400000000ff */
[----:B------:R-:W-:Y:S02]  /*2ca0*/  PRMT R4, R4, 0x7771, RZ ;  /* 0x0000777104047816 */ /* 0x000fe400000000ff */
[----:B----4-:R-:W-:Y:S02]  /*2cb0*/  PRMT R9, R5, 0x8880, RZ ;  /* 0x0000888005097816 */ /* 0x010fe400000000ff */
[----:B---3--:R-:W-:Y:S02]  /*2cc0*/  PRMT R7, R6, 0x7770, RZ ;  /* 0x0000777006077816 */ /* 0x008fe400000000ff */
[----:B------:R-:W-:-:S02]  /*2cd0*/  PRMT R38, R4, 0x8880, RZ ;  /* 0x0000888004267816 */ /* 0x000fc400000000ff */
[----:B------:R-:W-:Y:S02]  /*2ce0*/  LOP3.LUT R26, R26, R9, RZ, 0x3c, !PT ;  /* 0x000000091a1a7212 */ /* 0x000fe400078e3cff */
[----:B------:R-:W-:Y:S02]  /*2cf0*/  PRMT R6, R6, 0x7771, RZ ;  /* 0x0000777106067816 */ /* 0x000fe400000000ff */
[----:B------:R-:W-:Y:S02]  /*2d00*/  SHF.R.S32.HI R9, RZ, 0x1f, R9 ;  /* 0x0000001fff097819 */ /* 0x000fe40000011409 */
[----:B------:R-:W-:Y:S02]  /*2d10*/  PRMT R40, R7, 0x8880, RZ ;  /* 0x0000888007287816 */ /* 0x000fe400000000ff */
[----:B------:R-:W-:Y:S02]  /*2d20*/  LOP3.LUT R23, R23, R38, RZ, 0x3c, !PT ;  /* 0x0000002617177212 */ /* 0x000fe400078e3cff */
[----:B------:R-:W-:-:S02]  /*2d30*/  SHF.R.S32.HI R38, RZ, 0x1f, R38 ;  /* 0x0000001fff267819 */ /* 0x000fc40000011426 */
[----:B0-----:R-:W-:Y:S02]  /*2d40*/  PRMT R11, R6, 0x8880, RZ ;  /* 0x00008880060b7816 */ /* 0x001fe400000000ff */
[----:B------:R-:W-:Y:S02]  /*2d50*/  LOP3.LUT R34, R34, R9, RZ, 0x3c, !PT ;  /* 0x0000000922227212 */ /* 0x000fe400078e3cff */
[----:B------:R-:W-:Y:S02]  /*2d60*/  LOP3.LUT R21, R21, R40, RZ, 0x3c, !PT ;  /* 0x0000002815157212 */ /* 0x000fe400078e3cff */
[----:B------:R-:W-:Y:S02]  /*2d70*/  SHF.R.S32.HI R9, RZ, 0x1f, R40 ;  /* 0x0000001fff097819 */ /* 0x000fe40000011428 */
[----:B-----5:R-:W-:Y:S02]  /*2d80*/  PRMT R40, R8, 0x7771, RZ ;  /* 0x0000777108287816 */ /* 0x020fe400000000ff */
[----:B------:R-:W-:-:S02]  /*2d90*/  LOP3.LUT R33, R33, R38, RZ, 0x3c, !PT ;  /* 0x0000002621217212 */ /* 0x000fc400078e3cff */
[----:B------:R-:W-:Y:S02]  /*2da0*/  SHF.R.S32.HI R38, RZ, 0x1f, R11 ;  /* 0x0000001fff267819 */ /* 0x000fe4000001140b */
[----:B------:R-:W-:Y:S02]  /*2db0*/  PRMT R39, R8, 0x7770, RZ ;  /* 0x0000777008277816 */ /* 0x000fe400000000ff */
[----:B------:R-:W-:Y:S02]  /*2dc0*/  PRMT R8, R40, 0x8880, RZ ;  /* 0x0000888028087816 */ /* 0x000fe400000000ff */
[----:B------:R-:W-:Y:S02]  /*2dd0*/  LOP3.LUT R31, R31, R38, RZ, 0x3c, !PT ;  /* 0x000000261f1f7212 */ /* 0x000fe400078e3cff */
[----:B------:R-:W-:Y:S02]  /*2de0*/  PRMT R38, R10, 0x7771, RZ ;  /* 0x000077710a267816 */ /* 0x000fe400000000ff */
[----:B------:R-:W-:-:S02]  /*2df0*/  LOP3.LUT R32, R32, R9, RZ, 0x3c, !PT ;  /* 0x0000000920207212 */ /* 0x000fc400078e3cff */
[----:B------:R-:W-:Y:S01]  /*2e00*/  PRMT R37, R10, 0x7770, RZ ;  /* 0x000077700a257816 */ /* 0x000fe200000000ff */
[----:B------:R-:W-:Y:S01]  /*2e10*/  IMAD.MOV.U32 R10, RZ, RZ, R8 ;  /* 0x000000ffff0a7224 */ /* 0x000fe200078e0008 */
[----:B------:R-:W-:Y:S02]  /*2e20*/  PRMT R9, R39, 0x8880, RZ ;  /* 0x0000888027097816 */ /* 0x000fe400000000ff */
[----:B------:R-:W-:Y:S02]  /*2e30*/  PRMT R41, R38, 0x8880, RZ ;  /* 0x0000888026297816 */ /* 0x000fe400000000ff */
[----:B------:R-:W-:Y:S02]  /*2e40*/  LOP3.LUT R20, R20, R9, RZ, 0x3c, !PT ;  /* 0x0000000914147212 */ /* 0x000fe400078e3cff */
[----:B------:R-:W-:Y:S02]  /*2e50*/  SHF.R.S32.HI R8, RZ, 0x1f, R9 ;  /* 0x0000001fff087819 */ /* 0x000fe40000011409 */
[----:B------:R-:W-:-:S02]  /*2e60*/  LOP3.LUT R22, R22, R11, RZ, 0x3c, !PT ;  /* 0x0000000b16167212 */ /* 0x000fc400078e3cff */
[----:B------:R-:W-:Y:S02]  /*2e70*/  LOP3.LUT R15, R15, R10, RZ, 0x3c, !PT ;  /* 0x0000000a0f0f7212 */ /* 0x000fe400078e3cff */
[----:B------:R-:W-:Y:S02]  /*2e80*/  SHF.R.S32.HI R9, RZ, 0x1f, R10 ;  /* 0x0000001fff097819 */ /* 0x000fe4000001140a */
[----:B------:R-:W-:Y:S02]  /*2e90*/  PRMT R11, R37, 0x8880, RZ ;  /* 0x00008880250b7816 */ /* 0x000fe400000000ff */
[----:B------:R-:W-:Y:S02]  /*2ea0*/  MOV R10, R41 ;  /* 0x00000029000a7202 */ /* 0x000fe40000000f00 */
        /* <DEDUP_REMOVED lines=8> */
[----:B------:R-:W-:Y:S06]  /*2f30*/  @!P0 BRA `(.L_x_2737) ;  /* 0xfffffff800ec8947 */ /* 0x000fec000383ffff */
[----:B------:R-:W-:Y:S05]  /*2f40*/  BSYNC.RECONVERGENT B1 ;  /* 0x0000000000017941 */ /* 0x000fea0003800200 */
.L_x_2736:
[----:B------:R-:W-:Y:S02]  /*2f50*/  PRMT R8, R5, 0x7610, R8 ;  /* 0x0000761005087816 */ /* 0x000fe40000000008 */
[----:B------:R-:W-:Y:S02]  /*2f60*/  PRMT R9, R4, 0x7610, R9 ;  /* 0x0000761004097816 */ /* 0x000fe40000000009 */
[----:B------:R-:W-:Y:S02]  /*2f70*/  PRMT R10, R7, 0x7610, R10 ;  /* 0x00007610070a7816 */ /* 0x000fe4000000000a */
[----:B------:R-:W-:-:S07]  /*2f80*/  PRMT R11, R6, 0x7610, R11 ;  /* 0x00007610060b7816 */ /* 0x000fce000000000b */
.L_x_2735:
[----:B------:R-:W-:Y:S05]  /*2f90*/  BSYNC.RECONVERGENT B0 ;  /* 0x0000000000007941 */ /* 0x000fea0003800200 */
.L_x_2734:
        /* <DEDUP_REMOVED lines=11> */
[----:B------:R-:W-:-:S09]  /*3050*/  PRMT R9, R4, 0x7771, RZ ;  /* 0x0000777104097816 */ /* 0x000fd200000000ff */
[----:B------:R-:W-:Y:S05]  /*3060*/  @P1 BRA `(.L_x_2739) ;  /* 0x0000000000701947 */ /* 0x000fea0003800000 */
        /* <DEDUP_REMOVED lines=26> */
[----:B------:R-:W-:Y:S02]  /*3210*/  @!P1 PRMT R37, R24, 0x7610, R37 ;  /* 0x0000761018259816 */ /* 0x000fe40000000025 */
[----:B------:R-:W-:-:S07]  /*3220*/  @!P1 PRMT R38, R27, 0x7610, R38 ;  /* 0x000076101b269816 */ /* 0x000fce0000000026 */
.L_x_2739:
[----:B------:R-:W-:Y:S05]  /*3230*/  BSYNC.RECONVERGENT B0 ;  /* 0x0000000000007941 */ /* 0x000fea0003800200 */
.L_x_2738:
        /* <DEDUP_REMOVED lines=51> */
.L_x_2741:
[----:B------:R-:W-:Y:S05]  /*3570*/  BSYNC.RECONVERGENT B0 ;  /* 0x0000000000007941 */ /* 0x000fea0003800200 */
.L_x_2740:
        /* <DEDUP_REMOVED lines=9> */
.L_x_2733:
        /* <DEDUP_REMOVED lines=8> */
[----:B------:R-:W-:Y:S01]  /*3690*/  MOV R15, R10 ;  /* 0x0000000a000f7202 */ /* 0x000fe20000000f00 */
[--C-:B------:R-:W-:Y:S01]  /*36a0*/  IMAD.MOV.U32 R24, RZ, RZ, R10.reuse ;  /* 0x000000ffff187224 */ /* 0x100fe200078e000a */
[----:B------:R-:W-:Y:S01]  /*36b0*/  ISETP.GE.U32.AND P0, PT, R3, R30, PT ;  /* 0x0000001e0300720c */ /* 0x000fe20003f06070 */
[--C-:B------:R-:W-:Y:S01]  /*36c0*/  IMAD.MOV.U32 R14, RZ, RZ, R10.reuse ;  /* 0x000000ffff0e7224 */ /* 0x100fe200078e000a */
[----:B------:R-:W-:Y:S01]  /*36d0*/  MOV R13, R10 ;  /* 0x0000000a000d7202 */ /* 0x000fe20000000f00 */
        /* <DEDUP_REMOVED lines=10> */
[----:B------:R-:W-:-:S13]  /*3780*/  ISETP.NE.AND P0, PT, R20, RZ, PT ;  /* 0x000000ff1400720c */ /* 0x000fda0003f05270 */
[----:B------:R-:W2:Y:S01]  /*3790*/  @!P0 LDG.E.U16 R35, desc[UR36][R22.64] ;  /* 0x0000002416238981 */ /* 0x000ea2000c1e1500 */
[----:B------:R-:W-:Y:S01]  /*37a0*/  IADD3 R0, PT, PT, R20, -0x1, RZ ;  /* 0xffffffff14007810 */ /* 0x000fe20007ffe0ff */
[--C-:B------:R-:W-:Y:S01]  /*37b0*/  IMAD.MOV.U32 R28, RZ, RZ, R10.reuse ;  /* 0x000000ffff1c7224 */ /* 0x100fe200078e000a */
[-C--:B------:R-:W-:Y:S01]  /*37c0*/  MOV R15, R10.reuse ;  /* 0x0000000a000f7202 */ /* 0x080fe20000000f00 */
[--C-:B------:R-:W-:Y:S01]  /*37d0*/  IMAD.MOV.U32 R24, RZ, RZ, R10.reuse ;  /* 0x000000ffff187224 */ /* 0x100fe200078e000a */
[----:B------:R-:W-:Y:S01]  /*37e0*/  VIMNMX.U32 R31, PT, PT, R0, 0x18, PT ;  /* 0x00000018001f7848 */ /* 0x000fe20003fe0000 */
[--C-:B------:R-:W-:Y:S01]  /*37f0*/  IMAD.MOV.U32 R14, RZ, RZ, R10.reuse ;  /* 0x000000ffff0e7224 */ /* 0x100fe200078e000a */
[----:B------:R-:W-:Y:S01]  /*3800*/  MOV R13, R10 ;  /* 0x0000000a000d7202 */ /* 0x000fe20000000f00 */
[--C-:B------:R-:W-:Y:S01]  /*3810*/  IMAD.MOV.U32 R12, RZ, RZ, R10.reuse ;  /* 0x000000ffff0c7224 */ /* 0x100fe200078e000a */
[-C--:B------:R-:W-:Y:S01]  /*3820*/  MOV R8, R4.reuse ;  /* 0x0000000400087202 */ /* 0x080fe20000000f00 */
[----:B------:R-:W-:Y:S01]  /*3830*/  IMAD.MOV.U32 R11, RZ, RZ, R10 ;  /* 0x000000ffff0b7224 */ /* 0x000fe200078e000a */
[----:B------:R-:W-:Y:S01]  /*3840*/  MOV R5, R4 ;  /* 0x0000000400057202 */ /* 0x000fe20000000f00 */
[--C-:B------:R-:W-:Y:S01]  /*3850*/  IMAD.MOV.U32 R9, RZ, RZ, R4.reuse ;  /* 0x000000ffff097224 */ /* 0x100fe200078e0004 */
[----:B------:R-:W-:Y:S01]  /*3860*/  IADD3 R31, PT, PT, R31, 0x1, RZ ;  /* 0x000000011f1f7810 */ /* 0x000fe20007ffe0ff */
[----:B------:R-:W-:-:S02]  /*3870*/  IMAD.MOV.U32 R7, RZ, RZ, R4 ;  /* 0x000000ffff077224 */ /* 0x000fc400078e0004 */
[--C-:B------:R-:W-:Y:S02]  /*3880*/  IMAD.MOV.U32 R6, RZ, RZ, R4.reuse ;  /* 0x000000ffff067224 */ /* 0x100fe400078e0004 */
[--C-:B------:R-:W-:Y:S02]  /*3890*/  IMAD.MOV.U32 R3, RZ, RZ, R4.reuse ;  /* 0x000000ffff037224 */ /* 0x100fe400078e0004 */
[----:B------:R-:W-:Y:S01]  /*38a0*/  IMAD.MOV.U32 R0, RZ, RZ, R4 ;  /* 0x000000ffff007224 */ /* 0x000fe200078e0004 */
[C---:B--2---:R-:W-:Y:S02]  /*38b0*/  @!P0 PRMT R33, R35.reuse, 0x7770, RZ ;  /* 0x0000777023218816 */ /* 0x044fe400000000ff */
[----:B------:R-:W-:-:S07]  /*38c0*/  @!P0 PRMT R35, R35, 0x7771, RZ ;  /* 0x0000777123238816 */ /* 0x000fce00000000ff */
.L_x_2749:
[----:B------:R-:W1:Y:S01]  /*38d0*/  LDCU UR4, c[0x0][0x39c] ;  /* 0x00007380ff0477ac */ /* 0x000e620008000800 */
[----:B------:R-:W-:Y:S02]  /*38e0*/  @!P0 PRMT R42, R33, 0x7610, R42 ;  /* 0x00007610212a8816 */ /* 0x000fe4000000002a */
[C---:B------:R-:W-:Y:S02]  /*38f0*/  @!P0 PRMT R41, R35.reuse, 0x7610, R41 ;  /* 0x0000761023298816 */ /* 0x040fe40000000029 */
[----:B------:R-:W-:Y:S02]  /*3900*/  @!P0 PRMT R43, R35, 0x7610, R43 ;  /* 0x00007610232b8816 */ /* 0x000fe4000000002b */
[----:B------:R-:W-:Y:S02]  /*3910*/  @!P0 PRMT R36, R33, 0x7610, R36 ;  /* 0x0000761021248816 */ /* 0x000fe40000000024 */
[----:B------:R-:W-:Y:S02]  /*3920*/  @!P0 PRMT R40, R35, 0x7610, R40 ;  /* 0x0000761023288816 */ /* 0x000fe40000000028 */
[----:B------:R-:W-:-:S02]  /*3930*/  @!P0 PRMT R39, R33, 0x7610, R39 ;  /* 0x0000761021278816 */ /* 0x000fc40000000027 */
[----:B------:R-:W-:Y:S02]  /*3940*/  @!P0 PRMT R38, R35, 0x7610, R38 ;  /* 0x0000761023268816 */ /* 0x000fe40000000026 */
[----:B------:R-:W-:Y:S01]  /*3950*/  @!P0 PRMT R37, R33, 0x7610, R37 ;  /* 0x0000761021258816 */ /* 0x000fe20000000025 */
[----:B0-----:R-:W-:Y:S06]  /*3960*/  @!P0 BRA `(.L_x_2744) ;  /* 0x0000004000108947 */ /* 0x001fec0003800000 */
[----:B------:R-:W2:Y:S01]  /*3970*/  LDCU.128 UR20, c[0x0][0x3d0] ;  /* 0x00007a00ff1477ac */ /* 0x000ea20008000c00 */
[----:B------:R-:W-:Y:S02]  /*3980*/  IMAD.MOV.U32 R20, RZ, RZ, RZ ;  /* 0x000000ffff147224 */ /* 0x000fe400078e00ff */
        /* <DEDUP_REMOVED lines=288> */
[----:B------:R-:W-:Y:S02]  /*4b90*/  IMAD R37, R26, UR52, R37 ;  /* 0x000000341a257c24 */ /* 0x000fe4000f8e0225 */
[----:B------:R-:W-:Y:S02]  /*4ba0*/  @P1 IMAD.MOV R21, RZ, RZ, -R20 ;  /* 0x000000ffff151224 */ /* 0x000fe400078e0a14 */
[----:B------:R-:W-:Y:S02]  /*4bb0*/  IMAD R30, R37, UR31, R30 ;  /* 0x0000001f251e7c24 */ /* 0x000fe4000f8e021e */
[----:B0-----:R-:W-:-:S04]  /*4bc0*/  @P1 IMAD R27, R21, R32, R27 ;  /* 0x00000020151b1224 */ /* 0x001fc800078e021b */
[----:B---3--:R-:W-:-:S07]  /*4bd0*/  @P1 IMAD R30, R27, R36, R30 ;  /* 0x000000241b1e1224 */ /* 0x008fce00078e021e */
.L_x_2745:
        /* <DEDUP_REMOVED lines=243> */
.L_x_2746:
[----:B------:R-:W-:-:S04]  /*5b10*/  LOP3.LUT R21, R30, 0xfffffffe, RZ, 0xc0, !PT ;  /* 0xfffffffe1e157812 */ /* 0x000fc800078ec0ff */
[----:B------:R-:W-:-:S05]  /*5b20*/  IADD3 R20, P1, PT, R21, R22, RZ ;  /* 0x0000001615147210 */ /* 0x000fca0007f3e0ff */
[----:B------:R-:W-:-:S05]  /*5b30*/  IMAD.X R21, RZ, RZ, R23, P1 ;  /* 0x000000ffff157224 */ /* 0x000fca00008e0617 */
[----:B------:R1:W2:Y:S01]  /*5b40*/  LDG.E.U16 R20, desc[UR36][R20.64] ;  /* 0x0000002414147981 */ /* 0x0002a2000c1e1500 */
[----:B------:R-:W-:Y:S01]  /*5b50*/  IADD3 R43, PT, PT, R43, UR4, RZ ;  /* 0x000000042b2b7c10 */ /* 0x000fe2000fffe0ff */
        /* <DEDUP_REMOVED lines=237> */
.L_x_2747:
        /* <DEDUP_REMOVED lines=242> */
.L_x_2748:
[----:B------:R-:W-:-:S04]  /*7950*/  LOP3.LUT R21, R30, 0xfffffffe, RZ, 0xc0, !PT ;  /* 0xfffffffe1e157812 */ /* 0x000fc800078ec0ff */
[----:B------:R-:W-:-:S05]  /*7960*/  IADD3 R20, P1, PT, R21, R22, RZ ;  /* 0x0000001615147210 */ /* 0x000fca0007f3e0ff */
[----:B------:R-:W-:-:S05]  /*7970*/  IMAD.X R21, RZ, RZ, R23, P1 ;  /* 0x000000ffff157224 */ /* 0x000fca00008e0617 */
[----:B------:R-:W2:Y:S02]  /*7980*/  LDG.E.U16 R20, desc[UR36][R20.64] ;  /* 0x0000002414147981 */ /* 0x000ea4000c1e1500 */
[C---:B--2---:R-:W-:Y:S02]  /*7990*/  PRMT R42, R20.reuse, 0x7770, RZ ;  /* 0x00007770142a7816 */ /* 0x044fe400000000ff */
[----:B------:R-:W-:-:S07]  /*79a0*/  PRMT R41, R20, 0x7771, RZ ;  /* 0x0000777114297816 */ /* 0x000fce00000000ff */
.L_x_2744:
[----:B------:R-:W2:Y:S01]  /*79b0*/  LDCU UR5, c[0x0][0x394] ;  /* 0x00007280ff0577ac */ /* 0x000ea20008000800 */
[----:B-1----:R-:W-:Y:S02]  /*79c0*/  MOV R32, UR4 ;  /* 0x0000000400207c02 */ /* 0x002fe40008000f00 */
[----:B------:R-:W-:Y:S02]  /*79d0*/  LOP3.LUT R27, R37, 0xffff, RZ, 0xc0, !PT ;  /* 0x0000ffff251b7812 */ /* 0x000fe400078ec0ff */
[----:B------:R-:W-:Y:S01]  /*79e0*/  LOP3.LUT R26, R38, 0xffff, RZ, 0xc0, !PT ;  /* 0x0000ffff261a7812 */ /* 0x000fe200078ec0ff */
[C---:B------:R-:W-:Y:S01]  /*79f0*/  IMAD R29, R32.reuse, 0x4, R29 ;  /* 0x00000004201d7824 */ /* 0x040fe200078e021d */
[----:B------:R-:W-:Y:S02]  /*7a00*/  LOP3.LUT R20, R39, 0xffff, RZ, 0xc0, !PT ;  /* 0x0000ffff27147812 */ /* 0x000fe400078ec0ff */
[----:B------:R-:W-:Y:S01]  /*7a10*/  PRMT R27, R27, 0x8880, RZ ;  /* 0x000088801b1b7816 */ /* 0x000fe200000000ff */
[----:B------:R-:W-:Y:S01]  /*7a20*/  IMAD R21, R32, 0x3, R29 ;  /* 0x0000000320157824 */ /* 0x000fe200078e021d */
[----:B------:R-:W-:-:S02]  /*7a30*/  PRMT R26, R26, 0x8880, RZ ;  /* 0x000088801a1a7816 */ /* 0x000fc400000000ff */
[----:B------:R-:W-:Y:S02]  /*7a40*/  PRMT R20, R20, 0x8880, RZ ;  /* 0x0000888014147816 */ /* 0x000fe400000000ff */
[----:B------:R-:W-:Y:S02]  /*7a50*/  LOP3.LUT R10, R10, R27, RZ, 0x3c, !PT ;  /* 0x0000001b0a0a7212 */ /* 0x000fe400078e3cff */
[----:B------:R-:W-:Y:S02]  /*7a60*/  LOP3.LUT R11, R11, R26, RZ, 0x3c, !PT ;  /* 0x0000001a0b0b7212 */ /* 0x000fe400078e3cff */
[----:B--2---:R-:W-:Y:S02]  /*7a70*/  MOV R30, UR5 ;  /* 0x00000005001e7c02 */ /* 0x004fe40008000f00 */
[----:B------:R-:W-:Y:S02]  /*7a80*/  LOP3.LUT R13, R13, R20, RZ, 0x3c, !PT ;  /* 0x000000140d0d7212 */ /* 0x000fe400078e3cff */
[----:B------:R-:W-:-:S02]  /*7a90*/  ISETP.GE.U32.AND P1, PT, R21, R30, PT ;  /* 0x0000001e1500720c */ /* 0x000fc40003f26070 */
[----:B------:R-:W-:Y:S02]  /*7aa0*/  LOP3.LUT R21, R40, 0xffff, RZ, 0xc0, !PT ;  /* 0x0000ffff28157812 */ /* 0x000fe400078ec0ff */
[----:B------:R-:W-:Y:S02]  /*7ab0*/  SHF.R.S32.HI R27, RZ, 0x1f, R27 ;  /* 0x0000001fff1b7819 */ /* 0x000fe4000001141b */
[----:B------:R-:W-:Y:S02]  /*7ac0*/  PRMT R21, R21, 0x8880, RZ ;  /* 0x0000888015157816 */ /* 0x000fe400000000ff */
[----:B------:R-:W-:Y:S02]  /*7ad0*/  SHF.R.S32.HI R26, RZ, 0x1f, R26 ;  /* 0x0000001fff1a7819 */ /* 0x000fe4000001141a */
[----:B------:R-:W-:Y:S02]  /*7ae0*/  SHF.R.S32.HI R20, RZ, 0x1f, R20 ;  /* 0x0000001fff147819 */ /* 0x000fe40000011414 */
[----:B------:R-:W-:-:S02]  /*7af0*/  LOP3.LUT R12, R12, R21, RZ, 0x3c, !PT ;  /* 0x000000150c0c7212 */ /* 0x000fc400078e3cff */
[----:B------:R-:W-:Y:S02]  /*7b00*/  SHF.R.S32.HI R21, RZ, 0x1f, R21 ;  /* 0x0000001fff157819 */ /* 0x000fe40000011415 */
[----:B------:R-:W-:Y:S02]  /*7b10*/  LOP3.LUT R0, R0, R27, RZ, 0x3c, !PT ;  /* 0x0000001b00007212 */ /* 0x000fe400078e3cff */
[----:B------:R-:W-:Y:S02]  /*7b20*/  LOP3.LUT R3, R3, R26, RZ, 0x3c, !PT ;  /* 0x0000001a03037212 */ /* 0x000fe400078e3cff */
[----:B------:R-:W-:Y:S02]  /*7b30*/  LOP3.LUT R5, R5, R20, RZ, 0x3c, !PT ;  /* 0x0000001405057212 */ /* 0x000fe400078e3cff */
[----:B------:R-:W-:Y:S02]  /*7b40*/  LOP3.LUT R4, R4, R21, RZ, 0x3c, !PT ;  /* 0x0000001504047212 */ /* 0x000fe400078e3cff */
[----:B------:R-:W-:-:S02]  /*7b50*/  LOP3.LUT R27, R36, 0xffff, RZ, 0xc0, !PT ;  /* 0x0000ffff241b7812 */ /* 0x000fc400078ec0ff */
[----:B------:R-:W-:Y:S02]  /*7b60*/  LOP3.LUT R26, R43, 0xffff, RZ, 0xc0, !PT ;  /* 0x0000ffff2b1a7812 */ /* 0x000fe400078ec0ff */
[----:B------:R-:W-:Y:S02]  /*7b70*/  LOP3.LUT R20, R42, 0xffff, RZ, 0xc0, !PT ;  /* 0x0000ffff2a147812 */ /* 0x000fe400078ec0ff */
[----:B------:R-:W-:Y:S02]  /*7b80*/  LOP3.LUT R21, R41, 0xffff, RZ, 0xc0, !PT ;  /* 0x0000ffff29157812 */ /* 0x000fe400078ec0ff */
[----:B------:R-:W-:Y:S02]  /*7b90*/  PRMT R27, R27, 0x8880, RZ ;  /* 0x000088801b1b7816 */ /* 0x000fe400000000ff */
[----:B------:R-:W-:Y:S02]  /*7ba0*/  PRMT R26, R26, 0x8880, RZ ;  /* 0x000088801a1a7816 */ /* 0x000fe400000000ff */
[----:B------:R-:W-:-:S02]  /*7bb0*/  PRMT R20, R20, 0x8880, RZ ;  /* 0x0000888014147816 */ /* 0x000fc400000000ff */
        /* <DEDUP_REMOVED lines=14> */
.L_x_2743:
[----:B0-----:R-:W-:Y:S05]  /*7ca0*/  BSYNC.RECONVERGENT B0 ;  /* 0x0000000000007941 */ /* 0x001fea0003800200 */
.L_x_2742:
        /* <DEDUP_REMOVED lines=286> */
.L_x_2753:
[----:B------:R-:W-:Y:S02]  /*8e90*/  SHF.R.U32.HI R20, RZ, 0x1, R31 ;  /* 0x00000001ff147819 */ /* 0x000fe4000001161f */
[----:B------:R-:W-:-:S07]  /*8ea0*/  MOV R21, RZ ;  /* 0x000000ff00157202 */ /* 0x000fce0000000f00 */
.L_x_2752:
[----:B------:R-:W0:Y:S02]  /*8eb0*/  LDCU.64 UR4, c[0x0][0x760] ;  /* 0x0000ec00ff0477ac */ /* 0x000e240008000a00 */
[----:B0-----:R-:W-:-:S05]  /*8ec0*/  IADD3 R34, P1, PT, R34, UR4, RZ ;  /* 0x0000000422227c10 */ /* 0x001fca000ff3e0ff */
[----:B------:R-:W-:Y:S01]  /*8ed0*/  IMAD.X R33, RZ, RZ, UR5, P1 ;  /* 0x00000005ff217e24 */ /* 0x000fe200088e06ff */
[----:B------:R-:W-:-:S04]  /*8ee0*/  LEA R44, P1, R20, R34, 0x1 ;  /* 0x00000022142c7211 */ /* 0x000fc800078208ff */
[----:B------:R-:W-:-:S05]  /*8ef0*/  LEA.HI.X R45, R20, R33, R21, 0x1, P1 ;  /* 0x00000021142d7211 */ /* 0x000fca00008f0c15 */
[----:B------:R-:W2:Y:S01]  /*8f00*/  LDG.E.U16 R44, desc[UR36][R44.64] ;  /* 0x000000242c2c7981 */ /* 0x000ea2000c1e1500 */
[----:B------:R-:W-:-:S04]  /*8f10*/  IADD3 R23, PT, PT, R29, R32, RZ ;  /* 0x000000201d177210 */ /* 0x000fc80007ffe0ff */
[----:B------:R-:W-:Y:S02]  /*8f20*/  ISETP.GE.U32.AND P1, PT, R23, R30, PT ;  /* 0x0000001e1700720c */ /* 0x000fe40003f26070 */
[C---:B--2---:R-:W-:Y:S02]  /*8f30*/  PRMT R37, R44.reuse, 0x7770, RZ ;  /* 0x000077702c257816 */ /* 0x044fe400000000ff */
[----:B------:R-:W-:-:S09]  /*8f40*/  PRMT R38, R44, 0x7771, RZ ;  /* 0x000077712c267816 */ /* 0x000fd200000000ff */
        /* <DEDUP_REMOVED lines=276> */
.L_x_2755:
[----:B------:R-:W-:Y:S01]  /*a090*/  SHF.R.U32.HI R44, RZ, 0x1, R31 ;  /* 0x00000001ff2c7819 */ /* 0x000fe2000001161f */
[----:B------:R-:W-:-:S07]  /*a0a0*/  IMAD.MOV.U32 R45, RZ, RZ, RZ ;  /* 0x000000ffff2d7224 */ /* 0x000fce00078e00ff */
.L_x_2754:
        /* <DEDUP_REMOVED lines=283> */
.L_x_2757:
[----:B------:R-:W-:Y:S01]  /*b260*/  SHF.R.U32.HI R26, RZ, 0x1, R31 ;  /* 0x00000001ff1a7819 */ /* 0x000fe2000001161f */
[----:B------:R-:W-:-:S07]  /*b270*/  IMAD.MOV.U32 R27, RZ, RZ, RZ ;  /* 0x000000ffff1b7224 */ /* 0x000fce00078e00ff */
.L_x_2756:
        /* <DEDUP_REMOVED lines=283> */
.L_x_2759:
[----:B------:R-:W-:Y:S01]  /*c430*/  SHF.R.U32.HI R20, RZ, 0x1, R31 ;  /* 0x00000001ff147819 */ /* 0x000fe2000001161f */
[----:B------:R-:W-:-:S07]  /*c440*/  IMAD.MOV.U32 R21, RZ, RZ, RZ ;  /* 0x000000ffff157224 */ /* 0x000fce00078e00ff */
.L_x_2758:
[----:B------:R-:W-:-:S04]  /*c450*/  LEA R34, P0, R20, R34, 0x1 ;  /* 0x0000002214227211 */ /* 0x000fc800078008ff */
[----:B------:R-:W-:-:S05]  /*c460*/  LEA.HI.X R35, R20, R33, R21, 0x1, P0 ;  /* 0x0000002114237211 */ /* 0x000fca00000f0c15 */
[----:B------:R-:W2:Y:S02]  /*c470*/  LDG.E.U16 R34, desc[UR36][R34.64] ;  /* 0x0000002422227981 */ /* 0x000ea4000c1e1500 */
[C---:B--2---:R-:W-:Y:S02]  /*c480*/  PRMT R42, R34.reuse, 0x7770, RZ ;  /* 0x00007770222a7816 */ /* 0x044fe400000000ff */
[----:B------:R-:W-:-:S07]  /*c490*/  PRMT R41, R34, 0x7771, RZ ;  /* 0x0000777122297816 */ /* 0x000fce00000000ff */
.L_x_2751:
[----:B------:R-:W-:Y:S05]  /*c4a0*/  BSYNC.RECONVERGENT B0 ;  /* 0x0000000000007941 */ /* 0x000fea0003800200 */
.L_x_2750:
[----:B------:R-:W-:Y:S01]  /*c4b0*/  ISETP.GE.U32.AND P0, PT, R29, R30, PT ;  /* 0x0000001e1d00720c */ /* 0x000fe20003f06070 */
[----:B------:R-:W-:-:S12]  /*c4c0*/  BSSY.RECONVERGENT B0, `(.L_x_2760) ;  /* 0x0000033000007945 */ /* 0x000fd80003800200 */
        /* <DEDUP_REMOVED lines=50> */
.L_x_2761:
[----:B------:R-:W-:Y:S05]  /*c7f0*/  BSYNC.RECONVERGENT B0 ;  /* 0x0000000000007941 */ /* 0x000fea0003800200 */
.L_x_2760:
        /* <DEDUP_REMOVED lines=8> */
.L_x_2712:
[----:B------:R-:W-:Y:S05]  /*c880*/  BSYNC.RECONVERGENT B6 ;  /* 0x0000000000067941 */ /* 0x000fea0003800200 */
.L_x_2711:
        /* <DEDUP_REMOVED lines=19> */
.L_x_2765:
        /* <DEDUP_REMOVED lines=21> */
.L_x_2764:
[----:B------:R-:W-:Y:S05]  /*cb10*/  BSYNC.RECONVERGENT B0 ;  /* 0x0000000000007941 */ /* 0x000fea0003800200 */
.L_x_2763:
[----:B------:R-:W-:Y:S01]  /*cb20*/  MOV R0, R11 ;  /* 0x0000000b00007202 */ /* 0x000fe20000000f00 */
[----:B------:R-:W-:Y:S06]  /*cb30*/  @P1 BRA `(.L_x_2765) ;  /* 0xfffffffc00a01947 */ /* 0x000fec000383ffff */
.L_x_2762:
        /* <DEDUP_REMOVED lines=22> */
.L_x_2770:
        /* <DEDUP_REMOVED lines=20> */
.L_x_2769:
[----:B------:R-:W-:Y:S05]  /*cde0*/  BSYNC.RECONVERGENT B0 ;  /* 0x0000000000007941 */ /* 0x000fea0003800200 */
.L_x_2768:
[----:B-1----:R-:W-:Y:S01]  /*cdf0*/  MOV R4, R10 ;  /* 0x0000000a00047202 */ /* 0x002fe20000000f00 */
[----:B------:R-:W-:Y:S06]  /*ce00*/  @P1 BRA `(.L_x_2770) ;  /* 0xfffffffc00a41947 */ /* 0x000fec000383ffff */
.L_x_2767:
[----:B------:R-:W-:Y:S01]  /*ce10*/  ISETP.GE.U32.AND P0, PT, R0, 0x2, PT ;  /* 0x000000020000780c */ /* 0x000fe20003f06070 */
[----:B------:R-:W-:Y:S05]  /*ce20*/  WARPSYNC.ALL ;  /* 0x0000000000007948 */ /* 0x000fea0003800000 */
[----:B------:R-:W-:Y:S07]  /*ce30*/  BAR.SYNC.DEFER_BLOCKING 0x0 ;  /* 0x0000000000007b1d */ /* 0x000fee0000010000 */
[----:B------:R-:W-:Y:S05]  /*ce40*/  @!P0 BRA `(.L_x_2766) ;  /* 0x0000000000308947 */ /* 0x000fea0003800000 */
[----:B--2---:R-:W-:-:S07]  /*ce50*/  IMAD.MOV.U32 R3, RZ, RZ, 0x1 ;  /* 0x00000001ff037424 */ /* 0x004fce00078e00ff */
.L_x_2771:
        /* <DEDUP_REMOVED lines=11> */
.L_x_2766:
        /* <DEDUP_REMOVED lines=282> */
.L_x_2772:
        /* <DEDUP_REMOVED lines=276> */
.L_x_2773:
        /* <DEDUP_REMOVED lines=292> */
.L_x_2775:
        /* <DEDUP_REMOVED lines=276> */
.L_x_2776:
        /* <DEDUP_REMOVED lines=23> */
.L_x_2778:
[----:B------:R-:W-:Y:S05]  /*116e0*/  BSYNC.RECONVERGENT B0 ;  /* 0x0000000000007941 */ /* 0x000fea0003800200 */
.L_x_2777:
        /* <DEDUP_REMOVED lines=35> */
.L_x_2780:
[----:B------:R-:W-:Y:S05]  /*11920*/  BSYNC.RECONVERGENT B0 ;  /* 0x0000000000007941 */ /* 0x000fea0003800200 */
.L_x_2779:
        /* <DEDUP_REMOVED lines=38> */
.L_x_2785:
        /* <DEDUP_REMOVED lines=12> */
.L_x_2784:
[----:B------:R-:W-:Y:S05]  /*11c50*/  BRA `(.L_x_2783) ;  /* 0x0000000000647947 */ /* 0x000fea0003800000 */
.L_x_2782:
        /* <DEDUP_REMOVED lines=13> */
.L_x_2786:
        /* <DEDUP_REMOVED lines=12> */
.L_x_2783:
[----:B------:R-:W-:Y:S05]  /*11df0*/  BSYNC.RECONVERGENT B0 ;  /* 0x0000000000007941 */ /* 0x000fea0003800200 */
.L_x_2781:
        /* <DEDUP_REMOVED lines=14> */
.L_x_2790:
        /* <DEDUP_REMOVED lines=19> */
.L_x_2789:
[----:B------:R-:W-:Y:S05]  /*12010*/  BSYNC.RECONVERGENT B0 ;  /* 0x0000000000007941 */ /* 0x000fea0003800200 */
.L_x_2788:
[----:B------:R-:W-:-:S03]  /*12020*/  UISETP.GT.U32.AND UP0, UPT, UR4, 0x3, UPT ;  /* 0x000000030400788c */ /* 0x000fc6000bf04070 */
[----:B------:R-:W-:-:S06]  /*12030*/  UMOV UR4, UR7 ;  /* 0x0000000700047c82 */ /* 0x000fcc0008000000 */
[----:B------:R-:W-:Y:S05]  /*12040*/  BRA.U UP0, `(.L_x_2790) ;  /* 0xfffffffd00a47547 */ /* 0x000fea000b83ffff */
.L_x_2787:
        /* <DEDUP_REMOVED lines=13> */
.L_x_2795:
        /* <DEDUP_REMOVED lines=17> */
.L_x_2794:
[----:B------:R-:W-:Y:S05]  /*12230*/  BSYNC.RECONVERGENT B0 ;  /* 0x0000000000007941 */ /* 0x000fea0003800200 */
.L_x_2793:
[----:B------:R-:W-:Y:S01]  /*12240*/  MOV R0, R6 ;  /* 0x0000000600007202 */ /* 0x000fe20000000f00 */
[----:B------:R-:W-:Y:S06]  /*12250*/  @P2 BRA `(.L_x_2795) ;  /* 0xfffffffc00b02947 */ /* 0x000fec000383ffff */
.L_x_2792:
[----:B------:R-:W-:Y:S01]  /*12260*/  BAR.SYNC.DEFER_BLOCKING 0x0 ;  /* 0x0000000000007b1d */ /* 0x000fe20000010000 */
[----:B------:R-:W-:-:S09]  /*12270*/  UISETP.GE.U32.AND UP0, UPT, UR4, 0x2, UPT ;  /* 0x000000020400788c */ /* 0x000fd2000bf06070 */
[----:B------:R-:W-:Y:S05]  /*12280*/  BRA.U !UP0, `(.L_x_2791) ;  /* 0x0000000108307547 */ /* 0x000fea000b800000 */
[----:B------:R-:W-:-:S07]  /*12290*/  IMAD.MOV.U32 R0, RZ, RZ, 0x1 ;  /* 0x00000001ff007424 */ /* 0x000fce00078e00ff */
.L_x_2796:
        /* <DEDUP_REMOVED lines=11> */
.L_x_2791:
        /* <DEDUP_REMOVED lines=44> */
.L_x_2799:
        /* <DEDUP_REMOVED lines=19> */
.L_x_2800:
[----:B------:R-:W-:Y:S05]  /*12740*/  BRA `(.L_x_2801) ;  /* 0x0000000000047947 */ /* 0x000fea0003800000 */
.L_x_2798:
[----:B------:R2:W-:Y:S02]  /*12750*/  STG.E.64 desc[UR36][R10.64], R16 ;  /* 0x000000100a007986 */ /* 0x0005e4000c101b24 */
.L_x_2801:
[----:B------:R-:W3:Y:S02]  /*12760*/  LDCU.64 UR4, c[0x0][0x768] ;  /* 0x0000ed00ff0477ac */ /* 0x000ee40008000a00 */
[----:B---3--:R-:W-:-:S04]  /*12770*/  IADD3 R22, P0, PT, R22, UR4, RZ ;  /* 0x0000000416167c10 */ /* 0x008fc8000ff1e0ff */
[----:B------:R-:W-:-:S05]  /*12780*/  IADD3.X R23, PT, PT, RZ, UR5, RZ, P0, !PT ;  /* 0x00000005ff177c10 */ /* 0x000fca00087fe4ff */
[----:B------:R-:W-:Y:S01]  /*12790*/  STG.E.64 desc[UR36][R22.64], R18 ;  /* 0x0000001216007986 */ /* 0x000fe2000c101b24 */
[----:B------:R-:W-:Y:S05]  /*127a0*/  EXIT ;  /* 0x000000000000794d */ /* 0x000fea0003800000 */
.L_x_2797:
        /* <DEDUP_REMOVED lines=11> */
.L_x_2802:
        /* <DEDUP_REMOVED lines=22> */
.L_x_2805:
        /* <DEDUP_REMOVED lines=19> */
.L_x_2806:
[----:B------:R-:W-:Y:S05]  /*12af0*/  BRA `(.L_x_2807) ;  /* 0x0000000000107947 */ /* 0x000fea0003800000 */
.L_x_2804:
[----:B------:R-:W1:Y:S02]  /*12b00*/  LDCU.64 UR4, c[0x0][0x768] ;  /* 0x0000ed00ff0477ac */ /* 0x000e640008000a00 */
[----:B-1----:R-:W-:-:S04]  /*12b10*/  IADD3 R2, P0, PT, R23, UR4, RZ ;  /* 0x0000000417027c10 */ /* 0x002fc8000ff1e0ff */
[----:B------:R-:W-:-:S05]  /*12b20*/  IADD3.X R3, PT, PT, RZ, UR5, RZ, P0, !PT ;  /* 0x00000005ff037c10 */ /* 0x000fca00087fe4ff */
[----:B------:R1:W-:Y:S04]  /*12b30*/  STG.E.64 desc[UR36][R2.64], R16 ;  /* 0x0000001002007986 */ /* 0x0003e8000c101b24 */
.L_x_2807:
[----:B------:R-:W3:Y:S02]  /*12b40*/  LDCU.64 UR4, c[0x0][0x768] ;  /* 0x0000ed00ff0477ac */ /* 0x000ee40008000a00 */
[----:B---3--:R-:W-:-:S05]  /*12b50*/  IADD3 R22, P0, PT, R22, UR4, RZ ;  /* 0x0000000416167c10 */ /* 0x008fca000ff1e0ff */
[----:B------:R-:W-:-:S05]  /*12b60*/  IMAD.X R23, RZ, RZ, UR5, P0 ;  /* 0x00000005ff177e24 */ /* 0x000fca00080e06ff */
[----:B------:R-:W-:Y:S01]  /*12b70*/  STG.E.64 desc[UR36][R22.64], R18 ;  /* 0x0000001216007986 */ /* 0x000fe2000c101b24 */
[----:B------:R-:W-:Y:S05]  /*12b80*/  EXIT ;  /* 0x000000000000794d */ /* 0x000fea0003800000 */
.L_x_2803:
[----:B------:R-:W-:Y:S04]  /*12b90*/  STG.E.64 desc[UR36][R4.64], R16 ;  /* 0x0000001004007986 */ /* 0x000fe8000c101b24 */
[----:B------:R-:W-:Y:S01]  /*12ba0*/  STG.E.64 desc[UR36][R4.64+0x8], R18 ;  /* 0x0000081204007986 */ /* 0x000fe2000c101b24 */
[----:B------:R-:W-:Y:S05]  /*12bb0*/  EXIT ;  /* 0x000000000000794d */ /* 0x000fea0003800000 */
.L_x_2774:
        /* <DEDUP_REMOVED lines=55> */
.L_x_2810:
        /* <DEDUP_REMOVED lines=19> */
.L_x_2811:
[----:B------:R-:W-:Y:S05]  /*13060*/  BRA `(.L_x_2812) ;  /* 0x0000000000047947 */ /* 0x000fea0003800000 */
.L_x_2809:
[----:B------:R2:W-:Y:S02]  /*13070*/  STG.E.64 desc[UR36][R8.64], R16 ;  /* 0x0000001008007986 */ /* 0x0005e4000c101b24 */
.L_x_2812:
[----:B------:R-:W3:Y:S02]  /*13080*/  LDCU.64 UR4, c[0x0][0x768] ;  /* 0x0000ed00ff0477ac */ /* 0x000ee40008000a00 */
[----:B---3--:R-:W-:-:S05]  /*13090*/  IADD3 R22, P0, PT, R22, UR4, RZ ;  /* 0x0000000416167c10 */ /* 0x008fca000ff1e0ff */
[----:B------:R-:W-:-:S05]  /*130a0*/  IMAD.X R23, RZ, RZ, UR5, P0 ;  /* 0x00000005ff177e24 */ /* 0x000fca00080e06ff */
[----:B------:R-:W-:Y:S01]  /*130b0*/  STG.E.64 desc[UR36][R22.64], R18 ;  /* 0x0000001216007986 */ /* 0x000fe2000c101b24 */
[----:B------:R-:W-:Y:S05]  /*130c0*/  EXIT ;  /* 0x000000000000794d */ /* 0x000fea0003800000 */
.L_x_2808:
        /* <DEDUP_REMOVED lines=11> */
.L_x_2813:
        /* <DEDUP_REMOVED lines=24> */
.L_x_2816:
        /* <DEDUP_REMOVED lines=19> */
.L_x_2817:
[----:B------:R-:W-:Y:S05]  /*13430*/  BRA `(.L_x_2818) ;  /* 0x0000000000107947 */ /* 0x000fea0003800000 */
.L_x_2815:
[----:B------:R-:W1:Y:S02]  /*13440*/  LDCU.64 UR4, c[0x0][0x768] ;  /* 0x0000ed00ff0477ac */ /* 0x000e640008000a00 */
[----:B-1----:R-:W-:-:S05]  /*13450*/  IADD3 R2, P0, PT, R23, UR4, RZ ;  /* 0x0000000417027c10 */ /* 0x002fca000ff1e0ff */
[----:B------:R-:W-:-:S05]  /*13460*/  IMAD.X R3, RZ, RZ, UR5, P0 ;  /* 0x00000005ff037e24 */ /* 0x000fca00080e06ff */
[----:B------:R1:W-:Y:S03]  /*13470*/  STG.E.64 desc[UR36][R2.64], R16 ;  /* 0x0000001002007986 */ /* 0x0003e6000c101b24 */
.L_x_2818:
[----:B------:R-:W2:Y:S02]  /*13480*/  LDCU.64 UR4, c[0x0][0x768] ;  /* 0x0000ed00ff0477ac */ /* 0x000ea40008000a00 */
[----:B--2---:R-:W-:-:S04]  /*13490*/  IADD3 R22, P0, PT, R22, UR4, RZ ;  /* 0x0000000416167c10 */ /* 0x004fc8000ff1e0ff */
[----:B------:R-:W-:-:S05]  /*134a0*/  IADD3.X R23, PT, PT, RZ, UR5, RZ, P0, !PT ;  /* 0x00000005ff177c10 */ /* 0x000fca00087fe4ff */
[----:B------:R-:W-:Y:S01]  /*134b0*/  STG.E.64 desc[UR36][R22.64], R18 ;  /* 0x0000001216007986 */ /* 0x000fe2000c101b24 */
[----:B------:R-:W-:Y:S05]  /*134c0*/  EXIT ;  /* 0x000000000000794d */ /* 0x000fea0003800000 */
.L_x_2814:
[----:B------:R-:W-:Y:S04]  /*134d0*/  STG.E.64 desc[UR36][R4.64], R16 ;  /* 0x0000001004007986 */ /* 0x000fe8000c101b24 */
[----:B------:R-:W-:Y:S01]  /*134e0*/  STG.E.64 desc[UR36][R4.64+0x8], R18 ;  /* 0x0000081204007986 */ /* 0x000fe2000c101b24 */
[----:B------:R-:W-:Y:S05]  /*134f0*/  EXIT ;  /* 0x000000000000794d */ /* 0x000fea0003800000 */
.L_x_2819:
        /* <DEDUP_REMOVED lines=16> */
.L_x_9979:


//--------------------- .text._ZN2at6native13reduce_kernelILi128ELi4ENS0_8ReduceOpIaNS0_14func_wrapper_tImZNS0_15xor_sum_functorIavEclERNS_14TensorIteratorEEUlmmE_EEjmLi4ELi4EEEEEvT1_ --------------------------
	.section	.text._ZN2at6native13reduce_kernelILi128ELi4ENS0_8ReduceOpIaNS0_14func_wrapper_tImZNS0_15xor_sum_functorIavEclERNS_14TensorIteratorEEUlmmE_EEjmLi4ELi4EEEEEvT1_,"ax",@progbits
	.align	128
        .global         _ZN2at6native13reduce_kernelILi128ELi4ENS0_8ReduceOpIaNS0_14func_wrapper_tImZNS0_15xor_sum_functorIavEclERNS_14TensorIteratorEEUlmmE_EEjmLi4ELi4EEEEEvT1_
        .type           _ZN2at6native13reduce_kernelILi128ELi4ENS0_8ReduceOpIaNS0_14func_wrapper_tImZNS0_15xor_sum_functorIavEclERNS_14TensorIteratorEEUlmmE_EEjmLi4ELi4EEEEEvT1_,@function
        .size           _ZN2at6native13reduce_kernelILi128ELi4ENS0_8ReduceOpIaNS0_14func_wrapper_tImZNS0_15xor_sum_functorIavEclERNS_14TensorIteratorEEUlmmE_EEjmLi4ELi4EEEEEvT1_,(.L_x_9980 - _ZN2at6native13reduce_kernelILi128ELi4ENS0_8ReduceOpIaNS0_14func_wrapper_tImZNS0_15xor_sum_functorIavEclERNS_14TensorIteratorEEUlmmE_EEjmLi4ELi4EEEEEvT1_)
        .other          _ZN2at6native13reduce_kernelILi128ELi4ENS0_8ReduceOpIaNS0_14func_wrapper_tImZNS0_15xor_sum_functorIavEclERNS_14TensorIteratorEEUlmmE_EEjmLi4ELi4EEEEEvT1_,@"STO_CUDA_ENTRY STV_DEFAULT"
_ZN2at6native13reduce_kernelILi128ELi4ENS0_8ReduceOpIaNS0_14func_wrapper_tImZNS0_15xor_sum_functorIavEclERNS_14TensorIteratorEEUlmmE_EEjmLi4ELi4EEEEEvT1_:
.text._ZN2at6native13reduce_kernelILi128ELi4ENS0_8ReduceOpIaNS0_14func_wrapper_tImZNS0_15xor_sum_functorIavEclERNS_14TensorIteratorEEUlmmE_EEjmLi4ELi4EEEEEvT1_:
        /* <DEDUP_REMOVED lines=297> */
.L_x_2820:
        /* <DEDUP_REMOVED lines=13> */
[----:B------:R-:W-:-:S04]  /*1360*/  IMAD.MOV.U32 R24, RZ, RZ, R18 ;  /* 0x000000ffff187224 */ /* 0x000fc800078e0012 */
        /* <DEDUP_REMOVED lines=8> */
[----:B------:R-:W-:Y:S01]  /*13f0*/  IMAD.MOV.U32 R13, RZ, RZ, RZ ;  /* 0x000000ffff0d7224 */ /* 0x000fe200078e00ff */
[----:B------:R-:W4:Y:S01]  /*1400*/  LDCU.64 UR10, c[0x4][0x4d8] ;  /* 0x01009b00ff0a77ac */ /* 0x000f220008000a00 */
[----:B------:R-:W5:Y:S01]  /*1410*/  LDCU UR4, c[0x0][0x394] ;  /* 0x00007280ff0477ac */ /* 0x000f620008000800 */
[----:B0-----:R-:W-:Y:S01]  /*1420*/  MOV R4, UR6 ;  /* 0x0000000600047c02 */ /* 0x001fe20008000f00 */
[----:B------:R-:W-:-:S02]  /*1430*/  IMAD.U32 R5, RZ, RZ, UR7 ;  /* 0x00000007ff057e24 */ /* 0x000fc4000f8e00ff */
[----:B---3--:R-:W-:Y:S01]  /*1440*/  IMAD.U32 R6, RZ, RZ, UR8 ;  /* 0x00000008ff067e24 */ /* 0x008fe2000f8e00ff */
[----:B------:R-:W-:Y:S01]  /*1450*/  MOV R7, UR9 ;  /* 0x0000000900077c02 */ /* 0x000fe20008000f00 */
[----:B----4-:R-:W-:Y:S02]  /*1460*/  IMAD.U32 R10, RZ, RZ, UR10 ;  /* 0x0000000aff0a7e24 */ /* 0x010fe4000f8e00ff */
[----:B------:R-:W-:Y:S01]  /*1470*/  IMAD.U32 R11, RZ, RZ, UR11 ;  /* 0x0000000bff0b7e24 */ /* 0x000fe2000f8e00ff */
[----:B-1---5:R-:W-:-:S07]  /*1480*/  MOV R26, UR4 ;  /* 0x00000004001a7c02 */ /* 0x022fce0008000f00 */
[----:B------:R-:W-:-:S07]  /*1490*/  LEPC R20, `(.L_x_2824) ;  /* 0x000000001014794e */ /* 0x000fce0000000000 */
[----:B--2---:R-:W-:Y:S05]  /*14a0*/  CALL.ABS.NOINC R14 ;  /* 0x000000000e007343 */ /* 0x004fea0003c00000 */
.L_x_2824:
[----:B------:R-:W0:Y:S01]  /*14b0*/  LDC R9, c[0x0][0x388] ;  /* 0x0000e200ff097b82 */ /* 0x000e220000000800 */
[----:B------:R-:W-:Y:S01]  /*14c0*/  LOP3.LUT P0, R6, R18, 0x3, RZ, 0xc0, !PT ;  /* 0x0000000312067812 */ /* 0x000fe2000780c0ff */
[----:B------:R-:W-:Y:S06]  /*14d0*/  BSSY.RECONVERGENT B0, `(.L_x_2825) ;  /* 0x0000028000007945 */ /* 0x000fec0003800200 */
[----:B------:R-:W1:Y:S01]  /*14e0*/  LDC R10, c[0x0][0x38c] ;  /* 0x0000e300ff0a7b82 */ /* 0x000e620000000800 */
[--C-:B0-----:R-:W-:Y:S02]  /*14f0*/  IMAD.MOV.U32 R15, RZ, RZ, R9.reuse ;  /* 0x000000ffff0f7224 */ /* 0x101fe400078e0009 */
[----:B------:R-:W-:Y:S01]  /*1500*/  IMAD.MOV.U32 R11, RZ, RZ, R9 ;  /* 0x000000ffff0b7224 */ /* 0x000fe200078e0009 */
[----:B-1----:R-:W-:Y:S01]  /*1510*/  MOV R12, R10 ;  /* 0x0000000a000c7202 */ /* 0x002fe20000000f00 */
[----:B------:R-:W-:Y:S01]  /*1520*/  IMAD.MOV.U32 R13, RZ, RZ, R10 ;  /* 0x000000ffff0d7224 */ /* 0x000fe200078e000a */
[----:B------:R-:W-:Y:S06]  /*1530*/  @!P0 BRA `(.L_x_2826) ;  /* 0x0000000000848947 */ /* 0x000fec0003800000 */
        /* <DEDUP_REMOVED lines=17> */
[----:B------:R-:W-:Y:S02]  /*1650*/  IMAD.MOV.U32 R11, RZ, RZ, R9 ;  /* 0x000000ffff0b7224 */ /* 0x000fe400078e0009 */
[----:B------:R-:W-:Y:S01]  /*1660*/  IMAD.MOV.U32 R13, RZ, RZ, R10 ;  /* 0x000000ffff0d7224 */ /* 0x000fe200078e000a */
[----:B0-----:R-:W-:-:S13]  /*1670*/  ISETP.NE.AND P0, PT, RZ, UR4, PT ;  /* 0x00000004ff007c0c */ /* 0x001fda000bf05270 */
        /* <DEDUP_REMOVED lines=8> */
.L_x_2828:
[----:B------:R-:W-:Y:S05]  /*1700*/  BSYNC.RECONVERGENT B1 ;  /* 0x0000000000017941 */ /* 0x000fea0003800200 */
.L_x_2827:
[----:B------:R-:W0:Y:S01]  /*1710*/  LDC R3, c[0x0][0x394] ;  /* 0x0000e500ff037b82 */ /* 0x000e220000000800 */
[----:B------:R-:W-:-:S05]  /*1720*/  IADD3 R24, P0, PT, R24, 0x4, RZ ;  /* 0x0000000418187810 */ /* 0x000fca0007f1e0ff */
[----:B------:R-:W-:Y:S01]  /*1730*/  IMAD.X R25, RZ, RZ, R25, P0 ;  /* 0x000000ffff197224 */ /* 0x000fe200000e0619 */
[----:B0-----:R-:W-:-:S07]  /*1740*/  IADD3 R26, PT, PT, R6, -0x4, R3 ;  /* 0xfffffffc061a7810 */ /* 0x001fce0007ffe003 */
.L_x_2826:
[----:B------:R-:W-:Y:S05]  /*1750*/  BSYNC.RECONVERGENT B0 ;  /* 0x0000000000007941 */ /* 0x000fea0003800200 */
.L_x_2825:
        /* <DEDUP_REMOVED lines=19> */
.L_x_2831:
[C---:B------:R-:W-:Y:S01]  /*1890*/  IMAD.WIDE.U32 R4, R3.reuse, 0x4, R24 ;  /* 0x0000000403047825 */ /* 0x040fe200078e0018 */
[----:B------:R-:W0:Y:S05]  /*18a0*/  LDCU UR4, c[0x0][0x39c] ;  /* 0x00007380ff0477ac */ /* 0x000e2a0008000800 */
[----:B------:R-:W2:Y:S01]  /*18b0*/  LDG.E R4, desc[UR36][R4.64] ;  /* 0x0000002404047981 */ /* 0x000ea2000c1e1900 */
[----:B0-----:R-:W-:-:S05]  /*18c0*/  VIADD R3, R3, UR4 ;  /* 0x0000000403037c36 */ /* 0x001fca0008000000 */
        /* <DEDUP_REMOVED lines=21> */
[----:B------:R-:W-:Y:S01]  /*1a20*/  LOP3.LUT R12, R12, R6, RZ, 0x3c, !PT ;  /* 0x000000060c0c7212 */ /* 0x000fe200078e3cff */
[----:B------:R-:W-:Y:S06]  /*1a30*/  @!P1 BRA `(.L_x_2831) ;  /* 0xfffffffc00949947 */ /* 0x000fec000383ffff */
.L_x_2830:
[----:B------:R-:W-:Y:S05]  /*1a40*/  BSYNC.RECONVERGENT B0 ;  /* 0x0000000000007941 */ /* 0x000fea0003800200 */
.L_x_2829:
        /* <DEDUP_REMOVED lines=8> */
[----:B------:R-:W2:Y:S02]  /*1ad0*/  LDG.E.S8 R24, desc[UR36][R24.64] ;  /* 0x0000002418187981 */ /* 0x000ea4000c1e1300 */
[----:B--2---:R-:W-:Y:S02]  /*1ae0*/  SHF.R.S32.HI R0, RZ, 0x1f, R24 ;  /* 0x0000001fff007819 */ /* 0x004fe40000011418 */
[----:B------:R-:W-:Y:S02]  /*1af0*/  LOP3.LUT R11, R11, R24, RZ, 0x3c, !PT ;  /* 0x000000180b0b7212 */ /* 0x000fe400078e3cff */
[----:B------:R-:W-:-:S07]  /*1b00*/  LOP3.LUT R13, R13, R0, RZ, 0x3c, !PT ;  /* 0x000000000d0d7212 */ /* 0x000fce00078e3cff */
.L_x_2833:
[----:B------:R-:W-:Y:S05]  /*1b10*/  BSYNC.RECONVERGENT B0 ;  /* 0x0000000000007941 */ /* 0x000fea0003800200 */
.L_x_2832:
        /* <DEDUP_REMOVED lines=10> */
.L_x_2823:
[----:B------:R-:W0:Y:S08]  /*1bc0*/  LDC R47, c[0x0][0x500] ;  /* 0x00014000ff2f7b82 */ /* 0x000e300000000800 */
[----:B------:R-:W1:Y:S01]  /*1bd0*/  LDC R36, c[0x0][0x3d0] ;  /* 0x0000f400ff247b82 */ /* 0x000e620000000800 */
[----:B0-----:R-:W-:-:S04]  /*1be0*/  ISETP.NE.AND P0, PT, R47, 0x1, PT ;  /* 0x000000012f00780c */ /* 0x001fc80003f05270 */
        /* <DEDUP_REMOVED lines=69> */
.L_x_2838:
[----:B------:R-:W-:-:S04]  /*2040*/  LOP3.LUT R5, R6, 0xfffffffc, RZ, 0xc0, !PT ;  /* 0xfffffffc06057812 */ /* 0x000fc800078ec0ff */
[----:B------:R-:W-:Y:S01]  /*2050*/  IADD3 R4, P0, PT, R5, R24, RZ ;  /* 0x0000001805047210 */ /* 0x000fe20007f1e0ff */
[----:B------:R-:W-:-:S03]  /*2060*/  IMAD.IADD R8, R6, 0x1, R15 ;  /* 0x0000000106087824 */ /* 0x000fc600078e020f */
[----:B------:R-:W-:Y:S02]  /*2070*/  IADD3.X R5, PT, PT, RZ, R25, RZ, P0, !PT ;  /* 0x00000019ff057210 */ /* 0x000fe400007fe4ff */
[----:B------:R-:W-:-:S03]  /*2080*/  LOP3.LUT R7, R8, 0xfffffffc, RZ, 0xc0, !PT ;  /* 0xfffffffc08077812 */ /* 0x000fc600078ec0ff */
[----:B------:R0:W2:Y:S01]  /*2090*/  LDG.E R47, desc[UR36][R4.64] ;  /* 0x00000024042f7981 */ /* 0x0000a2000c1e1900 */
[----:B------:R-:W-:Y:S02]  /*20a0*/  IADD3 R6, P0, PT, R7, R24, RZ ;  /* 0x0000001807067210 */ /* 0x000fe40007f1e0ff */
[----:B------:R-:W-:-:S03]  /*20b0*/  IADD3 R48, PT, PT, R8, R15, RZ ;  /* 0x0000000f08307210 */ /* 0x000fc60007ffe0ff */
[----:B------:R-:W-:Y:S01]  /*20c0*/  IMAD.X R7, RZ, RZ, R25, P0 ;  /* 0x000000ffff077224 */ /* 0x000fe200000e0619 */
[----:B------:R-:W-:-:S05]  /*20d0*/  LOP3.LUT R9, R48, 0xfffffffc, RZ, 0xc0, !PT ;  /* 0xfffffffc30097812 */ /* 0x000fca00078ec0ff */
[----:B------:R1:W3:Y:S01]  /*20e0*/  LDG.E R7, desc[UR36][R6.64] ;  /* 0x0000002406077981 */ /* 0x0002e2000c1e1900 */
[----:B------:R-:W-:Y:S01]  /*20f0*/  IADD3 R8, P0, PT, R9, R24, RZ ;  /* 0x0000001809087210 */ /* 0x000fe20007f1e0ff */
[----:B------:R-:W-:-:S04]  /*2100*/  IMAD.IADD R48, R48, 0x1, R15 ;  /* 0x0000000130307824 */ /* 0x000fc800078e020f */
[----:B------:R-:W-:Y:S01]  /*2110*/  IMAD.X R9, RZ, RZ, R25, P0 ;  /* 0x000000ffff097224 */ /* 0x000fe200000e0619 */
[----:B0-----:R-:W-:-:S04]  /*2120*/  LOP3.LUT R5, R48, 0xfffffffc, RZ, 0xc0, !PT ;  /* 0xfffffffc30057812 */ /* 0x001fc800078ec0ff */
[----:B------:R0:W4:Y:S01]  /*2130*/  LDG.E R8, desc[UR36][R8.64] ;  /* 0x0000002408087981 */ /* 0x000122000c1e1900 */
[----:B------:R-:W-:-:S04]  /*2140*/  IADD3 R4, P0, PT, R5, R24, RZ ;  /* 0x0000001805047210 */ /* 0x000fc80007f1e0ff */
[----:B------:R-:W-:-:S06]  /*2150*/  IADD3.X R5, PT, PT, RZ, R25, RZ, P0, !PT ;  /* 0x00000019ff057210 */ /* 0x000fcc00007fe4ff */
[----:B------:R5:W4:Y:S01]  /*2160*/  LDG.E R5, desc[UR36][R4.64] ;  /* 0x0000002404057981 */ /* 0x000b22000c1e1900 */
[----:B-1----:R-:W-:-:S04]  /*2170*/  IMAD.IADD R6, R48, 0x1, R15 ;  /* 0x0000000130067824 */ /* 0x002fc800078e020f */
[----:B------:R-:W-:-:S05]  /*2180*/  IMAD R49, R15, 0x3, R6 ;  /* 0x000000030f317824 */ /* 0x000fca00078e0206 */
[----:B------:R-:W-:Y:S02]  /*2190*/  ISETP.GE.U32.AND P0, PT, R49, R44, PT ;  /* 0x0000002c3100720c */ /* 0x000fe40003f06070 */
[C---:B--2---:R-:W-:Y:S02]  /*21a0*/  PRMT R49, R47.reuse, 0x7770, RZ ;  /* 0x000077702f317816 */ /* 0x044fe400000000ff */
[C---:B------:R-:W-:Y:S02]  /*21b0*/  PRMT R48, R47.reuse, 0x7771, RZ ;  /* 0x000077712f307816 */ /* 0x040fe400000000ff */
[C---:B0-----:R-:W-:Y:S02]  /*21c0*/  PRMT R9, R47.reuse, 0x7772, RZ ;  /* 0x000077722f097816 */ /* 0x041fe400000000ff */
[----:B------:R-:W-:Y:S02]  /*21d0*/  PRMT R47, R47, 0x7773, RZ ;  /* 0x000077732f2f7816 */ /* 0x000fe400000000ff */
[----:B-----5:R-:W-:-:S02]  /*21e0*/  PRMT R4, R48, 0x8880, RZ ;  /* 0x0000888030047816 */ /* 0x020fc400000000ff */
[----:B------:R-:W-:Y:S02]  /*21f0*/  PRMT R50, R47, 0x8880, RZ ;  /* 0x000088802f327816 */ /* 0x000fe400000000ff */
[----:B------:R-:W-:Y:S02]  /*2200*/  LOP3.LUT R35, R35, R4, RZ, 0x3c, !PT ;  /* 0x0000000423237212 */ /* 0x000fe400078e3cff */
[----:B------:R-:W-:Y:S02]  /*2210*/  LOP3.LUT R37, R37, R50, RZ, 0x3c, !PT ;  /* 0x0000003225257212 */ /* 0x000fe400078e3cff */
[----:B------:R-:W-:Y:S02]  /*2220*/  SHF.R.S32.HI R50, RZ, 0x1f, R50 ;  /* 0x0000001fff327819 */ /* 0x000fe40000011432 */
[----:B------:R-:W-:Y:S02]  /*2230*/  PRMT R51, R49, 0x8880, RZ ;  /* 0x0000888031337816 */ /* 0x000fe400000000ff */
[----:B------:R-:W-:-:S02]  /*2240*/  LOP3.LUT R21, R21, R50, RZ, 0x3c, !PT ;  /* 0x0000003215157212 */ /* 0x000fc400078e3cff */
[C---:B---3--:R-:W-:Y:S02]  /*2250*/  PRMT R50, R7.reuse, 0x7772, RZ ;  /* 0x0000777207327816 */ /* 0x048fe400000000ff */
[----:B------:R-:W-:Y:S02]  /*2260*/  SHF.R.S32.HI R4, RZ, 0x1f, R4 ;  /* 0x0000001fff047819 */ /* 0x000fe40000011404 */
[----:B------:R-:W-:Y:S02]  /*2270*/  PRMT R55, R7, 0x7770, RZ ;  /* 0x0000777007377816 */ /* 0x000fe400000000ff */
[----:B------:R-:W-:Y:S02]  /*2280*/  PRMT R56, R50, 0x8880, RZ ;  /* 0x0000888032387816 */ /* 0x000fe400000000ff */
[----:B------:R-:W-:Y:S02]  /*2290*/  LOP3.LUT R34, R34, R51, RZ, 0x3c, !PT ;  /* 0x0000003322227212 */ /* 0x000fe400078e3cff */
[----:B------:R-:W-:-:S02]  /*22a0*/  LOP3.LUT R19, R19, R4, RZ, 0x3c, !PT ;  /* 0x0000000413137212 */ /* 0x000fc400078e3cff */
[----:B------:R-:W-:Y:S02]  /*22b0*/  SHF.R.S32.HI R51, RZ, 0x1f, R51 ;  /* 0x0000001fff337819 */ /* 0x000fe40000011433 */
[----:B------:R-:W-:Y:S02]  /*22c0*/  PRMT R54, R7, 0x7771, RZ ;  /* 0x0000777107367816 */ /* 0x000fe400000000ff */
[----:B------:R-:W-:Y:S02]  /*22d0*/  PRMT R4, R55, 0x8880, RZ ;  /* 0x0000888037047816 */ /* 0x000fe400000000ff */
[----:B------:R-:W-:Y:S02]  /*22e0*/  LOP3.LUT R41, R41, R56, RZ, 0x3c, !PT ;  /* 0x0000003829297212 */ /* 0x000fe400078e3cff */
[----:B------:R-:W-:Y:S02]  /*22f0*/  PRMT R52, R7, 0x7773, RZ ;  /* 0x0000777307347816 */ /* 0x000fe400000000ff */
[----:B------:R-:W-:-:S02]  /*2300*/  SHF.R.S32.HI R56, RZ, 0x1f, R56 ;  /* 0x0000001fff387819 */ /* 0x000fc40000011438 */
[----:B------:R-:W-:Y:S02]  /*2310*/  LOP3.LUT R18, R18, R51, RZ, 0x3c, !PT ;  /* 0x0000003312127212 */ /* 0x000fe400078e3cff */
[----:B------:R-:W-:Y:S02]  /*2320*/  PRMT R7, R54, 0x8880, RZ ;  /* 0x0000888036077816 */ /* 0x000fe400000000ff */
[----:B------:R-:W-:Y:S02]  /*2330*/  LOP3.LUT R39, R39, R4, RZ, 0x3c, !PT ;  /* 0x0000000427277212 */ /* 0x000fe400078e3cff */
[----:B------:R-:W-:Y:S02]  /*2340*/  PRMT R53, R9, 0x8880, RZ ;  /* 0x0000888009357816 */ /* 0x000fe400000000ff */
[----:B------:R-:W-:Y:S02]  /*2350*/  PRMT R51, R52, 0x8880, RZ ;  /* 0x0000888034337816 */ /* 0x000fe400000000ff */
[----:B------:R-:W-:-:S02]  /*2360*/  SHF.R.S32.HI R4, RZ, 0x1f, R4 ;  /* 0x0000001fff047819 */ /* 0x000fc40000011404 */
[----:B------:R-:W-:Y:S02]  /*2370*/  LOP3.LUT R29, R29, R56, RZ, 0x3c, !PT ;  /* 0x000000381d1d7212 */ /* 0x000fe400078e3cff */
[C---:B----4-:R-:W-:Y:S02]  /*2380*/  PRMT R56, R8.reuse, 0x7771, RZ ;  /* 0x0000777108387816 */ /* 0x050fe400000000ff */
[----:B------:R-:W-:Y:S02]  /*2390*/  PRMT R57, R8, 0x7772, RZ ;  /* 0x0000777208397816 */ /* 0x000fe400000000ff */
[----:B------:R-:W-:Y:S02]  /*23a0*/  LOP3.LUT R38, R38, R7, RZ, 0x3c, !PT ;  /* 0x0000000726267212 */ /* 0x000fe400078e3cff */
[----:B------:R-:W-:Y:S02]  /*23b0*/  LOP3.LUT R36, R36, R53, RZ, 0x3c, !PT ;  /* 0x0000003524247212 */ /* 0x000fe400078e3cff */
[----:B------:R-:W-:-:S02]  /*23c0*/  SHF.R.S32.HI R7, RZ, 0x1f, R7 ;  /* 0x0000001fff077819 */ /* 0x000fc40000011407 */
[----:B------:R-:W-:Y:S02]  /*23d0*/  LOP3.LUT R40, R40, R51, RZ, 0x3c, !PT ;  /* 0x0000003328287212 */ /* 0x000fe400078e3cff */
[----:B------:R-:W-:Y:S02]  /*23e0*/  LOP3.LUT R27, R27, R4, RZ, 0x3c, !PT ;  /* 0x000000041b1b7212 */ /* 0x000fe400078e3cff */
[----:B------:R-:W-:Y:S02]  /*23f0*/  SHF.R.S32.HI R53, RZ, 0x1f, R53 ;  /* 0x0000001fff357819 */ /* 0x000fe40000011435 */
[----:B------:R-:W-:Y:S02]  /*2400*/  SHF.R.S32.HI R51, RZ, 0x1f, R51 ;  /* 0x0000001fff337819 */ /* 0x000fe40000011433 */
[C---:B------:R-:W-:Y:S02]  /*2410*/  PRMT R58, R8.reuse, 0x7770, RZ ;  /* 0x00007770083a7816 */ /* 0x040fe400000000ff */
[----:B------:R-:W-:-:S02]  /*2420*/  PRMT R59, R8, 0x7773, RZ ;  /* 0x00007773083b7816 */ /* 0x000fc400000000ff */
[----:B------:R-:W-:Y:S02]  /*2430*/  PRMT R4, R56, 0x8880, RZ ;  /* 0x0000888038047816 */ /* 0x000fe400000000ff */
[----:B------:R-:W-:Y:S02]  /*2440*/  PRMT R8, R57, 0x8880, RZ ;  /* 0x0000888039087816 */ /* 0x000fe400000000ff */
[----:B------:R-:W-:Y:S02]  /*2450*/  LOP3.LUT R26, R26, R7, RZ, 0x3c, !PT ;  /* 0x000000071a1a7212 */ /* 0x000fe400078e3cff */
[----:B------:R-:W-:Y:S02]  /*2460*/  LOP3.LUT R20, R20, R53, RZ, 0x3c, !PT ;  /* 0x0000003514147212 */ /* 0x000fe400078e3cff */
[----:B------:R-:W-:Y:S02]  /*2470*/  LOP3.LUT R28, R28, R51, RZ, 0x3c, !PT ;  /* 0x000000331c1c7212 */ /* 0x000fe400078e3cff */
[----:B------:R-:W-:-:S02]  /*2480*/  PRMT R7, R58, 0x8880, RZ ;  /* 0x000088803a077816 */ /* 0x000fc400000000ff */
[----:B------:R-:W-:Y:S02]  /*2490*/  LOP3.LUT R43, R43, R4, RZ, 0x3c, !PT ;  /* 0x000000042b2b7212 */ /* 0x000fe400078e3cff */
[----:B------:R-:W-:Y:S02]  /*24a0*/  PRMT R53, R59, 0x8880, RZ ;  /* 0x000088803b357816 */ /* 0x000fe400000000ff */
[----:B------:R-:W-:Y:S02]  /*24b0*/  SHF.R.S32.HI R4, RZ, 0x1f, R4 ;  /* 0x0000001fff047819 */ /* 0x000fe40000011404 */
[----:B------:R-:W-:Y:S02]  /*24c0*/  SHF.R.S32.HI R51, RZ, 0x1f, R8 ;  /* 0x0000001fff337819 */ /* 0x000fe40000011408 */
[----:B------:R-:W-:Y:S02]  /*24d0*/  LOP3.LUT R42, R42, R7, RZ, 0x3c, !PT ;  /* 0x000000072a2a7212 */ /* 0x000fe400078e3cff */
[----:B------:R-:W-:-:S02]  /*24e0*/  LOP3.LUT R45, R45, R8, RZ, 0x3c, !PT ;  /* 0x000000082d2d7212 */ /* 0x000fc400078e3cff */
[----:B------:R-:W-:Y:S02]  /*24f0*/  SHF.R.S32.HI R7, RZ, 0x1f, R7 ;  /* 0x0000001fff077819 */ /* 0x000fe40000011407 */
[----:B------:R-:W-:Y:S02]  /*2500*/  LOP3.LUT R46, R46, R53, RZ, 0x3c, !PT ;  /* 0x000000352e2e7212 */ /* 0x000fe400078e3cff */
[----:B------:R-:W-:Y:S02]  /*2510*/  SHF.R.S32.HI R8, RZ, 0x1f, R53 ;  /* 0x0000001fff087819 */ /* 0x000fe40000011435 */
[----:B------:R-:W-:Y:S02]  /*2520*/  LOP3.LUT R31, R31, R4, RZ, 0x3c, !PT ;  /* 0x000000041f1f7212 */ /* 0x000fe400078e3cff */
[----:B------:R-:W-:Y:S02]  /*2530*/  LOP3.LUT R32, R32, R51, RZ, 0x3c, !PT ;  /* 0x0000003320207212 */ /* 0x000fe400078e3cff */
[----:B------:R-:W-:-:S02]  /*2540*/  PRMT R53, R5, 0x7770, RZ ;  /* 0x0000777005357816 */ /* 0x000fc400000000ff */
[C---:B------:R-:W-:Y:S02]  /*2550*/  PRMT R51, R5.reuse, 0x7771, RZ ;  /* 0x0000777105337816 */ /* 0x040fe400000000ff */
[C---:B------:R-:W-:Y:S02]  /*2560*/  PRMT R4, R5.reuse, 0x7772, RZ ;  /* 0x0000777205047816 */ /* 0x040fe400000000ff */
[----:B------:R-:W-:Y:S02]  /*2570*/  PRMT R5, R5, 0x7773, RZ ;  /* 0x0000777305057816 */ /* 0x000fe400000000ff */
[----:B------:R-:W-:Y:S02]  /*2580*/  LOP3.LUT R30, R30, R7, RZ, 0x3c, !PT ;  /* 0x000000071e1e7212 */ /* 0x000fe400078e3cff */
[----:B------:R-:W-:Y:S02]  /*2590*/  LOP3.LUT R33, R33, R8, RZ, 0x3c, !PT ;  /* 0x0000000821217212 */ /* 0x000fe400078e3cff */
        /* <DEDUP_REMOVED lines=18> */
.L_x_2837:
        /* <DEDUP_REMOVED lines=8> */
.L_x_2836:
[----:B------:R-:W-:Y:S05]  /*2740*/  BSYNC.RECONVERGENT B0 ;  /* 0x0000000000007941 */ /* 0x000fea0003800200 */
.L_x_2835:
        /* <DEDUP_REMOVED lines=11> */
[C---:B------:R-:W-:Y:S02]  /*2800*/  PRMT R9, R4.reuse, 0x7772, RZ ;  /* 0x0000777204097816 */ /* 0x040fe400000000ff */
[----:B------:R-:W-:-:S05]  /*2810*/  PRMT R47, R4, 0x7773, RZ ;  /* 0x00007773042f7816 */ /* 0x000fca00000000ff */
[----:B------:R-:W-:Y:S05]  /*2820*/  @P1 BRA `(.L_x_2840) ;  /* 0x0000000000881947 */ /* 0x000fea0003800000 */
        /* <DEDUP_REMOVED lines=8> */
[C---:B------:R-:W-:Y:S02]  /*28b0*/  PRMT R50, R4.reuse, 0x7772, RZ ;  /* 0x0000777204327816 */ /* 0x040fe400000000ff */
[----:B------:R-:W-:-:S05]  /*28c0*/  PRMT R52, R4, 0x7773, RZ ;  /* 0x0000777304347816 */ /* 0x000fca00000000ff */
[----:B------:R-:W-:Y:S05]  /*28d0*/  @P1 BRA `(.L_x_2840) ;  /* 0x00000000005c1947 */ /* 0x000fea0003800000 */
[C---:B------:R-:W-:Y:S02]  /*28e0*/  IADD3 R5, PT, PT, R60.reuse, R15, RZ ;  /* 0x0000000f3c057210 */ /* 0x040fe40007ffe0ff */
[----:B------:R-:W-:Y:S02]  /*28f0*/  LOP3.LUT R55, R60, 0xfffffffc, RZ, 0xc0, !PT ;  /* 0xfffffffc3c377812 */ /* 0x000fe400078ec0ff */
[----:B------:R-:W-:-:S13]  /*2900*/  ISETP.GE.U32.AND P1, PT, R5, R44, PT ;  /* 0x0000002c0500720c */ /* 0x000fda0003f26070 */
[----:B------:R-:W-:-:S04]  /*2910*/  @!P1 LOP3.LUT R5, R5, 0xfffffffc, RZ, 0xc0, !PT ;  /* 0xfffffffc05059812 */ /* 0x000fc800078ec0ff */
[----:B------:R-:W-:-:S05]  /*2920*/  @!P1 IADD3 R4, P2, PT, R5, R24, RZ ;  /* 0x0000001805049210 */ /* 0x000fca0007f5e0ff */
[----:B------:R-:W-:Y:S01]  /*2930*/  @!P1 IMAD.X R5, RZ, RZ, R25, P2 ;  /* 0x000000ffff059224 */ /* 0x000fe200010e0619 */
[----:B------:R-:W-:-:S04]  /*2940*/  IADD3 R24, P2, PT, R55, R24, RZ ;  /* 0x0000001837187210 */ /* 0x000fc80007f5e0ff */
[----:B------:R-:W2:Y:S01]  /*2950*/  @!P1 LDG.E R4, desc[UR36][R4.64] ;  /* 0x0000002404049981 */ /* 0x000ea2000c1e1900 */
[----:B------:R-:W-:-:S05]  /*2960*/  IMAD.X R25, RZ, RZ, R25, P2 ;  /* 0x000000ffff197224 */ /* 0x000fca00010e0619 */
[----:B------:R-:W3:Y:S01]  /*2970*/  LDG.E R24, desc[UR36][R24.64] ;  /* 0x0000002418187981 */ /* 0x000ee2000c1e1900 */
[C---:B--2---:R-:W-:Y:S02]  /*2980*/  @!P1 PRMT R54, R4.reuse, 0x7770, RZ ;  /* 0x0000777004369816 */ /* 0x044fe400000000ff */
[C---:B------:R-:W-:Y:S02]  /*2990*/  @!P1 PRMT R55, R4.reuse, 0x7771, RZ ;  /* 0x0000777104379816 */ /* 0x040fe400000000ff */
[----:B------:R-:W-:Y:S02]  /*29a0*/  @!P1 PRMT R57, R4, 0x7772, RZ ;  /* 0x0000777204399816 */ /* 0x000fe400000000ff */
[----:B------:R-:W-:Y:S02]  /*29b0*/  @!P1 PRMT R53, R54, 0x7610, R53 ;  /* 0x0000761036359816 */ /* 0x000fe40000000035 */
[----:B------:R-:W-:Y:S02]  /*29c0*/  @!P1 PRMT R51, R55, 0x7610, R51 ;  /* 0x0000761037339816 */ /* 0x000fe40000000033 */
[----:B------:R-:W-:-:S02]  /*29d0*/  @!P1 PRMT R56, R57, 0x7610, R56 ;  /* 0x0000761039389816 */ /* 0x000fc40000000038 */
[----:B------:R-:W-:Y:S02]  /*29e0*/  @!P1 PRMT R59, R4, 0x7773, RZ ;  /* 0x00007773043b9816 */ /* 0x000fe400000000ff */
[C---:B---3--:R-:W-:Y:S02]  /*29f0*/  PRMT R54, R24.reuse, 0x7770, RZ ;  /* 0x0000777018367816 */ /* 0x048fe400000000ff */
[C---:B------:R-:W-:Y:S02]  /*2a00*/  PRMT R55, R24.reuse, 0x7771, RZ ;  /* 0x0000777118377816 */ /* 0x040fe400000000ff */
[C---:B------:R-:W-:Y:S02]  /*2a10*/  PRMT R57, R24.reuse, 0x7772, RZ ;  /* 0x0000777218397816 */ /* 0x040fe400000000ff */
[----:B------:R-:W-:Y:S02]  /*2a20*/  PRMT R24, R24, 0x7773, RZ ;  /* 0x0000777318187816 */ /* 0x000fe400000000ff */
[----:B------:R-:W-:-:S02]  /*2a30*/  @!P1 PRMT R58, R59, 0x7610, R58 ;  /* 0x000076103b3a9816 */ /* 0x000fc4000000003a */
[----:B------:R-:W-:-:S07]  /*2a40*/  PRMT R59, R24, 0x7610, R59 ;  /* 0x00007610183b7816 */ /* 0x000fce000000003b */
.L_x_2840:
[----:B------:R-:W-:Y:S05]  /*2a50*/  BSYNC.RECONVERGENT B0 ;  /* 0x0000000000007941 */ /* 0x000fea0003800200 */
.L_x_2839:
[----:B------:R-:W-:Y:S04]  /*2a60*/  BSSY.RECONVERGENT B0, `(.L_x_2841) ;  /* 0x000005b000007945 */ /* 0x000fe80003800200 */
[----:B------:R-:W-:Y:S05]  /*2a70*/  @P0 BRA `(.L_x_2842) ;  /* 0x0000000400640947 */ /* 0x000fea0003800000 */
[----:B------:R-:W-:Y:S02]  /*2a80*/  IADD3 R6, PT, PT, R6, R15, RZ ;  /* 0x0000000f06067210 */ /* 0x000fe40007ffe0ff */
[----:B------:R-:W-:Y:S02]  /*2a90*/  LOP3.LUT R7, R7, 0xffff, RZ, 0xc0, !PT ;  /* 0x0000ffff07077812 */ /* 0x000fe400078ec0ff */
[----:B------:R-:W-:Y:S02]  /*2aa0*/  ISETP.GE.U32.AND P0, PT, R6, R44, PT ;  /* 0x0000002c0600720c */ /* 0x000fe40003f06070 */
[----:B------:R-:W-:Y:S02]  /*2ab0*/  LOP3.LUT R8, R8, 0xffff, RZ, 0xc0, !PT ;  /* 0x0000ffff08087812 */ /* 0x000fe400078ec0ff */
[----:B------:R-:W-:Y:S02]  /*2ac0*/  LOP3.LUT R9, R9, 0xffff, RZ, 0xc0, !PT ;  /* 0x0000ffff09097812 */ /* 0x000fe400078ec0ff */
[----:B------:R-:W-:-:S02]  /*2ad0*/  LOP3.LUT R47, R47, 0xffff, RZ, 0xc0, !PT ;  /* 0x0000ffff2f2f7812 */ /* 0x000fc400078ec0ff */
        /* <DEDUP_REMOVED lines=21> */
[----:B------:R-:W-:Y:S02]  /*2c30*/  LOP3.LUT R50, R50, 0xffff, RZ, 0xc0, !PT ;  /* 0x0000ffff32327812 */ /* 0x000fe400078ec0ff */
[----:B------:R-:W-:Y:S02]  /*2c40*/  LOP3.LUT R52, R52, 0xffff, RZ, 0xc0, !PT ;  /* 0x0000ffff34347812 */ /* 0x000fe400078ec0ff */
        /* <DEDUP_REMOVED lines=38> */
[----:B------:R-:W-:Y:S01]  /*2eb0*/  LOP3.LUT R33, R33, R6, RZ, 0x3c, !PT ;  /* 0x0000000621217212 */ /* 0x000fe200078e3cff */
[----:B------:R-:W-:Y:S06]  /*2ec0*/  @P0 BRA `(.L_x_2842) ;  /* 0x0000000000500947 */ /* 0x000fec0003800000 */
[----:B------:R-:W-:Y:S02]  /*2ed0*/  LOP3.LUT R53, R53, 0xffff, RZ, 0xc0, !PT ;  /* 0x0000ffff35357812 */ /* 0x000fe400078ec0ff */
[----:B------:R-:W-:Y:S02]  /*2ee0*/  LOP3.LUT R51, R51, 0xffff, RZ, 0xc0, !PT ;  /* 0x0000ffff33337812 */ /* 0x000fe400078ec0ff */
[----:B------:R-:W-:Y:S02]  /*2ef0*/  LOP3.LUT R56, R56, 0xffff, RZ, 0xc0, !PT ;  /* 0x0000ffff38387812 */ /* 0x000fe400078ec0ff */
[----:B------:R-:W-:Y:S02]  /*2f00*/  LOP3.LUT R58, R58, 0xffff, RZ, 0xc0, !PT ;  /* 0x0000ffff3a3a7812 */ /* 0x000fe400078ec0ff */
[----:B------:R-:W-:Y:S02]  /*2f10*/  PRMT R5, R53, 0x8880, RZ ;  /* 0x0000888035057816 */ /* 0x000fe400000000ff */
[----:B------:R-:W-:-:S02]  /*2f20*/  PRMT R4, R51, 0x8880, RZ ;  /* 0x0000888033047816 */ /* 0x000fc400000000ff */
[----:B------:R-:W-:Y:S02]  /*2f30*/  PRMT R6, R56, 0x8880, RZ ;  /* 0x0000888038067816 */ /* 0x000fe400000000ff */
[----:B------:R-:W-:Y:S02]  /*2f40*/  PRMT R15, R58, 0x8880, RZ ;  /* 0x000088803a0f7816 */ /* 0x000fe400000000ff */
        /* <DEDUP_REMOVED lines=11> */
[----:B------:R-:W-:-:S07]  /*3000*/  LOP3.LUT R3, R3, R4, RZ, 0x3c, !PT ;  /* 0x0000000403037212 */ /* 0x000fce00078e3cff */
.L_x_2842:
[----:B------:R-:W-:Y:S05]  /*3010*/  BSYNC.RECONVERGENT B0 ;  /* 0x0000000000007941 */ /* 0x000fea0003800200 */
.L_x_2841:
        /* <DEDUP_REMOVED lines=17> */
.L_x_2834:
        /* <DEDUP_REMOVED lines=69> */
.L_x_2847:
[C---:B------:R-:W-:Y:S01]  /*3580*/  IMAD R4, R7.reuse, R47, RZ ;  /* 0x0000002f07047224 */ /* 0x040fe200078e02ff */
[----:B------:R-:W-:-:S04]  /*3590*/  IADD3 R8, PT, PT, R7, R46, RZ ;  /* 0x0000002e07087210 */ /* 0x000fc80007ffe0ff */
[----:B------:R-:W-:Y:S01]  /*35a0*/  LOP3.LUT R5, R4, 0xfffffffc, RZ, 0xc0, !PT ;  /* 0xfffffffc04057812 */ /* 0x000fe200078ec0ff */
[----:B------:R-:W-:-:S03]  /*35b0*/  IMAD R6, R8, R47, RZ ;  /* 0x0000002f08067224 */ /* 0x000fc600078e02ff */
[----:B------:R-:W-:Y:S02]  /*35c0*/  IADD3 R4, P0, PT, R5, R24, RZ ;  /* 0x0000001805047210 */ /* 0x000fe40007f1e0ff */
[----:B------:R-:W-:-:S03]  /*35d0*/  LOP3.LUT R7, R6, 0xfffffffc, RZ, 0xc0, !PT ;  /* 0xfffffffc06077812 */ /* 0x000fc600078ec0ff */
[----:B------:R-:W-:Y:S01]  /*35e0*/  IMAD.X R5, RZ, RZ, R25, P0 ;  /* 0x000000ffff057224 */ /* 0x000fe200000e0619 */
[----:B------:R-:W-:Y:S01]  /*35f0*/  IADD3 R6, P0, PT, R7, R24, RZ ;  /* 0x0000001807067210 */ /* 0x000fe20007f1e0ff */
[----:B------:R-:W-:-:S03]  /*3600*/  IMAD.IADD R49, R8, 0x1, R46 ;  /* 0x0000000108317824 */ /* 0x000fc600078e022e */
[----:B------:R0:W2:Y:S01]  /*3610*/  LDG.E R48, desc[UR36][R4.64] ;  /* 0x0000002404307981 */ /* 0x0000a2000c1e1900 */
[----:B------:R-:W-:Y:S02]  /*3620*/  IMAD.X R7, RZ, RZ, R25, P0 ;  /* 0x000000ffff077224 */ /* 0x000fe400000e0619 */
[----:B------:R-:W-:-:S03]  /*3630*/  IMAD R8, R49, R47, RZ ;  /* 0x0000002f31087224 */ /* 0x000fc600078e02ff */
[----:B------:R1:W3:Y:S02]  /*3640*/  LDG.E R6, desc[UR36][R6.64] ;  /* 0x0000002406067981 */ /* 0x0002e4000c1e1900 */
[----:B------:R-:W-:Y:S01]  /*3650*/  LOP3.LUT R9, R8, 0xfffffffc, RZ, 0xc0, !PT ;  /* 0xfffffffc08097812 */ /* 0x000fe200078ec0ff */
[----:B------:R-:W-:-:S03]  /*3660*/  IMAD.IADD R49, R49, 0x1, R46 ;  /* 0x0000000131317824 */ /* 0x000fc600078e022e */
[----:B------:R-:W-:Y:S01]  /*3670*/  IADD3 R8, P0, PT, R9, R24, RZ ;  /* 0x0000001809087210 */ /* 0x000fe20007f1e0ff */
[----:B0-----:R-:W-:-:S03]  /*3680*/  IMAD R4, R49, R47, RZ ;  /* 0x0000002f31047224 */ /* 0x001fc600078e02ff */
[----:B------:R-:W-:Y:S02]  /*3690*/  IADD3.X R9, PT, PT, RZ, R25, RZ, P0, !PT ;  /* 0x00000019ff097210 */ /* 0x000fe400007fe4ff */
[----:B------:R-:W-:-:S03]  /*36a0*/  LOP3.LUT R5, R4, 0xfffffffc, RZ, 0xc0, !PT ;  /* 0xfffffffc04057812 */ /* 0x000fc600078ec0ff */
[----:B------:R0:W4:Y:S01]  /*36b0*/  LDG.E R8, desc[UR36][R8.64] ;  /* 0x0000002408087981 */ /* 0x000122000c1e1900 */
[----:B------:R-:W-:-:S05]  /*36c0*/  IADD3 R4, P0, PT, R5, R24, RZ ;  /* 0x0000001805047210 */ /* 0x000fca0007f1e0ff */
[----:B------:R-:W-:-:S06]  /*36d0*/  IMAD.X R5, RZ, RZ, R25, P0 ;  /* 0x000000ffff057224 */ /* 0x000fcc00000e0619 */
[----:B------:R5:W4:Y:S01]  /*36e0*/  LDG.E R5, desc[UR36][R4.64] ;  /* 0x0000002404057981 */ /* 0x000b22000c1e1900 */
[----:B-1----:R-:W-:-:S05]  /*36f0*/  IADD3 R7, PT, PT, R49, R46, RZ ;  /* 0x0000002e31077210 */ /* 0x002fca0007ffe0ff */
[----:B------:R-:W-:-:S05]  /*3700*/  IMAD R49, R46, 0x3, R7 ;  /* 0x000000032e317824 */ /* 0x000fca00078e0207 */
[----:B------:R-:W-:Y:S02]  /*3710*/  ISETP.GE.U32.AND P0, PT, R49, R44, PT ;  /* 0x0000002c3100720c */ /* 0x000fe40003f06070 */
[C---:B--2---:R-:W-:Y:S02]  /*3720*/  PRMT R50, R48.reuse, 0x7770, RZ ;  /* 0x0000777030327816 */ /* 0x044fe400000000ff */
[----:B------:R-:W-:Y:S02]  /*3730*/  PRMT R49, R48, 0x7771, RZ ;  /* 0x0000777130317816 */ /* 0x000fe400000000ff */
[----:B------:R-:W-:Y:S02]  /*3740*/  PRMT R51, R50, 0x8880, RZ ;  /* 0x0000888032337816 */ /* 0x000fe400000000ff */
[----:B------:R-:W-:Y:S02]  /*3750*/  PRMT R52, R49, 0x8880, RZ ;  /* 0x0000888031347816 */ /* 0x000fe400000000ff */
[----:B0-----:R-:W-:-:S02]  /*3760*/  PRMT R9, R48, 0x7772, RZ ;  /* 0x0000777230097816 */ /* 0x001fc400000000ff */
[----:B------:R-:W-:Y:S02]  /*3770*/  LOP3.LUT R32, R32, R51, RZ, 0x3c, !PT ;  /* 0x0000003320207212 */ /* 0x000fe400078e3cff */
[----:B-----5:R-:W-:Y:S02]  /*3780*/  SHF.R.S32.HI R4, RZ, 0x1f, R51 ;  /* 0x0000001fff047819 */ /* 0x020fe40000011433 */
[----:B------:R-:W-:Y:S02]  /*3790*/  LOP3.LUT R33, R33, R52, RZ, 0x3c, !PT ;  /* 0x0000003421217212 */ /* 0x000fe400078e3cff */
[----:B------:R-:W-:Y:S02]  /*37a0*/  SHF.R.S32.HI R51, RZ, 0x1f, R52 ;  /* 0x0000001fff337819 */ /* 0x000fe40000011434 */
[----:B---3--:R-:W-:Y:S02]  /*37b0*/  PRMT R52, R6, 0x7773, RZ ;  /* 0x0000777306347816 */ /* 0x008fe400000000ff */
[----:B------:R-:W-:-:S02]  /*37c0*/  PRMT R53, R9, 0x8880, RZ ;  /* 0x0000888009357816 */ /* 0x000fc400000000ff */
[----:B------:R-:W-:Y:S02]  /*37d0*/  PRMT R58, R6, 0x7770, RZ ;  /* 0x00007770063a7816 */ /* 0x000fe400000000ff */
[----:B------:R-:W-:Y:S02]  /*37e0*/  PRMT R59, R52, 0x8880, RZ ;  /* 0x00008880343b7816 */ /* 0x000fe400000000ff */
[----:B------:R-:W-:Y:S02]  /*37f0*/  PRMT R57, R6, 0x7771, RZ ;  /* 0x0000777106397816 */ /* 0x000fe400000000ff */
[----:B------:R-:W-:Y:S02]  /*3800*/  LOP3.LUT R34, R34, R53, RZ, 0x3c, !PT ;  /* 0x0000003522227212 */ /* 0x000fe400078e3cff */
[----:B------:R-:W-:Y:S02]  /*3810*/  SHF.R.S32.HI R53, RZ, 0x1f, R53 ;  /* 0x0000001fff357819 */ /* 0x000fe40000011435 */
[----:B------:R-:W-:-:S02]  /*3820*/  LOP3.LUT R15, R15, R4, RZ, 0x3c, !PT ;  /* 0x000000040f0f7212 */ /* 0x000fc400078e3cff */
[----:B------:R-:W-:Y:S02]  /*3830*/  PRMT R4, R58, 0x8880, RZ ;  /* 0x000088803a047816 */ /* 0x000fe400000000ff */
[----:B------:R-:W-:Y:S02]  /*3840*/  LOP3.LUT R38, R38, R59, RZ, 0x3c, !PT ;  /* 0x0000003b26267212 */ /* 0x000fe400078e3cff */
[----:B------:R-:W-:Y:S02]  /*3850*/  LOP3.LUT R16, R16, R51, RZ, 0x3c, !PT ;  /* 0x0000003310107212 */ /* 0x000fe400078e3cff */
[----:B------:R-:W-:Y:S02]  /*3860*/  PRMT R55, R57, 0x8880, RZ ;  /* 0x0000888039377816 */ /* 0x000fe400000000ff */
[----:B------:R-:W-:Y:S02]  /*3870*/  SHF.R.S32.HI R59, RZ, 0x1f, R59 ;  /* 0x0000001fff3b7819 */ /* 0x000fe4000001143b */
[----:B------:R-:W-:-:S02]  /*3880*/  PRMT R51, R6, 0x7772, RZ ;  /* 0x0000777206337816 */ /* 0x000fc400000000ff */
[----:B------:R-:W-:Y:S02]  /*3890*/  LOP3.LUT R18, R18, R53, RZ, 0x3c, !PT ;  /* 0x0000003512127212 */ /* 0x000fe400078e3cff */
[----:B------:R-:W-:Y:S02]  /*38a0*/  LOP3.LUT R37, R37, R4, RZ, 0x3c, !PT ;  /* 0x0000000425257212 */ /* 0x000fe400078e3cff */
[----:B------:R-:W-:Y:S02]  /*38b0*/  SHF.R.S32.HI R53, RZ, 0x1f, R4 ;  /* 0x0000001fff357819 */ /* 0x000fe40000011404 */
[----:B------:R-:W-:Y:S02]  /*38c0*/  SHF.R.S32.HI R4, RZ, 0x1f, R55 ;  /* 0x0000001fff047819 */ /* 0x000fe40000011437 */
[----:B------:R-:W-:Y:S02]  /*38d0*/  LOP3.LUT R26, R26, R59, RZ, 0x3c, !PT ;  /* 0x0000003b1a1a7212 */ /* 0x000fe400078e3cff */
[----:B------:R-:W-:-:S02]  /*38e0*/  PRMT R48, R48, 0x7773, RZ ;  /* 0x0000777330307816 */ /* 0x000fc400000000ff */
[----:B------:R-:W-:Y:S02]  /*38f0*/  PRMT R6, R51, 0x8880, RZ ;  /* 0x0000888033067816 */ /* 0x000fe400000000ff */
[C---:B----4-:R-:W-:Y:S02]  /*3900*/  PRMT R60, R8.reuse, 0x7770, RZ ;  /* 0x00007770083c7816 */ /* 0x050fe400000000ff */
[----:B------:R-:W-:Y:S02]  /*3910*/  PRMT R59, R8, 0x7771, RZ ;  /* 0x00007771083b7816 */ /* 0x000fe400000000ff */
[----:B------:R-:W-:Y:S02]  /*3920*/  LOP3.LUT R20, R20, R53, RZ, 0x3c, !PT ;  /* 0x0000003514147212 */ /* 0x000fe400078e3cff */
[----:B------:R-:W-:Y:S02]  /*3930*/  LOP3.LUT R21, R21, R4, RZ, 0x3c, !PT ;  /* 0x0000000415157212 */ /* 0x000fe400078e3cff */
[----:B------:R-:W-:-:S02]  /*3940*/  PRMT R54, R48, 0x8880, RZ ;  /* 0x0000888030367816 */ /* 0x000fc400000000ff */
[----:B------:R-:W-:Y:S02]  /*3950*/  LOP3.LUT R39, R39, R6, RZ, 0x3c, !PT ;  /* 0x0000000627277212 */ /* 0x000fe400078e3cff */
[----:B------:R-:W-:Y:S02]  /*3960*/  PRMT R53, R60, 0x8880, RZ ;  /* 0x000088803c357816 */ /* 0x000fe400000000ff */
[----:B------:R-:W-:Y:S02]  /*3970*/  PRMT R4, R59, 0x8880, RZ ;  /* 0x000088803b047816 */ /* 0x000fe400000000ff */
[----:B------:R-:W-:Y:S02]  /*3980*/  SHF.R.S32.HI R6, RZ, 0x1f, R6 ;  /* 0x0000001fff067819 */ /* 0x000fe40000011406 */
[----:B------:R-:W-:Y:S02]  /*3990*/  PRMT R56, R8, 0x7773, RZ ;  /* 0x0000777308387816 */ /* 0x000fe400000000ff */
[----:B------:R-:W-:-:S02]  /*39a0*/  LOP3.LUT R35, R35, R54, RZ, 0x3c, !PT ;  /* 0x0000003623237212 */ /* 0x000fc400078e3cff */
[----:B------:R-:W-:Y:S02]  /*39b0*/  LOP3.LUT R40, R40, R53, RZ, 0x3c, !PT ;  /* 0x0000003528287212 */ /* 0x000fe400078e3cff */
[----:B------:R-:W-:Y:S02]  /*39c0*/  LOP3.LUT R41, R41, R4, RZ, 0x3c, !PT ;  /* 0x0000000429297212 */ /* 0x000fe400078e3cff */
[----:B------:R-:W-:Y:S02]  /*39d0*/  SHF.R.S32.HI R54, RZ, 0x1f, R54 ;  /* 0x0000001fff367819 */ /* 0x000fe40000011436 */
[----:B------:R-:W-:Y:S02]  /*39e0*/  LOP3.LUT R36, R36, R55, RZ, 0x3c, !PT ;  /* 0x0000003724247212 */ /* 0x000fe400078e3cff */
[----:B------:R-:W-:Y:S02]  /*39f0*/  LOP3.LUT R27, R27, R6, RZ, 0x3c, !PT ;  /* 0x000000061b1b7212 */ /* 0x000fe400078e3cff */
[----:B------:R-:W-:-:S02]  /*3a00*/  SHF.R.S32.HI R53, RZ, 0x1f, R53 ;  /* 0x0000001fff357819 */ /* 0x000fc40000011435 */
[----:B------:R-:W-:Y:S02]  /*3a10*/  SHF.R.S32.HI R4, RZ, 0x1f, R4 ;  /* 0x0000001fff047819 */ /* 0x000fe40000011404 */
[----:B------:R-:W-:Y:S02]  /*3a20*/  PRMT R55, R8, 0x7772, RZ ;  /* 0x0000777208377816 */ /* 0x000fe400000000ff */
[----:B------:R-:W-:Y:S02]  /*3a30*/  PRMT R6, R56, 0x8880, RZ ;  /* 0x0000888038067816 */ /* 0x000fe400000000ff */
[----:B------:R-:W-:Y:S02]  /*3a40*/  LOP3.LUT R19, R19, R54, RZ, 0x3c, !PT ;  /* 0x0000003613137212 */ /* 0x000fe400078e3cff */
[----:B------:R-:W-:Y:S02]  /*3a50*/  LOP3.LUT R28, R28, R53, RZ, 0x3c, !PT ;  /* 0x000000351c1c7212 */ /* 0x000fe400078e3cff */
[----:B------:R-:W-:-:S02]  /*3a60*/  LOP3.LUT R29, R29, R4, RZ, 0x3c, !PT ;  /* 0x000000041d1d7212 */ /* 0x000fc400078e3cff */
[----:B------:R-:W-:Y:S02]  /*3a70*/  PRMT R61, R55, 0x8880, RZ ;  /* 0x00008880373d7816 */ /* 0x000fe400000000ff */
[----:B------:R-:W-:Y:S02]  /*3a80*/  LOP3.LUT R43, R43, R6, RZ, 0x3c, !PT ;  /* 0x000000062b2b7212 */ /* 0x000fe400078e3cff */
[C---:B------:R-:W-:Y:S02]  /*3a90*/  PRMT R54, R5.reuse, 0x7770, RZ ;  /* 0x0000777005367816 */ /* 0x040fe400000000ff */
[C---:B------:R-:W-:Y:S02]  /*3aa0*/  PRMT R53, R5.reuse, 0x7771, RZ ;  /* 0x0000777105357816 */ /* 0x040fe400000000ff */
[----:B------:R-:W-:Y:S02]  /*3ab0*/  PRMT R4, R5, 0x7772, RZ ;  /* 0x0000777205047816 */ /* 0x000fe400000000ff */
[----:B------:R-:W-:-:S02]  /*3ac0*/  SHF.R.S32.HI R6, RZ, 0x1f, R6 ;  /* 0x0000001fff067819 */ /* 0x000fc40000011406 */
[----:B------:R-:W-:Y:S02]  /*3ad0*/  PRMT R5, R5, 0x7773, RZ ;  /* 0x0000777305057816 */ /* 0x000fe400000000ff */
[----:B------:R-:W-:Y:S02]  /*3ae0*/  LOP3.LUT R42, R42, R61, RZ, 0x3c, !PT ;  /* 0x0000003d2a2a7212 */ /* 0x000fe400078e3cff */
[----:B------:R-:W-:Y:S02]  /*3af0*/  SHF.R.S32.HI R61, RZ, 0x1f, R61 ;  /* 0x0000001fff3d7819 */ /* 0x000fe4000001143d */
[----:B------:R-:W-:Y:S02]  /*3b00*/  LOP3.LUT R31, R31, R6, RZ, 0x3c, !PT ;  /* 0x000000061f1f7212 */ /* 0x000fe400078e3cff */
[----:B------:R-:W-:Y:S02]  /*3b10*/  PRMT R62, R4, 0x8880, RZ ;  /* 0x00008880043e7816 */ /* 0x000fe400000000ff */
[----:B------:R-:W-:-:S02]  /*3b20*/  PRMT R65, R5, 0x8880, RZ ;  /* 0x0000888005417816 */ /* 0x000fc400000000ff */
[----:B------:R-:W-:Y:S02]  /*3b30*/  PRMT R6, R54, 0x8880, RZ ;  /* 0x0000888036067816 */ /* 0x000fe400000000ff */
[----:B------:R-:W-:Y:S02]  /*3b40*/  PRMT R8, R53, 0x8880, RZ ;  /* 0x0000888035087816 */ /* 0x000fe400000000ff */
[----:B------:R-:W-:Y:S02]  /*3b50*/  LOP3.LUT R30, R30, R61, RZ, 0x3c, !PT ;  /* 0x0000003d1e1e7212 */ /* 0x000fe400078e3cff */
        /* <DEDUP_REMOVED lines=14> */
.L_x_2846:
[----:B------:R-:W-:Y:S02]  /*3c40*/  PRMT R6, R50, 0x7610, R6 ;  /* 0x0000761032067816 */ /* 0x000fe40000000006 */
[----:B------:R-:W-:Y:S02]  /*3c50*/  PRMT R8, R49, 0x7610, R8 ;  /* 0x0000761031087816 */ /* 0x000fe40000000008 */
[----:B------:R-:W-:Y:S02]  /*3c60*/  PRMT R49, R58, 0x7610, R49 ;  /* 0x000076103a317816 */ /* 0x000fe40000000031 */
[----:B------:R-:W-:Y:S02]  /*3c70*/  PRMT R50, R57, 0x7610, R50 ;  /* 0x0000761039327816 */ /* 0x000fe40000000032 */
[----:B------:R-:W-:Y:S02]  /*3c80*/  PRMT R57, R60, 0x7610, R57 ;  /* 0x000076103c397816 */ /* 0x000fe40000000039 */
[----:B------:R-:W-:-:S02]  /*3c90*/  PRMT R58, R59, 0x7610, R58 ;  /* 0x000076103b3a7816 */ /* 0x000fc4000000003a */
[----:B------:R-:W-:Y:S02]  /*3ca0*/  PRMT R59, R55, 0x7610, R59 ;  /* 0x00007610373b7816 */ /* 0x000fe4000000003b */
[----:B------:R-:W-:Y:S02]  /*3cb0*/  PRMT R60, R56, 0x7610, R60 ;  /* 0x00007610383c7816 */ /* 0x000fe4000000003c */
[----:B------:R-:W-:Y:S02]  /*3cc0*/  PRMT R55, R4, 0x7610, R55 ;  /* 0x0000761004377816 */ /* 0x000fe40000000037 */
[----:B------:R-:W-:-:S07]  /*3cd0*/  PRMT R56, R5, 0x7610, R56 ;  /* 0x0000761005387816 */ /* 0x000fce0000000038 */
.L_x_2845:
[----:B------:R-:W-:Y:S05]  /*3ce0*/  BSYNC.RECONVERGENT B0 ;  /* 0x0000000000007941 */ /* 0x000fea0003800200 */
.L_x_2844:
        /* <DEDUP_REMOVED lines=27> */
[----:B------:R-:W-:-:S05]  /*3ea0*/  IMAD.IADD R4, R61, 0x1, R46 ;  /* 0x000000013d047824 */ /* 0x000fca00078e022e */
[----:B------:R-:W-:-:S13]  /*3eb0*/  ISETP.GE.U32.AND P1, PT, R4, R44, PT ;  /* 0x0000002c0400720c */ /* 0x000fda0003f26070 */
[-C--:B------:R-:W-:Y:S02]  /*3ec0*/  @!P1 IMAD R4, R4, R47.reuse, RZ ;  /* 0x0000002f04049224 */ /* 0x080fe400078e02ff */
[----:B------:R-:W-:-:S03]  /*3ed0*/  IMAD R47, R61, R47, RZ ;  /* 0x0000002f3d2f7224 */ /* 0x000fc600078e02ff */
[----:B------:R-:W-:Y:S02]  /*3ee0*/  @!P1 LOP3.LUT R5, R4, 0xfffffffc, RZ, 0xc0, !PT ;  /* 0xfffffffc04059812 */ /* 0x000fe400078ec0ff */
[----:B------:R-:W-:Y:S02]  /*3ef0*/  LOP3.LUT R47, R47, 0xfffffffc, RZ, 0xc0, !PT ;  /* 0xfffffffc2f2f7812 */ /* 0x000fe400078ec0ff */
[----:B------:R-:W-:-:S04]  /*3f00*/  @!P1 IADD3 R4, P2, PT, R5, R24, RZ ;  /* 0x0000001805049210 */ /* 0x000fc80007f5e0ff */
[----:B------:R-:W-:Y:S02]  /*3f10*/  @!P1 IADD3.X R5, PT, PT, RZ, R25, RZ, P2, !PT ;  /* 0x00000019ff059210 */ /* 0x000fe400017fe4ff */
[----:B------:R-:W-:-:S03]  /*3f20*/  IADD3 R24, P2, PT, R47, R24, RZ ;  /* 0x000000182f187210 */ /* 0x000fc60007f5e0ff */
[----:B------:R-:W2:Y:S02]  /*3f30*/  @!P1 LDG.E R4, desc[UR36][R4.64] ;  /* 0x0000002404049981 */ /* 0x000ea4000c1e1900 */
        /* <DEDUP_REMOVED lines=8> */
[C---:B---3--:R-:W-:Y:S02]  /*3fc0*/  PRMT R57, R24.reuse, 0x7770, RZ ;  /* 0x0000777018397816 */ /* 0x048fe400000000ff */
[C---:B------:R-:W-:Y:S02]  /*3fd0*/  PRMT R58, R24.reuse, 0x7771, RZ ;  /* 0x00007771183a7816 */ /* 0x040fe400000000ff */
[----:B------:R-:W-:Y:S02]  /*3fe0*/  PRMT R59, R24, 0x7772, RZ ;  /* 0x00007772183b7816 */ /* 0x000fe400000000ff */
[----:B------:R-:W-:Y:S02]  /*3ff0*/  @!P1 PRMT R47, R4, 0x7770, RZ ;  /* 0x00007770042f9816 */ /* 0x000fe400000000ff */
[----:B------:R-:W-:Y:S02]  /*4000*/  PRMT R24, R24, 0x7773, RZ ;  /* 0x0000777318187816 */ /* 0x000fe400000000ff */
[----:B------:R-:W-:-:S02]  /*4010*/  @!P1 PRMT R54, R47, 0x7610, R54 ;  /* 0x000076102f369816 */ /* 0x000fc40000000036 */
[----:B------:R-:W-:-:S07]  /*4020*/  PRMT R60, R24, 0x7610, R60 ;  /* 0x00007610183c7816 */ /* 0x000fce000000003c */
.L_x_2849:
[----:B------:R-:W-:Y:S05]  /*4030*/  BSYNC.RECONVERGENT B0 ;  /* 0x0000000000007941 */ /* 0x000fea0003800200 */
.L_x_2848:
[----:B------:R-:W-:Y:S04]  /*4040*/  BSSY.RECONVERGENT B0, `(.L_x_2850) ;  /* 0x000005b000007945 */ /* 0x000fe80003800200 */
[----:B------:R-:W-:Y:S05]  /*4050*/  @P0 BRA `(.L_x_2851) ;  /* 0x0000000400640947 */ /* 0x000fea0003800000 */
        /* <DEDUP_REMOVED lines=11> */
[----:B------:R-:W-:Y:S02]  /*4110*/  SHF.R.S32.HI R4, RZ, 0x1f, R5 ;  /* 0x0000001fff047819 */ /* 0x000fe40000011405 */
[----:B------:R-:W-:-:S02]  /*4120*/  LOP3.LUT R34, R34, R9, RZ, 0x3c, !PT ;  /* 0x0000000922227212 */ /* 0x000fc400078e3cff */
[----:B------:R-:W-:Y:S02]  /*4130*/  LOP3.LUT R35, R35, R8, RZ, 0x3c, !PT ;  /* 0x0000000823237212 */ /* 0x000fe400078e3cff */
        /* <DEDUP_REMOVED lines=75> */
.L_x_2851:
[----:B------:R-:W-:Y:S05]  /*45f0*/  BSYNC.RECONVERGENT B0 ;  /* 0x0000000000007941 */ /* 0x000fea0003800200 */
.L_x_2850:
        /* <DEDUP_REMOVED lines=17> */
.L_x_2843:
        /* <DEDUP_REMOVED lines=39> */
[----:B------:R-:W2:Y:S01]  /*4980*/  @!P0 LDG.E R60, desc[UR36][R18.64] ;  /* 0x00000024123c8981 */ /* 0x000ea2000c1e1900 */
        /* <DEDUP_REMOVED lines=32> */
[----:B------:R-:W-:Y:S01]  /*4b90*/  VIADD R47, R36, 0x1 ;  /* 0x00000001242f7836 */ /* 0x000fe20000000000 */
[C---:B--2---:R-:W-:Y:S02]  /*4ba0*/  @!P0 PRMT R49, R60.reuse, 0x7770, RZ ;  /* 0x000077703c318816 */ /* 0x044fe400000000ff */
[C---:B------:R-:W-:Y:S02]  /*4bb0*/  @!P0 PRMT R50, R60.reuse, 0x7771, RZ ;  /* 0x000077713c328816 */ /* 0x040fe400000000ff */
[C---:B------:R-:W-:Y:S02]  /*4bc0*/  @!P0 PRMT R59, R60.reuse, 0x7772, RZ ;  /* 0x000077723c3b8816 */ /* 0x040fe400000000ff */
[----:B------:R-:W-:-:S07]  /*4bd0*/  @!P0 PRMT R60, R60, 0x7773, RZ ;  /* 0x000077733c3c8816 */ /* 0x000fce00000000ff */
.L_x_2859:
[----:B0-----:R-:W0:Y:S01]  /*4be0*/  LDCU UR4, c[0x0][0x39c] ;  /* 0x00007380ff0477ac */ /* 0x001e220008000800 */
        /* <DEDUP_REMOVED lines=312> */
.L_x_2855:
[----:B------:R-:W-:-:S04]  /*5f70*/  LOP3.LUT R37, R44, 0xfffffffc, RZ, 0xc0, !PT ;  /* 0xfffffffc2c257812 */ /* 0x000fc800078ec0ff */
[----:B------:R-:W-:-:S05]  /*5f80*/  IADD3 R36, P1, PT, R37, R18, RZ ;  /* 0x0000001225247210 */ /* 0x000fca0007f3e0ff */
[----:B------:R-:W-:-:S05]  /*5f90*/  IMAD.X R37, RZ, RZ, R19, P1 ;  /* 0x000000ffff257224 */ /* 0x000fca00008e0613 */
[----:B------:R-:W2:Y:S01]  /*5fa0*/  LDG.E R36, desc[UR36][R36.64] ;  /* 0x0000002424247981 */ /* 0x000ea2000c1e1900 */
[----:B------:R-:W-:Y:S02]  /*5fb0*/  HFMA2 R44, -RZ, RZ, 0, 0 ;  /* 0x00000000ff2c7431 */ /* 0x000fe400000001ff */
[----:B------:R-:W-:-:S04]  /*5fc0*/  VIADD R45, R3, UR4 ;  /* 0x00000004032d7c36 */ /* 0x000fc80008000000 */
[----:B------:R-:W-:-:S05]  /*5fd0*/  IMAD.HI.U32 R38, R45, UR22, R44 ;  /* 0x000000162d267c27 */ /* 0x000fca000f8e002c */
[----:B------:R-:W-:-:S05]  /*5fe0*/  SHF.R.U32.HI R38, RZ, UR23, R38 ;  /* 0x00000017ff267c19 */ /* 0x000fca0008011626 */
[----:B------:R-:W-:-:S04]  /*5ff0*/  IMAD.MOV R39, RZ, RZ, -R38 ;  /* 0x000000ffff277224 */ /* 0x000fc800078e0a26 */
[----:B------:R-:W-:-:S04]  /*6000*/  IMAD R46, R39, UR21, R45 ;  /* 0x00000015272e7c24 */ /* 0x000fc8000f8e022d */
[----:B------:R-:W-:Y:S01]  /*6010*/  IMAD R46, R46, UR5, RZ ;  /* 0x000000052e2e7c24 */ /* 0x000fe2000f8e02ff */
[C---:B--2---:R-:W-:Y:S02]  /*6020*/  PRMT R51, R36.reuse, 0x7770, RZ ;  /* 0x0000777024337816 */ /* 0x044fe400000000ff */
[C---:B------:R-:W-:Y:S02]  /*6030*/  PRMT R52, R36.reuse, 0x7771, RZ ;  /* 0x0000777124347816 */ /* 0x040fe400000000ff */
[C---:B------:R-:W-:Y:S02]  /*6040*/  PRMT R53, R36.reuse, 0x7772, RZ ;  /* 0x0000777224357816 */ /* 0x040fe400000000ff */
[----:B------:R-:W-:Y:S01]  /*6050*/  PRMT R54, R36, 0x7773, RZ ;  /* 0x0000777324367816 */ /* 0x000fe200000000ff */
        /* <DEDUP_REMOVED lines=230> */
.L_x_2856:
[----:B------:R-:W-:-:S04]  /*6ec0*/  LOP3.LUT R37, R46, 0xfffffffc, RZ, 0xc0, !PT ;  /* 0xfffffffc2e257812 */ /* 0x000fc800078ec0ff */
[----:B------:R-:W-:-:S05]  /*6ed0*/  IADD3 R36, P1, PT, R37, R18, RZ ;  /* 0x0000001225247210 */ /* 0x000fca0007f3e0ff */
[----:B------:R-:W-:-:S05]  /*6ee0*/  IMAD.X R37, RZ, RZ, R19, P1 ;  /* 0x000000ffff257224 */ /* 0x000fca00008e0613 */
        /* <DEDUP_REMOVED lines=242> */
.L_x_2857:
[----:B------:R-:W-:-:S04]  /*7e10*/  LOP3.LUT R37, R46, 0xfffffffc, RZ, 0xc0, !PT ;  /* 0xfffffffc2e257812 */ /* 0x000fc800078ec0ff */
[----:B------:R-:W-:-:S05]  /*7e20*/  IADD3 R36, P1, PT, R37, R18, RZ ;  /* 0x0000001225247210 */ /* 0x000fca0007f3e0ff */
[----:B------:R-:W-:-:S05]  /*7e30*/  IMAD.X R37, RZ, RZ, R19, P1 ;  /* 0x000000ffff257224 */ /* 0x000fca00008e0613 */
[----:B------:R1:W2:Y:S01]  /*7e40*/  LDG.E R36, desc[UR36][R36.64] ;  /* 0x0000002424247981 */ /* 0x0002a2000c1e1900 */
[----:B------:R-:W-:Y:S02]  /*7e50*/  HFMA2 R44, -RZ, RZ, 0, 0 ;  /* 0x00000000ff2c7431 */ /* 0x000fe400000001ff */
        /* <DEDUP_REMOVED lines=234> */
[----:B------:R-:W-:Y:S02]  /*8d00*/  IMAD R61, R38, UR6, R61 ;  /* 0x00000006263d7c24 */ /* 0x000fe4000f8e023d */
[----:B------:R-:W-:Y:S02]  /*8d10*/  @P1 IMAD.MOV R38, RZ, RZ, -R36 ;  /* 0x000000ffff261224 */ /* 0x000fe400078e0a24 */
[----:B------:R-:W-:Y:S02]  /*8d20*/  IMAD R44, R61, UR31, R44 ;  /* 0x0000001f3d2c7c24 */ /* 0x000fe4000f8e022c */
[----:B0-----:R-:W-:-:S04]  /*8d30*/  @P1 IMAD R69, R69, R38, R39 ;  /* 0x0000002645451224 */ /* 0x001fc800078e0227 */
[----:B--2---:R-:W-:-:S07]  /*8d40*/  @P1 IMAD R44, R69, R67, R44 ;  /* 0x00000043452c1224 */ /* 0x004fce00078e022c */
.L_x_2858:
[----:B------:R-:W-:-:S04]  /*8d50*/  LOP3.LUT R37, R44, 0xfffffffc, RZ, 0xc0, !PT ;  /* 0xfffffffc2c257812 */ /* 0x000fc800078ec0ff */
[----:B------:R-:W-:-:S04]  /*8d60*/  IADD3 R36, P1, PT, R37, R18, RZ ;  /* 0x0000001225247210 */ /* 0x000fc80007f3e0ff */
[----:B------:R-:W-:-:S05]  /*8d70*/  IADD3.X R37, PT, PT, RZ, R19, RZ, P1, !PT ;  /* 0x00000013ff257210 */ /* 0x000fca0000ffe4ff */
[----:B------:R-:W2:Y:S02]  /*8d80*/  LDG.E R36, desc[UR36][R36.64] ;  /* 0x0000002424247981 */ /* 0x000ea4000c1e1900 */
[C---:B--2---:R-:W-:Y:S02]  /*8d90*/  PRMT R62, R36.reuse, 0x7770, RZ ;  /* 0x00007770243e7816 */ /* 0x044fe400000000ff */
[C---:B------:R-:W-:Y:S02]  /*8da0*/  PRMT R61, R36.reuse, 0x7771, RZ ;  /* 0x00007771243d7816 */ /* 0x040fe400000000ff */
[C---:B------:R-:W-:Y:S02]  /*8db0*/  PRMT R39, R36.reuse, 0x7772, RZ ;  /* 0x0000777224277816 */ /* 0x040fe400000000ff */
[----:B------:R-:W-:-:S07]  /*8dc0*/  PRMT R38, R36, 0x7773, RZ ;  /* 0x0000777324267816 */ /* 0x000fce00000000ff */
.L_x_2854:
[----:B------:R-:W1:Y:S01]  /*8dd0*/  LDCU UR5, c[0x0][0x394] ;  /* 0x00007280ff0577ac */ /* 0x000e620008000800 */
[----:B------:R-:W-:Y:S01]  /*8de0*/  IMAD.U32 R46, RZ, RZ, UR4 ;  /* 0x00000004ff2e7e24 */ /* 0x000fe2000f8e00ff */
[----:B------:R-:W-:Y:S02]  /*8df0*/  LOP3.LUT R66, R51, 0xffff, RZ, 0xc0, !PT ;  /* 0x0000ffff33427812 */ /* 0x000fe400078ec0ff */
[----:B------:R-:W-:Y:S01]  /*8e00*/  LOP3.LUT R67, R52, 0xffff, RZ, 0xc0, !PT ;  /* 0x0000ffff34437812 */ /* 0x000fe200078ec0ff */
[----:B------:R-:W-:Y:S01]  /*8e10*/  IMAD R3, R46, 0x4, R3 ;  /* 0x000000042e037824 */ /* 0x000fe200078e0203 */
[----:B------:R-:W-:Y:S02]  /*8e20*/  LOP3.LUT R36, R53, 0xffff, RZ, 0xc0, !PT ;  /* 0x0000ffff35247812 */ /* 0x000fe400078ec0ff */
[----:B------:R-:W-:Y:S01]  /*8e30*/  PRMT R66, R66, 0x8880, RZ ;  /* 0x0000888042427816 */ /* 0x000fe200000000ff */
[----:B------:R-:W-:Y:S01]  /*8e40*/  IMAD R37, R46, 0x3, R3 ;  /* 0x000000032e257824 */ /* 0x000fe200078e0203 */
[----:B------:R-:W-:-:S02]  /*8e50*/  PRMT R67, R67, 0x8880, RZ ;  /* 0x0000888043437816 */ /* 0x000fc400000000ff */
[----:B------:R-:W-:Y:S02]  /*8e60*/  PRMT R36, R36, 0x8880, RZ ;  /* 0x0000888024247816 */ /* 0x000fe400000000ff */
[----:B------:R-:W-:Y:S02]  /*8e70*/  LOP3.LUT R21, R21, R66, RZ, 0x3c, !PT ;  /* 0x0000004215157212 */ /* 0x000fe400078e3cff */
[----:B------:R-:W-:Y:S02]  /*8e80*/  SHF.R.S32.HI R66, RZ, 0x1f, R66 ;  /* 0x0000001fff427819 */ /* 0x000fe40000011442 */
[----:B-1----:R-:W-:Y:S02]  /*8e90*/  MOV R44, UR5 ;  /* 0x00000005002c7c02 */ /* 0x002fe40008000f00 */
[----:B------:R-:W-:Y:S02]  /*8ea0*/  LOP3.LUT R20, R20, R67, RZ, 0x3c, !PT ;  /* 0x0000004314147212 */ /* 0x000fe400078e3cff */
[----:B------:R-:W-:-:S02]  /*8eb0*/  ISETP.GE.U32.AND P1, PT, R37, R44, PT ;  /* 0x0000002c2500720c */ /* 0x000fc40003f26070 */
[----:B------:R-:W-:Y:S02]  /*8ec0*/  LOP3.LUT R37, R54, 0xffff, RZ, 0xc0, !PT ;  /* 0x0000ffff36257812 */ /* 0x000fe400078ec0ff */
[----:B------:R-:W-:Y:S02]  /*8ed0*/  SHF.R.S32.HI R67, RZ, 0x1f, R67 ;  /* 0x0000001fff437819 */ /* 0x000fe40000011443 */
[----:B------:R-:W-:Y:S02]  /*8ee0*/  PRMT R37, R37, 0x8880, RZ ;  /* 0x0000888025257816 */ /* 0x000fe400000000ff */
[----:B------:R-:W-:Y:S02]  /*8ef0*/  LOP3.LUT R16, R16, R36, RZ, 0x3c, !PT ;  /* 0x0000002410107212 */ /* 0x000fe400078e3cff */
[----:B------:R-:W-:Y:S02]  /*8f00*/  SHF.R.S32.HI R36, RZ, 0x1f, R36 ;  /* 0x0000001fff247819 */ /* 0x000fe40000011424 */
[----:B------:R-:W-:-:S02]  /*8f10*/  LOP3.LUT R15, R15, R37, RZ, 0x3c, !PT ;  /* 0x000000250f0f7212 */ /* 0x000fc400078e3cff */
[----:B------:R-:W-:Y:S02]  /*8f20*/  SHF.R.S32.HI R37, RZ, 0x1f, R37 ;  /* 0x0000001fff257819 */ /* 0x000fe40000011425 */
[----:B------:R-:W-:Y:S02]  /*8f30*/  LOP3.LUT R43, R43, R66, RZ, 0x3c, !PT ;  /* 0x000000422b2b7212 */ /* 0x000fe400078e3cff */
[----:B------:R-:W-:Y:S02]  /*8f40*/  LOP3.LUT R42, R42, R67, RZ, 0x3c, !PT ;  /* 0x000000432a2a7212 */ /* 0x000fe400078e3cff */
[----:B------:R-:W-:Y:S02]  /*8f50*/  LOP3.LUT R66, R55, 0xffff, RZ, 0xc0, !PT ;  /* 0x0000ffff37427812 */ /* 0x000fe400078ec0ff */
[----:B------:R-:W-:Y:S02]  /*8f60*/  LOP3.LUT R41, R41, R36, RZ, 0x3c, !PT ;  /* 0x0000002429297212 */ /* 0x000fe400078e3cff */
[----:B------:R-:W-:-:S02]  /*8f70*/  LOP3.LUT R67, R56, 0xffff, RZ, 0xc0, !PT ;  /* 0x0000ffff38437812 */ /* 0x000fc400078ec0ff */
[----:B------:R-:W-:Y:S02]  /*8f80*/  LOP3.LUT R40, R40, R37, RZ, 0x3c, !PT ;  /* 0x0000002528287212 */ /* 0x000fe400078e3cff */
[----:B------:R-:W-:Y:S02]  /*8f90*/  LOP3.LUT R36, R57, 0xffff, RZ, 0xc0, !PT ;  /* 0x0000ffff39247812 */ /* 0x000fe400078ec0ff */
[----:B------:R-:W-:Y:S02]  /*8fa0*/  LOP3.LUT R37, R58, 0xffff, RZ, 0xc0, !PT ;  /* 0x0000ffff3a257812 */ /* 0x000fe400078ec0ff */
[----:B------:R-:W-:Y:S02]  /*8fb0*/  PRMT R66, R66, 0x8880, RZ ;  /* 0x0000888042427816 */ /* 0x000fe400000000ff */
[----:B------:R-:W-:Y:S02]  /*8fc0*/  PRMT R67, R67, 0x8880, RZ ;  /* 0x0000888043437816 */ /* 0x000fe400000000ff */
[----:B------:R-:W-:-:S02]  /*8fd0*/  PRMT R36, R36, 0x8880, RZ ;  /* 0x0000888024247816 */ /* 0x000fc400000000ff */
[----:B------:R-:W-:Y:S02]  /*8fe0*/  PRMT R37, R37, 0x8880, RZ ;  /* 0x0000888025257816 */ /* 0x000fe400000000ff */
        /* <DEDUP_REMOVED lines=30> */
[----:B------:R-:W-:Y:S02]  /*91d0*/  LOP3.LUT R67, R62, 0xffff, RZ, 0xc0, !PT ;  /* 0x0000ffff3e437812 */ /* 0x000fe400078ec0ff */
[----:B------:R-:W-:Y:S02]  /*91e0*/  LOP3.LUT R36, R39, 0xffff, RZ, 0xc0, !PT ;  /* 0x0000ffff27247812 */ /* 0x000fe400078ec0ff */
        /* <DEDUP_REMOVED lines=21> */
.L_x_2853:
[----:B0-----:R-:W-:Y:S05]  /*9340*/  BSYNC.RECONVERGENT B0 ;  /* 0x0000000000007941 */ /* 0x001fea0003800200 */
.L_x_2852:
[----:B------:R-:W-:Y:S01]  /*9350*/  ISETP.GE.U32.AND P0, PT, R3, R44, PT ;  /* 0x0000002c0300720c */ /* 0x000fe20003f06070 */
[----:B------:R-:W-:Y:S01]  /*9360*/  BSSY.RECONVERGENT B0, `(.L_x_2860) ;  /* 0x0000486000007945 */ /* 0x000fe20003800200 */
[----:B------:R-:W-:Y:S02]  /*9370*/  PRMT R60, R39, 0x7610, R60 ;  /* 0x00007610273c7816 */ /* 0x000fe4000000003c */
[----:B------:R-:W-:-:S09]  /*9380*/  PRMT R59, R38, 0x7610, R59 ;  /* 0x00007610263b7816 */ /* 0x000fd2000000003b */
[----:B------:R-:W-:Y:S05]  /*9390*/  @P0 BRA `(.L_x_2861) ;  /* 0x0000004800080947 */ /* 0x000fea0003800000 */
[----:B------:R-:W0:Y:S01]  /*93a0*/  LDC R18, c[0x0][0x3d0] ;  /* 0x0000f400ff127b82 */ /* 0x000e220000000800 */
[----:B------:R-:W-:Y:S02]  /*93b0*/  CS2R R38, SRZ ;  /* 0x0000000000267805 */ /* 0x000fe4000001ff00 */
[C---:B0-----:R-:W-:Y:S01]  /*93c0*/  ISETP.NE.AND P0, PT, R18.reuse, RZ, PT ;  /* 0x000000ff1200720c */ /* 0x041fe20003f05270 */
[----:B------:R-:W-:-:S05]  /*93d0*/  VIADD R50, R18, 0xffffffff ;  /* 0xffffffff12327836 */ /* 0x000fca0000000000 */
        /* <DEDUP_REMOVED lines=273> */
[----:B------:R-:W-:-:S05]  /*a4f0*/  SHF.R.U32.HI R18, RZ, UR5, R18 ;  /* 0x00000005ff127c19 */ /* 0x000fca0008011612 */
[----:B------:R-:W-:-:S04]  /*a500*/  IMAD.MOV R18, RZ, RZ, -R18 ;  /* 0x000000ffff127224 */ /* 0x000fc800078e0a12 */
[----:B-1----:R-:W-:-:S04]  /*a510*/  IMAD R19, R18, UR6, R19 ;  /* 0x0000000612137c24 */ /* 0x002fc8000f8e0213 */
[----:B--2---:R-:W-:-:S07]  /*a520*/  IMAD R38, R19, UR7, R38 ;  /* 0x0000000713267c24 */ /* 0x004fce000f8e0226 */
.L_x_2863:
[----:B------:R-:W-:Y:S02]  /*a530*/  SHF.R.U32.HI R38, RZ, 0x2, R38 ;  /* 0x00000002ff267819 */ /* 0x000fe40000011626 */
[----:B------:R-:W-:-:S07]  /*a540*/  MOV R39, RZ ;  /* 0x000000ff00277202 */ /* 0x000fce0000000f00 */
.L_x_2862:
[----:B------:R-:W0:Y:S02]  /*a550*/  LDCU.64 UR4, c[0x0][0x760] ;  /* 0x0000ec00ff0477ac */ /* 0x000e240008000a00 */
[----:B0-----:R-:W-:-:S05]  /*a560*/  IADD3 R48, P1, PT, R48, UR4, RZ ;  /* 0x0000000430307c10 */ /* 0x001fca000ff3e0ff */
[----:B------:R-:W-:Y:S01]  /*a570*/  IMAD.X R47, RZ, RZ, UR5, P1 ;  /* 0x00000005ff2f7e24 */ /* 0x000fe200088e06ff */
[----:B------:R-:W-:-:S04]  /*a580*/  LEA R18, P1, R38, R48, 0x2 ;  /* 0x0000003026127211 */ /* 0x000fc800078210ff */
[----:B------:R-:W-:-:S05]  /*a590*/  LEA.HI.X R19, R38, R47, R39, 0x2, P1 ;  /* 0x0000002f26137211 */ /* 0x000fca00008f1427 */
        /* <DEDUP_REMOVED lines=283> */
.L_x_2865:
[----:B------:R-:W-:Y:S01]  /*b750*/  SHF.R.U32.HI R38, RZ, 0x2, R55 ;  /* 0x00000002ff267819 */ /* 0x000fe20000011637 */
[----:B------:R-:W-:-:S07]  /*b760*/  IMAD.MOV.U32 R39, RZ, RZ, RZ ;  /* 0x000000ffff277224 */ /* 0x000fce00078e00ff */
.L_x_2864:
[----:B------:R-:W-:-:S04]  /*b770*/  LEA R18, P1, R38, R48, 0x2 ;  /* 0x0000003026127211 */ /* 0x000fc800078210ff */
[----:B------:R-:W-:-:S05]  /*b780*/  LEA.HI.X R19, R38, R47, R39, 0x2, P1 ;  /* 0x0000002f26137211 */ /* 0x000fca00008f1427 */
        /* <DEDUP_REMOVED lines=283> */
.L_x_2867:
[----:B------:R-:W-:Y:S02]  /*c940*/  SHF.R.U32.HI R38, RZ, 0x2, R45 ;  /* 0x00000002ff267819 */ /* 0x000fe4000001162d */
[----:B------:R-:W-:-:S07]  /*c950*/  MOV R39, RZ ;  /* 0x000000ff00277202 */ /* 0x000fce0000000f00 */
.L_x_2866:
        /* <DEDUP_REMOVED lines=285> */
.L_x_2869:
[----:B------:R-:W-:Y:S01]  /*db30*/  SHF.R.U32.HI R38, RZ, 0x2, R38 ;  /* 0x00000002ff267819 */ /* 0x000fe20000011626 */
[----:B------:R-:W-:-:S07]  /*db40*/  IMAD.MOV.U32 R39, RZ, RZ, RZ ;  /* 0x000000ffff277224 */ /* 0x000fce00078e00ff */
.L_x_2868:
[----:B------:R-:W-:-:S04]  /*db50*/  LEA R48, P0, R38, R48, 0x2 ;  /* 0x0000003026307211 */ /* 0x000fc800078010ff */
[----:B------:R-:W-:-:S05]  /*db60*/  LEA.HI.X R49, R38, R47, R39, 0x2, P0 ;  /* 0x0000002f26317211 */ /* 0x000fca00000f1427 */
[----:B------:R-:W2:Y:S02]  /*db70*/  LDG.E R48, desc[UR36][R48.64] ;  /* 0x0000002430307981 */ /* 0x000ea4000c1e1900 */
[C---:B--2---:R-:W-:Y:S02]  /*db80*/  PRMT R62, R48.reuse, 0x7770, RZ ;  /* 0x00007770303e7816 */ /* 0x044fe400000000ff */
[C---:B------:R-:W-:Y:S02]  /*db90*/  PRMT R61, R48.reuse, 0x7771, RZ ;  /* 0x00007771303d7816 */ /* 0x040fe400000000ff */
[C---:B------:R-:W-:Y:S02]  /*dba0*/  PRMT R60, R48.reuse, 0x7772, RZ ;  /* 0x00007772303c7816 */ /* 0x040fe400000000ff */
[----:B------:R-:W-:-:S07]  /*dbb0*/  PRMT R59, R48, 0x7773, RZ ;  /* 0x00007773303b7816 */ /* 0x000fce00000000ff */
.L_x_2861:
[----:B------:R-:W-:Y:S05]  /*dbc0*/  BSYNC.RECONVERGENT B0 ;  /* 0x0000000000007941 */ /* 0x000fea0003800200 */
.L_x_2860:
        /* <DEDUP_REMOVED lines=83> */
[----:B------:R-:W-:-:S02]  /*e100*/  SHF.R.S32.HI R3, RZ, 0x1f, R36 ;  /* 0x0000001fff037819 */ /* 0x000fc40000011424 */
[----:B------:R-:W-:Y:S02]  /*e110*/  LOP3.LUT R0, R0, R37, RZ, 0x3c, !PT ;  /* 0x0000002500007212 */ /* 0x000fe400078e3cff */
[----:B------:R-:W-:Y:S02]  /*e120*/  SHF.R.S32.HI R36, RZ, 0x1f, R19 ;  /* 0x0000001fff247819 */ /* 0x000fe40000011413 */
[----:B------:R-:W-:Y:S02]  /*e130*/  SHF.R.S32.HI R37, RZ, 0x1f, R37 ;  /* 0x0000001fff257819 */ /* 0x000fe40000011425 */
[----:B------:R-:W-:Y:S02]  /*e140*/  LOP3.LUT R4, R4, R19, RZ, 0x3c, !PT ;  /* 0x0000001304047212 */ /* 0x000fe400078e3cff */
[----:B------:R-:W-:Y:S02]  /*e150*/  LOP3.LUT R27, R27, R18, RZ, 0x3c, !PT ;  /* 0x000000121b1b7212 */ /* 0x000fe400078e3cff */
[----:B------:R-:W-:-:S02]  /*e160*/  LOP3.LUT R26, R26, R3, RZ, 0x3c, !PT ;  /* 0x000000031a1a7212 */ /* 0x000fc400078e3cff */
[----:B------:R-:W-:Y:S02]  /*e170*/  LOP3.LUT R25, R25, R36, RZ, 0x3c, !PT ;  /* 0x0000002419197212 */ /* 0x000fe400078e3cff */
[----:B------:R-:W-:-:S07]  /*e180*/  LOP3.LUT R24, R24, R37, RZ, 0x3c, !PT ;  /* 0x0000002518187212 */ /* 0x000fce00078e3cff */
.L_x_2871:
[----:B------:R-:W-:Y:S05]  /*e190*/  BSYNC.RECONVERGENT B0 ;  /* 0x0000000000007941 */ /* 0x000fea0003800200 */
.L_x_2870:
        /* <DEDUP_REMOVED lines=16> */
.L_x_2822:
[----:B------:R-:W-:Y:S05]  /*e2a0*/  BSYNC.RECONVERGENT B6 ;  /* 0x0000000000067941 */ /* 0x000fea0003800200 */
.L_x_2821:
        /* <DEDUP_REMOVED lines=9> */
[----:B------:R-:W-:Y:S01]  /*e340*/  MOV R15, R3 ;  /* 0x00000003000f7202 */ /* 0x000fe20000000f00 */
[----:B------:R-:W-:Y:S02]  /*e350*/  VIADD R5, R4, 0x10 ;  /* 0x0000001004057836 */ /* 0x000fe40000000000 */
[----:B------:R-:W2:Y:S01]  /*e360*/  LDC R20, c[0x0][0x364] ;  /* 0x0000d900ff147b82 */ /* 0x000ea20000000800 */
[----:B-1----:R-:W-:-:S02]  /*e370*/  IMAD R4, R2, R10, R17 ;  /* 0x0000000a02047224 */ /* 0x002fc400078e0211 */
[----:B0-----:R-:W-:Y:S01]  /*e380*/  LEA R9, R8, R5, 0x18 ;  /* 0x0000000508097211 */ /* 0x001fe200078ec0ff */
[----:B------:R-:W-:Y:S01]  /*e390*/  IMAD.MOV.U32 R5, RZ, RZ, R19 ;  /* 0x000000ffff057224 */ /* 0x000fe200078e0013 */
[----:B--2---:R-:W-:Y:S02]  /*e3a0*/  ISETP.GE.U32.AND P0, PT, R20, 0x2, PT ;  /* 0x000000021400780c */ /* 0x004fe40003f06070 */
[----:B------:R-:W-:Y:S01]  /*e3b0*/  LEA R21, R4, R9, 0x5 ;  /* 0x0000000904157211 */ /* 0x000fe200078e28ff */
[----:B------:R-:W-:-:S04]  /*e3c0*/  IMAD.MOV.U32 R4, RZ, RZ, R18 ;  /* 0x000000ffff047224 */ /* 0x000fc800078e0012 */
[----:B------:R0:W-:Y:S04]  /*e3d0*/  STS.128 [R21+0x10], R12 ;  /* 0x0000100c15007388 */ /* 0x0001e80000000c00 */
[----:B------:R0:W-:Y:S02]  /*e3e0*/  STS.128 [R21], R4 ;  /* 0x0000000415007388 */ /* 0x0001e40000000c00 */
[----:B------:R-:W-:Y:S05]  /*e3f0*/  @!P0 BRA `(.L_x_2872) ;  /* 0x0000000000848947 */ /* 0x000fea0003800000 */
[----:B0-----:R-:W-:-:S07]  /*e400*/  IMAD.MOV.U32 R4, RZ, RZ, R20 ;  /* 0x000000ffff047224 */ /* 0x001fce00078e0014 */
.L_x_2875:
        /* <DEDUP_REMOVED lines=22> */
[----:B------:R-:W-:Y:S01]  /*e570*/  LOP3.LUT R6, R14, R6, RZ, 0x3c, !PT ;  /* 0x000000060e067212 */ /* 0x000fe200078e3cff */
[----:B------:R-:W-:Y:S01]  /*e580*/  IMAD.MOV.U32 R14, RZ, RZ, R0 ;  /* 0x000000ffff0e7224 */ /* 0x000fe200078e0000 */
[----:B------:R-:W-:Y:S02]  /*e590*/  LOP3.LUT R7, R15, R7, RZ, 0x3c, !PT ;  /* 0x000000070f077212 */ /* 0x000fe400078e3cff */
[----:B------:R-:W-:Y:S02]  /*e5a0*/  MOV R12, R16 ;  /* 0x00000010000c7202 */ /* 0x000fe40000000f00 */
[----:B------:R-:W-:Y:S01]  /*e5b0*/  MOV R15, R3 ;  /* 0x00000003000f7202 */ /* 0x000fe20000000f00 */
[----:B------:R0:W-:Y:S04]  /*e5c0*/  STS.128 [R21], R4 ;  /* 0x0000000415007388 */ /* 0x0001e80000000c00 */
[----:B------:R0:W-:Y:S02]  /*e5d0*/  STS.128 [R21+0x10], R12 ;  /* 0x0000100c15007388 */ /* 0x0001e40000000c00 */
.L_x_2874:
[----:B------:R-:W-:Y:S05]  /*e5e0*/  BSYNC.RECONVERGENT B0 ;  /* 0x0000000000007941 */ /* 0x000fea0003800200 */
.L_x_2873:
[----:B0-----:R-:W-:Y:S01]  /*e5f0*/  IMAD.MOV.U32 R4, RZ, RZ, R29 ;  /* 0x000000ffff047224 */ /* 0x001fe200078e001d */
[----:B------:R-:W-:Y:S06]  /*e600*/  @P1 BRA `(.L_x_2875) ;  /* 0xfffffffc00801947 */ /* 0x000fec000383ffff */
.L_x_2872:
        /* <DEDUP_REMOVED lines=11> */
[----:B------:R-:W-:Y:S01]  /*e6c0*/  IMAD.MOV.U32 R5, RZ, RZ, R19 ;  /* 0x000000ffff057224 */ /* 0x000fe200078e0013 */
[----:B------:R-:W-:Y:S01]  /*e6d0*/  MOV R13, R11 ;  /* 0x0000000b000d7202 */ /* 0x000fe20000000f00 */
[----:B------:R-:W-:Y:S01]  /*e6e0*/  IMAD.MOV.U32 R12, RZ, RZ, R16 ;  /* 0x000000ffff0c7224 */ /* 0x000fe200078e0010 */
[----:B------:R-:W-:Y:S01]  /*e6f0*/  ISETP.GE.U32.AND P0, PT, R10, 0x40, PT ;  /* 0x000000400a00780c */ /* 0x000fe20003f06070 */
[----:B------:R-:W-:Y:S02]  /*e700*/  IMAD.MOV.U32 R14, RZ, RZ, R0 ;  /* 0x000000ffff0e7224 */ /* 0x000fe400078e0000 */
[----:B------:R-:W-:-:S02]  /*e710*/  HFMA2 R8, -RZ, RZ, 0, 1.9073486328125e-06 ;  /* 0x00000020ff087431 */ /* 0x000fc400000001ff */
[----:B------:R-:W-:Y:S01]  /*e720*/  IMAD.MOV.U32 R15, RZ, RZ, R3 ;  /* 0x000000ffff0f7224 */ /* 0x000fe200078e0003 */
[----:B-1----:R-:W-:-:S06]  /*e730*/  ULEA UR4, UR5, UR4, 0x18 ;  /* 0x0000000405047291 */ /* 0x002fcc000f8ec0ff */
[----:B------:R-:W-:Y:S02]  /*e740*/  LEA R9, R4, UR4, 0x5 ;  /* 0x0000000404097c11 */ /* 0x000fe4000f8e28ff */
[----:B------:R-:W-:-:S03]  /*e750*/  MOV R4, R18 ;  /* 0x0000001200047202 */ /* 0x000fc60000000f00 */
[----:B------:R1:W-:Y:S04]  /*e760*/  STS.128 [R9+0x10], R12 ;  /* 0x0000100c09007388 */ /* 0x0003e80000000c00 */
[----:B------:R1:W-:Y:S01]  /*e770*/  STS.128 [R9], R4 ;  /* 0x0000000409007388 */ /* 0x0003e20000000c00 */
[----:B------:R-:W-:Y:S05]  /*e780*/  @!P0 BRA `(.L_x_2877) ;  /* 0x0000000000808947 */ /* 0x000fea0003800000 */
[----:B-1----:R-:W-:-:S07]  /*e790*/  IMAD.MOV.U32 R4, RZ, RZ, R10 ;  /* 0x000000ffff047224 */ /* 0x002fce00078e000a */
.L_x_2880:
        /* <DEDUP_REMOVED lines=28> */
.L_x_2879:
[----:B------:R-:W-:Y:S05]  /*e960*/  BSYNC.RECONVERGENT B0 ;  /* 0x0000000000007941 */ /* 0x000fea0003800200 */
.L_x_2878:
[----:B0-----:R-:W-:Y:S01]  /*e970*/  IMAD.MOV.U32 R4, RZ, RZ, R20 ;  /* 0x000000ffff047224 */ /* 0x001fe200078e0014 */
[----:B------:R-:W-:Y:S06]  /*e980*/  @P1 BRA `(.L_x_2880) ;  /* 0xfffffffc00841947 */ /* 0x000fec000383ffff */
.L_x_2877:
[----:B------:R-:W-:Y:S01]  /*e990*/  ISETP.GE.U32.AND P0, PT, R8, 0x2, PT ;  /* 0x000000020800780c */ /* 0x000fe20003f06070 */
[----:B------:R-:W-:Y:S05]  /*e9a0*/  WARPSYNC.ALL ;  /* 0x0000000000007948 */ /* 0x000fea0003800000 */
[----:B------:R-:W-:Y:S07]  /*e9b0*/  BAR.SYNC.DEFER_BLOCKING 0x0 ;  /* 0x0000000000007b1d */ /* 0x000fee0000010000 */
[----:B------:R-:W-:Y:S05]  /*e9c0*/  @!P0 BRA `(.L_x_2876) ;  /* 0x0000000000508947 */ /* 0x000fea0003800000 */
[----:B01----:R-:W-:-:S07]  /*e9d0*/  IMAD.MOV.U32 R5, RZ, RZ, 0x1 ;  /* 0x00000001ff057424 */ /* 0x003fce00078e00ff */
.L_x_2881:
        /* <DEDUP_REMOVED lines=19> */
.L_x_2876:
        /* <DEDUP_REMOVED lines=282> */
.L_x_2882:
[----:B------:R-:W-:Y:S01]  /*fcb0*/  IMAD.MOV.U32 R26, RZ, RZ, RZ ;  /* 0x000000ffff1a7224 */ /* 0x000fe200078e00ff */
        /* <DEDUP_REMOVED lines=275> */
.L_x_2883:
        /* <DEDUP_REMOVED lines=276> */
.L_x_2884:
        /* <DEDUP_REMOVED lines=276> */
.L_x_2885:
[----:B-1----:R-:W0:Y:S01]  /*13070*/  LDC.64 R8, c[0x0][0x778] ;  /* 0x0001de00ff087b82 */ /* 0x002e220000000a00 */
[----:B------:R-:W1:Y:S02]  /*13080*/  LDCU UR6, c[0x0][0x3b0] ;  /* 0x00007600ff0677ac */ /* 0x000e640008000800 */
[----:B-1----:R-:W-:Y:S01]  /*13090*/  UISETP.NE.AND UP1, UPT, UR6, URZ, UPT ;  /* 0x000000ff0600728c */ /* 0x002fe2000bf25270 */
[----:B0-----:R-:W-:Y:S02]  /*130a0*/  IADD3 R4, P1, PT, R27, R8, RZ ;  /* 0x000000081b047210 */ /* 0x001fe40007f3e0ff */
[----:B------:R-:W-:-:S03]  /*130b0*/  ISETP.NE.U32.AND P0, PT, R8, RZ, PT ;  /* 0x000000ff0800720c */ /* 0x000fc60003f05070 */
[----:B------:R-:W-:Y:S01]  /*130c0*/  IMAD.X R5, RZ, RZ, R9, P1 ;  /* 0x000000ffff057224 */ /* 0x000fe200008e0609 */
[----:B------:R-:W-:-:S04]  /*130d0*/  ISETP.NE.AND.EX P0, PT, R9, RZ, PT, P0 ;  /* 0x000000ff0900720c */ /* 0x000fc80003f05300 */
        /* <DEDUP_REMOVED lines=286> */
.L_x_2887:
        /* <DEDUP_REMOVED lines=276> */
.L_x_2888:
[----:B------:R-:W-:Y:S01]  /*15400*/  MOV R23, RZ ;  /* 0x000000ff00177202 */ /* 0x000fe20000000f00 */
[----:B------:R-:W-:Y:S06]  /*15410*/  BRA.U !UP0, `(.L_x_2889) ;  /* 0x0000001108487547 */ /* 0x000fec000b800000 */
[----:B------:R-:W0:Y:S01]  /*15420*/  LDCU.64 UR8, c[0x0][0x568] ;  /* 0x0000ad00ff0877ac */ /* 0x000e220008000a00 */
[----:B------:R-:W-:Y:S02]  /*15430*/  HFMA2 R14, -RZ, RZ, 0, 0 ;  /* 0x00000000ff0e7431 */ /* 0x000fe400000001ff */
        /* <DEDUP_REMOVED lines=272> */
.L_x_2889:
        /* <DEDUP_REMOVED lines=276> */
.L_x_2890:
        /* <DEDUP_REMOVED lines=19> */
[----:B0-----:R-:W-:-:S10]  /*177b0*/  IMAD R9, R8, UR4, R9 ;  /* 0x0000000408097c24 */ /* 0x001fd4000f8e0209 */
        /* <DEDUP_REMOVED lines=9> */
.L_x_2892:
[----:B------:R-:W-:Y:S05]  /*17850*/  BSYNC.RECONVERGENT B0 ;  /* 0x0000000000007941 */ /* 0x000fea0003800200 */
.L_x_2891:
        /* <DEDUP_REMOVED lines=14> */
[----:B------:R-:W0:Y:S01]  /*17940*/  S2R R0, SR_LANEID ;  /* 0x0000000000007919 */ /* 0x000e220000000000 */
[----:B------:R-:W-:Y:S01]  /*17950*/  VOTEU.ANY UR5, UPT, PT ;  /* 0x0000000000057886 */ /* 0x000fe200038e0100 */
[----:B-1----:R-:W1:Y:S01]  /*17960*/  LDC.64 R6, c[0x0][0x788] ;  /* 0x0001e200ff067b82 */ /* 0x002e620000000a00 */
        /* <DEDUP_REMOVED lines=11> */
[----:B0-----:R-:W-:Y:S01]  /*17a20*/  ULEA UR5, UR6, UR5, 0x18 ;  /* 0x0000000506057291 */ /* 0x001fe2000f8ec0ff */
[----:B------:R-:W0:Y:S01]  /*17a30*/  POPC R11, R10 ;  /* 0x0000000a000b7309 */ /* 0x000e220000000000 */
[----:B--2---:R-:W0:Y:S02]  /*17a40*/  SHFL.IDX PT, R0, R6, R9, 0x1f ;  /* 0x00001f0906007589 */ /* 0x004e2400000e0000 */
[----:B0-----:R-:W-:-:S05]  /*17a50*/  IMAD.IADD R0, R0, 0x1, R11 ;  /* 0x0000000100007824 */ /* 0x001fca00078e020b */
[----:B------:R-:W-:-:S04]  /*17a60*/  ISETP.NE.AND P1, PT, R0, UR4, PT ;  /* 0x0000000400007c0c */ /* 0x000fc8000bf25270 */
[----:B------:R-:W-:-:S05]  /*17a70*/  SEL R0, RZ, 0x1, P1 ;  /* 0x00000001ff007807 */ /* 0x000fca0000800000 */
[----:B------:R0:W-:Y:S04]  /*17a80*/  STS.U8 [UR5], R0 ;  /* 0x00000000ff007988 */ /* 0x0001e80008000005 */
.L_x_2894:
[----:B------:R-:W-:Y:S05]  /*17a90*/  BSYNC.RECONVERGENT B0 ;  /* 0x0000000000007941 */ /* 0x000fea0003800200 */
.L_x_2893:
        /* <DEDUP_REMOVED lines=47> */
.L_x_2899:
        /* <DEDUP_REMOVED lines=18> */
.L_x_2898:
[----:B------:R-:W-:Y:S05]  /*17eb0*/  BRA `(.L_x_2897) ;  /* 0x00000000009c7947 */ /* 0x000fea0003800000 */
.L_x_2896:
        /* <DEDUP_REMOVED lines=21> */
.L_x_2900:
        /* <DEDUP_REMOVED lines=18> */
.L_x_2897:
[----:B------:R-:W-:Y:S05]  /*18130*/  BSYNC.RECONVERGENT B0 ;  /* 0x0000000000007941 */ /* 0x000fea0003800200 */
.L_x_2895:
        /* <DEDUP_REMOVED lines=19> */
.L_x_2904:
        /* <DEDUP_REMOVED lines=29> */
.L_x_2903:
[----:B------:R-:W-:Y:S05]  /*18440*/  BSYNC.RECONVERGENT B0 ;  /* 0x0000000000007941 */ /* 0x000fea0003800200 */
.L_x_2902:
[----:B------:R-:W-:-:S03]  /*18450*/  UISETP.GT.U32.AND UP0, UPT, UR4, 0x3, UPT ;  /* 0x000000030400788c */ /* 0x000fc6000bf04070 */
[----:B------:R-:W-:-:S06]  /*18460*/  UMOV UR4, UR7 ;  /* 0x0000000700047c82 */ /* 0x000fcc0008000000 */
[----:B------:R-:W-:Y:S05]  /*18470*/  BRA.U UP0, `(.L_x_2904) ;  /* 0xfffffffd007c7547 */ /* 0x000fea000b83ffff */
.L_x_2901:
        /* <DEDUP_REMOVED lines=20> */
.L_x_2909:
        /* <DEDUP_REMOVED lines=29> */
.L_x_2908:
[----:B------:R-:W-:Y:S05]  /*18790*/  BSYNC.RECONVERGENT B0 ;  /* 0x0000000000007941 */ /* 0x000fea0003800200 */
.L_x_2907:
[----:B------:R-:W-:Y:S01]  /*187a0*/  MOV R2, R16 ;  /* 0x0000001000027202 */ /* 0x000fe20000000f00 */
[----:B------:R-:W-:Y:S06]  /*187b0*/  @P2 BRA `(.L_x_2909) ;  /* 0xfffffffc00802947 */ /* 0x000fec000383ffff */
.L_x_2906:
[----:B------:R-:W-:Y:S01]  /*187c0*/  BAR.SYNC.DEFER_BLOCKING 0x0 ;  /* 0x0000000000007b1d */ /* 0x000fe20000010000 */
[----:B------:R-:W-:-:S09]  /*187d0*/  UISETP.GE.U32.AND UP0, UPT, UR4, 0x2, UPT ;  /* 0x000000020400788c */ /* 0x000fd2000bf06070 */
[----:B------:R-:W-:Y:S05]  /*187e0*/  BRA.U !UP0, `(.L_x_2905) ;  /* 0x0000000108507547 */ /* 0x000fea000b800000 */
[----:B------:R-:W-:-:S07]  /*187f0*/  IMAD.MOV.U32 R2, RZ, RZ, 0x1 ;  /* 0x00000001ff027424 */ /* 0x000fce00078e00ff */
.L_x_2910:
        /* <DEDUP_REMOVED lines=19> */
.L_x_2905:
        /* <DEDUP_REMOVED lines=60> */
.L_x_2913:
        /* <DEDUP_REMOVED lines=19> */
.L_x_2914:
[----:B------:R-:W-:Y:S05]  /*18e20*/  BRA `(.L_x_2915) ;  /* 0x0000000000047947 */ /* 0x000fea0003800000 */
.L_x_2912:
[----:B------:R1:W-:Y:S02]  /*18e30*/  STG.E.64 desc[UR36][R34.64], R18 ;  /* 0x0000001222007986 */ /* 0x0003e4000c101b24 */
.L_x_2915:
        /* <DEDUP_REMOVED lines=23> */
.L_x_2917:
        /* <DEDUP_REMOVED lines=19> */
.L_x_2918:
[----:B------:R-:W-:Y:S05]  /*190e0*/  BRA `(.L_x_2919) ;  /* 0x00000000000c7947 */ /* 0x000fea0003800000 */
.L_x_2916:
[----:B------:R-:W-:-:S04]  /*190f0*/  IADD3 R2, P0, PT, R23, UR6, RZ ;  /* 0x0000000617027c10 */ /* 0x000fc8000ff1e0ff */
[----:B------:R-:W-:-:S05]  /*19100*/  IADD3.X R3, PT, PT, RZ, UR7, RZ, P0, !PT ;  /* 0x00000007ff037c10 */ /* 0x000fca00087fe4ff */
[----:B------:R3:W-:Y:S04]  /*19110*/  STG.E.64 desc[UR36][R2.64], R16 ;  /* 0x0000001002007986 */ /* 0x0007e8000c101b24 */
.L_x_2919:
[----:B------:R-:W4:Y:S02]  /*19120*/  LDCU.64 UR4, c[0x0][0x768] ;  /* 0x0000ed00ff0477ac */ /* 0x000f240008000a00 */
[----:B----4-:R-:W-:-:S05]  /*19130*/  IADD3 R22, P0, PT, R22, UR4, RZ ;  /* 0x0000000416167c10 */ /* 0x010fca000ff1e0ff */
[----:B------:R-:W-:-:S05]  /*19140*/  IMAD.X R23, RZ, RZ, UR5, P0 ;  /* 0x00000005ff177e24 */ /* 0x000fca00080e06ff */
[----:B------:R-:W-:Y:S01]  /*19150*/  STG.E.64 desc[UR36][R22.64], R26 ;  /* 0x0000001a16007986 */ /* 0x000fe2000c101b24 */
[----:B------:R-:W-:Y:S05]  /*19160*/  EXIT ;  /* 0x000000000000794d */ /* 0x000fea0003800000 */
.L_x_2911:
        /* <DEDUP_REMOVED lines=17> */
.L_x_2920:
        /* <DEDUP_REMOVED lines=26> */
.L_x_2923:
        /* <DEDUP_REMOVED lines=19> */
.L_x_2924:
[----:B------:R-:W-:Y:S05]  /*19550*/  BRA `(.L_x_2925) ;  /* 0x0000000000107947 */ /* 0x000fea0003800000 */
.L_x_2922:
[----:B------:R-:W0:Y:S02]  /*19560*/  LDCU.64 UR4, c[0x0][0x768] ;  /* 0x0000ed00ff0477ac */ /* 0x000e240008000a00 */
[----:B0-----:R-:W-:-:S05]  /*19570*/  IADD3 R2, P0, PT, R25, UR4, RZ ;  /* 0x0000000419027c10 */ /* 0x001fca000ff1e0ff */
[----:B------:R-:W-:-:S05]  /*19580*/  IMAD.X R3, RZ, RZ, UR5, P0 ;  /* 0x00000005ff037e24 */ /* 0x000fca00080e06ff */
[----:B------:R0:W-:Y:S03]  /*19590*/  STG.E.64 desc[UR36][R2.64], R18 ;  /* 0x0000001202007986 */ /* 0x0001e6000c101b24 */
.L_x_2925:
        /* <DEDUP_REMOVED lines=23> */
.L_x_2927:
        /* <DEDUP_REMOVED lines=19> */
.L_x_2928:
[----:B------:R-:W-:Y:S05]  /*19840*/  BRA `(.L_x_2929) ;  /* 0x00000000000c7947 */ /* 0x000fea0003800000 */
.L_x_2926:
[----:B0-----:R-:W-:-:S04]  /*19850*/  IADD3 R2, P0, PT, R23, UR6, RZ ;  /* 0x0000000617027c10 */ /* 0x001fc8000ff1e0ff */
[----:B------:R-:W-:-:S05]  /*19860*/  IADD3.X R3, PT, PT, RZ, UR7, RZ, P0, !PT ;  /* 0x00000007ff037c10 */ /* 0x000fca00087fe4ff */
[----:B------:R0:W-:Y:S04]  /*19870*/  STG.E.64 desc[UR36][R2.64], R16 ;  /* 0x0000001002007986 */ /* 0x0001e8000c101b24 */
.L_x_2929:
[----:B------:R-:W2:Y:S02]  /*19880*/  LDCU.64 UR4, c[0x0][0x768] ;  /* 0x0000ed00ff0477ac */ /* 0x000ea40008000a00 */
[----:B--2---:R-:W-:-:S05]  /*19890*/  IADD3 R22, P0, PT, R22, UR4, RZ ;  /* 0x0000000416167c10 */ /* 0x004fca000ff1e0ff */
[----:B------:R-:W-:-:S05]  /*198a0*/  IMAD.X R23, RZ, RZ, UR5, P0 ;  /* 0x00000005ff177e24 */ /* 0x000fca00080e06ff */
[----:B------:R-:W-:Y:S01]  /*198b0*/  STG.E.64 desc[UR36][R22.64], R28 ;  /* 0x0000001c16007986 */ /* 0x000fe2000c101b24 */
[----:B------:R-:W-:Y:S05]  /*198c0*/  EXIT ;  /* 0x000000000000794d */ /* 0x000fea0003800000 */
.L_x_2921:
[----:B------:R-:W-:Y:S04]  /*198d0*/  STG.E.64 desc[UR36][R4.64], R18 ;  /* 0x0000001204007986 */ /* 0x000fe8000c101b24 */
[----:B------:R-:W-:Y:S04]  /*198e0*/  STG.E.64 desc[UR36][R4.64+0x8], R26 ;  /* 0x0000081a04007986 */ /* 0x000fe8000c101b24 */
[----:B------:R-:W-:Y:S04]  /*198f0*/  STG.E.64 desc[UR36][R4.64+0x10], R16 ;  /* 0x0000101004007986 */ /* 0x000fe8000c101b24 */
[----:B------:R-:W-:Y:S01]  /*19900*/  STG.E.64 desc[UR36][R4.64+0x18], R28 ;  /* 0x0000181c04007986 */ /* 0x000fe2000c101b24 */
[----:B------:R-:W-:Y:S05]  /*19910*/  EXIT ;  /* 0x000000000000794d */ /* 0x000fea0003800000 */
.L_x_2886:
        /* <DEDUP_REMOVED lines=21> */
[----:B------:R-:W-:Y:S01]  /*19a70*/  IADD3 R34, P4, PT, R27, UR4, RZ ;  /* 0x000000041b227c10 */ /* 0x000fe2000ff9e0ff */
[----:B------:R-:W-:Y:S01]  /*19a80*/  IMAD.X R21, RZ, RZ, UR5, P1 ;  /* 0x00000005ff157e24 */ /* 0x000fe200088e06ff */
[----:B------:R-:W-:-:S02]  /*19a90*/  IADD3.X R31, PT, PT, RZ, UR5, RZ, P2, !PT ;  /* 0x00000005ff1f7c10 */ /* 0x000fc400097fe4ff */
        /* <DEDUP_REMOVED lines=11> */
[----:B----4-:R-:W-:Y:S02]  /*19b50*/  @P0 LOP3.LUT R0, R0, R14, RZ, 0x3c, !PT ;  /* 0x0000000e00000212 */ /* 0x010fe400078e3cff */
[----:B------:R-:W-:Y:S02]  /*19b60*/  @P0 LOP3.LUT R3, R3, R15, RZ, 0x3c, !PT ;  /* 0x0000000f03030212 */ /* 0x000fe400078e3cff */
[----:B-----5:R-:W-:-:S02]  /*19b70*/  @P0 LOP3.LUT R18, R18, R4, RZ, 0x3c, !PT ;  /* 0x0000000412120212 */ /* 0x020fc400078e3cff */
[----:B------:R-:W-:Y:S02]  /*19b80*/  @P0 LOP3.LUT R19, R19, R5, RZ, 0x3c, !PT ;  /* 0x0000000513130212 */ /* 0x000fe400078e3cff */
[----:B------:R-:W-:Y:S01]  /*19b90*/  MOV R28, R6 ;  /* 0x00000006001c7202 */ /* 0x000fe20000000f00 */
        /* <DEDUP_REMOVED lines=26> */
[----:B0-----:R-:W-:-:S07]  /*19d40*/  LEPC R20, `(.L_x_2932) ;  /* 0x000000001014794e */ /* 0x001fce0000000000 */
[----:B---3--:R-:W-:Y:S05]  /*19d50*/  CALL.ABS.NOINC R14 ;  /* 0x000000000e007343 */ /* 0x008fea0003c00000 */
.L_x_2932:
        /* <DEDUP_REMOVED lines=19> */
.L_x_2933:
[----:B------:R-:W-:Y:S05]  /*19e90*/  BRA `(.L_x_2934) ;  /* 0x0000000000047947 */ /* 0x000fea0003800000 */
.L_x_2931:
[----:B------:R1:W-:Y:S02]  /*19ea0*/  STG.E.64 desc[UR36][R34.64], R18 ;  /* 0x0000001222007986 */ /* 0x0003e4000c101b24 */
.L_x_2934:
        /* <DEDUP_REMOVED lines=20> */
[----:B----4-:R-:W-:-:S07]  /*19ff0*/  MOV R11, UR9 ;  /* 0x00000009000b7c02 */ /* 0x010fce0008000f00 */
[----:B0-----:R-:W-:-:S07]  /*1a000*/  LEPC R20, `(.L_x_2936) ;  /* 0x000000001014794e */ /* 0x001fce0000000000 */
[----:B--2---:R-:W-:Y:S05]  /*1a010*/  CALL.ABS.NOINC R14 ;  /* 0x000000000e007343 */ /* 0x004fea0003c00000 */
.L_x_2936:
        /* <DEDUP_REMOVED lines=19> */
.L_x_2937:
[----:B------:R-:W-:Y:S05]  /*1a150*/  BRA `(.L_x_2938) ;  /* 0x00000000000c7947 */ /* 0x000fea0003800000 */
.L_x_2935:
[----:B------:R-:W-:-:S04]  /*1a160*/  IADD3 R2, P0, PT, R25, UR6, RZ ;  /* 0x0000000619027c10 */ /* 0x000fc8000ff1e0ff */
[----:B------:R-:W-:-:S05]  /*1a170*/  IADD3.X R3, PT, PT, RZ, UR7, RZ, P0, !PT ;  /* 0x00000007ff037c10 */ /* 0x000fca00087fe4ff */
[----:B------:R3:W-:Y:S04]  /*1a180*/  STG.E.64 desc[UR36][R2.64], R16 ;  /* 0x0000001002007986 */ /* 0x0007e8000c101b24 */
.L_x_2938:
[----:B------:R-:W4:Y:S02]  /*1a190*/  LDCU.64 UR4, c[0x0][0x768] ;  /* 0x0000ed00ff0477ac */ /* 0x000f240008000a00 */
[----:B----4-:R-:W-:-:S05]  /*1a1a0*/  IADD3 R24, P0, PT, R24, UR4, RZ ;  /* 0x0000000418187c10 */ /* 0x010fca000ff1e0ff */
[----:B------:R-:W-:-:S05]  /*1a1b0*/  IMAD.X R25, RZ, RZ, UR5, P0 ;  /* 0x00000005ff197e24 */ /* 0x000fca00080e06ff */
[----:B------:R-:W-:Y:S01]  /*1a1c0*/  STG.E.64 desc[UR36][R24.64], R22 ;  /* 0x0000001618007986 */ /* 0x000fe2000c101b24 */
[----:B------:R-:W-:Y:S05]  /*1a1d0*/  EXIT ;  /* 0x000000000000794d */ /* 0x000fea0003800000 */
.L_x_2930:
        /* <DEDUP_REMOVED lines=17> */
.L_x_2939:
        /* <DEDUP_REMOVED lines=25> */
.L_x_2942:
        /* <DEDUP_REMOVED lines=19> */
.L_x_2943:
[----:B------:R-:W-:Y:S05]  /*1a5b0*/  BRA `(.L_x_2944) ;  /* 0x0000000000107947 */ /* 0x000fea0003800000 */
.L_x_2941:
[----:B------:R-:W0:Y:S02]  /*1a5c0*/  LDCU.64 UR4, c[0x0][0x768] ;  /* 0x0000ed00ff0477ac */ /* 0x000e240008000a00 */
[----:B0-----:R-:W-:-:S04]  /*1a5d0*/  IADD3 R2, P0, PT, R27, UR4, RZ ;  /* 0x000000041b027c10 */ /* 0x001fc8000ff1e0ff */
[----:B------:R-:W-:-:S05]  /*1a5e0*/  IADD3.X R3, PT, PT, RZ, UR5, RZ, P0, !PT ;  /* 0x00000005ff037c10 */ /* 0x000fca00087fe4ff */
[----:B------:R0:W-:Y:S04]  /*1a5f0*/  STG.E.64 desc[UR36][R2.64], R18 ;  /* 0x0000001202007986 */ /* 0x0001e8000c101b24 */
.L_x_2944:
        /* <DEDUP_REMOVED lines=23> */
.L_x_2946:
        /* <DEDUP_REMOVED lines=19> */
.L_x_2947:
[----:B------:R-:W-:Y:S05]  /*1a8a0*/  BRA `(.L_x_2948) ;  /* 0x00000000000c7947 */ /* 0x000fea0003800000 */
.L_x_2945:
[----:B0-----:R-:W-:-:S05]  /*1a8b0*/  IADD3 R2, P0, PT, R25, UR6, RZ ;  /* 0x0000000619027c10 */ /* 0x001fca000ff1e0ff */
[----:B------:R-:W-:-:S05]  /*1a8c0*/  IMAD.X R3, RZ, RZ, UR7, P0 ;  /* 0x00000007ff037e24 */ /* 0x000fca00080e06ff */
[----:B------:R0:W-:Y:S03]  /*1a8d0*/  STG.E.64 desc[UR36][R2.64], R16 ;  /* 0x0000001002007986 */ /* 0x0001e6000c101b24 */
.L_x_2948:
[----:B------:R-:W2:Y:S02]  /*1a8e0*/  LDCU.64 UR4, c[0x0][0x768] ;  /* 0x0000ed00ff0477ac */ /* 0x000ea40008000a00 */
[----:B--2---:R-:W-:-:S04]  /*1a8f0*/  IADD3 R24, P0, PT, R24, UR4, RZ ;  /* 0x0000000418187c10 */ /* 0x004fc8000ff1e0ff */
[----:B------:R-:W-:-:S05]  /*1a900*/  IADD3.X R25, PT, PT, RZ, UR5, RZ, P0, !PT ;  /* 0x00000005ff197c10 */ /* 0x000fca00087fe4ff */
[----:B------:R-:W-:Y:S01]  /*1a910*/  STG.E.64 desc[UR36][R24.64], R22 ;  /* 0x0000001618007986 */ /* 0x000fe2000c101b24 */
[----:B------:R-:W-:Y:S05]  /*1a920*/  EXIT ;  /* 0x000000000000794d */ /* 0x000fea0003800000 */
.L_x_2940:
[----:B------:R-:W-:Y:S04]  /*1a930*/  STG.E.64 desc[UR36][R4.64], R18 ;  /* 0x0000001204007986 */ /* 0x000fe8000c101b24 */
[----:B------:R-:W-:Y:S04]  /*1a940*/  STG.E.64 desc[UR36][R4.64+0x8], R28 ;  /* 0x0000081c04007986 */ /* 0x000fe8000c101b24 */
[----:B------:R-:W-:Y:S04]  /*1a950*/  STG.E.64 desc[UR36][R4.64+0x10], R16 ;  /* 0x0000101004007986 */ /* 0x000fe8000c101b24 */
[----:B------:R-:W-:Y:S01]  /*1a960*/  STG.E.64 desc[UR36][R4.64+0x18], R22 ;  /* 0x0000181604007986 */ /* 0x000fe2000c101b24 */
[----:B------:R-:W-:Y:S05]  /*1a970*/  EXIT ;  /* 0x000000000000794d */ /* 0x000fea0003800000 */
.L_x_2949:
        /* <DEDUP_REMOVED lines=16> */
.L_x_9980:


//--------------------- .text._ZN2at6native13reduce_kernelILi512ELi1ENS0_8ReduceOpIhNS0_14func_wrapper_tImZNS0_15xor_sum_functorIhvEclERNS_14TensorIteratorEEUlmmE_EEjmLi4ELi4EEEEEvT1_ --------------------------
	.section	.text._ZN2at6native13reduce_kernelILi512ELi1ENS0_8ReduceOpIhNS0_14func_wrapper_tImZNS0_15xor_sum_functorIhvEclERNS_14TensorIteratorEEUlmmE_EEjmLi4ELi4EEEEEvT1_,"ax",@progbits
	.align	128
        .global         _ZN2at6native13reduce_kernelILi512ELi1ENS0_8ReduceOpIhNS0_14func_wrapper_tImZNS0_15xor_sum_functorIhvEclERNS_14TensorIteratorEEUlmmE_EEjmLi4ELi4EEEEEvT1_
        .type           _ZN2at6native13reduce_kernelILi512ELi1ENS0_8ReduceOpIhNS0_14func_wrapper_tImZNS0_15xor_sum_functorIhvEclERNS_14TensorIteratorEEUlmmE_EEjmLi4ELi4EEEEEvT1_,@function
        .size           _ZN2at6native13reduce_kernelILi512ELi1ENS0_8ReduceOpIhNS0_14func_wrapper_tImZNS0_15xor_sum_functorIhvEclERNS_14TensorIteratorEEUlmmE_EEjmLi4ELi4EEEEEvT1_,(.L_x_9981 - _ZN2at6native13reduce_kernelILi512ELi1ENS0_8ReduceOpIhNS0_14func_wrapper_tImZNS0_15xor_sum_functorIhvEclERNS_14TensorIteratorEEUlmmE_EEjmLi4ELi4EEEEEvT1_)
        .other          _ZN2at6native13reduce_kernelILi512ELi1ENS0_8ReduceOpIhNS0_14func_wrapper_tImZNS0_15xor_sum_functorIhvEclERNS_14TensorIteratorEEUlmmE_EEjmLi4ELi4EEEEEvT1_,@"STO_CUDA_ENTRY STV_DEFAULT"
_ZN2at6native13reduce_kernelILi512ELi1ENS0_8ReduceOpIhNS0_14func_wrapper_tImZNS0_15xor_sum_functorIhvEclERNS_14TensorIteratorEEUlmmE_EEjmLi4ELi4EEEEEvT1_:
.text._ZN2at6native13reduce_kernelILi512ELi1ENS0_8ReduceOpIhNS0_14func_wrapper_tImZNS0_15xor_sum_functorIhvEclERNS_14TensorIteratorEEUlmmE_EEjmLi4ELi4EEEEEvT1_:
        /* <DEDUP_REMOVED lines=296> */
.L_x_2950:
        /* <DEDUP_REMOVED lines=22> */
[----:B0-----:R-:W-:-:S05]  /*13e0*/  MOV R8, R12 ;  /* 0x0000000c00087202 */ /* 0x001fca0000000f00 */
[----:B------:R-:W-:Y:S05]  /*13f0*/  @!P0 BRA `(.L_x_2955) ;  /* 0x0000000000648947 */ /* 0x000fea0003800000 */
[C---:B------:R-:W-:Y:S01]  /*1400*/  ISETP.GT.U32.AND P0, PT, R0.reuse, 0x3, PT ;  /* 0x000000030000780c */ /* 0x040fe20003f04070 */
[----:B------:R-:W-:Y:S01]  /*1410*/  IMAD.MOV R2, RZ, RZ, -R11 ;  /* 0x000000ffff027224 */ /* 0x000fe200078e0a0b */
[----:B------:R-:W-:Y:S01]  /*1420*/  BSSY.RECONVERGENT B2, `(.L_x_2956) ;  /* 0x0000013000027945 */ /* 0x000fe20003800200 */
[----:B------:R-:W-:Y:S02]  /*1430*/  MOV R8, R12 ;  /* 0x0000000c00087202 */ /* 0x000fe40000000f00 */
[----:B------:R-:W-:Y:S02]  /*1440*/  ISETP.LT.U32.OR P0, PT, R0, R11, P0 ;  /* 0x0000000b0000720c */ /* 0x000fe40000701470 */
[----:B------:R-:W-:-:S04]  /*1450*/  IADD3 R9, P1, PT, R2, R4, RZ ;  /* 0x0000000402097210 */ /* 0x000fc80007f3e0ff */
[----:B------:R-:W-:-:S07]  /*1460*/  LEA.HI.X.SX32 R5, R2, R5, 0x1, P1 ;  /* 0x0000000502057211 */ /* 0x000fce00008f0eff */
[----:B------:R-:W-:Y:S05]  /*1470*/  @P0 BRA `(.L_x_2957) ;  /* 0x0000000000340947 */ /* 0x000fea0003800000 */
[----:B------:R-:W-:Y:S01]  /*1480*/  ISETP.NE.AND P0, PT, RZ, UR31, PT ;  /* 0x0000001fff007c0c */ /* 0x000fe2000bf05270 */
[----:B------:R-:W-:Y:S01]  /*1490*/  IMAD.MOV.U32 R8, RZ, RZ, R12 ;  /* 0x000000ffff087224 */ /* 0x000fe200078e000c */
[----:B------:R-:W-:-:S13]  /*14a0*/  ISETP.NE.AND P1, PT, R7, RZ, PT ;  /* 0x000000ff0700720c */ /* 0x000fda0003f25270 */
[----:B------:R-:W-:Y:S05]  /*14b0*/  @P0 BRA P1, `(.L_x_2957) ;  /* 0x0000000000240947 */ /* 0x000fea0000800000 */
[----:B------:R-:W-:Y:S02]  /*14c0*/  ISETP.NE.AND P0, PT, RZ, UR32, PT ;  /* 0x00000020ff007c0c */ /* 0x000fe4000bf05270 */
[----:B------:R-:W-:Y:S02]  /*14d0*/  ISETP.NE.AND P1, PT, R6, RZ, PT ;  /* 0x000000ff0600720c */ /* 0x000fe40003f25270 */
[----:B------:R-:W-:-:S11]  /*14e0*/  MOV R8, R12 ;  /* 0x0000000c00087202 */ /* 0x000fd60000000f00 */
[----:B------:R-:W-:Y:S05]  /*14f0*/  @P0 BRA P1, `(.L_x_2957) ;  /* 0x0000000000140947 */ /* 0x000fea0000800000 */
[----:B------:R-:W-:Y:S01]  /*1500*/  IADD3 R2, P0, PT, R0, R9, RZ ;  /* 0x0000000900027210 */ /* 0x000fe20007f1e0ff */
[----:B------:R-:W0:Y:S04]  /*1510*/  LDCU UR4, c[0x0][0x388] ;  /* 0x00007100ff0477ac */ /* 0x000e280008000800 */
[----:B------:R-:W-:-:S05]  /*1520*/  IMAD.X R3, RZ, RZ, R5, P0 ;  /* 0x000000ffff037224 */ /* 0x000fca00000e0605 */
[----:B------:R-:W0:Y:S02]  /*1530*/  LDG.E.U8 R2, desc[UR36][R2.64] ;  /* 0x0000002402027981 */ /* 0x000e24000c1e1100 */
[----:B0-----:R-:W-:-:S07]  /*1540*/  LOP3.LUT R8, R2, UR4, RZ, 0x3c, !PT ;  /* 0x0000000402087c12 */ /* 0x001fce000f8e3cff */
.L_x_2957:
[----:B------:R-:W-:Y:S05]  /*1550*/  BSYNC.RECONVERGENT B2 ;  /* 0x0000000000027941 */ /* 0x000fea0003800200 */
.L_x_2956:
[----:B------:R-:W-:Y:S02]  /*1560*/  IADD3 R4, P0, PT, R9, 0x4, RZ ;  /* 0x0000000409047810 */ /* 0x000fe40007f1e0ff */
[----:B------:R-:W-:Y:S02]  /*1570*/  IADD3 R9, PT, PT, R11, -0x4, R26 ;  /* 0xfffffffc0b097810 */ /* 0x000fe40007ffe01a */
[----:B------:R-:W-:-:S09]  /*1580*/  IADD3.X R5, PT, PT, RZ, R5, RZ, P0, !PT ;  /* 0x00000005ff057210 */ /* 0x000fd200007fe4ff */
.L_x_2955:
[----:B------:R-:W-:Y:S05]  /*1590*/  BSYNC.RECONVERGENT B1 ;  /* 0x0000000000017941 */ /* 0x000fea0003800200 */
.L_x_2954:
[----:B------:R-:W-:Y:S01]  /*15a0*/  LEA R2, R27, 0x3, 0x2 ;  /* 0x000000031b027811 */ /* 0x000fe200078e10ff */
[----:B------:R-:W-:Y:S01]  /*15b0*/  BSSY.RECONVERGENT B1, `(.L_x_2958) ;  /* 0x000001f000017945 */ /* 0x000fe20003800200 */
[----:B------:R-:W-:Y:S02]  /*15c0*/  ISETP.NE.AND P0, PT, RZ, UR31, PT ;  /* 0x0000001fff007c0c */ /* 0x000fe4000bf05270 */
[----:B------:R-:W-:Y:S02]  /*15d0*/  ISETP.GE.U32.AND P2, PT, R2, R9, PT ;  /* 0x000000090200720c */ /* 0x000fe40003f46070 */
[----:B------:R-:W-:Y:S02]  /*15e0*/  ISETP.NE.AND P1, PT, RZ, UR32, PT ;  /* 0x00000020ff007c0c */ /* 0x000fe4000bf25270 */
[----:B------:R-:W-:Y:S01]  /*15f0*/  ISETP.NE.AND P0, PT, R7, RZ, P0 ;  /* 0x000000ff0700720c */ /* 0x000fe20000705270 */
[--C-:B------:R-:W-:Y:S01]  /*1600*/  IMAD.MOV.U32 R7, RZ, RZ, R12.reuse ;  /* 0x000000ffff077224 */ /* 0x100fe200078e000c */
[----:B------:R-:W-:Y:S01]  /*1610*/  ISETP.NE.AND P1, PT, R6, RZ, P1 ;  /* 0x000000ff0600720c */ /* 0x000fe20000f25270 */
[----:B------:R-:W-:Y:S01]  /*1620*/  IMAD.MOV.U32 R6, RZ, RZ, R12 ;  /* 0x000000ffff067224 */ /* 0x000fe200078e000c */
[----:B--2---:R-:W-:-:S02]  /*1630*/  MOV R10, R13 ;  /* 0x0000000d000a7202 */ /* 0x004fc40000000f00 */
[----:B------:R-:W-:Y:S02]  /*1640*/  PLOP3.LUT P0, PT, P0, P1, PT, 0xf8, 0x8f ;  /* 0x00000000008f781c */ /* 0x000fe40000703f70 */
[----:B------:R-:W-:Y:S01]  /*1650*/  MOV R11, R13 ;  /* 0x0000000d000b7202 */ /* 0x000fe20000000f00 */
[----:B------:R-:W-:Y:S10]  /*1660*/  @P2 BRA `(.L_x_2959) ;  /* 0x00000000004c2947 */ /* 0x000ff40003800000 */
[----:B------:R-:W-:Y:S01]  /*1670*/  IMAD.MOV.U32 R7, RZ, RZ, R12 ;  /* 0x000000ffff077224 */ /* 0x000fe200078e000c */
[----:B------:R-:W-:Y:S01]  /*1680*/  MOV R6, R12 ;  /* 0x0000000c00067202 */ /* 0x000fe20000000f00 */
[----:B------:R-:W-:Y:S01]  /*1690*/  IMAD.MOV.U32 R10, RZ, RZ, R13 ;  /* 0x000000ffff0a7224 */ /* 0x000fe200078e000d */
[----:B------:R-:W-:-:S07]  /*16a0*/  MOV R11, R13 ;  /* 0x0000000d000b7202 */ /* 0x000fce0000000f00 */
.L_x_2960:
        /* <DEDUP_REMOVED lines=10> */
[----:B------:R-:W-:-:S02]  /*1750*/  LOP3.LUT R8, R8, 0xff, R15, 0x78, !PT ;  /* 0x000000ff08087812 */ /* 0x000fc400078e780f */
[----:B------:R-:W-:Y:S02]  /*1760*/  LOP3.LUT R6, R6, 0xff, R19, 0x78, !PT ;  /* 0x000000ff06067812 */ /* 0x000fe400078e7813 */
[----:B------:R-:W-:Y:S02]  /*1770*/  LOP3.LUT R7, R7, 0xff, R14, 0x78, !PT ;  /* 0x000000ff07077812 */ /* 0x000fe400078e780e */
[----:B------:R-:W-:Y:S01]  /*1780*/  LOP3.LUT R12, R12, 0xff, R21, 0x78, !PT ;  /* 0x000000ff0c0c7812 */ /* 0x000fe200078e7815 */
[----:B------:R-:W-:Y:S06]  /*1790*/  @!P1 BRA `(.L_x_2960) ;  /* 0xfffffffc00c49947 */ /* 0x000fec000383ffff */
.L_x_2959:
[----:B------:R-:W-:Y:S05]  /*17a0*/  BSYNC.RECONVERGENT B1 ;  /* 0x0000000000017941 */ /* 0x000fea0003800200 */
.L_x_2958:
        /* <DEDUP_REMOVED lines=8> */
[----:B------:R-:W2:Y:S02]  /*1830*/  LDG.E.U8 R5, desc[UR36][R4.64] ;  /* 0x0000002404057981 */ /* 0x000ea4000c1e1100 */
[----:B--2---:R-:W-:-:S07]  /*1840*/  LOP3.LUT R8, R8, R5, RZ, 0x3c, !PT ;  /* 0x0000000508087212 */ /* 0x004fce00078e3cff */
.L_x_2962:
[----:B------:R-:W-:Y:S05]  /*1850*/  BSYNC.RECONVERGENT B1 ;  /* 0x0000000000017941 */ /* 0x000fea0003800200 */
.L_x_2961:
[----:B------:R-:W-:Y:S02]  /*1860*/  LOP3.LUT R7, R7, R6, R8, 0x96, !PT ;  /* 0x0000000607077212 */ /* 0x000fe400078e9608 */
[----:B------:R-:W-:Y:S02]  /*1870*/  LOP3.LUT R0, R10, R11, R13, 0x96, !PT ;  /* 0x0000000b0a007212 */ /* 0x000fe400078e960d */
[----:B------:R-:W-:Y:S02]  /*1880*/  LOP3.LUT R12, R12, R7, RZ, 0x3c, !PT ;  /* 0x000000070c0c7212 */ /* 0x000fe400078e3cff */
[----:B------:R-:W-:Y:S01]  /*1890*/  LOP3.LUT R13, R13, R0, RZ, 0x3c, !PT ;  /* 0x000000000d0d7212 */ /* 0x000fe200078e3cff */
[----:B------:R-:W-:Y:S06]  /*18a0*/  BRA `(.L_x_2952) ;  /* 0x0000009400287947 */ /* 0x000fec0003800000 */
.L_x_2953:
        /* <DEDUP_REMOVED lines=14> */
[----:B--2---:R-:W-:Y:S01]  /*1990*/  MOV R19, R18 ;  /* 0x0000001200137202 */ /* 0x004fe20000000f00 */
[----:B------:R-:W-:-:S08]  /*19a0*/  IMAD.MOV.U32 R20, RZ, RZ, R18 ;  /* 0x000000ffff147224 */ /* 0x000fd000078e0012 */
[----:B------:R-:W-:Y:S05]  /*19b0*/  @P0 BRA `(.L_x_2965) ;  /* 0x0000000000800947 */ /* 0x000fea0003800000 */
[----:B------:R-:W-:Y:S01]  /*19c0*/  BSSY.RECONVERGENT B2, `(.L_x_2966) ;  /* 0x000001c000027945 */ /* 0x000fe20003800200 */
[----:B------:R-:W-:Y:S01]  /*19d0*/  MOV R14, R13 ;  /* 0x0000000d000e7202 */ /* 0x000fe20000000f00 */
[----:B------:R-:W-:Y:S01]  /*19e0*/  IMAD.MOV.U32 R15, RZ, RZ, R13 ;  /* 0x000000ffff0f7224 */ /* 0x000fe200078e000d */
[----:B------:R-:W-:Y:S01]  /*19f0*/  MOV R19, R18 ;  /* 0x0000001200137202 */ /* 0x000fe20000000f00 */
[----:B------:R-:W-:-:S07]  /*1a00*/  IMAD.MOV.U32 R20, RZ, RZ, R18 ;  /* 0x000000ffff147224 */ /* 0x000fce00078e0012 */
.L_x_2967:
[C---:B------:R-:W-:Y:S02]  /*1a10*/  IADD3 R7, PT, PT, R27.reuse, R0, RZ ;  /* 0x000000001b077210 */ /* 0x040fe40007ffe0ff */
[-C--:B------:R-:W-:Y:S02]  /*1a20*/  IADD3 R2, P0, PT, R27, R4.reuse, RZ ;  /* 0x000000041b027210 */ /* 0x080fe40007f1e0ff */
[CC--:B------:R-:W-:Y:S01]  /*1a30*/  IADD3 R6, P1, PT, R7.reuse, R4.reuse, RZ ;  /* 0x0000000407067210 */ /* 0x0c0fe20007f3e0ff */
[--C-:B------:R-:W-:Y:S01]  /*1a40*/  IMAD.IADD R9, R7, 0x1, R0.reuse ;  /* 0x0000000107097824 */ /* 0x100fe200078e0200 */
[-C--:B------:R-:W-:Y:S02]  /*1a50*/  IADD3.X R3, PT, PT, RZ, R5.reuse, RZ, P0, !PT ;  /* 0x00000005ff037210 */ /* 0x080fe400007fe4ff */
[-C--:B------:R-:W-:Y:S01]  /*1a60*/  IADD3.X R7, PT, PT, RZ, R5.reuse, RZ, P1, !PT ;  /* 0x00000005ff077210 */ /* 0x080fe20000ffe4ff */
[C---:B------:R-:W-:Y:S01]  /*1a70*/  IMAD.IADD R27, R9.reuse, 0x1, R0 ;  /* 0x00000001091b7824 */ /* 0x040fe200078e0200 */
[-C--:B------:R-:W-:Y:S01]  /*1a80*/  IADD3 R8, P0, PT, R9, R4.reuse, RZ ;  /* 0x0000000409087210 */ /* 0x080fe20007f1e0ff */
[----:B------:R-:W2:Y:S03]  /*1a90*/  LDG.E.U8 R2, desc[UR36][R2.64] ;  /* 0x0000002402027981 */ /* 0x000ea6000c1e1100 */
[----:B------:R-:W-:Y:S01]  /*1aa0*/  IADD3 R10, P1, PT, R27, R4, RZ ;  /* 0x000000041b0a7210 */ /* 0x000fe20007f3e0ff */
[----:B------:R-:W-:Y:S01]  /*1ab0*/  IMAD.X R9, RZ, RZ, R5, P0 ;  /* 0x000000ffff097224 */ /* 0x000fe200000e0605 */
[----:B------:R-:W3:Y:S02]  /*1ac0*/  LDG.E.U8 R7, desc[UR36][R6.64] ;  /* 0x0000002406077981 */ /* 0x000ee4000c1e1100 */
[----:B------:R-:W-:-:S02]  /*1ad0*/  IADD3.X R11, PT, PT, RZ, R5, RZ, P1, !PT ;  /* 0x00000005ff0b7210 */ /* 0x000fc40000ffe4ff */
[----:B------:R-:W4:Y:S04]  /*1ae0*/  LDG.E.U8 R8, desc[UR36][R8.64] ;  /* 0x0000002408087981 */ /* 0x000f28000c1e1100 */
[----:B------:R-:W5:Y:S01]  /*1af0*/  LDG.E.U8 R11, desc[UR36][R10.64] ;  /* 0x000000240a0b7981 */ /* 0x000f62000c1e1100 */
[----:B------:R-:W-:-:S04]  /*1b00*/  IMAD.IADD R27, R27, 0x1, R0 ;  /* 0x000000011b1b7824 */ /* 0x000fc800078e0200 */
[----:B------:R-:W-:-:S05]  /*1b10*/  IMAD R21, R0, 0x3, R27 ;  /* 0x0000000300157824 */ /* 0x000fca00078e021b */
[----:B------:R-:W-:Y:S02]  /*1b20*/  ISETP.GE.U32.AND P0, PT, R21, R26, PT ;  /* 0x0000001a1500720c */ /* 0x000fe40003f06070 */
[----:B--2---:R-:W-:Y:S02]  /*1b30*/  LOP3.LUT R15, R15, 0xff, R2, 0x78, !PT ;  /* 0x000000ff0f0f7812 */ /* 0x004fe400078e7802 */
[----:B---3--:R-:W-:Y:S02]  /*1b40*/  LOP3.LUT R14, R14, 0xff, R7, 0x78, !PT ;  /* 0x000000ff0e0e7812 */ /* 0x008fe400078e7807 */
[----:B----4-:R-:W-:Y:S02]  /*1b50*/  LOP3.LUT R13, R13, 0xff, R8, 0x78, !PT ;  /* 0x000000ff0d0d7812 */ /* 0x010fe400078e7808 */
[----:B-----5:R-:W-:-:S05]  /*1b60*/  LOP3.LUT R12, R12, 0xff, R11, 0x78, !PT ;  /* 0x000000ff0c0c7812 */ /* 0x020fca00078e780b */
[----:B------:R-:W-:Y:S05]  /*1b70*/  @!P0 BRA `(.L_x_2967) ;  /* 0xfffffffc00a48947 */ /* 0x000fea000383ffff */
[----:B------:R-:W-:Y:S05]  /*1b80*/  BSYNC.RECONVERGENT B2 ;  /* 0x0000000000027941 */ /* 0x000fea0003800200 */
.L_x_2966:
[----:B------:R-:W-:Y:S02]  /*1b90*/  PRMT R9, R7, 0x7610, R9 ;  /* 0x0000761007097816 */ /* 0x000fe40000000009 */
[----:B------:R-:W-:Y:S02]  /*1ba0*/  PRMT R6, R2, 0x7610, R6 ;  /* 0x0000761002067816 */ /* 0x000fe40000000006 */
[----:B------:R-:W-:-:S07]  /*1bb0*/  PRMT R7, R11, 0x7610, R7 ;  /* 0x000076100b077816 */ /* 0x000fce0000000007 */
.L_x_2965:
[----:B------:R-:W-:Y:S05]  /*1bc0*/  BSYNC.RECONVERGENT B1 ;  /* 0x0000000000017941 */ /* 0x000fea0003800200 */
.L_x_2964:
[----:B------:R-:W-:Y:S01]  /*1bd0*/  ISETP.GE.U32.AND P0, PT, R27, R26, PT ;  /* 0x0000001a1b00720c */ /* 0x000fe20003f06070 */
[----:B------:R-:W-:-:S12]  /*1be0*/  BSSY.RECONVERGENT B1, `(.L_x_2968) ;  /* 0x0000016000017945 */ /* 0x000fd80003800200 */
[----:B------:R-:W-:Y:S05]  /*1bf0*/  @P0 BRA `(.L_x_2969) ;  /* 0x0000000000500947 */ /* 0x000fea0003800000 */
[----:B------:R-:W-:-:S04]  /*1c00*/  IADD3 R2, P1, PT, R27, R4, RZ ;  /* 0x000000041b027210 */ /* 0x000fc80007f3e0ff */
[----:B------:R-:W-:-:S05]  /*1c10*/  IADD3.X R3, PT, PT, RZ, R5, RZ, P1, !PT ;  /* 0x00000005ff037210 */ /* 0x000fca0000ffe4ff */
[----:B------:R0:W5:Y:S01]  /*1c20*/  LDG.E.U8 R6, desc[UR36][R2.64] ;  /* 0x0000002402067981 */ /* 0x000162000c1e1100 */
[----:B------:R-:W-:-:S05]  /*1c30*/  IMAD.IADD R11, R27, 0x1, R0 ;  /* 0x000000011b0b7824 */ /* 0x000fca00078e0200 */
[----:B------:R-:W-:-:S13]  /*1c40*/  ISETP.GE.U32.AND P1, PT, R11, R26, PT ;  /* 0x0000001a0b00720c */ /* 0x000fda0003f26070 */
[----:B0-----:R-:W-:Y:S05]  /*1c50*/  @P1 BRA `(.L_x_2969) ;  /* 0x0000000000381947 */ /* 0x001fea0003800000 */
[----:B------:R-:W-:-:S04]  /*1c60*/  IADD3 R2, P1, PT, R11, R4, RZ ;  /* 0x000000040b027210 */ /* 0x000fc80007f3e0ff */
[----:B------:R-:W-:-:S05]  /*1c70*/  IADD3.X R3, PT, PT, RZ, R5, RZ, P1, !PT ;  /* 0x00000005ff037210 */ /* 0x000fca0000ffe4ff */
[----:B------:R0:W5:Y:S01]  /*1c80*/  LDG.E.U8 R9, desc[UR36][R2.64] ;  /* 0x0000002402097981 */ /* 0x000162000c1e1100 */
[----:B------:R-:W-:-:S05]  /*1c90*/  IMAD.IADD R11, R11, 0x1, R0 ;  /* 0x000000010b0b7824 */ /* 0x000fca00078e0200 */
[----:B------:R-:W-:-:S13]  /*1ca0*/  ISETP.GE.U32.AND P1, PT, R11, R26, PT ;  /* 0x0000001a0b00720c */ /* 0x000fda0003f26070 */
[----:B0-----:R-:W-:Y:S05]  /*1cb0*/  @P1 BRA `(.L_x_2969) ;  /* 0x0000000000201947 */ /* 0x001fea0003800000 */
[C---:B------:R-:W-:Y:S02]  /*1cc0*/  IADD3 R3, PT, PT, R11.reuse, R0, RZ ;  /* 0x000000000b037210 */ /* 0x040fe40007ffe0ff */
[----:B------:R-:W-:Y:S02]  /*1cd0*/  IADD3 R2, P2, PT, R11, R4, RZ ;  /* 0x000000040b027210 */ /* 0x000fe40007f5e0ff */
[----:B------:R-:W-:-:S13]  /*1ce0*/  ISETP.GE.U32.AND P1, PT, R3, R26, PT ;  /* 0x0000001a0300720c */ /* 0x000fda0003f26070 */
[----:B------:R-:W-:Y:S01]  /*1cf0*/  @!P1 IADD3 R4, P3, PT, R3, R4, RZ ;  /* 0x0000000403049210 */ /* 0x000fe20007f7e0ff */
[----:B------:R-:W-:-:S03]  /*1d00*/  IMAD.X R3, RZ, RZ, R5, P2 ;  /* 0x000000ffff037224 */ /* 0x000fc600010e0605 */
[----:B------:R-:W-:Y:S02]  /*1d10*/  @!P1 IADD3.X R5, PT, PT, RZ, R5, RZ, P3, !PT ;  /* 0x00000005ff059210 */ /* 0x000fe40001ffe4ff */
[----:B------:R0:W5:Y:S04]  /*1d20*/  LDG.E.U8 R8, desc[UR36][R2.64] ;  /* 0x0000002402087981 */ /* 0x000168000c1e1100 */
[----:B------:R0:W5:Y:S03]  /*1d30*/  @!P1 LDG.E.U8 R7, desc[UR36][R4.64] ;  /* 0x0000002404079981 */ /* 0x000166000c1e1100 */
.L_x_2969:
[----:B------:R-:W-:Y:S05]  /*1d40*/  BSYNC.RECONVERGENT B1 ;  /* 0x0000000000017941 */ /* 0x000fea0003800200 */
.L_x_2968:
[----:B------:R-:W-:Y:S04]  /*1d50*/  BSSY.RECONVERGENT B1, `(.L_x_2970) ;  /* 0x000000e000017945 */ /* 0x000fe80003800200 */
[----:B------:R-:W-:Y:S05]  /*1d60*/  @P0 BRA `(.L_x_2971) ;  /* 0x0000000000300947 */ /* 0x000fea0003800000 */
[----:B0-----:R-:W-:Y:S01]  /*1d70*/  IMAD.IADD R3, R27, 0x1, R0 ;  /* 0x000000011b037824 */ /* 0x001fe200078e0200 */
[----:B-----5:R-:W-:-:S04]  /*1d80*/  LOP3.LUT R15, R15, 0xff, R6, 0x78, !PT ;  /* 0x000000ff0f0f7812 */ /* 0x020fc800078e7806 */
[----:B------:R-:W-:-:S13]  /*1d90*/  ISETP.GE.U32.AND P0, PT, R3, R26, PT ;  /* 0x0000001a0300720c */ /* 0x000fda0003f06070 */
[----:B------:R-:W-:Y:S05]  /*1da0*/  @P0 BRA `(.L_x_2971) ;  /* 0x0000000000200947 */ /* 0x000fea0003800000 */
[----:B------:R-:W-:Y:S02]  /*1db0*/  IADD3 R3, PT, PT, R3, R0, RZ ;  /* 0x0000000003037210 */ /* 0x000fe40007ffe0ff */
[----:B------:R-:W-:Y:S02]  /*1dc0*/  LOP3.LUT R14, R14, 0xff, R9, 0x78, !PT ;  /* 0x000000ff0e0e7812 */ /* 0x000fe400078e7809 */
[----:B------:R-:W-:-:S13]  /*1dd0*/  ISETP.GE.U32.AND P0, PT, R3, R26, PT ;  /* 0x0000001a0300720c */ /* 0x000fda0003f06070 */
[----:B------:R-:W-:Y:S05]  /*1de0*/  @P0 BRA `(.L_x_2971) ;  /* 0x0000000000100947 */ /* 0x000fea0003800000 */
[----:B------:R-:W-:Y:S01]  /*1df0*/  IMAD.IADD R3, R3, 0x1, R0 ;  /* 0x0000000103037824 */ /* 0x000fe200078e0200 */
[----:B------:R-:W-:-:S04]  /*1e00*/  LOP3.LUT R13, R13, 0xff, R8, 0x78, !PT ;  /* 0x000000ff0d0d7812 */ /* 0x000fc800078e7808 */
[----:B------:R-:W-:-:S13]  /*1e10*/  ISETP.GE.U32.AND P0, PT, R3, R26, PT ;  /* 0x0000001a0300720c */ /* 0x000fda0003f06070 */
[----:B------:R-:W-:-:S07]  /*1e20*/  @!P0 LOP3.LUT R12, R12, 0xff, R7, 0x78, !PT ;  /* 0x000000ff0c0c8812 */ /* 0x000fce00078e7807 */
.L_x_2971:
[----:B------:R-:W-:Y:S05]  /*1e30*/  BSYNC.RECONVERGENT B1 ;  /* 0x0000000000017941 */ /* 0x000fea0003800200 */
.L_x_2970:
[----:B------:R-:W-:Y:S02]  /*1e40*/  LOP3.LUT R13, R13, R14, R15, 0x96, !PT ;  /* 0x0000000e0d0d7212 */ /* 0x000fe400078e960f */
[----:B0-----:R-:W-:Y:S02]  /*1e50*/  LOP3.LUT R3, R18, R19, R20, 0x96, !PT ;  /* 0x0000001312037212 */ /* 0x001fe400078e9614 */
[----:B------:R-:W-:Y:S02]  /*1e60*/  LOP3.LUT R12, R12, R13, RZ, 0x3c, !PT ;  /* 0x0000000d0c0c7212 */ /* 0x000fe400078e3cff */
[----:B------:R-:W-:Y:S01]  /*1e70*/  LOP3.LUT R13, R18, R3, RZ, 0x3c, !PT ;  /* 0x00000003120d7212 */ /* 0x000fe200078e3cff */
[----:B------:R-:W-:Y:S06]  /*1e80*/  BRA `(.L_x_2952) ;  /* 0x0000008c00b07947 */ /* 0x000fec0003800000 */
.L_x_2963:
        /* <DEDUP_REMOVED lines=11> */
[----:B--2---:R-:W-:Y:S01]  /*1f40*/  IMAD.MOV.U32 R20, RZ, RZ, R19 ;  /* 0x000000ffff147224 */ /* 0x004fe200078e0013 */
[----:B------:R-:W-:-:S07]  /*1f50*/  MOV R21, R19 ;  /* 0x0000001300157202 */ /* 0x000fce0000000f00 */
[----:B------:R-:W-:Y:S05]  /*1f60*/  @P0 BRA `(.L_x_2974) ;  /* 0x0000000000900947 */ /* 0x000fea0003800000 */
[----:B------:R-:W-:Y:S01]  /*1f70*/  BSSY.RECONVERGENT B2, `(.L_x_2975) ;  /* 0x0000020000027945 */ /* 0x000fe20003800200 */
[----:B------:R-:W-:Y:S01]  /*1f80*/  IMAD.MOV.U32 R15, RZ, RZ, R14 ;  /* 0x000000ffff0f7224 */ /* 0x000fe200078e000e */
[----:B------:R-:W-:Y:S01]  /*1f90*/  MOV R18, R14 ;  /* 0x0000000e00127202 */ /* 0x000fe20000000f00 */
[----:B------:R-:W-:Y:S01]  /*1fa0*/  IMAD.MOV.U32 R20, RZ, RZ, R19 ;  /* 0x000000ffff147224 */ /* 0x000fe200078e0013 */
[----:B------:R-:W-:-:S07]  /*1fb0*/  MOV R21, R19 ;  /* 0x0000001300157202 */ /* 0x000fce0000000f00 */
.L_x_2976:
[C---:B------:R-:W-:Y:S02]  /*1fc0*/  IMAD.IADD R3, R27.reuse, 0x1, R12 ;  /* 0x000000011b037824 */ /* 0x040fe400078e020c */
[----:B------:R-:W-:-:S03]  /*1fd0*/  IMAD R9, R27, R0, RZ ;  /* 0x000000001b097224 */ /* 0x000fc600078e02ff */
[C---:B------:R-:W-:Y:S01]  /*1fe0*/  IADD3 R7, PT, PT, R3.reuse, R12, RZ ;  /* 0x0000000c03077210 */ /* 0x040fe20007ffe0ff */
[----:B------:R-:W-:Y:S01]  /*1ff0*/  IMAD R3, R3, R0, RZ ;  /* 0x0000000003037224 */ /* 0x000fe200078e02ff */
[----:B------:R-:W-:-:S03]  /*2000*/  IADD3 R2, P0, PT, R9, R4, RZ ;  /* 0x0000000409027210 */ /* 0x000fc60007f1e0ff */
[----:B------:R-:W-:Y:S01]  /*2010*/  IMAD.IADD R27, R7, 0x1, R12 ;  /* 0x00000001071b7824 */ /* 0x000fe200078e020c */
[----:B------:R-:W-:Y:S01]  /*2020*/  IADD3 R6, P1, PT, R3, R4, RZ ;  /* 0x0000000403067210 */ /* 0x000fe20007f3e0ff */
[-C--:B------:R-:W-:Y:S01]  /*2030*/  IMAD R7, R7, R0.reuse, RZ ;  /* 0x0000000007077224 */ /* 0x080fe200078e02ff */
[----:B------:R-:W-:Y:S01]  /*2040*/  IADD3.X R3, PT, PT, RZ, R5, RZ, P0, !PT ;  /* 0x00000005ff037210 */ /* 0x000fe200007fe4ff */
[----:B------:R-:W-:-:S03]  /*2050*/  IMAD R11, R27, R0, RZ ;  /* 0x000000001b0b7224 */ /* 0x000fc600078e02ff */
[-C--:B------:R-:W-:Y:S01]  /*2060*/  IADD3 R8, P0, PT, R7, R4.reuse, RZ ;  /* 0x0000000407087210 */ /* 0x080fe20007f1e0ff */
[----:B------:R-:W-:Y:S01]  /*2070*/  IMAD.X R7, RZ, RZ, R5, P1 ;  /* 0x000000ffff077224 */ /* 0x000fe200008e0605 */
[----:B------:R-:W-:Y:S01]  /*2080*/  IADD3 R10, P1, PT, R11, R4, RZ ;  /* 0x000000040b0a7210 */ /* 0x000fe20007f3e0ff */
[----:B------:R-:W2:Y:S01]  /*2090*/  LDG.E.U8 R3, desc[UR36][R2.64] ;  /* 0x0000002402037981 */ /* 0x000ea2000c1e1100 */
[----:B------:R-:W-:-:S03]  /*20a0*/  IADD3.X R9, PT, PT, RZ, R5, RZ, P0, !PT ;  /* 0x00000005ff097210 */ /* 0x000fc600007fe4ff */
[----:B------:R-:W-:Y:S01]  /*20b0*/  IMAD.X R11, RZ, RZ, R5, P1 ;  /* 0x000000ffff0b7224 */ /* 0x000fe200008e0605 */
[----:B------:R-:W3:Y:S04]  /*20c0*/  LDG.E.U8 R6, desc[UR36][R6.64] ;  /* 0x0000002406067981 */ /* 0x000ee8000c1e1100 */
[----:B------:R-:W4:Y:S04]  /*20d0*/  LDG.E.U8 R9, desc[UR36][R8.64] ;  /* 0x0000002408097981 */ /* 0x000f28000c1e1100 */
[----:B------:R-:W5:Y:S01]  /*20e0*/  LDG.E.U8 R10, desc[UR36][R10.64] ;  /* 0x000000240a0a7981 */ /* 0x000f62000c1e1100 */
[----:B------:R-:W-:-:S05]  /*20f0*/  IADD3 R27, PT, PT, R27, R12, RZ ;  /* 0x0000000c1b1b7210 */ /* 0x000fca0007ffe0ff */
        /* <DEDUP_REMOVED lines=8> */
.L_x_2975:
[----:B------:R-:W-:Y:S02]  /*2180*/  PRMT R8, R6, 0x7610, R8 ;  /* 0x0000761006087816 */ /* 0x000fe40000000008 */
[----:B------:R-:W-:Y:S02]  /*2190*/  PRMT R7, R3, 0x7610, R7 ;  /* 0x0000761003077816 */ /* 0x000fe40000000007 */
[----:B------:R-:W-:-:S07]  /*21a0*/  PRMT R6, R10, 0x7610, R6 ;  /* 0x000076100a067816 */ /* 0x000fce0000000006 */
.L_x_2974:
[----:B------:R-:W-:Y:S05]  /*21b0*/  BSYNC.RECONVERGENT B1 ;  /* 0x0000000000017941 */ /* 0x000fea0003800200 */
.L_x_2973:
        /* <DEDUP_REMOVED lines=27> */
.L_x_2978:
[----:B------:R-:W-:Y:S05]  /*2370*/  BSYNC.RECONVERGENT B1 ;  /* 0x0000000000017941 */ /* 0x000fea0003800200 */
.L_x_2977:
[----:B------:R-:W-:Y:S04]  /*2380*/  BSSY.RECONVERGENT B1, `(.L_x_2979) ;  /* 0x000000e000017945 */ /* 0x000fe80003800200 */
[----:B------:R-:W-:Y:S05]  /*2390*/  @P0 BRA `(.L_x_2980) ;  /* 0x0000000000300947 */ /* 0x000fea0003800000 */
[----:B0-----:R-:W-:Y:S02]  /*23a0*/  IADD3 R3, PT, PT, R27, R12, RZ ;  /* 0x0000000c1b037210 */ /* 0x001fe40007ffe0ff */
[----:B-----5:R-:W-:Y:S02]  /*23b0*/  LOP3.LUT R18, R18, 0xff, R7, 0x78, !PT ;  /* 0x000000ff12127812 */ /* 0x020fe400078e7807 */
[----:B------:R-:W-:-:S13]  /*23c0*/  ISETP.GE.U32.AND P0, PT, R3, R26, PT ;  /* 0x0000001a0300720c */ /* 0x000fda0003f06070 */
[----:B------:R-:W-:Y:S05]  /*23d0*/  @P0 BRA `(.L_x_2980) ;  /* 0x0000000000200947 */ /* 0x000fea0003800000 */
[----:B------:R-:W-:Y:S01]  /*23e0*/  IMAD.IADD R3, R3, 0x1, R12 ;  /* 0x0000000103037824 */ /* 0x000fe200078e020c */
[----:B------:R-:W-:-:S04]  /*23f0*/  LOP3.LUT R15, R15, 0xff, R8, 0x78, !PT ;  /* 0x000000ff0f0f7812 */ /* 0x000fc800078e7808 */
[----:B------:R-:W-:-:S13]  /*2400*/  ISETP.GE.U32.AND P0, PT, R3, R26, PT ;  /* 0x0000001a0300720c */ /* 0x000fda0003f06070 */
[----:B------:R-:W-:Y:S05]  /*2410*/  @P0 BRA `(.L_x_2980) ;  /* 0x0000000000100947 */ /* 0x000fea0003800000 */
[----:B------:R-:W-:Y:S02]  /*2420*/  IADD3 R3, PT, PT, R3, R12, RZ ;  /* 0x0000000c03037210 */ /* 0x000fe40007ffe0ff */
[----:B------:R-:W-:Y:S02]  /*2430*/  LOP3.LUT R14, R14, 0xff, R9, 0x78, !PT ;  /* 0x000000ff0e0e7812 */ /* 0x000fe400078e7809 */
[----:B------:R-:W-:-:S13]  /*2440*/  ISETP.GE.U32.AND P0, PT, R3, R26, PT ;  /* 0x0000001a0300720c */ /* 0x000fda0003f06070 */
[----:B------:R-:W-:-:S07]  /*2450*/  @!P0 LOP3.LUT R13, R13, 0xff, R6, 0x78, !PT ;  /* 0x000000ff0d0d8812 */ /* 0x000fce00078e7806 */
.L_x_2980:
[----:B------:R-:W-:Y:S05]  /*2460*/  BSYNC.RECONVERGENT B1 ;  /* 0x0000000000017941 */ /* 0x000fea0003800200 */
.L_x_2979:
[----:B------:R-:W-:Y:S02]  /*2470*/  LOP3.LUT R12, R14, R15, R18, 0x96, !PT ;  /* 0x0000000f0e0c7212 */ /* 0x000fe400078e9612 */
[----:B------:R-:W-:Y:S02]  /*2480*/  LOP3.LUT R0, R19, R20, R21, 0x96, !PT ;  /* 0x0000001413007212 */ /* 0x000fe400078e9615 */
[----:B------:R-:W-:Y:S02]  /*2490*/  LOP3.LUT R12, R13, R12, RZ, 0x3c, !PT ;  /* 0x0000000c0d0c7212 */ /* 0x000fe400078e3cff */
[----:B------:R-:W-:Y:S01]  /*24a0*/  LOP3.LUT R13, R19, R0, RZ, 0x3c, !PT ;  /* 0x00000000130d7212 */ /* 0x000fe200078e3cff */
[----:B------:R-:W-:Y:S06]  /*24b0*/  BRA `(.L_x_2952) ;  /* 0x0000008800247947 */ /* 0x000fec0003800000 */
.L_x_2972:
        /* <DEDUP_REMOVED lines=8> */
[----:B------:R-:W-:Y:S02]  /*2540*/  ISETP.GE.U32.AND P0, PT, R5, R26, PT ;  /* 0x0000001a0500720c */ /* 0x000fe40003f06070 */
[----:B------:R-:W-:Y:S01]  /*2550*/  MOV R22, R21 ;  /* 0x0000001500167202 */ /* 0x000fe20000000f00 */
[--C-:B--2---:R-:W-:Y:S01]  /*2560*/  IMAD.MOV.U32 R20, RZ, RZ, R9.reuse ;  /* 0x000000ffff147224 */ /* 0x104fe200078e0009 */
[----:B------:R-:W-:Y:S01]  /*2570*/  MOV R11, R9 ;  /* 0x00000009000b7202 */ /* 0x000fe20000000f00 */
[----:B------:R-:W-:-:S08]  /*2580*/  IMAD.MOV.U32 R10, RZ, RZ, R9 ;  /* 0x000000ffff0a7224 */ /* 0x000fd000078e0009 */
[----:B------:R-:W-:Y:S05]  /*2590*/  @P0 BRA `(.L_x_2982) ;  /* 0x0000003c00b40947 */ /* 0x000fea0003800000 */
[----:B------:R-:W-:-:S13]  /*25a0*/  ISETP.NE.AND P0, PT, R6, RZ, PT ;  /* 0x000000ff0600720c */ /* 0x000fda0003f05270 */
[----:B------:R0:W5:Y:S01]  /*25b0*/  @!P0 LDG.E.U8 R8, desc[UR36][R2.64] ;  /* 0x0000002402088981 */ /* 0x000162000c1e1100 */
        /* <DEDUP_REMOVED lines=9> */
.L_x_2988:
[C---:B-----5:R-:W-:Y:S02]  /*2650*/  @!P0 PRMT R4, R8.reuse, 0x7610, R4 ;  /* 0x0000761008048816 */ /* 0x060fe40000000004 */
[C---:B------:R-:W-:Y:S02]  /*2660*/  @!P0 PRMT R18, R8.reuse, 0x7610, R18 ;  /* 0x0000761008128816 */ /* 0x040fe40000000012 */
[C---:B------:R-:W-:Y:S02]  /*2670*/  @!P0 PRMT R13, R8.reuse, 0x7610, R13 ;  /* 0x00007610080d8816 */ /* 0x040fe4000000000d */
[----:B------:R-:W-:Y:S01]  /*2680*/  @!P0 PRMT R12, R8, 0x7610, R12 ;  /* 0x00007610080c8816 */ /* 0x000fe2000000000c */
[----:B------:R-:W-:Y:S06]  /*2690*/  @!P0 BRA `(.L_x_2983) ;  /* 0x0000003c00448947 */ /* 0x000fec0003800000 */
[----:B------:R-:W0:Y:S01]  /*26a0*/  LDCU.128 UR20, c[0x0][0x3d0] ;  /* 0x00007a00ff1477ac */ /* 0x000e220008000c00 */
[----:B------:R-:W-:Y:S01]  /*26b0*/  HFMA2 R26, -RZ, RZ, 0, 0 ;  /* 0x00000000ff1a7431 */ /* 0x000fe200000001ff */
        /* <DEDUP_REMOVED lines=63> */
[----:B------:R-:W-:Y:S02]  /*2ab0*/  MOV R4, RZ ;  /* 0x000000ff00047202 */ /* 0x000fe40000000f00 */
[----:B------:R-:W-:-:S03]  /*2ac0*/  ISETP.NE.AND P1, PT, R0, 0x2, PT ;  /* 0x000000020000780c */ /* 0x000fc60003f25270 */
        /* <DEDUP_REMOVED lines=216> */
.L_x_2984:
        /* <DEDUP_REMOVED lines=231> */
.L_x_2985:
        /* <DEDUP_REMOVED lines=213> */
[----:B------:R-:W-:Y:S02]  /*5410*/  ISETP.NE.AND P1, PT, R0, 0x18, PT ;  /* 0x000000180000780c */ /* 0x000fe40003f25270 */
[----:B------:R-:W-:Y:S02]  /*5420*/  MOV R6, RZ ;  /* 0x000000ff00067202 */ /* 0x000fe40000000f00 */
[----:B------:R-:W-:-:S03]  /*5430*/  MOV R7, R18 ;  /* 0x0000001200077202 */ /* 0x000fc60000000f00 */
[----:B0-----:R-:W-:-:S06]  /*5440*/  IMAD.HI.U32 R19, R18, UR55, R6 ;  /* 0x0000003712137c27 */ /* 0x001fcc000f8e0006 */
[----:B------:R-:W0:Y:S01]  /*5450*/  @P1 LDC.64 R6, c[0x0][0x4f8] ;  /* 0x00013e00ff061b82 */ /* 0x000e220000000a00 */
[----:B------:R-:W-:-:S05]  /*5460*/  SHF.R.U32.HI R19, RZ, UR28, R19 ;  /* 0x0000001cff137c19 */ /* 0x000fca0008011613 */
[----:B------:R-:W-:-:S04]  /*5470*/  IMAD.MOV R24, RZ, RZ, -R19 ;  /* 0x000000ffff187224 */ /* 0x000fc800078e0a13 */
[----:B------:R-:W-:Y:S01]  /*5480*/  IMAD R24, R24, UR54, R18 ;  /* 0x0000003618187c24 */ /* 0x000fe2000f8e0212 */
[----:B------:R-:W-:-:S03]  /*5490*/  @P1 MOV R18, RZ ;  /* 0x000000ff00121202 */ /* 0x000fc60000000f00 */
[----:B------:R-:W-:Y:S02]  /*54a0*/  IMAD R29, R24, UR29, R29 ;  /* 0x0000001d181d7c24 */ /* 0x000fe4000f8e021d */
[----:B0-----:R-:W-:Y:S02]  /*54b0*/  @P1 IMAD.HI.U32 R26, R19, R6, R18 ;  /* 0x00000006131a1227 */ /* 0x001fe400078e0012 */
[----:B------:R-:W0:Y:S03]  /*54c0*/  @P1 LDC R18, c[0x0][0x4f4] ;  /* 0x00013d00ff121b82 */ /* 0x000e260000000800 */
[----:B------:R-:W-:-:S04]  /*54d0*/  @P1 SHF.R.U32.HI R7, RZ, R7, R26 ;  /* 0x00000007ff071219 */ /* 0x000fc8000001161a */
[----:B------:R-:W-:Y:S01]  /*54e0*/  @P1 IADD3 R7, PT, PT, -R7, RZ, RZ ;  /* 0x000000ff07071210 */ /* 0x000fe20007ffe1ff */
[----:B------:R-:W1:Y:S04]  /*54f0*/  @P1 LDC R6, c[0x0][0x560] ;  /* 0x00015800ff061b82 */ /* 0x000e680000000800 */
[----:B0-----:R-:W-:-:S04]  /*5500*/  @P1 IMAD R18, R18, R7, R19 ;  /* 0x0000000712121224 */ /* 0x001fc800078e0213 */
[----:B-1----:R-:W-:-:S07]  /*5510*/  @P1 IMAD R29, R18, R6, R29 ;  /* 0x00000006121d1224 */ /* 0x002fce00078e021d */
.L_x_2986:
[----:B------:R-:W-:-:S05]  /*5520*/  IADD3 R18, P1, PT, R29, R2, RZ ;  /* 0x000000021d127210 */ /* 0x000fca0007f3e0ff */
[----:B------:R-:W-:-:S05]  /*5530*/  IMAD.X R19, RZ, RZ, R3, P1 ;  /* 0x000000ffff137224 */ /* 0x000fca00008e0603 */
[----:B------:R1:W5:Y:S01]  /*5540*/  LDG.E.U8 R18, desc[UR36][R18.64] ;  /* 0x0000002412127981 */ /* 0x000362000c1e1100 */
[----:B------:R-:W-:Y:S02]  /*5550*/  LEA R5, R15, R5, 0x1 ;  /* 0x000000050f057211 */ /* 0x000fe400078e08ff */
[----:B------:R-:W-:-:S05]  /*5560*/  MOV R4, RZ ;  /* 0x000000ff00047202 */ /* 0x000fca0000000f00 */
[----:B------:R-:W-:-:S05]  /*5570*/  IMAD.HI.U32 R7, R5, UR22, R4 ;  /* 0x0000001605077c27 */ /* 0x000fca000f8e0004 */
[----:B------:R-:W-:-:S05]  /*5580*/  SHF.R.U32.HI R7, RZ, UR23, R7 ;  /* 0x00000017ff077c19 */ /* 0x000fca0008011607 */
[----:B------:R-:W-:-:S04]  /*5590*/  IMAD.MOV R4, RZ, RZ, -R7 ;  /* 0x000000ffff047224 */ /* 0x000fc800078e0a07 */
[----:B------:R-:W-:-:S04]  /*55a0*/  IMAD R4, R4, UR21, R5 ;  /* 0x0000001504047c24 */ /* 0x000fc8000f8e0205 */
[----:B------:R-:W-:Y:S01]  /*55b0*/  IMAD R15, R4, UR4, RZ ;  /* 0x00000004040f7c24 */ /* 0x000fe2000f8e02ff */
[----:B-1----:R-:W-:Y:S06]  /*55c0*/  BRA.U !UP0, `(.L_x_2987) ;  /* 0x0000000d086c7547 */ /* 0x002fec000b800000 */
[----:B------:R-:W1:Y:S01]  /*55d0*/  LDCU UR4, c[0x0][0x3e8] ;  /* 0x00007d00ff0477ac */ /* 0x000e620008000800 */
[----:B------:R-:W-:Y:S01]  /*55e0*/  HFMA2 R4, -RZ, RZ, 0, 0 ;  /* 0x00000000ff047431 */ /* 0x000fe200000001ff */
[----:B------:R-:W-:Y:S02]  /*55f0*/  MOV R5, R7 ;  /* 0x0000000700057202 */ /* 0x000fe40000000f00 */
[----:B------:R-:W-:Y:S02]  /*5600*/  ISETP.NE.AND P1, PT, R0, 0x2, PT ;  /* 0x000000020000780c */ /* 0x000fe40003f25270 */
[----:B0-----:R-:W-:-:S05]  /*5610*/  IMAD.HI.U32 R4, R7, UR35, R4 ;  /* 0x0000002307047c27 */ /* 0x001fca000f8e0004 */
[----:B-1----:R-:W-:-:S05]  /*5620*/  SHF.R.U32.HI R5, RZ, UR4, R4 ;  /* 0x00000004ff057c19 */ /* 0x002fca0008011604 */
        /* <DEDUP_REMOVED lines=213> */
.L_x_2987:
[----:B------:R-:W-:-:S04]  /*6380*/  IADD3 R4, P1, PT, R15, R2, RZ ;  /* 0x000000020f047210 */ /* 0x000fc80007f3e0ff */
[----:B------:R-:W-:-:S05]  /*6390*/  IADD3.X R5, PT, PT, RZ, R3, RZ, P1, !PT ;  /* 0x00000003ff057210 */ /* 0x000fca0000ffe4ff */
[----:B------:R1:W5:Y:S04]  /*63a0*/  LDG.E.U8 R4, desc[UR36][R4.64] ;  /* 0x0000002404047981 */ /* 0x000368000c1e1100 */
.L_x_2983:
[----:B------:R-:W2:Y:S01]  /*63b0*/  LDCU UR4, c[0x0][0x39c] ;  /* 0x00007380ff0477ac */ /* 0x000ea20008000800 */
[----:B-----5:R-:W-:Y:S02]  /*63c0*/  LOP3.LUT R21, R21, 0xff, R12, 0x78, !PT ;  /* 0x000000ff15157812 */ /* 0x020fe400078e780c */
[----:B------:R-:W-:Y:S01]  /*63d0*/  LOP3.LUT R22, R22, 0xff, R13, 0x78, !PT ;  /* 0x000000ff16167812 */ /* 0x000fe200078e780d */
[----:B0-----:R-:W0:Y:S01]  /*63e0*/  LDCU UR5, c[0x0][0x394] ;  /* 0x00007280ff0577ac */ /* 0x001e220008000800 */
[----:B------:R-:W-:Y:S02]  /*63f0*/  LOP3.LUT R23, R23, 0xff, R18, 0x78, !PT ;  /* 0x000000ff17177812 */ /* 0x000fe400078e7812 */
[----:B------:R-:W-:Y:S02]  /*6400*/  LOP3.LUT R25, R25, 0xff, R4, 0x78, !PT ;  /* 0x000000ff19197812 */ /* 0x000fe400078e7804 */
[----:B--2---:R-:W-:Y:S02]  /*6410*/  MOV R24, UR4 ;  /* 0x0000000400187c02 */ /* 0x004fe40008000f00 */
[----:B0-----:R-:W-:-:S03]  /*6420*/  MOV R26, UR5 ;  /* 0x00000005001a7c02 */ /* 0x001fc60008000f00 */
[----:B------:R-:W-:-:S04]  /*6430*/  IMAD R27, R24, 0x4, R27 ;  /* 0x00000004181b7824 */ /* 0x000fc800078e021b */
[----:B-1----:R-:W-:-:S05]  /*6440*/  IMAD R5, R24, 0x3, R27 ;  /* 0x0000000318057824 */ /* 0x002fca00078e021b */
[----:B------:R-:W-:-:S13]  /*6450*/  ISETP.GE.U32.AND P1, PT, R5, R26, PT ;  /* 0x0000001a0500720c */ /* 0x000fda0003f26070 */
[----:B------:R-:W-:Y:S05]  /*6460*/  @!P1 BRA `(.L_x_2988) ;  /* 0xffffffc000789947 */ /* 0x000fea000383ffff */
.L_x_2982:
[----:B------:R-:W-:Y:S05]  /*6470*/  BSYNC.RECONVERGENT B1 ;  /* 0x0000000000017941 */ /* 0x000fea0003800200 */
.L_x_2981:
        /* <DEDUP_REMOVED lines=288> */
.L_x_2992:
[----:B------:R-:W-:Y:S02]  /*7680*/  MOV R12, R6 ;  /* 0x00000006000c7202 */ /* 0x000fe40000000f00 */
[----:B------:R-:W-:-:S07]  /*7690*/  MOV R13, RZ ;  /* 0x000000ff000d7202 */ /* 0x000fce0000000f00 */
.L_x_2991:
[----:B------:R-:W0:Y:S02]  /*76a0*/  LDCU.64 UR4, c[0x0][0x760] ;  /* 0x0000ec00ff0477ac */ /* 0x000e240008000a00 */
[----:B0-----:R-:W-:-:S05]  /*76b0*/  IADD3 R3, P1, PT, R14, UR4, RZ ;  /* 0x000000040e037c10 */ /* 0x001fca000ff3e0ff */
[----:B------:R-:W-:Y:S01]  /*76c0*/  IMAD.X R2, RZ, RZ, UR5, P1 ;  /* 0x00000005ff027e24 */ /* 0x000fe200088e06ff */
[----:B------:R-:W-:-:S04]  /*76d0*/  IADD3 R12, P1, PT, R12, R3, RZ ;  /* 0x000000030c0c7210 */ /* 0x000fc80007f3e0ff */
[----:B------:R-:W-:-:S05]  /*76e0*/  IADD3.X R13, PT, PT, R13, R2, RZ, P1, !PT ;  /* 0x000000020d0d7210 */ /* 0x000fca0000ffe4ff */
[----:B------:R0:W5:Y:S01]  /*76f0*/  LDG.E.U8 R6, desc[UR36][R12.64] ;  /* 0x000000240c067981 */ /* 0x000162000c1e1100 */
        /* <DEDUP_REMOVED lines=278> */
.L_x_2994:
[----:B------:R-:W-:-:S07]  /*8860*/  MOV R29, RZ ;  /* 0x000000ff001d7202 */ /* 0x000fce0000000f00 */
.L_x_2993:
[----:B------:R-:W-:-:S05]  /*8870*/  IADD3 R12, P1, PT, R28, R3, RZ ;  /* 0x000000031c0c7210 */ /* 0x000fca0007f3e0ff */
[----:B------:R-:W-:-:S05]  /*8880*/  IMAD.X R13, R29, 0x1, R2, P1 ;  /* 0x000000011d0d7824 */ /* 0x000fca00008e0602 */
[----:B------:R0:W5:Y:S01]  /*8890*/  LDG.E.U8 R7, desc[UR36][R12.64] ;  /* 0x000000240c077981 */ /* 0x000162000c1e1100 */
        /* <DEDUP_REMOVED lines=278> */
.L_x_2996:
[----:B------:R-:W-:Y:S02]  /*9a00*/  MOV R12, R0 ;  /* 0x00000000000c7202 */ /* 0x000fe40000000f00 */
[----:B------:R-:W-:-:S07]  /*9a10*/  MOV R13, RZ ;  /* 0x000000ff000d7202 */ /* 0x000fce0000000f00 */
.L_x_2995:
        /* <DEDUP_REMOVED lines=281> */
.L_x_2998:
[----:B------:R-:W-:Y:S02]  /*abb0*/  MOV R12, R8 ;  /* 0x00000008000c7202 */ /* 0x000fe40000000f00 */
[----:B------:R-:W-:-:S07]  /*abc0*/  MOV R13, RZ ;  /* 0x000000ff000d7202 */ /* 0x000fce0000000f00 */
.L_x_2997:
[----:B------:R-:W-:-:S05]  /*abd0*/  IADD3 R4, P0, PT, R12, R3, RZ ;  /* 0x000000030c047210 */ /* 0x000fca0007f1e0ff */
[----:B------:R-:W-:-:S05]  /*abe0*/  IMAD.X R5, R13, 0x1, R2, P0 ;  /* 0x000000010d057824 */ /* 0x000fca00000e0602 */
[----:B------:R0:W5:Y:S03]  /*abf0*/  LDG.E.U8 R8, desc[UR36][R4.64] ;  /* 0x0000002404087981 */ /* 0x000166000c1e1100 */
.L_x_2990:
[----:B------:R-:W-:Y:S05]  /*ac00*/  BSYNC.RECONVERGENT B1 ;  /* 0x0000000000017941 */ /* 0x000fea0003800200 */
.L_x_2989:
[----:B------:R-:W-:Y:S01]  /*ac10*/  ISETP.GE.U32.AND P0, PT, R27, R26, PT ;  /* 0x0000001a1b00720c */ /* 0x000fe20003f06070 */
[----:B------:R-:W-:-:S12]  /*ac20*/  BSSY.RECONVERGENT B1, `(.L_x_2999) ;  /* 0x000000e000017945 */ /* 0x000fd80003800200 */
[----:B------:R-:W-:Y:S05]  /*ac30*/  @P0 BRA `(.L_x_3000) ;  /* 0x0000000000300947 */ /* 0x000fea0003800000 */
[----:B------:R-:W-:Y:S02]  /*ac40*/  IADD3 R3, PT, PT, R27, R24, RZ ;  /* 0x000000181b037210 */ /* 0x000fe40007ffe0ff */
[----:B-----5:R-:W-:Y:S02]  /*ac50*/  LOP3.LUT R21, R21, 0xff, R6, 0x78, !PT ;  /* 0x000000ff15157812 */ /* 0x020fe400078e7806 */
        /* <DEDUP_REMOVED lines=10> */
.L_x_3000:
[----:B------:R-:W-:Y:S05]  /*ad00*/  BSYNC.RECONVERGENT B1 ;  /* 0x0000000000017941 */ /* 0x000fea0003800200 */
.L_x_2999:
[----:B------:R-:W-:Y:S02]  /*ad10*/  LOP3.LUT R12, R23, R22, R21, 0x96, !PT ;  /* 0x00000016170c7212 */ /* 0x000fe400078e9615 */
[----:B------:R-:W-:Y:S02]  /*ad20*/  LOP3.LUT R9, R11, R10, R9, 0x96, !PT ;  /* 0x0000000a0b097212 */ /* 0x000fe400078e9609 */
[----:B------:R-:W-:Y:S02]  /*ad30*/  LOP3.LUT R12, R25, R12, RZ, 0x3c, !PT ;  /* 0x0000000c190c7212 */ /* 0x000fe400078e3cff */
[----:B------:R-:W-:-:S07]  /*ad40*/  LOP3.LUT R13, R20, R9, RZ, 0x3c, !PT ;  /* 0x00000009140d7212 */ /* 0x000fce00078e3cff */
.L_x_2952:
[----:B------:R-:W-:Y:S05]  /*ad50*/  BSYNC.RECONVERGENT B0 ;  /* 0x0000000000007941 */ /* 0x000fea0003800200 */
.L_x_2951:
        /* <DEDUP_REMOVED lines=17> */
.L_x_3002:
        /* <DEDUP_REMOVED lines=14> */
.L_x_3001:
        /* <DEDUP_REMOVED lines=18> */
.L_x_3005:
        /* <DEDUP_REMOVED lines=13> */
.L_x_3004:
[----:B------:R-:W-:Y:S01]  /*b140*/  BAR.SYNC.DEFER_BLOCKING 0x0 ;  /* 0x0000000000007b1d */ /* 0x000fe20000010000 */
[----:B------:R-:W-:-:S09]  /*b150*/  UISETP.GE.U32.AND UP0, UPT, UR4, 0x2, UPT ;  /* 0x000000020400788c */ /* 0x000fd2000bf06070 */
[----:B------:R-:W-:Y:S05]  /*b160*/  BRA.U !UP0, `(.L_x_3003) ;  /* 0x0000000108207547 */ /* 0x000fea000b800000 */
[----:B------:R-:W-:-:S07]  /*b170*/  IMAD.MOV.U32 R2, RZ, RZ, 0x1 ;  /* 0x00000001ff027424 */ /* 0x000fce00078e00ff */
.L_x_3006:
[----:B------:R-:W1:Y:S04]  /*b180*/  SHFL.DOWN PT, R4, R13, R2, 0x1f ;  /* 0x08001f020d047589 */ /* 0x000e6800000e0000 */
[----:B------:R5:W0:Y:S02]  /*b190*/  SHFL.DOWN PT, R3, R12, R2, 0x1f ;  /* 0x08001f020c037589 */ /* 0x000a2400000e0000 */
[----:B-----5:R-:W-:-:S04]  /*b1a0*/  SHF.L.U32 R2, R2, 0x1, RZ ;  /* 0x0000000102027819 */ /* 0x020fc800000006ff */
[----:B------:R-:W-:Y:S02]  /*b1b0*/  ISETP.GE.AND P0, PT, R2, UR4, PT ;  /* 0x0000000402007c0c */ /* 0x000fe4000bf06270 */
[----:B-1-34-:R-:W-:Y:S02]  /*b1c0*/  LOP3.LUT R13, R4, R13, RZ, 0x3c, !PT ;  /* 0x0000000d040d7212 */ /* 0x01afe400078e3cff */
[----:B0-----:R-:W-:-:S09]  /*b1d0*/  LOP3.LUT R12, R3, R12, RZ, 0x3c, !PT ;  /* 0x0000000c030c7212 */ /* 0x001fd200078e3cff */
[----:B------:R-:W-:Y:S05]  /*b1e0*/  @!P0 BRA `(.L_x_3006) ;  /* 0xfffffffc00e48947 */ /* 0x000fea000383ffff */
.L_x_3003:
        /* <DEDUP_REMOVED lines=282> */
.L_x_3007:
        /* <DEDUP_REMOVED lines=296> */
.L_x_3009:
        /* <DEDUP_REMOVED lines=24> */
.L_x_3011:
[----:B------:R-:W-:Y:S05]  /*d790*/  BSYNC.RECONVERGENT B0 ;  /* 0x0000000000007941 */ /* 0x000fea0003800200 */
.L_x_3010:
        /* <DEDUP_REMOVED lines=35> */
.L_x_3013:
[----:B------:R-:W-:Y:S05]  /*d9d0*/  BSYNC.RECONVERGENT B0 ;  /* 0x0000000000007941 */ /* 0x000fea0003800200 */
.L_x_3012:
        /* <DEDUP_REMOVED lines=33> */
.L_x_3018:
        /* <DEDUP_REMOVED lines=9> */
.L_x_3017:
[----:B------:R-:W-:Y:S05]  /*dc80*/  BRA `(.L_x_3016) ;  /* 0x0000000000487947 */ /* 0x000fea0003800000 */
.L_x_3015:
        /* <DEDUP_REMOVED lines=9> */
.L_x_3019:
        /* <DEDUP_REMOVED lines=9> */
.L_x_3016:
[----:B------:R-:W-:Y:S05]  /*ddb0*/  BSYNC.RECONVERGENT B0 ;  /* 0x0000000000007941 */ /* 0x000fea0003800200 */
.L_x_3014:
        /* <DEDUP_REMOVED lines=12> */
.L_x_3021:
        /* <DEDUP_REMOVED lines=14> */
.L_x_3020:
        /* <DEDUP_REMOVED lines=9> */
.L_x_3024:
        /* <DEDUP_REMOVED lines=13> */
.L_x_3023:
[----:B------:R-:W-:Y:S01]  /*e0c0*/  BAR.SYNC.DEFER_BLOCKING 0x0 ;  /* 0x0000000000007b1d */ /* 0x000fe20000010000 */
[----:B------:R-:W-:-:S09]  /*e0d0*/  UISETP.GE.U32.AND UP0, UPT, UR4, 0x2, UPT ;  /* 0x000000020400788c */ /* 0x000fd2000bf06070 */
[----:B------:R-:W-:Y:S05]  /*e0e0*/  BRA.U !UP0, `(.L_x_3022) ;  /* 0x0000000108207547 */ /* 0x000fea000b800000 */
[----:B------:R-:W-:-:S07]  /*e0f0*/  IMAD.MOV.U32 R0, RZ, RZ, 0x1 ;  /* 0x00000001ff007424 */ /* 0x000fce00078e00ff */
.L_x_3025:
[----:B------:R-:W0:Y:S04]  /*e100*/  SHFL.DOWN PT, R4, R17, R0, 0x1f ;  /* 0x08001f0011047589 */ /* 0x000e2800000e0000 */
[----:B------:R3:W4:Y:S02]  /*e110*/  SHFL.DOWN PT, R5, R16, R0, 0x1f ;  /* 0x08001f0010057589 */ /* 0x00072400000e0000 */
[----:B---3--:R-:W-:-:S04]  /*e120*/  SHF.L.U32 R0, R0, 0x1, RZ ;  /* 0x0000000100007819 */ /* 0x008fc800000006ff */
[----:B------:R-:W-:Y:S02]  /*e130*/  ISETP.GE.AND P1, PT, R0, UR4, PT ;  /* 0x0000000400007c0c */ /* 0x000fe4000bf26270 */
[----:B012---:R-:W-:Y:S02]  /*e140*/  LOP3.LUT R17, R4, R17, RZ, 0x3c, !PT ;  /* 0x0000001104117212 */ /* 0x007fe400078e3cff */
[----:B----4-:R-:W-:-:S09]  /*e150*/  LOP3.LUT R16, R5, R16, RZ, 0x3c, !PT ;  /* 0x0000001005107212 */ /* 0x010fd200078e3cff */
[----:B------:R-:W-:Y:S05]  /*e160*/  @!P1 BRA `(.L_x_3025) ;  /* 0xfffffffc00e49947 */ /* 0x000fea000383ffff */
.L_x_3022:
        /* <DEDUP_REMOVED lines=16> */
.L_x_3027:
        /* <DEDUP_REMOVED lines=20> */
.L_x_3029:
[----:B------:R-:W3:Y:S02]  /*e3b0*/  LDCU.64 UR4, c[0x0][0x768] ;  /* 0x0000ed00ff0477ac */ /* 0x000ee40008000a00 */
[----:B---3--:R-:W-:-:S05]  /*e3c0*/  IADD3 R18, P0, PT, R18, UR4, RZ ;  /* 0x0000000412127c10 */ /* 0x008fca000ff1e0ff */
[----:B------:R-:W-:-:S05]  /*e3d0*/  IMAD.X R19, RZ, RZ, UR5, P0 ;  /* 0x00000005ff137e24 */ /* 0x000fca00080e06ff */
[----:B------:R-:W-:Y:S01]  /*e3e0*/  STG.E.64 desc[UR36][R18.64], R16 ;  /* 0x0000001012007986 */ /* 0x000fe2000c101b24 */
[----:B------:R-:W-:Y:S05]  /*e3f0*/  EXIT ;  /* 0x000000000000794d */ /* 0x000fea0003800000 */
.L_x_3028:
[----:B------:R-:W-:Y:S01]  /*e400*/  STG.E.64 desc[UR36][R4.64], R16 ;  /* 0x0000001004007986 */ /* 0x000fe2000c101b24 */
[----:B------:R-:W-:Y:S05]  /*e410*/  EXIT ;  /* 0x000000000000794d */ /* 0x000fea0003800000 */
.L_x_3026:
        /* <DEDUP_REMOVED lines=8> */
.L_x_3030:
        /* <DEDUP_REMOVED lines=20> */
.L_x_3032:
[----:B------:R-:W3:Y:S02]  /*e5e0*/  LDCU.64 UR4, c[0x0][0x768] ;  /* 0x0000ed00ff0477ac */ /* 0x000ee40008000a00 */
[----:B---3--:R-:W-:-:S04]  /*e5f0*/  IADD3 R18, P0, PT, R18, UR4, RZ ;  /* 0x0000000412127c10 */ /* 0x008fc8000ff1e0ff */
[----:B------:R-:W-:-:S05]  /*e600*/  IADD3.X R19, PT, PT, RZ, UR5, RZ, P0, !PT ;  /* 0x00000005ff137c10 */ /* 0x000fca00087fe4ff */
[----:B------:R-:W-:Y:S01]  /*e610*/  STG.E.64 desc[UR36][R18.64], R16 ;  /* 0x0000001012007986 */ /* 0x000fe2000c101b24 */
[----:B------:R-:W-:Y:S05]  /*e620*/  EXIT ;  /* 0x000000000000794d */ /* 0x000fea0003800000 */
.L_x_3031:
[----:B------:R-:W-:Y:S01]  /*e630*/  STG.E.64 desc[UR36][R2.64], R16 ;  /* 0x0000001002007986 */ /* 0x000fe2000c101b24 */
[----:B------:R-:W-:Y:S05]  /*e640*/  EXIT ;  /* 0x000000000000794d */ /* 0x000fea0003800000 */
.L_x_3008:
        /* <DEDUP_REMOVED lines=25> */
.L_x_3034:
        /* <DEDUP_REMOVED lines=22> */
.L_x_3036:
[----:B------:R-:W0:Y:S02]  /*e940*/  LDCU.64 UR4, c[0x0][0x768] ;  /* 0x0000ed00ff0477ac */ /* 0x000e240008000a00 */
[----:B0-----:R-:W-:-:S04]  /*e950*/  IADD3 R18, P0, PT, R18, UR4, RZ ;  /* 0x0000000412127c10 */ /* 0x001fc8000ff1e0ff */
[----:B------:R-:W-:-:S05]  /*e960*/  IADD3.X R19, PT, PT, RZ, UR5, RZ, P0, !PT ;  /* 0x00000005ff137c10 */ /* 0x000fca00087fe4ff */
[----:B------:R-:W-:Y:S01]  /*e970*/  STG.E.64 desc[UR36][R18.64], R16 ;  /* 0x0000001012007986 */ /* 0x000fe2000c101b24 */
[----:B------:R-:W-:Y:S05]  /*e980*/  EXIT ;  /* 0x000000000000794d */ /* 0x000fea0003800000 */
.L_x_3035:
[----:B------:R-:W-:Y:S01]  /*e990*/  STG.E.64 desc[UR36][R4.64], R16 ;  /* 0x0000001004007986 */ /* 0x000fe2000c101b24 */
[----:B------:R-:W-:Y:S05]  /*e9a0*/  EXIT ;  /* 0x000000000000794d */ /* 0x000fea0003800000 */
.L_x_3033:
        /* <DEDUP_REMOVED lines=8> */
.L_x_3037:
        /* <DEDUP_REMOVED lines=22> */
.L_x_3039:
[----:B------:R-:W0:Y:S02]  /*eb90*/  LDCU.64 UR4, c[0x0][0x768] ;  /* 0x0000ed00ff0477ac */ /* 0x000e240008000a00 */
[----:B0-----:R-:W-:-:S04]  /*eba0*/  IADD3 R18, P0, PT, R18, UR4, RZ ;  /* 0x0000000412127c10 */ /* 0x001fc8000ff1e0ff */
[----:B------:R-:W-:-:S05]  /*ebb0*/  IADD3.X R19, PT, PT, RZ, UR5, RZ, P0, !PT ;  /* 0x00000005ff137c10 */ /* 0x000fca00087fe4ff */
[----:B------:R-:W-:Y:S01]  /*ebc0*/  STG.E.64 desc[UR36][R18.64], R16 ;  /* 0x0000001012007986 */ /* 0x000fe2000c101b24 */
[----:B------:R-:W-:Y:S05]  /*ebd0*/  EXIT ;  /* 0x000000000000794d */ /* 0x000fea0003800000 */
.L_x_3038:
[----:B------:R-:W-:Y:S01]  /*ebe0*/  STG.E.64 desc[UR36][R2.64], R16 ;  /* 0x0000001002007986 */ /* 0x000fe2000c101b24 */
[----:B------:R-:W-:Y:S05]  /*ebf0*/  EXIT ;  /* 0x000000000000794d */ /* 0x000fea0003800000 */
.L_x_3040:
        /* <DEDUP_REMOVED lines=16> */
.L_x_9981:


//--------------------- .text._ZN2at6native13reduce_kernelILi256ELi2ENS0_8ReduceOpIhNS0_14func_wrapper_tImZNS0_15xor_sum_functorIhvEclERNS_14TensorIteratorEEUlmmE_EEjmLi4ELi4EEEEEvT1_ --------------------------
	.section	.text._ZN2at6native13reduce_kernelILi256ELi2ENS0_8ReduceOpIhNS0_14func_wrapper_tImZNS0_15xor_sum_functorIhvEclERNS_14TensorIteratorEEUlmmE_EEjmLi4ELi4EEEEEvT1_,"ax",@progbits
	.align	128
        .global         _ZN2at6native13reduce_kernelILi256ELi2ENS0_8ReduceOpIhNS0_14func_wrapper_tImZNS0_15xor_sum_functorIhvEclERNS_14TensorIteratorEEUlmmE_EEjmLi4ELi4EEEEEvT1_
        .type           _ZN2at6native13reduce_kernelILi256ELi2ENS0_8ReduceOpIhNS0_14func_wrapper_tImZNS0_15xor_sum_functorIhvEclERNS_14TensorIteratorEEUlmmE_EEjmLi4ELi4EEEEEvT1_,@function
        .size           _ZN2at6native13reduce_kernelILi256ELi2ENS0_8ReduceOpIhNS0_14func_wrapper_tImZNS0_15xor_sum_functorIhvEclERNS_14TensorIteratorEEUlmmE_EEjmLi4ELi4EEEEEvT1_,(.L_x_9982 - _ZN2at6native13reduce_kernelILi256ELi2ENS0_8ReduceOpIhNS0_14func_wrapper_tImZNS0_15xor_sum_functorIhvEclERNS_14TensorIteratorEEUlmmE_EEjmLi4ELi4EEEEEvT1_)
        .other          _ZN2at6native13reduce_kernelILi256ELi2ENS0_8ReduceOpIhNS0_14func_wrapper_tImZNS0_15xor_sum_functorIhvEclERNS_14TensorIteratorEEUlmmE_EEjmLi4ELi4EEEEEvT1_,@"STO_CUDA_ENTRY STV_DEFAULT"
_ZN2at6native13reduce_kernelILi256ELi2ENS0_8ReduceOpIhNS0_14func_wrapper_tImZNS0_15xor_sum_functorIhvEclERNS_14TensorIteratorEEUlmmE_EEjmLi4ELi4EEEEEvT1_:
.text._ZN2at6native13reduce_kernelILi256ELi2ENS0_8ReduceOpIhNS0_14func_wrapper_tImZNS0_15xor_sum_functorIhvEclERNS_14TensorIteratorEEUlmmE_EEjmLi4ELi4EEEEEvT1_:
        /* <DEDUP_REMOVED lines=297> */
.L_x_3041:
        /* <DEDUP_REMOVED lines=34> */
.L_x_3045:
[----:B------:R-:W0:Y:S01]  /*14b0*/  LDC R11, c[0x0][0x388] ;  /* 0x0000e200ff0b7b82 */ /* 0x000e220000000800 */
[----:B------:R-:W-:Y:S01]  /*14c0*/  LOP3.LUT P0, R6, R22, 0x3, RZ, 0xc0, !PT ;  /* 0x0000000316067812 */ /* 0x000fe2000780c0ff */
[----:B------:R-:W-:Y:S06]  /*14d0*/  BSSY.RECONVERGENT B0, `(.L_x_3046) ;  /* 0x0000021000007945 */ /* 0x000fec0003800200 */
[----:B------:R-:W1:Y:S01]  /*14e0*/  LDC R13, c[0x0][0x38c] ;  /* 0x0000e300ff0d7b82 */ /* 0x000e620000000800 */
[----:B0-----:R-:W-:Y:S01]  /*14f0*/  MOV R12, R11 ;  /* 0x0000000b000c7202 */ /* 0x001fe20000000f00 */
[----:B------:R-:W-:-:S04]  /*1500*/  IMAD.MOV.U32 R0, RZ, RZ, R11 ;  /* 0x000000ffff007224 */ /* 0x000fc800078e000b */
[----:B------:R-:W-:Y:S05]  /*1510*/  @!P0 BRA `(.L_x_3047) ;  /* 0x0000000000708947 */ /* 0x000fea0003800000 */
[C---:B------:R-:W-:Y:S01]  /*1520*/  ISETP.GT.U32.AND P0, PT, R25.reuse, 0x3, PT ;  /* 0x000000031900780c */ /* 0x040fe20003f04070 */
[----:B------:R-:W-:Y:S01]  /*1530*/  BSSY.RECONVERGENT B1, `(.L_x_3048) ;  /* 0x0000016000017945 */ /* 0x000fe20003800200 */
[----:B------:R-:W-:Y:S01]  /*1540*/  IADD3 R3, PT, PT, -R6, RZ, RZ ;  /* 0x000000ff06037210 */ /* 0x000fe20007ffe1ff */
[----:B------:R-:W-:Y:S01]  /*1550*/  IMAD.MOV.U32 R0, RZ, RZ, R11 ;  /* 0x000000ffff007224 */ /* 0x000fe200078e000b */
[----:B------:R-:W-:Y:S02]  /*1560*/  ISETP.LT.U32.OR P0, PT, R25, R6, P0 ;  /* 0x000000061900720c */ /* 0x000fe40000701470 */
[----:B------:R-:W-:-:S04]  /*1570*/  IADD3 R24, P1, PT, R3, R24, RZ ;  /* 0x0000001803187210 */ /* 0x000fc80007f3e0ff */
[----:B------:R-:W-:-:S07]  /*1580*/  LEA.HI.X.SX32 R27, R3, R27, 0x1, P1 ;  /* 0x0000001b031b7211 */ /* 0x000fce00008f0eff */
[----:B------:R-:W-:Y:S05]  /*1590*/  @P0 BRA `(.L_x_3049) ;  /* 0x00000000003c0947 */ /* 0x000fea0003800000 */
[----:B------:R-:W0:Y:S01]  /*15a0*/  LDCU UR4, c[0x0][0x3ac] ;  /* 0x00007580ff0477ac */ /* 0x000e220008000800 */
[----:B------:R-:W-:Y:S02]  /*15b0*/  ISETP.NE.AND P1, PT, R16, RZ, PT ;  /* 0x000000ff1000720c */ /* 0x000fe40003f25270 */
[----:B------:R-:W-:Y:S02]  /*15c0*/  MOV R0, R11 ;  /* 0x0000000b00007202 */ /* 0x000fe40000000f00 */
[----:B0-----:R-:W-:-:S13]  /*15d0*/  ISETP.NE.AND P0, PT, RZ, UR4, PT ;  /* 0x00000004ff007c0c */ /* 0x001fda000bf05270 */
[----:B------:R-:W-:Y:S05]  /*15e0*/  @P0 BRA P1, `(.L_x_3049) ;  /* 0x0000000000280947 */ /* 0x000fea0000800000 */
[----:B------:R-:W0:Y:S01]  /*15f0*/  LDCU UR4, c[0x0][0x3b0] ;  /* 0x00007600ff0477ac */ /* 0x000e220008000800 */
[----:B------:R-:W-:Y:S01]  /*1600*/  ISETP.NE.AND P1, PT, R2, RZ, PT ;  /* 0x000000ff0200720c */ /* 0x000fe20003f25270 */
[----:B------:R-:W-:Y:S01]  /*1610*/  IMAD.MOV.U32 R0, RZ, RZ, R11 ;  /* 0x000000ffff007224 */ /* 0x000fe200078e000b */
[----:B0-----:R-:W-:-:S13]  /*1620*/  ISETP.NE.AND P0, PT, RZ, UR4, PT ;  /* 0x00000004ff007c0c */ /* 0x001fda000bf05270 */
[----:B------:R-:W-:Y:S05]  /*1630*/  @P0 BRA P1, `(.L_x_3049) ;  /* 0x0000000000140947 */ /* 0x000fea0000800000 */
[----:B------:R-:W-:Y:S01]  /*1640*/  IADD3 R4, P0, PT, R25, R24, RZ ;  /* 0x0000001819047210 */ /* 0x000fe20007f1e0ff */
[----:B------:R-:W0:Y:S03]  /*1650*/  LDCU UR4, c[0x0][0x388] ;  /* 0x00007100ff0477ac */ /* 0x000e260008000800 */
[----:B------:R-:W-:-:S05]  /*1660*/  IADD3.X R5, PT, PT, RZ, R27, RZ, P0, !PT ;  /* 0x0000001bff057210 */ /* 0x000fca00007fe4ff */
[----:B------:R-:W0:Y:S02]  /*1670*/  LDG.E.U8 R4, desc[UR36][R4.64] ;  /* 0x0000002404047981 */ /* 0x000e24000c1e1100 */
[----:B0-----:R-:W-:-:S07]  /*1680*/  LOP3.LUT R0, R4, UR4, RZ, 0x3c, !PT ;  /* 0x0000000404007c12 */ /* 0x001fce000f8e3cff */
.L_x_3049:
[----:B------:R-:W-:Y:S05]  /*1690*/  BSYNC.RECONVERGENT B1 ;  /* 0x0000000000017941 */ /* 0x000fea0003800200 */
.L_x_3048:
[----:B------:R-:W0:Y:S01]  /*16a0*/  LDC R3, c[0x0][0x394] ;  /* 0x0000e500ff037b82 */ /* 0x000e220000000800 */
[----:B------:R-:W-:-:S05]  /*16b0*/  IADD3 R24, P0, PT, R24, 0x4, RZ ;  /* 0x0000000418187810 */ /* 0x000fca0007f1e0ff */
[----:B------:R-:W-:Y:S01]  /*16c0*/  IMAD.X R27, RZ, RZ, R27, P0 ;  /* 0x000000ffff1b7224 */ /* 0x000fe200000e061b */
[----:B0-----:R-:W-:-:S07]  /*16d0*/  IADD3 R26, PT, PT, R6, -0x4, R3 ;  /* 0xfffffffc061a7810 */ /* 0x001fce0007ffe003 */
.L_x_3047:
[----:B------:R-:W-:Y:S05]  /*16e0*/  BSYNC.RECONVERGENT B0 ;  /* 0x0000000000007941 */ /* 0x000fea0003800200 */
.L_x_3046:
[----:B------:R-:W0:Y:S01]  /*16f0*/  LDC.64 R4, c[0x0][0x3a8] ;  /* 0x0000ea00ff047b82 */ /* 0x000e220000000a00 */
[----:B------:R-:W-:Y:S01]  /*1700*/  BSSY.RECONVERGENT B0, `(.L_x_3050) ;  /* 0x0000025000007945 */ /* 0x000fe20003800200 */
[----:B------:R-:W-:Y:S01]  /*1710*/  MOV R15, R11 ;  /* 0x0000000b000f7202 */ /* 0x000fe20000000f00 */
[----:B-1----:R-:W-:Y:S01]  /*1720*/  IMAD.MOV.U32 R14, RZ, RZ, R13 ;  /* 0x000000ffff0e7224 */ /* 0x002fe200078e000d */
[----:B------:R-:W-:-:S04]  /*1730*/  MOV R10, R13 ;  /* 0x0000000d000a7202 */ /* 0x000fc80000000f00 */
        /* <DEDUP_REMOVED lines=13> */
[----:B------:R-:W-:Y:S01]  /*1810*/  MOV R15, R11 ;  /* 0x0000000b000f7202 */ /* 0x000fe20000000f00 */
[----:B------:R-:W-:Y:S01]  /*1820*/  IMAD.MOV.U32 R14, RZ, RZ, R13 ;  /* 0x000000ffff0e7224 */ /* 0x000fe200078e000d */
[----:B------:R-:W-:-:S07]  /*1830*/  MOV R10, R13 ;  /* 0x0000000d000a7202 */ /* 0x000fce0000000f00 */
.L_x_3052:
[----:B------:R-:W-:Y:S01]  /*1840*/  MOV R5, R27 ;  /* 0x0000001b00057202 */ /* 0x000fe20000000f00 */
[----:B------:R-:W-:Y:S01]  /*1850*/  IMAD.MOV.U32 R4, RZ, RZ, R24 ;  /* 0x000000ffff047224 */ /* 0x000fe200078e0018 */
[----:B------:R-:W0:Y:S03]  /*1860*/  LDCU UR4, c[0x0][0x39c] ;  /* 0x00007380ff0477ac */ /* 0x000e260008000800 */
[----:B------:R-:W-:-:S06]  /*1870*/  IMAD.WIDE.U32 R4, R3, 0x4, R4 ;  /* 0x0000000403047825 */ /* 0x000fcc00078e0004 */
        /* <DEDUP_REMOVED lines=13> */
.L_x_3051:
[----:B------:R-:W-:Y:S05]  /*1950*/  BSYNC.RECONVERGENT B0 ;  /* 0x0000000000007941 */ /* 0x000fea0003800200 */
.L_x_3050:
        /* <DEDUP_REMOVED lines=10> */
.L_x_3054:
[----:B------:R-:W-:Y:S05]  /*1a00*/  BSYNC.RECONVERGENT B0 ;  /* 0x0000000000007941 */ /* 0x000fea0003800200 */
.L_x_3053:
[----:B------:R-:W-:Y:S01]  /*1a10*/  LOP3.LUT R3, R15, R11, R0, 0x96, !PT ;  /* 0x0000000b0f037212 */ /* 0x000fe200078e9600 */
[----:B------:R-:W-:Y:S01]  /*1a20*/  HFMA2 R9, -RZ, RZ, 0, 0 ;  /* 0x00000000ff097431 */ /* 0x000fe200000001ff */
[----:B------:R-:W-:Y:S01]  /*1a30*/  LOP3.LUT R4, R14, R10, R13, 0x96, !PT ;  /* 0x0000000a0e047212 */ /* 0x000fe200078e960d */
[----:B------:R-:W-:Y:S01]  /*1a40*/  IMAD.MOV.U32 R0, RZ, RZ, RZ ;  /* 0x000000ffff007224 */ /* 0x000fe200078e00ff */
[----:B------:R-:W-:Y:S02]  /*1a50*/  LOP3.LUT R12, R12, R3, RZ, 0x3c, !PT ;  /* 0x000000030c0c7212 */ /* 0x000fe400078e3cff */
[----:B------:R-:W-:Y:S01]  /*1a60*/  LOP3.LUT R13, R13, R4, RZ, 0x3c, !PT ;  /* 0x000000040d0d7212 */ /* 0x000fe200078e3cff */
[----:B------:R-:W-:Y:S06]  /*1a70*/  BRA `(.L_x_3043) ;  /* 0x000000a000547947 */ /* 0x000fec0003800000 */
.L_x_3044:
[----:B------:R-:W1:Y:S08]  /*1a80*/  LDC R12, c[0x0][0x500] ;  /* 0x00014000ff0c7b82 */ /* 0x000e700000000800 */
[----:B------:R-:W2:Y:S01]  /*1a90*/  LDC R20, c[0x0][0x3d0] ;  /* 0x0000f400ff147b82 */ /* 0x000ea20000000800 */
[----:B-1----:R-:W-:-:S04]  /*1aa0*/  ISETP.NE.AND P0, PT, R12, 0x1, PT ;  /* 0x000000010c00780c */ /* 0x002fc80003f05270 */
[----:B--2---:R-:W-:-:S13]  /*1ab0*/  ISETP.NE.OR P0, PT, R20, 0x1, P0 ;  /* 0x000000011400780c */ /* 0x004fda0000705670 */
        /* <DEDUP_REMOVED lines=35> */
.L_x_3059:
[C---:B------:R-:W-:Y:S02]  /*1cf0*/  LOP3.LUT R9, R34.reuse, 0xfffffffe, RZ, 0xc0, !PT ;  /* 0xfffffffe22097812 */ /* 0x040fe400078ec0ff */
[C---:B------:R-:W-:Y:S01]  /*1d00*/  LEA.HI R5, R34.reuse, R3, RZ, 0x1f ;  /* 0x0000000322057211 */ /* 0x040fe200078ff8ff */
[----:B------:R-:W-:Y:S01]  /*1d10*/  IMAD.IADD R34, R34, 0x1, R3 ;  /* 0x0000000122227824 */ /* 0x000fe200078e0203 */
[-C--:B------:R-:W-:Y:S02]  /*1d20*/  IADD3 R8, P0, PT, R9, R24.reuse, RZ ;  /* 0x0000001809087210 */ /* 0x080fe40007f1e0ff */
[----:B------:R-:W-:Y:S02]  /*1d30*/  LEA R4, P1, R5, R24, 0x1 ;  /* 0x0000001805047211 */ /* 0x000fe400078208ff */
[----:B------:R-:W-:Y:S01]  /*1d40*/  LOP3.LUT R7, R34, 0xfffffffe, RZ, 0xc0, !PT ;  /* 0xfffffffe22077812 */ /* 0x000fe200078ec0ff */
[----:B------:R-:W-:Y:S01]  /*1d50*/  IMAD.X R9, RZ, RZ, R27, P0 ;  /* 0x000000ffff097224 */ /* 0x000fe200000e061b */
[----:B------:R-:W-:-:S02]  /*1d60*/  LEA R34, R3, R34, 0x1 ;  /* 0x0000002203227211 */ /* 0x000fc400078e08ff */
[-C--:B------:R-:W-:Y:S02]  /*1d70*/  IADD3 R6, P0, PT, R7, R24.reuse, RZ ;  /* 0x0000001807067210 */ /* 0x080fe40007f1e0ff */
[----:B------:R-:W-:Y:S01]  /*1d80*/  LOP3.LUT R11, R34, 0xfffffffe, RZ, 0xc0, !PT ;  /* 0xfffffffe220b7812 */ /* 0x000fe200078ec0ff */
[----:B------:R-:W2:Y:S01]  /*1d90*/  LDG.E.U16 R8, desc[UR36][R8.64] ;  /* 0x0000002408087981 */ /* 0x000ea2000c1e1500 */
[-C--:B------:R-:W-:Y:S02]  /*1da0*/  IADD3.X R5, PT, PT, RZ, R27.reuse, RZ, P1, !PT ;  /* 0x0000001bff057210 */ /* 0x080fe40000ffe4ff */
[----:B------:R-:W-:Y:S01]  /*1db0*/  IADD3 R10, P1, PT, R11, R24, RZ ;  /* 0x000000180b0a7210 */ /* 0x000fe20007f3e0ff */
[----:B------:R-:W-:Y:S02]  /*1dc0*/  IMAD.X R7, RZ, RZ, R27, P0 ;  /* 0x000000ffff077224 */ /* 0x000fe400000e061b */
[----:B------:R-:W3:Y:S01]  /*1dd0*/  LDG.E.U16 R4, desc[UR36][R4.64] ;  /* 0x0000002404047981 */ /* 0x000ee2000c1e1500 */
[----:B------:R-:W-:-:S03]  /*1de0*/  IADD3.X R11, PT, PT, RZ, R27, RZ, P1, !PT ;  /* 0x0000001bff0b7210 */ /* 0x000fc60000ffe4ff */
[----:B------:R-:W4:Y:S04]  /*1df0*/  LDG.E.U16 R6, desc[UR36][R6.64] ;  /* 0x0000002406067981 */ /* 0x000f28000c1e1500 */
[----:B------:R-:W5:Y:S01]  /*1e00*/  LDG.E.U16 R10, desc[UR36][R10.64] ;  /* 0x000000240a0a7981 */ /* 0x000f62000c1e1500 */
[----:B------:R-:W-:-:S04]  /*1e10*/  IMAD.IADD R34, R34, 0x1, R3 ;  /* 0x0000000122227824 */ /* 0x000fc800078e0203 */
[----:B------:R-:W-:-:S05]  /*1e20*/  IMAD R35, R3, 0x3, R34 ;  /* 0x0000000303237824 */ /* 0x000fca00078e0222 */
[----:B------:R-:W-:Y:S02]  /*1e30*/  ISETP.GE.U32.AND P0, PT, R35, R30, PT ;  /* 0x0000001e2300720c */ /* 0x000fe40003f06070 */
[C---:B--2---:R-:W-:Y:S02]  /*1e40*/  PRMT R35, R8.reuse, 0x7770, RZ ;  /* 0x0000777008237816 */ /* 0x044fe400000000ff */
[----:B------:R-:W-:Y:S02]  /*1e50*/  PRMT R8, R8, 0x7771, RZ ;  /* 0x0000777108087816 */ /* 0x000fe400000000ff */
[C---:B---3--:R-:W-:Y:S02]  /*1e60*/  PRMT R39, R4.reuse, 0x7770, RZ ;  /* 0x0000777004277816 */ /* 0x048fe400000000ff */
[----:B------:R-:W-:Y:S02]  /*1e70*/  PRMT R36, R4, 0x7771, RZ ;  /* 0x0000777104247816 */ /* 0x000fe400000000ff */
[----:B----4-:R-:W-:-:S02]  /*1e80*/  PRMT R4, R6, 0x7770, RZ ;  /* 0x0000777006047816 */ /* 0x010fc400000000ff */
[----:B------:R-:W-:Y:S02]  /*1e90*/  PRMT R5, R6, 0x7771, RZ ;  /* 0x0000777106057816 */ /* 0x000fe400000000ff */
[C---:B-----5:R-:W-:Y:S02]  /*1ea0*/  PRMT R11, R10.reuse, 0x7770, RZ ;  /* 0x000077700a0b7816 */ /* 0x060fe400000000ff */
[----:B------:R-:W-:Y:S02]  /*1eb0*/  PRMT R37, R10, 0x7771, RZ ;  /* 0x000077710a257816 */ /* 0x000fe400000000ff */
        /* <DEDUP_REMOVED lines=10> */
.L_x_3058:
[----:B------:R-:W-:Y:S02]  /*1f60*/  PRMT R9, R35, 0x7610, R9 ;  /* 0x0000761023097816 */ /* 0x000fe40000000009 */
[----:B------:R-:W-:Y:S02]  /*1f70*/  PRMT R10, R4, 0x7610, R10 ;  /* 0x00007610040a7816 */ /* 0x000fe4000000000a */
[----:B------:R-:W-:-:S07]  /*1f80*/  PRMT R35, R5, 0x7610, R35 ;  /* 0x0000761005237816 */ /* 0x000fce0000000023 */
.L_x_3057:
[----:B------:R-:W-:Y:S05]  /*1f90*/  BSYNC.RECONVERGENT B0 ;  /* 0x0000000000007941 */ /* 0x000fea0003800200 */
.L_x_3056:
        /* <DEDUP_REMOVED lines=21> */
[C---:B------:R-:W-:Y:S02]  /*20f0*/  IADD3 R5, PT, PT, R6.reuse, R3, RZ ;  /* 0x0000000306057210 */ /* 0x040fe40007ffe0ff */
[----:B------:R-:W-:Y:S02]  /*2100*/  LOP3.LUT R7, R6, 0xfffffffe, RZ, 0xc0, !PT ;  /* 0xfffffffe06077812 */ /* 0x000fe400078ec0ff */
        /* <DEDUP_REMOVED lines=14> */
.L_x_3061:
[----:B------:R-:W-:Y:S05]  /*21f0*/  BSYNC.RECONVERGENT B0 ;  /* 0x0000000000007941 */ /* 0x000fea0003800200 */
.L_x_3060:
[----:B------:R-:W-:Y:S04]  /*2200*/  BSSY.RECONVERGENT B0, `(.L_x_3062) ;  /* 0x0000012000007945 */ /* 0x000fe80003800200 */
[----:B------:R-:W-:Y:S05]  /*2210*/  @P0 BRA `(.L_x_3063) ;  /* 0x0000000000400947 */ /* 0x000fea0003800000 */
[----:B------:R-:W-:Y:S01]  /*2220*/  IMAD.IADD R4, R34, 0x1, R3 ;  /* 0x0000000122047824 */ /* 0x000fe200078e0203 */
[----:B------:R-:W-:Y:S02]  /*2230*/  LOP3.LUT R22, R22, 0xff, R9, 0x78, !PT ;  /* 0x000000ff16167812 */ /* 0x000fe400078e7809 */
[----:B------:R-:W-:Y:S02]  /*2240*/  LOP3.LUT R23, R23, 0xff, R8, 0x78, !PT ;  /* 0x000000ff17177812 */ /* 0x000fe400078e7808 */
[----:B------:R-:W-:-:S13]  /*2250*/  ISETP.GE.U32.AND P0, PT, R4, R30, PT ;  /* 0x0000001e0400720c */ /* 0x000fda0003f06070 */
[----:B------:R-:W-:Y:S05]  /*2260*/  @P0 BRA `(.L_x_3063) ;  /* 0x00000000002c0947 */ /* 0x000fea0003800000 */
[----:B------:R-:W-:Y:S02]  /*2270*/  IADD3 R4, PT, PT, R4, R3, RZ ;  /* 0x0000000304047210 */ /* 0x000fe40007ffe0ff */
[----:B------:R-:W-:Y:S02]  /*2280*/  LOP3.LUT R15, R15, 0xff, R10, 0x78, !PT ;  /* 0x000000ff0f0f7812 */ /* 0x000fe400078e780a */
[----:B------:R-:W-:Y:S02]  /*2290*/  ISETP.GE.U32.AND P0, PT, R4, R30, PT ;  /* 0x0000001e0400720c */ /* 0x000fe40003f06070 */
[----:B------:R-:W-:-:S11]  /*22a0*/  LOP3.LUT R20, R20, 0xff, R35, 0x78, !PT ;  /* 0x000000ff14147812 */ /* 0x000fd600078e7823 */
[----:B------:R-:W-:Y:S05]  /*22b0*/  @P0 BRA `(.L_x_3063) ;  /* 0x0000000000180947 */ /* 0x000fea0003800000 */
[----:B------:R-:W-:Y:S01]  /*22c0*/  IMAD.IADD R3, R4, 0x1, R3 ;  /* 0x0000000104037824 */ /* 0x000fe200078e0203 */
[----:B------:R-:W-:Y:S02]  /*22d0*/  LOP3.LUT R14, R14, 0xff, R39, 0x78, !PT ;  /* 0x000000ff0e0e7812 */ /* 0x000fe400078e7827 */
[----:B------:R-:W-:Y:S02]  /*22e0*/  LOP3.LUT R13, R13, 0xff, R36, 0x78, !PT ;  /* 0x000000ff0d0d7812 */ /* 0x000fe400078e7824 */
[----:B------:R-:W-:-:S13]  /*22f0*/  ISETP.GE.U32.AND P0, PT, R3, R30, PT ;  /* 0x0000001e0300720c */ /* 0x000fda0003f06070 */
[----:B------:R-:W-:Y:S02]  /*2300*/  @!P0 LOP3.LUT R12, R12, 0xff, R11, 0x78, !PT ;  /* 0x000000ff0c0c8812 */ /* 0x000fe400078e780b */
[----:B------:R-:W-:-:S07]  /*2310*/  @!P0 LOP3.LUT R0, R0, 0xff, R37, 0x78, !PT ;  /* 0x000000ff00008812 */ /* 0x000fce00078e7825 */
.L_x_3063:
[----:B------:R-:W-:Y:S05]  /*2320*/  BSYNC.RECONVERGENT B0 ;  /* 0x0000000000007941 */ /* 0x000fea0003800200 */
.L_x_3062:
        /* <DEDUP_REMOVED lines=9> */
.L_x_3055:
        /* <DEDUP_REMOVED lines=36> */
.L_x_3068:
[C---:B------:R-:W-:Y:S01]  /*2600*/  IMAD R4, R36.reuse, R12, RZ ;  /* 0x0000000c24047224 */ /* 0x040fe200078e02ff */
[----:B------:R-:W-:-:S04]  /*2610*/  IADD3 R36, PT, PT, R36, R3, RZ ;  /* 0x0000000324247210 */ /* 0x000fc80007ffe0ff */
[----:B------:R-:W-:Y:S01]  /*2620*/  LOP3.LUT R11, R4, 0xfffffffe, RZ, 0xc0, !PT ;  /* 0xfffffffe040b7812 */ /* 0x000fe200078ec0ff */
[C---:B------:R-:W-:Y:S02]  /*2630*/  IMAD.IADD R6, R36.reuse, 0x1, R3 ;  /* 0x0000000124067824 */ /* 0x040fe400078e0203 */
[----:B------:R-:W-:Y:S01]  /*2640*/  IMAD R4, R36, R12, RZ ;  /* 0x0000000c24047224 */ /* 0x000fe200078e02ff */
[----:B------:R-:W-:Y:S02]  /*2650*/  IADD3 R10, P0, PT, R11, R24, RZ ;  /* 0x000000180b0a7210 */ /* 0x000fe40007f1e0ff */
[C---:B------:R-:W-:Y:S01]  /*2660*/  IADD3 R36, PT, PT, R6.reuse, R3, RZ ;  /* 0x0000000306247210 */ /* 0x040fe20007ffe0ff */
[-C--:B------:R-:W-:Y:S01]  /*2670*/  IMAD R6, R6, R12.reuse, RZ ;  /* 0x0000000c06067224 */ /* 0x080fe200078e02ff */
[----:B------:R-:W-:Y:S01]  /*2680*/  LOP3.LUT R5, R4, 0xfffffffe, RZ, 0xc0, !PT ;  /* 0xfffffffe04057812 */ /* 0x000fe200078ec0ff */
[----:B------:R-:W-:Y:S02]  /*2690*/  IMAD.X R11, RZ, RZ, R27, P0 ;  /* 0x000000ffff0b7224 */ /* 0x000fe400000e061b */
[----:B------:R-:W-:Y:S01]  /*26a0*/  IMAD R8, R36, R12, RZ ;  /* 0x0000000c24087224 */ /* 0x000fe200078e02ff */
[----:B------:R-:W-:-:S02]  /*26b0*/  IADD3 R4, P1, PT, R5, R24, RZ ;  /* 0x0000001805047210 */ /* 0x000fc40007f3e0ff */
[----:B------:R-:W-:Y:S01]  /*26c0*/  LOP3.LUT R7, R6, 0xfffffffe, RZ, 0xc0, !PT ;  /* 0xfffffffe06077812 */ /* 0x000fe200078ec0ff */
[----:B------:R-:W2:Y:S01]  /*26d0*/  LDG.E.U16 R10, desc[UR36][R10.64] ;  /* 0x000000240a0a7981 */ /* 0x000ea2000c1e1500 */
[----:B------:R-:W-:Y:S02]  /*26e0*/  LOP3.LUT R9, R8, 0xfffffffe, RZ, 0xc0, !PT ;  /* 0xfffffffe08097812 */ /* 0x000fe400078ec0ff */
[-C--:B------:R-:W-:Y:S02]  /*26f0*/  IADD3.X R5, PT, PT, RZ, R27.reuse, RZ, P1, !PT ;  /* 0x0000001bff057210 */ /* 0x080fe40000ffe4ff */
[-C--:B------:R-:W-:Y:S02]  /*2700*/  IADD3 R6, P0, PT, R7, R24.reuse, RZ ;  /* 0x0000001807067210 */ /* 0x080fe40007f1e0ff */
[----:B------:R-:W-:Y:S01]  /*2710*/  IADD3 R8, P1, PT, R9, R24, RZ ;  /* 0x0000001809087210 */ /* 0x000fe20007f3e0ff */
[----:B------:R-:W3:Y:S02]  /*2720*/  LDG.E.U16 R4, desc[UR36][R4.64] ;  /* 0x0000002404047981 */ /* 0x000ee4000c1e1500 */
[----:B------:R-:W-:Y:S01]  /*2730*/  IMAD.X R7, RZ, RZ, R27, P0 ;  /* 0x000000ffff077224 */ /* 0x000fe200000e061b */
[----:B------:R-:W-:-:S04]  /*2740*/  IADD3.X R9, PT, PT, RZ, R27, RZ, P1, !PT ;  /* 0x0000001bff097210 */ /* 0x000fc80000ffe4ff */
        /* <DEDUP_REMOVED lines=23> */
.L_x_3067:
[----:B------:R-:W-:Y:S02]  /*28c0*/  PRMT R9, R11, 0x7610, R9 ;  /* 0x000076100b097816 */ /* 0x000fe40000000009 */
[----:B------:R-:W-:Y:S02]  /*28d0*/  PRMT R11, R35, 0x7610, R11 ;  /* 0x00007610230b7816 */ /* 0x000fe4000000000b */
[----:B------:R-:W-:Y:S02]  /*28e0*/  PRMT R35, R37, 0x7610, R35 ;  /* 0x0000761025237816 */ /* 0x000fe40000000023 */
[----:B------:R-:W-:Y:S02]  /*28f0*/  PRMT R8, R4, 0x7610, R8 ;  /* 0x0000761004087816 */ /* 0x000fe40000000008 */
[----:B------:R-:W-:-:S07]  /*2900*/  PRMT R37, R5, 0x7610, R37 ;  /* 0x0000761005257816 */ /* 0x000fce0000000025 */
.L_x_3066:
[----:B------:R-:W-:Y:S05]  /*2910*/  BSYNC.RECONVERGENT B0 ;  /* 0x0000000000007941 */ /* 0x000fea0003800200 */
.L_x_3065:
[----:B------:R-:W-:Y:S01]  /*2920*/  ISETP.GE.U32.AND P0, PT, R36, R30, PT ;  /* 0x0000001e2400720c */ /* 0x000fe20003f06070 */
[----:B------:R-:W-:-:S12]  /*2930*/  BSSY.RECONVERGENT B0, `(.L_x_3069) ;  /* 0x0000028000007945 */ /* 0x000fd80003800200 */
        /* <DEDUP_REMOVED lines=21> */
[----:B------:R-:W-:-:S04]  /*2a90*/  IADD3 R5, PT, PT, R7, R3, RZ ;  /* 0x0000000307057210 */ /* 0x000fc80007ffe0ff */
[----:B------:R-:W-:-:S13]  /*2aa0*/  ISETP.GE.U32.AND P1, PT, R5, R30, PT ;  /* 0x0000001e0500720c */ /* 0x000fda0003f26070 */
[-C--:B------:R-:W-:Y:S02]  /*2ab0*/  @!P1 IMAD R4, R5, R12.reuse, RZ ;  /* 0x0000000c05049224 */ /* 0x080fe400078e02ff */
[----:B------:R-:W-:-:S03]  /*2ac0*/  IMAD R12, R7, R12, RZ ;  /* 0x0000000c070c7224 */ /* 0x000fc600078e02ff */
[----:B------:R-:W-:Y:S02]  /*2ad0*/  @!P1 LOP3.LUT R5, R4, 0xfffffffe, RZ, 0xc0, !PT ;  /* 0xfffffffe04059812 */ /* 0x000fe400078ec0ff */
[----:B------:R-:W-:Y:S02]  /*2ae0*/  LOP3.LUT R7, R12, 0xfffffffe, RZ, 0xc0, !PT ;  /* 0xfffffffe0c077812 */ /* 0x000fe400078ec0ff */
[-C--:B------:R-:W-:Y:S02]  /*2af0*/  @!P1 IADD3 R4, P3, PT, R5, R24.reuse, RZ ;  /* 0x0000001805049210 */ /* 0x080fe40007f7e0ff */
[----:B------:R-:W-:-:S03]  /*2b00*/  IADD3 R6, P2, PT, R7, R24, RZ ;  /* 0x0000001807067210 */ /* 0x000fc60007f5e0ff */
[----:B------:R-:W-:Y:S01]  /*2b10*/  @!P1 IMAD.X R5, RZ, RZ, R27, P3 ;  /* 0x000000ffff059224 */ /* 0x000fe200018e061b */
[----:B------:R-:W-:-:S04]  /*2b20*/  IADD3.X R7, PT, PT, RZ, R27, RZ, P2, !PT ;  /* 0x0000001bff077210 */ /* 0x000fc800017fe4ff */
[----:B------:R-:W2:Y:S04]  /*2b30*/  @!P1 LDG.E.U16 R4, desc[UR36][R4.64] ;  /* 0x0000002404049981 */ /* 0x000ea8000c1e1500 */
[----:B------:R-:W3:Y:S01]  /*2b40*/  LDG.E.U16 R6, desc[UR36][R6.64] ;  /* 0x0000002406067981 */ /* 0x000ee2000c1e1500 */
[C---:B--2---:R-:W-:Y:S02]  /*2b50*/  @!P1 PRMT R12, R4.reuse, 0x7770, RZ ;  /* 0x00007770040c9816 */ /* 0x044fe400000000ff */
[----:B------:R-:W-:Y:S02]  /*2b60*/  @!P1 PRMT R24, R4, 0x7771, RZ ;  /* 0x0000777104189816 */ /* 0x000fe400000000ff */
[C---:B---3--:R-:W-:Y:S02]  /*2b70*/  PRMT R38, R6.reuse, 0x7770, RZ ;  /* 0x0000777006267816 */ /* 0x048fe400000000ff */
[----:B------:R-:W-:-:S02]  /*2b80*/  PRMT R39, R6, 0x7771, RZ ;  /* 0x0000777106277816 */ /* 0x000fc400000000ff */
[----:B------:R-:W-:Y:S02]  /*2b90*/  @!P1 PRMT R10, R12, 0x7610, R10 ;  /* 0x000076100c0a9816 */ /* 0x000fe4000000000a */
[----:B------:R-:W-:-:S07]  /*2ba0*/  @!P1 PRMT R37, R24, 0x7610, R37 ;  /* 0x0000761018259816 */ /* 0x000fce0000000025 */
.L_x_3070:
[----:B------:R-:W-:Y:S05]  /*2bb0*/  BSYNC.RECONVERGENT B0 ;  /* 0x0000000000007941 */ /* 0x000fea0003800200 */
.L_x_3069:
        /* <DEDUP_REMOVED lines=18> */
.L_x_3072:
[----:B------:R-:W-:Y:S05]  /*2ce0*/  BSYNC.RECONVERGENT B0 ;  /* 0x0000000000007941 */ /* 0x000fea0003800200 */
.L_x_3071:
        /* <DEDUP_REMOVED lines=9> */
.L_x_3064:
        /* <DEDUP_REMOVED lines=23> */
[----:B------:R-:W2:Y:S01]  /*2ef0*/  @!P0 LDG.E.U16 R35, desc[UR36][R22.64] ;  /* 0x0000002416238981 */ /* 0x000ea2000c1e1500 */
        /* <DEDUP_REMOVED lines=16> */
[----:B------:R-:W-:Y:S02]  /*3000*/  IADD3 R31, PT, PT, R31, 0x1, RZ ;  /* 0x000000011f1f7810 */ /* 0x000fe40007ffe0ff */
[C---:B--2---:R-:W-:Y:S02]  /*3010*/  @!P0 PRMT R33, R35.reuse, 0x7770, RZ ;  /* 0x0000777023218816 */ /* 0x044fe400000000ff */
[----:B------:R-:W-:-:S07]  /*3020*/  @!P0 PRMT R35, R35, 0x7771, RZ ;  /* 0x0000777123238816 */ /* 0x000fce00000000ff */
.L_x_3080:
        /* <DEDUP_REMOVED lines=305> */
.L_x_3076:
[----:B------:R-:W-:-:S04]  /*4340*/  LOP3.LUT R21, R30, 0xfffffffe, RZ, 0xc0, !PT ;  /* 0xfffffffe1e157812 */ /* 0x000fc800078ec0ff */
[----:B------:R-:W-:-:S05]  /*4350*/  IADD3 R20, P1, PT, R21, R22, RZ ;  /* 0x0000001615147210 */ /* 0x000fca0007f3e0ff */
[----:B------:R-:W-:-:S05]  /*4360*/  IMAD.X R21, RZ, RZ, R23, P1 ;  /* 0x000000ffff157224 */ /* 0x000fca00008e0617 */
[----:B------:R-:W2:Y:S01]  /*4370*/  LDG.E.U16 R20, desc[UR36][R20.64] ;  /* 0x0000002414147981 */ /* 0x000ea2000c1e1500 */
[----:B-1----:R-:W-:Y:S01]  /*4380*/  IADD3 R43, PT, PT, R29, UR4, RZ ;  /* 0x000000041d2b7c10 */ /* 0x002fe2000fffe0ff */
        /* <DEDUP_REMOVED lines=238> */
.L_x_3077:
[----:B------:R-:W-:-:S04]  /*5270*/  LOP3.LUT R21, R30, 0xfffffffe, RZ, 0xc0, !PT ;  /* 0xfffffffe1e157812 */ /* 0x000fc800078ec0ff */
[----:B------:R-:W-:-:S04]  /*5280*/  IADD3 R20, P1, PT, R21, R22, RZ ;  /* 0x0000001615147210 */ /* 0x000fc80007f3e0ff */
[----:B------:R-:W-:-:S05]  /*5290*/  IADD3.X R21, PT, PT, RZ, R23, RZ, P1, !PT ;  /* 0x00000017ff157210 */ /* 0x000fca0000ffe4ff */
[----:B------:R1:W2:Y:S01]  /*52a0*/  LDG.E.U16 R20, desc[UR36][R20.64] ;  /* 0x0000002414147981 */ /* 0x0002a2000c1e1500 */
        /* <DEDUP_REMOVED lines=8> */
[----:B------:R-:W-:Y:S01]  /*5330*/  PRMT R39, R20, 0x7771, RZ ;  /* 0x0000777114277816 */ /* 0x000fe200000000ff */
        /* <DEDUP_REMOVED lines=229> */
.L_x_3078:
        /* <DEDUP_REMOVED lines=242> */
.L_x_3079:
[----:B------:R-:W-:-:S04]  /*70b0*/  LOP3.LUT R21, R30, 0xfffffffe, RZ, 0xc0, !PT ;  /* 0xfffffffe1e157812 */ /* 0x000fc800078ec0ff */
[----:B------:R-:W-:-:S04]  /*70c0*/  IADD3 R20, P1, PT, R21, R22, RZ ;  /* 0x0000001615147210 */ /* 0x000fc80007f3e0ff */
[----:B------:R-:W-:-:S05]  /*70d0*/  IADD3.X R21, PT, PT, RZ, R23, RZ, P1, !PT ;  /* 0x00000017ff157210 */ /* 0x000fca0000ffe4ff */
[----:B------:R-:W2:Y:S02]  /*70e0*/  LDG.E.U16 R20, desc[UR36][R20.64] ;  /* 0x0000002414147981 */ /* 0x000ea4000c1e1500 */
[C---:B--2---:R-:W-:Y:S02]  /*70f0*/  PRMT R43, R20.reuse, 0x7770, RZ ;  /* 0x00007770142b7816 */ /* 0x044fe400000000ff */
[----:B------:R-:W-:-:S07]  /*7100*/  PRMT R41, R20, 0x7771, RZ ;  /* 0x0000777114297816 */ /* 0x000fce00000000ff */
.L_x_3075:
[----:B------:R-:W2:Y:S01]  /*7110*/  LDCU UR5, c[0x0][0x394] ;  /* 0x00007280ff0577ac */ /* 0x000ea20008000800 */
[----:B-1----:R-:W-:Y:S01]  /*7120*/  IMAD.U32 R32, RZ, RZ, UR4 ;  /* 0x00000004ff207e24 */ /* 0x002fe2000f8e00ff */
[----:B------:R-:W-:Y:S02]  /*7130*/  LOP3.LUT R10, R10, 0xff, R37, 0x78, !PT ;  /* 0x000000ff0a0a7812 */ /* 0x000fe400078e7825 */
[----:B------:R-:W-:Y:S02]  /*7140*/  LOP3.LUT R11, R11, 0xff, R38, 0x78, !PT ;  /* 0x000000ff0b0b7812 */ /* 0x000fe400078e7826 */
[----:B------:R-:W-:Y:S02]  /*7150*/  LEA R29, R32, R29, 0x2 ;  /* 0x0000001d201d7211 */ /* 0x000fe400078e10ff */
[----:B------:R-:W-:Y:S02]  /*7160*/  LOP3.LUT R13, R13, 0xff, R40, 0x78, !PT ;  /* 0x000000ff0d0d7812 */ /* 0x000fe400078e7828 */
[----:B------:R-:W-:Y:S01]  /*7170*/  LOP3.LUT R12, R12, 0xff, R39, 0x78, !PT ;  /* 0x000000ff0c0c7812 */ /* 0x000fe200078e7827 */
[----:B------:R-:W-:Y:S01]  /*7180*/  IMAD R21, R32, 0x3, R29 ;  /* 0x0000000320157824 */ /* 0x000fe200078e021d */
[----:B------:R-:W-:-:S02]  /*7190*/  LOP3.LUT R14, R14, 0xff, R45, 0x78, !PT ;  /* 0x000000ff0e0e7812 */ /* 0x000fc400078e782d */
[----:B------:R-:W-:Y:S02]  /*71a0*/  LOP3.LUT R15, R15, 0xff, R36, 0x78, !PT ;  /* 0x000000ff0f0f7812 */ /* 0x000fe400078e7824 */
[----:B------:R-:W-:Y:S01]  /*71b0*/  LOP3.LUT R24, R24, 0xff, R43, 0x78, !PT ;  /* 0x000000ff18187812 */ /* 0x000fe200078e782b */
[----:B--2---:R-:W-:Y:S01]  /*71c0*/  IMAD.U32 R30, RZ, RZ, UR5 ;  /* 0x00000005ff1e7e24 */ /* 0x004fe2000f8e00ff */
[----:B------:R-:W-:-:S04]  /*71d0*/  LOP3.LUT R28, R28, 0xff, R41, 0x78, !PT ;  /* 0x000000ff1c1c7812 */ /* 0x000fc800078e7829 */
[----:B------:R-:W-:-:S13]  /*71e0*/  ISETP.GE.U32.AND P1, PT, R21, R30, PT ;  /* 0x0000001e1500720c */ /* 0x000fda0003f26070 */
[----:B------:R-:W-:Y:S05]  /*71f0*/  @!P1 BRA `(.L_x_3080) ;  /* 0xffffffbc008c9947 */ /* 0x000fea000383ffff */
.L_x_3074:
[----:B0-----:R-:W-:Y:S05]  /*7200*/  BSYNC.RECONVERGENT B0 ;  /* 0x0000000000007941 */ /* 0x001fea0003800200 */
.L_x_3073:
[----:B------:R-:W-:Y:S01]  /*7210*/  ISETP.GE.U32.AND P0, PT, R29, R30, PT ;  /* 0x0000001e1d00720c */ /* 0x000fe20003f06070 */
[----:B------:R-:W-:Y:S01]  /*7220*/  BSSY.RECONVERGENT B0, `(.L_x_3081) ;  /* 0x000047e000007945 */ /* 0x000fe20003800200 */
[----:B------:R-:W-:Y:S02]  /*7230*/  PRMT R26, R36, 0x7610, R26 ;  /* 0x00007610241a7816 */ /* 0x000fe4000000001a */
[----:B------:R-:W-:-:S09]  /*7240*/  PRMT R27, R45, 0x7610, R27 ;  /* 0x000076102d1b7816 */ /* 0x000fd2000000001b */
        /* <DEDUP_REMOVED lines=282> */
.L_x_3084:
[----:B------:R-:W-:Y:S01]  /*83f0*/  SHF.R.U32.HI R20, RZ, 0x1, R31 ;  /* 0x00000001ff147819 */ /* 0x000fe2000001161f */
[----:B------:R-:W-:-:S07]  /*8400*/  IMAD.MOV.U32 R21, RZ, RZ, RZ ;  /* 0x000000ffff157224 */ /* 0x000fce00078e00ff */
.L_x_3083:
[----:B------:R-:W0:Y:S02]  /*8410*/  LDCU.64 UR4, c[0x0][0x760] ;  /* 0x0000ec00ff0477ac */ /* 0x000e240008000a00 */
[----:B0-----:R-:W-:-:S04]  /*8420*/  IADD3 R34, P1, PT, R34, UR4, RZ ;  /* 0x0000000422227c10 */ /* 0x001fc8000ff3e0ff */
[----:B------:R-:W-:Y:S02]  /*8430*/  IADD3.X R33, PT, PT, RZ, UR5, RZ, P1, !PT ;  /* 0x00000005ff217c10 */ /* 0x000fe40008ffe4ff */
[----:B------:R-:W-:-:S04]  /*8440*/  LEA R44, P1, R20, R34, 0x1 ;  /* 0x00000022142c7211 */ /* 0x000fc800078208ff */
[----:B------:R-:W-:-:S05]  /*8450*/  LEA.HI.X R45, R20, R33, R21, 0x1, P1 ;  /* 0x00000021142d7211 */ /* 0x000fca00008f0c15 */
[----:B------:R-:W2:Y:S01]  /*8460*/  LDG.E.U16 R44, desc[UR36][R44.64] ;  /* 0x000000242c2c7981 */ /* 0x000ea2000c1e1500 */
[----:B------:R-:W-:-:S05]  /*8470*/  IMAD.IADD R23, R29, 0x1, R32 ;  /* 0x000000011d177824 */ /* 0x000fca00078e0220 */
[----:B------:R-:W-:Y:S02]  /*8480*/  ISETP.GE.U32.AND P1, PT, R23, R30, PT ;  /* 0x0000001e1700720c */ /* 0x000fe40003f26070 */
[C---:B--2---:R-:W-:Y:S02]  /*8490*/  PRMT R37, R44.reuse, 0x7770, RZ ;  /* 0x000077702c257816 */ /* 0x044fe400000000ff */
[----:B------:R-:W-:-:S09]  /*84a0*/  PRMT R38, R44, 0x7771, RZ ;  /* 0x000077712c267816 */ /* 0x000fd200000000ff */
        /* <DEDUP_REMOVED lines=276> */
.L_x_3086:
[----:B------:R-:W-:Y:S02]  /*95f0*/  SHF.R.U32.HI R44, RZ, 0x1, R31 ;  /* 0x00000001ff2c7819 */ /* 0x000fe4000001161f */
[----:B------:R-:W-:-:S07]  /*9600*/  MOV R45, RZ ;  /* 0x000000ff002d7202 */ /* 0x000fce0000000f00 */
.L_x_3085:
        /* <DEDUP_REMOVED lines=283> */
.L_x_3088:
[----:B------:R-:W-:Y:S02]  /*a7c0*/  SHF.R.U32.HI R26, RZ, 0x1, R31 ;  /* 0x00000001ff1a7819 */ /* 0x000fe4000001161f */
[----:B------:R-:W-:-:S07]  /*a7d0*/  MOV R27, RZ ;  /* 0x000000ff001b7202 */ /* 0x000fce0000000f00 */
.L_x_3087:
        /* <DEDUP_REMOVED lines=283> */
.L_x_3090:
[----:B------:R-:W-:Y:S02]  /*b990*/  SHF.R.U32.HI R20, RZ, 0x1, R31 ;  /* 0x00000001ff147819 */ /* 0x000fe4000001161f */
[----:B------:R-:W-:-:S07]  /*b9a0*/  MOV R21, RZ ;  /* 0x000000ff00157202 */ /* 0x000fce0000000f00 */
.L_x_3089:
[----:B------:R-:W-:-:S04]  /*b9b0*/  LEA R34, P0, R20, R34, 0x1 ;  /* 0x0000002214227211 */ /* 0x000fc800078008ff */
[----:B------:R-:W-:-:S05]  /*b9c0*/  LEA.HI.X R35, R20, R33, R21, 0x1, P0 ;  /* 0x0000002114237211 */ /* 0x000fca00000f0c15 */
[----:B------:R-:W2:Y:S02]  /*b9d0*/  LDG.E.U16 R34, desc[UR36][R34.64] ;  /* 0x0000002422227981 */ /* 0x000ea4000c1e1500 */
[C---:B--2---:R-:W-:Y:S02]  /*b9e0*/  PRMT R43, R34.reuse, 0x7770, RZ ;  /* 0x00007770222b7816 */ /* 0x044fe400000000ff */
[----:B------:R-:W-:-:S07]  /*b9f0*/  PRMT R41, R34, 0x7771, RZ ;  /* 0x0000777122297816 */ /* 0x000fce00000000ff */
.L_x_3082:
[----:B------:R-:W-:Y:S05]  /*ba00*/  BSYNC.RECONVERGENT B0 ;  /* 0x0000000000007941 */ /* 0x000fea0003800200 */
.L_x_3081:
[----:B------:R-:W-:Y:S01]  /*ba10*/  ISETP.GE.U32.AND P0, PT, R29, R30, PT ;  /* 0x0000001e1d00720c */ /* 0x000fe20003f06070 */
[----:B------:R-:W-:-:S12]  /*ba20*/  BSSY.RECONVERGENT B0, `(.L_x_3091) ;  /* 0x0000012000007945 */ /* 0x000fd80003800200 */
        /* <DEDUP_REMOVED lines=17> */
.L_x_3092:
[----:B------:R-:W-:Y:S05]  /*bb40*/  BSYNC.RECONVERGENT B0 ;  /* 0x0000000000007941 */ /* 0x000fea0003800200 */
.L_x_3091:
        /* <DEDUP_REMOVED lines=8> */
.L_x_3043:
[----:B------:R-:W-:Y:S05]  /*bbd0*/  BSYNC.RECONVERGENT B6 ;  /* 0x0000000000067941 */ /* 0x000fea0003800200 */
.L_x_3042:
        /* <DEDUP_REMOVED lines=8> */
[----:B------:R-:W-:-:S03]  /*bc60*/  IADD3 R4, PT, PT, R3, 0x10, RZ ;  /* 0x0000001003047810 */ /* 0x000fc60007ffe0ff */
[----:B------:R-:W3:Y:S01]  /*bc70*/  LDC R11, c[0x0][0x364] ;  /* 0x0000d900ff0b7b82 */ /* 0x000ee20000000800 */
[----:B--2---:R-:W-:Y:S01]  /*bc80*/  IMAD R3, R16, R10, R25 ;  /* 0x0000000a10037224 */ /* 0x004fe200078e0219 */
[----:B-1----:R-:W-:Y:S02]  /*bc90*/  LEA R8, R5, R4, 0x18 ;  /* 0x0000000405087211 */ /* 0x002fe400078ec0ff */
[----:B---3--:R-:W-:-:S03]  /*bca0*/  ISETP.GE.U32.AND P0, PT, R11, 0x2, PT ;  /* 0x000000020b00780c */ /* 0x008fc60003f06070 */
[----:B------:R-:W-:-:S05]  /*bcb0*/  IMAD R3, R3, 0x10, R8 ;  /* 0x0000001003037824 */ /* 0x000fca00078e0208 */
[----:B------:R1:W-:Y:S05]  /*bcc0*/  STS.128 [R3], R12 ;  /* 0x0000000c03007388 */ /* 0x0003ea0000000c00 */
[----:B------:R-:W-:Y:S05]  /*bcd0*/  @!P0 BRA `(.L_x_3093) ;  /* 0x00000000005c8947 */ /* 0x000fea0003800000 */
[----:B------:R-:W-:-:S07]  /*bce0*/  MOV R4, R11 ;  /* 0x0000000b00047202 */ /* 0x000fce0000000f00 */
.L_x_3096:
        /* <DEDUP_REMOVED lines=9> */
[----:B------:R-:W-:-:S05]  /*bd80*/  IMAD R5, R6, R10, R25 ;  /* 0x0000000a06057224 */ /* 0x000fca00078e0219 */
[----:B------:R-:W-:-:S06]  /*bd90*/  LEA R5, R5, R8, 0x4 ;  /* 0x0000000805057211 */ /* 0x000fcc00078e20ff */
[----:B------:R-:W2:Y:S02]  /*bda0*/  LDS.128 R4, [R5] ;  /* 0x0000000005047984 */ /* 0x000ea40000000c00 */
[----:B--2---:R-:W-:Y:S02]  /*bdb0*/  LOP3.LUT R0, R6, R0, RZ, 0x3c, !PT ;  /* 0x0000000006007212 */ /* 0x004fe400078e3cff */
[----:B------:R-:W-:Y:S02]  /*bdc0*/  LOP3.LUT R9, R7, R9, RZ, 0x3c, !PT ;  /* 0x0000000907097212 */ /* 0x000fe400078e3cff */
[----:B-1----:R-:W-:Y:S01]  /*bdd0*/  LOP3.LUT R12, R4, R12, RZ, 0x3c, !PT ;  /* 0x0000000c040c7212 */ /* 0x002fe200078e3cff */
[----:B------:R-:W-:Y:S01]  /*bde0*/  IMAD.MOV.U32 R14, RZ, RZ, R0 ;  /* 0x000000ffff0e7224 */ /* 0x000fe200078e0000 */
[----:B------:R-:W-:Y:S02]  /*bdf0*/  LOP3.LUT R13, R5, R13, RZ, 0x3c, !PT ;  /* 0x0000000d050d7212 */ /* 0x000fe400078e3cff */
[----:B------:R-:W-:-:S05]  /*be00*/  MOV R15, R9 ;  /* 0x00000009000f7202 */ /* 0x000fca0000000f00 */
[----:B------:R2:W-:Y:S02]  /*be10*/  STS.128 [R3], R12 ;  /* 0x0000000c03007388 */ /* 0x0005e40000000c00 */
.L_x_3095:
[----:B------:R-:W-:Y:S05]  /*be20*/  BSYNC.RECONVERGENT B0 ;  /* 0x0000000000007941 */ /* 0x000fea0003800200 */
.L_x_3094:
[----:B------:R-:W-:Y:S01]  /*be30*/  IMAD.MOV.U32 R4, RZ, RZ, R21 ;  /* 0x000000ffff047224 */ /* 0x000fe200078e0015 */
[----:B------:R-:W-:Y:S06]  /*be40*/  @P1 BRA `(.L_x_3096) ;  /* 0xfffffffc00a81947 */ /* 0x000fec000383ffff */
.L_x_3093:
[----:B------:R-:W3:Y:S02]  /*be50*/  LDCU UR4, c[0x0][0x3a8] ;  /* 0x00007500ff0477ac */ /* 0x000ee40008000800 */
[----:B---3--:R-:W-:-:S09]  /*be60*/  UISETP.NE.AND UP0, UPT, UR4, URZ, UPT ;  /* 0x000000ff0400728c */ /* 0x008fd2000bf05270 */
[----:B------:R-:W-:Y:S05]  /*be70*/  BRA.U !UP0, `(.L_x_3097) ;  /* 0x0000000108d87547 */ /* 0x000fea000b800000 */
[----:B------:R-:W3:Y:S02]  /*be80*/  LDC R8, c[0x0][0x360] ;  /* 0x0000d800ff087b82 */ /* 0x000ee40000000800 */
[----:B---3--:R-:W-:Y:S02]  /*be90*/  ISETP.GE.U32.AND P0, PT, R8, 0x21, PT ;  /* 0x000000210800780c */ /* 0x008fe40003f06070 */
[----:B-12---:R-:W-:-:S11]  /*bea0*/  MOV R3, R8 ;  /* 0x0000000800037202 */ /* 0x006fd60000000f00 */
[----:B------:R-:W-:Y:S05]  /*beb0*/  @!P0 BRA `(.L_x_3098) ;  /* 0x0000000000888947 */ /* 0x000fea0003800000 */
[----:B------:R-:W1:Y:S01]  /*bec0*/  S2UR UR5, SR_CgaCtaId ;  /* 0x00000000000579c3 */ /* 0x000e620000008800 */
[----:B------:R-:W-:Y:S01]  /*bed0*/  UMOV UR4, 0x400 ;  /* 0x0000040000047882 */ /* 0x000fe20000000000 */
[----:B------:R-:W-:Y:S01]  /*bee0*/  IMAD R3, R16, R8, R25 ;  /* 0x0000000810037224 */ /* 0x000fe200078e0219 */
[----:B------:R-:W-:Y:S01]  /*bef0*/  UIADD3 UR4, UPT, UPT, UR4, 0x10, URZ ;  /* 0x0000001004047890 */ /* 0x000fe2000fffe0ff */
[----:B------:R-:W-:Y:S01]  /*bf00*/  IMAD.MOV.U32 R14, RZ, RZ, R0 ;  /* 0x000000ffff0e7224 */ /* 0x000fe200078e0000 */
[----:B------:R-:W-:Y:S02]  /*bf10*/  MOV R15, R9 ;  /* 0x00000009000f7202 */ /* 0x000fe40000000f00 */
[----:B------:R-:W-:Y:S01]  /*bf20*/  ISETP.GE.U32.AND P0, PT, R8, 0x40, PT ;  /* 0x000000400800780c */ /* 0x000fe20003f06070 */
[----:B-1----:R-:W-:-:S06]  /*bf30*/  ULEA UR4, UR5, UR4, 0x18 ;  /* 0x0000000405047291 */ /* 0x002fcc000f8ec0ff */
[----:B------:R-:W-:Y:S01]  /*bf40*/  LEA R11, R3, UR4, 0x4 ;  /* 0x00000004030b7c11 */ /* 0x000fe2000f8e20ff */
[----:B------:R-:W-:-:S04]  /*bf50*/  IMAD.MOV.U32 R3, RZ, RZ, 0x20 ;  /* 0x00000020ff037424 */ /* 0x000fc800078e00ff */
[----:B------:R1:W-:Y:S01]  /*bf60*/  STS.128 [R11], R12 ;  /* 0x0000000c0b007388 */ /* 0x0003e20000000c00 */
[----:B------:R-:W-:Y:S05]  /*bf70*/  @!P0 BRA `(.L_x_3098) ;  /* 0x0000000000588947 */ /* 0x000fea0003800000 */
[----:B------:R-:W-:-:S07]  /*bf80*/  MOV R4, R8 ;  /* 0x0000000800047202 */ /* 0x000fce0000000f00 */
.L_x_3101:
        /* <DEDUP_REMOVED lines=18> */
.L_x_3100:
[----:B------:R-:W-:Y:S05]  /*c0b0*/  BSYNC.RECONVERGENT B0 ;  /* 0x0000000000007941 */ /* 0x000fea0003800200 */
.L_x_3099:
[----:B------:R-:W-:Y:S01]  /*c0c0*/  IMAD.MOV.U32 R4, RZ, RZ, R10 ;  /* 0x000000ffff047224 */ /* 0x000fe200078e000a */
[----:B------:R-:W-:Y:S06]  /*c0d0*/  @P1 BRA `(.L_x_3101) ;  /* 0xfffffffc00ac1947 */ /* 0x000fec000383ffff */
.L_x_3098:
[----:B------:R-:W-:Y:S01]  /*c0e0*/  ISETP.GE.U32.AND P0, PT, R3, 0x2, PT ;  /* 0x000000020300780c */ /* 0x000fe20003f06070 */
[----:B------:R-:W-:Y:S05]  /*c0f0*/  WARPSYNC.ALL ;  /* 0x0000000000007948 */ /* 0x000fea0003800000 */
[----:B------:R-:W-:Y:S07]  /*c100*/  BAR.SYNC.DEFER_BLOCKING 0x0 ;  /* 0x0000000000007b1d */ /* 0x000fee0000010000 */
[----:B------:R-:W-:Y:S05]  /*c110*/  @!P0 BRA `(.L_x_3097) ;  /* 0x0000000000308947 */ /* 0x000fea0003800000 */
[----:B------:R-:W-:-:S07]  /*c120*/  HFMA2 R4, -RZ, RZ, 0, 5.9604644775390625e-08 ;  /* 0x00000001ff047431 */ /* 0x000fce00000001ff */
.L_x_3102:
[----:B------:R-:W1:Y:S04]  /*c130*/  SHFL.DOWN PT, R6, R13, R4, 0x1f ;  /* 0x08001f040d067589 */ /* 0x000e6800000e0000 */
[----:B------:R-:W3:Y:S04]  /*c140*/  SHFL.DOWN PT, R5, R12, R4, 0x1f ;  /* 0x08001f040c057589 */ /* 0x000ee800000e0000 */
[----:B------:R-:W4:Y:S04]  /*c150*/  SHFL.DOWN PT, R8, R9, R4, 0x1f ;  /* 0x08001f0409087589 */ /* 0x000f2800000e0000 */
[----:B------:R5:W0:Y:S02]  /*c160*/  SHFL.DOWN PT, R7, R0, R4, 0x1f ;  /* 0x08001f0400077589 */ /* 0x000a2400000e0000 */
[----:B-----5:R-:W-:Y:S01]  /*c170*/  IMAD.SHL.U32 R4, R4, 0x2, RZ ;  /* 0x0000000204047824 */ /* 0x020fe200078e00ff */
[----:B-12---:R-:W-:-:S04]  /*c180*/  LOP3.LUT R13, R13, R6, RZ, 0x3c, !PT ;  /* 0x000000060d0d7212 */ /* 0x006fc800078e3cff */
[----:B------:R-:W-:Y:S02]  /*c190*/  ISETP.GE.AND P0, PT, R4, R3, PT ;  /* 0x000000030400720c */ /* 0x000fe40003f06270 */
[----:B---3--:R-:W-:Y:S02]  /*c1a0*/  LOP3.LUT R12, R12, R5, RZ, 0x3c, !PT ;  /* 0x000000050c0c7212 */ /* 0x008fe400078e3cff */
[----:B----4-:R-:W-:Y:S02]  /*c1b0*/  LOP3.LUT R9, R9, R8, RZ, 0x3c, !PT ;  /* 0x0000000809097212 */ /* 0x010fe400078e3cff */
[----:B0-----:R-:W-:-:S07]  /*c1c0*/  LOP3.LUT R0, R0, R7, RZ, 0x3c, !PT ;  /* 0x0000000700007212 */ /* 0x001fce00078e3cff */
[----:B------:R-:W-:Y:S05]  /*c1d0*/  @!P0 BRA `(.L_x_3102) ;  /* 0xfffffffc00d48947 */ /* 0x000fea000383ffff */
.L_x_3097:
        /* <DEDUP_REMOVED lines=16> */
[----:B-12---:R-:W-:-:S04]  /*c2e0*/  IMAD.MOV R3, RZ, RZ, -R5 ;  /* 0x000000ffff037224 */ /* 0x006fc800078e0a05 */
[----:B------:R-:W-:-:S04]  /*c2f0*/  IMAD R3, R3, UR8, R19 ;  /* 0x0000000803037c24 */ /* 0x000fc8000f8e0213 */
[----:B-----5:R-:W-:Y:S01]  /*c300*/  IMAD R23, R3, UR6, RZ ;  /* 0x0000000603177c24 */ /* 0x020fe2000f8e02ff */
        /* <DEDUP_REMOVED lines=263> */
.L_x_3103:
        /* <DEDUP_REMOVED lines=21> */
[----:B-12---:R-:W-:-:S04]  /*d4d0*/  IMAD.MOV R3, RZ, RZ, -R5 ;  /* 0x000000ffff037224 */ /* 0x006fc800078e0a05 */
[----:B----4-:R-:W-:-:S04]  /*d4e0*/  IMAD R7, R3, UR8, R7 ;  /* 0x0000000803077c24 */ /* 0x010fc8000f8e0207 */
[----:B-----5:R-:W-:Y:S01]  /*d4f0*/  IMAD R22, R7, UR9, R22 ;  /* 0x0000000907167c24 */ /* 0x020fe2000f8e0216 */
        /* <DEDUP_REMOVED lines=252> */
.L_x_3104:
[----:B------:R-:W3:Y:S01]  /*e4c0*/  LDC.64 R6, c[0x0][0x778] ;  /* 0x0001de00ff067b82 */ /* 0x000ee20000000a00 */
[----:B------:R-:W4:Y:S02]  /*e4d0*/  LDCU UR6, c[0x0][0x3b0] ;  /* 0x00007600ff0677ac */ /* 0x000f240008000800 */
[----:B----4-:R-:W-:Y:S01]  /*e4e0*/  UISETP.NE.AND UP1, UPT, UR6, URZ, UPT ;  /* 0x000000ff0600728c */ /* 0x010fe2000bf25270 */
[----:B---3--:R-:W-:Y:S02]  /*e4f0*/  ISETP.NE.U32.AND P0, PT, R6, RZ, PT ;  /* 0x000000ff0600720c */ /* 0x008fe40003f05070 */
[----:B------:R-:W-:Y:S02]  /*e500*/  IADD3 R4, P1, PT, R23, R6, RZ ;  /* 0x0000000617047210 */ /* 0x000fe40007f3e0ff */
[----:B------:R-:W-:Y:S02]  /*e510*/  ISETP.NE.AND.EX P0, PT, R7, RZ, PT, P0 ;  /* 0x000000ff0700720c */ /* 0x000fe40003f05300 */
[----:B-12---:R-:W-:-:S02]  /*e520*/  IADD3.X R3, PT, PT, RZ, R7, RZ, P1, !PT ;  /* 0x00000007ff037210 */ /* 0x006fc40000ffe4ff */
        /* <DEDUP_REMOVED lines=285> */
.L_x_3106:
        /* <DEDUP_REMOVED lines=276> */
.L_x_3107:
        /* <DEDUP_REMOVED lines=21> */
[----:B--2---:R-:W-:-:S05]  /*10990*/  IMAD.WIDE.U32 R2, R2, 0x10, R6 ;  /* 0x0000001002027825 */ /* 0x004fca00078e0006 */
[----:B------:R1:W-:Y:S04]  /*109a0*/  STG.E.64 desc[UR36][R2.64], R12 ;  /* 0x0000000c02007986 */ /* 0x0003e8000c101b24 */
[----:B------:R1:W-:Y:S02]  /*109b0*/  STG.E.64 desc[UR36][R2.64+0x8], R8 ;  /* 0x0000080802007986 */ /* 0x0003e4000c101b24 */
.L_x_3109:
[----:B------:R-:W-:Y:S05]  /*109c0*/  BSYNC.RECONVERGENT B0 ;  /* 0x0000000000007941 */ /* 0x000fea0003800200 */
.L_x_3108:
        /* <DEDUP_REMOVED lines=35> */
.L_x_3111:
[----:B------:R-:W-:Y:S05]  /*10c00*/  BSYNC.RECONVERGENT B0 ;  /* 0x0000000000007941 */ /* 0x000fea0003800200 */
.L_x_3110:
        /* <DEDUP_REMOVED lines=24> */
[----:B------:R-:W-:Y:S01]  /*10d90*/  MOV R18, UR10 ;  /* 0x0000000a00127c02 */ /* 0x000fe20008000f00 */
[----:B------:R-:W-:Y:S01]  /*10da0*/  IMAD.U32 R19, RZ, RZ, UR11 ;  /* 0x0000000bff137e24 */ /* 0x000fe2000f8e00ff */
[----:B------:R-:W2:Y:S01]  /*10db0*/  LDCU UR8, c[0x0][0x3a4] ;  /* 0x00007480ff0877ac */ /* 0x000ea20008000800 */
[----:B-1----:R-:W-:-:S05]  /*10dc0*/  IMAD R0, R16, UR5, R25 ;  /* 0x0000000510007c24 */ /* 0x002fca000f8e0219 */
[----:B--2---:R-:W-:-:S13]  /*10dd0*/  ISETP.GE.U32.AND P1, PT, R0, UR8, PT ;  /* 0x0000000800007c0c */ /* 0x004fda000bf26070 */
[----:B------:R-:W-:Y:S05]  /*10de0*/  @P1 BRA `(.L_x_3114) ;  /* 0x0000000000b81947 */ /* 0x000fea0003800000 */
[----:B------:R-:W1:Y:S01]  /*10df0*/  LDCU UR7, c[0x0][0x374] ;  /* 0x00006e80ff0777ac */ /* 0x000e620008000800 */
[----:B------:R-:W2:Y:S01]  /*10e00*/  LDC R15, c[0x0][0x364] ;  /* 0x0000d900ff0f7b82 */ /* 0x000ea20000000800 */
[----:B------:R-:W-:Y:S01]  /*10e10*/  BSSY.RECONVERGENT B1, `(.L_x_3115) ;  /* 0x0000011000017945 */ /* 0x000fe20003800200 */
[----:B------:R-:W-:Y:S02]  /*10e20*/  MOV R18, UR10 ;  /* 0x0000000a00127c02 */ /* 0x000fe40008000f00 */
[----:B------:R-:W-:-:S04]  /*10e30*/  MOV R19, UR11 ;  /* 0x0000000b00137c02 */ /* 0x000fc80008000f00 */
[----:B------:R-:W3:Y:S01]  /*10e40*/  LDC.64 R12, c[0x0][0x780] ;  /* 0x0001e000ff0c7b82 */ /* 0x000ee20000000a00 */
[----:B-1----:R-:W-:Y:S02]  /*10e50*/  IMAD R17, R17, UR7, RZ ;  /* 0x0000000711117c24 */ /* 0x002fe4000f8e02ff */
[----:B--2---:R-:W-:-:S07]  /*10e60*/  IMAD R15, R15, UR5, RZ ;  /* 0x000000050f0f7c24 */ /* 0x004fce000f8e02ff */
.L_x_3116:
        /* <DEDUP_REMOVED lines=12> */
.L_x_3115:
[----:B------:R-:W-:Y:S05]  /*10f30*/  BRA `(.L_x_3114) ;  /* 0x0000000000647947 */ /* 0x000fea0003800000 */
.L_x_3113:
[----:B------:R-:W1:Y:S01]  /*10f40*/  LDCU UR7, c[0x0][0x3a4] ;  /* 0x00007480ff0777ac */ /* 0x000e620008000800 */
[----:B------:R-:W-:Y:S01]  /*10f50*/  MOV R18, UR10 ;  /* 0x0000000a00127c02 */ /* 0x000fe20008000f00 */
[----:B------:R-:W-:Y:S01]  /*10f60*/  IMAD.U32 R19, RZ, RZ, UR11 ;  /* 0x0000000bff137e24 */ /* 0x000fe2000f8e00ff */
[----:B-1----:R-:W-:-:S13]  /*10f70*/  ISETP.GE.U32.AND P1, PT, R16, UR7, PT ;  /* 0x0000000710007c0c */ /* 0x002fda000bf26070 */
[----:B------:R-:W-:Y:S05]  /*10f80*/  @P1 BRA `(.L_x_3114) ;  /* 0x0000000000501947 */ /* 0x000fea0003800000 */
[----:B------:R-:W1:Y:S01]  /*10f90*/  LDCU UR5, c[0x0][0x374] ;  /* 0x00006e80ff0577ac */ /* 0x000e620008000800 */
[----:B------:R-:W2:Y:S01]  /*10fa0*/  LDC R14, c[0x0][0x360] ;  /* 0x0000d800ff0e7b82 */ /* 0x000ea20000000800 */
[----:B------:R-:W-:Y:S01]  /*10fb0*/  MOV R18, UR10 ;  /* 0x0000000a00127c02 */ /* 0x000fe20008000f00 */
[----:B------:R-:W-:Y:S01]  /*10fc0*/  IMAD.MOV.U32 R0, RZ, RZ, R16 ;  /* 0x000000ffff007224 */ /* 0x000fe200078e0010 */
[----:B------:R-:W-:-:S05]  /*10fd0*/  MOV R19, UR11 ;  /* 0x0000000b00137c02 */ /* 0x000fca0008000f00 */
[----:B------:R-:W3:Y:S08]  /*10fe0*/  LDC.64 R12, c[0x0][0x780] ;  /* 0x0001e000ff0c7b82 */ /* 0x000ef00000000a00 */
[----:B------:R-:W4:Y:S01]  /*10ff0*/  LDC R15, c[0x0][0x364] ;  /* 0x0000d900ff0f7b82 */ /* 0x000f220000000800 */
[----:B-1----:R-:W-:-:S07]  /*11000*/  IMAD R17, R17, UR5, RZ ;  /* 0x0000000511117c24 */ /* 0x002fce000f8e02ff */
.L_x_3117:
[----:B------:R-:W-:-:S05]  /*11010*/  IADD3 R6, PT, PT, R17, R0, RZ ;  /* 0x0000000011067210 */ /* 0x000fca0007ffe0ff */
        /* <DEDUP_REMOVED lines=11> */
.L_x_3114:
[----:B------:R-:W-:Y:S05]  /*110d0*/  BSYNC.RECONVERGENT B0 ;  /* 0x0000000000007941 */ /* 0x000fea0003800200 */
.L_x_3112:
[----:B------:R-:W1:Y:S01]  /*110e0*/  LDCU UR5, c[0x0][0x360] ;  /* 0x00006c00ff0577ac */ /* 0x000e620008000800 */
[----:B------:R-:W-:Y:S01]  /*110f0*/  IMAD.MOV.U32 R8, RZ, RZ, R2 ;  /* 0x000000ffff087224 */ /* 0x000fe200078e0002 */
[----:B------:R-:W-:Y:S01]  /*11100*/  MOV R9, R3 ;  /* 0x0000000300097202 */ /* 0x000fe20000000f00 */
[----:B------:R-:W-:Y:S01]  /*11110*/  IMAD.MOV.U32 R11, RZ, RZ, R19 ;  /* 0x000000ffff0b7224 */ /* 0x000fe200078e0013 */
        /* <DEDUP_REMOVED lines=10> */
.L_x_3121:
        /* <DEDUP_REMOVED lines=19> */
.L_x_3120:
[----:B------:R-:W-:Y:S05]  /*112f0*/  BSYNC.RECONVERGENT B0 ;  /* 0x0000000000007941 */ /* 0x000fea0003800200 */
.L_x_3119:
[----:B------:R-:W-:-:S03]  /*11300*/  UISETP.GT.U32.AND UP0, UPT, UR4, 0x3, UPT ;  /* 0x000000030400788c */ /* 0x000fc6000bf04070 */
[----:B------:R-:W-:-:S06]  /*11310*/  UMOV UR4, UR7 ;  /* 0x0000000700047c82 */ /* 0x000fcc0008000000 */
[----:B------:R-:W-:Y:S05]  /*11320*/  BRA.U UP0, `(.L_x_3121) ;  /* 0xfffffffd00a47547 */ /* 0x000fea000b83ffff */
.L_x_3118:
        /* <DEDUP_REMOVED lines=12> */
[----:B------:R-:W-:-:S07]  /*113f0*/  MOV R0, UR5 ;  /* 0x0000000500007c02 */ /* 0x000fce0008000f00 */
.L_x_3126:
        /* <DEDUP_REMOVED lines=17> */
.L_x_3125:
[----:B------:R-:W-:Y:S05]  /*11510*/  BSYNC.RECONVERGENT B0 ;  /* 0x0000000000007941 */ /* 0x000fea0003800200 */
.L_x_3124:
[----:B------:R-:W-:Y:S01]  /*11520*/  MOV R0, R6 ;  /* 0x0000000600007202 */ /* 0x000fe20000000f00 */
[----:B------:R-:W-:Y:S06]  /*11530*/  @P2 BRA `(.L_x_3126) ;  /* 0xfffffffc00b02947 */ /* 0x000fec000383ffff */
.L_x_3123:
[----:B------:R-:W-:Y:S01]  /*11540*/  BAR.SYNC.DEFER_BLOCKING 0x0 ;  /* 0x0000000000007b1d */ /* 0x000fe20000010000 */
[----:B------:R-:W-:-:S09]  /*11550*/  UISETP.GE.U32.AND UP0, UPT, UR4, 0x2, UPT ;  /* 0x000000020400788c */ /* 0x000fd2000bf06070 */
[----:B------:R-:W-:Y:S05]  /*11560*/  BRA.U !UP0, `(.L_x_3122) ;  /* 0x0000000108307547 */ /* 0x000fea000b800000 */
[----:B------:R-:W-:-:S07]  /*11570*/  HFMA2 R0, -RZ, RZ, 0, 5.9604644775390625e-08 ;  /* 0x00000001ff007431 */ /* 0x000fce00000001ff */
.L_x_3127:
        /* <DEDUP_REMOVED lines=11> */
.L_x_3122:
        /* <DEDUP_REMOVED lines=9> */
[----:B------:R-:W-:Y:S02]  /*116c0*/  IADD3 R8, P1, PT, R22, UR4, RZ ;  /* 0x0000000416087c10 */ /* 0x000fe4000ff3e0ff */
[----:B------:R-:W-:Y:S02]  /*116d0*/  IADD3.X R11, PT, PT, RZ, UR5, RZ, P2, !PT ;  /* 0x00000005ff0b7c10 */ /* 0x000fe400097fe4ff */
        /* <DEDUP_REMOVED lines=33> */
.L_x_3130:
        /* <DEDUP_REMOVED lines=19> */
.L_x_3131:
[----:B------:R-:W-:Y:S05]  /*11a20*/  BRA `(.L_x_3132) ;  /* 0x0000000000047947 */ /* 0x000fea0003800000 */
.L_x_3129:
[----:B------:R2:W-:Y:S02]  /*11a30*/  STG.E.64 desc[UR36][R10.64], R16 ;  /* 0x000000100a007986 */ /* 0x0005e4000c101b24 */
.L_x_3132:
[----:B------:R-:W3:Y:S02]  /*11a40*/  LDCU.64 UR4, c[0x0][0x768] ;  /* 0x0000ed00ff0477ac */ /* 0x000ee40008000a00 */
[----:B---3--:R-:W-:-:S05]  /*11a50*/  IADD3 R22, P0, PT, R22, UR4, RZ ;  /* 0x0000000416167c10 */ /* 0x008fca000ff1e0ff */
[----:B------:R-:W-:-:S05]  /*11a60*/  IMAD.X R23, RZ, RZ, UR5, P0 ;  /* 0x00000005ff177e24 */ /* 0x000fca00080e06ff */
[----:B------:R-:W-:Y:S01]  /*11a70*/  STG.E.64 desc[UR36][R22.64], R18 ;  /* 0x0000001216007986 */ /* 0x000fe2000c101b24 */
[----:B------:R-:W-:Y:S05]  /*11a80*/  EXIT ;  /* 0x000000000000794d */ /* 0x000fea0003800000 */
.L_x_3128:
        /* <DEDUP_REMOVED lines=11> */
.L_x_3133:
[----:B-1-3--:R-:W-:Y:S02]  /*11b40*/  MOV R16, R2 ;  /* 0x0000000200107202 */ /* 0x00afe40000000f00 */
        /* <DEDUP_REMOVED lines=21> */
.L_x_3136:
        /* <DEDUP_REMOVED lines=19> */
.L_x_3137:
[----:B------:R-:W-:Y:S05]  /*11dd0*/  BRA `(.L_x_3138) ;  /* 0x0000000000107947 */ /* 0x000fea0003800000 */
.L_x_3135:
[----:B------:R-:W1:Y:S02]  /*11de0*/  LDCU.64 UR4, c[0x0][0x768] ;  /* 0x0000ed00ff0477ac */ /* 0x000e640008000a00 */
[----:B-1----:R-:W-:-:S04]  /*11df0*/  IADD3 R2, P0, PT, R23, UR4, RZ ;  /* 0x0000000417027c10 */ /* 0x002fc8000ff1e0ff */
[----:B------:R-:W-:-:S05]  /*11e00*/  IADD3.X R3, PT, PT, RZ, UR5, RZ, P0, !PT ;  /* 0x00000005ff037c10 */ /* 0x000fca00087fe4ff */
[----:B------:R1:W-:Y:S04]  /*11e10*/  STG.E.64 desc[UR36][R2.64], R16 ;  /* 0x0000001002007986 */ /* 0x0003e8000c101b24 */
.L_x_3138:
[----:B------:R-:W3:Y:S02]  /*11e20*/  LDCU.64 UR4, c[0x0][0x768] ;  /* 0x0000ed00ff0477ac */ /* 0x000ee40008000a00 */
[----:B---3--:R-:W-:-:S04]  /*11e30*/  IADD3 R22, P0, PT, R22, UR4, RZ ;  /* 0x0000000416167c10 */ /* 0x008fc8000ff1e0ff */
[----:B------:R-:W-:-:S05]  /*11e40*/  IADD3.X R23, PT, PT, RZ, UR5, RZ, P0, !PT ;  /* 0x00000005ff177c10 */ /* 0x000fca00087fe4ff */
[----:B------:R-:W-:Y:S01]  /*11e50*/  STG.E.64 desc[UR36][R22.64], R18 ;  /* 0x0000001216007986 */ /* 0x000fe2000c101b24 */
[----:B------:R-:W-:Y:S05]  /*11e60*/  EXIT ;  /* 0x000000000000794d */ /* 0x000fea0003800000 */
.L_x_3134:
[----:B------:R-:W-:Y:S04]  /*11e70*/  STG.E.64 desc[UR36][R4.64], R16 ;  /* 0x0000001004007986 */ /* 0x000fe8000c101b24 */
[----:B------:R-:W-:Y:S01]  /*11e80*/  STG.E.64 desc[UR36][R4.64+0x8], R18 ;  /* 0x0000081204007986 */ /* 0x000fe2000c101b24 */
[----:B------:R-:W-:Y:S05]  /*11e90*/  EXIT ;  /* 0x000000000000794d */ /* 0x000fea0003800000 */
.L_x_3105:
        /* <DEDUP_REMOVED lines=44> */
[----:B------:R-:W1:Y:S01]  /*12160*/  LDCU.64 UR6, c[0x4][0x7b8] ;  /* 0x0100f700ff0677ac */ /* 0x000e620008000a00 */
[----:B------:R-:W-:Y:S01]  /*12170*/  MOV R13, RZ ;  /* 0x000000ff000d7202 */ /* 0x000fe20000000f00 */
[----:B------:R-:W5:Y:S01]  /*12180*/  LDCU.64 UR8, c[0x4][0x4b0] ;  /* 0x01009600ff0877ac */ /* 0x000f620008000a00 */
[----:B--2---:R-:W-:Y:S01]  /*12190*/  IMAD.U32 R4, RZ, RZ, UR4 ;  /* 0x00000004ff047e24 */ /* 0x004fe2000f8e00ff */
[----:B------:R-:W-:-:S02]  /*121a0*/  MOV R5, UR5 ;  /* 0x0000000500057c02 */ /* 0x000fc40008000f00 */
[----:B-1----:R-:W-:Y:S01]  /*121b0*/  MOV R6, UR6 ;  /* 0x0000000600067c02 */ /* 0x002fe20008000f00 */
[----:B------:R-:W-:Y:S01]  /*121c0*/  IMAD.U32 R7, RZ, RZ, UR7 ;  /* 0x00000007ff077e24 */ /* 0x000fe2000f8e00ff */
[----:B-----5:R-:W-:Y:S02]  /*121d0*/  MOV R10, UR8 ;  /* 0x00000008000a7c02 */ /* 0x020fe40008000f00 */
[----:B---3--:R-:W-:-:S07]  /*121e0*/  MOV R11, UR9 ;  /* 0x00000009000b7c02 */ /* 0x008fce0008000f00 */
[----:B------:R-:W-:-:S07]  /*121f0*/  LEPC R20, `(.L_x_3141) ;  /* 0x000000001014794e */ /* 0x000fce0000000000 */
[----:B0---4-:R-:W-:Y:S05]  /*12200*/  CALL.ABS.NOINC R14 ;  /* 0x000000000e007343 */ /* 0x011fea0003c00000 */
.L_x_3141:
        /* <DEDUP_REMOVED lines=19> */
.L_x_3142:
[----:B------:R-:W-:Y:S05]  /*12340*/  BRA `(.L_x_3143) ;  /* 0x0000000000047947 */ /* 0x000fea0003800000 */
.L_x_3140:
[----:B------:R2:W-:Y:S02]  /*12350*/  STG.E.64 desc[UR36][R10.64], R16 ;  /* 0x000000100a007986 */ /* 0x0005e4000c101b24 */
.L_x_3143:
[----:B------:R-:W3:Y:S02]  /*12360*/  LDCU.64 UR4, c[0x0][0x768] ;  /* 0x0000ed00ff0477ac */ /* 0x000ee40008000a00 */
[----:B---3--:R-:W-:-:S04]  /*12370*/  IADD3 R22, P0, PT, R22, UR4, RZ ;  /* 0x0000000416167c10 */ /* 0x008fc8000ff1e0ff */
[----:B------:R-:W-:-:S05]  /*12380*/  IADD3.X R23, PT, PT, RZ, UR5, RZ, P0, !PT ;  /* 0x00000005ff177c10 */ /* 0x000fca00087fe4ff */
[----:B------:R-:W-:Y:S01]  /*12390*/  STG.E.64 desc[UR36][R22.64], R18 ;  /* 0x0000001216007986 */ /* 0x000fe2000c101b24 */
[----:B------:R-:W-:Y:S05]  /*123a0*/  EXIT ;  /* 0x000000000000794d */ /* 0x000fea0003800000 */
.L_x_3139:
        /* <DEDUP_REMOVED lines=11> */
.L_x_3144:
        /* <DEDUP_REMOVED lines=24> */
.L_x_3147:
        /* <DEDUP_REMOVED lines=19> */
.L_x_3148:
[----:B------:R-:W-:Y:S05]  /*12710*/  BRA `(.L_x_3149) ;  /* 0x0000000000107947 */ /* 0x000fea0003800000 */
.L_x_3146:
[----:B------:R-:W1:Y:S02]  /*12720*/  LDCU.64 UR4, c[0x0][0x768] ;  /* 0x0000ed00ff0477ac */ /* 0x000e640008000a00 */
[----:B-1----:R-:W-:-:S04]  /*12730*/  IADD3 R2, P0, PT, R23, UR4, RZ ;  /* 0x0000000417027c10 */ /* 0x002fc8000ff1e0ff */
[----:B------:R-:W-:-:S05]  /*12740*/  IADD3.X R3, PT, PT, RZ, UR5, RZ, P0, !PT ;  /* 0x00000005ff037c10 */ /* 0x000fca00087fe4ff */
[----:B------:R1:W-:Y:S04]  /*12750*/  STG.E.64 desc[UR36][R2.64], R16 ;  /* 0x0000001002007986 */ /* 0x0003e8000c101b24 */
.L_x_3149:
[----:B------:R-:W2:Y:S02]  /*12760*/  LDCU.64 UR4, c[0x0][0x768] ;  /* 0x0000ed00ff0477ac */ /* 0x000ea40008000a00 */
[----:B--2---:R-:W-:-:S04]  /*12770*/  IADD3 R22, P0, PT, R22, UR4, RZ ;  /* 0x0000000416167c10 */ /* 0x004fc8000ff1e0ff */
[----:B------:R-:W-:-:S05]  /*12780*/  IADD3.X R23, PT, PT, RZ, UR5, RZ, P0, !PT ;  /* 0x00000005ff177c10 */ /* 0x000fca00087fe4ff */
[----:B------:R-:W-:Y:S01]  /*12790*/  STG.E.64 desc[UR36][R22.64], R18 ;  /* 0x0000001216007986 */ /* 0x000fe2000c101b24 */
[----:B------:R-:W-:Y:S05]  /*127a0*/  EXIT ;  /* 0x000000000000794d */ /* 0x000fea0003800000 */
.L_x_3145:
[----:B------:R-:W-:Y:S04]  /*127b0*/  STG.E.64 desc[UR36][R4.64], R16 ;  /* 0x0000001004007986 */ /* 0x000fe8000c101b24 */
[----:B------:R-:W-:Y:S01]  /*127c0*/  STG.E.64 desc[UR36][R4.64+0x8], R18 ;  /* 0x0000081204007986 */ /* 0x000fe2000c101b24 */
[----:B------:R-:W-:Y:S05]  /*127d0*/  EXIT ;  /* 0x000000000000794d */ /* 0x000fea0003800000 */
.L_x_3150:
        /* <DEDUP_REMOVED lines=10> */
.L_x_9982:


//--------------------- .text._ZN2at6native13reduce_kernelILi128ELi4ENS0_8ReduceOpIhNS0_14func_wrapper_tImZNS0_15xor_sum_functorIhvEclERNS_14TensorIteratorEEUlmmE_EEjmLi4ELi4EEEEEvT1_ --------------------------
	.section	.text._ZN2at6native13reduce_kernelILi128ELi4ENS0_8ReduceOpIhNS0_14func_wrapper_tImZNS0_15xor_sum_functorIhvEclERNS_14TensorIteratorEEUlmmE_EEjmLi4ELi4EEEEEvT1_,"ax",@progbits
	.align	128
        .global         _ZN2at6native13reduce_kernelILi128ELi4ENS0_8ReduceOpIhNS0_14func_wrapper_tImZNS0_15xor_sum_functorIhvEclERNS_14TensorIteratorEEUlmmE_EEjmLi4ELi4EEEEEvT1_
        .type           _ZN2at6native13reduce_kernelILi128ELi4ENS0_8ReduceOpIhNS0_14func_wrapper_tImZNS0_15xor_sum_functorIhvEclERNS_14TensorIteratorEEUlmmE_EEjmLi4ELi4EEEEEvT1_,@function
        .size           _ZN2at6native13reduce_kernelILi128ELi4ENS0_8ReduceOpIhNS0_14func_wrapper_tImZNS0_15xor_sum_functorIhvEclERNS_14TensorIteratorEEUlmmE_EEjmLi4ELi4EEEEEvT1_,(.L_x_9983 - _ZN2at6native13reduce_kernelILi128ELi4ENS0_8ReduceOpIhNS0_14func_wrapper_tImZNS0_15xor_sum_functorIhvEclERNS_14TensorIteratorEEUlmmE_EEjmLi4ELi4EEEEEvT1_)
        .other          _ZN2at6native13reduce_kernelILi128ELi4ENS0_8ReduceOpIhNS0_14func_wrapper_tImZNS0_15xor_sum_functorIhvEclERNS_14TensorIteratorEEUlmmE_EEjmLi4ELi4EEEEEvT1_,@"STO_CUDA_ENTRY STV_DEFAULT"
_ZN2at6native13reduce_kernelILi128ELi4ENS0_8ReduceOpIhNS0_14func_wrapper_tImZNS0_15xor_sum_functorIhvEclERNS_14TensorIteratorEEUlmmE_EEjmLi4ELi4EEEEEvT1_:
.text._ZN2at6native13reduce_kernelILi128ELi4ENS0_8ReduceOpIhNS0_14func_wrapper_tImZNS0_15xor_sum_functorIhvEclERNS_14TensorIteratorEEUlmmE_EEjmLi4ELi4EEEEEvT1_:
        /* <DEDUP_REMOVED lines=297> */
.L_x_3151:
        /* <DEDUP_REMOVED lines=34> */
.L_x_3155:
        /* <DEDUP_REMOVED lines=30> */
.L_x_3159:
[----:B------:R-:W-:Y:S05]  /*1690*/  BSYNC.RECONVERGENT B1 ;  /* 0x0000000000017941 */ /* 0x000fea0003800200 */
.L_x_3158:
[----:B------:R-:W0:Y:S01]  /*16a0*/  LDC R3, c[0x0][0x394] ;  /* 0x0000e500ff037b82 */ /* 0x000e220000000800 */
[----:B------:R-:W-:-:S05]  /*16b0*/  IADD3 R24, P0, PT, R24, 0x4, RZ ;  /* 0x0000000418187810 */ /* 0x000fca0007f1e0ff */
[----:B------:R-:W-:Y:S01]  /*16c0*/  IMAD.X R25, RZ, RZ, R25, P0 ;  /* 0x000000ffff197224 */ /* 0x000fe200000e0619 */
[----:B0-----:R-:W-:-:S07]  /*16d0*/  IADD3 R26, PT, PT, R6, -0x4, R3 ;  /* 0xfffffffc061a7810 */ /* 0x001fce0007ffe003 */
.L_x_3157:
[----:B------:R-:W-:Y:S05]  /*16e0*/  BSYNC.RECONVERGENT B0 ;  /* 0x0000000000007941 */ /* 0x000fea0003800200 */
.L_x_3156:
        /* <DEDUP_REMOVED lines=19> */
[----:B------:R-:W-:Y:S01]  /*1820*/  IMAD.MOV.U32 R11, RZ, RZ, R14 ;  /* 0x000000ffff0b7224 */ /* 0x000fe200078e000e */
[----:B------:R-:W-:-:S07]  /*1830*/  MOV R10, R14 ;  /* 0x0000000e000a7202 */ /* 0x000fce0000000f00 */
.L_x_3162:
        /* <DEDUP_REMOVED lines=15> */
.L_x_3161:
[----:B------:R-:W-:Y:S05]  /*1930*/  BSYNC.RECONVERGENT B0 ;  /* 0x0000000000007941 */ /* 0x000fea0003800200 */
.L_x_3160:
        /* <DEDUP_REMOVED lines=8> */
[----:B------:R-:W2:Y:S02]  /*19c0*/  LDG.E.U8 R24, desc[UR36][R24.64] ;  /* 0x0000002418187981 */ /* 0x000ea4000c1e1100 */
[----:B--2---:R-:W-:-:S07]  /*19d0*/  LOP3.LUT R13, R13, R24, RZ, 0x3c, !PT ;  /* 0x000000180d0d7212 */ /* 0x004fce00078e3cff */
.L_x_3164:
[----:B------:R-:W-:Y:S05]  /*19e0*/  BSYNC.RECONVERGENT B0 ;  /* 0x0000000000007941 */ /* 0x000fea0003800200 */
.L_x_3163:
        /* <DEDUP_REMOVED lines=9> */
.L_x_3154:
        /* <DEDUP_REMOVED lines=70> */
.L_x_3169:
[C---:B------:R-:W-:Y:S02]  /*1ee0*/  LOP3.LUT R9, R8.reuse, 0xfffffffc, RZ, 0xc0, !PT ;  /* 0xfffffffc08097812 */ /* 0x040fe400078ec0ff */
[-C--:B------:R-:W-:Y:S02]  /*1ef0*/  IADD3 R4, PT, PT, R8, R15.reuse, RZ ;  /* 0x0000000f08047210 */ /* 0x080fe40007ffe0ff */
[-C--:B------:R-:W-:Y:S02]  /*1f00*/  IADD3 R8, P0, PT, R9, R24.reuse, RZ ;  /* 0x0000001809087210 */ /* 0x080fe40007f1e0ff */
[C---:B------:R-:W-:Y:S02]  /*1f10*/  LOP3.LUT R5, R4.reuse, 0xfffffffc, RZ, 0xc0, !PT ;  /* 0xfffffffc04057812 */ /* 0x040fe400078ec0ff */
[----:B------:R-:W-:Y:S01]  /*1f20*/  IADD3 R6, PT, PT, R4, R15, RZ ;  /* 0x0000000f04067210 */ /* 0x000fe20007ffe0ff */
[----:B------:R-:W-:Y:S01]  /*1f30*/  IMAD.X R9, RZ, RZ, R25, P0 ;  /* 0x000000ffff097224 */ /* 0x000fe200000e0619 */
[----:B------:R-:W-:-:S02]  /*1f40*/  IADD3 R4, P0, PT, R5, R24, RZ ;  /* 0x0000001805047210 */ /* 0x000fc40007f1e0ff */
[C---:B------:R-:W-:Y:S02]  /*1f50*/  LOP3.LUT R7, R6.reuse, 0xfffffffc, RZ, 0xc0, !PT ;  /* 0xfffffffc06077812 */ /* 0x040fe400078ec0ff */
[----:B------:R-:W-:Y:S01]  /*1f60*/  IADD3 R48, PT, PT, R6, R15, RZ ;  /* 0x0000000f06307210 */ /* 0x000fe20007ffe0ff */
[----:B------:R-:W-:Y:S01]  /*1f70*/  IMAD.X R5, RZ, RZ, R25, P0 ;  /* 0x000000ffff057224 */ /* 0x000fe200000e0619 */
[----:B------:R-:W-:Y:S01]  /*1f80*/  IADD3 R6, P0, PT, R7, R24, RZ ;  /* 0x0000001807067210 */ /* 0x000fe20007f1e0ff */
[----:B------:R0:W2:Y:S01]  /*1f90*/  LDG.E R9, desc[UR36][R8.64] ;  /* 0x0000002408097981 */ /* 0x0000a2000c1e1900 */
[----:B------:R-:W-:-:S03]  /*1fa0*/  LOP3.LUT R11, R48, 0xfffffffc, RZ, 0xc0, !PT ;  /* 0xfffffffc300b7812 */ /* 0x000fc600078ec0ff */
[----:B------:R-:W-:Y:S01]  /*1fb0*/  IMAD.X R7, RZ, RZ, R25, P0 ;  /* 0x000000ffff077224 */ /* 0x000fe200000e0619 */
[----:B------:R-:W-:Y:S01]  /*1fc0*/  IADD3 R10, P0, PT, R11, R24, RZ ;  /* 0x000000180b0a7210 */ /* 0x000fe20007f1e0ff */
[----:B------:R1:W3:Y:S03]  /*1fd0*/  LDG.E R5, desc[UR36][R4.64] ;  /* 0x0000002404057981 */ /* 0x0002e6000c1e1900 */
[----:B------:R-:W-:Y:S01]  /*1fe0*/  IADD3.X R11, PT, PT, RZ, R25, RZ, P0, !PT ;  /* 0x00000019ff0b7210 */ /* 0x000fe200007fe4ff */
[----:B------:R-:W4:Y:S04]  /*1ff0*/  LDG.E R6, desc[UR36][R6.64] ;  /* 0x0000002406067981 */ /* 0x000f28000c1e1900 */
[----:B------:R3:W5:Y:S01]  /*2000*/  LDG.E R10, desc[UR36][R10.64] ;  /* 0x000000240a0a7981 */ /* 0x000762000c1e1900 */
[----:B0-----:R-:W-:-:S04]  /*2010*/  IMAD.IADD R8, R48, 0x1, R15 ;  /* 0x0000000130087824 */ /* 0x001fc800078e020f */
[----:B------:R-:W-:-:S05]  /*2020*/  IMAD R49, R15, 0x3, R8 ;  /* 0x000000030f317824 */ /* 0x000fca00078e0208 */
[----:B------:R-:W-:Y:S02]  /*2030*/  ISETP.GE.U32.AND P0, PT, R49, R44, PT ;  /* 0x0000002c3100720c */ /* 0x000fe40003f06070 */
[C---:B--2---:R-:W-:Y:S02]  /*2040*/  PRMT R48, R9.reuse, 0x7770, RZ ;  /* 0x0000777009307816 */ /* 0x044fe400000000ff */
[C---:B------:R-:W-:Y:S02]  /*2050*/  PRMT R49, R9.reuse, 0x7771, RZ ;  /* 0x0000777109317816 */ /* 0x040fe400000000ff */
[----:B-1----:R-:W-:Y:S02]  /*2060*/  PRMT R4, R9, 0x7772, RZ ;  /* 0x0000777209047816 */ /* 0x002fe400000000ff */
[C---:B---3--:R-:W-:Y:S02]  /*2070*/  PRMT R11, R5.reuse, 0x7770, RZ ;  /* 0x00007770050b7816 */ /* 0x048fe400000000ff */
[----:B------:R-:W-:-:S02]  /*2080*/  PRMT R50, R5, 0x7771, RZ ;  /* 0x0000777105327816 */ /* 0x000fc400000000ff */
[C---:B------:R-:W-:Y:S02]  /*2090*/  PRMT R57, R5.reuse, 0x7772, RZ ;  /* 0x0000777205397816 */ /* 0x040fe400000000ff */
[----:B------:R-:W-:Y:S02]  /*20a0*/  PRMT R52, R5, 0x7773, RZ ;  /* 0x0000777305347816 */ /* 0x000fe400000000ff */
[----:B------:R-:W-:Y:S02]  /*20b0*/  PRMT R9, R9, 0x7773, RZ ;  /* 0x0000777309097816 */ /* 0x000fe400000000ff */
[C---:B----4-:R-:W-:Y:S02]  /*20c0*/  PRMT R54, R6.reuse, 0x7770, RZ ;  /* 0x0000777006367816 */ /* 0x050fe400000000ff */
[C---:B------:R-:W-:Y:S02]  /*20d0*/  PRMT R59, R6.reuse, 0x7771, RZ ;  /* 0x00007771063b7816 */ /* 0x040fe400000000ff */
[----:B------:R-:W-:-:S02]  /*20e0*/  PRMT R56, R6, 0x7772, RZ ;  /* 0x0000777206387816 */ /* 0x000fc400000000ff */
[----:B------:R-:W-:Y:S02]  /*20f0*/  PRMT R61, R6, 0x7773, RZ ;  /* 0x00007773063d7816 */ /* 0x000fe400000000ff */
[C---:B-----5:R-:W-:Y:S02]  /*2100*/  PRMT R55, R10.reuse, 0x7770, RZ ;  /* 0x000077700a377816 */ /* 0x060fe400000000ff */
[C---:B------:R-:W-:Y:S02]  /*2110*/  PRMT R53, R10.reuse, 0x7771, RZ ;  /* 0x000077710a357816 */ /* 0x040fe400000000ff */
[C---:B------:R-:W-:Y:S02]  /*2120*/  PRMT R51, R10.reuse, 0x7772, RZ ;  /* 0x000077720a337816 */ /* 0x040fe400000000ff */
[----:B------:R-:W-:Y:S02]  /*2130*/  PRMT R5, R10, 0x7773, RZ ;  /* 0x000077730a057816 */ /* 0x000fe400000000ff */
[----:B------:R-:W-:-:S02]  /*2140*/  LOP3.LUT R19, R19, 0xff, R48, 0x78, !PT ;  /* 0x000000ff13137812 */ /* 0x000fc400078e7830 */
[----:B------:R-:W-:Y:S02]  /*2150*/  LOP3.LUT R20, R20, 0xff, R49, 0x78, !PT ;  /* 0x000000ff14147812 */ /* 0x000fe400078e7831 */
[----:B------:R-:W-:Y:S02]  /*2160*/  LOP3.LUT R21, R21, 0xff, R4, 0x78, !PT ;  /* 0x000000ff15157812 */ /* 0x000fe400078e7804 */
[----:B------:R-:W-:Y:S02]  /*2170*/  LOP3.LUT R26, R26, 0xff, R9, 0x78, !PT ;  /* 0x000000ff1a1a7812 */ /* 0x000fe400078e7809 */
[----:B------:R-:W-:Y:S02]  /*2180*/  LOP3.LUT R28, R28, 0xff, R11, 0x78, !PT ;  /* 0x000000ff1c1c7812 */ /* 0x000fe400078e780b */
[----:B------:R-:W-:Y:S02]  /*2190*/  LOP3.LUT R27, R27, 0xff, R50, 0x78, !PT ;  /* 0x000000ff1b1b7812 */ /* 0x000fe400078e7832 */
        /* <DEDUP_REMOVED lines=9> */
[----:B------:R-:W-:Y:S01]  /*2230*/  LOP3.LUT R0, R0, 0xff, R5, 0x78, !PT ;  /* 0x000000ff00007812 */ /* 0x000fe200078e7805 */
[----:B------:R-:W-:Y:S06]  /*2240*/  @!P0 BRA `(.L_x_3169) ;  /* 0xfffffffc00248947 */ /* 0x000fec000383ffff */
[----:B------:R-:W-:Y:S05]  /*2250*/  BSYNC.RECONVERGENT B1 ;  /* 0x0000000000017941 */ /* 0x000fea0003800200 */
.L_x_3168:
        /* <DEDUP_REMOVED lines=9> */
[----:B------:R-:W-:Y:S02]  /*22f0*/  PRMT R54, R56, 0x7610, R54 ;  /* 0x0000761038367816 */ /* 0x000fe40000000036 */
[----:B------:R-:W-:-:S07]  /*2300*/  PRMT R61, R5, 0x7610, R61 ;  /* 0x00007610053d7816 */ /* 0x000fce000000003d */
.L_x_3167:
[----:B------:R-:W-:Y:S05]  /*2310*/  BSYNC.RECONVERGENT B0 ;  /* 0x0000000000007941 */ /* 0x000fea0003800200 */
.L_x_3166:
[----:B------:R-:W-:Y:S01]  /*2320*/  ISETP.GE.U32.AND P0, PT, R8, R44, PT ;  /* 0x0000002c0800720c */ /* 0x000fe20003f06070 */
[----:B------:R-:W-:-:S12]  /*2330*/  BSSY.RECONVERGENT B0, `(.L_x_3170) ;  /* 0x000002f000007945 */ /* 0x000fd80003800200 */
[----:B------:R-:W-:Y:S05]  /*2340*/  @P0 BRA `(.L_x_3171) ;  /* 0x0000000000b40947 */ /* 0x000fea0003800000 */
        /* <DEDUP_REMOVED lines=30> */
[----:B------:R-:W-:-:S05]  /*2530*/  IADD3.X R25, PT, PT, RZ, R25, RZ, P2, !PT ;  /* 0x00000019ff197210 */ /* 0x000fca00017fe4ff */
        /* <DEDUP_REMOVED lines=14> */
.L_x_3171:
[----:B------:R-:W-:Y:S05]  /*2620*/  BSYNC.RECONVERGENT B0 ;  /* 0x0000000000007941 */ /* 0x000fea0003800200 */
.L_x_3170:
[----:B------:R-:W-:Y:S04]  /*2630*/  BSSY.RECONVERGENT B0, `(.L_x_3172) ;  /* 0x000001a000007945 */ /* 0x000fe80003800200 */
[----:B------:R-:W-:Y:S05]  /*2640*/  @P0 BRA `(.L_x_3173) ;  /* 0x0000000000600947 */ /* 0x000fea0003800000 */
[----:B------:R-:W-:Y:S01]  /*2650*/  IMAD.IADD R4, R8, 0x1, R15 ;  /* 0x0000000108047824 */ /* 0x000fe200078e020f */
[----:B------:R-:W-:Y:S02]  /*2660*/  LOP3.LUT R19, R19, 0xff, R6, 0x78, !PT ;  /* 0x000000ff13137812 */ /* 0x000fe400078e7806 */
[----:B------:R-:W-:Y:S02]  /*2670*/  LOP3.LUT R20, R20, 0xff, R7, 0x78, !PT ;  /* 0x000000ff14147812 */ /* 0x000fe400078e7807 */
[----:B------:R-:W-:Y:S02]  /*2680*/  ISETP.GE.U32.AND P0, PT, R4, R44, PT ;  /* 0x0000002c0400720c */ /* 0x000fe40003f06070 */
[----:B------:R-:W-:Y:S02]  /*2690*/  LOP3.LUT R21, R21, 0xff, R10, 0x78, !PT ;  /* 0x000000ff15157812 */ /* 0x000fe400078e780a */
[----:B------:R-:W-:-:S09]  /*26a0*/  LOP3.LUT R26, R26, 0xff, R9, 0x78, !PT ;  /* 0x000000ff1a1a7812 */ /* 0x000fd200078e7809 */
[----:B------:R-:W-:Y:S05]  /*26b0*/  @P0 BRA `(.L_x_3173) ;  /* 0x0000000000440947 */ /* 0x000fea0003800000 */
[----:B------:R-:W-:Y:S02]  /*26c0*/  IADD3 R4, PT, PT, R4, R15, RZ ;  /* 0x0000000f04047210 */ /* 0x000fe40007ffe0ff */
[----:B------:R-:W-:Y:S02]  /*26d0*/  LOP3.LUT R28, R28, 0xff, R11, 0x78, !PT ;  /* 0x000000ff1c1c7812 */ /* 0x000fe400078e780b */
[----:B------:R-:W-:Y:S02]  /*26e0*/  ISETP.GE.U32.AND P0, PT, R4, R44, PT ;  /* 0x0000002c0400720c */ /* 0x000fe40003f06070 */
[----:B------:R-:W-:Y:S02]  /*26f0*/  LOP3.LUT R27, R27, 0xff, R48, 0x78, !PT ;  /* 0x000000ff1b1b7812 */ /* 0x000fe400078e7830 */
[----:B------:R-:W-:Y:S02]  /*2700*/  LOP3.LUT R30, R30, 0xff, R49, 0x78, !PT ;  /* 0x000000ff1e1e7812 */ /* 0x000fe400078e7831 */
[----:B------:R-:W-:-:S07]  /*2710*/  LOP3.LUT R29, R29, 0xff, R50, 0x78, !PT ;  /* 0x000000ff1d1d7812 */ /* 0x000fce00078e7832 */
[----:B------:R-:W-:Y:S05]  /*2720*/  @P0 BRA `(.L_x_3173) ;  /* 0x0000000000280947 */ /* 0x000fea0003800000 */
[----:B------:R-:W-:Y:S01]  /*2730*/  IMAD.IADD R15, R4, 0x1, R15 ;  /* 0x00000001040f7824 */ /* 0x000fe200078e020f */
[----:B------:R-:W-:Y:S02]  /*2740*/  LOP3.LUT R31, R31, 0xff, R52, 0x78, !PT ;  /* 0x000000ff1f1f7812 */ /* 0x000fe400078e7834 */
[----:B------:R-:W-:Y:S02]  /*2750*/  LOP3.LUT R32, R32, 0xff, R57, 0x78, !PT ;  /* 0x000000ff20207812 */ /* 0x000fe400078e7839 */
[----:B------:R-:W-:Y:S02]  /*2760*/  ISETP.GE.U32.AND P0, PT, R15, R44, PT ;  /* 0x0000002c0f00720c */ /* 0x000fe40003f06070 */
[----:B------:R-:W-:Y:S02]  /*2770*/  LOP3.LUT R33, R33, 0xff, R54, 0x78, !PT ;  /* 0x000000ff21217812 */ /* 0x000fe400078e7836 */
[----:B------:R-:W-:-:S09]  /*2780*/  LOP3.LUT R34, R34, 0xff, R59, 0x78, !PT ;  /* 0x000000ff22227812 */ /* 0x000fd200078e783b */
[----:B------:R-:W-:Y:S02]  /*2790*/  @!P0 LOP3.LUT R16, R16, 0xff, R55, 0x78, !PT ;  /* 0x000000ff10108812 */ /* 0x000fe400078e7837 */
[----:B------:R-:W-:Y:S02]  /*27a0*/  @!P0 LOP3.LUT R14, R14, 0xff, R53, 0x78, !PT ;  /* 0x000000ff0e0e8812 */ /* 0x000fe400078e7835 */
[----:B------:R-:W-:Y:S02]  /*27b0*/  @!P0 LOP3.LUT R12, R12, 0xff, R51, 0x78, !PT ;  /* 0x000000ff0c0c8812 */ /* 0x000fe400078e7833 */
[----:B------:R-:W-:-:S07]  /*27c0*/  @!P0 LOP3.LUT R0, R0, 0xff, R61, 0x78, !PT ;  /* 0x000000ff00008812 */ /* 0x000fce00078e783d */
.L_x_3173:
[----:B------:R-:W-:Y:S05]  /*27d0*/  BSYNC.RECONVERGENT B0 ;  /* 0x0000000000007941 */ /* 0x000fea0003800200 */
.L_x_3172:
        /* <DEDUP_REMOVED lines=17> */
.L_x_3165:
        /* <DEDUP_REMOVED lines=67> */
.L_x_3178:
[C---:B------:R-:W-:Y:S02]  /*2d20*/  IMAD R4, R8.reuse, R35, RZ ;  /* 0x0000002308047224 */ /* 0x040fe400078e02ff */
[----:B------:R-:W-:-:S03]  /*2d30*/  IMAD.IADD R6, R8, 0x1, R15 ;  /* 0x0000000108067824 */ /* 0x000fc600078e020f */
[----:B------:R-:W-:Y:S01]  /*2d40*/  LOP3.LUT R9, R4, 0xfffffffc, RZ, 0xc0, !PT ;  /* 0xfffffffc04097812 */ /* 0x000fe200078ec0ff */
[C---:B------:R-:W-:Y:S01]  /*2d50*/  IMAD R4, R6.reuse, R35, RZ ;  /* 0x0000002306047224 */ /* 0x040fe200078e02ff */
[----:B------:R-:W-:Y:S02]  /*2d60*/  IADD3 R6, PT, PT, R6, R15, RZ ;  /* 0x0000000f06067210 */ /* 0x000fe40007ffe0ff */
[-C--:B------:R-:W-:Y:S02]  /*2d70*/  IADD3 R8, P0, PT, R9, R24.reuse, RZ ;  /* 0x0000001809087210 */ /* 0x080fe40007f1e0ff */
[----:B------:R-:W-:Y:S01]  /*2d80*/  LOP3.LUT R5, R4, 0xfffffffc, RZ, 0xc0, !PT ;  /* 0xfffffffc04057812 */ /* 0x000fe200078ec0ff */
[C---:B------:R-:W-:Y:S01]  /*2d90*/  IMAD R7, R6.reuse, R35, RZ ;  /* 0x0000002306077224 */ /* 0x040fe200078e02ff */
[----:B------:R-:W-:Y:S01]  /*2da0*/  IADD3 R50, PT, PT, R6, R15, RZ ;  /* 0x0000000f06327210 */ /* 0x000fe20007ffe0ff */
[----:B------:R-:W-:Y:S01]  /*2db0*/  IMAD.X R9, RZ, RZ, R25, P0 ;  /* 0x000000ffff097224 */ /* 0x000fe200000e0619 */
[----:B------:R-:W-:-:S02]  /*2dc0*/  IADD3 R4, P0, PT, R5, R24, RZ ;  /* 0x0000001805047210 */ /* 0x000fc40007f1e0ff */
[----:B------:R-:W-:Y:S01]  /*2dd0*/  LOP3.LUT R7, R7, 0xfffffffc, RZ, 0xc0, !PT ;  /* 0xfffffffc07077812 */ /* 0x000fe200078ec0ff */
[----:B------:R-:W-:Y:S02]  /*2de0*/  IMAD R10, R50, R35, RZ ;  /* 0x00000023320a7224 */ /* 0x000fe400078e02ff */
[----:B------:R-:W-:Y:S01]  /*2df0*/  IMAD.X R5, RZ, RZ, R25, P0 ;  /* 0x000000ffff057224 */ /* 0x000fe200000e0619 */
[-C--:B------:R-:W-:Y:S01]  /*2e00*/  IADD3 R6, P0, PT, R7, R24.reuse, RZ ;  /* 0x0000001807067210 */ /* 0x080fe20007f1e0ff */
[----:B------:R0:W2:Y:S01]  /*2e10*/  LDG.E R9, desc[UR36][R8.64] ;  /* 0x0000002408097981 */ /* 0x0000a2000c1e1900 */
[----:B------:R-:W-:Y:S02]  /*2e20*/  LOP3.LUT R11, R10, 0xfffffffc, RZ, 0xc0, !PT ;  /* 0xfffffffc0a0b7812 */ /* 0x000fe400078ec0ff */
[----:B------:R-:W-:Y:S01]  /*2e30*/  IADD3.X R7, PT, PT, RZ, R25, RZ, P0, !PT ;  /* 0x00000019ff077210 */ /* 0x000fe200007fe4ff */
[----:B------:R-:W3:Y:S01]  /*2e40*/  LDG.E R4, desc[UR36][R4.64] ;  /* 0x0000002404047981 */ /* 0x000ee2000c1e1900 */
[----:B------:R-:W-:-:S03]  /*2e50*/  IADD3 R10, P0, PT, R11, R24, RZ ;  /* 0x000000180b0a7210 */ /* 0x000fc60007f1e0ff */
[----:B------:R-:W4:Y:S02]  /*2e60*/  LDG.E R6, desc[UR36][R6.64] ;  /* 0x0000002406067981 */ /* 0x000f24000c1e1900 */
[----:B------:R-:W-:-:S05]  /*2e70*/  IMAD.X R11, RZ, RZ, R25, P0 ;  /* 0x000000ffff0b7224 */ /* 0x000fca00000e0619 */
[----:B------:R1:W5:Y:S01]  /*2e80*/  LDG.E R10, desc[UR36][R10.64] ;  /* 0x000000240a0a7981 */ /* 0x000362000c1e1900 */
[----:B0-----:R-:W-:-:S05]  /*2e90*/  IADD3 R8, PT, PT, R50, R15, RZ ;  /* 0x0000000f32087210 */ /* 0x001fca0007ffe0ff */
[----:B------:R-:W-:-:S05]  /*2ea0*/  IMAD R49, R15, 0x3, R8 ;  /* 0x000000030f317824 */ /* 0x000fca00078e0208 */
[----:B------:R-:W-:Y:S02]  /*2eb0*/  ISETP.GE.U32.AND P0, PT, R49, R44, PT ;  /* 0x0000002c3100720c */ /* 0x000fe40003f06070 */
[C---:B--2---:R-:W-:Y:S02]  /*2ec0*/  PRMT R49, R9.reuse, 0x7770, RZ ;  /* 0x0000777009317816 */ /* 0x044fe400000000ff */
[----:B------:R-:W-:Y:S02]  /*2ed0*/  PRMT R50, R9, 0x7771, RZ ;  /* 0x0000777109327816 */ /* 0x000fe400000000ff */
[C---:B---3--:R-:W-:Y:S02]  /*2ee0*/  PRMT R56, R4.reuse, 0x7770, RZ ;  /* 0x0000777004387816 */ /* 0x048fe400000000ff */
[C---:B-1----:R-:W-:Y:S02]  /*2ef0*/  PRMT R11, R4.reuse, 0x7771, RZ ;  /* 0x00007771040b7816 */ /* 0x042fe400000000ff */
[----:B------:R-:W-:-:S02]  /*2f00*/  PRMT R58, R4, 0x7772, RZ ;  /* 0x00007772043a7816 */ /* 0x000fc400000000ff */
[----:B------:R-:W-:Y:S02]  /*2f10*/  PRMT R59, R4, 0x7773, RZ ;  /* 0x00007773043b7816 */ /* 0x000fe400000000ff */
[C---:B------:R-:W-:Y:S02]  /*2f20*/  PRMT R57, R9.reuse, 0x7772, RZ ;  /* 0x0000777209397816 */ /* 0x040fe400000000ff */
        /* <DEDUP_REMOVED lines=27> */
.L_x_3177:
        /* <DEDUP_REMOVED lines=10> */
[----:B------:R-:W-:Y:S02]  /*3180*/  PRMT R54, R4, 0x7610, R54 ;  /* 0x0000761004367816 */ /* 0x000fe40000000036 */
[----:B------:R-:W-:-:S07]  /*3190*/  PRMT R59, R5, 0x7610, R59 ;  /* 0x00007610053b7816 */ /* 0x000fce000000003b */
.L_x_3176:
[----:B------:R-:W-:Y:S05]  /*31a0*/  BSYNC.RECONVERGENT B0 ;  /* 0x0000000000007941 */ /* 0x000fea0003800200 */
.L_x_3175:
        /* <DEDUP_REMOVED lines=52> */
.L_x_3180:
[----:B------:R-:W-:Y:S05]  /*34f0*/  BSYNC.RECONVERGENT B0 ;  /* 0x0000000000007941 */ /* 0x000fea0003800200 */
.L_x_3179:
[----:B------:R-:W-:Y:S04]  /*3500*/  BSSY.RECONVERGENT B0, `(.L_x_3181) ;  /* 0x000001a000007945 */ /* 0x000fe80003800200 */
        /* <DEDUP_REMOVED lines=21> */
[----:B------:R-:W-:Y:S02]  /*3660*/  @!P0 LOP3.LUT R34, R34, 0xff, R53, 0x78, !PT ;  /* 0x000000ff22228812 */ /* 0x000fe400078e7835 */
[----:B------:R-:W-:Y:S02]  /*3670*/  @!P0 LOP3.LUT R14, R14, 0xff, R51, 0x78, !PT ;  /* 0x000000ff0e0e8812 */ /* 0x000fe400078e7833 */
[----:B------:R-:W-:Y:S02]  /*3680*/  @!P0 LOP3.LUT R3, R3, 0xff, R54, 0x78, !PT ;  /* 0x000000ff03038812 */ /* 0x000fe400078e7836 */
[----:B------:R-:W-:-:S07]  /*3690*/  @!P0 LOP3.LUT R0, R0, 0xff, R59, 0x78, !PT ;  /* 0x000000ff00008812 */ /* 0x000fce00078e783b */
.L_x_3182:
[----:B------:R-:W-:Y:S05]  /*36a0*/  BSYNC.RECONVERGENT B0 ;  /* 0x0000000000007941 */ /* 0x000fea0003800200 */
.L_x_3181:
        /* <DEDUP_REMOVED lines=17> */
.L_x_3174:
[----:B------:R-:W0:Y:S01]  /*37c0*/  LDCU UR4, c[0x0][0x39c] ;  /* 0x00007380ff0477ac */ /* 0x000e220008000800 */
[----:B------:R-:W1:Y:S01]  /*37d0*/  LDC R0, c[0x0][0x388] ;  /* 0x0000e200ff007b82 */ /* 0x000e620000000800 */
[----:B------:R-:W-:Y:S07]  /*37e0*/  BSSY.RECONVERGENT B0, `(.L_x_3183) ;  /* 0x0000482000007945 */ /* 0x000fee0003800200 */
        /* <DEDUP_REMOVED lines=33> */
[-C--:B------:R-:W-:Y:S02]  /*3a00*/  MOV R34, R16.reuse ;  /* 0x0000001000227202 */ /* 0x080fe40000000f00 */
[----:B------:R-:W-:Y:S01]  /*3a10*/  MOV R40, R16 ;  /* 0x0000001000287202 */ /* 0x000fe20000000f00 */
[----:B------:R-:W-:Y:S06]  /*3a20*/  @P0 BRA `(.L_x_3184) ;  /* 0x0000004400740947 */ /* 0x000fec0003800000 */
[----:B------:R-:W-:-:S13]  /*3a30*/  ISETP.NE.AND P0, PT, R36, RZ, PT ;  /* 0x000000ff2400720c */ /* 0x000fda0003f05270 */
[----:B------:R-:W2:Y:S01]  /*3a40*/  @!P0 LDG.E R59, desc[UR36][R18.64] ;  /* 0x00000024123b8981 */ /* 0x000ea2000c1e1900 */
        /* <DEDUP_REMOVED lines=34> */
[C---:B------:R-:W-:Y:S02]  /*3c70*/  @!P0 PRMT R50, R59.reuse, 0x7771, RZ ;  /* 0x000077713b328816 */ /* 0x040fe400000000ff */
[C---:B------:R-:W-:Y:S02]  /*3c80*/  @!P0 PRMT R57, R59.reuse, 0x7772, RZ ;  /* 0x000077723b398816 */ /* 0x040fe400000000ff */
[----:B------:R-:W-:-:S07]  /*3c90*/  @!P0 PRMT R59, R59, 0x7773, RZ ;  /* 0x000077733b3b8816 */ /* 0x000fce00000000ff */
.L_x_3190:
[----:B0-----:R-:W0:Y:S01]  /*3ca0*/  LDCU UR4, c[0x0][0x39c] ;  /* 0x00007380ff0477ac */ /* 0x001e220008000800 */
[----:B------:R-:W-:Y:S02]  /*3cb0*/  @!P0 PRMT R61, R49, 0x7610, R61 ;  /* 0x00007610313d8816 */ /* 0x000fe4000000003d */
[----:B------:R-:W-:Y:S02]  /*3cc0*/  @!P0 PRMT R62, R50, 0x7610, R62 ;  /* 0x00007610323e8816 */ /* 0x000fe4000000003e */
[----:B------:R-:W-:Y:S02]  /*3cd0*/  @!P0 PRMT R39, R57, 0x7610, R39 ;  /* 0x0000761039278816 */ /* 0x000fe40000000027 */
[C---:B------:R-:W-:Y:S02]  /*3ce0*/  @!P0 PRMT R65, R59.reuse, 0x7610, R65 ;  /* 0x000076103b418816 */ /* 0x040fe40000000041 */
[----:B------:R-:W-:Y:S02]  /*3cf0*/  @!P0 PRMT R66, R59, 0x7610, R66 ;  /* 0x000076103b428816 */ /* 0x000fe40000000042 */
[----:B------:R-:W-:-:S02]  /*3d00*/  @!P0 PRMT R63, R57, 0x7610, R63 ;  /* 0x00007610393f8816 */ /* 0x000fc4000000003f */
[C---:B------:R-:W-:Y:S02]  /*3d10*/  @!P0 PRMT R64, R50.reuse, 0x7610, R64 ;  /* 0x0000761032408816 */ /* 0x040fe40000000040 */
        /* <DEDUP_REMOVED lines=305> */
.L_x_3186:
        /* <DEDUP_REMOVED lines=245> */
.L_x_3187:
        /* <DEDUP_REMOVED lines=245> */
.L_x_3188:
        /* <DEDUP_REMOVED lines=244> */
.L_x_3189:
        /* <DEDUP_REMOVED lines=8> */
.L_x_3185:
[----:B------:R-:W1:Y:S01]  /*7e90*/  LDCU UR5, c[0x0][0x394] ;  /* 0x00007280ff0577ac */ /* 0x000e620008000800 */
[----:B------:R-:W-:Y:S02]  /*7ea0*/  MOV R46, UR4 ;  /* 0x00000004002e7c02 */ /* 0x000fe40008000f00 */
[----:B------:R-:W-:Y:S02]  /*7eb0*/  LOP3.LUT R41, R41, 0xff, R52, 0x78, !PT ;  /* 0x000000ff29297812 */ /* 0x000fe400078e7834 */
[----:B------:R-:W-:Y:S01]  /*7ec0*/  LOP3.LUT R42, R42, 0xff, R51, 0x78, !PT ;  /* 0x000000ff2a2a7812 */ /* 0x000fe200078e7833 */
[C---:B------:R-:W-:Y:S01]  /*7ed0*/  IMAD R3, R46.reuse, 0x4, R3 ;  /* 0x000000042e037824 */ /* 0x040fe200078e0203 */
[----:B------:R-:W-:Y:S02]  /*7ee0*/  LOP3.LUT R43, R43, 0xff, R54, 0x78, !PT ;  /* 0x000000ff2b2b7812 */ /* 0x000fe400078e7836 */
[----:B------:R-:W-:Y:S01]  /*7ef0*/  LOP3.LUT R15, R15, 0xff, R56, 0x78, !PT ;  /* 0x000000ff0f0f7812 */ /* 0x000fe200078e7838 */
[----:B------:R-:W-:Y:S01]  /*7f00*/  IMAD R37, R46, 0x3, R3 ;  /* 0x000000032e257824 */ /* 0x000fe200078e0203 */
[----:B------:R-:W-:-:S02]  /*7f10*/  LOP3.LUT R13, R13, 0xff, R58, 0x78, !PT ;  /* 0x000000ff0d0d7812 */ /* 0x000fc400078e783a */
[----:B------:R-:W-:Y:S02]  /*7f20*/  LOP3.LUT R14, R14, 0xff, R53, 0x78, !PT ;  /* 0x000000ff0e0e7812 */ /* 0x000fe400078e7835 */
[----:B------:R-:W-:Y:S02]  /*7f30*/  LOP3.LUT R11, R11, 0xff, R60, 0x78, !PT ;  /* 0x000000ff0b0b7812 */ /* 0x000fe400078e783c */
[----:B------:R-:W-:Y:S02]  /*7f40*/  LOP3.LUT R12, R12, 0xff, R55, 0x78, !PT ;  /* 0x000000ff0c0c7812 */ /* 0x000fe400078e7837 */
[----:B-1----:R-:W-:Y:S02]  /*7f50*/  MOV R44, UR5 ;  /* 0x00000005002c7c02 */ /* 0x002fe40008000f00 */
[----:B------:R-:W-:Y:S02]  /*7f60*/  LOP3.LUT R10, R10, 0xff, R45, 0x78, !PT ;  /* 0x000000ff0a0a7812 */ /* 0x000fe400078e782d */
[----:B------:R-:W-:-:S02]  /*7f70*/  ISETP.GE.U32.AND P1, PT, R37, R44, PT ;  /* 0x0000002c2500720c */ /* 0x000fc40003f26070 */
[----:B------:R-:W-:Y:S02]  /*7f80*/  LOP3.LUT R9, R9, 0xff, R64, 0x78, !PT ;  /* 0x000000ff09097812 */ /* 0x000fe400078e7840 */
[----:B------:R-:W-:Y:S02]  /*7f90*/  LOP3.LUT R8, R8, 0xff, R63, 0x78, !PT ;  /* 0x000000ff08087812 */ /* 0x000fe400078e783f */
[----:B------:R-:W-:Y:S02]  /*7fa0*/  LOP3.LUT R7, R7, 0xff, R66, 0x78, !PT ;  /* 0x000000ff07077812 */ /* 0x000fe400078e7842 */
[----:B------:R-:W-:Y:S02]  /*7fb0*/  LOP3.LUT R6, R6, 0xff, R61, 0x78, !PT ;  /* 0x000000ff06067812 */ /* 0x000fe400078e783d */
[----:B------:R-:W-:Y:S02]  /*7fc0*/  LOP3.LUT R5, R5, 0xff, R62, 0x78, !PT ;  /* 0x000000ff05057812 */ /* 0x000fe400078e783e */
[----:B------:R-:W-:-:S02]  /*7fd0*/  LOP3.LUT R4, R4, 0xff, R39, 0x78, !PT ;  /* 0x000000ff04047812 */ /* 0x000fc400078e7827 */
[----:B------:R-:W-:Y:S01]  /*7fe0*/  LOP3.LUT R0, R0, 0xff, R65, 0x78, !PT ;  /* 0x000000ff00007812 */ /* 0x000fe200078e7841 */
[----:B------:R-:W-:Y:S06]  /*7ff0*/  @!P1 BRA `(.L_x_3190) ;  /* 0xffffffbc00289947 */ /* 0x000fec000383ffff */
.L_x_3184:
[----:B0-----:R-:W-:Y:S05]  /*8000*/  BSYNC.RECONVERGENT B0 ;  /* 0x0000000000007941 */ /* 0x001fea0003800200 */
.L_x_3183:
        /* <DEDUP_REMOVED lines=286> */
.L_x_3194:
[----:B------:R-:W-:Y:S02]  /*91f0*/  SHF.R.U32.HI R38, RZ, 0x2, R38 ;  /* 0x00000002ff267819 */ /* 0x000fe40000011626 */
[----:B------:R-:W-:-:S07]  /*9200*/  MOV R39, RZ ;  /* 0x000000ff00277202 */ /* 0x000fce0000000f00 */
.L_x_3193:
        /* <DEDUP_REMOVED lines=288> */
.L_x_3196:
[----:B------:R-:W-:Y:S01]  /*a410*/  SHF.R.U32.HI R38, RZ, 0x2, R53 ;  /* 0x00000002ff267819 */ /* 0x000fe20000011635 */
[----:B------:R-:W-:-:S07]  /*a420*/  IMAD.MOV.U32 R39, RZ, RZ, RZ ;  /* 0x000000ffff277224 */ /* 0x000fce00078e00ff */
.L_x_3195:
        /* <DEDUP_REMOVED lines=285> */
.L_x_3198:
[----:B------:R-:W-:Y:S01]  /*b600*/  SHF.R.U32.HI R38, RZ, 0x2, R45 ;  /* 0x00000002ff267819 */ /* 0x000fe2000001162d */
[----:B------:R-:W-:-:S07]  /*b610*/  IMAD.MOV.U32 R39, RZ, RZ, RZ ;  /* 0x000000ffff277224 */ /* 0x000fce00078e00ff */
.L_x_3197:
        /* <DEDUP_REMOVED lines=285> */
.L_x_3200:
[----:B------:R-:W-:Y:S01]  /*c7f0*/  SHF.R.U32.HI R38, RZ, 0x2, R38 ;  /* 0x00000002ff267819 */ /* 0x000fe20000011626 */
[----:B------:R-:W-:-:S07]  /*c800*/  IMAD.MOV.U32 R39, RZ, RZ, RZ ;  /* 0x000000ffff277224 */ /* 0x000fce00078e00ff */
.L_x_3199:
[----:B------:R-:W-:-:S04]  /*c810*/  LEA R48, P0, R38, R48, 0x2 ;  /* 0x0000003026307211 */ /* 0x000fc800078010ff */
[----:B------:R-:W-:-:S05]  /*c820*/  LEA.HI.X R49, R38, R47, R39, 0x2, P0 ;  /* 0x0000002f26317211 */ /* 0x000fca00000f1427 */
[----:B------:R-:W2:Y:S02]  /*c830*/  LDG.E R48, desc[UR36][R48.64] ;  /* 0x0000002430307981 */ /* 0x000ea4000c1e1900 */
[C---:B--2---:R-:W-:Y:S02]  /*c840*/  PRMT R61, R48.reuse, 0x7770, RZ ;  /* 0x00007770303d7816 */ /* 0x044fe400000000ff */
[C---:B------:R-:W-:Y:S02]  /*c850*/  PRMT R62, R48.reuse, 0x7771, RZ ;  /* 0x00007771303e7816 */ /* 0x040fe400000000ff */
[C---:B------:R-:W-:Y:S02]  /*c860*/  PRMT R59, R48.reuse, 0x7772, RZ ;  /* 0x00007772303b7816 */ /* 0x040fe400000000ff */
[----:B------:R-:W-:-:S07]  /*c870*/  PRMT R57, R48, 0x7773, RZ ;  /* 0x0000777330397816 */ /* 0x000fce00000000ff */
.L_x_3192:
[----:B------:R-:W-:Y:S05]  /*c880*/  BSYNC.RECONVERGENT B0 ;  /* 0x0000000000007941 */ /* 0x000fea0003800200 */
.L_x_3191:
[----:B------:R-:W-:Y:S01]  /*c890*/  ISETP.GE.U32.AND P0, PT, R3, R44, PT ;  /* 0x0000002c0300720c */ /* 0x000fe20003f06070 */
[----:B------:R-:W-:-:S12]  /*c8a0*/  BSSY.RECONVERGENT B0, `(.L_x_3201) ;  /* 0x000001a000007945 */ /* 0x000fd80003800200 */
        /* <DEDUP_REMOVED lines=25> */
.L_x_3202:
[----:B------:R-:W-:Y:S05]  /*ca40*/  BSYNC.RECONVERGENT B0 ;  /* 0x0000000000007941 */ /* 0x000fea0003800200 */
.L_x_3201:
        /* <DEDUP_REMOVED lines=16> */
.L_x_3153:
[----:B------:R-:W-:Y:S05]  /*cb50*/  BSYNC.RECONVERGENT B6 ;  /* 0x0000000000067941 */ /* 0x000fea0003800200 */
.L_x_3152:
        /* <DEDUP_REMOVED lines=8> */
[----:B------:R-:W-:Y:S01]  /*cbe0*/  MOV R11, R3 ;  /* 0x00000003000b7202 */ /* 0x000fe20000000f00 */
[----:B------:R-:W-:Y:S02]  /*cbf0*/  VIADD R5, R4, 0x10 ;  /* 0x0000001004057836 */ /* 0x000fe40000000000 */
[----:B------:R-:W2:Y:S01]  /*cc00*/  LDC R18, c[0x0][0x364] ;  /* 0x0000d900ff127b82 */ /* 0x000ea20000000800 */
[----:B-1----:R-:W-:-:S02]  /*cc10*/  IMAD R4, R2, R16, R17 ;  /* 0x0000001002047224 */ /* 0x002fc400078e0211 */
[----:B0-----:R-:W-:Y:S01]  /*cc20*/  LEA R5, R10, R5, 0x18 ;  /* 0x000000050a057211 */ /* 0x001fe200078ec0ff */
[----:B------:R-:W-:Y:S01]  /*cc30*/  IMAD.MOV.U32 R10, RZ, RZ, R0 ;  /* 0x000000ffff0a7224 */ /* 0x000fe200078e0000 */
[----:B--2---:R-:W-:Y:S02]  /*cc40*/  ISETP.GE.U32.AND P0, PT, R18, 0x2, PT ;  /* 0x000000021200780c */ /* 0x004fe40003f06070 */
[----:B------:R-:W-:-:S05]  /*cc50*/  LEA R19, R4, R5, 0x5 ;  /* 0x0000000504137211 */ /* 0x000fca00078e28ff */
[----:B------:R0:W-:Y:S04]  /*cc60*/  STS.128 [R19], R12 ;  /* 0x0000000c13007388 */ /* 0x0001e80000000c00 */
[----:B------:R0:W-:Y:S02]  /*cc70*/  STS.128 [R19+0x10], R8 ;  /* 0x0000100813007388 */ /* 0x0001e40000000c00 */
[----:B------:R-:W-:Y:S05]  /*cc80*/  @!P0 BRA `(.L_x_3203) ;  /* 0x00000000007c8947 */ /* 0x000fea0003800000 */
[----:B------:R-:W-:-:S07]  /*cc90*/  IMAD.MOV.U32 R4, RZ, RZ, R18 ;  /* 0x000000ffff047224 */ /* 0x000fce00078e0012 */
.L_x_3206:
[----:B------:R-:W-:Y:S01]  /*cca0*/  SHF.R.U32.HI R21, RZ, 0x1, R4 ;  /* 0x00000001ff157819 */ /* 0x000fe20000011604 */
[----:B------:R-:W-:Y:S05]  /*ccb0*/  WARPSYNC.ALL ;  /* 0x0000000000007948 */ /* 0x000fea0003800000 */
[----:B0-----:R-:W-:Y:S01]  /*ccc0*/  IADD3 R11, PT, PT, R21, R2, RZ ;  /* 0x00000002150b7210 */ /* 0x001fe20007ffe0ff */
        /* <DEDUP_REMOVED lines=24> */
.L_x_3205:
[----:B------:R-:W-:Y:S05]  /*ce50*/  BSYNC.RECONVERGENT B0 ;  /* 0x0000000000007941 */ /* 0x000fea0003800200 */
.L_x_3204:
[----:B------:R-:W-:Y:S01]  /*ce60*/  MOV R4, R21 ;  /* 0x0000001500047202 */ /* 0x000fe20000000f00 */
[----:B------:R-:W-:Y:S06]  /*ce70*/  @P1 BRA `(.L_x_3206) ;  /* 0xfffffffc00881947 */ /* 0x000fec000383ffff */
.L_x_3203:
        /* <DEDUP_REMOVED lines=9> */
[----:B------:R-:W-:Y:S01]  /*cf10*/  IMAD R4, R2, R16, R17 ;  /* 0x0000001002047224 */ /* 0x000fe200078e0211 */
[----:B------:R-:W-:Y:S01]  /*cf20*/  UIADD3 UR4, UPT, UPT, UR4, 0x10, URZ ;  /* 0x0000001004047890 */ /* 0x000fe2000fffe0ff */
[----:B0-----:R-:W-:Y:S01]  /*cf30*/  MOV R12, R6 ;  /* 0x00000006000c7202 */ /* 0x001fe20000000f00 */
        /* <DEDUP_REMOVED lines=11> */
.L_x_3211:
        /* <DEDUP_REMOVED lines=26> */
.L_x_3210:
[----:B------:R-:W-:Y:S05]  /*d190*/  BSYNC.RECONVERGENT B0 ;  /* 0x0000000000007941 */ /* 0x000fea0003800200 */
.L_x_3209:
[----:B0-----:R-:W-:Y:S01]  /*d1a0*/  MOV R10, R18 ;  /* 0x00000012000a7202 */ /* 0x001fe20000000f00 */
[----:B------:R-:W-:Y:S06]  /*d1b0*/  @P1 BRA `(.L_x_3211) ;  /* 0xfffffffc008c1947 */ /* 0x000fec000383ffff */
.L_x_3208:
[----:B------:R-:W-:Y:S01]  /*d1c0*/  ISETP.GE.U32.AND P0, PT, R4, 0x2, PT ;  /* 0x000000020400780c */ /* 0x000fe20003f06070 */
[----:B------:R-:W-:Y:S05]  /*d1d0*/  WARPSYNC.ALL ;  /* 0x0000000000007948 */ /* 0x000fea0003800000 */
[----:B------:R-:W-:Y:S07]  /*d1e0*/  BAR.SYNC.DEFER_BLOCKING 0x0 ;  /* 0x0000000000007b1d */ /* 0x000fee0000010000 */
[----:B------:R-:W-:Y:S05]  /*d1f0*/  @!P0 BRA `(.L_x_3207) ;  /* 0x0000000000508947 */ /* 0x000fea0003800000 */
[----:B-1----:R-:W-:-:S07]  /*d200*/  IMAD.MOV.U32 R5, RZ, RZ, 0x1 ;  /* 0x00000001ff057424 */ /* 0x002fce00078e00ff */
.L_x_3212:
[----:B0-----:R-:W0:Y:S04]  /*d210*/  SHFL.DOWN PT, R10, R7, R5, 0x1f ;  /* 0x08001f05070a7589 */ /* 0x001e2800000e0000 */
        /* <DEDUP_REMOVED lines=18> */
.L_x_3207:
        /* <DEDUP_REMOVED lines=9> */
[----:B------:R-:W-:Y:S02]  /*d3d0*/  HFMA2 R4, -RZ, RZ, 0, 0 ;  /* 0x00000000ff047431 */ /* 0x000fe400000001ff */
[----:B-1----:R-:W-:Y:S01]  /*d3e0*/  IMAD.MOV.U32 R5, RZ, RZ, R23 ;  /* 0x000000ffff057224 */ /* 0x002fe200078e0017 */
[----:B------:R-:W1:Y:S01]  /*d3f0*/  LDCU UR7, c[0x0][0x570] ;  /* 0x0000ae00ff0777ac */ /* 0x000e620008000800 */
[----:B------:R-:W3:Y:S01]  /*d400*/  LDCU UR6, c[0x0][0x694] ;  /* 0x0000d280ff0677ac */ /* 0x000ee20008000800 */
[----:B------:R-:W-:Y:S01]  /*d410*/  UISETP.NE.AND UP1, UPT, UR5, URZ, UPT ;  /* 0x000000ff0500728c */ /* 0x000fe2000bf25270 */
[----:B--2---:R-:W-:-:S05]  /*d420*/  IMAD.HI.U32 R4, R23, UR9, R4 ;  /* 0x0000000917047c27 */ /* 0x004fca000f8e0004 */
[----:B-1----:R-:W-:-:S04]  /*d430*/  SHF.R.U32.HI R5, RZ, UR7, R4 ;  /* 0x00000007ff057c19 */ /* 0x002fc80008011604 */
[----:B0-----:R-:W-:-:S05]  /*d440*/  IADD3 R11, PT, PT, -R5, RZ, RZ ;  /* 0x000000ff050b7210 */ /* 0x001fca0007ffe1ff */
[----:B------:R-:W-:-:S04]  /*d450*/  IMAD R11, R11, UR8, R23 ;  /* 0x000000080b0b7c24 */ /* 0x000fc8000f8e0217 */
[----:B---3--:R-:W-:Y:S01]  /*d460*/  IMAD R27, R11, UR6, RZ ;  /* 0x000000060b1b7c24 */ /* 0x008fe2000f8e02ff */
        /* <DEDUP_REMOVED lines=263> */
.L_x_3213:
[----:B------:R-:W-:Y:S01]  /*e4e0*/  IMAD.MOV.U32 R26, RZ, RZ, RZ ;  /* 0x000000ffff1a7224 */ /* 0x000fe200078e00ff */
[----:B------:R-:W-:Y:S06]  /*e4f0*/  BRA.U !UP0, `(.L_x_3214) ;  /* 0x0000001108487547 */ /* 0x000fec000b800000 */
[----:B------:R-:W0:Y:S01]  /*e500*/  LDCU.64 UR8, c[0x0][0x568] ;  /* 0x0000ad00ff0877ac */ /* 0x000e220008000a00 */
[----:B-1----:R-:W-:Y:S01]  /*e510*/  IADD3 R5, PT, PT, R23, 0x1, RZ ;  /* 0x0000000117057810 */ /* 0x002fe20007ffe0ff */
        /* <DEDUP_REMOVED lines=272> */
.L_x_3214:
        /* <DEDUP_REMOVED lines=276> */
.L_x_3215:
        /* <DEDUP_REMOVED lines=276> */
.L_x_3216:
[----:B01----:R-:W0:Y:S01]  /*118a0*/  LDC.64 R10, c[0x0][0x778] ;  /* 0x0001de00ff0a7b82 */ /* 0x003e220000000a00 */
        /* <DEDUP_REMOVED lines=20> */
[----:B------:R-:W-:Y:S01]  /*119f0*/  HFMA2 R12, -RZ, RZ, 0, 0 ;  /* 0x00000000ff0c7431 */ /* 0x000fe200000001ff */
        /* <DEDUP_REMOVED lines=271> */
.L_x_3218:
        /* <DEDUP_REMOVED lines=276> */
.L_x_3219:
        /* <DEDUP_REMOVED lines=276> */
.L_x_3220:
        /* <DEDUP_REMOVED lines=276> */
.L_x_3221:
        /* <DEDUP_REMOVED lines=25> */
[----:B0-----:R-:W-:Y:S01]  /*16040*/  MOV R6, R0 ;  /* 0x0000000000067202 */ /* 0x001fe20000000f00 */
[----:B------:R-:W-:-:S05]  /*16050*/  IMAD.MOV.U32 R7, RZ, RZ, R3 ;  /* 0x000000ffff077224 */ /* 0x000fca00078e0003 */
[----:B------:R1:W-:Y:S02]  /*16060*/  STG.E.64 desc[UR36][R12.64+0x18], R6 ;  /* 0x000018060c007986 */ /* 0x0003e4000c101b24 */
.L_x_3223:
[----:B------:R-:W-:Y:S05]  /*16070*/  BSYNC.RECONVERGENT B0 ;  /* 0x0000000000007941 */ /* 0x000fea0003800200 */
.L_x_3222:
        /* <DEDUP_REMOVED lines=35> */
.L_x_3225:
[----:B------:R-:W-:Y:S05]  /*162b0*/  BSYNC.RECONVERGENT B0 ;  /* 0x0000000000007941 */ /* 0x000fea0003800200 */
.L_x_3224:
        /* <DEDUP_REMOVED lines=18> */
[----:B------:R-:W2:Y:S01]  /*163e0*/  LDCU.64 UR10, c[0x0][0x388] ;  /* 0x00007100ff0a77ac */ /* 0x000ea20008000a00 */
[----:B0-----:R-:W-:Y:S01]  /*163f0*/  UISETP.NE.AND UP0, UPT, UR5, URZ, UPT ;  /* 0x000000ff0500728c */ /* 0x001fe2000bf05270 */
[----:B--2---:R-:W-:Y:S01]  /*16400*/  IMAD.U32 R18, RZ, RZ, UR10 ;  /* 0x0000000aff127e24 */ /* 0x004fe2000f8e00ff */
[----:B------:R-:W-:-:S07]  /*16410*/  MOV R19, UR11 ;  /* 0x0000000b00137c02 */ /* 0x000fce0008000f00 */
[----:B------:R-:W-:Y:S05]  /*16420*/  BRA.U !UP0, `(.L_x_3227) ;  /* 0x0000000108ac7547 */ /* 0x000fea000b800000 */
[----:B------:R-:W0:Y:S01]  /*16430*/  LDCU UR5, c[0x0][0x360] ;  /* 0x00006c00ff0577ac */ /* 0x000e220008000800 */
[----:B------:R-:W-:Y:S01]  /*16440*/  IMAD.U32 R20, RZ, RZ, UR10 ;  /* 0x0000000aff147e24 */ /* 0x000fe2000f8e00ff */
[----:B------:R-:W-:Y:S01]  /*16450*/  MOV R21, UR11 ;  /* 0x0000000b00157c02 */ /* 0x000fe20008000f00 */
[----:B-1----:R-:W-:Y:S01]  /*16460*/  IMAD.U32 R6, RZ, RZ, UR10 ;  /* 0x0000000aff067e24 */ /* 0x002fe2000f8e00ff */
[----:B------:R-:W1:Y:S01]  /*16470*/  LDCU UR8, c[0x0][0x3a4] ;  /* 0x00007480ff0877ac */ /* 0x000e620008000800 */
[----:B------:R-:W-:Y:S01]  /*16480*/  MOV R7, UR11 ;  /* 0x0000000b00077c02 */ /* 0x000fe20008000f00 */
[----:B------:R-:W-:Y:S01]  /*16490*/  IMAD.U32 R0, RZ, RZ, UR10 ;  /* 0x0000000aff007e24 */ /* 0x000fe2000f8e00ff */
        /* <DEDUP_REMOVED lines=14> */
[----:B------:R-:W-:-:S02]  /*16580*/  IMAD.U32 R3, RZ, RZ, UR11 ;  /* 0x0000000bff037e24 */ /* 0x000fc4000f8e00ff */
[----:B0-----:R-:W-:Y:S02]  /*16590*/  IMAD R31, R10, UR7, RZ ;  /* 0x000000070a1f7c24 */ /* 0x001fe4000f8e02ff */
[----:B-1----:R-:W-:-:S07]  /*165a0*/  IMAD R33, R33, UR5, RZ ;  /* 0x0000000521217c24 */ /* 0x002fce000f8e02ff */
.L_x_3230:
[----:B------:R-:W-:-:S05]  /*165b0*/  IADD3 R9, PT, PT, R31, R16, RZ ;  /* 0x000000101f097210 */ /* 0x000fca0007ffe0ff */
[----:B--2---:R-:W-:-:S05]  /*165c0*/  IMAD.WIDE.U32 R8, R9, 0x20, R28 ;  /* 0x0000002009087825 */ /* 0x004fca00078e001c */
        /* <DEDUP_REMOVED lines=16> */
.L_x_3229:
[----:B------:R-:W-:Y:S05]  /*166d0*/  BRA `(.L_x_3228) ;  /* 0x00000000009c7947 */ /* 0x000fea0003800000 */
.L_x_3227:
[----:B------:R-:W0:Y:S01]  /*166e0*/  LDCU UR7, c[0x0][0x3a4] ;  /* 0x00007480ff0777ac */ /* 0x000e220008000800 */
[----:B------:R-:W-:Y:S01]  /*166f0*/  MOV R20, UR10 ;  /* 0x0000000a00147c02 */ /* 0x000fe20008000f00 */
[----:B------:R-:W-:Y:S01]  /*16700*/  IMAD.U32 R21, RZ, RZ, UR11 ;  /* 0x0000000bff157e24 */ /* 0x000fe2000f8e00ff */
[----:B-1----:R-:W-:Y:S01]  /*16710*/  MOV R6, UR10 ;  /* 0x0000000a00067c02 */ /* 0x002fe20008000f00 */
[----:B------:R-:W-:Y:S01]  /*16720*/  IMAD.U32 R7, RZ, RZ, UR11 ;  /* 0x0000000bff077e24 */ /* 0x000fe2000f8e00ff */
[----:B------:R-:W-:Y:S01]  /*16730*/  MOV R0, UR10 ;  /* 0x0000000a00007c02 */ /* 0x000fe20008000f00 */
[----:B------:R-:W-:Y:S01]  /*16740*/  IMAD.U32 R3, RZ, RZ, UR11 ;  /* 0x0000000bff037e24 */ /* 0x000fe2000f8e00ff */
[----:B0-----:R-:W-:-:S13]  /*16750*/  ISETP.GE.U32.AND P1, PT, R2, UR7, PT ;  /* 0x0000000702007c0c */ /* 0x001fda000bf26070 */
[----:B------:R-:W-:Y:S05]  /*16760*/  @P1 BRA `(.L_x_3228) ;  /* 0x0000000000781947 */ /* 0x000fea0003800000 */
[----:B------:R-:W0:Y:S01]  /*16770*/  LDCU UR5, c[0x0][0x374] ;  /* 0x00006e80ff0577ac */ /* 0x000e220008000800 */
[----:B------:R-:W1:Y:S01]  /*16780*/  LDC R30, c[0x0][0x360] ;  /* 0x0000d800ff1e7b82 */ /* 0x000e620000000800 */
[----:B------:R-:W-:Y:S01]  /*16790*/  MOV R20, UR10 ;  /* 0x0000000a00147c02 */ /* 0x000fe20008000f00 */
[----:B------:R-:W-:Y:S01]  /*167a0*/  IMAD.U32 R21, RZ, RZ, UR11 ;  /* 0x0000000bff157e24 */ /* 0x000fe2000f8e00ff */
[----:B------:R-:W-:Y:S01]  /*167b0*/  MOV R6, UR10 ;  /* 0x0000000a00067c02 */ /* 0x000fe20008000f00 */
[----:B------:R-:W-:Y:S01]  /*167c0*/  IMAD.U32 R7, RZ, RZ, UR11 ;  /* 0x0000000bff077e24 */ /* 0x000fe2000f8e00ff */
[----:B------:R-:W-:Y:S01]  /*167d0*/  MOV R0, UR10 ;  /* 0x0000000a00007c02 */ /* 0x000fe20008000f00 */
[----:B------:R-:W-:Y:S01]  /*167e0*/  IMAD.U32 R3, RZ, RZ, UR11 ;  /* 0x0000000bff037e24 */ /* 0x000fe2000f8e00ff */
[----:B------:R-:W-:Y:S01]  /*167f0*/  MOV R31, R2 ;  /* 0x00000002001f7202 */ /* 0x000fe20000000f00 */
[----:B------:R-:W2:Y:S08]  /*16800*/  LDC.64 R28, c[0x0][0x780] ;  /* 0x0001e000ff1c7b82 */ /* 0x000eb00000000a00 */
[----:B------:R-:W3:Y:S01]  /*16810*/  LDC R32, c[0x0][0x364] ;  /* 0x0000d900ff207b82 */ /* 0x000ee20000000800 */
[----:B0-----:R-:W-:-:S07]  /*16820*/  IMAD R16, R10, UR5, RZ ;  /* 0x000000050a107c24 */ /* 0x001fce000f8e02ff */
.L_x_3231:
[----:B------:R-:W-:-:S04]  /*16830*/  IMAD.IADD R8, R16, 0x1, R31 ;  /* 0x0000000110087824 */ /* 0x000fc800078e021f */
        /* <DEDUP_REMOVED lines=17> */
.L_x_3228:
[----:B------:R-:W-:Y:S05]  /*16950*/  BSYNC.RECONVERGENT B0 ;  /* 0x0000000000007941 */ /* 0x000fea0003800200 */
.L_x_3226:
[----:B------:R-:W0:Y:S01]  /*16960*/  LDCU UR5, c[0x0][0x360] ;  /* 0x00006c00ff0577ac */ /* 0x000e220008000800 */
        /* <DEDUP_REMOVED lines=9> */
[----:B------:R-:W1:Y:S01]  /*16a00*/  LDCU UR6, c[0x0][0x364] ;  /* 0x00006c80ff0677ac */ /* 0x000e620008000800 */
[----:B------:R-:W-:Y:S01]  /*16a10*/  MOV R15, R3 ;  /* 0x00000003000f7202 */ /* 0x000fe20000000f00 */
[----:B0-----:R-:W-:-:S05]  /*16a20*/  IMAD R27, R2, UR5, R17 ;  /* 0x00000005021b7c24 */ /* 0x001fca000f8e0211 */
[----:B------:R-:W-:-:S05]  /*16a30*/  LEA R27, R27, UR8, 0x5 ;  /* 0x000000081b1b7c11 */ /* 0x000fca000f8e28ff */
[----:B------:R0:W-:Y:S01]  /*16a40*/  STS.128 [R27], R8 ;  /* 0x000000081b007388 */ /* 0x0001e20000000c00 */
[----:B-1----:R-:W-:-:S03]  /*16a50*/  UISETP.GE.U32.AND UP0, UPT, UR6, 0x2, UPT ;  /* 0x000000020600788c */ /* 0x002fc6000bf06070 */
[----:B------:R0:W-:Y:S06]  /*16a60*/  STS.128 [R27+0x10], R12 ;  /* 0x0000100c1b007388 */ /* 0x0001ec0000000c00 */
[----:B------:R-:W-:Y:S05]  /*16a70*/  BRA.U !UP0, `(.L_x_3232) ;  /* 0x0000000108887547 */ /* 0x000fea000b800000 */
[----:B------:R-:W-:-:S05]  /*16a80*/  UMOV UR4, UR6 ;  /* 0x0000000600047c82 */ /* 0x000fca0008000000 */
.L_x_3235:
        /* <DEDUP_REMOVED lines=29> */
.L_x_3234:
[----:B------:R-:W-:Y:S05]  /*16c60*/  BSYNC.RECONVERGENT B0 ;  /* 0x0000000000007941 */ /* 0x000fea0003800200 */
.L_x_3233:
[----:B------:R-:W-:-:S03]  /*16c70*/  UISETP.GT.U32.AND UP0, UPT, UR4, 0x3, UPT ;  /* 0x000000030400788c */ /* 0x000fc6000bf04070 */
[----:B------:R-:W-:-:S06]  /*16c80*/  UMOV UR4, UR7 ;  /* 0x0000000700047c82 */ /* 0x000fcc0008000000 */
[----:B------:R-:W-:Y:S05]  /*16c90*/  BRA.U UP0, `(.L_x_3235) ;  /* 0xfffffffd007c7547 */ /* 0x000fea000b83ffff */
.L_x_3232:
        /* <DEDUP_REMOVED lines=20> */
.L_x_3240:
[----:B------:R-:W-:Y:S01]  /*16de0*/  SHF.R.U32.HI R16, RZ, 0x1, R2 ;  /* 0x00000001ff107819 */ /* 0x000fe20000011602 */
[----:B------:R-:W-:Y:S01]  /*16df0*/  BAR.SYNC.DEFER_BLOCKING 0x0 ;  /* 0x0000000000007b1d */ /* 0x000fe20000010000 */
[----:B------:R-:W-:-:S03]  /*16e00*/  ISETP.GT.U32.AND P2, PT, R2, 0x7f, PT ;  /* 0x0000007f0200780c */ /* 0x000fc60003f44070 */
[----:B01----:R-:W-:Y:S02]  /*16e10*/  IMAD.IADD R8, R16, 0x1, R17 ;  /* 0x0000000110087824 */ /* 0x003fe400078e0211 */
[----:B------:R-:W-:Y:S03]  /*16e20*/  BSSY.RECONVERGENT B0, `(.L_x_3238) ;  /* 0x0000019000007945 */ /* 0x000fe60003800200 */
        /* <DEDUP_REMOVED lines=24> */
.L_x_3239:
[----:B------:R-:W-:Y:S05]  /*16fb0*/  BSYNC.RECONVERGENT B0 ;  /* 0x0000000000007941 */ /* 0x000fea0003800200 */
.L_x_3238:
[----:B------:R-:W-:Y:S01]  /*16fc0*/  IMAD.MOV.U32 R2, RZ, RZ, R16 ;  /* 0x000000ffff027224 */ /* 0x000fe200078e0010 */
[----:B------:R-:W-:Y:S06]  /*16fd0*/  @P2 BRA `(.L_x_3240) ;  /* 0xfffffffc00802947 */ /* 0x000fec000383ffff */
.L_x_3237:
[----:B------:R-:W-:Y:S01]  /*16fe0*/  BAR.SYNC.DEFER_BLOCKING 0x0 ;  /* 0x0000000000007b1d */ /* 0x000fe20000010000 */
[----:B------:R-:W-:-:S09]  /*16ff0*/  UISETP.GE.U32.AND UP0, UPT, UR4, 0x2, UPT ;  /* 0x000000020400788c */ /* 0x000fd2000bf06070 */
[----:B------:R-:W-:Y:S05]  /*17000*/  BRA.U !UP0, `(.L_x_3236) ;  /* 0x0000000108507547 */ /* 0x000fea000b800000 */
[----:B------:R-:W-:-:S07]  /*17010*/  HFMA2 R2, -RZ, RZ, 0, 5.9604644775390625e-08 ;  /* 0x00000001ff027431 */ /* 0x000fce00000001ff */
.L_x_3241:
        /* <DEDUP_REMOVED lines=19> */
.L_x_3236:
        /* <DEDUP_REMOVED lines=10> */
[----:B01----:R-:W-:Y:S01]  /*171f0*/  IADD3 R14, P1, PT, R22, UR4, RZ ;  /* 0x00000004160e7c10 */ /* 0x003fe2000ff3e0ff */
        /* <DEDUP_REMOVED lines=37> */
[----:B0-----:R0:W2:Y:S01]  /*17450*/  LDC.64 R14, c[0x4][R2] ;  /* 0x01000000020e7b82 */ /* 0x0010a20000000a00 */
[----:B------:R-:W3:Y:S01]  /*17460*/  LDCU.64 UR8, c[0x4][0x7b8] ;  /* 0x0100f700ff0877ac */ /* 0x000ee20008000a00 */
[----:B------:R-:W-:Y:S01]  /*17470*/  MOV R13, RZ ;  /* 0x000000ff000d7202 */ /* 0x000fe20000000f00 */
[----:B------:R-:W4:Y:S01]  /*17480*/  LDCU.64 UR6, c[0x4][0x4b0] ;  /* 0x01009600ff0677ac */ /* 0x000f220008000a00 */
[----:B-1----:R-:W-:Y:S01]  /*17490*/  MOV R4, UR4 ;  /* 0x0000000400047c02 */ /* 0x002fe20008000f00 */
[----:B------:R-:W-:Y:S01]  /*174a0*/  IMAD.U32 R5, RZ, RZ, UR5 ;  /* 0x00000005ff057e24 */ /* 0x000fe2000f8e00ff */
[----:B---3--:R-:W-:Y:S01]  /*174b0*/  MOV R6, UR8 ;  /* 0x0000000800067c02 */ /* 0x008fe20008000f00 */
[----:B------:R-:W-:Y:S01]  /*174c0*/  IMAD.U32 R7, RZ, RZ, UR9 ;  /* 0x00000009ff077e24 */ /* 0x000fe2000f8e00ff */
[----:B----4-:R-:W-:Y:S01]  /*174d0*/  MOV R10, UR6 ;  /* 0x00000006000a7c02 */ /* 0x010fe20008000f00 */
[----:B0-----:R-:W-:-:S07]  /*174e0*/  IMAD.U32 R11, RZ, RZ, UR7 ;  /* 0x00000007ff0b7e24 */ /* 0x001fce000f8e00ff */
[----:B------:R-:W-:-:S07]  /*174f0*/  LEPC R20, `(.L_x_3244) ;  /* 0x000000001014794e */ /* 0x000fce0000000000 */
[----:B--2---:R-:W-:Y:S05]  /*17500*/  CALL.ABS.NOINC R14 ;  /* 0x000000000e007343 */ /* 0x004fea0003c00000 */
.L_x_3244:
        /* <DEDUP_REMOVED lines=19> */
.L_x_3245:
[----:B------:R-:W-:Y:S05]  /*17640*/  BRA `(.L_x_3246) ;  /* 0x0000000000047947 */ /* 0x000fea0003800000 */
.L_x_3243:
[----:B------:R1:W-:Y:S02]  /*17650*/  STG.E.64 desc[UR36][R34.64], R18 ;  /* 0x0000001222007986 */ /* 0x0003e4000c101b24 */
.L_x_3246:
        /* <DEDUP_REMOVED lines=11> */
[----:B0-----:R0:W4:Y:S01]  /*17710*/  LDC.64 R14, c[0x4][R2] ;  /* 0x01000000020e7b82 */ /* 0x0011220000000a00 */
        /* <DEDUP_REMOVED lines=11> */
.L_x_3248:
        /* <DEDUP_REMOVED lines=19> */
.L_x_3249:
[----:B------:R-:W-:Y:S05]  /*17900*/  BRA `(.L_x_3250) ;  /* 0x00000000000c7947 */ /* 0x000fea0003800000 */
.L_x_3247:
[----:B------:R-:W-:-:S05]  /*17910*/  IADD3 R2, P0, PT, R23, UR6, RZ ;  /* 0x0000000617027c10 */ /* 0x000fca000ff1e0ff */
[----:B------:R-:W-:-:S05]  /*17920*/  IMAD.X R3, RZ, RZ, UR7, P0 ;  /* 0x00000007ff037e24 */ /* 0x000fca00080e06ff */
[----:B------:R3:W-:Y:S03]  /*17930*/  STG.E.64 desc[UR36][R2.64], R16 ;  /* 0x0000001002007986 */ /* 0x0007e6000c101b24 */
.L_x_3250:
[----:B------:R-:W4:Y:S02]  /*17940*/  LDCU.64 UR4, c[0x0][0x768] ;  /* 0x0000ed00ff0477ac */ /* 0x000f240008000a00 */
[----:B----4-:R-:W-:-:S04]  /*17950*/  IADD3 R22, P0, PT, R22, UR4, RZ ;  /* 0x0000000416167c10 */ /* 0x010fc8000ff1e0ff */
[----:B------:R-:W-:-:S05]  /*17960*/  IADD3.X R23, PT, PT, RZ, UR5, RZ, P0, !PT ;  /* 0x00000005ff177c10 */ /* 0x000fca00087fe4ff */
[----:B------:R-:W-:Y:S01]  /*17970*/  STG.E.64 desc[UR36][R22.64], R26 ;  /* 0x0000001a16007986 */ /* 0x000fe2000c101b24 */
[----:B------:R-:W-:Y:S05]  /*17980*/  EXIT ;  /* 0x000000000000794d */ /* 0x000fea0003800000 */
.L_x_3242:
        /* <DEDUP_REMOVED lines=17> */
.L_x_3251:
[----:B------:R-:W-:Y:S01]  /*17aa0*/  MOV R26, R20 ;  /* 0x00000014001a7202 */ /* 0x000fe20000000f00 */
[----:B01----:R-:W-:Y:S01]  /*17ab0*/  IMAD.MOV.U32 R27, RZ, RZ, R21 ;  /* 0x000000ffff1b7224 */ /* 0x003fe200078e0015 */
        /* <DEDUP_REMOVED lines=18> */
[----:B---3--:R-:W-:-:S02]  /*17be0*/  MOV R6, UR6 ;  /* 0x0000000600067c02 */ /* 0x008fc40008000f00 */
[----:B------:R-:W-:Y:S01]  /*17bf0*/  MOV R7, UR7 ;  /* 0x0000000700077c02 */ /* 0x000fe20008000f00 */
[----:B----4-:R-:W-:Y:S01]  /*17c00*/  IMAD.U32 R10, RZ, RZ, UR8 ;  /* 0x00000008ff0a7e24 */ /* 0x010fe2000f8e00ff */
[----:B-1----:R-:W-:-:S07]  /*17c10*/  MOV R11, UR9 ;  /* 0x00000009000b7c02 */ /* 0x002fce0008000f00 */
[----:B------:R-:W-:-:S07]  /*17c20*/  LEPC R20, `(.L_x_3254) ;  /* 0x000000001014794e */ /* 0x000fce0000000000 */
[----:B--2---:R-:W-:Y:S05]  /*17c30*/  CALL.ABS.NOINC R14 ;  /* 0x000000000e007343 */ /* 0x004fea0003c00000 */
.L_x_3254:
        /* <DEDUP_REMOVED lines=19> */
.L_x_3255:
[----:B------:R-:W-:Y:S05]  /*17d70*/  BRA `(.L_x_3256) ;  /* 0x0000000000107947 */ /* 0x000fea0003800000 */
.L_x_3253:
[----:B------:R-:W0:Y:S02]  /*17d80*/  LDCU.64 UR4, c[0x0][0x768] ;  /* 0x0000ed00ff0477ac */ /* 0x000e240008000a00 */
[----:B0-----:R-:W-:-:S05]  /*17d90*/  IADD3 R2, P0, PT, R25, UR4, RZ ;  /* 0x0000000419027c10 */ /* 0x001fca000ff1e0ff */
[----:B------:R-:W-:-:S05]  /*17da0*/  IMAD.X R3, RZ, RZ, UR5, P0 ;  /* 0x00000005ff037e24 */ /* 0x000fca00080e06ff */
[----:B------:R0:W-:Y:S03]  /*17db0*/  STG.E.64 desc[UR36][R2.64], R18 ;  /* 0x0000001202007986 */ /* 0x0001e6000c101b24 */
.L_x_3256:
        /* <DEDUP_REMOVED lines=23> */
.L_x_3258:
        /* <DEDUP_REMOVED lines=19> */
.L_x_3259:
[----:B------:R-:W-:Y:S05]  /*18060*/  BRA `(.L_x_3260) ;  /* 0x00000000000c7947 */ /* 0x000fea0003800000 */
.L_x_3257:
[----:B0-----:R-:W-:-:S05]  /*18070*/  IADD3 R2, P0, PT, R23, UR6, RZ ;  /* 0x0000000617027c10 */ /* 0x001fca000ff1e0ff */
[----:B------:R-:W-:-:S05]  /*18080*/  IMAD.X R3, RZ, RZ, UR7, P0 ;  /* 0x00000007ff037e24 */ /* 0x000fca00080e06ff */
[----:B------:R0:W-:Y:S03]  /*18090*/  STG.E.64 desc[UR36][R2.64], R16 ;  /* 0x0000001002007986 */ /* 0x0001e6000c101b24 */
.L_x_3260:
[----:B------:R-:W2:Y:S02]  /*180a0*/  LDCU.64 UR4, c[0x0][0x768] ;  /* 0x0000ed00ff0477ac */ /* 0x000ea40008000a00 */
[----:B--2---:R-:W-:-:S04]  /*180b0*/  IADD3 R22, P0, PT, R22, UR4, RZ ;  /* 0x0000000416167c10 */ /* 0x004fc8000ff1e0ff */
[----:B------:R-:W-:-:S05]  /*180c0*/  IADD3.X R23, PT, PT, RZ, UR5, RZ, P0, !PT ;  /* 0x00000005ff177c10 */ /* 0x000fca00087fe4ff */
[----:B------:R-:W-:Y:S01]  /*180d0*/  STG.E.64 desc[UR36][R22.64], R28 ;  /* 0x0000001c16007986 */ /* 0x000fe2000c101b24 */
[----:B------:R-:W-:Y:S05]  /*180e0*/  EXIT ;  /* 0x000000000000794d */ /* 0x000fea0003800000 */
.L_x_3252:
[----:B------:R-:W-:Y:S04]  /*180f0*/  STG.E.64 desc[UR36][R4.64], R18 ;  /* 0x0000001204007986 */ /* 0x000fe8000c101b24 */
[----:B------:R-:W-:Y:S04]  /*18100*/  STG.E.64 desc[UR36][R4.64+0x8], R26 ;  /* 0x0000081a04007986 */ /* 0x000fe8000c101b24 */
[----:B------:R-:W-:Y:S04]  /*18110*/  STG.E.64 desc[UR36][R4.64+0x10], R16 ;  /* 0x0000101004007986 */ /* 0x000fe8000c101b24 */
[----:B------:R-:W-:Y:S01]  /*18120*/  STG.E.64 desc[UR36][R4.64+0x18], R28 ;  /* 0x0000181c04007986 */ /* 0x000fe2000c101b24 */
[----:B------:R-:W-:Y:S05]  /*18130*/  EXIT ;  /* 0x000000000000794d */ /* 0x000fea0003800000 */
.L_x_3217:
        /* <DEDUP_REMOVED lines=36> */
[----:B----4-:R-:W-:Y:S01]  /*18380*/  @P0 LOP3.LUT R8, R8, R12, RZ, 0x3c, !PT ;  /* 0x0000000c08080212 */ /* 0x010fe200078e3cff */
[----:B------:R-:W-:Y:S01]  /*18390*/  IMAD.MOV.U32 R29, RZ, RZ, R15 ;  /* 0x000000ffff1d7224 */ /* 0x000fe200078e000f */
[----:B------:R-:W-:-:S02]  /*183a0*/  @P0 LOP3.LUT R9, R9, R13, RZ, 0x3c, !PT ;  /* 0x0000000d09090212 */ /* 0x000fc400078e3cff */
[----:B-----5:R-:W-:Y:S02]  /*183b0*/  @P0 LOP3.LUT R0, R0, R16, RZ, 0x3c, !PT ;  /* 0x0000001000000212 */ /* 0x020fe400078e3cff */
[----:B------:R-:W-:Y:S02]  /*183c0*/  @P0 LOP3.LUT R3, R3, R17, RZ, 0x3c, !PT ;  /* 0x0000001103030212 */ /* 0x000fe400078e3cff */
[----:B------:R-:W-:Y:S01]  /*183d0*/  MOV R19, R7 ;  /* 0x0000000700137202 */ /* 0x000fe20000000f00 */
[----:B------:R-:W-:Y:S01]  /*183e0*/  IMAD.MOV.U32 R22, RZ, RZ, R0 ;  /* 0x000000ffff167224 */ /* 0x000fe200078e0000 */
[----:B------:R-:W-:Y:S02]  /*183f0*/  MOV R28, R14 ;  /* 0x0000000e001c7202 */ /* 0x000fe40000000f00 */
[----:B------:R-:W-:Y:S01]  /*18400*/  MOV R16, R8 ;  /* 0x0000000800107202 */ /* 0x000fe20000000f00 */
[----:B------:R0:W-:Y:S01]  /*18410*/  @!P1 STG.E.64 desc[UR36][R34.64], R18 ;  /* 0x0000001222009986 */ /* 0x0001e2000c101b24 */
[----:B------:R-:W-:-:S02]  /*18420*/  MOV R17, R9 ;  /* 0x0000000900117202 */ /* 0x000fc40000000f00 */
[----:B------:R-:W-:Y:S01]  /*18430*/  MOV R23, R3 ;  /* 0x0000000300177202 */ /* 0x000fe20000000f00 */
        /* <DEDUP_REMOVED lines=23> */
.L_x_3263:
        /* <DEDUP_REMOVED lines=19> */
.L_x_3264:
[----:B------:R-:W-:Y:S05]  /*186e0*/  BRA `(.L_x_3265) ;  /* 0x0000000000047947 */ /* 0x000fea0003800000 */
.L_x_3262:
[----:B------:R1:W-:Y:S02]  /*186f0*/  STG.E.64 desc[UR36][R34.64], R18 ;  /* 0x0000001222007986 */ /* 0x0003e4000c101b24 */
.L_x_3265:
        /* <DEDUP_REMOVED lines=23> */
.L_x_3267:
        /* <DEDUP_REMOVED lines=19> */
.L_x_3268:
[----:B------:R-:W-:Y:S05]  /*189a0*/  BRA `(.L_x_3269) ;  /* 0x00000000000c7947 */ /* 0x000fea0003800000 */
.L_x_3266:
[----:B------:R-:W-:-:S04]  /*189b0*/  IADD3 R2, P0, PT, R25, UR6, RZ ;  /* 0x0000000619027c10 */ /* 0x000fc8000ff1e0ff */
[----:B------:R-:W-:-:S05]  /*189c0*/  IADD3.X R3, PT, PT, RZ, UR7, RZ, P0, !PT ;  /* 0x00000007ff037c10 */ /* 0x000fca00087fe4ff */
[----:B------:R3:W-:Y:S04]  /*189d0*/  STG.E.64 desc[UR36][R2.64], R16 ;  /* 0x0000001002007986 */ /* 0x0007e8000c101b24 */
.L_x_3269:
[----:B------:R-:W4:Y:S02]  /*189e0*/  LDCU.64 UR4, c[0x0][0x768] ;  /* 0x0000ed00ff0477ac */ /* 0x000f240008000a00 */
[----:B----4-:R-:W-:-:S05]  /*189f0*/  IADD3 R24, P0, PT, R24, UR4, RZ ;  /* 0x0000000418187c10 */ /* 0x010fca000ff1e0ff */
[----:B------:R-:W-:-:S05]  /*18a00*/  IMAD.X R25, RZ, RZ, UR5, P0 ;  /* 0x00000005ff197e24 */ /* 0x000fca00080e06ff */
[----:B------:R-:W-:Y:S01]  /*18a10*/  STG.E.64 desc[UR36][R24.64], R22 ;  /* 0x0000001618007986 */ /* 0x000fe2000c101b24 */
[----:B------:R-:W-:Y:S05]  /*18a20*/  EXIT ;  /* 0x000000000000794d */ /* 0x000fea0003800000 */
.L_x_3261:
        /* <DEDUP_REMOVED lines=17> */
.L_x_3270:
[----:B------:R-:W-:Y:S01]  /*18b40*/  MOV R18, R6 ;  /* 0x0000000600127202 */ /* 0x000fe20000000f00 */
[----:B------:R-:W-:Y:S01]  /*18b50*/  IMAD.MOV.U32 R22, RZ, RZ, R0 ;  /* 0x000000ffff167224 */ /* 0x000fe200078e0000 */
[----:B------:R-:W-:Y:S01]  /*18b60*/  MOV R19, R7 ;  /* 0x0000000700137202 */ /* 0x000fe20000000f00 */
[----:B------:R-:W-:Y:S01]  /*18b70*/  IMAD.MOV.U32 R17, RZ, RZ, R9 ;  /* 0x000000ffff117224 */ /* 0x000fe200078e0009 */
[----:B------:R-:W-:Y:S02]  /*18b80*/  MOV R23, R3 ;  /* 0x0000000300177202 */ /* 0x000fe40000000f00 */
[----:B------:R-:W-:Y:S02]  /*18b90*/  MOV R16, R8 ;  /* 0x0000000800107202 */ /* 0x000fe40000000f00 */
        /* <DEDUP_REMOVED lines=22> */
.L_x_3273:
        /* <DEDUP_REMOVED lines=19> */
.L_x_3274:
[----:B------:R-:W-:Y:S05]  /*18e30*/  BRA `(.L_x_3275) ;  /* 0x0000000000107947 */ /* 0x000fea0003800000 */
.L_x_3272:
[----:B------:R-:W0:Y:S02]  /*18e40*/  LDCU.64 UR4, c[0x0][0x768] ;  /* 0x0000ed00ff0477ac */ /* 0x000e240008000a00 */
[----:B0-----:R-:W-:-:S04]  /*18e50*/  IADD3 R2, P0, PT, R27, UR4, RZ ;  /* 0x000000041b027c10 */ /* 0x001fc8000ff1e0ff */
[----:B------:R-:W-:-:S05]  /*18e60*/  IADD3.X R3, PT, PT, RZ, UR5, RZ, P0, !PT ;  /* 0x00000005ff037c10 */ /* 0x000fca00087fe4ff */
[----:B------:R0:W-:Y:S04]  /*18e70*/  STG.E.64 desc[UR36][R2.64], R18 ;  /* 0x0000001202007986 */ /* 0x0001e8000c101b24 */
.L_x_3275:
        /* <DEDUP_REMOVED lines=23> */
.L_x_3277:
        /* <DEDUP_REMOVED lines=19> */
.L_x_3278:
[----:B------:R-:W-:Y:S05]  /*19120*/  BRA `(.L_x_3279) ;  /* 0x00000000000c7947 */ /* 0x000fea0003800000 */
.L_x_3276:
[----:B0-----:R-:W-:-:S04]  /*19130*/  IADD3 R2, P0, PT, R25, UR6, RZ ;  /* 0x0000000619027c10 */ /* 0x001fc8000ff1e0ff */
[----:B------:R-:W-:-:S05]  /*19140*/  IADD3.X R3, PT, PT, RZ, UR7, RZ, P0, !PT ;  /* 0x00000007ff037c10 */ /* 0x000fca00087fe4ff */
[----:B------:R0:W-:Y:S04]  /*19150*/  STG.E.64 desc[UR36][R2.64], R16 ;  /* 0x0000001002007986 */ /* 0x0001e8000c101b24 */
.L_x_3279:
[----:B------:R-:W2:Y:S02]  /*19160*/  LDCU.64 UR4, c[0x0][0x768] ;  /* 0x0000ed00ff0477ac */ /* 0x000ea40008000a00 */
[----:B--2---:R-:W-:-:S04]  /*19170*/  IADD3 R24, P0, PT, R24, UR4, RZ ;  /* 0x0000000418187c10 */ /* 0x004fc8000ff1e0ff */
[----:B------:R-:W-:-:S05]  /*19180*/  IADD3.X R25, PT, PT, RZ, UR5, RZ, P0, !PT ;  /* 0x00000005ff197c10 */ /* 0x000fca00087fe4ff */
[----:B------:R-:W-:Y:S01]  /*19190*/  STG.E.64 desc[UR36][R24.64], R22 ;  /* 0x0000001618007986 */ /* 0x000fe2000c101b24 */
[----:B------:R-:W-:Y:S05]  /*191a0*/  EXIT ;  /* 0x000000000000794d */ /* 0x000fea0003800000 */
.L_x_3271:
[----:B------:R-:W-:Y:S04]  /*191b0*/  STG.E.64 desc[UR36][R4.64], R18 ;  /* 0x0000001204007986 */ /* 0x000fe8000c101b24 */
[----:B------:R-:W-:Y:S04]  /*191c0*/  STG.E.64 desc[UR36][R4.64+0x8], R28 ;  /* 0x0000081c04007986 */ /* 0x000fe8000c101b24 */
[----:B------:R-:W-:Y:S04]  /*191d0*/  STG.E.64 desc[UR36][R4.64+0x10], R16 ;  /* 0x0000101004007986 */ /* 0x000fe8000c101b24 */
[----:B------:R-:W-:Y:S01]  /*191e0*/  STG.E.64 desc[UR36][R4.64+0x18], R22 ;  /* 0x0000181604007986 */ /* 0x000fe2000c101b24 */
[----:B------:R-:W-:Y:S05]  /*191f0*/  EXIT ;  /* 0x000000000000794d */ /* 0x000fea0003800000 */
.L_x_3280:
        /* <DEDUP_REMOVED lines=16> */
.L_x_9983:


//--------------------- .text._ZN2at6native13reduce_kernelILi512ELi1ENS0_8ReduceOpIN3c108BFloat16ENS0_9NanSumOpsIffEEjfLi4ELi4EEEEEvT1_ --------------------------
	.section	.text._ZN2at6native13reduce_kernelILi512ELi1ENS0_8ReduceOpIN3c108BFloat16ENS0_9NanSumOpsIffEEjfLi4ELi4EEEEEvT1_,"ax",@progbits
	.align	128
        .global         _ZN2at6native13reduce_kernelILi512ELi1ENS0_8ReduceOpIN3c108BFloat16ENS0_9NanSumOpsIffEEjfLi4ELi4EEEEEvT1_
        .type           _ZN2at6native13reduce_kernelILi512ELi1ENS0_8ReduceOpIN3c108BFloat16ENS0_9NanSumOpsIffEEjfLi4ELi4EEEEEvT1_,@function
        .size           _ZN2at6native13reduce_kernelILi512ELi1ENS0_8ReduceOpIN3c108BFloat16ENS0_9NanSumOpsIffEEjfLi4ELi4EEEEEvT1_,(.L_x_9984 - _ZN2at6native13reduce_kernelILi512ELi1ENS0_8ReduceOpIN3c108BFloat16ENS0_9NanSumOpsIffEEjfLi4ELi4EEEEEvT1_)
        .other          _ZN2at6native13reduce_kernelILi512ELi1ENS0_8ReduceOpIN3c108BFloat16ENS0_9NanSumOpsIffEEjfLi4ELi4EEEEEvT1_,@"STO_CUDA_ENTRY STV_DEFAULT"
_ZN2at6native13reduce_kernelILi512ELi1ENS0_8ReduceOpIN3c108BFloat16ENS0_9NanSumOpsIffEEjfLi4ELi4EEEEEvT1_:
.text._ZN2at6native13reduce_kernelILi512ELi1ENS0_8ReduceOpIN3c108BFloat16ENS0_9NanSumOpsIffEEjfLi4ELi4EEEEEvT1_:
[----:B------:R-:W0:Y:S01]  /*0000*/  LDC R1, c[0x0][0x37c] ;  /* 0x0000df00ff017b82 */ /* 0x000e220000000800 */
[----:B------:R-:W1:Y:S01]  /*0010*/  S2R R0, SR_TID.X ;  /* 0x0000000000007919 */ /* 0x000e620000002100 */
[----:B------:R-:W2:Y:S06]  /*0020*/  LDCU UR4, c[0x0][0x55c] ;  /* 0x0000ab80ff0477ac */ /* 0x000eac0008000800 */
[----:B------:R-:W3:Y:S01]  /*0030*/  S2UR UR5, SR_CTAID.X ;  /* 0x00000000000579c3 */ /* 0x000ee20000002500 */
[----:B------:R-:W-:Y:S01]  /*0040*/  HFMA2 R14, -RZ, RZ, 0, 0 ;  /* 0x00000000ff0e7431 */ /* 0x000fe200000001ff */
[----:B------:R-:W4:Y:S01]  /*0050*/  S2R R7, SR_TID.Y ;  /* 0x0000000000077919 */ /* 0x000f220000002200 */
[----:B------:R-:W1:Y:S01]  /*0060*/  LDCU.128 UR20, c[0x0][0x3a0] ;  /* 0x00007400ff1477ac */ /* 0x000e620008000c00 */
[----:B------:R-:W5:Y:S01]  /*0070*/  S2R R6, SR_CTAID.Y ;  /* 0x0000000000067919 */ /* 0x000f620000002600 */
[----:B------:R-:W4:Y:S03]  /*0080*/  LDCU UR6, c[0x0][0x3b0] ;  /* 0x00007600ff0677ac */ /* 0x000f260008000800 */
[----:B------:R-:W3:Y:S01]  /*0090*/  LDC R17, c[0x0][0x398] ;  /* 0x0000e600ff117b82 */ /* 0x000ee20000000800 */
[----:B--2---:R-:W-:Y:S01]  /*00a0*/  UISETP.NE.AND UP0, UPT, UR4, URZ, UPT ;  /* 0x000000ff0400728c */ /* 0x004fe2000bf05270 */
[----:B-1----:R-:W-:-:S02]  /*00b0*/  IMAD R2, R0, UR23, RZ ;  /* 0x0000001700027c24 */ /* 0x002fc4000f8e02ff */
[----:B------:R-:W-:Y:S02]  /*00c0*/  IMAD R4, R0, UR20, RZ ;  /* 0x0000001400047c24 */ /* 0x000fe4000f8e02ff */
[C---:B----4-:R-:W-:Y:S02]  /*00d0*/  IMAD R2, R7.reuse, UR6, R2 ;  /* 0x0000000607027c24 */ /* 0x050fe4000f8e0202 */
[----:B------:R-:W-:Y:S02]  /*00e0*/  IMAD R21, R7, UR21, R4 ;  /* 0x0000001507157c24 */ /* 0x000fe4000f8e0204 */
[----:B---3--:R-:W-:Y:S02]  /*00f0*/  IMAD R17, R17, UR5, R2 ;  /* 0x0000000511117c24 */ /* 0x008fe4000f8e0202 */
[----:B-----5:R-:W-:Y:S01]  /*0100*/  IMAD R21, R6, UR22, R21 ;  /* 0x0000001606157c24 */ /* 0x020fe2000f8e0215 */
        /* <DEDUP_REMOVED lines=278> */
.L_x_3281:
        /* <DEDUP_REMOVED lines=13> */
[----:B------:R-:W-:-:S05]  /*1340*/  IMAD.X R5, RZ, RZ, UR5, P0 ;  /* 0x00000005ff057e24 */ /* 0x000fca00080e06ff */
[----:B------:R-:W-:Y:S01]  /*1350*/  MOV R3, R5 ;  /* 0x0000000500037202 */ /* 0x000fe20000000f00 */
[----:B------:R-:W-:Y:S06]  /*1360*/  BRA.U !UP0, `(.L_x_3284) ;  /* 0x00000005086c7547 */ /* 0x000fec000b800000 */
[----:B------:R-:W0:Y:S01]  /*1370*/  LDC R19, c[0x0][0x384] ;  /* 0x0000e100ff137b82 */ /* 0x000e220000000800 */
[----:B------:R-:W1:Y:S01]  /*1380*/  LDCU UR4, c[0x0][0x38c] ;  /* 0x00007180ff0477ac */ /* 0x000e620008000800 */
[----:B------:R-:W-:Y:S01]  /*1390*/  SHF.R.U32.HI R4, RZ, 0x1, R4 ;  /* 0x00000001ff047819 */ /* 0x000fe20000011604 */
[----:B------:R-:W-:Y:S03]  /*13a0*/  BSSY.RECONVERGENT B1, `(.L_x_3285) ;  /* 0x000001f000017945 */ /* 0x000fe60003800200 */
[----:B------:R-:W-:Y:S01]  /*13b0*/  LOP3.LUT P0, R11, R4, 0x3, RZ, 0xc0, !PT ;  /* 0x00000003040b7812 */ /* 0x000fe2000780c0ff */
[----:B-1----:R-:W-:Y:S01]  /*13c0*/  IMAD.U32 R5, RZ, RZ, UR4 ;  /* 0x00000004ff057e24 */ /* 0x002fe2000f8e00ff */
[----:B0-----:R-:W-:-:S11]  /*13d0*/  MOV R4, R19 ;  /* 0x0000001300047202 */ /* 0x001fd60000000f00 */
[----:B------:R-:W-:Y:S05]  /*13e0*/  @!P0 BRA `(.L_x_3286) ;  /* 0x0000000000688947 */ /* 0x000fea0003800000 */
[C---:B------:R-:W-:Y:S01]  /*13f0*/  ISETP.GT.U32.AND P0, PT, R0.reuse, 0x3, PT ;  /* 0x000000030000780c */ /* 0x040fe20003f04070 */
[----:B------:R-:W-:Y:S01]  /*1400*/  BSSY.RECONVERGENT B2, `(.L_x_3287) ;  /* 0x0000015000027945 */ /* 0x000fe20003800200 */
[----:B------:R-:W-:Y:S01]  /*1410*/  IADD3 R5, PT, PT, -R11, RZ, RZ ;  /* 0x000000ff0b057210 */ /* 0x000fe20007ffe1ff */
[----:B------:R-:W-:Y:S01]  /*1420*/  IMAD.MOV.U32 R4, RZ, RZ, R19 ;  /* 0x000000ffff047224 */ /* 0x000fe200078e0013 */
[----:B------:R-:W-:-:S03]  /*1430*/  ISETP.LT.U32.OR P0, PT, R0, R11, P0 ;  /* 0x0000000b0000720c */ /* 0x000fc60000701470 */
[----:B------:R-:W-:-:S10]  /*1440*/  IMAD.WIDE R2, R5, 0x2, R2 ;  /* 0x0000000205027825 */ /* 0x000fd400078e0202 */
[----:B------:R-:W-:Y:S05]  /*1450*/  @P0 BRA `(.L_x_3288) ;  /* 0x00000000003c0947 */ /* 0x000fea0003800000 */
[----:B------:R-:W-:Y:S02]  /*1460*/  ISETP.NE.AND P0, PT, RZ, UR21, PT ;  /* 0x00000015ff007c0c */ /* 0x000fe4000bf05270 */
[----:B------:R-:W-:Y:S02]  /*1470*/  ISETP.NE.AND P1, PT, R7, RZ, PT ;  /* 0x000000ff0700720c */ /* 0x000fe40003f25270 */
[----:B------:R-:W-:-:S11]  /*1480*/  MOV R4, R19 ;  /* 0x0000001300047202 */ /* 0x000fd60000000f00 */
[----:B------:R-:W-:Y:S05]  /*1490*/  @P0 BRA P1, `(.L_x_3288) ;  /* 0x00000000002c0947 */ /* 0x000fea0000800000 */
[----:B------:R-:W-:Y:S02]  /*14a0*/  ISETP.NE.AND P0, PT, RZ, UR22, PT ;  /* 0x00000016ff007c0c */ /* 0x000fe4000bf05270 */
[----:B------:R-:W-:Y:S02]  /*14b0*/  ISETP.NE.AND P1, PT, R6, RZ, PT ;  /* 0x000000ff0600720c */ /* 0x000fe40003f25270 */
[----:B------:R-:W-:-:S11]  /*14c0*/  MOV R4, R19 ;  /* 0x0000001300047202 */ /* 0x000fd60000000f00 */
[----:B------:R-:W-:Y:S05]  /*14d0*/  @P0 BRA P1, `(.L_x_3288) ;  /* 0x00000000001c0947 */ /* 0x000fea0000800000 */
[----:B------:R-:W-:Y:S01]  /*14e0*/  IMAD.WIDE.U32 R8, R0, 0x2, R2 ;  /* 0x0000000200087825 */ /* 0x000fe200078e0002 */
[----:B------:R-:W0:Y:S05]  /*14f0*/  LDCU UR4, c[0x0][0x384] ;  /* 0x00007080ff0477ac */ /* 0x000e2a0008000800 */
[----:B------:R-:W2:Y:S02]  /*1500*/  LDG.E.U16 R8, desc[UR36][R8.64] ;  /* 0x0000002408087981 */ /* 0x000ea4000c1e1500 */
[----:B--2---:R-:W-:-:S05]  /*1510*/  IMAD.U32 R4, R8, 0x10000, RZ ;  /* 0x0001000008047824 */ /* 0x004fca00078e00ff */
[----:B------:R-:W-:-:S04]  /*1520*/  FSETP.NAN.FTZ.AND P0, PT, |R4|, |R4|, PT ;  /* 0x400000040400720b */ /* 0x000fc80003f18200 */
[----:B------:R-:W-:-:S05]  /*1530*/  FSEL R4, R4, RZ, !P0 ;  /* 0x000000ff04047208 */ /* 0x000fca0004000000 */
[----:B0-----:R-:W-:-:S07]  /*1540*/  FADD.FTZ R4, R4, UR4 ;  /* 0x0000000404047e21 */ /* 0x001fce0008010000 */
.L_x_3288:
[----:B------:R-:W-:Y:S05]  /*1550*/  BSYNC.RECONVERGENT B2 ;  /* 0x0000000000027941 */ /* 0x000fea0003800200 */
.L_x_3287:
[----:B------:R-:W-:Y:S02]  /*1560*/  IADD3 R2, P0, PT, R2, 0x8, RZ ;  /* 0x0000000802027810 */ /* 0x000fe40007f1e0ff */
[----:B------:R-:W-:Y:S02]  /*1570*/  IADD3 R5, PT, PT, R11, -0x4, R24 ;  /* 0xfffffffc0b057810 */ /* 0x000fe40007ffe018 */
[----:B------:R-:W-:-:S09]  /*1580*/  IADD3.X R3, PT, PT, RZ, R3, RZ, P0, !PT ;  /* 0x00000003ff037210 */ /* 0x000fd200007fe4ff */
.L_x_3286:
[----:B------:R-:W-:Y:S05]  /*1590*/  BSYNC.RECONVERGENT B1 ;  /* 0x0000000000017941 */ /* 0x000fea0003800200 */
.L_x_3285:
[----:B------:R-:W-:Y:S01]  /*15a0*/  LEA R8, R21, 0x3, 0x2 ;  /* 0x0000000315087811 */ /* 0x000fe200078e10ff */
[----:B------:R-:W-:Y:S01]  /*15b0*/  BSSY.RECONVERGENT B1, `(.L_x_3289) ;  /* 0x0000025000017945 */ /* 0x000fe20003800200 */
[----:B------:R-:W-:Y:S02]  /*15c0*/  ISETP.NE.AND P0, PT, RZ, UR21, PT ;  /* 0x00000015ff007c0c */ /* 0x000fe4000bf05270 */
[----:B------:R-:W-:Y:S02]  /*15d0*/  ISETP.GE.U32.AND P2, PT, R8, R5, PT ;  /* 0x000000050800720c */ /* 0x000fe40003f46070 */
[----:B------:R-:W-:Y:S02]  /*15e0*/  ISETP.NE.AND P1, PT, RZ, UR22, PT ;  /* 0x00000016ff007c0c */ /* 0x000fe4000bf25270 */
[----:B------:R-:W-:Y:S01]  /*15f0*/  ISETP.NE.AND P0, PT, R7, RZ, P0 ;  /* 0x000000ff0700720c */ /* 0x000fe20000705270 */
[----:B------:R-:W-:Y:S01]  /*1600*/  IMAD.MOV.U32 R7, RZ, RZ, R19 ;  /* 0x000000ffff077224 */ /* 0x000fe200078e0013 */
[----:B------:R-:W-:-:S02]  /*1610*/  ISETP.NE.AND P1, PT, R6, RZ, P1 ;  /* 0x000000ff0600720c */ /* 0x000fc40000f25270 */
[----:B------:R-:W-:Y:S02]  /*1620*/  MOV R6, R19 ;  /* 0x0000001300067202 */ /* 0x000fe40000000f00 */
[----:B------:R-:W-:-:S03]  /*1630*/  PLOP3.LUT P0, PT, P0, P1, PT, 0xf8, 0x8f ;  /* 0x00000000008f781c */ /* 0x000fc60000703f70 */
[----:B------:R-:W-:Y:S10]  /*1640*/  @P2 BRA `(.L_x_3290) ;  /* 0x00000000006c2947 */ /* 0x000ff40003800000 */
[-C--:B------:R-:W-:Y:S02]  /*1650*/  MOV R6, R19.reuse ;  /* 0x0000001300067202 */ /* 0x080fe40000000f00 */
[----:B------:R-:W-:-:S07]  /*1660*/  MOV R7, R19 ;  /* 0x0000001300077202 */ /* 0x000fce0000000f00 */
.L_x_3291:
[C---:B------:R-:W-:Y:S01]  /*1670*/  IMAD.WIDE.U32 R8, R21.reuse, 0x8, R2 ;  /* 0x0000000815087825 */ /* 0x040fe200078e0002 */
[----:B------:R-:W0:Y:S05]  /*1680*/  LDCU UR4, c[0x0][0x394] ;  /* 0x00007280ff0477ac */ /* 0x000e2a0008000800 */
[----:B------:R-:W2:Y:S01]  /*1690*/  LDG.E.64 R8, desc[UR36][R8.64] ;  /* 0x0000002408087981 */ /* 0x000ea2000c1e1b00 */
[----:B0-----:R-:W-:-:S05]  /*16a0*/  VIADD R21, R21, UR4 ;  /* 0x0000000415157c36 */ /* 0x001fca0008000000 */
[----:B------:R-:W-:-:S04]  /*16b0*/  LEA R12, R21, 0x3, 0x2 ;  /* 0x00000003150c7811 */ /* 0x000fc800078e10ff */
[----:B------:R-:W-:Y:S02]  /*16c0*/  ISETP.GE.U32.AND P5, PT, R12, R5, PT ;  /* 0x000000050c00720c */ /* 0x000fe40003fa6070 */
[C---:B--2---:R-:W-:Y:S02]  /*16d0*/  PRMT R10, R8.reuse, 0x7632, R10 ;  /* 0x00007632080a7816 */ /* 0x044fe4000000000a */
[C---:B------:R-:W-:Y:S02]  /*16e0*/  PRMT R11, R9.reuse, 0x7632, R11 ;  /* 0x00007632090b7816 */ /* 0x040fe4000000000b */
[----:B------:R-:W-:Y:S01]  /*16f0*/  SHF.L.U32 R12, R8, 0x10, RZ ;  /* 0x00000010080c7819 */ /* 0x000fe200000006ff */
[----:B------:R-:W-:Y:S01]  /*1700*/  IMAD.U32 R10, R10, 0x10000, RZ ;  /* 0x000100000a0a7824 */ /* 0x000fe200078e00ff */
[----:B------:R-:W-:Y:S02]  /*1710*/  SHF.L.U32 R13, R9, 0x10, RZ ;  /* 0x00000010090d7819 */ /* 0x000fe400000006ff */
[----:B------:R-:W-:-:S02]  /*1720*/  SHF.L.U32 R11, R11, 0x10, RZ ;  /* 0x000000100b0b7819 */ /* 0x000fc400000006ff */
[----:B------:R-:W-:Y:S02]  /*1730*/  FSETP.NAN.FTZ.AND P1, PT, |R12|, |R12|, PT ;  /* 0x4000000c0c00720b */ /* 0x000fe40003f38200 */
[----:B------:R-:W-:Y:S02]  /*1740*/  FSETP.NAN.FTZ.AND P3, PT, |R13|, |R13|, PT ;  /* 0x4000000d0d00720b */ /* 0x000fe40003f78200 */
[----:B------:R-:W-:Y:S02]  /*1750*/  FSETP.NAN.FTZ.AND P2, PT, |R10|, |R10|, PT ;  /* 0x4000000a0a00720b */ /* 0x000fe40003f58200 */
[----:B------:R-:W-:Y:S02]  /*1760*/  FSETP.NAN.FTZ.AND P4, PT, |R11|, |R11|, PT ;  /* 0x4000000b0b00720b */ /* 0x000fe40003f98200 */
[----:B------:R-:W-:Y:S02]  /*1770*/  FSEL R9, R12, RZ, !P1 ;  /* 0x000000ff0c097208 */ /* 0x000fe40004800000 */
[----:B------:R-:W-:-:S02]  /*1780*/  FSEL R13, R13, RZ, !P3 ;  /* 0x000000ff0d0d7208 */ /* 0x000fc40005800000 */
[----:B------:R-:W-:Y:S01]  /*1790*/  FSEL R10, R10, RZ, !P2 ;  /* 0x000000ff0a0a7208 */ /* 0x000fe20005000000 */
[----:B------:R-:W-:Y:S01]  /*17a0*/  FADD.FTZ R4, R9, R4 ;  /* 0x0000000409047221 */ /* 0x000fe20000010000 */
[----:B------:R-:W-:Y:S01]  /*17b0*/  FSEL R8, R11, RZ, !P4 ;  /* 0x000000ff0b087208 */ /* 0x000fe20006000000 */
[----:B------:R-:W-:Y:S02]  /*17c0*/  FADD.FTZ R6, R13, R6 ;  /* 0x000000060d067221 */ /* 0x000fe40000010000 */
[----:B------:R-:W-:Y:S02]  /*17d0*/  FADD.FTZ R7, R10, R7 ;  /* 0x000000070a077221 */ /* 0x000fe40000010000 */
[----:B------:R-:W-:Y:S01]  /*17e0*/  FADD.FTZ R19, R8, R19 ;  /* 0x0000001308137221 */ /* 0x000fe20000010000 */
[----:B------:R-:W-:Y:S06]  /*17f0*/  @!P5 BRA `(.L_x_3291) ;  /* 0xfffffffc009cd947 */ /* 0x000fec000383ffff */
.L_x_3290:
[----:B------:R-:W-:Y:S05]  /*1800*/  BSYNC.RECONVERGENT B1 ;  /* 0x0000000000017941 */ /* 0x000fea0003800200 */
.L_x_3289:
        /* <DEDUP_REMOVED lines=8> */
[----:B--2---:R-:W-:-:S05]  /*1890*/  IMAD.U32 R0, R2, 0x10000, RZ ;  /* 0x0001000002007824 */ /* 0x004fca00078e00ff */
[----:B------:R-:W-:-:S04]  /*18a0*/  FSETP.NAN.FTZ.AND P0, PT, |R0|, |R0|, PT ;  /* 0x400000000000720b */ /* 0x000fc80003f18200 */
[----:B------:R-:W-:-:S05]  /*18b0*/  FSEL R5, R0, RZ, !P0 ;  /* 0x000000ff00057208 */ /* 0x000fca0004000000 */
[----:B------:R-:W-:-:S07]  /*18c0*/  FADD.FTZ R4, R4, R5 ;  /* 0x0000000504047221 */ /* 0x000fce0000010000 */
.L_x_3293:
[----:B------:R-:W-:Y:S05]  /*18d0*/  BSYNC.RECONVERGENT B1 ;  /* 0x0000000000017941 */ /* 0x000fea0003800200 */
.L_x_3292:
[----:B------:R-:W-:-:S04]  /*18e0*/  FADD.FTZ R7, R7, R4 ;  /* 0x0000000407077221 */ /* 0x000fc80000010000 */
[----:B------:R-:W-:-:S04]  /*18f0*/  FADD.FTZ R6, R7, R6 ;  /* 0x0000000607067221 */ /* 0x000fc80000010000 */
[----:B------:R-:W-:Y:S01]  /*1900*/  FADD.FTZ R19, R6, R19 ;  /* 0x0000001306137221 */ /* 0x000fe20000010000 */
[----:B------:R-:W-:Y:S06]  /*1910*/  BRA `(.L_x_3283) ;  /* 0x0000009800207947 */ /* 0x000fec0003800000 */
.L_x_3284:
        /* <DEDUP_REMOVED lines=8> */
[----:B------:R-:W1:Y:S01]  /*19a0*/  LDC R4, c[0x0][0x384] ;  /* 0x0000e100ff047b82 */ /* 0x000e620000000800 */
[----:B0-----:R-:W-:-:S05]  /*19b0*/  IMAD R5, R0, 0x3, R21 ;  /* 0x0000000300057824 */ /* 0x001fca00078e0215 */
[----:B------:R-:W-:Y:S02]  /*19c0*/  ISETP.GE.U32.AND P0, PT, R5, R24, PT ;  /* 0x000000180500720c */ /* 0x000fe40003f06070 */
[-C--:B-1----:R-:W-:Y:S01]  /*19d0*/  MOV R19, R4.reuse ;  /* 0x0000000400137202 */ /* 0x082fe20000000f00 */
[----:B------:R-:W-:Y:S01]  /*19e0*/  IMAD.MOV.U32 R6, RZ, RZ, R4 ;  /* 0x000000ffff067224 */ /* 0x000fe200078e0004 */
[----:B------:R-:W-:-:S09]  /*19f0*/  MOV R5, R4 ;  /* 0x0000000400057202 */ /* 0x000fd20000000f00 */
[----:B------:R-:W-:Y:S05]  /*1a00*/  @P0 BRA `(.L_x_3296) ;  /* 0x0000000000980947 */ /* 0x000fea0003800000 */
[----:B------:R-:W-:Y:S01]  /*1a10*/  BSSY.RECONVERGENT B2, `(.L_x_3297) ;  /* 0x0000022000027945 */ /* 0x000fe20003800200 */
[-C--:B------:R-:W-:Y:S02]  /*1a20*/  MOV R5, R4.reuse ;  /* 0x0000000400057202 */ /* 0x080fe40000000f00 */
[----:B------:R-:W-:-:S07]  /*1a30*/  MOV R6, R4 ;  /* 0x0000000400067202 */ /* 0x000fce0000000f00 */
.L_x_3298:
[C---:B------:R-:W-:Y:S02]  /*1a40*/  IMAD.IADD R13, R21.reuse, 0x1, R0 ;  /* 0x00000001150d7824 */ /* 0x040fe400078e0200 */
[----:B------:R-:W-:-:S03]  /*1a50*/  IMAD.WIDE.U32 R10, R21, 0x2, R2 ;  /* 0x00000002150a7825 */ /* 0x000fc600078e0002 */
[CC--:B------:R-:W-:Y:S01]  /*1a60*/  IADD3 R15, PT, PT, R13.reuse, R0.reuse, RZ ;  /* 0x000000000d0f7210 */ /* 0x0c0fe20007ffe0ff */
[--C-:B------:R-:W-:Y:S02]  /*1a70*/  IMAD.WIDE.U32 R12, R13, 0x2, R2.reuse ;  /* 0x000000020d0c7825 */ /* 0x100fe400078e0002 */
[----:B------:R-:W2:Y:S01]  /*1a80*/  LDG.E.U16 R10, desc[UR36][R10.64] ;  /* 0x000000240a0a7981 */ /* 0x000ea2000c1e1500 */
[C---:B------:R-:W-:Y:S01]  /*1a90*/  IADD3 R7, PT, PT, R15.reuse, R0, RZ ;  /* 0x000000000f077210 */ /* 0x040fe20007ffe0ff */
[--C-:B------:R-:W-:Y:S02]  /*1aa0*/  IMAD.WIDE.U32 R14, R15, 0x2, R2.reuse ;  /* 0x000000020f0e7825 */ /* 0x100fe400078e0002 */
[----:B------:R-:W3:Y:S02]  /*1ab0*/  LDG.E.U16 R12, desc[UR36][R12.64] ;  /* 0x000000240c0c7981 */ /* 0x000ee4000c1e1500 */
[C---:B------:R-:W-:Y:S02]  /*1ac0*/  IMAD.WIDE.U32 R8, R7.reuse, 0x2, R2 ;  /* 0x0000000207087825 */ /* 0x040fe400078e0002 */
[----:B------:R-:W4:Y:S04]  /*1ad0*/  LDG.E.U16 R14, desc[UR36][R14.64] ;  /* 0x000000240e0e7981 */ /* 0x000f28000c1e1500 */
[----:B------:R-:W5:Y:S01]  /*1ae0*/  LDG.E.U16 R9, desc[UR36][R8.64] ;  /* 0x0000002408097981 */ /* 0x000f62000c1e1500 */
[----:B------:R-:W-:-:S04]  /*1af0*/  IMAD.IADD R21, R7, 0x1, R0 ;  /* 0x0000000107157824 */ /* 0x000fc800078e0200 */
[----:B------:R-:W-:-:S05]  /*1b00*/  IMAD R7, R0, 0x3, R21 ;  /* 0x0000000300077824 */ /* 0x000fca00078e0215 */
[----:B------:R-:W-:Y:S02]  /*1b10*/  ISETP.GE.U32.AND P4, PT, R7, R24, PT ;  /* 0x000000180700720c */ /* 0x000fe40003f86070 */
[----:B--2---:R-:W-:Y:S02]  /*1b20*/  SHF.L.U32 R7, R10, 0x10, RZ ;  /* 0x000000100a077819 */ /* 0x004fe400000006ff */
[----:B---3--:R-:W-:Y:S01]  /*1b30*/  SHF.L.U32 R18, R12, 0x10, RZ ;  /* 0x000000100c127819 */ /* 0x008fe200000006ff */
[----:B----4-:R-:W-:Y:S01]  /*1b40*/  IMAD.U32 R20, R14, 0x10000, RZ ;  /* 0x000100000e147824 */ /* 0x010fe200078e00ff */
[----:B-----5:R-:W-:Y:S02]  /*1b50*/  SHF.L.U32 R22, R9, 0x10, RZ ;  /* 0x0000001009167819 */ /* 0x020fe400000006ff */
[----:B------:R-:W-:Y:S02]  /*1b60*/  FSETP.NAN.FTZ.AND P0, PT, |R7|, |R7|, PT ;  /* 0x400000070700720b */ /* 0x000fe40003f18200 */
[----:B------:R-:W-:-:S02]  /*1b70*/  FSETP.NAN.FTZ.AND P1, PT, |R18|, |R18|, PT ;  /* 0x400000121200720b */ /* 0x000fc40003f38200 */
[----:B------:R-:W-:Y:S02]  /*1b80*/  FSETP.NAN.FTZ.AND P2, PT, |R20|, |R20|, PT ;  /* 0x400000141400720b */ /* 0x000fe40003f58200 */
[----:B------:R-:W-:Y:S02]  /*1b90*/  FSETP.NAN.FTZ.AND P3, PT, |R22|, |R22|, PT ;  /* 0x400000161600720b */ /* 0x000fe40003f78200 */
[----:B------:R-:W-:Y:S02]  /*1ba0*/  FSEL R7, R7, RZ, !P0 ;  /* 0x000000ff07077208 */ /* 0x000fe40004000000 */
[----:B------:R-:W-:Y:S02]  /*1bb0*/  FSEL R18, R18, RZ, !P1 ;  /* 0x000000ff12127208 */ /* 0x000fe40004800000 */
[----:B------:R-:W-:Y:S02]  /*1bc0*/  FSEL R11, R20, RZ, !P2 ;  /* 0x000000ff140b7208 */ /* 0x000fe40005000000 */
[----:B------:R-:W-:Y:S01]  /*1bd0*/  FSEL R22, R22, RZ, !P3 ;  /* 0x000000ff16167208 */ /* 0x000fe20005800000 */
[----:B------:R-:W-:Y:S01]  /*1be0*/  FADD.FTZ R6, R7, R6 ;  /* 0x0000000607067221 */ /* 0x000fe20000010000 */
[----:B------:R-:W-:Y:S01]  /*1bf0*/  FADD.FTZ R5, R18, R5 ;  /* 0x0000000512057221 */ /* 0x000fe20000010000 */
[----:B------:R-:W-:-:S02]  /*1c00*/  FADD.FTZ R4, R11, R4 ;  /* 0x000000040b047221 */ /* 0x000fc40000010000 */
[----:B------:R-:W-:Y:S01]  /*1c10*/  FADD.FTZ R19, R22, R19 ;  /* 0x0000001316137221 */ /* 0x000fe20000010000 */
[----:B------:R-:W-:Y:S06]  /*1c20*/  @!P4 BRA `(.L_x_3298) ;  /* 0xfffffffc0084c947 */ /* 0x000fec000383ffff */
[----:B------:R-:W-:Y:S05]  /*1c30*/  BSYNC.RECONVERGENT B2 ;  /* 0x0000000000027941 */ /* 0x000fea0003800200 */
.L_x_3297:
[----:B------:R-:W-:Y:S02]  /*1c40*/  PRMT R13, R10, 0x7610, R13 ;  /* 0x000076100a0d7816 */ /* 0x000fe4000000000d */
[----:B------:R-:W-:Y:S02]  /*1c50*/  PRMT R8, R14, 0x7610, R8 ;  /* 0x000076100e087816 */ /* 0x000fe40000000008 */
[----:B------:R-:W-:-:S07]  /*1c60*/  PRMT R7, R9, 0x7610, R7 ;  /* 0x0000761009077816 */ /* 0x000fce0000000007 */
.L_x_3296:
[----:B------:R-:W-:Y:S05]  /*1c70*/  BSYNC.RECONVERGENT B1 ;  /* 0x0000000000017941 */ /* 0x000fea0003800200 */
.L_x_3295:
[----:B------:R-:W-:Y:S01]  /*1c80*/  ISETP.GE.U32.AND P0, PT, R21, R24, PT ;  /* 0x000000181500720c */ /* 0x000fe20003f06070 */
[----:B------:R-:W-:-:S12]  /*1c90*/  BSSY.RECONVERGENT B1, `(.L_x_3299) ;  /* 0x0000012000017945 */ /* 0x000fd80003800200 */
[----:B------:R-:W-:Y:S05]  /*1ca0*/  @P0 BRA `(.L_x_3300) ;  /* 0x0000000000400947 */ /* 0x000fea0003800000 */
[----:B------:R-:W-:-:S05]  /*1cb0*/  IMAD.WIDE.U32 R10, R21, 0x2, R2 ;  /* 0x00000002150a7825 */ /* 0x000fca00078e0002 */
[----:B------:R0:W5:Y:S01]  /*1cc0*/  LDG.E.U16 R13, desc[UR36][R10.64] ;  /* 0x000000240a0d7981 */ /* 0x000162000c1e1500 */
[----:B------:R-:W-:-:S04]  /*1cd0*/  IADD3 R9, PT, PT, R21, R0, RZ ;  /* 0x0000000015097210 */ /* 0x000fc80007ffe0ff */
[----:B------:R-:W-:-:S13]  /*1ce0*/  ISETP.GE.U32.AND P1, PT, R9, R24, PT ;  /* 0x000000180900720c */ /* 0x000fda0003f26070 */
[----:B0-----:R-:W-:Y:S05]  /*1cf0*/  @P1 BRA `(.L_x_3300) ;  /* 0x00000000002c1947 */ /* 0x001fea0003800000 */
[----:B------:R-:W-:-:S05]  /*1d00*/  IMAD.WIDE.U32 R10, R9, 0x2, R2 ;  /* 0x00000002090a7825 */ /* 0x000fca00078e0002 */
[----:B------:R0:W5:Y:S01]  /*1d10*/  LDG.E.U16 R12, desc[UR36][R10.64] ;  /* 0x000000240a0c7981 */ /* 0x000162000c1e1500 */
[----:B------:R-:W-:-:S05]  /*1d20*/  IMAD.IADD R9, R9, 0x1, R0 ;  /* 0x0000000109097824 */ /* 0x000fca00078e0200 */
[----:B------:R-:W-:-:S13]  /*1d30*/  ISETP.GE.U32.AND P1, PT, R9, R24, PT ;  /* 0x000000180900720c */ /* 0x000fda0003f26070 */
[----:B0-----:R-:W-:Y:S05]  /*1d40*/  @P1 BRA `(.L_x_3300) ;  /* 0x0000000000181947 */ /* 0x001fea0003800000 */
[C---:B------:R-:W-:Y:S01]  /*1d50*/  IADD3 R11, PT, PT, R9.reuse, R0, RZ ;  /* 0x00000000090b7210 */ /* 0x040fe20007ffe0ff */
[----:B------:R-:W-:-:S03]  /*1d60*/  IMAD.WIDE.U32 R8, R9, 0x2, R2 ;  /* 0x0000000209087825 */ /* 0x000fc600078e0002 */
[----:B------:R-:W-:-:S03]  /*1d70*/  ISETP.GE.U32.AND P1, PT, R11, R24, PT ;  /* 0x000000180b00720c */ /* 0x000fc60003f26070 */
[----:B------:R0:W5:Y:S10]  /*1d80*/  LDG.E.U16 R8, desc[UR36][R8.64] ;  /* 0x0000002408087981 */ /* 0x000174000c1e1500 */
[----:B------:R-:W-:-:S05]  /*1d90*/  @!P1 IMAD.WIDE.U32 R2, R11, 0x2, R2 ;  /* 0x000000020b029825 */ /* 0x000fca00078e0002 */
[----:B------:R0:W5:Y:S02]  /*1da0*/  @!P1 LDG.E.U16 R7, desc[UR36][R2.64] ;  /* 0x0000002402079981 */ /* 0x000164000c1e1500 */
.L_x_3300:
[----:B------:R-:W-:Y:S05]  /*1db0*/  BSYNC.RECONVERGENT B1 ;  /* 0x0000000000017941 */ /* 0x000fea0003800200 */
.L_x_3299:
[----:B------:R-:W-:Y:S04]  /*1dc0*/  BSSY.RECONVERGENT B1, `(.L_x_3301) ;  /* 0x000001a000017945 */ /* 0x000fe80003800200 */
[----:B------:R-:W-:Y:S05]  /*1dd0*/  @P0 BRA `(.L_x_3302) ;  /* 0x0000000000600947 */ /* 0x000fea0003800000 */
[----:B0-----:R-:W-:Y:S01]  /*1de0*/  IMAD.IADD R3, R21, 0x1, R0 ;  /* 0x0000000115037824 */ /* 0x001fe200078e0200 */
[----:B-----5:R-:W-:-:S04]  /*1df0*/  SHF.L.U32 R13, R13, 0x10, RZ ;  /* 0x000000100d0d7819 */ /* 0x020fc800000006ff */
[----:B------:R-:W-:Y:S02]  /*1e00*/  ISETP.GE.U32.AND P1, PT, R3, R24, PT ;  /* 0x000000180300720c */ /* 0x000fe40003f26070 */
[----:B------:R-:W-:-:S04]  /*1e10*/  FSETP.NAN.FTZ.AND P0, PT, |R13|, |R13|, PT ;  /* 0x4000000d0d00720b */ /* 0x000fc80003f18200 */
[----:B------:R-:W-:-:S05]  /*1e20*/  FSEL R13, R13, RZ, !P0 ;  /* 0x000000ff0d0d7208 */ /* 0x000fca0004000000 */
[----:B------:R-:W-:Y:S02]  /*1e30*/  FADD.FTZ R6, R6, R13 ;  /* 0x0000000d06067221 */ /* 0x000fe40000010000 */
[----:B------:R-:W-:Y:S05]  /*1e40*/  @P1 BRA `(.L_x_3302) ;  /* 0x0000000000441947 */ /* 0x000fea0003800000 */
[----:B------:R-:W-:Y:S02]  /*1e50*/  IADD3 R3, PT, PT, R3, R0, RZ ;  /* 0x0000000003037210 */ /* 0x000fe40007ffe0ff */
[----:B------:R-:W-:Y:S02]  /*1e60*/  SHF.L.U32 R12, R12, 0x10, RZ ;  /* 0x000000100c0c7819 */ /* 0x000fe400000006ff */
[----:B------:R-:W-:Y:S02]  /*1e70*/  ISETP.GE.U32.AND P1, PT, R3, R24, PT ;  /* 0x000000180300720c */ /* 0x000fe40003f26070 */
[----:B------:R-:W-:-:S04]  /*1e80*/  FSETP.NAN.FTZ.AND P0, PT, |R12|, |R12|, PT ;  /* 0x4000000c0c00720b */ /* 0x000fc80003f18200 */
[----:B------:R-:W-:-:S05]  /*1e90*/  FSEL R12, R12, RZ, !P0 ;  /* 0x000000ff0c0c7208 */ /* 0x000fca0004000000 */
[----:B------:R-:W-:Y:S02]  /*1ea0*/  FADD.FTZ R5, R5, R12 ;  /* 0x0000000c05057221 */ /* 0x000fe40000010000 */
[----:B------:R-:W-:Y:S05]  /*1eb0*/  @P1 BRA `(.L_x_3302) ;  /* 0x0000000000281947 */ /* 0x000fea0003800000 */
[----:B------:R-:W-:Y:S01]  /*1ec0*/  IMAD.IADD R3, R3, 0x1, R0 ;  /* 0x0000000103037824 */ /* 0x000fe200078e0200 */
[----:B------:R-:W-:-:S04]  /*1ed0*/  SHF.L.U32 R8, R8, 0x10, RZ ;  /* 0x0000001008087819 */ /* 0x000fc800000006ff */
[----:B------:R-:W-:Y:S02]  /*1ee0*/  ISETP.GE.U32.AND P1, PT, R3, R24, PT ;  /* 0x000000180300720c */ /* 0x000fe40003f26070 */
[----:B------:R-:W-:-:S04]  /*1ef0*/  FSETP.NAN.FTZ.AND P0, PT, |R8|, |R8|, PT ;  /* 0x400000080800720b */ /* 0x000fc80003f18200 */
[----:B------:R-:W-:-:S05]  /*1f00*/  FSEL R3, R8, RZ, !P0 ;  /* 0x000000ff08037208 */ /* 0x000fca0004000000 */
[----:B------:R-:W-:Y:S02]  /*1f10*/  FADD.FTZ R4, R4, R3 ;  /* 0x0000000304047221 */ /* 0x000fe40000010000 */
[----:B------:R-:W-:-:S04]  /*1f20*/  @!P1 SHF.L.U32 R7, R7, 0x10, RZ ;  /* 0x0000001007079819 */ /* 0x000fc800000006ff */
[----:B------:R-:W-:-:S04]  /*1f30*/  @!P1 FSETP.NAN.FTZ.AND P2, PT, |R7|, |R7|, PT ;  /* 0x400000070700920b */ /* 0x000fc80003f58200 */
[----:B------:R-:W-:-:S05]  /*1f40*/  @!P1 FSEL R0, R7, RZ, !P2 ;  /* 0x000000ff07009208 */ /* 0x000fca0005000000 */
[----:B------:R-:W-:-:S07]  /*1f50*/  @!P1 FADD.FTZ R19, R19, R0 ;  /* 0x0000000013139221 */ /* 0x000fce0000010000 */
.L_x_3302:
[----:B------:R-:W-:Y:S05]  /*1f60*/  BSYNC.RECONVERGENT B1 ;  /* 0x0000000000017941 */ /* 0x000fea0003800200 */
.L_x_3301:
[----:B------:R-:W-:-:S04]  /*1f70*/  FADD.FTZ R5, R6, R5 ;  /* 0x0000000506057221 */ /* 0x000fc80000010000 */
[----:B------:R-:W-:-:S04]  /*1f80*/  FADD.FTZ R4, R5, R4 ;  /* 0x0000000405047221 */ /* 0x000fc80000010000 */
[----:B------:R-:W-:Y:S01]  /*1f90*/  FADD.FTZ R19, R4, R19 ;  /* 0x0000001304137221 */ /* 0x000fe20000010000 */
[----:B------:R-:W-:Y:S06]  /*1fa0*/  BRA `(.L_x_3283) ;  /* 0x00000090007c7947 */ /* 0x000fec0003800000 */
.L_x_3294:
[----:B------:R-:W-:-:S13]  /*1fb0*/  ISETP.NE.AND P0, PT, R6, 0x1, PT ;  /* 0x000000010600780c */ /* 0x000fda0003f05270 */
[----:B------:R-:W-:Y:S05]  /*1fc0*/  @P0 BRA `(.L_x_3303) ;  /* 0x0000000400a80947 */ /* 0x000fea0003800000 */
[----:B------:R-:W0:Y:S01]  /*1fd0*/  LDC R10, c[0x0][0x394] ;  /* 0x0000e500ff0a7b82 */ /* 0x000e220000000800 */
[----:B------:R-:W-:Y:S07]  /*1fe0*/  BSSY.RECONVERGENT B1, `(.L_x_3304) ;  /* 0x0000031000017945 */ /* 0x000fee0003800200 */
[----:B------:R-:W1:Y:S01]  /*1ff0*/  LDC R11, c[0x0][0x384] ;  /* 0x0000e100ff0b7b82 */ /* 0x000e620000000800 */
[----:B0-----:R-:W-:-:S05]  /*2000*/  IMAD R5, R10, 0x3, R21 ;  /* 0x000000030a057824 */ /* 0x001fca00078e0215 */
[----:B------:R-:W-:Y:S01]  /*2010*/  ISETP.GE.U32.AND P0, PT, R5, R24, PT ;  /* 0x000000180500720c */ /* 0x000fe20003f06070 */
[----:B-1----:R-:W-:Y:S01]  /*2020*/  IMAD.MOV.U32 R19, RZ, RZ, R11 ;  /* 0x000000ffff137224 */ /* 0x002fe200078e000b */
[-C--:B------:R-:W-:Y:S02]  /*2030*/  MOV R12, R11.reuse ;  /* 0x0000000b000c7202 */ /* 0x080fe40000000f00 */
[----:B------:R-:W-:-:S09]  /*2040*/  MOV R13, R11 ;  /* 0x0000000b000d7202 */ /* 0x000fd20000000f00 */
[----:B------:R-:W-:Y:S05]  /*2050*/  @P0 BRA `(.L_x_3305) ;  /* 0x0000000000a40947 */ /* 0x000fea0003800000 */
[----:B------:R-:W-:Y:S01]  /*2060*/  BSSY.RECONVERGENT B2, `(.L_x_3306) ;  /* 0x0000026000027945 */ /* 0x000fe20003800200 */
[----:B------:R-:W-:Y:S01]  /*2070*/  IMAD.MOV.U32 R12, RZ, RZ, R11 ;  /* 0x000000ffff0c7224 */ /* 0x000fe200078e000b */
[----:B------:R-:W-:-:S07]  /*2080*/  MOV R13, R11 ;  /* 0x0000000b000d7202 */ /* 0x000fce0000000f00 */
.L_x_3307:
        /* <DEDUP_REMOVED lines=8> */
[----:B------:R-:W2:Y:S01]  /*2110*/  LDG.E.U16 R14, desc[UR36][R14.64] ;  /* 0x000000240e0e7981 */ /* 0x000ea2000c1e1500 */
[----:B------:R-:W-:-:S04]  /*2120*/  IMAD.WIDE.U32 R4, R5, 0x2, R2 ;  /* 0x0000000205047825 */ /* 0x000fc800078e0002 */
[--C-:B------:R-:W-:Y:S02]  /*2130*/  IMAD.WIDE.U32 R8, R9, 0x2, R2.reuse ;  /* 0x0000000209087825 */ /* 0x100fe400078e0002 */
[----:B------:R-:W3:Y:S02]  /*2140*/  LDG.E.U16 R4, desc[UR36][R4.64] ;  /* 0x0000002404047981 */ /* 0x000ee4000c1e1500 */
[----:B------:R-:W-:Y:S02]  /*2150*/  IMAD.WIDE.U32 R6, R7, 0x2, R2 ;  /* 0x0000000207067825 */ /* 0x000fe400078e0002 */
[----:B------:R-:W4:Y:S04]  /*2160*/  LDG.E.U16 R8, desc[UR36][R8.64] ;  /* 0x0000002408087981 */ /* 0x000f28000c1e1500 */
[----:B------:R-:W5:Y:S01]  /*2170*/  LDG.E.U16 R6, desc[UR36][R6.64] ;  /* 0x0000002406067981 */ /* 0x000f62000c1e1500 */
[----:B------:R-:W-:-:S05]  /*2180*/  IADD3 R21, PT, PT, R23, R10, RZ ;  /* 0x0000000a17157210 */ /* 0x000fca0007ffe0ff */
[----:B------:R-:W-:-:S05]  /*2190*/  IMAD R23, R10, 0x3, R21 ;  /* 0x000000030a177824 */ /* 0x000fca00078e0215 */
[----:B------:R-:W-:Y:S01]  /*21a0*/  ISETP.GE.U32.AND P4, PT, R23, R24, PT ;  /* 0x000000181700720c */ /* 0x000fe20003f86070 */
[----:B--2---:R-:W-:Y:S01]  /*21b0*/  IMAD.U32 R18, R14, 0x10000, RZ ;  /* 0x000100000e127824 */ /* 0x004fe200078e00ff */
[----:B---3--:R-:W-:Y:S01]  /*21c0*/  SHF.L.U32 R20, R4, 0x10, RZ ;  /* 0x0000001004147819 */ /* 0x008fe200000006ff */
[----:B----4-:R-:W-:-:S03]  /*21d0*/  IMAD.U32 R23, R8, 0x10000, RZ ;  /* 0x0001000008177824 */ /* 0x010fc600078e00ff */
[----:B------:R-:W-:Y:S02]  /*21e0*/  FSETP.NAN.FTZ.AND P1, PT, |R20|, |R20|, PT ;  /* 0x400000141400720b */ /* 0x000fe40003f38200 */
[----:B-----5:R-:W-:Y:S02]  /*21f0*/  SHF.L.U32 R22, R6, 0x10, RZ ;  /* 0x0000001006167819 */ /* 0x020fe400000006ff */
[----:B------:R-:W-:Y:S02]  /*2200*/  FSETP.NAN.FTZ.AND P0, PT, |R18|, |R18|, PT ;  /* 0x400000121200720b */ /* 0x000fe40003f18200 */
[----:B------:R-:W-:Y:S02]  /*2210*/  FSETP.NAN.FTZ.AND P2, PT, |R22|, |R22|, PT ;  /* 0x400000161600720b */ /* 0x000fe40003f58200 */
[----:B------:R-:W-:Y:S02]  /*2220*/  FSETP.NAN.FTZ.AND P3, PT, |R23|, |R23|, PT ;  /* 0x400000171700720b */ /* 0x000fe40003f78200 */
[----:B------:R-:W-:-:S02]  /*2230*/  FSEL R5, R20, RZ, !P1 ;  /* 0x000000ff14057208 */ /* 0x000fc40004800000 */
[----:B------:R-:W-:Y:S02]  /*2240*/  FSEL R18, R18, RZ, !P0 ;  /* 0x000000ff12127208 */ /* 0x000fe40004000000 */
[----:B------:R-:W-:Y:S02]  /*2250*/  FSEL R22, R22, RZ, !P2 ;  /* 0x000000ff16167208 */ /* 0x000fe40005000000 */
[----:B------:R-:W-:Y:S01]  /*2260*/  FSEL R20, R23, RZ, !P3 ;  /* 0x000000ff17147208 */ /* 0x000fe20005800000 */
[----:B------:R-:W-:Y:S01]  /*2270*/  FADD.FTZ R13, R18, R13 ;  /* 0x0000000d120d7221 */ /* 0x000fe20000010000 */
[----:B------:R-:W-:Y:S01]  /*2280*/  FADD.FTZ R12, R5, R12 ;  /* 0x0000000c050c7221 */ /* 0x000fe20000010000 */
[----:B------:R-:W-:Y:S02]  /*2290*/  FADD.FTZ R11, R22, R11 ;  /* 0x0000000b160b7221 */ /* 0x000fe40000010000 */
[----:B------:R-:W-:Y:S01]  /*22a0*/  FADD.FTZ R19, R20, R19 ;  /* 0x0000001314137221 */ /* 0x000fe20000010000 */
[----:B------:R-:W-:Y:S06]  /*22b0*/  @!P4 BRA `(.L_x_3307) ;  /* 0xfffffffc0074c947 */ /* 0x000fec000383ffff */
[----:B------:R-:W-:Y:S05]  /*22c0*/  BSYNC.RECONVERGENT B2 ;  /* 0x0000000000027941 */ /* 0x000fea0003800200 */
.L_x_3306:
[----:B------:R-:W-:Y:S02]  /*22d0*/  PRMT R5, R4, 0x7610, R5 ;  /* 0x0000761004057816 */ /* 0x000fe40000000005 */
[----:B------:R-:W-:-:S07]  /*22e0*/  PRMT R4, R8, 0x7610, R4 ;  /* 0x0000761008047816 */ /* 0x000fce0000000004 */
.L_x_3305:
[----:B------:R-:W-:Y:S05]  /*22f0*/  BSYNC.RECONVERGENT B1 ;  /* 0x0000000000017941 */ /* 0x000fea0003800200 */
.L_x_3304:
[----:B------:R-:W-:Y:S01]  /*2300*/  ISETP.GE.U32.AND P0, PT, R21, R24, PT ;  /* 0x000000181500720c */ /* 0x000fe20003f06070 */
[----:B------:R-:W-:-:S12]  /*2310*/  BSSY.RECONVERGENT B1, `(.L_x_3308) ;  /* 0x0000016000017945 */ /* 0x000fd80003800200 */
[----:B------:R-:W-:Y:S05]  /*2320*/  @P0 BRA `(.L_x_3309) ;  /* 0x0000000000500947 */ /* 0x000fea0003800000 */
[----:B------:R-:W-:-:S04]  /*2330*/  IMAD R15, R0, R21, RZ ;  /* 0x00000015000f7224 */ /* 0x000fc800078e02ff */
[----:B------:R-:W-:-:S06]  /*2340*/  IMAD.WIDE.U32 R14, R15, 0x2, R2 ;  /* 0x000000020f0e7825 */ /* 0x000fcc00078e0002 */
[----:B------:R0:W5:Y:S01]  /*2350*/  LDG.E.U16 R14, desc[UR36][R14.64] ;  /* 0x000000240e0e7981 */ /* 0x000162000c1e1500 */
[----:B------:R-:W-:-:S04]  /*2360*/  IADD3 R7, PT, PT, R21, R10, RZ ;  /* 0x0000000a15077210 */ /* 0x000fc80007ffe0ff */
        /* <DEDUP_REMOVED lines=11> */
[----:B------:R-:W-:-:S06]  /*2420*/  IMAD.WIDE.U32 R6, R7, 0x2, R2 ;  /* 0x0000000207067825 */ /* 0x000fcc00078e0002 */
[----:B------:R0:W5:Y:S06]  /*2430*/  LDG.E.U16 R6, desc[UR36][R6.64] ;  /* 0x0000002406067981 */ /* 0x00016c000c1e1500 */
[----:B------:R-:W-:-:S04]  /*2440*/  @!P1 IMAD R9, R0, R9, RZ ;  /* 0x0000000900099224 */ /* 0x000fc800078e02ff */
[----:B------:R-:W-:-:S05]  /*2450*/  @!P1 IMAD.WIDE.U32 R2, R9, 0x2, R2 ;  /* 0x0000000209029825 */ /* 0x000fca00078e0002 */
[----:B------:R0:W5:Y:S02]  /*2460*/  @!P1 LDG.E.U16 R4, desc[UR36][R2.64] ;  /* 0x0000002402049981 */ /* 0x000164000c1e1500 */
.L_x_3309:
[----:B------:R-:W-:Y:S05]  /*2470*/  BSYNC.RECONVERGENT B1 ;  /* 0x0000000000017941 */ /* 0x000fea0003800200 */
.L_x_3308:
[----:B------:R-:W-:Y:S04]  /*2480*/  BSSY.RECONVERGENT B1, `(.L_x_3310) ;  /* 0x000001a000017945 */ /* 0x000fe80003800200 */
[----:B------:R-:W-:Y:S05]  /*2490*/  @P0 BRA `(.L_x_3311) ;  /* 0x0000000000600947 */ /* 0x000fea0003800000 */
[----:B0-----:R-:W-:Y:S02]  /*24a0*/  IADD3 R3, PT, PT, R21, R10, RZ ;  /* 0x0000000a15037210 */ /* 0x001fe40007ffe0ff */
[----:B-----5:R-:W-:Y:S02]  /*24b0*/  SHF.L.U32 R14, R14, 0x10, RZ ;  /* 0x000000100e0e7819 */ /* 0x020fe400000006ff */
[----:B------:R-:W-:Y:S02]  /*24c0*/  ISETP.GE.U32.AND P1, PT, R3, R24, PT ;  /* 0x000000180300720c */ /* 0x000fe40003f26070 */
[----:B------:R-:W-:-:S04]  /*24d0*/  FSETP.NAN.FTZ.AND P0, PT, |R14|, |R14|, PT ;  /* 0x4000000e0e00720b */ /* 0x000fc80003f18200 */
[----:B------:R-:W-:-:S05]  /*24e0*/  FSEL R14, R14, RZ, !P0 ;  /* 0x000000ff0e0e7208 */ /* 0x000fca0004000000 */
[----:B------:R-:W-:Y:S02]  /*24f0*/  FADD.FTZ R13, R13, R14 ;  /* 0x0000000e0d0d7221 */ /* 0x000fe40000010000 */
[----:B------:R-:W-:Y:S05]  /*2500*/  @P1 BRA `(.L_x_3311) ;  /* 0x0000000000441947 */ /* 0x000fea0003800000 */
[----:B------:R-:W-:Y:S01]  /*2510*/  IADD3 R3, PT, PT, R3, R10, RZ ;  /* 0x0000000a03037210 */ /* 0x000fe20007ffe0ff */
[----:B------:R-:W-:-:S03]  /*2520*/  IMAD.U32 R5, R5, 0x10000, RZ ;  /* 0x0001000005057824 */ /* 0x000fc600078e00ff */
        /* <DEDUP_REMOVED lines=15> */
.L_x_3311:
[----:B------:R-:W-:Y:S05]  /*2620*/  BSYNC.RECONVERGENT B1 ;  /* 0x0000000000017941 */ /* 0x000fea0003800200 */
.L_x_3310:
[----:B------:R-:W-:-:S04]  /*2630*/  FADD.FTZ R12, R13, R12 ;  /* 0x0000000c0d0c7221 */ /* 0x000fc80000010000 */
[----:B------:R-:W-:-:S04]  /*2640*/  FADD.FTZ R12, R12, R11 ;  /* 0x0000000b0c0c7221 */ /* 0x000fc80000010000 */
[----:B------:R-:W-:Y:S01]  /*2650*/  FADD.FTZ R19, R12, R19 ;  /* 0x000000130c137221 */ /* 0x000fe20000010000 */
[----:B------:R-:W-:Y:S06]  /*2660*/  BRA `(.L_x_3283) ;  /* 0x0000008800cc7947 */ /* 0x000fec0003800000 */
.L_x_3303:
[----:B------:R-:W0:Y:S01]  /*2670*/  LDCU UR4, c[0x0][0x394] ;  /* 0x00007280ff0477ac */ /* 0x000e220008000800 */
[----:B------:R-:W1:Y:S01]  /*2680*/  LDC R9, c[0x0][0x384] ;  /* 0x0000e100ff097b82 */ /* 0x000e620000000800 */
[----:B------:R-:W-:Y:S01]  /*2690*/  BSSY.RECONVERGENT B1, `(.L_x_3312) ;  /* 0x000041b000017945 */ /* 0x000fe20003800200 */
[----:B0-----:R-:W-:-:S05]  /*26a0*/  MOV R22, UR4 ;  /* 0x0000000400167c02 */ /* 0x001fca0008000f00 */
[----:B------:R-:W-:Y:S02]  /*26b0*/  IMAD R3, R22, 0x3, R21 ;  /* 0x0000000316037824 */ /* 0x000fe400078e0215 */
[----:B-1----:R-:W-:Y:S01]  /*26c0*/  IMAD.MOV.U32 R20, RZ, RZ, R9 ;  /* 0x000000ffff147224 */ /* 0x002fe200078e0009 */
[-C--:B------:R-:W-:Y:S02]  /*26d0*/  MOV R11, R9.reuse ;  /* 0x00000009000b7202 */ /* 0x080fe40000000f00 */
[----:B------:R-:W-:Y:S02]  /*26e0*/  ISETP.GE.U32.AND P0, PT, R3, R24, PT ;  /* 0x000000180300720c */ /* 0x000fe40003f06070 */
[----:B------:R-:W-:-:S11]  /*26f0*/  MOV R10, R9 ;  /* 0x00000009000a7202 */ /* 0x000fd60000000f00 */
[----:B------:R-:W-:Y:S05]  /*2700*/  @P0 BRA `(.L_x_3313) ;  /* 0x00000040004c0947 */ /* 0x000fea0003800000 */
[----:B------:R-:W-:-:S13]  /*2710*/  ISETP.NE.AND P0, PT, R6, RZ, PT ;  /* 0x000000ff0600720c */ /* 0x000fda0003f05270 */
[----:B------:R0:W5:Y:S01]  /*2720*/  @!P0 LDG.E.U16 R3, desc[UR36][R4.64] ;  /* 0x0000002404038981 */ /* 0x000162000c1e1500 */
[----:B------:R-:W-:Y:S01]  /*2730*/  VIADD R0, R6, 0xffffffff ;  /* 0xffffffff06007836 */ /* 0x000fe20000000000 */
[-C--:B------:R-:W-:Y:S01]  /*2740*/  MOV R20, R9.reuse ;  /* 0x0000000900147202 */ /* 0x080fe20000000f00 */
[----:B------:R-:W-:Y:S01]  /*2750*/  IMAD.MOV.U32 R10, RZ, RZ, R9 ;  /* 0x000000ffff0a7224 */ /* 0x000fe200078e0009 */
[----:B------:R-:W-:Y:S02]  /*2760*/  MOV R11, R9 ;  /* 0x00000009000b7202 */ /* 0x000fe40000000f00 */
[----:B------:R-:W-:-:S04]  /*2770*/  VIMNMX.U32 R0, PT, PT, R0, 0x18, PT ;  /* 0x0000001800007848 */ /* 0x000fc80003fe0000 */
[----:B0-----:R-:W-:-:S07]  /*2780*/  IADD3 R2, PT, PT, R0, 0x1, RZ ;  /* 0x0000000100027810 */ /* 0x001fce0007ffe0ff */
.L_x_3319:
        /* <DEDUP_REMOVED lines=9> */
[----:B------:R-:W2:Y:S01]  /*2820*/  LDCU.64 UR28, c[0x0][0x3c8] ;  /* 0x00007900ff1c77ac */ /* 0x000ea20008000a00 */
[----:B------:R-:W3:Y:S01]  /*2830*/  LDCU UR5, c[0x0][0x4f8] ;  /* 0x00009f00ff0577ac */ /* 0x000ee20008000800 */
[----:B------:R-:W4:Y:S01]  /*2840*/  LDCU UR77, c[0x0][0x3e4] ;  /* 0x00007c80ff4d77ac */ /* 0x000f220008000800 */
[----:B------:R-:W0:Y:S01]  /*2850*/  LDCU UR76, c[0x0][0x500] ;  /* 0x0000a000ff4c77ac */ /* 0x000e220008000800 */
[----:B-1----:R-:W-:Y:S01]  /*2860*/  IMAD.HI.U32 R0, R21, UR30, R6 ;  /* 0x0000001e15007c27 */ /* 0x002fe2000f8e0006 */
[----:B------:R-:W1:Y:S04]  /*2870*/  LDCU UR75, c[0x0][0x3f8] ;  /* 0x00007f00ff4b77ac */ /* 0x000e680008000800 */
[----:B------:R-:W-:Y:S01]  /*2880*/  SHF.R.U32.HI R8, RZ, UR31, R0 ;  /* 0x0000001fff087c19 */ /* 0x000fe20008011600 */
[----:B--2---:R-:W-:Y:S01]  /*2890*/  UISETP.NE.AND UP0, UPT, UR28, 0x1, UPT ;  /* 0x000000011c00788c */ /* 0x004fe2000bf05270 */
[----:B------:R-:W2:Y:S02]  /*28a0*/  LDCU UR74, c[0x0][0x504] ;  /* 0x0000a080ff4a77ac */ /* 0x000ea40008000800 */
        /* <DEDUP_REMOVED lines=268> */
[----:B------:R-:W-:Y:S01]  /*3970*/  IMAD.MOV.U32 R7, RZ, RZ, R8 ;  /* 0x000000ffff077224 */ /* 0x000fe200078e0008 */
[----:B------:R-:W-:-:S11]  /*3980*/  MOV R6, RZ ;  /* 0x000000ff00067202 */ /* 0x000fd60000000f00 */
[----:B------:R-:W1:Y:S01]  /*3990*/  @P1 LDC.64 R12, c[0x0][0x4f0] ;  /* 0x00013c00ff0c1b82 */ /* 0x000e620000000a00 */
[----:B0-----:R-:W-:-:S07]  /*39a0*/  IMAD.HI.U32 R6, R8, UR53, R6 ;  /* 0x0000003508067c27 */ /* 0x001fce000f8e0006 */
[----:B------:R-:W0:Y:S01]  /*39b0*/  @P1 LDC R19, c[0x0][0x4ec] ;  /* 0x00013b00ff131b82 */ /* 0x000e220000000800 */
[----:B------:R-:W-:Y:S02]  /*39c0*/  SHF.R.U32.HI R7, RZ, UR26, R6 ;  /* 0x0000001aff077c19 */ /* 0x000fe40008011606 */
[----:B------:R-:W-:Y:S02]  /*39d0*/  @P1 MOV R6, RZ ;  /* 0x000000ff00061202 */ /* 0x000fe40000000f00 */
[----:B------:R-:W-:-:S05]  /*39e0*/  IADD3 R15, PT, PT, -R7, RZ, RZ ;  /* 0x000000ff070f7210 */ /* 0x000fca0007ffe1ff */
[----:B------:R-:W-:Y:S02]  /*39f0*/  IMAD R15, R15, UR52, R8 ;  /* 0x000000340f0f7c24 */ /* 0x000fe4000f8e0208 */
[----:B------:R-:W2:Y:S02]  /*3a00*/  @P1 LDC R8, c[0x0][0x558] ;  /* 0x00015600ff081b82 */ /* 0x000ea40000000800 */
[----:B------:R-:W-:Y:S02]  /*3a10*/  IMAD R0, R15, UR27, R0 ;  /* 0x0000001b0f007c24 */ /* 0x000fe4000f8e0200 */
[----:B-1----:R-:W-:-:S05]  /*3a20*/  @P1 IMAD.HI.U32 R12, R7, R12, R6 ;  /* 0x0000000c070c1227 */ /* 0x002fca00078e0006 */
[----:B------:R-:W-:-:S05]  /*3a30*/  @P1 SHF.R.U32.HI R12, RZ, R13, R12 ;  /* 0x0000000dff0c1219 */ /* 0x000fca000001160c */
[----:B------:R-:W-:-:S04]  /*3a40*/  @P1 IMAD.MOV R6, RZ, RZ, -R12 ;  /* 0x000000ffff061224 */ /* 0x000fc800078e0a0c */
[----:B0-----:R-:W-:-:S04]  /*3a50*/  @P1 IMAD R7, R6, R19, R7 ;  /* 0x0000001306071224 */ /* 0x001fc800078e0207 */
[----:B--2---:R-:W-:-:S07]  /*3a60*/  @P1 IMAD R0, R7, R8, R0 ;  /* 0x0000000807001224 */ /* 0x004fce00078e0200 */
.L_x_3315:
[----:B------:R-:W-:-:S04]  /*3a70*/  LOP3.LUT R7, R0, 0xfffffffe, RZ, 0xc0, !PT ;  /* 0xfffffffe00077812 */ /* 0x000fc800078ec0ff */
[----:B------:R-:W-:-:S04]  /*3a80*/  IADD3 R6, P1, PT, R7, R4, RZ ;  /* 0x0000000407067210 */ /* 0x000fc80007f3e0ff */
[----:B------:R-:W-:-:S05]  /*3a90*/  IADD3.X R7, PT, PT, RZ, R5, RZ, P1, !PT ;  /* 0x00000005ff077210 */ /* 0x000fca0000ffe4ff */
        /* <DEDUP_REMOVED lines=225> */
[----:B------:R-:W-:-:S04]  /*48b0*/  @P1 SHF.R.U32.HI R22, RZ, R23, R22 ;  /* 0x00000017ff161219 */ /* 0x000fc80000011616 */
[----:B------:R-:W-:-:S05]  /*48c0*/  @P1 IADD3 R15, PT, PT, -R22, RZ, RZ ;  /* 0x000000ff160f1210 */ /* 0x000fca0007ffe1ff */
[----:B0-----:R-:W-:-:S04]  /*48d0*/  @P1 IMAD R19, R8, R15, R19 ;  /* 0x0000000f08131224 */ /* 0x001fc800078e0213 */
[----:B--2---:R-:W-:-:S07]  /*48e0*/  @P1 IMAD R0, R19, R24, R0 ;  /* 0x0000001813001224 */ /* 0x004fce00078e0200 */
.L_x_3316:
[----:B------:R-:W-:Y:S01]  /*48f0*/  LOP3.LUT R19, R0, 0xfffffffe, RZ, 0xc0, !PT ;  /* 0xfffffffe00137812 */ /* 0x000fe200078ec0ff */
[----:B------:R-:W-:Y:S01]  /*4900*/  VIADD R13, R13, UR4 ;  /* 0x000000040d0d7c36 */ /* 0x000fe20008000000 */
[----:B------:R-:W-:Y:S02]  /*4910*/  MOV R12, RZ ;  /* 0x000000ff000c7202 */ /* 0x000fe40000000f00 */
        /* <DEDUP_REMOVED lines=228> */
.L_x_3317:
        /* <DEDUP_REMOVED lines=243> */
.L_x_3318:
[----:B------:R-:W-:-:S04]  /*6690*/  LOP3.LUT R13, R8, 0xfffffffe, RZ, 0xc0, !PT ;  /* 0xfffffffe080d7812 */ /* 0x000fc800078ec0ff */
[----:B------:R-:W-:-:S04]  /*66a0*/  IADD3 R12, P1, PT, R13, R4, RZ ;  /* 0x000000040d0c7210 */ /* 0x000fc80007f3e0ff */
[----:B------:R-:W-:-:S05]  /*66b0*/  IADD3.X R13, PT, PT, RZ, R5, RZ, P1, !PT ;  /* 0x00000005ff0d7210 */ /* 0x000fca0000ffe4ff */
[----:B------:R1:W5:Y:S04]  /*66c0*/  LDG.E.U16 R8, desc[UR36][R12.64] ;  /* 0x000000240c087981 */ /* 0x000368000c1e1500 */
.L_x_3314:
[----:B------:R-:W2:Y:S01]  /*66d0*/  LDCU UR5, c[0x0][0x38c] ;  /* 0x00007180ff0577ac */ /* 0x000ea20008000800 */
[----:B0-----:R-:W-:Y:S01]  /*66e0*/  IMAD.U32 R22, RZ, RZ, UR4 ;  /* 0x00000004ff167e24 */ /* 0x001fe2000f8e00ff */
[----:B-1---5:R-:W-:Y:S01]  /*66f0*/  SHF.L.U32 R13, R7, 0x10, RZ ;  /* 0x00000010070d7819 */ /* 0x022fe200000006ff */
[----:B------:R-:W-:Y:S02]  /*6700*/  IMAD.U32 R12, R6, 0x10000, RZ ;  /* 0x00010000060c7824 */ /* 0x000fe400078e00ff */
[----:B------:R-:W-:Y:S01]  /*6710*/  IMAD.U32 R19, R8, 0x10000, RZ ;  /* 0x0001000008137824 */ /* 0x000fe200078e00ff */
[----:B------:R-:W-:Y:S02]  /*6720*/  LEA R21, R22, R21, 0x2 ;  /* 0x0000001516157211 */ /* 0x000fe400078e10ff */
[----:B------:R-:W-:Y:S02]  /*6730*/  FSETP.NAN.FTZ.AND P1, PT, |R12|, |R12|, PT ;  /* 0x4000000c0c00720b */ /* 0x000fe40003f38200 */
[----:B------:R-:W-:Y:S01]  /*6740*/  FSETP.NAN.FTZ.AND P2, PT, |R13|, |R13|, PT ;  /* 0x4000000d0d00720b */ /* 0x000fe20003f58200 */
[----:B------:R-:W-:Y:S01]  /*6750*/  IMAD R15, R22, 0x3, R21 ;  /* 0x00000003160f7824 */ /* 0x000fe200078e0215 */
[----:B------:R-:W-:-:S02]  /*6760*/  FSETP.NAN.FTZ.AND P4, PT, |R19|, |R19|, PT ;  /* 0x400000131300720b */ /* 0x000fc40003f98200 */
[----:B------:R-:W-:Y:S02]  /*6770*/  FSEL R12, R12, RZ, !P1 ;  /* 0x000000ff0c0c7208 */ /* 0x000fe40004800000 */
[----:B------:R-:W-:Y:S02]  /*6780*/  FSEL R13, R13, RZ, !P2 ;  /* 0x000000ff0d0d7208 */ /* 0x000fe40005000000 */
[----:B--2---:R-:W-:Y:S01]  /*6790*/  MOV R24, UR5 ;  /* 0x0000000500187c02 */ /* 0x004fe20008000f00 */
[----:B------:R-:W-:Y:S01]  /*67a0*/  FADD.FTZ R9, R12, R9 ;  /* 0x000000090c097221 */ /* 0x000fe20000010000 */
[----:B------:R-:W-:Y:S01]  /*67b0*/  FSEL R19, R19, RZ, !P4 ;  /* 0x000000ff13137208 */ /* 0x000fe20006000000 */
[----:B------:R-:W-:Y:S01]  /*67c0*/  FADD.FTZ R10, R13, R10 ;  /* 0x0000000a0d0a7221 */ /* 0x000fe20000010000 */
[----:B------:R-:W-:Y:S02]  /*67d0*/  ISETP.GE.U32.AND P5, PT, R15, R24, PT ;  /* 0x000000180f00720c */ /* 0x000fe40003fa6070 */
[----:B------:R-:W-:Y:S01]  /*67e0*/  SHF.L.U32 R15, R0, 0x10, RZ ;  /* 0x00000010000f7819 */ /* 0x000fe200000006ff */
[----:B------:R-:W-:-:S03]  /*67f0*/  FADD.FTZ R20, R19, R20 ;  /* 0x0000001413147221 */ /* 0x000fc60000010000 */
[----:B------:R-:W-:-:S04]  /*6800*/  FSETP.NAN.FTZ.AND P3, PT, |R15|, |R15|, PT ;  /* 0x4000000f0f00720b */ /* 0x000fc80003f78200 */
[----:B------:R-:W-:-:S05]  /*6810*/  FSEL R18, R15, RZ, !P3 ;  /* 0x000000ff0f127208 */ /* 0x000fca0005800000 */
[----:B------:R-:W-:Y:S01]  /*6820*/  FADD.FTZ R11, R18, R11 ;  /* 0x0000000b120b7221 */ /* 0x000fe20000010000 */
[----:B------:R-:W-:Y:S06]  /*6830*/  @!P5 BRA `(.L_x_3319) ;  /* 0xffffffbc00d4d947 */ /* 0x000fec000383ffff */
.L_x_3313:
[----:B------:R-:W-:Y:S05]  /*6840*/  BSYNC.RECONVERGENT B1 ;  /* 0x0000000000017941 */ /* 0x000fea0003800200 */
.L_x_3312:
[----:B------:R-:W-:Y:S01]  /*6850*/  ISETP.GE.U32.AND P0, PT, R21, R24, PT ;  /* 0x000000181500720c */ /* 0x000fe20003f06070 */
[----:B------:R-:W-:-:S12]  /*6860*/  BSSY.RECONVERGENT B1, `(.L_x_3320) ;  /* 0x0000474000017945 */ /* 0x000fd80003800200 */
[----:B------:R-:W-:Y:S05]  /*6870*/  @P0 BRA `(.L_x_3321) ;  /* 0x0000004400c80947 */ /* 0x000fea0003800000 */
[----:B------:R-:W0:Y:S01]  /*6880*/  LDC R2, c[0x0][0x3c8] ;  /* 0x0000f200ff027b82 */ /* 0x000e220000000800 */
[----:B------:R-:W-:Y:S02]  /*6890*/  CS2R R12, SRZ ;  /* 0x00000000000c7805 */ /* 0x000fe4000001ff00 */
[C---:B0-----:R-:W-:Y:S02]  /*68a0*/  ISETP.NE.AND P0, PT, R2.reuse, RZ, PT ;  /* 0x000000ff0200720c */ /* 0x041fe40003f05270 */
[----:B------:R-:W-:-:S04]  /*68b0*/  IADD3 R5, PT, PT, R2, -0x1, RZ ;  /* 0xffffffff02057810 */ /* 0x000fc80007ffe0ff */
        /* <DEDUP_REMOVED lines=277> */
.L_x_3323:
[----:B------:R-:W-:Y:S01]  /*7a10*/  SHF.R.U32.HI R12, RZ, 0x1, R6 ;  /* 0x00000001ff0c7819 */ /* 0x000fe20000011606 */
[----:B------:R-:W-:-:S07]  /*7a20*/  IMAD.MOV.U32 R13, RZ, RZ, RZ ;  /* 0x000000ffff0d7224 */ /* 0x000fce00078e00ff */
.L_x_3322:
[----:B------:R-:W0:Y:S02]  /*7a30*/  LDCU.64 UR4, c[0x0][0x758] ;  /* 0x0000eb00ff0477ac */ /* 0x000e240008000a00 */
[----:B0-----:R-:W-:-:S04]  /*7a40*/  IADD3 R3, P1, PT, R14, UR4, RZ ;  /* 0x000000040e037c10 */ /* 0x001fc8000ff3e0ff */
[----:B------:R-:W-:Y:S02]  /*7a50*/  IADD3.X R2, PT, PT, RZ, UR5, RZ, P1, !PT ;  /* 0x00000005ff027c10 */ /* 0x000fe40008ffe4ff */
        /* <DEDUP_REMOVED lines=281> */
.L_x_3325:
[----:B------:R-:W-:Y:S02]  /*8bf0*/  SHF.R.U32.HI R18, RZ, 0x1, R7 ;  /* 0x00000001ff127819 */ /* 0x000fe40000011607 */
[----:B------:R-:W-:-:S07]  /*8c00*/  MOV R19, RZ ;  /* 0x000000ff00137202 */ /* 0x000fce0000000f00 */
.L_x_3324:
        /* <DEDUP_REMOVED lines=281> */
.L_x_3327:
[----:B------:R-:W-:Y:S01]  /*9da0*/  SHF.R.U32.HI R18, RZ, 0x1, R0 ;  /* 0x00000001ff127819 */ /* 0x000fe20000011600 */
[----:B------:R-:W-:-:S07]  /*9db0*/  IMAD.MOV.U32 R19, RZ, RZ, RZ ;  /* 0x000000ffff137224 */ /* 0x000fce00078e00ff */
.L_x_3326:
        /* <DEDUP_REMOVED lines=281> */
.L_x_3329:
[----:B------:R-:W-:Y:S02]  /*af50*/  SHF.R.U32.HI R12, RZ, 0x1, R5 ;  /* 0x00000001ff0c7819 */ /* 0x000fe40000011605 */
[----:B------:R-:W-:-:S07]  /*af60*/  MOV R13, RZ ;  /* 0x000000ff000d7202 */ /* 0x000fce0000000f00 */
.L_x_3328:
[----:B------:R-:W-:-:S04]  /*af70*/  LEA R4, P0, R12, R3, 0x1 ;  /* 0x000000030c047211 */ /* 0x000fc800078008ff */
[----:B------:R-:W-:-:S05]  /*af80*/  LEA.HI.X R5, R12, R2, R13, 0x1, P0 ;  /* 0x000000020c057211 */ /* 0x000fca00000f0c0d */
[----:B------:R0:W5:Y:S04]  /*af90*/  LDG.E.U16 R8, desc[UR36][R4.64] ;  /* 0x0000002404087981 */ /* 0x000168000c1e1500 */
.L_x_3321:
[----:B------:R-:W-:Y:S05]  /*afa0*/  BSYNC.RECONVERGENT B1 ;  /* 0x0000000000017941 */ /* 0x000fea0003800200 */
.L_x_3320:
[----:B------:R-:W-:Y:S01]  /*afb0*/  ISETP.GE.U32.AND P0, PT, R21, R24, PT ;  /* 0x000000181500720c */ /* 0x000fe20003f06070 */
[----:B------:R-:W-:-:S12]  /*afc0*/  BSSY.RECONVERGENT B1, `(.L_x_3330) ;  /* 0x000001a000017945 */ /* 0x000fd80003800200 */
[----:B------:R-:W-:Y:S05]  /*afd0*/  @P0 BRA `(.L_x_3331) ;  /* 0x0000000000600947 */ /* 0x000fea0003800000 */
[----:B------:R-:W-:Y:S01]  /*afe0*/  IMAD.IADD R3, R21, 0x1, R22 ;  /* 0x0000000115037824 */ /* 0x000fe200078e0216 */
        /* <DEDUP_REMOVED lines=23> */
.L_x_3331:
[----:B------:R-:W-:Y:S05]  /*b160*/  BSYNC.RECONVERGENT B1 ;  /* 0x0000000000017941 */ /* 0x000fea0003800200 */
.L_x_3330:
[----:B------:R-:W-:-:S04]  /*b170*/  FADD.FTZ R10, R10, R9 ;  /* 0x000000090a0a7221 */ /* 0x000fc80000010000 */
[----:B------:R-:W-:-:S04]  /*b180*/  FADD.FTZ R11, R10, R11 ;  /* 0x0000000b0a0b7221 */ /* 0x000fc80000010000 */
[----:B------:R-:W-:-:S07]  /*b190*/  FADD.FTZ R19, R11, R20 ;  /* 0x000000140b137221 */ /* 0x000fce0000010000 */
.L_x_3283:
[----:B------:R-:W-:Y:S05]  /*b1a0*/  BSYNC.RECONVERGENT B0 ;  /* 0x0000000000007941 */ /* 0x000fea0003800200 */
.L_x_3282:
[----:B------:R-:W1:Y:S01]  /*b1b0*/  LDCU UR4, c[0x0][0x3a4] ;  /* 0x00007480ff0477ac */ /* 0x000e620008000800 */
[----:B-----5:R-:W2:Y:S01]  /*b1c0*/  S2R R0, SR_TID.X ;  /* 0x0000000000007919 */ /* 0x020ea20000002100 */
[----:B0-----:R-:W0:Y:S01]  /*b1d0*/  S2R R5, SR_TID.Y ;  /* 0x0000000000057919 */ /* 0x001e220000002200 */
        /* <DEDUP_REMOVED lines=11> */
[----:B------:R1:W-:Y:S01]  /*b290*/  STS [R2], R19 ;  /* 0x0000001302007388 */ /* 0x0003e20000000800 */
[----:B------:R-:W-:Y:S05]  /*b2a0*/  BRA.U !UP0, `(.L_x_3332) ;  /* 0x0000000108387547 */ /* 0x000fea000b800000 */
[----:B------:R-:W-:-:S05]  /*b2b0*/  UMOV UR5, UR6 ;  /* 0x0000000600057c82 */ /* 0x000fca0008000000 */
.L_x_3333:
        /* <DEDUP_REMOVED lines=9> */
[----:B------:R-:W1:Y:S02]  /*b350*/  @!P0 LDS R4, [R3] ;  /* 0x0000000003048984 */ /* 0x000e640000000800 */
[----:B-1-3--:R-:W-:-:S05]  /*b360*/  @!P0 FADD.FTZ R19, R19, R4 ;  /* 0x0000000413138221 */ /* 0x00afca0000010000 */
[----:B------:R3:W-:Y:S01]  /*b370*/  @!P0 STS [R2], R19 ;  /* 0x0000001302008388 */ /* 0x0007e20000000800 */
[----:B------:R-:W-:Y:S05]  /*b380*/  BRA.U UP0, `(.L_x_3333) ;  /* 0xfffffffd00cc7547 */ /* 0x000fea000b83ffff */
.L_x_3332:
        /* <DEDUP_REMOVED lines=9> */
[----:B0123--:R-:W-:Y:S01]  /*b420*/  IMAD R2, R5, UR5, R0 ;  /* 0x0000000505027c24 */ /* 0x00ffe2000f8e0200 */
[----:B------:R-:W-:Y:S02]  /*b430*/  UIADD3 UR4, UPT, UPT, UR4, 0x10, URZ ;  /* 0x0000001004047890 */ /* 0x000fe4000fffe0ff */
[----:B------:R-:W-:Y:S02]  /*b440*/  UISETP.GE.U32.AND UP0, UPT, UR5, 0x40, UPT ;  /* 0x000000400500788c */ /* 0x000fe4000bf06070 */
[----:B----4-:R-:W-:-:S06]  /*b450*/  ULEA UR4, UR6, UR4, 0x18 ;  /* 0x0000000406047291 */ /* 0x010fcc000f8ec0ff */
[----:B------:R-:W-:Y:S01]  /*b460*/  LEA R2, R2, UR4, 0x2 ;  /* 0x0000000402027c11 */ /* 0x000fe2000f8e10ff */
[----:B------:R-:W-:-:S04]  /*b470*/  UMOV UR4, 0x20 ;  /* 0x0000002000047882 */ /* 0x000fc80000000000 */
[----:B------:R4:W-:Y:S01]  /*b480*/  STS [R2], R19 ;  /* 0x0000001302007388 */ /* 0x0009e20000000800 */
[----:B------:R-:W-:Y:S05]  /*b490*/  BRA.U !UP0, `(.L_x_3335) ;  /* 0x0000000108347547 */ /* 0x000fea000b800000 */
[----:B------:R-:W-:-:S07]  /*b4a0*/  MOV R3, UR5 ;  /* 0x0000000500037c02 */ /* 0x000fce0008000f00 */
.L_x_3336:
[----:B------:R-:W-:Y:S01]  /*b4b0*/  SHF.R.U32.HI R7, RZ, 0x1, R3 ;  /* 0x00000001ff077819 */ /* 0x000fe20000011603 */
[----:B------:R-:W-:Y:S03]  /*b4c0*/  BAR.SYNC.DEFER_BLOCKING 0x0 ;  /* 0x0000000000007b1d */ /* 0x000fe60000010000 */
[----:B------:R-:W-:-:S04]  /*b4d0*/  IADD3 R4, PT, PT, R7, R0, RZ ;  /* 0x0000000007047210 */ /* 0x000fc80007ffe0ff */
[----:B------:R-:W-:-:S04]  /*b4e0*/  ISETP.GE.U32.AND P0, PT, R4, UR5, PT ;  /* 0x0000000504007c0c */ /* 0x000fc8000bf06070 */
[----:B------:R-:W-:-:S13]  /*b4f0*/  ISETP.GE.U32.OR P0, PT, R0, R7, P0 ;  /* 0x000000070000720c */ /* 0x000fda0000706470 */
[----:B------:R-:W-:-:S06]  /*b500*/  @!P0 IMAD R4, R7, 0x4, R2 ;  /* 0x0000000407048824 */ /* 0x000fcc00078e0202 */
[----:B------:R-:W4:Y:S02]  /*b510*/  @!P0 LDS R4, [R4] ;  /* 0x0000000004048984 */ /* 0x000f240000000800 */
[----:B----4-:R-:W-:-:S05]  /*b520*/  @!P0 FADD.FTZ R19, R19, R4 ;  /* 0x0000000413138221 */ /* 0x010fca0000010000 */
[----:B------:R0:W-:Y:S01]  /*b530*/  @!P0 STS [R2], R19 ;  /* 0x0000001302008388 */ /* 0x0001e20000000800 */
[----:B------:R-:W-:Y:S02]  /*b540*/  ISETP.GT.U32.AND P0, PT, R3, 0x7f, PT ;  /* 0x0000007f0300780c */ /* 0x000fe40003f04070 */
[----:B------:R-:W-:-:S11]  /*b550*/  MOV R3, R7 ;  /* 0x0000000700037202 */ /* 0x000fd60000000f00 */
[----:B0-----:R-:W-:Y:S05]  /*b560*/  @P0 BRA `(.L_x_3336) ;  /* 0xfffffffc00d00947 */ /* 0x001fea000383ffff */
.L_x_3335:
[----:B------:R-:W-:Y:S01]  /*b570*/  BAR.SYNC.DEFER_BLOCKING 0x0 ;  /* 0x0000000000007b1d */ /* 0x000fe20000010000 */
[----:B------:R-:W-:-:S09]  /*b580*/  UISETP.GE.U32.AND UP0, UPT, UR4, 0x2, UPT ;  /* 0x000000020400788c */ /* 0x000fd2000bf06070 */
[----:B------:R-:W-:Y:S05]  /*b590*/  BRA.U !UP0, `(.L_x_3334) ;  /* 0x0000000108187547 */ /* 0x000fea000b800000 */
[----:B-1-34-:R-:W-:-:S07]  /*b5a0*/  HFMA2 R2, -RZ, RZ, 0, 5.9604644775390625e-08 ;  /* 0x00000001ff027431 */ /* 0x01afce00000001ff */
.L_x_3337:
[----:B------:R1:W3:Y:S02]  /*b5b0*/  SHFL.DOWN PT, R4, R19, R2, 0x1f ;  /* 0x08001f0213047589 */ /* 0x0002e400000e0000 */
[----:B-1----:R-:W-:-:S05]  /*b5c0*/  IMAD.SHL.U32 R2, R2, 0x2, RZ ;  /* 0x0000000202027824 */ /* 0x002fca00078e00ff */
[----:B------:R-:W-:Y:S01]  /*b5d0*/  ISETP.GE.AND P0, PT, R2, UR4, PT ;  /* 0x0000000402007c0c */ /* 0x000fe2000bf06270 */
[----:B---3--:R-:W-:-:S12]  /*b5e0*/  FADD.FTZ R19, R4, R19 ;  /* 0x0000001304137221 */ /* 0x008fd80000010000 */
[----:B------:R-:W-:Y:S05]  /*b5f0*/  @!P0 BRA `(.L_x_3337) ;  /* 0xfffffffc00ec8947 */ /* 0x000fea000383ffff */
.L_x_3334:
[----:B------:R-:W5:Y:S01]  /*b600*/  LDCU UR4, c[0x0][0x55c] ;  /* 0x0000ab80ff0477ac */ /* 0x000f620008000800 */
[----:B------:R-:W-:Y:S01]  /*b610*/  MOV R18, RZ ;  /* 0x000000ff00127202 */ /* 0x000fe20000000f00 */
[----:B-----5:R-:W-:-:S09]  /*b620*/  UISETP.NE.AND UP0, UPT, UR4, URZ, UPT ;  /* 0x000000ff0400728c */ /* 0x020fd2000bf05270 */
[----:B------:R-:W-:Y:S05]  /*b630*/  BRA.U !UP0, `(.L_x_3338) ;  /* 0x0000001108587547 */ /* 0x000fea000b800000 */
[----:B------:R-:W5:Y:S01]  /*b640*/  LDCU.64 UR8, c[0x0][0x560] ;  /* 0x0000ac00ff0877ac */ /* 0x000f620008000a00 */
[----:B-1-34-:R-:W-:Y:S02]  /*b650*/  HFMA2 R2, -RZ, RZ, 0, 0 ;  /* 0x00000000ff027431 */ /* 0x01afe400000001ff */
[----:B------:R-:W-:Y:S01]  /*b660*/  IMAD.MOV.U32 R3, RZ, RZ, R17 ;  /* 0x000000ffff037224 */ /* 0x000fe200078e0011 */
[----:B------:R-:W1:Y:S01]  /*b670*/  LDCU UR5, c[0x0][0x568] ;  /* 0x0000ad00ff0577ac */ /* 0x000e620008000800 */
[----:B------:R-:W3:Y:S01]  /*b680*/  LDCU UR6, c[0x0][0x68c] ;  /* 0x0000d180ff0677ac */ /* 0x000ee20008000800 */
[----:B-----5:R-:W-:-:S05]  /*b690*/  IMAD.HI.U32 R2, R17, UR9, R2 ;  /* 0x0000000911027c27 */ /* 0x020fca000f8e0002 */
[----:B-1----:R-:W-:Y:S01]  /*b6a0*/  SHF.R.U32.HI R3, RZ, UR5, R2 ;  /* 0x00000005ff037c19 */ /* 0x002fe20008011602 */
[----:B------:R-:W-:-:S03]  /*b6b0*/  UIADD3 UR5, UPT, UPT, UR4, -0x1, URZ ;  /* 0xffffffff04057890 */ /* 0x000fc6000fffe0ff */
[----:B------:R-:W-:Y:S01]  /*b6c0*/  IADD3 R7, PT, PT, -R3, RZ, RZ ;  /* 0x000000ff03077210 */ /* 0x000fe20007ffe1ff */
[----:B------:R-:W-:-:S04]  /*b6d0*/  UISETP.NE.AND UP1, UPT, UR5, URZ, UPT ;  /* 0x000000ff0500728c */ /* 0x000fc8000bf25270 */
[----:B------:R-:W-:-:S04]  /*b6e0*/  IMAD R7, R7, UR8, R17 ;  /* 0x0000000807077c24 */ /* 0x000fc8000f8e0211 */
[----:B---3--:R-:W-:Y:S01]  /*b6f0*/  IMAD R18, R7, UR6, RZ ;  /* 0x0000000607127c24 */ /* 0x008fe2000f8e02ff */
[----:B------:R-:W-:Y:S06]  /*b700*/  BRA.U !UP1, `(.L_x_3338) ;  /* 0x0000001109247547 */ /* 0x000fec000b800000 */
[----:B------:R-:W1:Y:S01]  /*b710*/  LDCU.64 UR6, c[0x0][0x570] ;  /* 0x0000ae00ff0677ac */ /* 0x000e620008000a00 */
[----:B------:R-:W-:Y:S01]  /*b720*/  MOV R2, RZ ;  /* 0x000000ff00027202 */ /* 0x000fe20000000f00 */
[----:B------:R-:W-:Y:S01]  /*b730*/  UISETP.LT.U32.AND UP1, UPT, UR5, 0x18, UPT ;  /* 0x000000180500788c */ /* 0x000fe2000bf21070 */
[----:B------:R-:W3:Y:S03]  /*b740*/  LDCU UR8, c[0x0][0x56c] ;  /* 0x0000ad80ff0877ac */ /* 0x000ee60008000800 */
[----:B------:R-:W-:-:S04]  /*b750*/  USEL UR5, UR5, 0x18, UP1 ;  /* 0x0000001805057887 */ /* 0x000fc80008800000 */
[----:B------:R-:W-:Y:S01]  /*b760*/  UIADD3 UR5, UPT, UPT, UR5, 0x1, URZ ;  /* 0x0000000105057890 */ /* 0x000fe2000fffe0ff */
[----:B-1----:R-:W-:Y:S01]  /*b770*/  IMAD.HI.U32 R6, R3, UR6, R2 ;  /* 0x0000000603067c27 */ /* 0x002fe2000f8e0002 */
[----:B------:R-:W1:Y:S04]  /*b780*/  LDCU UR6, c[0x0][0x694] ;  /* 0x0000d280ff0677ac */ /* 0x000e680008000800 */
[----:B------:R-:W-:Y:S01]  /*b790*/  SHF.R.U32.HI R7, RZ, UR7, R6 ;  /* 0x00000007ff077c19 */ /* 0x000fe20008011606 */
[----:B------:R-:W-:-:S04]  /*b7a0*/  UISETP.NE.AND UP1, UPT, UR5, 0x2, UPT ;  /* 0x000000020500788c */ /* 0x000fc8000bf25270 */
[----:B------:R-:W-:-:S04]  /*b7b0*/  IMAD.MOV R2, RZ, RZ, -R7 ;  /* 0x000000ffff027224 */ /* 0x000fc800078e0a07 */
[----:B---3--:R-:W-:-:S04]  /*b7c0*/  IMAD R3, R2, UR8, R3 ;  /* 0x0000000802037c24 */ /* 0x008fc8000f8e0203 */
[----:B-1----:R-:W-:Y:S01]  /*b7d0*/  IMAD R18, R3, UR6, R18 ;  /* 0x0000000603127c24 */ /* 0x002fe2000f8e0212 */
[----:B------:R-:W-:Y:S06]  /*b7e0*/  BRA.U !UP1, `(.L_x_3338) ;  /* 0x0000000d09ec7547 */ /* 0x000fec000b800000 */
[----:B------:R-:W1:Y:S01]  /*b7f0*/  LDCU.64 UR8, c[0x0][0x578] ;  /* 0x0000af00ff0877ac */ /* 0x000e620008000a00 */
[----:B------:R-:W-:Y:S01]  /*b800*/  MOV R6, RZ ;  /* 0x000000ff00067202 */ /* 0x000fe20000000f00 */
[----:B------:R-:W3:Y:S01]  /*b810*/  LDCU UR7, c[0x0][0x580] ;  /* 0x0000b000ff0777ac */ /* 0x000ee20008000800 */
[----:B------:R-:W4:Y:S01]  /*b820*/  LDCU UR6, c[0x0][0x69c] ;  /* 0x0000d380ff0677ac */ /* 0x000f220008000800 */
[----:B------:R-:W-:Y:S02]  /*b830*/  UISETP.NE.AND UP1, UPT, UR5, 0x3, UPT ;  /* 0x000000030500788c */ /* 0x000fe4000bf25270 */
        /* <DEDUP_REMOVED lines=246> */
.L_x_3338:
[----:B------:R-:W5:Y:S01]  /*c7a0*/  LDCU UR5, c[0x0][0x3a8] ;  /* 0x00007500ff0577ac */ /* 0x000f620008000800 */
[----:B------:R-:W0:Y:S01]  /*c7b0*/  LDCU.64 UR6, c[0x0][0x770] ;  /* 0x0000ee00ff0677ac */ /* 0x000e220008000a00 */
[----:B-----5:R-:W-:Y:S01]  /*c7c0*/  UISETP.NE.AND UP1, UPT, UR5, URZ, UPT ;  /* 0x000000ff0500728c */ /* 0x020fe2000bf25270 */
[----:B0-----:R-:W-:Y:S02]  /*c7d0*/  ISETP.NE.U32.AND P0, PT, RZ, UR6, PT ;  /* 0x00000006ff007c0c */ /* 0x001fe4000bf05070 */
[----:B-1-34-:R-:W-:Y:S02]  /*c7e0*/  IADD3 R2, P1, PT, R18, UR6, RZ ;  /* 0x0000000612027c10 */ /* 0x01afe4000ff3e0ff */
[----:B------:R-:W-:Y:S02]  /*c7f0*/  ISETP.NE.AND.EX P0, PT, RZ, UR7, PT, P0 ;  /* 0x00000007ff007c0c */ /* 0x000fe4000bf05300 */
[----:B------:R-:W-:Y:S02]  /*c800*/  IADD3.X R3, PT, PT, RZ, UR7, RZ, P1, !PT ;  /* 0x00000007ff037c10 */ /* 0x000fe40008ffe4ff */
[----:B------:R-:W-:-:S02]  /*c810*/  SEL R2, R2, RZ, P0 ;  /* 0x000000ff02027207 */ /* 0x000fc40000000000 */
[----:B------:R-:W-:Y:S01]  /*c820*/  SEL R3, R3, RZ, P0 ;  /* 0x000000ff03037207 */ /* 0x000fe20000000000 */
[----:B------:R-:W-:Y:S06]  /*c830*/  BRA.U !UP1, `(.L_x_3339) ;  /* 0x0000002109647547 */ /* 0x000fec000b800000 */
[----:B------:R-:W0:Y:S01]  /*c840*/  S2R R4, SR_CTAID.X ;  /* 0x0000000000047919 */ /* 0x000e220000002500 */
[----:B------:R-:W2:Y:S01]  /*c850*/  LDCU UR5, c[0x0][0x3ac] ;  /* 0x00007580ff0577ac */ /* 0x000ea20008000800 */
[----:B------:R-:W-:Y:S01]  /*c860*/  IMAD.MOV.U32 R16, RZ, RZ, RZ ;  /* 0x000000ffff107224 */ /* 0x000fe200078e00ff */
[----:B------:R-:W1:Y:S01]  /*c870*/  LDCU UR6, c[0x0][0x3b0] ;  /* 0x00007600ff0677ac */ /* 0x000e620008000800 */
[----:B------:R-:W0:Y:S01]  /*c880*/  LDCU UR7, c[0x0][0x398] ;  /* 0x00007300ff0777ac */ /* 0x000e220008000800 */
[----:B--2---:R-:W-:-:S04]  /*c890*/  IMAD R6, R0, UR5, RZ ;  /* 0x0000000500067c24 */ /* 0x004fc8000f8e02ff */
[----:B-1----:R-:W-:-:S04]  /*c8a0*/  IMAD R7, R5, UR6, R6 ;  /* 0x0000000605077c24 */ /* 0x002fc8000f8e0206 */
[----:B0-----:R-:W-:Y:S01]  /*c8b0*/  IMAD R7, R4, UR7, R7 ;  /* 0x0000000704077c24 */ /* 0x001fe2000f8e0207 */
[----:B------:R-:W-:Y:S06]  /*c8c0*/  BRA.U !UP0, `(.L_x_3340) ;  /* 0x0000001108547547 */ /* 0x000fec000b800000 */
[----:B------:R-:W0:Y:S01]  /*c8d0*/  LDCU.64 UR6, c[0x0][0x560] ;  /* 0x0000ac00ff0677ac */ /* 0x000e220008000a00 */
[----:B------:R-:W-:Y:S01]  /*c8e0*/  MOV R6, RZ ;  /* 0x000000ff00067202 */ /* 0x000fe20000000f00 */
        /* <DEDUP_REMOVED lines=275> */
.L_x_3340:
        /* <DEDUP_REMOVED lines=23> */
[----:B------:R0:W-:Y:S05]  /*db90*/  STG.E desc[UR36][R6.64], R19 ;  /* 0x0000001306007986 */ /* 0x0001ea000c101924 */
.L_x_3342:
[----:B------:R-:W-:Y:S05]  /*dba0*/  BSYNC.RECONVERGENT B0 ;  /* 0x0000000000007941 */ /* 0x000fea0003800200 */
.L_x_3341:
        /* <DEDUP_REMOVED lines=35> */
.L_x_3344:
[----:B------:R-:W-:Y:S05]  /*dde0*/  BSYNC.RECONVERGENT B0 ;  /* 0x0000000000007941 */ /* 0x000fea0003800200 */
.L_x_3343:
        /* <DEDUP_REMOVED lines=16> */
[----:B------:R-:W1:Y:S01]  /*def0*/  LDCU UR5, c[0x0][0x384] ;  /* 0x00007080ff0577ac */ /* 0x000e620008000800 */
[----:B0-----:R-:W-:Y:S01]  /*df00*/  UISETP.NE.AND UP0, UPT, UR4, URZ, UPT ;  /* 0x000000ff0400728c */ /* 0x001fe2000bf05270 */
[----:B-1----:R-:W-:-:S08]  /*df10*/  MOV R17, UR5 ;  /* 0x0000000500117c02 */ /* 0x002fd00008000f00 */
        /* <DEDUP_REMOVED lines=13> */
.L_x_3349:
[----:B------:R-:W-:-:S04]  /*dff0*/  IMAD.IADD R9, R11, 0x1, R10 ;  /* 0x000000010b097824 */ /* 0x000fc800078e020a */
[----:B--2---:R-:W-:-:S06]  /*e000*/  IMAD.WIDE.U32 R8, R9, 0x4, R6 ;  /* 0x0000000409087825 */ /* 0x004fcc00078e0006 */
[----:B------:R-:W2:Y:S01]  /*e010*/  LDG.E R8, desc[UR36][R8.64] ;  /* 0x0000002408087981 */ /* 0x000ea2000c1e1900 */
[----:B------:R-:W-:-:S04]  /*e020*/  IADD3 R10, PT, PT, R13, R10, RZ ;  /* 0x0000000a0d0a7210 */ /* 0x000fc80007ffe0ff */
[----:B------:R-:W-:Y:S01]  /*e030*/  ISETP.GE.U32.AND P1, PT, R10, UR6, PT ;  /* 0x000000060a007c0c */ /* 0x000fe2000bf26070 */
[----:B--2---:R-:W-:-:S12]  /*e040*/  FADD.FTZ R17, R8, R17 ;  /* 0x0000001108117221 */ /* 0x004fd80000010000 */
[----:B------:R-:W-:Y:S05]  /*e050*/  @!P1 BRA `(.L_x_3349) ;  /* 0xfffffffc00e49947 */ /* 0x000fea000383ffff */
[----:B------:R-:W-:Y:S05]  /*e060*/  BSYNC.RECONVERGENT B1 ;  /* 0x0000000000017941 */ /* 0x000fea0003800200 */
.L_x_3348:
[----:B------:R-:W-:Y:S05]  /*e070*/  BRA `(.L_x_3347) ;  /* 0x0000000000447947 */ /* 0x000fea0003800000 */
.L_x_3346:
        /* <DEDUP_REMOVED lines=9> */
.L_x_3350:
[----:B------:R-:W-:-:S04]  /*e110*/  IMAD.IADD R9, R4, 0x1, R11 ;  /* 0x0000000104097824 */ /* 0x000fc800078e020b */
[----:B-1----:R-:W-:-:S04]  /*e120*/  IMAD R9, R9, R10, R0 ;  /* 0x0000000a09097224 */ /* 0x002fc800078e0200 */
[----:B--2---:R-:W-:-:S06]  /*e130*/  IMAD.WIDE.U32 R8, R9, 0x4, R6 ;  /* 0x0000000409087825 */ /* 0x004fcc00078e0006 */
[----:B------:R-:W2:Y:S01]  /*e140*/  LDG.E R8, desc[UR36][R8.64] ;  /* 0x0000002408087981 */ /* 0x000ea2000c1e1900 */
[----:B---3--:R-:W-:-:S04]  /*e150*/  IADD3 R11, PT, PT, R12, R11, RZ ;  /* 0x0000000b0c0b7210 */ /* 0x008fc80007ffe0ff */
[----:B------:R-:W-:Y:S01]  /*e160*/  ISETP.GE.U32.AND P1, PT, R11, UR5, PT ;  /* 0x000000050b007c0c */ /* 0x000fe2000bf26070 */
[----:B--2---:R-:W-:-:S12]  /*e170*/  FADD.FTZ R17, R8, R17 ;  /* 0x0000001108117221 */ /* 0x004fd80000010000 */
[----:B------:R-:W-:Y:S05]  /*e180*/  @!P1 BRA `(.L_x_3350) ;  /* 0xfffffffc00e09947 */ /* 0x000fea000383ffff */
.L_x_3347:
[----:B------:R-:W-:Y:S05]  /*e190*/  BSYNC.RECONVERGENT B0 ;  /* 0x0000000000007941 */ /* 0x000fea0003800200 */
.L_x_3345:
        /* <DEDUP_REMOVED lines=8> */
[----:B------:R0:W-:Y:S01]  /*e220*/  STS [R4], R17 ;  /* 0x0000001104007388 */ /* 0x0001e20000000800 */
[----:B--2---:R-:W-:-:S04]  /*e230*/  UISETP.NE.AND UP0, UPT, UR4, URZ, UPT ;  /* 0x000000ff0400728c */ /* 0x004fc8000bf05270 */
[----:B------:R-:W-:Y:S07]  /*e240*/  BRA.U !UP1, `(.L_x_3351) ;  /* 0x0000000109387547 */ /* 0x000fee000b800000 */
[----:B------:R-:W-:-:S05]  /*e250*/  UMOV UR4, UR6 ;  /* 0x0000000600047c82 */ /* 0x000fca0008000000 */
.L_x_3352:
        /* <DEDUP_REMOVED lines=9> */
[----:B------:R-:W0:Y:S02]  /*e2f0*/  @!P1 LDS R6, [R6] ;  /* 0x0000000006069984 */ /* 0x000e240000000800 */
[----:B01----:R-:W-:-:S05]  /*e300*/  @!P1 FADD.FTZ R17, R17, R6 ;  /* 0x0000000611119221 */ /* 0x003fca0000010000 */
[----:B------:R1:W-:Y:S01]  /*e310*/  @!P1 STS [R4], R17 ;  /* 0x0000001104009388 */ /* 0x0003e20000000800 */
[----:B------:R-:W-:Y:S05]  /*e320*/  BRA.U UP1, `(.L_x_3352) ;  /* 0xfffffffd01cc7547 */ /* 0x000fea000b83ffff */
.L_x_3351:
[----:B------:R-:W-:Y:S05]  /*e330*/  BRA.U !UP0, `(.L_x_3353) ;  /* 0x0000000108747547 */ /* 0x000fea000b800000 */
[----:B------:R-:W-:Y:S02]  /*e340*/  UISETP.GE.U32.AND UP0, UPT, UR5, 0x21, UPT ;  /* 0x000000210500788c */ /* 0x000fe4000bf06070 */
[----:B------:R-:W-:-:S07]  /*e350*/  UMOV UR4, UR5 ;  /* 0x0000000500047c82 */ /* 0x000fce0008000000 */
[----:B------:R-:W-:Y:S05]  /*e360*/  BRA.U !UP0, `(.L_x_3354) ;  /* 0x0000000108447547 */ /* 0x000fea000b800000 */
[----:B------:R2:W-:Y:S01]  /*e370*/  STS [R4], R17 ;  /* 0x0000001104007388 */ /* 0x0005e20000000800 */
[----:B------:R-:W-:Y:S01]  /*e380*/  UISETP.GE.U32.AND UP0, UPT, UR5, 0x40, UPT ;  /* 0x000000400500788c */ /* 0x000fe2000bf06070 */
[----:B------:R-:W-:-:S08]  /*e390*/  UMOV UR4, 0x20 ;  /* 0x0000002000047882 */ /* 0x000fd00000000000 */
[----:B--2---:R-:W-:Y:S05]  /*e3a0*/  BRA.U !UP0, `(.L_x_3354) ;  /* 0x0000000108347547 */ /* 0x004fea000b800000 */
[----:B------:R-:W-:-:S07]  /*e3b0*/  IMAD.U32 R5, RZ, RZ, UR5 ;  /* 0x00000005ff057e24 */ /* 0x000fce000f8e00ff */
.L_x_3355:
[----:B------:R-:W-:Y:S01]  /*e3c0*/  SHF.R.U32.HI R7, RZ, 0x1, R5 ;  /* 0x00000001ff077819 */ /* 0x000fe20000011605 */
[----:B------:R-:W-:Y:S03]  /*e3d0*/  BAR.SYNC.DEFER_BLOCKING 0x0 ;  /* 0x0000000000007b1d */ /* 0x000fe60000010000 */
[----:B------:R-:W-:-:S04]  /*e3e0*/  IADD3 R6, PT, PT, R7, R0, RZ ;  /* 0x0000000007067210 */ /* 0x000fc80007ffe0ff */
[----:B------:R-:W-:-:S04]  /*e3f0*/  ISETP.GE.U32.AND P1, PT, R6, UR5, PT ;  /* 0x0000000506007c0c */ /* 0x000fc8000bf26070 */
[----:B------:R-:W-:-:S13]  /*e400*/  ISETP.GE.U32.OR P1, PT, R0, R7, P1 ;  /* 0x000000070000720c */ /* 0x000fda0000f26470 */
[----:B------:R-:W-:-:S06]  /*e410*/  @!P1 LEA R6, R7, R4, 0x2 ;  /* 0x0000000407069211 */ /* 0x000fcc00078e10ff */
[----:B------:R-:W0:Y:S02]  /*e420*/  @!P1 LDS R6, [R6] ;  /* 0x0000000006069984 */ /* 0x000e240000000800 */
[----:B01----:R-:W-:-:S05]  /*e430*/  @!P1 FADD.FTZ R17, R17, R6 ;  /* 0x0000000611119221 */ /* 0x003fca0000010000 */
[----:B------:R2:W-:Y:S01]  /*e440*/  @!P1 STS [R4], R17 ;  /* 0x0000001104009388 */ /* 0x0005e20000000800 */
[----:B------:R-:W-:Y:S01]  /*e450*/  ISETP.GT.U32.AND P1, PT, R5, 0x7f, PT ;  /* 0x0000007f0500780c */ /* 0x000fe20003f24070 */
[----:B------:R-:W-:-:S12]  /*e460*/  IMAD.MOV.U32 R5, RZ, RZ, R7 ;  /* 0x000000ffff057224 */ /* 0x000fd800078e0007 */
[----:B--2---:R-:W-:Y:S05]  /*e470*/  @P1 BRA `(.L_x_3355) ;  /* 0xfffffffc00d01947 */ /* 0x004fea000383ffff */
.L_x_3354:
[----:B------:R-:W-:Y:S01]  /*e480*/  BAR.SYNC.DEFER_BLOCKING 0x0 ;  /* 0x0000000000007b1d */ /* 0x000fe20000010000 */
[----:B------:R-:W-:-:S09]  /*e490*/  UISETP.GE.U32.AND UP0, UPT, UR4, 0x2, UPT ;  /* 0x000000020400788c */ /* 0x000fd2000bf06070 */
[----:B------:R-:W-:Y:S05]  /*e4a0*/  BRA.U !UP0, `(.L_x_3353) ;  /* 0x0000000108187547 */ /* 0x000fea000b800000 */
[----:B------:R-:W-:-:S07]  /*e4b0*/  HFMA2 R0, -RZ, RZ, 0, 5.9604644775390625e-08 ;  /* 0x00000001ff007431 */ /* 0x000fce00000001ff */
.L_x_3356:
[----:B01----:R0:W1:Y:S02]  /*e4c0*/  SHFL.DOWN PT, R4, R17, R0, 0x1f ;  /* 0x08001f0011047589 */ /* 0x00306400000e0000 */
[----:B0-----:R-:W-:-:S04]  /*e4d0*/  SHF.L.U32 R0, R0, 0x1, RZ ;  /* 0x0000000100007819 */ /* 0x001fc800000006ff */
[----:B------:R-:W-:Y:S01]  /*e4e0*/  ISETP.GE.AND P1, PT, R0, UR4, PT ;  /* 0x0000000400007c0c */ /* 0x000fe2000bf26270 */
[----:B-1----:R-:W-:-:S12]  /*e4f0*/  FADD.FTZ R17, R4, R17 ;  /* 0x0000001104117221 */ /* 0x002fd80000010000 */
[----:B------:R-:W-:Y:S05]  /*e500*/  @!P1 BRA `(.L_x_3356) ;  /* 0xfffffffc00ec9947 */ /* 0x000fea000383ffff */
.L_x_3353:
[----:B------:R-:W-:Y:S05]  /*e510*/  @!P0 EXIT ;  /* 0x000000000000894d */ /* 0x000fea0003800000 */
[----:B------:R-:W2:Y:S02]  /*e520*/  LDCU.64 UR4, c[0x0][0x770] ;  /* 0x0000ee00ff0477ac */ /* 0x000ea40008000a00 */
[----:B--2---:R-:W-:-:S04]  /*e530*/  UISETP.NE.U32.AND UP0, UPT, UR4, URZ, UPT ;  /* 0x000000ff0400728c */ /* 0x004fc8000bf05070 */
[----:B------:R-:W-:-:S09]  /*e540*/  UISETP.NE.AND.EX UP0, UPT, UR5, URZ, UPT, UP0 ;  /* 0x000000ff0500728c */ /* 0x000fd2000bf05300 */
[----:B------:R-:W-:Y:S05]  /*e550*/  BRA.U UP0, `(.L_x_3357) ;  /* 0x0000000100947547 */ /* 0x000fea000b800000 */
[----:B------:R-:W2:Y:S01]  /*e560*/  LDCU.U8 UR6, c[0x0][0x790] ;  /* 0x0000f200ff0677ac */ /* 0x000ea20008000000 */
[----:B------:R-:W3:Y:S01]  /*e570*/  LDCU.64 UR4, c[0x0][0x760] ;  /* 0x0000ec00ff0477ac */ /* 0x000ee20008000a00 */
[----:B------:R-:W4:Y:S01]  /*e580*/  LDCU.U8 UR7, c[0x0][0x791] ;  /* 0x0000f220ff0777ac */ /* 0x000f220008000000 */
[----:B--2---:R-:W-:Y:S01]  /*e590*/  UISETP.NE.AND UP0, UPT, UR6, URZ, UPT ;  /* 0x000000ff0600728c */ /* 0x004fe2000bf05270 */
[----:B---3--:R-:W-:Y:S01]  /*e5a0*/  IADD3 R2, P0, PT, R16, UR4, RZ ;  /* 0x0000000410027c10 */ /* 0x008fe2000ff1e0ff */
[----:B----4-:R-:W-:-:S04]  /*e5b0*/  UISETP.NE.AND UP1, UPT, UR7, URZ, UPT ;  /* 0x000000ff0700728c */ /* 0x010fc8000bf25270 */
[----:B------:R-:W-:-:S03]  /*e5c0*/  IMAD.X R3, RZ, RZ, UR5, P0 ;  /* 0x00000005ff037e24 */ /* 0x000fc600080e06ff */
[----:B------:R-:W-:Y:S05]  /*e5d0*/  BRA.U !UP0, `(.L_x_3358) ;  /* 0x0000000108087547 */ /* 0x000fea000b800000 */
[----:B------:R-:W0:Y:S02]  /*e5e0*/  LDG.E R0, desc[UR36][R2.64] ;  /* 0x0000002402007981 */ /* 0x000e24000c1e1900 */
[----:B01----:R-:W-:-:S07]  /*e5f0*/  FADD.FTZ R17, R17, R0 ;  /* 0x0000000011117221 */ /* 0x003fce0000010000 */
.L_x_3358:
[----:B------:R-:W-:Y:S05]  /*e600*/  BRA.U !UP1, `(.L_x_3359) ;  /* 0x0000000109607547 */ /* 0x000fea000b800000 */
[----:B------:R-:W2:Y:S02]  /*e610*/  LDCU UR4, c[0x0][0x794] ;  /* 0x0000f280ff0477ac */ /* 0x000ea40008000800 */
[----:B--2---:R-:W-:-:S09]  /*e620*/  UISETP.NE.AND UP0, UPT, UR4, 0x1, UPT ;  /* 0x000000010400788c */ /* 0x004fd2000bf05270 */
[----:B------:R-:W-:Y:S05]  /*e630*/  BRA.U !UP0, `(.L_x_3360) ;  /* 0x0000000108407547 */ /* 0x000fea000b800000 */
[----:B------:R-:W-:Y:S01]  /*e640*/  MOV R2, 0x0 ;  /* 0x0000000000027802 */ /* 0x000fe20000000f00 */
[----:B------:R-:W0:Y:S01]  /*e650*/  LDCU.64 UR4, c[0x4][0x7c8] ;  /* 0x0100f900ff0477ac */ /* 0x000e220008000a00 */
[----:B------:R-:W-:Y:S01]  /*e660*/  HFMA2 R8, -RZ, RZ, 0, 4.4763088226318359375e-05 ;  /* 0x000002efff087431 */ /* 0x000fe200000001ff */
[----:B------:R-:W-:Y:S01]  /*e670*/  MOV R12, 0x1 ;  /* 0x00000001000c7802 */ /* 0x000fe20000000f00 */
[----:B------:R-:W-:Y:S01]  /*e680*/  IMAD.MOV.U32 R13, RZ, RZ, RZ ;  /* 0x000000ffff0d7224 */ /* 0x000fe200078e00ff */
[----:B------:R-:W2:Y:S01]  /*e690*/  LDCU.64 UR6, c[0x4][0x7b8] ;  /* 0x0100f700ff0677ac */ /* 0x000ea20008000a00 */
[----:B------:R-:W3:Y:S01]  /*e6a0*/  LDC.64 R2, c[0x4][R2] ;  /* 0x0100000002027b82 */ /* 0x000ee20000000a00 */
[----:B------:R-:W4:Y:S01]  /*e6b0*/  LDCU.64 UR8, c[0x4][0x478] ;  /* 0x01008f00ff0877ac */ /* 0x000f220008000a00 */
[----:B01----:R-:W-:Y:S02]  /*e6c0*/  MOV R4, UR4 ;  /* 0x0000000400047c02 */ /* 0x003fe40008000f00 */
[----:B------:R-:W-:Y:S01]  /*e6d0*/  MOV R5, UR5 ;  /* 0x0000000500057c02 */ /* 0x000fe20008000f00 */
[----:B--2---:R-:W-:Y:S01]  /*e6e0*/  IMAD.U32 R6, RZ, RZ, UR6 ;  /* 0x00000006ff067e24 */ /* 0x004fe2000f8e00ff */
[----:B------:R-:W-:-:S02]  /*e6f0*/  MOV R7, UR7 ;  /* 0x0000000700077c02 */ /* 0x000fc40008000f00 */
[----:B----4-:R-:W-:Y:S01]  /*e700*/  MOV R10, UR8 ;  /* 0x00000008000a7c02 */ /* 0x010fe20008000f00 */
[----:B------:R-:W-:-:S07]  /*e710*/  IMAD.U32 R11, RZ, RZ, UR9 ;  /* 0x00000009ff0b7e24 */ /* 0x000fce000f8e00ff */
[----:B------:R-:W-:-:S07]  /*e720*/  LEPC R20, `(.L_x_3360) ;  /* 0x000000001014794e */ /* 0x000fce0000000000 */
[----:B---3--:R-:W-:Y:S05]  /*e730*/  CALL.ABS.NOINC R2 ;  /* 0x0000000002007343 */ /* 0x008fea0003c00000 */
.L_x_3360:
[----:B------:R-:W2:Y:S02]  /*e740*/  LDCU.64 UR4, c[0x0][0x760] ;  /* 0x0000ec00ff0477ac */ /* 0x000ea40008000a00 */
[----:B--2---:R-:W-:-:S04]  /*e750*/  IADD3 R2, P0, PT, R16, UR4, RZ ;  /* 0x0000000410027c10 */ /* 0x004fc8000ff1e0ff */
[----:B------:R-:W-:-:S05]  /*e760*/  IADD3.X R3, PT, PT, RZ, UR5, RZ, P0, !PT ;  /* 0x00000005ff037c10 */ /* 0x000fca00087fe4ff */
[----:B------:R-:W-:Y:S01]  /*e770*/  STG.E desc[UR36][R2.64], R17 ;  /* 0x0000001102007986 */ /* 0x000fe2000c101924 */
[----:B------:R-:W-:Y:S05]  /*e780*/  EXIT ;  /* 0x000000000000794d */ /* 0x000fea0003800000 */
.L_x_3359:
[----:B------:R-:W-:Y:S01]  /*e790*/  STG.E desc[UR36][R2.64], R17 ;  /* 0x0000001102007986 */ /* 0x000fe2000c101924 */
[----:B------:R-:W-:Y:S05]  /*e7a0*/  EXIT ;  /* 0x000000000000794d */ /* 0x000fea0003800000 */
.L_x_3357:
[----:B------:R-:W2:Y:S01]  /*e7b0*/  LDCU.U8 UR4, c[0x0][0x790] ;  /* 0x0000f200ff0477ac */ /* 0x000ea20008000000 */
[----:B------:R-:W3:Y:S01]  /*e7c0*/  LDCU.U8 UR5, c[0x0][0x791] ;  /* 0x0000f220ff0577ac */ /* 0x000ee20008000000 */
[----:B--2---:R-:W-:Y:S02]  /*e7d0*/  UISETP.NE.AND UP0, UPT, UR4, URZ, UPT ;  /* 0x000000ff0400728c */ /* 0x004fe4000bf05270 */
[----:B---3--:R-:W-:-:S07]  /*e7e0*/  UISETP.NE.AND UP1, UPT, UR5, URZ, UPT ;  /* 0x000000ff0500728c */ /* 0x008fce000bf25270 */
[----:B------:R-:W-:Y:S05]  /*e7f0*/  BRA.U !UP0, `(.L_x_3361) ;  /* 0x0000000108087547 */ /* 0x000fea000b800000 */
[----:B------:R-:W0:Y:S02]  /*e800*/  LDG.E R0, desc[UR36][R2.64] ;  /* 0x0000002402007981 */ /* 0x000e24000c1e1900 */
[----:B01----:R-:W-:-:S07]  /*e810*/  FADD.FTZ R17, R17, R0 ;  /* 0x0000000011117221 */ /* 0x003fce0000010000 */
.L_x_3361:
[----:B------:R-:W-:Y:S05]  /*e820*/  BRA.U !UP1, `(.L_x_3362) ;  /* 0x0000000109607547 */ /* 0x000fea000b800000 */
[----:B------:R-:W2:Y:S02]  /*e830*/  LDCU UR4, c[0x0][0x794] ;  /* 0x0000f280ff0477ac */ /* 0x000ea40008000800 */
[----:B--2---:R-:W-:-:S09]  /*e840*/  UISETP.NE.AND UP0, UPT, UR4, 0x1, UPT ;  /* 0x000000010400788c */ /* 0x004fd2000bf05270 */
[----:B------:R-:W-:Y:S05]  /*e850*/  BRA.U !UP0, `(.L_x_3363) ;  /* 0x0000000108407547 */ /* 0x000fea000b800000 */
[----:B------:R-:W-:Y:S01]  /*e860*/  MOV R2, 0x0 ;  /* 0x0000000000027802 */ /* 0x000fe20000000f00 */
[----:B------:R-:W0:Y:S01]  /*e870*/  LDCU.64 UR4, c[0x4][0x7c8] ;  /* 0x0100f900ff0477ac */ /* 0x000e220008000a00 */
[----:B------:R-:W-:Y:S02]  /*e880*/  HFMA2 R8, -RZ, RZ, 0, 4.4763088226318359375e-05 ;  /* 0x000002efff087431 */ /* 0x000fe400000001ff */
[----:B------:R-:W-:Y:S01]  /*e890*/  IMAD.MOV.U32 R12, RZ, RZ, 0x1 ;  /* 0x00000001ff0c7424 */ /* 0x000fe200078e00ff */
[----:B------:R-:W-:Y:S01]  /*e8a0*/  MOV R13, RZ ;  /* 0x000000ff000d7202 */ /* 0x000fe20000000f00 */
[----:B------:R-:W2:Y:S01]  /*e8b0*/  LDCU.64 UR6, c[0x4][0x7b8] ;  /* 0x0100f700ff0677ac */ /* 0x000ea20008000a00 */
[----:B------:R-:W3:Y:S01]  /*e8c0*/  LDC.64 R2, c[0x4][R2] ;  /* 0x0100000002027b82 */ /* 0x000ee20000000a00 */
[----:B------:R-:W4:Y:S01]  /*e8d0*/  LDCU.64 UR8, c[0x4][0x478] ;  /* 0x01008f00ff0877ac */ /* 0x000f220008000a00 */
[----:B01----:R-:W-:Y:S01]  /*e8e0*/  MOV R4, UR4 ;  /* 0x0000000400047c02 */ /* 0x003fe20008000f00 */
[----:B------:R-:W-:Y:S01]  /*e8f0*/  IMAD.U32 R5, RZ, RZ, UR5 ;  /* 0x00000005ff057e24 */ /* 0x000fe2000f8e00ff */
[----:B--2---:R-:W-:-:S02]  /*e900*/  MOV R6, UR6 ;  /* 0x0000000600067c02 */ /* 0x004fc40008000f00 */
[----:B------:R-:W-:Y:S01]  /*e910*/  MOV R7, UR7 ;  /* 0x0000000700077c02 */ /* 0x000fe20008000f00 */
[----:B----4-:R-:W-:Y:S01]  /*e920*/  IMAD.U32 R10, RZ, RZ, UR8 ;  /* 0x00000008ff0a7e24 */ /* 0x010fe2000f8e00ff */
[----:B------:R-:W-:-:S07]  /*e930*/  MOV R11, UR9 ;  /* 0x00000009000b7c02 */ /* 0x000fce0008000f00 */
[----:B------:R-:W-:-:S07]  /*e940*/  LEPC R20, `(.L_x_3363) ;  /* 0x000000001014794e */ /* 0x000fce0000000000 */
[----:B---3--:R-:W-:Y:S05]  /*e950*/  CALL.ABS.NOINC R2 ;  /* 0x0000000002007343 */ /* 0x008fea0003c00000 */
.L_x_3363:
[----:B------:R-:W2:Y:S02]  /*e960*/  LDCU.64 UR4, c[0x0][0x760] ;  /* 0x0000ec00ff0477ac */ /* 0x000ea40008000a00 */
[----:B--2---:R-:W-:-:S04]  /*e970*/  IADD3 R2, P0, PT, R16, UR4, RZ ;  /* 0x0000000410027c10 */ /* 0x004fc8000ff1e0ff */
[----:B------:R-:W-:-:S05]  /*e980*/  IADD3.X R3, PT, PT, RZ, UR5, RZ, P0, !PT ;  /* 0x00000005ff037c10 */ /* 0x000fca00087fe4ff */
[----:B------:R-:W-:Y:S01]  /*e990*/  STG.E desc[UR36][R2.64], R17 ;  /* 0x0000001102007986 */ /* 0x000fe2000c101924 */
[----:B------:R-:W-:Y:S05]  /*e9a0*/  EXIT ;  /* 0x000000000000794d */ /* 0x000fea0003800000 */
.L_x_3362:
[----:B------:R-:W-:Y:S01]  /*e9b0*/  STG.E desc[UR36][R2.64], R17 ;  /* 0x0000001102007986 */ /* 0x000fe2000c101924 */
[----:B------:R-:W-:Y:S05]  /*e9c0*/  EXIT ;  /* 0x000000000000794d */ /* 0x000fea0003800000 */
.L_x_3339:
[----:B------:R-:W0:Y:S02]  /*e9d0*/  LDCU UR4, c[0x0][0x390] ;  /* 0x00007200ff0477ac */ /* 0x000e240008000800 */
[----:B0-----:R-:W-:-:S13]  /*e9e0*/  ISETP.GE.AND P0, PT, R17, UR4, PT ;  /* 0x0000000411007c0c */ /* 0x001fda000bf06270 */
[----:B------:R-:W-:Y:S05]  /*e9f0*/  @P0 EXIT ;  /* 0x000000000000094d */ /* 0x000fea0003800000 */
[----:B------:R-:W0:Y:S01]  /*ea00*/  LDCU UR4, c[0x0][0x3a0] ;  /* 0x00007400ff0477ac */ /* 0x000e220008000800 */
[----:B--2---:R-:W-:Y:S02]  /*ea10*/  ISETP.NE.AND P1, PT, R0, RZ, PT ;  /* 0x000000ff0000720c */ /* 0x004fe40003f25270 */
[----:B0-----:R-:W-:-:S13]  /*ea20*/  ISETP.NE.AND P0, PT, RZ, UR4, PT ;  /* 0x00000004ff007c0c */ /* 0x001fda000bf05270 */
[----:B------:R-:W-:Y:S05]  /*ea30*/  @P0 EXIT P1 ;  /* 0x000000000000094d */ /* 0x000fea0000800000 */
[----:B------:R-:W0:Y:S01]  /*ea40*/  LDCU UR4, c[0x0][0x3a4] ;  /* 0x00007480ff0477ac */ /* 0x000e220008000800 */
[----:B------:R-:W-:Y:S02]  /*ea50*/  ISETP.NE.AND P1, PT, R5, RZ, PT ;  /* 0x000000ff0500720c */ /* 0x000fe40003f25270 */
        /* <DEDUP_REMOVED lines=13> */
[----:B------:R-:W2:Y:S02]  /*eb30*/  LDG.E R0, desc[UR36][R2.64] ;  /* 0x0000002402007981 */ /* 0x000ea4000c1e1900 */
[----:B--2---:R-:W-:-:S07]  /*eb40*/  FADD.FTZ R19, R19, R0 ;  /* 0x0000000013137221 */ /* 0x004fce0000010000 */
.L_x_3365:
        /* <DEDUP_REMOVED lines=20> */
.L_x_3367:
[----:B------:R-:W0:Y:S02]  /*ec90*/  LDCU.64 UR4, c[0x0][0x760] ;  /* 0x0000ec00ff0477ac */ /* 0x000e240008000a00 */
[----:B0-----:R-:W-:-:S04]  /*eca0*/  IADD3 R2, P0, PT, R18, UR4, RZ ;  /* 0x0000000412027c10 */ /* 0x001fc8000ff1e0ff */
[----:B------:R-:W-:-:S05]  /*ecb0*/  IADD3.X R3, PT, PT, RZ, UR5, RZ, P0, !PT ;  /* 0x00000005ff037c10 */ /* 0x000fca00087fe4ff */
[----:B------:R-:W-:Y:S01]  /*ecc0*/  STG.E desc[UR36][R2.64], R19 ;  /* 0x0000001302007986 */ /* 0x000fe2000c101924 */
[----:B------:R-:W-:Y:S05]  /*ecd0*/  EXIT ;  /* 0x000000000000794d */ /* 0x000fea0003800000 */
.L_x_3366:
[----:B------:R-:W-:Y:S01]  /*ece0*/  STG.E desc[UR36][R2.64], R19 ;  /* 0x0000001302007986 */ /* 0x000fe2000c101924 */
[----:B------:R-:W-:Y:S05]  /*ecf0*/  EXIT ;  /* 0x000000000000794d */ /* 0x000fea0003800000 */
.L_x_3364:
[----:B------:R-:W0:Y:S01]  /*ed00*/  LDCU.U8 UR4, c[0x0][0x790] ;  /* 0x0000f200ff0477ac */ /* 0x000e220008000000 */
[----:B------:R-:W1:Y:S01]  /*ed10*/  LDCU.U8 UR5, c[0x0][0x791] ;  /* 0x0000f220ff0577ac */ /* 0x000e620008000000 */
[----:B0-----:R-:W-:Y:S02]  /*ed20*/  UISETP.NE.AND UP0, UPT, UR4, URZ, UPT ;  /* 0x000000ff0400728c */ /* 0x001fe4000bf05270 */
[----:B-1----:R-:W-:-:S07]  /*ed30*/  UISETP.NE.AND UP1, UPT, UR5, URZ, UPT ;  /* 0x000000ff0500728c */ /* 0x002fce000bf25270 */
[----:B------:R-:W-:Y:S05]  /*ed40*/  BRA.U !UP0, `(.L_x_3368) ;  /* 0x0000000108087547 */ /* 0x000fea000b800000 */
[----:B------:R-:W2:Y:S02]  /*ed50*/  LDG.E R0, desc[UR36][R2.64] ;  /* 0x0000002402007981 */ /* 0x000ea4000c1e1900 */
[----:B--2---:R-:W-:-:S07]  /*ed60*/  FADD.FTZ R19, R19, R0 ;  /* 0x0000000013137221 */ /* 0x004fce0000010000 */
.L_x_3368:
        /* <DEDUP_REMOVED lines=20> */
.L_x_3370:
[----:B------:R-:W0:Y:S02]  /*eeb0*/  LDCU.64 UR4, c[0x0][0x760] ;  /* 0x0000ec00ff0477ac */ /* 0x000e240008000a00 */
[----:B0-----:R-:W-:-:S04]  /*eec0*/  IADD3 R2, P0, PT, R18, UR4, RZ ;  /* 0x0000000412027c10 */ /* 0x001fc8000ff1e0ff */
[----:B------:R-:W-:-:S05]  /*eed0*/  IADD3.X R3, PT, PT, RZ, UR5, RZ, P0, !PT ;  /* 0x00000005ff037c10 */ /* 0x000fca00087fe4ff */
[----:B------:R-:W-:Y:S01]  /*eee0*/  STG.E desc[UR36][R2.64], R19 ;  /* 0x0000001302007986 */ /* 0x000fe2000c101924 */
[----:B------:R-:W-:Y:S05]  /*eef0*/  EXIT ;  /* 0x000000000000794d */ /* 0x000fea0003800000 */
.L_x_3369:
[----:B------:R-:W-:Y:S01]  /*ef00*/  STG.E desc[UR36][R2.64], R19 ;  /* 0x0000001302007986 */ /* 0x000fe2000c101924 */
[----:B------:R-:W-:Y:S05]  /*ef10*/  EXIT ;  /* 0x000000000000794d */ /* 0x000fea0003800000 */
.L_x_3371:
        /* <DEDUP_REMOVED lines=14> */
.L_x_9984:


//--------------------- .text._ZN2at6native13reduce_kernelILi256ELi2ENS0_8ReduceOpIN3c108BFloat16ENS0_9NanSumOpsIffEEjfLi4ELi4EEEEEvT1_ --------------------------
	.section	.text._ZN2at6native13reduce_kernelILi256ELi2ENS0_8ReduceOpIN3c108BFloat16ENS0_9NanSumOpsIffEEjfLi4ELi4EEEEEvT1_,"ax",@progbits
	.align	128
        .global         _ZN2at6native13reduce_kernelILi256ELi2ENS0_8ReduceOpIN3c108BFloat16ENS0_9NanSumOpsIffEEjfLi4ELi4EEEEEvT1_
        .type           _ZN2at6native13reduce_kernelILi256ELi2ENS0_8ReduceOpIN3c108BFloat16ENS0_9NanSumOpsIffEEjfLi4ELi4EEEEEvT1_,@function
        .size           _ZN2at6native13reduce_kernelILi256ELi2ENS0_8ReduceOpIN3c108BFloat16ENS0_9NanSumOpsIffEEjfLi4ELi4EEEEEvT1_,(.L_x_9985 - _ZN2at6native13reduce_kernelILi256ELi2ENS0_8ReduceOpIN3c108BFloat16ENS0_9NanSumOpsIffEEjfLi4ELi4EEEEEvT1_)
        .other          _ZN2at6native13reduce_kernelILi256ELi2ENS0_8ReduceOpIN3c108BFloat16ENS0_9NanSumOpsIffEEjfLi4ELi4EEEEEvT1_,@"STO_CUDA_ENTRY STV_DEFAULT"
_ZN2at6native13reduce_kernelILi256ELi2ENS0_8ReduceOpIN3c108BFloat16ENS0_9NanSumOpsIffEEjfLi4ELi4EEEEEvT1_:
.text._ZN2at6native13reduce_kernelILi256ELi2ENS0_8ReduceOpIN3c108BFloat16ENS0_9NanSumOpsIffEEjfLi4ELi4EEEEEvT1_:
[----:B------:R-:W0:Y:S01]  /*0000*/  LDC R1, c[0x0][0x37c] ;  /* 0x0000df00ff017b82 */ /* 0x000e220000000800 */
[----:B------:R-:W1:Y:S01]  /*0010*/  S2R R23, SR_TID.X ;  /* 0x0000000000177919 */ /* 0x000e620000002100 */
[----:B------:R-:W1:Y:S01]  /*0020*/  LDCU.128 UR8, c[0x0][0x3a0] ;  /* 0x00007400ff0877ac */ /* 0x000e620008000c00 */
[----:B------:R-:W-:Y:S01]  /*0030*/  HFMA2 R25, -RZ, RZ, 0, 0 ;  /* 0x00000000ff197431 */ /* 0x000fe200000001ff */
[----:B------:R-:W2:Y:S01]  /*0040*/  S2R R22, SR_TID.Y ;  /* 0x0000000000167919 */ /* 0x000ea20000002200 */
[----:B------:R-:W3:Y:S01]  /*0050*/  LDCU UR4, c[0x0][0x55c] ;  /* 0x0000ab80ff0477ac */ /* 0x000ee20008000800 */
[----:B------:R-:W4:Y:S01]  /*0060*/  S2R R2, SR_CTAID.X ;  /* 0x0000000000027919 */ /* 0x000f220000002500 */
[----:B------:R-:W2:Y:S01]  /*0070*/  LDCU UR5, c[0x0][0x3b0] ;  /* 0x00007600ff0577ac */ /* 0x000ea20008000800 */
[----:B------:R-:W5:Y:S01]  /*0080*/  S2R R24, SR_CTAID.Y ;  /* 0x0000000000187919 */ /* 0x000f620000002600 */
[----:B------:R-:W4:Y:S01]  /*0090*/  LDCU UR6, c[0x0][0x398] ;  /* 0x00007300ff0677ac */ /* 0x000f220008000800 */
[----:B---3--:R-:W-:Y:S01]  /*00a0*/  UISETP.NE.AND UP0, UPT, UR4, URZ, UPT ;  /* 0x000000ff0400728c */ /* 0x008fe2000bf05270 */
[----:B-1----:R-:W-:-:S02]  /*00b0*/  IMAD R3, R23, UR11, RZ ;  /* 0x0000000b17037c24 */ /* 0x002fc4000f8e02ff */
[----:B------:R-:W-:Y:S02]  /*00c0*/  IMAD R5, R23, UR8, RZ ;  /* 0x0000000817057c24 */ /* 0x000fe4000f8e02ff */
[C---:B--2---:R-:W-:Y:S02]  /*00d0*/  IMAD R3, R22.reuse, UR5, R3 ;  /* 0x0000000516037c24 */ /* 0x044fe4000f8e0203 */
[----:B------:R-:W-:Y:S02]  /*00e0*/  IMAD R5, R22, UR9, R5 ;  /* 0x0000000916057c24 */ /* 0x000fe4000f8e0205 */
[----:B----4-:R-:W-:Y:S02]  /*00f0*/  IMAD R3, R2, UR6, R3 ;  /* 0x0000000602037c24 */ /* 0x010fe4000f8e0203 */
[----:B-----5:R-:W-:Y:S02]  /*0100*/  IMAD R4, R24, UR10, R5 ;  /* 0x0000000a18047c24 */ /* 0x020fe4000f8e0205 */
        /* <DEDUP_REMOVED lines=279> */
.L_x_3372:
        /* <DEDUP_REMOVED lines=18> */
[----:B------:R-:W-:Y:S01]  /*13a0*/  MOV R13, RZ ;  /* 0x000000ff000d7202 */ /* 0x000fe20000000f00 */
[----:B------:R-:W2:Y:S01]  /*13b0*/  LDCU.64 UR8, c[0x4][0x7b8] ;  /* 0x0100f700ff0877ac */ /* 0x000ea20008000a00 */
[----:B------:R-:W3:Y:S01]  /*13c0*/  LDC.64 R14, c[0x4][R14] ;  /* 0x010000000e0e7b82 */ /* 0x000ee20000000a00 */
[----:B------:R-:W4:Y:S01]  /*13d0*/  LDCU.64 UR10, c[0x4][0x488] ;  /* 0x01009100ff0a77ac */ /* 0x000f220008000a00 */
[----:B------:R-:W5:Y:S01]  /*13e0*/  LDCU UR4, c[0x0][0x38c] ;  /* 0x00007180ff0477ac */ /* 0x000f620008000800 */
[----:B-1----:R-:W-:Y:S01]  /*13f0*/  MOV R4, UR6 ;  /* 0x0000000600047c02 */ /* 0x002fe20008000f00 */
[----:B------:R-:W-:Y:S01]  /*1400*/  IMAD.U32 R5, RZ, RZ, UR7 ;  /* 0x00000007ff057e24 */ /* 0x000fe2000f8e00ff */
[----:B--2---:R-:W-:Y:S01]  /*1410*/  MOV R6, UR8 ;  /* 0x0000000800067c02 */ /* 0x004fe20008000f00 */
[----:B------:R-:W-:Y:S01]  /*1420*/  IMAD.U32 R7, RZ, RZ, UR9 ;  /* 0x00000009ff077e24 */ /* 0x000fe2000f8e00ff */
[----:B----4-:R-:W-:Y:S01]  /*1430*/  MOV R10, UR10 ;  /* 0x0000000a000a7c02 */ /* 0x010fe20008000f00 */
[----:B------:R-:W-:-:S02]  /*1440*/  IMAD.U32 R11, RZ, RZ, UR11 ;  /* 0x0000000bff0b7e24 */ /* 0x000fc4000f8e00ff */
[----:B-----5:R-:W-:-:S07]  /*1450*/  IMAD.U32 R25, RZ, RZ, UR4 ;  /* 0x00000004ff197e24 */ /* 0x020fce000f8e00ff */
[----:B------:R-:W-:-:S07]  /*1460*/  LEPC R20, `(.L_x_3376) ;  /* 0x000000001014794e */ /* 0x000fce0000000000 */
[----:B0--3--:R-:W-:Y:S05]  /*1470*/  CALL.ABS.NOINC R14 ;  /* 0x000000000e007343 */ /* 0x009fea0003c00000 */
.L_x_3376:
[----:B------:R-:W0:Y:S01]  /*1480*/  LDC R8, c[0x0][0x384] ;  /* 0x0000e100ff087b82 */ /* 0x000e220000000800 */
[----:B------:R-:W-:Y:S01]  /*1490*/  SHF.R.U32.HI R0, RZ, 0x1, R18 ;  /* 0x00000001ff007819 */ /* 0x000fe20000011612 */
[----:B------:R-:W-:Y:S03]  /*14a0*/  BSSY.RECONVERGENT B0, `(.L_x_3377) ;  /* 0x0000022000007945 */ /* 0x000fe60003800200 */
[----:B------:R-:W-:Y:S02]  /*14b0*/  LOP3.LUT P0, R6, R0, 0x3, RZ, 0xc0, !PT ;  /* 0x0000000300067812 */ /* 0x000fe4000780c0ff */
[----:B0-----:R-:W-:Y:S01]  /*14c0*/  MOV R0, R8 ;  /* 0x0000000800007202 */ /* 0x001fe20000000f00 */
[----:B------:R-:W-:-:S10]  /*14d0*/  IMAD.MOV.U32 R3, RZ, RZ, R8 ;  /* 0x000000ffff037224 */ /* 0x000fd400078e0008 */
        /* <DEDUP_REMOVED lines=18> */
[----:B------:R-:W-:Y:S01]  /*1600*/  IMAD.WIDE.U32 R4, R23, 0x2, R18 ;  /* 0x0000000217047825 */ /* 0x000fe200078e0012 */
[----:B------:R-:W0:Y:S05]  /*1610*/  LDCU UR4, c[0x0][0x384] ;  /* 0x00007080ff0477ac */ /* 0x000e2a0008000800 */
[----:B------:R-:W2:Y:S02]  /*1620*/  LDG.E.U16 R4, desc[UR36][R4.64] ;  /* 0x0000002404047981 */ /* 0x000ea4000c1e1500 */
[----:B--2---:R-:W-:-:S04]  /*1630*/  SHF.L.U32 R3, R4, 0x10, RZ ;  /* 0x0000001004037819 */ /* 0x004fc800000006ff */
[----:B------:R-:W-:-:S04]  /*1640*/  FSETP.NAN.FTZ.AND P0, PT, |R3|, |R3|, PT ;  /* 0x400000030300720b */ /* 0x000fc80003f18200 */
[----:B------:R-:W-:-:S05]  /*1650*/  FSEL R3, R3, RZ, !P0 ;  /* 0x000000ff03037208 */ /* 0x000fca0004000000 */
[----:B0-----:R-:W-:-:S07]  /*1660*/  FADD.FTZ R3, R3, UR4 ;  /* 0x0000000403037e21 */ /* 0x001fce0008010000 */
.L_x_3380:
[----:B------:R-:W-:Y:S05]  /*1670*/  BSYNC.RECONVERGENT B1 ;  /* 0x0000000000017941 */ /* 0x000fea0003800200 */
.L_x_3379:
[----:B------:R-:W0:Y:S01]  /*1680*/  LDC R25, c[0x0][0x38c] ;  /* 0x0000e300ff197b82 */ /* 0x000e220000000800 */
[----:B------:R-:W-:-:S05]  /*1690*/  IADD3 R18, P0, PT, R18, 0x8, RZ ;  /* 0x0000000812127810 */ /* 0x000fca0007f1e0ff */
[----:B------:R-:W-:Y:S01]  /*16a0*/  IMAD.X R19, RZ, RZ, R19, P0 ;  /* 0x000000ffff137224 */ /* 0x000fe200000e0613 */
[----:B0-----:R-:W-:-:S07]  /*16b0*/  IADD3 R25, PT, PT, R6, -0x4, R25 ;  /* 0xfffffffc06197810 */ /* 0x001fce0007ffe019 */
.L_x_3378:
[----:B------:R-:W-:Y:S05]  /*16c0*/  BSYNC.RECONVERGENT B0 ;  /* 0x0000000000007941 */ /* 0x000fea0003800200 */
.L_x_3377:
[----:B------:R-:W0:Y:S01]  /*16d0*/  LDC.64 R4, c[0x0][0x3a0] ;  /* 0x0000e800ff047b82 */ /* 0x000e220000000a00 */
[----:B------:R-:W-:Y:S07]  /*16e0*/  BSSY.RECONVERGENT B0, `(.L_x_3381) ;  /* 0x0000028000007945 */ /* 0x000fee0003800200 */
[----:B------:R-:W1:Y:S01]  /*16f0*/  LDC R6, c[0x0][0x3a8] ;  /* 0x0000ea00ff067b82 */ /* 0x000e620000000800 */
[----:B0-----:R-:W-:Y:S01]  /*1700*/  IMAD R4, R23, R4, RZ ;  /* 0x0000000417047224 */ /* 0x001fe200078e02ff */
[----:B------:R-:W-:-:S03]  /*1710*/  ISETP.NE.AND P0, PT, R5, RZ, PT ;  /* 0x000000ff0500720c */ /* 0x000fc60003f05270 */
[C---:B------:R-:W-:Y:S01]  /*1720*/  IMAD R7, R22.reuse, R5, R4 ;  /* 0x0000000516077224 */ /* 0x040fe200078e0204 */
[----:B------:R-:W-:-:S03]  /*1730*/  ISETP.NE.AND P0, PT, R22, RZ, P0 ;  /* 0x000000ff1600720c */ /* 0x000fc60000705270 */
[----:B-1----:R-:W-:Y:S01]  /*1740*/  IMAD R7, R24, R6, R7 ;  /* 0x0000000618077224 */ /* 0x002fe200078e0207 */
[----:B------:R-:W-:Y:S02]  /*1750*/  ISETP.NE.AND P1, PT, R6, RZ, PT ;  /* 0x000000ff0600720c */ /* 0x000fe40003f25270 */
[----:B------:R-:W-:Y:S02]  /*1760*/  MOV R6, R8 ;  /* 0x0000000800067202 */ /* 0x000fe40000000f00 */
[----:B------:R-:W-:Y:S02]  /*1770*/  LEA R4, R7, 0x3, 0x2 ;  /* 0x0000000307047811 */ /* 0x000fe400078e10ff */
[----:B------:R-:W-:Y:S02]  /*1780*/  ISETP.NE.AND P1, PT, R24, RZ, P1 ;  /* 0x000000ff1800720c */ /* 0x000fe40000f25270 */
[----:B------:R-:W-:Y:S02]  /*1790*/  ISETP.GE.U32.AND P2, PT, R4, R25, PT ;  /* 0x000000190400720c */ /* 0x000fe40003f46070 */
[----:B------:R-:W-:-:S11]  /*17a0*/  PLOP3.LUT P0, PT, P0, P1, PT, 0xf8, 0x8f ;  /* 0x00000000008f781c */ /* 0x000fd60000703f70 */
[----:B------:R-:W-:Y:S05]  /*17b0*/  @P2 BRA `(.L_x_3382) ;  /* 0x0000000000682947 */ /* 0x000fea0003800000 */
[----:B------:R-:W-:-:S07]  /*17c0*/  IMAD.MOV.U32 R6, RZ, RZ, R8 ;  /* 0x000000ffff067224 */ /* 0x000fce00078e0008 */
.L_x_3383:
[C---:B------:R-:W-:Y:S01]  /*17d0*/  IMAD.WIDE.U32 R4, R7.reuse, 0x8, R18 ;  /* 0x0000000807047825 */ /* 0x040fe200078e0012 */
[----:B------:R-:W0:Y:S05]  /*17e0*/  LDCU UR4, c[0x0][0x394] ;  /* 0x00007280ff0477ac */ /* 0x000e2a0008000800 */
[----:B------:R-:W2:Y:S01]  /*17f0*/  LDG.E.64 R4, desc[UR36][R4.64] ;  /* 0x0000002404047981 */ /* 0x000ea2000c1e1b00 */
[----:B0-----:R-:W-:-:S04]  /*1800*/  IADD3 R7, PT, PT, R7, UR4, RZ ;  /* 0x0000000407077c10 */ /* 0x001fc8000fffe0ff */
[----:B------:R-:W-:-:S04]  /*1810*/  LEA R12, R7, 0x3, 0x2 ;  /* 0x00000003070c7811 */ /* 0x000fc800078e10ff */
[----:B------:R-:W-:Y:S02]  /*1820*/  ISETP.GE.U32.AND P5, PT, R12, R25, PT ;  /* 0x000000190c00720c */ /* 0x000fe40003fa6070 */
[C---:B--2---:R-:W-:Y:S01]  /*1830*/  PRMT R9, R4.reuse, 0x7632, R9 ;  /* 0x0000763204097816 */ /* 0x044fe20000000009 */
[----:B------:R-:W-:Y:S01]  /*1840*/  IMAD.U32 R11, R4, 0x10000, RZ ;  /* 0x00010000040b7824 */ /* 0x000fe200078e00ff */
[C---:B------:R-:W-:Y:S02]  /*1850*/  PRMT R10, R5.reuse, 0x7632, R10 ;  /* 0x00007632050a7816 */ /* 0x040fe4000000000a */
[----:B------:R-:W-:Y:S01]  /*1860*/  SHF.L.U32 R12, R5, 0x10, RZ ;  /* 0x00000010050c7819 */ /* 0x000fe200000006ff */
[----:B------:R-:W-:Y:S01]  /*1870*/  IMAD.U32 R9, R9, 0x10000, RZ ;  /* 0x0001000009097824 */ /* 0x000fe200078e00ff */
[----:B------:R-:W-:Y:S02]  /*1880*/  SHF.L.U32 R10, R10, 0x10, RZ ;  /* 0x000000100a0a7819 */ /* 0x000fe400000006ff */
[----:B------:R-:W-:-:S02]  /*1890*/  FSETP.NAN.FTZ.AND P1, PT, |R11|, |R11|, PT ;  /* 0x4000000b0b00720b */ /* 0x000fc40003f38200 */
[----:B------:R-:W-:Y:S02]  /*18a0*/  FSETP.NAN.FTZ.AND P3, PT, |R12|, |R12|, PT ;  /* 0x4000000c0c00720b */ /* 0x000fe40003f78200 */
[----:B------:R-:W-:Y:S02]  /*18b0*/  FSETP.NAN.FTZ.AND P2, PT, |R9|, |R9|, PT ;  /* 0x400000090900720b */ /* 0x000fe40003f58200 */
[----:B------:R-:W-:Y:S02]  /*18c0*/  FSETP.NAN.FTZ.AND P4, PT, |R10|, |R10|, PT ;  /* 0x4000000a0a00720b */ /* 0x000fe40003f98200 */
[----:B------:R-:W-:Y:S02]  /*18d0*/  FSEL R4, R11, RZ, !P1 ;  /* 0x000000ff0b047208 */ /* 0x000fe40004800000 */
[----:B------:R-:W-:Y:S02]  /*18e0*/  FSEL R5, R12, RZ, !P3 ;  /* 0x000000ff0c057208 */ /* 0x000fe40005800000 */
[----:B------:R-:W-:Y:S01]  /*18f0*/  FSEL R9, R9, RZ, !P2 ;  /* 0x000000ff09097208 */ /* 0x000fe20005000000 */
[----:B------:R-:W-:Y:S01]  /*1900*/  FADD.FTZ R3, R4, R3 ;  /* 0x0000000304037221 */ /* 0x000fe20000010000 */
[----:B------:R-:W-:Y:S01]  /*1910*/  FSEL R11, R10, RZ, !P4 ;  /* 0x000000ff0a0b7208 */ /* 0x000fe20006000000 */
[----:B------:R-:W-:-:S02]  /*1920*/  FADD.FTZ R6, R5, R6 ;  /* 0x0000000605067221 */ /* 0x000fc40000010000 */
[----:B------:R-:W-:Y:S02]  /*1930*/  FADD.FTZ R8, R9, R8 ;  /* 0x0000000809087221 */ /* 0x000fe40000010000 */
[----:B------:R-:W-:Y:S01]  /*1940*/  FADD.FTZ R0, R11, R0 ;  /* 0x000000000b007221 */ /* 0x000fe20000010000 */
[----:B------:R-:W-:Y:S06]  /*1950*/  @!P5 BRA `(.L_x_3383) ;  /* 0xfffffffc009cd947 */ /* 0x000fec000383ffff */
.L_x_3382:
[----:B------:R-:W-:Y:S05]  /*1960*/  BSYNC.RECONVERGENT B0 ;  /* 0x0000000000007941 */ /* 0x000fea0003800200 */
.L_x_3381:
        /* <DEDUP_REMOVED lines=8> */
[----:B--2---:R-:W-:-:S04]  /*19f0*/  SHF.L.U32 R4, R18, 0x10, RZ ;  /* 0x0000001012047819 */ /* 0x004fc800000006ff */
[----:B------:R-:W-:-:S04]  /*1a00*/  FSETP.NAN.FTZ.AND P0, PT, |R4|, |R4|, PT ;  /* 0x400000040400720b */ /* 0x000fc80003f18200 */
[----:B------:R-:W-:-:S05]  /*1a10*/  FSEL R4, R4, RZ, !P0 ;  /* 0x000000ff04047208 */ /* 0x000fca0004000000 */
[----:B------:R-:W-:-:S07]  /*1a20*/  FADD.FTZ R3, R3, R4 ;  /* 0x0000000403037221 */ /* 0x000fce0000010000 */
.L_x_3385:
[----:B------:R-:W-:Y:S05]  /*1a30*/  BSYNC.RECONVERGENT B0 ;  /* 0x0000000000007941 */ /* 0x000fea0003800200 */
.L_x_3384:
[----:B------:R-:W-:Y:S01]  /*1a40*/  FADD.FTZ R3, R8, R3 ;  /* 0x0000000308037221 */ /* 0x000fe20000010000 */
[----:B------:R-:W-:-:S03]  /*1a50*/  IMAD.MOV.U32 R19, RZ, RZ, RZ ;  /* 0x000000ffff137224 */ /* 0x000fc600078e00ff */
[----:B------:R-:W-:-:S04]  /*1a60*/  FADD.FTZ R3, R3, R6 ;  /* 0x0000000603037221 */ /* 0x000fc80000010000 */
[----:B------:R-:W-:Y:S01]  /*1a70*/  FADD.FTZ R18, R3, R0 ;  /* 0x0000000003127221 */ /* 0x000fe20000010000 */
[----:B------:R-:W-:Y:S06]  /*1a80*/  BRA `(.L_x_3374) ;  /* 0x000000a000ec7947 */ /* 0x000fec0003800000 */
.L_x_3375:
        /* <DEDUP_REMOVED lines=9> */
[----:B------:R-:W2:Y:S01]  /*1b20*/  LDC R7, c[0x0][0x384] ;  /* 0x0000e100ff077b82 */ /* 0x000ea20000000800 */
        /* <DEDUP_REMOVED lines=8> */
[----:B------:R-:W-:-:S06]  /*1bb0*/  IMAD.MOV.U32 R12, RZ, RZ, R7 ;  /* 0x000000ffff0c7224 */ /* 0x000fcc00078e0007 */
[----:B------:R-:W-:Y:S05]  /*1bc0*/  @P0 BRA `(.L_x_3388) ;  /* 0x00000004002c0947 */ /* 0x000fea0003800000 */
[----:B------:R-:W-:Y:S01]  /*1bd0*/  BSSY.RECONVERGENT B1, `(.L_x_3389) ;  /* 0x0000042000017945 */ /* 0x000fe20003800200 */
[-C--:B------:R-:W-:Y:S01]  /*1be0*/  MOV R8, R7.reuse ;  /* 0x0000000700087202 */ /* 0x080fe20000000f00 */
[--C-:B------:R-:W-:Y:S01]  /*1bf0*/  IMAD.MOV.U32 R9, RZ, RZ, R7.reuse ;  /* 0x000000ffff097224 */ /* 0x100fe200078e0007 */
[-C--:B------:R-:W-:Y:S01]  /*1c00*/  MOV R10, R7.reuse ;  /* 0x00000007000a7202 */ /* 0x080fe20000000f00 */
[--C-:B------:R-:W-:Y:S01]  /*1c10*/  IMAD.MOV.U32 R11, RZ, RZ, R7.reuse ;  /* 0x000000ffff0b7224 */ /* 0x100fe200078e0007 */
[----:B------:R-:W-:Y:S01]  /*1c20*/  MOV R13, R7 ;  /* 0x00000007000d7202 */ /* 0x000fe20000000f00 */
[----:B------:R-:W-:-:S07]  /*1c30*/  IMAD.MOV.U32 R12, RZ, RZ, R7 ;  /* 0x000000ffff0c7224 */ /* 0x000fce00078e0007 */
.L_x_3390:
[----:B------:R-:W-:-:S04]  /*1c40*/  SHF.R.U32.HI R26, RZ, 0x1, R14 ;  /* 0x00000001ff1a7819 */ /* 0x000fc8000001160e */
[----:B------:R-:W-:Y:S01]  /*1c50*/  IADD3 R4, PT, PT, R26, R3, RZ ;  /* 0x000000031a047210 */ /* 0x000fe20007ffe0ff */
[----:B------:R-:W-:Y:S02]  /*1c60*/  IMAD.IADD R14, R14, 0x1, R3 ;  /* 0x000000010e0e7824 */ /* 0x000fe400078e0203 */
[----:B------:R-:W-:-:S04]  /*1c70*/  IMAD.WIDE.U32 R26, R26, 0x4, R18 ;  /* 0x000000041a1a7825 */ /* 0x000fc800078e0012 */
[----:B------:R-:W-:Y:S01]  /*1c80*/  IMAD.SHL.U32 R5, R4, 0x4, RZ ;  /* 0x0000000404057824 */ /* 0x000fe200078e00ff */
[----:B------:R-:W-:Y:S01]  /*1c90*/  SHF.R.U32.HI R4, RZ, 0x1e, R4 ;  /* 0x0000001eff047819 */ /* 0x000fe20000011604 */
[----:B------:R-:W2:Y:S03]  /*1ca0*/  LDG.E R15, desc[UR36][R26.64] ;  /* 0x000000241a0f7981 */ /* 0x000ea6000c1e1900 */
[----:B------:R-:W-:Y:S02]  /*1cb0*/  LOP3.LUT R5, R5, 0xfffffffc, RZ, 0xc0, !PT ;  /* 0xfffffffc05057812 */ /* 0x000fe400078ec0ff */
[----:B------:R-:W-:Y:S02]  /*1cc0*/  LOP3.LUT R21, R4, 0x1, RZ, 0xc0, !PT ;  /* 0x0000000104157812 */ /* 0x000fe400078ec0ff */
[----:B------:R-:W-:Y:S02]  /*1cd0*/  IADD3 R20, P0, PT, R18, R5, RZ ;  /* 0x0000000512147210 */ /* 0x000fe40007f1e0ff */
[----:B------:R-:W-:-:S02]  /*1ce0*/  SHF.R.U32.HI R25, RZ, 0x1, R14 ;  /* 0x00000001ff197819 */ /* 0x000fc4000001160e */
[----:B------:R-:W-:Y:S02]  /*1cf0*/  LEA R14, R3, R14, 0x1 ;  /* 0x0000000e030e7211 */ /* 0x000fe400078e08ff */
[----:B------:R-:W-:Y:S02]  /*1d00*/  IADD3.X R21, PT, PT, R19, R21, RZ, P0, !PT ;  /* 0x0000001513157210 */ /* 0x000fe400007fe4ff */
[----:B------:R-:W-:Y:S01]  /*1d10*/  SHF.R.U32.HI R5, RZ, 0x1, R14 ;  /* 0x00000001ff057819 */ /* 0x000fe2000001160e */
[--C-:B------:R-:W-:Y:S02]  /*1d20*/  IMAD.WIDE.U32 R24, R25, 0x4, R18.reuse ;  /* 0x0000000419187825 */ /* 0x100fe400078e0012 */
[----:B------:R-:W3:Y:S02]  /*1d30*/  LDG.E R20, desc[UR36][R20.64] ;  /* 0x0000002414147981 */ /* 0x000ee4000c1e1900 */
[----:B------:R-:W-:Y:S02]  /*1d40*/  IMAD.WIDE.U32 R4, R5, 0x4, R18 ;  /* 0x0000000405047825 */ /* 0x000fe400078e0012 */
[----:B------:R-:W4:Y:S04]  /*1d50*/  LDG.E R24, desc[UR36][R24.64] ;  /* 0x0000002418187981 */ /* 0x000f28000c1e1900 */
[----:B------:R4:W5:Y:S01]  /*1d60*/  LDG.E R4, desc[UR36][R4.64] ;  /* 0x0000002404047981 */ /* 0x000962000c1e1900 */
[----:B------:R-:W-:-:S04]  /*1d70*/  IMAD.IADD R14, R14, 0x1, R3 ;  /* 0x000000010e0e7824 */ /* 0x000fc800078e0203 */
[----:B------:R-:W-:-:S05]  /*1d80*/  IMAD R29, R3, 0x3, R14 ;  /* 0x00000003031d7824 */ /* 0x000fca00078e020e */
[----:B------:R-:W-:Y:S02]  /*1d90*/  ISETP.GE.U32.AND P5, PT, R29, R0, PT ;  /* 0x000000001d00720c */ /* 0x000fe40003fa6070 */
[C---:B--2---:R-:W-:Y:S02]  /*1da0*/  PRMT R26, R15.reuse, 0x7632, R26 ;  /* 0x000076320f1a7816 */ /* 0x044fe4000000001a */
[----:B------:R-:W-:-:S03]  /*1db0*/  SHF.L.U32 R27, R15, 0x10, RZ ;  /* 0x000000100f1b7819 */ /* 0x000fc600000006ff */
[----:B------:R-:W-:Y:S01]  /*1dc0*/  IMAD.U32 R26, R26, 0x10000, RZ ;  /* 0x000100001a1a7824 */ /* 0x000fe200078e00ff */
[----:B------:R-:W-:-:S04]  /*1dd0*/  FSETP.NAN.FTZ.AND P0, PT, |R27|, |R27|, PT ;  /* 0x4000001b1b00720b */ /* 0x000fc80003f18200 */
[----:B------:R-:W-:Y:S02]  /*1de0*/  FSETP.NAN.FTZ.AND P1, PT, |R26|, |R26|, PT ;  /* 0x4000001a1a00720b */ /* 0x000fe40003f38200 */
[----:B---3--:R-:W-:Y:S02]  /*1df0*/  SHF.L.U32 R21, R20, 0x10, RZ ;  /* 0x0000001014157819 */ /* 0x008fe400000006ff */
[----:B------:R-:W-:Y:S02]  /*1e00*/  FSEL R26, R26, RZ, !P1 ;  /* 0x000000ff1a1a7208 */ /* 0x000fe40004800000 */
[----:B------:R-:W-:Y:S02]  /*1e10*/  FSETP.NAN.FTZ.AND P2, PT, |R21|, |R21|, PT ;  /* 0x400000151500720b */ /* 0x000fe40003f58200 */
[----:B------:R-:W-:Y:S02]  /*1e20*/  FSEL R27, R27, RZ, !P0 ;  /* 0x000000ff1b1b7208 */ /* 0x000fe40004000000 */
[----:B----4-:R-:W-:-:S02]  /*1e30*/  PRMT R5, R24, 0x7632, R5 ;  /* 0x0000763218057816 */ /* 0x010fc40000000005 */
[----:B-----5:R-:W-:Y:S02]  /*1e40*/  PRMT R25, R4, 0x7632, R25 ;  /* 0x0000763204197816 */ /* 0x020fe40000000019 */
[----:B------:R-:W-:Y:S02]  /*1e50*/  FSEL R28, R21, RZ, !P2 ;  /* 0x000000ff151c7208 */ /* 0x000fe40005000000 */
[----:B------:R-:W-:Y:S01]  /*1e60*/  PRMT R21, R20, 0x7632, R21 ;  /* 0x0000763214157816 */ /* 0x000fe20000000015 */
[----:B------:R-:W-:Y:S01]  /*1e70*/  FADD.FTZ R13, R26, R13 ;  /* 0x0000000d1a0d7221 */ /* 0x000fe20000010000 */
[----:B------:R-:W-:Y:S01]  /*1e80*/  FADD.FTZ R12, R27, R12 ;  /* 0x0000000c1b0c7221 */ /* 0x000fe20000010000 */
[----:B------:R-:W-:Y:S01]  /*1e90*/  IMAD.U32 R26, R24, 0x10000, RZ ;  /* 0x00010000181a7824 */ /* 0x000fe200078e00ff */
[----:B------:R-:W-:Y:S01]  /*1ea0*/  SHF.L.U32 R21, R21, 0x10, RZ ;  /* 0x0000001015157819 */ /* 0x000fe200000006ff */
[----:B------:R-:W-:Y:S01]  /*1eb0*/  IMAD.U32 R5, R5, 0x10000, RZ ;  /* 0x0001000005057824 */ /* 0x000fe200078e00ff */
[----:B------:R-:W-:Y:S01]  /*1ec0*/  SHF.L.U32 R27, R4, 0x10, RZ ;  /* 0x00000010041b7819 */ /* 0x000fe200000006ff */
[----:B------:R-:W-:Y:S01]  /*1ed0*/  IMAD.U32 R25, R25, 0x10000, RZ ;  /* 0x0001000019197824 */ /* 0x000fe200078e00ff */
[----:B------:R-:W-:-:S02]  /*1ee0*/  FSETP.NAN.FTZ.AND P0, PT, |R26|, |R26|, PT ;  /* 0x4000001a1a00720b */ /* 0x000fc40003f18200 */
[----:B------:R-:W-:Y:S02]  /*1ef0*/  FSETP.NAN.FTZ.AND P2, PT, |R21|, |R21|, PT ;  /* 0x400000151500720b */ /* 0x000fe40003f58200 */
[----:B------:R-:W-:Y:S02]  /*1f00*/  FSETP.NAN.FTZ.AND P1, PT, |R5|, |R5|, PT ;  /* 0x400000050500720b */ /* 0x000fe40003f38200 */
[----:B------:R-:W-:Y:S02]  /*1f10*/  FSETP.NAN.FTZ.AND P3, PT, |R27|, |R27|, PT ;  /* 0x4000001b1b00720b */ /* 0x000fe40003f78200 */
[----:B------:R-:W-:Y:S01]  /*1f20*/  FSETP.NAN.FTZ.AND P4, PT, |R25|, |R25|, PT ;  /* 0x400000191900720b */ /* 0x000fe20003f98200 */
[----:B------:R-:W-:Y:S01]  /*1f30*/  FADD.FTZ R9, R28, R9 ;  /* 0x000000091c097221 */ /* 0x000fe20000010000 */
[----:B------:R-:W-:Y:S02]  /*1f40*/  FSEL R21, R21, RZ, !P2 ;  /* 0x000000ff15157208 */ /* 0x000fe40005000000 */
[----:B------:R-:W-:-:S02]  /*1f50*/  FSEL R26, R26, RZ, !P0 ;  /* 0x000000ff1a1a7208 */ /* 0x000fc40004000000 */
[----:B------:R-:W-:Y:S02]  /*1f60*/  FSEL R5, R5, RZ, !P1 ;  /* 0x000000ff05057208 */ /* 0x000fe40004800000 */
[----:B------:R-:W-:Y:S02]  /*1f70*/  FSEL R28, R27, RZ, !P3 ;  /* 0x000000ff1b1c7208 */ /* 0x000fe40005800000 */
[----:B------:R-:W-:Y:S01]  /*1f80*/  FSEL R25, R25, RZ, !P4 ;  /* 0x000000ff19197208 */ /* 0x000fe20006000000 */
[----:B------:R-:W-:Y:S01]  /*1f90*/  FADD.FTZ R8, R21, R8 ;  /* 0x0000000815087221 */ /* 0x000fe20000010000 */
[----:B------:R-:W-:Y:S01]  /*1fa0*/  FADD.FTZ R11, R26, R11 ;  /* 0x0000000b1a0b7221 */ /* 0x000fe20000010000 */
[----:B------:R-:W-:Y:S01]  /*1fb0*/  FADD.FTZ R10, R5, R10 ;  /* 0x0000000a050a7221 */ /* 0x000fe20000010000 */
[----:B------:R-:W-:Y:S01]  /*1fc0*/  FADD.FTZ R7, R28, R7 ;  /* 0x000000071c077221 */ /* 0x000fe20000010000 */
[----:B------:R-:W-:Y:S01]  /*1fd0*/  FADD.FTZ R6, R25, R6 ;  /* 0x0000000619067221 */ /* 0x000fe20000010000 */
[----:B------:R-:W-:Y:S06]  /*1fe0*/  @!P5 BRA `(.L_x_3390) ;  /* 0xfffffffc0014d947 */ /* 0x000fec000383ffff */
[----:B------:R-:W-:Y:S05]  /*1ff0*/  BSYNC.RECONVERGENT B1 ;  /* 0x0000000000017941 */ /* 0x000fea0003800200 */
.L_x_3389:
        /* <DEDUP_REMOVED lines=8> */
.L_x_3388:
[----:B------:R-:W-:Y:S05]  /*2080*/  BSYNC.RECONVERGENT B0 ;  /* 0x0000000000007941 */ /* 0x000fea0003800200 */
.L_x_3387:
        /* <DEDUP_REMOVED lines=31> */
.L_x_3392:
[----:B------:R-:W-:Y:S05]  /*2280*/  BSYNC.RECONVERGENT B0 ;  /* 0x0000000000007941 */ /* 0x000fea0003800200 */
.L_x_3391:
[----:B------:R-:W-:Y:S04]  /*2290*/  BSSY.RECONVERGENT B0, `(.L_x_3393) ;  /* 0x000002a000007945 */ /* 0x000fe80003800200 */
[----:B------:R-:W-:Y:S05]  /*22a0*/  @P0 BRA `(.L_x_3394) ;  /* 0x0000000000a00947 */ /* 0x000fea0003800000 */
[----:B------:R-:W-:Y:S01]  /*22b0*/  IMAD.IADD R14, R14, 0x1, R3 ;  /* 0x000000010e0e7824 */ /* 0x000fe200078e0203 */
[----:B------:R-:W-:Y:S01]  /*22c0*/  SHF.L.U32 R27, R27, 0x10, RZ ;  /* 0x000000101b1b7819 */ /* 0x000fe200000006ff */
[----:B------:R-:W-:-:S03]  /*22d0*/  IMAD.U32 R28, R28, 0x10000, RZ ;  /* 0x000100001c1c7824 */ /* 0x000fc600078e00ff */
[----:B------:R-:W-:Y:S02]  /*22e0*/  ISETP.GE.U32.AND P2, PT, R14, R0, PT ;  /* 0x000000000e00720c */ /* 0x000fe40003f46070 */
[C---:B------:R-:W-:Y:S02]  /*22f0*/  FSETP.NAN.FTZ.AND P0, PT, |R28|.reuse, |R28|, PT ;  /* 0x4000001c1c00720b */ /* 0x040fe40003f18200 */
[C---:B------:R-:W-:Y:S02]  /*2300*/  FSETP.NAN.FTZ.AND P1, PT, |R27|.reuse, |R27|, PT ;  /* 0x4000001b1b00720b */ /* 0x040fe40003f38200 */
[----:B------:R-:W-:Y:S02]  /*2310*/  FSEL R5, R28, RZ, !P0 ;  /* 0x000000ff1c057208 */ /* 0x000fe40004000000 */
[----:B------:R-:W-:-:S03]  /*2320*/  FSEL R4, R27, RZ, !P1 ;  /* 0x000000ff1b047208 */ /* 0x000fc60004800000 */
[----:B------:R-:W-:Y:S02]  /*2330*/  FADD.FTZ R12, R12, R5 ;  /* 0x000000050c0c7221 */ /* 0x000fe40000010000 */
[----:B------:R-:W-:Y:S01]  /*2340*/  FADD.FTZ R13, R13, R4 ;  /* 0x000000040d0d7221 */ /* 0x000fe20000010000 */
[----:B------:R-:W-:Y:S06]  /*2350*/  @P2 BRA `(.L_x_3394) ;  /* 0x0000000000742947 */ /* 0x000fec0003800000 */
[----:B------:R-:W-:Y:S01]  /*2360*/  IADD3 R14, PT, PT, R14, R3, RZ ;  /* 0x000000030e0e7210 */ /* 0x000fe20007ffe0ff */
[----:B------:R-:W-:Y:S01]  /*2370*/  IMAD.U32 R24, R24, 0x10000, RZ ;  /* 0x0001000018187824 */ /* 0x000fe200078e00ff */
[----:B------:R-:W-:Y:S02]  /*2380*/  SHF.L.U32 R15, R15, 0x10, RZ ;  /* 0x000000100f0f7819 */ /* 0x000fe400000006ff */
[----:B------:R-:W-:Y:S02]  /*2390*/  ISETP.GE.U32.AND P2, PT, R14, R0, PT ;  /* 0x000000000e00720c */ /* 0x000fe40003f46070 */
[C---:B------:R-:W-:Y:S02]  /*23a0*/  FSETP.NAN.FTZ.AND P0, PT, |R15|.reuse, |R15|, PT ;  /* 0x4000000f0f00720b */ /* 0x040fe40003f18200 */
[----:B------:R-:W-:Y:S02]  /*23b0*/  FSETP.NAN.FTZ.AND P1, PT, |R24|, |R24|, PT ;  /* 0x400000181800720b */ /* 0x000fe40003f38200 */
[----:B------:R-:W-:-:S02]  /*23c0*/  FSEL R4, R15, RZ, !P0 ;  /* 0x000000ff0f047208 */ /* 0x000fc40004000000 */
[----:B------:R-:W-:-:S03]  /*23d0*/  FSEL R5, R24, RZ, !P1 ;  /* 0x000000ff18057208 */ /* 0x000fc60004800000 */
[----:B------:R-:W-:Y:S02]  /*23e0*/  FADD.FTZ R11, R11, R4 ;  /* 0x000000040b0b7221 */ /* 0x000fe40000010000 */
[----:B------:R-:W-:Y:S01]  /*23f0*/  FADD.FTZ R10, R10, R5 ;  /* 0x000000050a0a7221 */ /* 0x000fe20000010000 */
[----:B------:R-:W-:Y:S06]  /*2400*/  @P2 BRA `(.L_x_3394) ;  /* 0x0000000000482947 */ /* 0x000fec0003800000 */
        /* <DEDUP_REMOVED lines=9> */
[----:B------:R-:W-:Y:S01]  /*24a0*/  @!P2 IMAD.U32 R21, R21, 0x10000, RZ ;  /* 0x000100001515a824 */ /* 0x000fe200078e00ff */
[----:B------:R-:W-:Y:S01]  /*24b0*/  @!P2 SHF.L.U32 R20, R20, 0x10, RZ ;  /* 0x000000101414a819 */ /* 0x000fe200000006ff */
[----:B------:R-:W-:-:S03]  /*24c0*/  FADD.FTZ R8, R8, R3 ;  /* 0x0000000308087221 */ /* 0x000fc60000010000 */
[C---:B------:R-:W-:Y:S02]  /*24d0*/  @!P2 FSETP.NAN.FTZ.AND P3, PT, |R20|.reuse, |R20|, PT ;  /* 0x400000141400a20b */ /* 0x040fe40003f78200 */
[C---:B------:R-:W-:Y:S02]  /*24e0*/  @!P2 FSETP.NAN.FTZ.AND P4, PT, |R21|.reuse, |R21|, PT ;  /* 0x400000151500a20b */ /* 0x040fe40003f98200 */
[----:B------:R-:W-:Y:S02]  /*24f0*/  @!P2 FSEL R20, R20, RZ, !P3 ;  /* 0x000000ff1414a208 */ /* 0x000fe40005800000 */
[----:B------:R-:W-:-:S03]  /*2500*/  @!P2 FSEL R21, R21, RZ, !P4 ;  /* 0x000000ff1515a208 */ /* 0x000fc60006000000 */
[----:B------:R-:W-:Y:S02]  /*2510*/  @!P2 FADD.FTZ R7, R7, R20 ;  /* 0x000000140707a221 */ /* 0x000fe40000010000 */
[----:B------:R-:W-:-:S07]  /*2520*/  @!P2 FADD.FTZ R6, R6, R21 ;  /* 0x000000150606a221 */ /* 0x000fce0000010000 */
.L_x_3394:
[----:B------:R-:W-:Y:S05]  /*2530*/  BSYNC.RECONVERGENT B0 ;  /* 0x0000000000007941 */ /* 0x000fea0003800200 */
.L_x_3393:
[----:B------:R-:W-:Y:S01]  /*2540*/  FADD.FTZ R12, R12, R11 ;  /* 0x0000000b0c0c7221 */ /* 0x000fe20000010000 */
[----:B------:R-:W-:-:S03]  /*2550*/  FADD.FTZ R13, R13, R10 ;  /* 0x0000000a0d0d7221 */ /* 0x000fc60000010000 */
[----:B------:R-:W-:Y:S01]  /*2560*/  FADD.FTZ R12, R12, R9 ;  /* 0x000000090c0c7221 */ /* 0x000fe20000010000 */
[----:B------:R-:W-:-:S03]  /*2570*/  FADD.FTZ R13, R13, R8 ;  /* 0x000000080d0d7221 */ /* 0x000fc60000010000 */
[----:B------:R-:W-:Y:S01]  /*2580*/  FADD.FTZ R18, R12, R7 ;  /* 0x000000070c127221 */ /* 0x000fe20000010000 */
[----:B------:R-:W-:Y:S01]  /*2590*/  FADD.FTZ R19, R13, R6 ;  /* 0x000000060d137221 */ /* 0x000fe20000010000 */
[----:B------:R-:W-:Y:S06]  /*25a0*/  BRA `(.L_x_3374) ;  /* 0x0000009800247947 */ /* 0x000fec0003800000 */
.L_x_3386:
[----:B------:R-:W-:-:S13]  /*25b0*/  ISETP.NE.AND P0, PT, R14, 0x1, PT ;  /* 0x000000010e00780c */ /* 0x000fda0003f05270 */
        /* <DEDUP_REMOVED lines=22> */
.L_x_3399:
[----:B------:R-:W-:Y:S01]  /*2720*/  IMAD R4, R20, R21, RZ ;  /* 0x0000001514047224 */ /* 0x000fe200078e02ff */
[----:B------:R-:W-:-:S04]  /*2730*/  IADD3 R21, PT, PT, R21, R8, RZ ;  /* 0x0000000815157210 */ /* 0x000fc80007ffe0ff */
[----:B------:R-:W-:Y:S01]  /*2740*/  SHF.R.U32.HI R25, RZ, 0x1, R4 ;  /* 0x00000001ff197819 */ /* 0x000fe20000011604 */
[----:B------:R-:W-:Y:S02]  /*2750*/  IMAD R4, R20, R21, RZ ;  /* 0x0000001514047224 */ /* 0x000fe400078e02ff */
[----:B------:R-:W-:Y:S02]  /*2760*/  IMAD.IADD R21, R21, 0x1, R8 ;  /* 0x0000000115157824 */ /* 0x000fe400078e0208 */
[----:B------:R-:W-:Y:S01]  /*2770*/  IMAD.WIDE.U32 R24, R25, 0x4, R18 ;  /* 0x0000000419187825 */ /* 0x000fe200078e0012 */
[----:B------:R-:W-:Y:S02]  /*2780*/  SHF.R.U32.HI R27, RZ, 0x1, R4 ;  /* 0x00000001ff1b7819 */ /* 0x000fe40000011604 */
[----:B------:R-:W-:-:S03]  /*2790*/  IADD3 R29, PT, PT, R21, R8, RZ ;  /* 0x00000008151d7210 */ /* 0x000fc60007ffe0ff */
[----:B------:R-:W2:Y:S01]  /*27a0*/  LDG.E R24, desc[UR36][R24.64] ;  /* 0x0000002418187981 */ /* 0x000ea2000c1e1900 */
[C---:B------:R-:W-:Y:S02]  /*27b0*/  IMAD R21, R20.reuse, R21, RZ ;  /* 0x0000001514157224 */ /* 0x040fe400078e02ff */
[----:B------:R-:W-:Y:S02]  /*27c0*/  IMAD R4, R20, R29, RZ ;  /* 0x0000001d14047224 */ /* 0x000fe400078e02ff */
[----:B------:R-:W-:Y:S01]  /*27d0*/  IMAD.WIDE.U32 R26, R27, 0x4, R18 ;  /* 0x000000041b1a7825 */ /* 0x000fe200078e0012 */
[----:B------:R-:W-:Y:S02]  /*27e0*/  SHF.R.U32.HI R5, RZ, 0x1, R21 ;  /* 0x00000001ff057819 */ /* 0x000fe40000011615 */
[----:B------:R-:W-:-:S03]  /*27f0*/  SHF.R.U32.HI R7, RZ, 0x1, R4 ;  /* 0x00000001ff077819 */ /* 0x000fc60000011604 */
[----:B------:R-:W3:Y:S01]  /*2800*/  LDG.E R26, desc[UR36][R26.64] ;  /* 0x000000241a1a7981 */ /* 0x000ee2000c1e1900 */
[----:B------:R-:W-:-:S04]  /*2810*/  IMAD.WIDE.U32 R4, R5, 0x4, R18 ;  /* 0x0000000405047825 */ /* 0x000fc800078e0012 */
[----:B------:R-:W-:Y:S02]  /*2820*/  IMAD.WIDE.U32 R6, R7, 0x4, R18 ;  /* 0x0000000407067825 */ /* 0x000fe400078e0012 */
[----:B------:R1:W4:Y:S04]  /*2830*/  LDG.E R4, desc[UR36][R4.64] ;  /* 0x0000002404047981 */ /* 0x000328000c1e1900 */
[----:B------:R-:W5:Y:S01]  /*2840*/  LDG.E R6, desc[UR36][R6.64] ;  /* 0x0000002406067981 */ /* 0x000f62000c1e1900 */
[----:B------:R-:W-:-:S04]  /*2850*/  IMAD.IADD R21, R29, 0x1, R8 ;  /* 0x000000011d157824 */ /* 0x000fc800078e0208 */
[----:B------:R-:W-:-:S05]  /*2860*/  IMAD R29, R8, 0x3, R21 ;  /* 0x00000003081d7824 */ /* 0x000fca00078e0215 */
[----:B------:R-:W-:Y:S02]  /*2870*/  ISETP.GE.U32.AND P4, PT, R29, R0, PT ;  /* 0x000000001d00720c */ /* 0x000fe40003f86070 */
[C---:B--2---:R-:W-:Y:S02]  /*2880*/  PRMT R25, R24.reuse, 0x7632, R25 ;  /* 0x0000763218197816 */ /* 0x044fe40000000019 */
[----:B------:R-:W-:-:S03]  /*2890*/  SHF.L.U32 R28, R24, 0x10, RZ ;  /* 0x00000010181c7819 */ /* 0x000fc600000006ff */
[----:B------:R-:W-:Y:S01]  /*28a0*/  IMAD.U32 R25, R25, 0x10000, RZ ;  /* 0x0001000019197824 */ /* 0x000fe200078e00ff */
[----:B------:R-:W-:-:S04]  /*28b0*/  FSETP.NAN.FTZ.AND P0, PT, |R28|, |R28|, PT ;  /* 0x4000001c1c00720b */ /* 0x000fc80003f18200 */
[C---:B------:R-:W-:Y:S02]  /*28c0*/  FSETP.NAN.FTZ.AND P1, PT, |R25|.reuse, |R25|, PT ;  /* 0x400000191900720b */ /* 0x040fe40003f38200 */
[C---:B---3--:R-:W-:Y:S02]  /*28d0*/  SHF.L.U32 R27, R26.reuse, 0x10, RZ ;  /* 0x000000101a1b7819 */ /* 0x048fe400000006ff */
[----:B------:R-:W-:Y:S02]  /*28e0*/  FSEL R25, R25, RZ, !P1 ;  /* 0x000000ff19197208 */ /* 0x000fe40004800000 */
[----:B-1----:R-:W-:Y:S02]  /*28f0*/  PRMT R5, R26, 0x7632, R5 ;  /* 0x000076321a057816 */ /* 0x002fe40000000005 */
[----:B------:R-:W-:Y:S01]  /*2900*/  FSETP.NAN.FTZ.AND P2, PT, |R27|, |R27|, PT ;  /* 0x4000001b1b00720b */ /* 0x000fe20003f58200 */
[----:B------:R-:W-:Y:S01]  /*2910*/  FADD.FTZ R10, R25, R10 ;  /* 0x0000000a190a7221 */ /* 0x000fe20000010000 */
[----:B------:R-:W-:Y:S01]  /*2920*/  FSEL R28, R28, RZ, !P0 ;  /* 0x000000ff1c1c7208 */ /* 0x000fe20004000000 */
[----:B------:R-:W-:Y:S01]  /*2930*/  IMAD.U32 R25, R5, 0x10000, RZ ;  /* 0x0001000005197824 */ /* 0x000fe200078e00ff */
[----:B------:R-:W-:-:S02]  /*2940*/  FSEL R27, R27, RZ, !P2 ;  /* 0x000000ff1b1b7208 */ /* 0x000fc40005000000 */
[----:B----4-:R-:W-:Y:S01]  /*2950*/  PRMT R5, R4, 0x7632, R5 ;  /* 0x0000763204057816 */ /* 0x010fe20000000005 */
[----:B------:R-:W-:Y:S01]  /*2960*/  FADD.FTZ R9, R28, R9 ;  /* 0x000000091c097221 */ /* 0x000fe20000010000 */
[----:B-----5:R-:W-:Y:S01]  /*2970*/  PRMT R7, R6, 0x7632, R7 ;  /* 0x0000763206077816 */ /* 0x020fe20000000007 */
[----:B------:R-:W-:Y:S01]  /*2980*/  FADD.FTZ R12, R27, R12 ;  /* 0x0000000c1b0c7221 */ /* 0x000fe20000010000 */
[----:B------:R-:W-:Y:S01]  /*2990*/  FSETP.NAN.FTZ.AND P0, PT, |R25|, |R25|, PT ;  /* 0x400000191900720b */ /* 0x000fe20003f18200 */
[----:B------:R-:W-:Y:S01]  /*29a0*/  IMAD.U32 R5, R5, 0x10000, RZ ;  /* 0x0001000005057824 */ /* 0x000fe200078e00ff */
[----:B------:R-:W-:Y:S01]  /*29b0*/  SHF.L.U32 R27, R4, 0x10, RZ ;  /* 0x00000010041b7819 */ /* 0x000fe200000006ff */
[----:B------:R-:W-:Y:S01]  /*29c0*/  IMAD.U32 R7, R7, 0x10000, RZ ;  /* 0x0001000007077824 */ /* 0x000fe200078e00ff */
[----:B------:R-:W-:Y:S02]  /*29d0*/  SHF.L.U32 R29, R6, 0x10, RZ ;  /* 0x00000010061d7819 */ /* 0x000fe400000006ff */
[----:B------:R-:W-:-:S02]  /*29e0*/  FSEL R28, R25, RZ, !P0 ;  /* 0x000000ff191c7208 */ /* 0x000fc40004000000 */
[----:B------:R-:W-:Y:S02]  /*29f0*/  FSETP.NAN.FTZ.AND P1, PT, |R27|, |R27|, PT ;  /* 0x4000001b1b00720b */ /* 0x000fe40003f38200 */
[----:B------:R-:W-:Y:S01]  /*2a00*/  FSETP.NAN.FTZ.AND P0, PT, |R5|, |R5|, PT ;  /* 0x400000050500720b */ /* 0x000fe20003f18200 */
[----:B------:R-:W-:Y:S01]  /*2a10*/  FADD.FTZ R11, R28, R11 ;  /* 0x0000000b1c0b7221 */ /* 0x000fe20000010000 */
        /* <DEDUP_REMOVED lines=11> */
[----:B------:R-:W-:Y:S05]  /*2ad0*/  BSYNC.RECONVERGENT B1 ;  /* 0x0000000000017941 */ /* 0x000fea0003800200 */
.L_x_3398:
[C---:B------:R-:W-:Y:S02]  /*2ae0*/  PRMT R29, R24.reuse, 0x7610, R29 ;  /* 0x00007610181d7816 */ /* 0x040fe4000000001d */
[----:B------:R-:W-:Y:S02]  /*2af0*/  PRMT R28, R24, 0x7632, R28 ;  /* 0x00007632181c7816 */ /* 0x000fe4000000001c */
[C---:B------:R-:W-:Y:S02]  /*2b00*/  PRMT R7, R26.reuse, 0x7610, R7 ;  /* 0x000076101a077816 */ /* 0x040fe40000000007 */
[----:B------:R-:W-:Y:S02]  /*2b10*/  PRMT R26, R26, 0x7632, R26 ;  /* 0x000076321a1a7816 */ /* 0x000fe4000000001a */
[C---:B------:R-:W-:Y:S02]  /*2b20*/  PRMT R25, R4.reuse, 0x7610, R25 ;  /* 0x0000761004197816 */ /* 0x040fe40000000019 */
[----:B------:R-:W-:-:S02]  /*2b30*/  PRMT R27, R4, 0x7632, R27 ;  /* 0x00007632041b7816 */ /* 0x000fc4000000001b */
[----:B------:R-:W-:-:S07]  /*2b40*/  PRMT R24, R6, 0x7632, R24 ;  /* 0x0000763206187816 */ /* 0x000fce0000000018 */
.L_x_3397:
[----:B------:R-:W-:Y:S05]  /*2b50*/  BSYNC.RECONVERGENT B0 ;  /* 0x0000000000007941 */ /* 0x000fea0003800200 */
.L_x_3396:
        /* <DEDUP_REMOVED lines=35> */
.L_x_3401:
[----:B------:R-:W-:Y:S05]  /*2d90*/  BSYNC.RECONVERGENT B0 ;  /* 0x0000000000007941 */ /* 0x000fea0003800200 */
.L_x_3400:
        /* <DEDUP_REMOVED lines=28> */
[----:B------:R-:W-:Y:S02]  /*2f60*/  FSETP.NAN.FTZ.AND P0, PT, |R25|, |R25|, PT ;  /* 0x400000191900720b */ /* 0x000fe40003f18200 */
[----:B------:R-:W-:Y:S02]  /*2f70*/  FSETP.NAN.FTZ.AND P1, PT, |R27|, |R27|, PT ;  /* 0x4000001b1b00720b */ /* 0x000fe40003f38200 */
[----:B------:R-:W-:Y:S02]  /*2f80*/  FSEL R0, R25, RZ, !P0 ;  /* 0x000000ff19007208 */ /* 0x000fe40004000000 */
[----:B------:R-:W-:-:S03]  /*2f90*/  FSEL R27, R27, RZ, !P1 ;  /* 0x000000ff1b1b7208 */ /* 0x000fc60004800000 */
[----:B------:R-:W-:Y:S02]  /*2fa0*/  FADD.FTZ R13, R13, R0 ;  /* 0x000000000d0d7221 */ /* 0x000fe40000010000 */
[----:B------:R-:W-:Y:S01]  /*2fb0*/  @!P2 IMAD.U32 R24, R24, 0x10000, RZ ;  /* 0x000100001818a824 */ /* 0x000fe200078e00ff */
[----:B------:R-:W-:Y:S01]  /*2fc0*/  @!P2 SHF.L.U32 R6, R6, 0x10, RZ ;  /* 0x000000100606a819 */ /* 0x000fe200000006ff */
[----:B------:R-:W-:-:S03]  /*2fd0*/  FADD.FTZ R14, R14, R27 ;  /* 0x0000001b0e0e7221 */ /* 0x000fc60000010000 */
[----:B------:R-:W-:Y:S02]  /*2fe0*/  @!P2 FSETP.NAN.FTZ.AND P3, PT, |R6|, |R6|, PT ;  /* 0x400000060600a20b */ /* 0x000fe40003f78200 */
[----:B------:R-:W-:Y:S02]  /*2ff0*/  @!P2 FSETP.NAN.FTZ.AND P4, PT, |R24|, |R24|, PT ;  /* 0x400000181800a20b */ /* 0x000fe40003f98200 */
[----:B------:R-:W-:Y:S02]  /*3000*/  @!P2 FSEL R6, R6, RZ, !P3 ;  /* 0x000000ff0606a208 */ /* 0x000fe40005800000 */
[----:B------:R-:W-:-:S03]  /*3010*/  @!P2 FSEL R24, R24, RZ, !P4 ;  /* 0x000000ff1818a208 */ /* 0x000fc60006000000 */
[----:B------:R-:W-:Y:S02]  /*3020*/  @!P2 FADD.FTZ R15, R15, R6 ;  /* 0x000000060f0fa221 */ /* 0x000fe40000010000 */
[----:B------:R-:W-:-:S07]  /*3030*/  @!P2 FADD.FTZ R3, R3, R24 ;  /* 0x000000180303a221 */ /* 0x000fce0000010000 */
.L_x_3403:
[----:B------:R-:W-:Y:S05]  /*3040*/  BSYNC.RECONVERGENT B0 ;  /* 0x0000000000007941 */ /* 0x000fea0003800200 */
.L_x_3402:
[----:B------:R-:W-:Y:S01]  /*3050*/  FADD.FTZ R12, R9, R12 ;  /* 0x0000000c090c7221 */ /* 0x000fe20000010000 */
[----:B------:R-:W-:-:S03]  /*3060*/  FADD.FTZ R11, R10, R11 ;  /* 0x0000000b0a0b7221 */ /* 0x000fc60000010000 */
[----:B------:R-:W-:Y:S01]  /*3070*/  FADD.FTZ R12, R12, R13 ;  /* 0x0000000d0c0c7221 */ /* 0x000fe20000010000 */
[----:B------:R-:W-:-:S03]  /*3080*/  FADD.FTZ R14, R11, R14 ;  /* 0x0000000e0b0e7221 */ /* 0x000fc60000010000 */
[----:B------:R-:W-:Y:S01]  /*3090*/  FADD.FTZ R18, R12, R15 ;  /* 0x0000000f0c127221 */ /* 0x000fe20000010000 */
[----:B------:R-:W-:Y:S01]  /*30a0*/  FADD.FTZ R19, R14, R3 ;  /* 0x000000030e137221 */ /* 0x000fe20000010000 */
[----:B------:R-:W-:Y:S06]  /*30b0*/  BRA `(.L_x_3374) ;  /* 0x0000008c00607947 */ /* 0x000fec0003800000 */
.L_x_3395:
[----:B------:R-:W1:Y:S01]  /*30c0*/  LDCU UR4, c[0x0][0x394] ;  /* 0x00007280ff0477ac */ /* 0x000e620008000800 */
[----:B------:R-:W2:Y:S01]  /*30d0*/  LDC R5, c[0x0][0x384] ;  /* 0x0000e100ff057b82 */ /* 0x000ea20000000800 */
[----:B------:R-:W-:Y:S01]  /*30e0*/  BSSY.RECONVERGENT B0, `(.L_x_3404) ;  /* 0x0000424000007945 */ /* 0x000fe20003800200 */
[----:B-1----:R-:W-:-:S05]  /*30f0*/  MOV R3, UR4 ;  /* 0x0000000400037c02 */ /* 0x002fca0008000f00 */
        /* <DEDUP_REMOVED lines=8> */
[----:B------:R-:W-:-:S09]  /*3180*/  MOV R10, R5 ;  /* 0x00000005000a7202 */ /* 0x000fd20000000f00 */
[----:B------:R-:W-:Y:S05]  /*3190*/  @P0 BRA `(.L_x_3405) ;  /* 0x0000004000600947 */ /* 0x000fea0003800000 */
[----:B------:R-:W-:-:S13]  /*31a0*/  ISETP.NE.AND P0, PT, R14, RZ, PT ;  /* 0x000000ff0e00720c */ /* 0x000fda0003f05270 */
[----:B------:R1:W5:Y:S01]  /*31b0*/  @!P0 LDG.E R13, desc[UR36][R18.64] ;  /* 0x00000024120d8981 */ /* 0x000362000c1e1900 */
        /* <DEDUP_REMOVED lines=8> */
[----:B------:R-:W-:Y:S02]  /*3240*/  MOV R10, R5 ;  /* 0x00000005000a7202 */ /* 0x000fe40000000f00 */
[----:B-1----:R-:W-:-:S07]  /*3250*/  IADD3 R24, PT, PT, R0, 0x1, RZ ;  /* 0x0000000100187810 */ /* 0x002fce0007ffe0ff */
.L_x_3411:
        /* <DEDUP_REMOVED lines=10> */
[----:B------:R-:W2:Y:S01]  /*3300*/  LDCU.64 UR30, c[0x0][0x3d0] ;  /* 0x00007a00ff1e77ac */ /* 0x000ea20008000a00 */
[----:B------:R-:W-:Y:S01]  /*3310*/  MOV R15, R4 ;  /* 0x00000004000f7202 */ /* 0x000fe20000000f00 */
[----:B------:R-:W-:Y:S01]  /*3320*/  IMAD.MOV.U32 R14, RZ, RZ, RZ ;  /* 0x000000ffff0e7224 */ /* 0x000fe200078e00ff */
[----:B------:R-:W3:Y:S01]  /*3330*/  LDCU.64 UR28, c[0x0][0x3c8] ;  /* 0x00007900ff1c77ac */ /* 0x000ee20008000a00 */
[----:B------:R-:W4:Y:S01]  /*3340*/  LDCU UR5, c[0x0][0x4f8] ;  /* 0x00009f00ff0577ac */ /* 0x000f220008000800 */
[----:B------:R-:W0:Y:S01]  /*3350*/  LDCU UR77, c[0x0][0x3e0] ;  /* 0x00007c00ff4d77ac */ /* 0x000e220008000800 */
[----:B------:R-:W0:Y:S01]  /*3360*/  LDCU UR76, c[0x0][0x4fc] ;  /* 0x00009f80ff4c77ac */ /* 0x000e220008000800 */
[----:B--2---:R-:W-:Y:S01]  /*3370*/  IMAD.HI.U32 R0, R4, UR30, R14 ;  /* 0x0000001e04007c27 */ /* 0x004fe2000f8e000e */
[----:B------:R-:W2:Y:S04]  /*3380*/  LDCU UR75, c[0x0][0x3e4] ;  /* 0x00007c80ff4b77ac */ /* 0x000ea80008000800 */
[----:B------:R-:W-:Y:S01]  /*3390*/  SHF.R.U32.HI R15, RZ, UR31, R0 ;  /* 0x0000001fff0f7c19 */ /* 0x000fe20008011600 */
[----:B---3--:R-:W-:Y:S01]  /*33a0*/  UISETP.NE.AND UP0, UPT, UR28, 0x1, UPT ;  /* 0x000000011c00788c */ /* 0x008fe2000bf05270 */
[----:B------:R-:W3:Y:S03]  /*33b0*/  LDCU UR74, c[0x0][0x500] ;  /* 0x0000a000ff4a77ac */ /* 0x000ee60008000800 */
[----:B------:R-:W-:Y:S01]  /*33c0*/  IMAD.MOV R3, RZ, RZ, -R15 ;  /* 0x000000ffff037224 */ /* 0x000fe200078e0a0f */
[----:B------:R-:W0:Y:S03]  /*33d0*/  LDCU UR73, c[0x0][0x3f8] ;  /* 0x00007f00ff4977ac */ /* 0x000e260008000800 */
        /* <DEDUP_REMOVED lines=257> */
[----:B------:R-:W2:Y:S01]  /*43f0*/  @P1 LDC.64 R14, c[0x0][0x4f0] ;  /* 0x00013c00ff0e1b82 */ /* 0x000ea20000000a00 */
[----:B0-----:R-:W-:-:S07]  /*4400*/  IMAD.HI.U32 R20, R28, UR53, R20 ;  /* 0x000000351c147c27 */ /* 0x001fce000f8e0014 */
[----:B------:R-:W0:Y:S01]  /*4410*/  @P1 LDC R26, c[0x0][0x4ec] ;  /* 0x00013b00ff1a1b82 */ /* 0x000e220000000800 */
[----:B------:R-:W-:Y:S01]  /*4420*/  SHF.R.U32.HI R21, RZ, UR26, R20 ;  /* 0x0000001aff157c19 */ /* 0x000fe20008011614 */
[----:B------:R-:W-:-:S03]  /*4430*/  @P1 IMAD.MOV.U32 R20, RZ, RZ, RZ ;  /* 0x000000ffff141224 */ /* 0x000fc600078e00ff */
[----:B------:R-:W-:-:S03]  /*4440*/  IADD3 R3, PT, PT, -R21, RZ, RZ ;  /* 0x000000ff15037210 */ /* 0x000fc60007ffe1ff */
[----:B------:R-:W3:Y:S02]  /*4450*/  @P1 LDC R27, c[0x0][0x558] ;  /* 0x00015600ff1b1b82 */ /* 0x000ee40000000800 */
[----:B------:R-:W-:Y:S02]  /*4460*/  IMAD R3, R3, UR52, R28 ;  /* 0x0000003403037c24 */ /* 0x000fe4000f8e021c */
[----:B--2---:R-:W-:-:S04]  /*4470*/  @P1 IMAD.HI.U32 R14, R21, R14, R20 ;  /* 0x0000000e150e1227 */ /* 0x004fc800078e0014 */
[----:B------:R-:W-:Y:S01]  /*4480*/  IMAD R0, R3, UR27, R0 ;  /* 0x0000001b03007c24 */ /* 0x000fe2000f8e0200 */
[----:B------:R-:W-:-:S04]  /*4490*/  @P1 SHF.R.U32.HI R14, RZ, R15, R14 ;  /* 0x0000000fff0e1219 */ /* 0x000fc8000001160e */
[----:B------:R-:W-:-:S05]  /*44a0*/  @P1 IADD3 R15, PT, PT, -R14, RZ, RZ ;  /* 0x000000ff0e0f1210 */ /* 0x000fca0007ffe1ff */
[----:B0-----:R-:W-:-:S04]  /*44b0*/  @P1 IMAD R21, R15, R26, R21 ;  /* 0x0000001a0f151224 */ /* 0x001fc800078e0215 */
[----:B---3--:R-:W-:-:S07]  /*44c0*/  @P1 IMAD R0, R21, R27, R0 ;  /* 0x0000001b15001224 */ /* 0x008fce00078e0200 */
.L_x_3407:
[----:B------:R-:W-:-:S04]  /*44d0*/  LOP3.LUT R15, R0, 0xfffffffc, RZ, 0xc0, !PT ;  /* 0xfffffffc000f7812 */ /* 0x000fc800078ec0ff */
[----:B------:R-:W-:-:S05]  /*44e0*/  IADD3 R14, P1, PT, R15, R18, RZ ;  /* 0x000000120f0e7210 */ /* 0x000fca0007f3e0ff */
[----:B------:R-:W-:-:S05]  /*44f0*/  IMAD.X R15, RZ, RZ, R19, P1 ;  /* 0x000000ffff0f7224 */ /* 0x000fca00008e0613 */
[----:B------:R2:W3:Y:S01]  /*4500*/  LDG.E R14, desc[UR36][R14.64] ;  /* 0x000000240e0e7981 */ /* 0x0004e2000c1e1900 */
[----:B-1----:R-:W-:Y:S02]  /*4510*/  IADD3 R27, PT, PT, R4, UR4, RZ ;  /* 0x00000004041b7c10 */ /* 0x002fe4000fffe0ff */
[----:B------:R-:W-:-:S05]  /*4520*/  MOV R26, RZ ;  /* 0x000000ff001a7202 */ /* 0x000fca0000000f00 */
[----:B------:R-:W-:-:S05]  /*4530*/  IMAD.HI.U32 R0, R27, UR30, R26 ;  /* 0x0000001e1b007c27 */ /* 0x000fca000f8e001a */
[----:B--2---:R-:W-:-:S05]  /*4540*/  SHF.R.U32.HI R15, RZ, UR31, R0 ;  /* 0x0000001fff0f7c19 */ /* 0x004fca0008011600 */
[----:B------:R-:W-:-:S04]  /*4550*/  IMAD.MOV R3, RZ, RZ, -R15 ;  /* 0x000000ffff037224 */ /* 0x000fc800078e0a0f */
[----:B------:R-:W-:-:S04]  /*4560*/  IMAD R0, R3, UR29, R27 ;  /* 0x0000001d03007c24 */ /* 0x000fc8000f8e021b */
[----:B------:R-:W-:Y:S01]  /*4570*/  IMAD R0, R0, UR5, RZ ;  /* 0x0000000500007c24 */ /* 0x000fe2000f8e02ff */
[C---:B---3--:R-:W-:Y:S02]  /*4580*/  PRMT R28, R14.reuse, 0x7610, R28 ;  /* 0x000076100e1c7816 */ /* 0x048fe4000000001c */
[----:B------:R-:W-:Y:S01]  /*4590*/  PRMT R29, R14, 0x7632, R29 ;  /* 0x000076320e1d7816 */ /* 0x000fe2000000001d */
[----:B------:R-:W-:Y:S06]  /*45a0*/  BRA.U !UP0, `(.L_x_3408) ;  /* 0x0000000d08687547 */ /* 0x000fec000b800000 */
        /* <DEDUP_REMOVED lines=218> */
.L_x_3408:
[----:B------:R-:W-:-:S04]  /*5350*/  LOP3.LUT R15, R0, 0xfffffffc, RZ, 0xc0, !PT ;  /* 0xfffffffc000f7812 */ /* 0x000fc800078ec0ff */
[----:B------:R-:W-:-:S04]  /*5360*/  IADD3 R14, P1, PT, R15, R18, RZ ;  /* 0x000000120f0e7210 */ /* 0x000fc80007f3e0ff */
[----:B------:R-:W-:-:S05]  /*5370*/  IADD3.X R15, PT, PT, RZ, R19, RZ, P1, !PT ;  /* 0x00000013ff0f7210 */ /* 0x000fca0000ffe4ff */
        /* <DEDUP_REMOVED lines=229> */
.L_x_3409:
[----:B------:R-:W-:-:S04]  /*61d0*/  LOP3.LUT R15, R0, 0xfffffffc, RZ, 0xc0, !PT ;  /* 0xfffffffc000f7812 */ /* 0x000fc800078ec0ff */
[----:B------:R-:W-:-:S04]  /*61e0*/  IADD3 R14, P1, PT, R15, R18, RZ ;  /* 0x000000120f0e7210 */ /* 0x000fc80007f3e0ff */
[----:B------:R-:W-:-:S05]  /*61f0*/  IADD3.X R15, PT, PT, RZ, R19, RZ, P1, !PT ;  /* 0x00000013ff0f7210 */ /* 0x000fca0000ffe4ff */
[----:B------:R1:W2:Y:S01]  /*6200*/  LDG.E R14, desc[UR36][R14.64] ;  /* 0x000000240e0e7981 */ /* 0x0002a2000c1e1900 */
[----:B------:R-:W-:Y:S01]  /*6210*/  MOV R26, RZ ;  /* 0x000000ff001a7202 */ /* 0x000fe20000000f00 */
[----:B------:R-:W-:-:S04]  /*6220*/  VIADD R27, R27, UR4 ;  /* 0x000000041b1b7c36 */ /* 0x000fc80008000000 */
        /* <DEDUP_REMOVED lines=226> */
.L_x_3410:
[----:B------:R-:W-:-:S04]  /*7050*/  LOP3.LUT R15, R0, 0xfffffffc, RZ, 0xc0, !PT ;  /* 0xfffffffc000f7812 */ /* 0x000fc800078ec0ff */
[----:B------:R-:W-:-:S05]  /*7060*/  IADD3 R14, P1, PT, R15, R18, RZ ;  /* 0x000000120f0e7210 */ /* 0x000fca0007f3e0ff */
[----:B------:R-:W-:-:S05]  /*7070*/  IMAD.X R15, RZ, RZ, R19, P1 ;  /* 0x000000ffff0f7224 */ /* 0x000fca00008e0613 */
[----:B------:R-:W2:Y:S02]  /*7080*/  LDG.E R14, desc[UR36][R14.64] ;  /* 0x000000240e0e7981 */ /* 0x000ea4000c1e1900 */
[C---:B--2---:R-:W-:Y:S02]  /*7090*/  PRMT R33, R14.reuse, 0x7610, R33 ;  /* 0x000076100e217816 */ /* 0x044fe40000000021 */
[----:B------:R-:W-:-:S07]  /*70a0*/  PRMT R32, R14, 0x7632, R32 ;  /* 0x000076320e207816 */ /* 0x000fce0000000020 */
.L_x_3406:
[----:B------:R-:W2:Y:S01]  /*70b0*/  LDCU UR5, c[0x0][0x38c] ;  /* 0x00007180ff0577ac */ /* 0x000ea20008000800 */
[----:B------:R-:W-:Y:S01]  /*70c0*/  SHF.L.U32 R0, R28, 0x10, RZ ;  /* 0x000000101c007819 */ /* 0x000fe200000006ff */
[----:B------:R-:W-:Y:S01]  /*70d0*/  IMAD.U32 R20, R30, 0x10000, RZ ;  /* 0x000100001e147824 */ /* 0x000fe200078e00ff */
[----:B-1----:R-:W-:Y:S02]  /*70e0*/  MOV R3, UR4 ;  /* 0x0000000400037c02 */ /* 0x002fe40008000f00 */
[----:B------:R-:W-:Y:S02]  /*70f0*/  SHF.L.U32 R15, R29, 0x10, RZ ;  /* 0x000000101d0f7819 */ /* 0x000fe400000006ff */
[----:B------:R-:W-:Y:S02]  /*7100*/  FSETP.NAN.FTZ.AND P1, PT, |R0|, |R0|, PT ;  /* 0x400000000000720b */ /* 0x000fe40003f38200 */
[----:B------:R-:W-:Y:S02]  /*7110*/  LEA R4, R3, R4, 0x2 ;  /* 0x0000000403047211 */ /* 0x000fe400078e10ff */
[----:B------:R-:W-:-:S02]  /*7120*/  FSETP.NAN.FTZ.AND P3, PT, |R20|, |R20|, PT ;  /* 0x400000141400720b */ /* 0x000fc40003f78200 */
[----:B------:R-:W-:Y:S01]  /*7130*/  FSETP.NAN.FTZ.AND P2, PT, |R15|, |R15|, PT ;  /* 0x4000000f0f00720b */ /* 0x000fe20003f58200 */
[----:B------:R-:W-:Y:S01]  /*7140*/  IMAD R27, R3, 0x3, R4 ;  /* 0x00000003031b7824 */ /* 0x000fe200078e0204 */
[----:B------:R-:W-:Y:S02]  /*7150*/  FSEL R14, R0, RZ, !P1 ;  /* 0x000000ff000e7208 */ /* 0x000fe40004800000 */
[----:B------:R-:W-:Y:S01]  /*7160*/  FSEL R21, R20, RZ, !P3 ;  /* 0x000000ff14157208 */ /* 0x000fe20005800000 */
[----:B--2---:R-:W-:Y:S01]  /*7170*/  IMAD.U32 R0, RZ, RZ, UR5 ;  /* 0x00000005ff007e24 */ /* 0x004fe2000f8e00ff */
[----:B------:R-:W-:Y:S01]  /*7180*/  FSEL R15, R15, RZ, !P2 ;  /* 0x000000ff0f0f7208 */ /* 0x000fe20005000000 */
[----:B------:R-:W-:Y:S01]  /*7190*/  FADD.FTZ R9, R14, R9 ;  /* 0x000000090e097221 */ /* 0x000fe20000010000 */
[----:B------:R-:W-:Y:S01]  /*71a0*/  SHF.L.U32 R20, R31, 0x10, RZ ;  /* 0x000000101f147819 */ /* 0x000fe200000006ff */
[----:B------:R-:W-:Y:S01]  /*71b0*/  FADD.FTZ R12, R21, R12 ;  /* 0x0000000c150c7221 */ /* 0x000fe20000010000 */
[----:B------:R-:W-:Y:S01]  /*71c0*/  ISETP.GE.U32.AND P6, PT, R27, R0, PT ;  /* 0x000000001b00720c */ /* 0x000fe20003fc6070 */
[----:B------:R-:W-:Y:S01]  /*71d0*/  FADD.FTZ R10, R15, R10 ;  /* 0x0000000a0f0a7221 */ /* 0x000fe20000010000 */
[----:B------:R-:W-:Y:S01]  /*71e0*/  IMAD.U32 R21, R34, 0x10000, RZ ;  /* 0x0001000022157824 */ /* 0x000fe200078e00ff */
[----:B------:R-:W-:-:S02]  /*71f0*/  SHF.L.U32 R15, R26, 0x10, RZ ;  /* 0x000000101a0f7819 */ /* 0x000fc400000006ff */
[----:B------:R-:W-:Y:S02]  /*7200*/  SHF.L.U32 R27, R33, 0x10, RZ ;  /* 0x00000010211b7819 */ /* 0x000fe400000006ff */
[----:B------:R-:W-:Y:S02]  /*7210*/  SHF.L.U32 R14, R32, 0x10, RZ ;  /* 0x00000010200e7819 */ /* 0x000fe400000006ff */
[----:B------:R-:W-:Y:S02]  /*7220*/  FSETP.NAN.FTZ.AND P1, PT, |R20|, |R20|, PT ;  /* 0x400000141400720b */ /* 0x000fe40003f38200 */
[----:B------:R-:W-:Y:S02]  /*7230*/  FSETP.NAN.FTZ.AND P2, PT, |R15|, |R15|, PT ;  /* 0x4000000f0f00720b */ /* 0x000fe40003f58200 */
[----:B------:R-:W-:Y:S02]  /*7240*/  FSETP.NAN.FTZ.AND P3, PT, |R21|, |R21|, PT ;  /* 0x400000151500720b */ /* 0x000fe40003f78200 */
[----:B------:R-:W-:-:S02]  /*7250*/  FSETP.NAN.FTZ.AND P4, PT, |R27|, |R27|, PT ;  /* 0x4000001b1b00720b */ /* 0x000fc40003f98200 */
[----:B------:R-:W-:Y:S02]  /*7260*/  FSETP.NAN.FTZ.AND P5, PT, |R14|, |R14|, PT ;  /* 0x4000000e0e00720b */ /* 0x000fe40003fb8200 */
[----:B------:R-:W-:Y:S02]  /*7270*/  FSEL R20, R20, RZ, !P1 ;  /* 0x000000ff14147208 */ /* 0x000fe40004800000 */
[----:B------:R-:W-:Y:S02]  /*7280*/  FSEL R15, R15, RZ, !P2 ;  /* 0x000000ff0f0f7208 */ /* 0x000fe40005000000 */
[----:B------:R-:W-:Y:S01]  /*7290*/  FSEL R36, R21, RZ, !P3 ;  /* 0x000000ff15247208 */ /* 0x000fe20005800000 */
[----:B------:R-:W-:Y:S01]  /*72a0*/  FADD.FTZ R11, R20, R11 ;  /* 0x0000000b140b7221 */ /* 0x000fe20000010000 */
[----:B------:R-:W-:Y:S01]  /*72b0*/  FSEL R27, R27, RZ, !P4 ;  /* 0x000000ff1b1b7208 */ /* 0x000fe20006000000 */
[----:B------:R-:W-:Y:S01]  /*72c0*/  FADD.FTZ R8, R15, R8 ;  /* 0x000000080f087221 */ /* 0x000fe20000010000 */
[----:B------:R-:W-:Y:S01]  /*72d0*/  FSEL R14, R14, RZ, !P5 ;  /* 0x000000ff0e0e7208 */ /* 0x000fe20006800000 */
[----:B------:R-:W-:-:S02]  /*72e0*/  FADD.FTZ R7, R36, R7 ;  /* 0x0000000724077221 */ /* 0x000fc40000010000 */
[----:B------:R-:W-:Y:S02]  /*72f0*/  FADD.FTZ R6, R27, R6 ;  /* 0x000000061b067221 */ /* 0x000fe40000010000 */
[----:B------:R-:W-:Y:S01]  /*7300*/  FADD.FTZ R5, R14, R5 ;  /* 0x000000050e057221 */ /* 0x000fe20000010000 */
[----:B------:R-:W-:Y:S06]  /*7310*/  @!P6 BRA `(.L_x_3411) ;  /* 0xffffffbc00d0e947 */ /* 0x000fec000383ffff */
.L_x_3405:
[----:B0-----:R-:W-:Y:S05]  /*7320*/  BSYNC.RECONVERGENT B0 ;  /* 0x0000000000007941 */ /* 0x001fea0003800200 */
.L_x_3404:
[----:B------:R-:W-:Y:S01]  /*7330*/  ISETP.GE.U32.AND P0, PT, R4, R0, PT ;  /* 0x000000000400720c */ /* 0x000fe20003f06070 */
[----:B------:R-:W-:Y:S01]  /*7340*/  BSSY.RECONVERGENT B0, `(.L_x_3412) ;  /* 0x000047d000007945 */ /* 0x000fe20003800200 */
[----:B------:R-:W-:-:S11]  /*7350*/  PRMT R13, R26, 0x7610, R13 ;  /* 0x000076101a0d7816 */ /* 0x000fd6000000000d */
        /* <DEDUP_REMOVED lines=282> */
.L_x_3415:
[----:B------:R-:W-:Y:S02]  /*8500*/  SHF.R.U32.HI R20, RZ, 0x2, R20 ;  /* 0x00000002ff147819 */ /* 0x000fe40000011614 */
[----:B------:R-:W-:-:S07]  /*8510*/  MOV R21, RZ ;  /* 0x000000ff00157202 */ /* 0x000fce0000000f00 */
.L_x_3414:
        /* <DEDUP_REMOVED lines=286> */
.L_x_3417:
[----:B------:R-:W-:Y:S02]  /*9700*/  SHF.R.U32.HI R30, RZ, 0x2, R30 ;  /* 0x00000002ff1e7819 */ /* 0x000fe4000001161e */
[----:B------:R-:W-:-:S07]  /*9710*/  MOV R31, RZ ;  /* 0x000000ff001f7202 */ /* 0x000fce0000000f00 */
.L_x_3416:
        /* <DEDUP_REMOVED lines=283> */
.L_x_3419:
[----:B------:R-:W-:Y:S02]  /*a8d0*/  SHF.R.U32.HI R20, RZ, 0x2, R13 ;  /* 0x00000002ff147819 */ /* 0x000fe4000001160d */
[----:B------:R-:W-:-:S07]  /*a8e0*/  MOV R21, RZ ;  /* 0x000000ff00157202 */ /* 0x000fce0000000f00 */
.L_x_3418:
[----:B------:R-:W-:-:S04]  /*a8f0*/  LEA R18, P1, R20, R25, 0x2 ;  /* 0x0000001914127211 */ /* 0x000fc800078210ff */
[----:B------:R-:W-:-:S05]  /*a900*/  LEA.HI.X R19, R20, R24, R21, 0x2, P1 ;  /* 0x0000001814137211 */ /* 0x000fca00008f1415 */
[----:B------:R-:W2:Y:S01]  /*a910*/  LDG.E R18, desc[UR36][R18.64] ;  /* 0x0000002412127981 */ /* 0x000ea2000c1e1900 */
[----:B------:R-:W-:-:S05]  /*a920*/  IMAD.IADD R15, R15, 0x1, R3 ;  /* 0x000000010f0f7824 */ /* 0x000fca00078e0203 */
        /* <DEDUP_REMOVED lines=279> */
.L_x_3421:
[----:B------:R-:W-:Y:S01]  /*baa0*/  SHF.R.U32.HI R20, RZ, 0x2, R20 ;  /* 0x00000002ff147819 */ /* 0x000fe20000011614 */
[----:B------:R-:W-:-:S07]  /*bab0*/  IMAD.MOV.U32 R21, RZ, RZ, RZ ;  /* 0x000000ffff157224 */ /* 0x000fce00078e00ff */
.L_x_3420:
[----:B------:R-:W-:-:S04]  /*bac0*/  LEA R14, P0, R20, R25, 0x2 ;  /* 0x00000019140e7211 */ /* 0x000fc800078010ff */
[----:B------:R-:W-:-:S05]  /*bad0*/  LEA.HI.X R15, R20, R24, R21, 0x2, P0 ;  /* 0x00000018140f7211 */ /* 0x000fca00000f1415 */
[----:B------:R-:W2:Y:S02]  /*bae0*/  LDG.E R14, desc[UR36][R14.64] ;  /* 0x000000240e0e7981 */ /* 0x000ea4000c1e1900 */
[C---:B--2---:R-:W-:Y:S02]  /*baf0*/  PRMT R33, R14.reuse, 0x7610, R33 ;  /* 0x000076100e217816 */ /* 0x044fe40000000021 */
[----:B------:R-:W-:-:S07]  /*bb00*/  PRMT R32, R14, 0x7632, R32 ;  /* 0x000076320e207816 */ /* 0x000fce0000000020 */
.L_x_3413:
[----:B------:R-:W-:Y:S05]  /*bb10*/  BSYNC.RECONVERGENT B0 ;  /* 0x0000000000007941 */ /* 0x000fea0003800200 */
.L_x_3412:
[----:B------:R-:W-:Y:S01]  /*bb20*/  ISETP.GE.U32.AND P0, PT, R4, R0, PT ;  /* 0x000000000400720c */ /* 0x000fe20003f06070 */
[----:B------:R-:W-:-:S12]  /*bb30*/  BSSY.RECONVERGENT B0, `(.L_x_3422) ;  /* 0x000002a000007945 */ /* 0x000fd80003800200 */
[----:B------:R-:W-:Y:S05]  /*bb40*/  @P0 BRA `(.L_x_3423) ;  /* 0x0000000000a00947 */ /* 0x000fea0003800000 */
[----:B------:R-:W-:Y:S01]  /*bb50*/  IMAD.IADD R4, R4, 0x1, R3 ;  /* 0x0000000104047824 */ /* 0x000fe200078e0203 */
[----:B------:R-:W-:Y:S02]  /*bb60*/  SHF.L.U32 R28, R28, 0x10, RZ ;  /* 0x000000101c1c7819 */ /* 0x000fe400000006ff */
        /* <DEDUP_REMOVED lines=29> */
[----:B------:R-:W-:Y:S01]  /*bd40*/  @!P2 SHF.L.U32 R33, R33, 0x10, RZ ;  /* 0x000000102121a819 */ /* 0x000fe200000006ff */
[----:B------:R-:W-:Y:S01]  /*bd50*/  FADD.FTZ R7, R7, R34 ;  /* 0x0000002207077221 */ /* 0x000fe20000010000 */
[----:B------:R-:W-:Y:S02]  /*bd60*/  @!P2 SHF.L.U32 R32, R32, 0x10, RZ ;  /* 0x000000102020a819 */ /* 0x000fe400000006ff */
[C---:B------:R-:W-:Y:S02]  /*bd70*/  @!P2 FSETP.NAN.FTZ.AND P3, PT, |R33|.reuse, |R33|, PT ;  /* 0x400000212100a20b */ /* 0x040fe40003f78200 */
[----:B------:R-:W-:Y:S02]  /*bd80*/  @!P2 FSETP.NAN.FTZ.AND P4, PT, |R32|, |R32|, PT ;  /* 0x400000202000a20b */ /* 0x000fe40003f98200 */
[----:B------:R-:W-:-:S02]  /*bd90*/  @!P2 FSEL R33, R33, RZ, !P3 ;  /* 0x000000ff2121a208 */ /* 0x000fc40005800000 */
[----:B------:R-:W-:-:S03]  /*bda0*/  @!P2 FSEL R32, R32, RZ, !P4 ;  /* 0x000000ff2020a208 */ /* 0x000fc60006000000 */
[----:B------:R-:W-:Y:S02]  /*bdb0*/  @!P2 FADD.FTZ R6, R6, R33 ;  /* 0x000000210606a221 */ /* 0x000fe40000010000 */
[----:B------:R-:W-:-:S07]  /*bdc0*/  @!P2 FADD.FTZ R5, R5, R32 ;  /* 0x000000200505a221 */ /* 0x000fce0000010000 */
.L_x_3423:
[----:B------:R-:W-:Y:S05]  /*bdd0*/  BSYNC.RECONVERGENT B0 ;  /* 0x0000000000007941 */ /* 0x000fea0003800200 */
.L_x_3422:
[----:B------:R-:W-:Y:S01]  /*bde0*/  FADD.FTZ R9, R12, R9 ;  /* 0x000000090c097221 */ /* 0x000fe20000010000 */
[----:B------:R-:W-:-:S03]  /*bdf0*/  FADD.FTZ R10, R11, R10 ;  /* 0x0000000a0b0a7221 */ /* 0x000fc60000010000 */
[----:B------:R-:W-:Y:S01]  /*be00*/  FADD.FTZ R9, R9, R8 ;  /* 0x0000000809097221 */ /* 0x000fe20000010000 */
[----:B------:R-:W-:-:S03]  /*be10*/  FADD.FTZ R10, R10, R7 ;  /* 0x000000070a0a7221 */ /* 0x000fc60000010000 */
[----:B------:R-:W-:Y:S01]  /*be20*/  FADD.FTZ R18, R9, R6 ;  /* 0x0000000609127221 */ /* 0x000fe20000010000 */
[----:B------:R-:W-:-:S07]  /*be30*/  FADD.FTZ R19, R10, R5 ;  /* 0x000000050a137221 */ /* 0x000fce0000010000 */
.L_x_3374:
[----:B------:R-:W-:Y:S05]  /*be40*/  BSYNC.RECONVERGENT B6 ;  /* 0x0000000000067941 */ /* 0x000fea0003800200 */
.L_x_3373:
[----:B------:R-:W1:Y:S02]  /*be50*/  LDCU UR4, c[0x0][0x3a4] ;  /* 0x00007480ff0477ac */ /* 0x000e640008000800 */
[----:B-1----:R-:W-:-:S09]  /*be60*/  UISETP.NE.AND UP0, UPT, UR4, URZ, UPT ;  /* 0x000000ff0400728c */ /* 0x002fd2000bf05270 */
[----:B------:R-:W-:Y:S05]  /*be70*/  BRA.U !UP0, `(.L_x_3424) ;  /* 0x00000001086c7547 */ /* 0x000fea000b800000 */
[----:B------:R-:W1:Y:S01]  /*be80*/  S2R R4, SR_CgaCtaId ;  /* 0x0000000000047919 */ /* 0x000e620000008800 */
[----:B------:R-:W2:Y:S01]  /*be90*/  LDC R8, c[0x0][0x360] ;  /* 0x0000d800ff087b82 */ /* 0x000ea20000000800 */
[----:B------:R-:W-:-:S05]  /*bea0*/  MOV R0, 0x400 ;  /* 0x0000040000007802 */ /* 0x000fca0000000f00 */
[----:B------:R-:W-:Y:S02]  /*beb0*/  VIADD R3, R0, 0x10 ;  /* 0x0000001000037836 */ /* 0x000fe40000000000 */
[----:B------:R-:W3:Y:S01]  /*bec0*/  LDC R5, c[0x0][0x364] ;  /* 0x0000d900ff057b82 */ /* 0x000ee20000000800 */
[----:B--2---:R-:W-:Y:S02]  /*bed0*/  IMAD R0, R22, R8, R23 ;  /* 0x0000000816007224 */ /* 0x004fe400078e0217 */
[----:B-1----:R-:W-:Y:S02]  /*bee0*/  LEA R3, R4, R3, 0x18 ;  /* 0x0000000304037211 */ /* 0x002fe400078ec0ff */
[----:B---3--:R-:W-:Y:S02]  /*bef0*/  ISETP.GE.U32.AND P0, PT, R5, 0x2, PT ;  /* 0x000000020500780c */ /* 0x008fe40003f06070 */
[----:B------:R-:W-:-:S05]  /*bf00*/  LEA R0, R0, R3, 0x3 ;  /* 0x0000000300007211 */ /* 0x000fca00078e18ff */
[----:B------:R1:W-:Y:S06]  /*bf10*/  STS.64 [R0], R18 ;  /* 0x0000001200007388 */ /* 0x0003ec0000000a00 */
[----:B------:R-:W-:Y:S05]  /*bf20*/  @!P0 BRA `(.L_x_3424) ;  /* 0x0000000000408947 */ /* 0x000fea0003800000 */
[----:B------:R-:W-:-:S07]  /*bf30*/  MOV R4, R5 ;  /* 0x0000000500047202 */ /* 0x000fce0000000f00 */
.L_x_3425:
[----:B------:R-:W-:Y:S01]  /*bf40*/  SHF.R.U32.HI R9, RZ, 0x1, R4 ;  /* 0x00000001ff097819 */ /* 0x000fe20000011604 */
[----:B------:R-:W-:Y:S05]  /*bf50*/  WARPSYNC.ALL ;  /* 0x0000000000007948 */ /* 0x000fea0003800000 */
[----:B------:R-:W-:Y:S01]  /*bf60*/  IMAD.IADD R6, R9, 0x1, R22 ;  /* 0x0000000109067824 */ /* 0x000fe200078e0216 */
[----:B------:R-:W-:Y:S04]  /*bf70*/  BAR.SYNC.DEFER_BLOCKING 0x0 ;  /* 0x0000000000007b1d */ /* 0x000fe80000010000 */
[----:B------:R-:W-:-:S04]  /*bf80*/  ISETP.GE.U32.AND P0, PT, R6, R5, PT ;  /* 0x000000050600720c */ /* 0x000fc80003f06070 */
[----:B------:R-:W-:-:S13]  /*bf90*/  ISETP.GE.U32.OR P0, PT, R22, R9, P0 ;  /* 0x000000091600720c */ /* 0x000fda0000706470 */
[----:B------:R-:W-:-:S05]  /*bfa0*/  @!P0 IMAD R6, R6, R8, R23 ;  /* 0x0000000806068224 */ /* 0x000fca00078e0217 */
[----:B------:R-:W-:-:S06]  /*bfb0*/  @!P0 LEA R6, R6, R3, 0x3 ;  /* 0x0000000306068211 */ /* 0x000fcc00078e18ff */
[----:B------:R-:W1:Y:S02]  /*bfc0*/  @!P0 LDS.64 R6, [R6] ;  /* 0x0000000006068984 */ /* 0x000e640000000a00 */
[----:B-1----:R-:W-:Y:S01]  /*bfd0*/  @!P0 FADD.FTZ R18, R18, R6 ;  /* 0x0000000612128221 */ /* 0x002fe20000010000 */
[----:B------:R-:W-:-:S05]  /*bfe0*/  @!P0 FADD.FTZ R19, R19, R7 ;  /* 0x0000000713138221 */ /* 0x000fca0000010000 */
[----:B------:R2:W-:Y:S01]  /*bff0*/  @!P0 STS.64 [R0], R18 ;  /* 0x0000001200008388 */ /* 0x0005e20000000a00 */
[----:B------:R-:W-:Y:S02]  /*c000*/  ISETP.GT.U32.AND P0, PT, R4, 0x3, PT ;  /* 0x000000030400780c */ /* 0x000fe40003f04070 */
[----:B------:R-:W-:-:S11]  /*c010*/  MOV R4, R9 ;  /* 0x0000000900047202 */ /* 0x000fd60000000f00 */
[----:B--2---:R-:W-:Y:S05]  /*c020*/  @P0 BRA `(.L_x_3425) ;  /* 0xfffffffc00c40947 */ /* 0x004fea000383ffff */
.L_x_3424:
        /* <DEDUP_REMOVED lines=11> */
[----:B------:R-:W-:-:S03]  /*c0e0*/  ISETP.GE.U32.AND P0, PT, R8, 0x40, PT ;  /* 0x000000400800780c */ /* 0x000fc60003f06070 */
[----:B-1----:R-:W-:-:S06]  /*c0f0*/  ULEA UR4, UR5, UR4, 0x18 ;  /* 0x0000000405047291 */ /* 0x002fcc000f8ec0ff */
[----:B------:R-:W-:Y:S01]  /*c100*/  LEA R3, R0, UR4, 0x3 ;  /* 0x0000000400037c11 */ /* 0x000fe2000f8e18ff */
[----:B------:R-:W-:-:S04]  /*c110*/  HFMA2 R0, -RZ, RZ, 0, 1.9073486328125e-06 ;  /* 0x00000020ff007431 */ /* 0x000fc800000001ff */
[----:B------:R1:W-:Y:S01]  /*c120*/  STS.64 [R3], R18 ;  /* 0x0000001203007388 */ /* 0x0003e20000000a00 */
[----:B------:R-:W-:Y:S05]  /*c130*/  @!P0 BRA `(.L_x_3427) ;  /* 0x00000000003c8947 */ /* 0x000fea0003800000 */
[----:B------:R-:W-:-:S07]  /*c140*/  MOV R4, R8 ;  /* 0x0000000800047202 */ /* 0x000fce0000000f00 */
.L_x_3428:
[----:B------:R-:W-:Y:S01]  /*c150*/  SHF.R.U32.HI R10, RZ, 0x1, R4 ;  /* 0x00000001ff0a7819 */ /* 0x000fe20000011604 */
[----:B------:R-:W-:Y:S05]  /*c160*/  WARPSYNC.ALL ;  /* 0x0000000000007948 */ /* 0x000fea0003800000 */
[----:B------:R-:W-:Y:S01]  /*c170*/  IMAD.IADD R5, R10, 0x1, R23 ;  /* 0x000000010a057824 */ /* 0x000fe200078e0217 */
[----:B------:R-:W-:Y:S04]  /*c180*/  BAR.SYNC.DEFER_BLOCKING 0x0 ;  /* 0x0000000000007b1d */ /* 0x000fe80000010000 */
[----:B------:R-:W-:-:S04]  /*c190*/  ISETP.GE.U32.AND P0, PT, R5, R8, PT ;  /* 0x000000080500720c */ /* 0x000fc80003f06070 */
[----:B------:R-:W-:-:S13]  /*c1a0*/  ISETP.GE.U32.OR P0, PT, R23, R10, P0 ;  /* 0x0000000a1700720c */ /* 0x000fda0000706470 */
[----:B------:R-:W-:-:S05]  /*c1b0*/  @!P0 LEA R5, R10, R3, 0x3 ;  /* 0x000000030a058211 */ /* 0x000fca00078e18ff */
[----:B------:R-:W1:Y:S02]  /*c1c0*/  @!P0 LDS.64 R6, [R5] ;  /* 0x0000000005068984 */ /* 0x000e640000000a00 */
[----:B-1----:R-:W-:Y:S01]  /*c1d0*/  @!P0 FADD.FTZ R18, R18, R6 ;  /* 0x0000000612128221 */ /* 0x002fe20000010000 */
[----:B------:R-:W-:-:S05]  /*c1e0*/  @!P0 FADD.FTZ R19, R19, R7 ;  /* 0x0000000713138221 */ /* 0x000fca0000010000 */
[----:B------:R2:W-:Y:S01]  /*c1f0*/  @!P0 STS.64 [R3], R18 ;  /* 0x0000001203008388 */ /* 0x0005e20000000a00 */
[----:B------:R-:W-:Y:S02]  /*c200*/  ISETP.GT.U32.AND P0, PT, R4, 0x7f, PT ;  /* 0x0000007f0400780c */ /* 0x000fe40003f04070 */
[----:B------:R-:W-:-:S11]  /*c210*/  MOV R4, R10 ;  /* 0x0000000a00047202 */ /* 0x000fd60000000f00 */
[----:B--2---:R-:W-:Y:S05]  /*c220*/  @P0 BRA `(.L_x_3428) ;  /* 0xfffffffc00c80947 */ /* 0x004fea000383ffff */
.L_x_3427:
[----:B------:R-:W-:Y:S01]  /*c230*/  ISETP.GE.U32.AND P0, PT, R0, 0x2, PT ;  /* 0x000000020000780c */ /* 0x000fe20003f06070 */
[----:B------:R-:W-:Y:S05]  /*c240*/  WARPSYNC.ALL ;  /* 0x0000000000007948 */ /* 0x000fea0003800000 */
[----:B------:R-:W-:Y:S07]  /*c250*/  BAR.SYNC.DEFER_BLOCKING 0x0 ;  /* 0x0000000000007b1d */ /* 0x000fee0000010000 */
[----:B------:R-:W-:Y:S05]  /*c260*/  @!P0 BRA `(.L_x_3426) ;  /* 0x0000000000208947 */ /* 0x000fea0003800000 */
[----:B-1----:R-:W-:-:S07]  /*c270*/  IMAD.MOV.U32 R3, RZ, RZ, 0x1 ;  /* 0x00000001ff037424 */ /* 0x002fce00078e00ff */
.L_x_3429:
[----:B------:R-:W1:Y:S04]  /*c280*/  SHFL.DOWN PT, R5, R18, R3, 0x1f ;  /* 0x08001f0312057589 */ /* 0x000e6800000e0000 */
[----:B------:R2:W3:Y:S02]  /*c290*/  SHFL.DOWN PT, R4, R19, R3, 0x1f ;  /* 0x08001f0313047589 */ /* 0x0004e400000e0000 */
[----:B--2---:R-:W-:-:S04]  /*c2a0*/  SHF.L.U32 R3, R3, 0x1, RZ ;  /* 0x0000000103037819 */ /* 0x004fc800000006ff */
[----:B------:R-:W-:Y:S01]  /*c2b0*/  ISETP.GE.AND P0, PT, R3, R0, PT ;  /* 0x000000000300720c */ /* 0x000fe20003f06270 */
[----:B-1----:R-:W-:Y:S01]  /*c2c0*/  FADD.FTZ R18, R5, R18 ;  /* 0x0000001205127221 */ /* 0x002fe20000010000 */
[----:B---3--:R-:W-:-:S11]  /*c2d0*/  FADD.FTZ R19, R4, R19 ;  /* 0x0000001304137221 */ /* 0x008fd60000010000 */
[----:B------:R-:W-:Y:S05]  /*c2e0*/  @!P0 BRA `(.L_x_3429) ;  /* 0xfffffffc00e48947 */ /* 0x000fea000383ffff */
.L_x_3426:
[----:B------:R-:W2:Y:S01]  /*c2f0*/  LDCU UR6, c[0x0][0x55c] ;  /* 0x0000ab80ff0677ac */ /* 0x000ea20008000800 */
[----:B------:R-:W-:Y:S01]  /*c300*/  HFMA2 R25, -RZ, RZ, 0, 0 ;  /* 0x00000000ff197431 */ /* 0x000fe200000001ff */
[----:B--2---:R-:W-:-:S04]  /*c310*/  UIADD3 UR5, UPT, UPT, UR6, -0x1, URZ ;  /* 0xffffffff06057890 */ /* 0x004fc8000fffe0ff */
[----:B------:R-:W-:-:S04]  /*c320*/  UISETP.LT.U32.AND UP0, UPT, UR5, 0x18, UPT ;  /* 0x000000180500788c */ /* 0x000fc8000bf01070 */
[----:B------:R-:W-:Y:S02]  /*c330*/  USEL UR4, UR5, 0x18, UP0 ;  /* 0x0000001805047887 */ /* 0x000fe40008000000 */
[----:B------:R-:W-:Y:S02]  /*c340*/  UISETP.NE.AND UP0, UPT, UR6, URZ, UPT ;  /* 0x000000ff0600728c */ /* 0x000fe4000bf05270 */
[----:B------:R-:W-:-:S07]  /*c350*/  UIADD3 UR4, UPT, UPT, UR4, 0x1, URZ ;  /* 0x0000000104047890 */ /* 0x000fce000fffe0ff */
[----:B------:R-:W-:Y:S05]  /*c360*/  BRA.U !UP0, `(.L_x_3430) ;  /* 0x0000001108487547 */ /* 0x000fea000b800000 */
[----:B------:R-:W2:Y:S01]  /*c370*/  LDCU.64 UR8, c[0x0][0x560] ;  /* 0x0000ac00ff0877ac */ /* 0x000ea20008000a00 */
[----:B------:R-:W-:Y:S01]  /*c380*/  MOV R5, R17 ;  /* 0x0000001100057202 */ /* 0x000fe20000000f00 */
[----:B------:R-:W-:Y:S01]  /*c390*/  IMAD.MOV.U32 R4, RZ, RZ, RZ ;  /* 0x000000ffff047224 */ /* 0x000fe200078e00ff */
[----:B------:R-:W3:Y:S01]  /*c3a0*/  LDCU UR7, c[0x0][0x568] ;  /* 0x0000ad00ff0777ac */ /* 0x000ee20008000800 */
[----:B------:R-:W4:Y:S01]  /*c3b0*/  LDCU UR6, c[0x0][0x68c] ;  /* 0x0000d180ff0677ac */ /* 0x000f220008000800 */
[----:B------:R-:W-:Y:S01]  /*c3c0*/  UISETP.NE.AND UP1, UPT, UR5, URZ, UPT ;  /* 0x000000ff0500728c */ /* 0x000fe2000bf25270 */
[----:B--2---:R-:W-:-:S05]  /*c3d0*/  IMAD.HI.U32 R4, R17, UR9, R4 ;  /* 0x0000000911047c27 */ /* 0x004fca000f8e0004 */
[----:B---3--:R-:W-:-:S04]  /*c3e0*/  SHF.R.U32.HI R5, RZ, UR7, R4 ;  /* 0x00000007ff057c19 */ /* 0x008fc80008011604 */
[----:B-1----:R-:W-:-:S05]  /*c3f0*/  IADD3 R3, PT, PT, -R5, RZ, RZ ;  /* 0x000000ff05037210 */ /* 0x002fca0007ffe1ff */
[----:B------:R-:W-:-:S04]  /*c400*/  IMAD R3, R3, UR8, R17 ;  /* 0x0000000803037c24 */ /* 0x000fc8000f8e0211 */
[----:B----4-:R-:W-:Y:S01]  /*c410*/  IMAD R25, R3, UR6, RZ ;  /* 0x0000000603197c24 */ /* 0x010fe2000f8e02ff */
        /* <DEDUP_REMOVED lines=263> */
.L_x_3430:
        /* <DEDUP_REMOVED lines=21> */
[----:B-1----:R-:W-:-:S05]  /*d5e0*/  IADD3 R3, PT, PT, -R5, RZ, RZ ;  /* 0x000000ff05037210 */ /* 0x002fca0007ffe1ff */
[----:B---3--:R-:W-:-:S04]  /*d5f0*/  IMAD R7, R3, UR8, R7 ;  /* 0x0000000803077c24 */ /* 0x008fc8000f8e0207 */
[----:B----4-:R-:W-:Y:S01]  /*d600*/  IMAD R24, R7, UR9, R24 ;  /* 0x0000000907187c24 */ /* 0x010fe2000f8e0218 */
        /* <DEDUP_REMOVED lines=252> */
.L_x_3431:
[----:B------:R-:W2:Y:S01]  /*e5d0*/  LDC.64 R6, c[0x0][0x770] ;  /* 0x0001dc00ff067b82 */ /* 0x000ea20000000a00 */
[----:B------:R-:W3:Y:S02]  /*e5e0*/  LDCU UR6, c[0x0][0x3a8] ;  /* 0x00007500ff0677ac */ /* 0x000ee40008000800 */
[----:B---3--:R-:W-:Y:S01]  /*e5f0*/  UISETP.NE.AND UP1, UPT, UR6, URZ, UPT ;  /* 0x000000ff0600728c */ /* 0x008fe2000bf25270 */
[----:B--2---:R-:W-:Y:S02]  /*e600*/  ISETP.NE.U32.AND P0, PT, R6, RZ, PT ;  /* 0x000000ff0600720c */ /* 0x004fe40003f05070 */
[----:B------:R-:W-:Y:S02]  /*e610*/  IADD3 R4, P1, PT, R25, R6, RZ ;  /* 0x0000000619047210 */ /* 0x000fe40007f3e0ff */
[----:B------:R-:W-:Y:S02]  /*e620*/  ISETP.NE.AND.EX P0, PT, R7, RZ, PT, P0 ;  /* 0x000000ff0700720c */ /* 0x000fe40003f05300 */
[----:B-1----:R-:W-:-:S02]  /*e630*/  IADD3.X R0, PT, PT, RZ, R7, RZ, P1, !PT ;  /* 0x00000007ff007210 */ /* 0x002fc40000ffe4ff */
        /* <DEDUP_REMOVED lines=285> */
.L_x_3433:
        /* <DEDUP_REMOVED lines=276> */
.L_x_3434:
        /* <DEDUP_REMOVED lines=22> */
[----:B------:R1:W-:Y:S04]  /*10ab0*/  STG.E desc[UR36][R6.64], R18 ;  /* 0x0000001206007986 */ /* 0x0003e8000c101924 */
[----:B------:R1:W-:Y:S02]  /*10ac0*/  STG.E desc[UR36][R6.64+0x4], R19 ;  /* 0x0000041306007986 */ /* 0x0003e4000c101924 */
.L_x_3436:
[----:B------:R-:W-:Y:S05]  /*10ad0*/  BSYNC.RECONVERGENT B0 ;  /* 0x0000000000007941 */ /* 0x000fea0003800200 */
.L_x_3435:
        /* <DEDUP_REMOVED lines=31> */
[----:B-1----:R-:W-:-:S04]  /*10cd0*/  IADD3 R0, PT, PT, R0, R9, RZ ;  /* 0x0000000900007210 */ /* 0x002fc80007ffe0ff */
[----:B------:R-:W-:-:S04]  /*10ce0*/  ISETP.NE.AND P1, PT, R0, UR4, PT ;  /* 0x0000000400007c0c */ /* 0x000fc8000bf25270 */
[----:B------:R-:W-:-:S05]  /*10cf0*/  SEL R0, RZ, 0x1, P1 ;  /* 0x00000001ff007807 */ /* 0x000fca0000800000 */
[----:B------:R2:W-:Y:S04]  /*10d00*/  STS.U8 [UR5], R0 ;  /* 0x00000000ff007988 */ /* 0x0005e80008000005 */
.L_x_3438:
[----:B------:R-:W-:Y:S05]  /*10d10*/  BSYNC.RECONVERGENT B0 ;  /* 0x0000000000007941 */ /* 0x000fea0003800200 */
.L_x_3437:
        /* <DEDUP_REMOVED lines=18> */
[----:B------:R-:W3:Y:S01]  /*10e40*/  LDCU UR9, c[0x0][0x384] ;  /* 0x00007080ff0977ac */ /* 0x000ee20008000800 */
[----:B--2---:R-:W-:Y:S01]  /*10e50*/  UISETP.NE.AND UP0, UPT, UR5, URZ, UPT ;  /* 0x000000ff0500728c */ /* 0x004fe2000bf05270 */
[----:B---3--:R-:W-:-:S08]  /*10e60*/  MOV R16, UR9 ;  /* 0x0000000900107c02 */ /* 0x008fd00008000f00 */
[----:B------:R-:W-:Y:S05]  /*10e70*/  BRA.U !UP0, `(.L_x_3440) ;  /* 0x0000000108607547 */ /* 0x000fea000b800000 */
[----:B------:R-:W2:Y:S01]  /*10e80*/  LDCU UR5, c[0x0][0x360] ;  /* 0x00006c00ff0577ac */ /* 0x000ea20008000800 */
[----:B------:R-:W-:Y:S01]  /*10e90*/  IMAD.U32 R17, RZ, RZ, UR9 ;  /* 0x00000009ff117e24 */ /* 0x000fe2000f8e00ff */
[----:B------:R-:W3:Y:S01]  /*10ea0*/  LDCU UR8, c[0x0][0x39c] ;  /* 0x00007380ff0877ac */ /* 0x000ee20008000800 */
[----:B--2---:R-:W-:-:S05]  /*10eb0*/  IMAD R0, R22, UR5, R23 ;  /* 0x0000000516007c24 */ /* 0x004fca000f8e0217 */
[----:B---3--:R-:W-:-:S13]  /*10ec0*/  ISETP.GE.U32.AND P1, PT, R0, UR8, PT ;  /* 0x0000000800007c0c */ /* 0x008fda000bf26070 */
[----:B------:R-:W-:Y:S05]  /*10ed0*/  @P1 BRA `(.L_x_3441) ;  /* 0x00000000009c1947 */ /* 0x000fea0003800000 */
[----:B------:R-:W2:Y:S01]  /*10ee0*/  LDCU UR6, c[0x0][0x374] ;  /* 0x00006e80ff0677ac */ /* 0x000ea20008000800 */
[----:B------:R-:W3:Y:S01]  /*10ef0*/  LDC R11, c[0x0][0x364] ;  /* 0x0000d900ff0b7b82 */ /* 0x000ee20000000800 */
[----:B------:R-:W-:Y:S01]  /*10f00*/  BSSY.RECONVERGENT B1, `(.L_x_3442) ;  /* 0x000000e000017945 */ /* 0x000fe20003800200 */
[----:B------:R-:W-:-:S06]  /*10f10*/  MOV R17, UR9 ;  /* 0x0000000900117c02 */ /* 0x000fcc0008000f00 */
[----:B-1----:R-:W1:Y:S01]  /*10f20*/  LDC.64 R6, c[0x0][0x778] ;  /* 0x0001de00ff067b82 */ /* 0x002e620000000a00 */
[----:B--2---:R-:W-:Y:S02]  /*10f30*/  IMAD R9, R2, UR6, RZ ;  /* 0x0000000602097c24 */ /* 0x004fe4000f8e02ff */
[----:B---3--:R-:W-:-:S07]  /*10f40*/  IMAD R11, R11, UR5, RZ ;  /* 0x000000050b0b7c24 */ /* 0x008fce000f8e02ff */
.L_x_3443:
[----:B------:R-:W-:-:S05]  /*10f50*/  IADD3 R3, PT, PT, R9, R0, RZ ;  /* 0x0000000009037210 */ /* 0x000fca0007ffe0ff */
[----:B-1----:R-:W-:-:S05]  /*10f60*/  IMAD.WIDE.U32 R2, R3, 0x8, R6 ;  /* 0x0000000803027825 */ /* 0x002fca00078e0006 */
[----:B------:R-:W2:Y:S04]  /*10f70*/  LDG.E R13, desc[UR36][R2.64] ;  /* 0x00000024020d7981 */ /* 0x000ea8000c1e1900 */
[----:B------:R-:W3:Y:S01]  /*10f80*/  LDG.E R8, desc[UR36][R2.64+0x4] ;  /* 0x0000042402087981 */ /* 0x000ee2000c1e1900 */
[----:B------:R-:W-:-:S05]  /*10f90*/  IMAD.IADD R0, R11, 0x1, R0 ;  /* 0x000000010b007824 */ /* 0x000fca00078e0200 */
[----:B------:R-:W-:Y:S01]  /*10fa0*/  ISETP.GE.U32.AND P1, PT, R0, UR8, PT ;  /* 0x0000000800007c0c */ /* 0x000fe2000bf26070 */
[----:B--2---:R-:W-:Y:S01]  /*10fb0*/  FADD.FTZ R16, R13, R16 ;  /* 0x000000100d107221 */ /* 0x004fe20000010000 */
[----:B---3--:R-:W-:-:S11]  /*10fc0*/  FADD.FTZ R17, R8, R17 ;  /* 0x0000001108117221 */ /* 0x008fd60000010000 */
[----:B------:R-:W-:Y:S05]  /*10fd0*/  @!P1 BRA `(.L_x_3443) ;  /* 0xfffffffc00dc9947 */ /* 0x000fea000383ffff */
[----:B------:R-:W-:Y:S05]  /*10fe0*/  BSYNC.RECONVERGENT B1 ;  /* 0x0000000000017941 */ /* 0x000fea0003800200 */
.L_x_3442:
[----:B------:R-:W-:Y:S05]  /*10ff0*/  BRA `(.L_x_3441) ;  /* 0x0000000000547947 */ /* 0x000fea0003800000 */
.L_x_3440:
[----:B------:R-:W2:Y:S01]  /*11000*/  LDCU UR6, c[0x0][0x39c] ;  /* 0x00007380ff0677ac */ /* 0x000ea20008000800 */
[----:B------:R-:W-:Y:S02]  /*11010*/  MOV R17, UR9 ;  /* 0x0000000900117c02 */ /* 0x000fe40008000f00 */
[----:B--2---:R-:W-:-:S13]  /*11020*/  ISETP.GE.U32.AND P1, PT, R22, UR6, PT ;  /* 0x0000000616007c0c */ /* 0x004fda000bf26070 */
[----:B------:R-:W-:Y:S05]  /*11030*/  @P1 BRA `(.L_x_3441) ;  /* 0x0000000000441947 */ /* 0x000fea0003800000 */
[----:B------:R-:W2:Y:S01]  /*11040*/  LDCU UR5, c[0x0][0x374] ;  /* 0x00006e80ff0577ac */ /* 0x000ea20008000800 */
[----:B------:R-:W3:Y:S01]  /*11050*/  LDC R10, c[0x0][0x360] ;  /* 0x0000d800ff0a7b82 */ /* 0x000ee20000000800 */
[----:B------:R-:W-:Y:S01]  /*11060*/  MOV R9, R22 ;  /* 0x0000001600097202 */ /* 0x000fe20000000f00 */
[----:B------:R-:W-:-:S06]  /*11070*/  IMAD.U32 R17, RZ, RZ, UR9 ;  /* 0x00000009ff117e24 */ /* 0x000fcc000f8e00ff */
[----:B-1----:R-:W1:Y:S08]  /*11080*/  LDC.64 R6, c[0x0][0x778] ;  /* 0x0001de00ff067b82 */ /* 0x002e700000000a00 */
[----:B------:R-:W4:Y:S01]  /*11090*/  LDC R12, c[0x0][0x364] ;  /* 0x0000d900ff0c7b82 */ /* 0x000f220000000800 */
[----:B--2---:R-:W-:-:S07]  /*110a0*/  IMAD R0, R2, UR5, RZ ;  /* 0x0000000502007c24 */ /* 0x004fce000f8e02ff */
.L_x_3444:
[----:B------:R-:W-:-:S05]  /*110b0*/  IADD3 R2, PT, PT, R0, R9, RZ ;  /* 0x0000000900027210 */ /* 0x000fca0007ffe0ff */
[----:B---3--:R-:W-:-:S04]  /*110c0*/  IMAD R3, R2, R10, R23 ;  /* 0x0000000a02037224 */ /* 0x008fc800078e0217 */
[----:B-1----:R-:W-:-:S05]  /*110d0*/  IMAD.WIDE.U32 R2, R3, 0x8, R6 ;  /* 0x0000000803027825 */ /* 0x002fca00078e0006 */
[----:B------:R-:W2:Y:S04]  /*110e0*/  LDG.E R11, desc[UR36][R2.64] ;  /* 0x00000024020b7981 */ /* 0x000ea8000c1e1900 */
[----:B------:R-:W3:Y:S01]  /*110f0*/  LDG.E R8, desc[UR36][R2.64+0x4] ;  /* 0x0000042402087981 */ /* 0x000ee2000c1e1900 */
[----:B----4-:R-:W-:-:S04]  /*11100*/  IADD3 R9, PT, PT, R12, R9, RZ ;  /* 0x000000090c097210 */ /* 0x010fc80007ffe0ff */
[----:B------:R-:W-:Y:S01]  /*11110*/  ISETP.GE.U32.AND P1, PT, R9, UR6, PT ;  /* 0x0000000609007c0c */ /* 0x000fe2000bf26070 */
[----:B--2---:R-:W-:Y:S01]  /*11120*/  FADD.FTZ R16, R11, R16 ;  /* 0x000000100b107221 */ /* 0x004fe20000010000 */
[----:B---3--:R-:W-:-:S11]  /*11130*/  FADD.FTZ R17, R8, R17 ;  /* 0x0000001108117221 */ /* 0x008fd60000010000 */
[----:B------:R-:W-:Y:S05]  /*11140*/  @!P1 BRA `(.L_x_3444) ;  /* 0xfffffffc00d89947 */ /* 0x000fea000383ffff */
.L_x_3441:
[----:B------:R-:W-:Y:S05]  /*11150*/  BSYNC.RECONVERGENT B0 ;  /* 0x0000000000007941 */ /* 0x000fea0003800200 */
.L_x_3439:
[----:B------:R-:W2:Y:S01]  /*11160*/  LDCU UR5, c[0x0][0x360] ;  /* 0x00006c00ff0577ac */ /* 0x000ea20008000800 */
[----:B------:R-:W-:Y:S01]  /*11170*/  UIADD3 UR4, UPT, UPT, UR4, 0x10, URZ ;  /* 0x0000001004047890 */ /* 0x000fe2000fffe0ff */
[----:B------:R-:W3:Y:S03]  /*11180*/  LDCU UR6, c[0x0][0x364] ;  /* 0x00006c80ff0677ac */ /* 0x000ee60008000800 */
[----:B------:R-:W-:Y:S01]  /*11190*/  ULEA UR8, UR7, UR4, 0x18 ;  /* 0x0000000407087291 */ /* 0x000fe2000f8ec0ff */
[----:B------:R-:W4:Y:S01]  /*111a0*/  LDCU UR9, c[0x0][0x3a0] ;  /* 0x00007400ff0977ac */ /* 0x000f220008000800 */
[----:B--2---:R-:W-:-:S05]  /*111b0*/  IMAD R0, R22, UR5, R23 ;  /* 0x0000000516007c24 */ /* 0x004fca000f8e0217 */
[----:B------:R-:W-:Y:S01]  /*111c0*/  LEA R0, R0, UR8, 0x3 ;  /* 0x0000000800007c11 */ /* 0x000fe2000f8e18ff */
[----:B---3--:R-:W-:-:S04]  /*111d0*/  UISETP.GE.U32.AND UP1, UPT, UR6, 0x2, UPT ;  /* 0x000000020600788c */ /* 0x008fc8000bf26070 */
[----:B------:R2:W-:Y:S01]  /*111e0*/  STS.64 [R0], R16 ;  /* 0x0000001000007388 */ /* 0x0005e20000000a00 */
[----:B----4-:R-:W-:-:S04]  /*111f0*/  UISETP.NE.AND UP0, UPT, UR9, URZ, UPT ;  /* 0x000000ff0900728c */ /* 0x010fc8000bf05270 */
[----:B------:R-:W-:Y:S07]  /*11200*/  BRA.U !UP1, `(.L_x_3445) ;  /* 0x00000001093c7547 */ /* 0x000fee000b800000 */
[----:B------:R-:W-:-:S05]  /*11210*/  UMOV UR4, UR6 ;  /* 0x0000000600047c82 */ /* 0x000fca0008000000 */
.L_x_3446:
        /* <DEDUP_REMOVED lines=8> */
[----:B------:R-:W-:-:S06]  /*112a0*/  @!P1 LEA R2, R2, UR8, 0x3 ;  /* 0x0000000802029c11 */ /* 0x000fcc000f8e18ff */
[----:B------:R-:W2:Y:S02]  /*112b0*/  @!P1 LDS.64 R2, [R2] ;  /* 0x0000000002029984 */ /* 0x000ea40000000a00 */
[----:B--23--:R-:W-:Y:S01]  /*112c0*/  @!P1 FADD.FTZ R16, R16, R2 ;  /* 0x0000000210109221 */ /* 0x00cfe20000010000 */
[----:B------:R-:W-:-:S05]  /*112d0*/  @!P1 FADD.FTZ R17, R17, R3 ;  /* 0x0000000311119221 */ /* 0x000fca0000010000 */
[----:B------:R3:W-:Y:S01]  /*112e0*/  @!P1 STS.64 [R0], R16 ;  /* 0x0000001000009388 */ /* 0x0007e20000000a00 */
[----:B------:R-:W-:Y:S05]  /*112f0*/  BRA.U UP1, `(.L_x_3446) ;  /* 0xfffffffd01c87547 */ /* 0x000fea000b83ffff */
.L_x_3445:
        /* <DEDUP_REMOVED lines=9> */
.L_x_3449:
[----:B------:R-:W-:Y:S01]  /*11390*/  SHF.R.U32.HI R8, RZ, 0x1, R2 ;  /* 0x00000001ff087819 */ /* 0x000fe20000011602 */
[----:B------:R-:W-:Y:S03]  /*113a0*/  BAR.SYNC.DEFER_BLOCKING 0x0 ;  /* 0x0000000000007b1d */ /* 0x000fe60000010000 */
[----:B------:R-:W-:-:S04]  /*113b0*/  IADD3 R3, PT, PT, R8, R23, RZ ;  /* 0x0000001708037210 */ /* 0x000fc80007ffe0ff */
[----:B------:R-:W-:-:S04]  /*113c0*/  ISETP.GE.U32.AND P1, PT, R3, UR5, PT ;  /* 0x0000000503007c0c */ /* 0x000fc8000bf26070 */
[----:B------:R-:W-:-:S13]  /*113d0*/  ISETP.GE.U32.OR P1, PT, R23, R8, P1 ;  /* 0x000000081700720c */ /* 0x000fda0000f26470 */
[----:B------:R-:W-:-:S05]  /*113e0*/  @!P1 IMAD R3, R8, 0x8, R0 ;  /* 0x0000000808039824 */ /* 0x000fca00078e0200 */
[----:B-1----:R-:W2:Y:S02]  /*113f0*/  @!P1 LDS.64 R6, [R3] ;  /* 0x0000000003069984 */ /* 0x002ea40000000a00 */
[----:B--234-:R-:W-:Y:S01]  /*11400*/  @!P1 FADD.FTZ R16, R16, R6 ;  /* 0x0000000610109221 */ /* 0x01cfe20000010000 */
[----:B------:R-:W-:-:S05]  /*11410*/  @!P1 FADD.FTZ R17, R17, R7 ;  /* 0x0000000711119221 */ /* 0x000fca0000010000 */
[----:B------:R1:W-:Y:S01]  /*11420*/  @!P1 STS.64 [R0], R16 ;  /* 0x0000001000009388 */ /* 0x0003e20000000a00 */
[----:B------:R-:W-:Y:S02]  /*11430*/  ISETP.GT.U32.AND P1, PT, R2, 0x7f, PT ;  /* 0x0000007f0200780c */ /* 0x000fe40003f24070 */
[----:B------:R-:W-:-:S11]  /*11440*/  MOV R2, R8 ;  /* 0x0000000800027202 */ /* 0x000fd60000000f00 */
[----:B-1----:R-:W-:Y:S05]  /*11450*/  @P1 BRA `(.L_x_3449) ;  /* 0xfffffffc00cc1947 */ /* 0x002fea000383ffff */
.L_x_3448:
[----:B------:R-:W-:Y:S01]  /*11460*/  BAR.SYNC.DEFER_BLOCKING 0x0 ;  /* 0x0000000000007b1d */ /* 0x000fe20000010000 */
[----:B------:R-:W-:-:S09]  /*11470*/  UISETP.GE.U32.AND UP0, UPT, UR4, 0x2, UPT ;  /* 0x000000020400788c */ /* 0x000fd2000bf06070 */
[----:B------:R-:W-:Y:S05]  /*11480*/  BRA.U !UP0, `(.L_x_3447) ;  /* 0x0000000108207547 */ /* 0x000fea000b800000 */
[----:B--234-:R-:W-:-:S07]  /*11490*/  HFMA2 R0, -RZ, RZ, 0, 5.9604644775390625e-08 ;  /* 0x00000001ff007431 */ /* 0x01cfce00000001ff */
.L_x_3450:
[----:B------:R-:W2:Y:S04]  /*114a0*/  SHFL.DOWN PT, R3, R16, R0, 0x1f ;  /* 0x08001f0010037589 */ /* 0x000ea800000e0000 */
[----:B------:R3:W4:Y:S02]  /*114b0*/  SHFL.DOWN PT, R2, R17, R0, 0x1f ;  /* 0x08001f0011027589 */ /* 0x00072400000e0000 */
[----:B---3--:R-:W-:-:S05]  /*114c0*/  IMAD.SHL.U32 R0, R0, 0x2, RZ ;  /* 0x0000000200007824 */ /* 0x008fca00078e00ff */
[----:B------:R-:W-:Y:S01]  /*114d0*/  ISETP.GE.AND P1, PT, R0, UR4, PT ;  /* 0x0000000400007c0c */ /* 0x000fe2000bf26270 */
[----:B--2---:R-:W-:Y:S01]  /*114e0*/  FADD.FTZ R16, R3, R16 ;  /* 0x0000001003107221 */ /* 0x004fe20000010000 */
[----:B----4-:R-:W-:-:S11]  /*114f0*/  FADD.FTZ R17, R2, R17 ;  /* 0x0000001102117221 */ /* 0x010fd60000010000 */
[----:B------:R-:W-:Y:S05]  /*11500*/  @!P1 BRA `(.L_x_3450) ;  /* 0xfffffffc00e49947 */ /* 0x000fea000383ffff */
.L_x_3447:
[----:B------:R-:W-:Y:S05]  /*11510*/  @!P0 EXIT ;  /* 0x000000000000894d */ /* 0x000fea0003800000 */
[----:B------:R-:W5:Y:S02]  /*11520*/  LDCU.64 UR4, c[0x0][0x770] ;  /* 0x0000ee00ff0477ac */ /* 0x000f640008000a00 */
[----:B-----5:R-:W-:-:S04]  /*11530*/  UISETP.NE.U32.AND UP0, UPT, UR4, URZ, UPT ;  /* 0x000000ff0400728c */ /* 0x020fc8000bf05070 */
[----:B------:R-:W-:-:S09]  /*11540*/  UISETP.NE.AND.EX UP0, UPT, UR5, URZ, UPT, UP0 ;  /* 0x000000ff0500728c */ /* 0x000fd2000bf05300 */
[----:B------:R-:W-:Y:S05]  /*11550*/  BRA.U UP0, `(.L_x_3451) ;  /* 0x0000000100f47547 */ /* 0x000fea000b800000 */
[----:B------:R-:W5:Y:S01]  /*11560*/  LDCU.U8 UR6, c[0x0][0x790] ;  /* 0x0000f200ff0677ac */ /* 0x000f620008000000 */
[----:B------:R-:W0:Y:S01]  /*11570*/  LDCU.64 UR4, c[0x0][0x760] ;  /* 0x0000ec00ff0477ac */ /* 0x000e220008000a00 */
[----:B-----5:R-:W-:Y:S02]  /*11580*/  ISETP.NE.AND P0, PT, RZ, UR6, PT ;  /* 0x00000006ff007c0c */ /* 0x020fe4000bf05270 */
[----:B0-----:R-:W-:Y:S02]  /*11590*/  IADD3 R4, P2, PT, R25, UR4, RZ ;  /* 0x0000000419047c10 */ /* 0x001fe4000ff5e0ff */
[----:B------:R-:W-:Y:S02]  /*115a0*/  IADD3 R2, P1, PT, R24, UR4, RZ ;  /* 0x0000000418027c10 */ /* 0x000fe4000ff3e0ff */
[----:B------:R-:W-:Y:S02]  /*115b0*/  IADD3.X R5, PT, PT, RZ, UR5, RZ, P2, !PT ;  /* 0x00000005ff057c10 */ /* 0x000fe400097fe4ff */
[----:B------:R-:W-:-:S05]  /*115c0*/  IADD3.X R3, PT, PT, RZ, UR5, RZ, P1, !PT ;  /* 0x00000005ff037c10 */ /* 0x000fca0008ffe4ff */
[----:B-1----:R-:W5:Y:S04]  /*115d0*/  @P0 LDG.E R7, desc[UR36][R4.64] ;  /* 0x0000002404070981 */ /* 0x002f68000c1e1900 */
[----:B--234-:R-:W2:Y:S01]  /*115e0*/  @P0 LDG.E R0, desc[UR36][R2.64] ;  /* 0x0000002402000981 */ /* 0x01cea2000c1e1900 */
[----:B------:R-:W0:Y:S02]  /*115f0*/  LDCU.U8 UR4, c[0x0][0x791] ;  /* 0x0000f220ff0477ac */ /* 0x000e240008000000 */
[----:B0-----:R-:W-:Y:S01]  /*11600*/  ISETP.NE.AND P1, PT, RZ, UR4, PT ;  /* 0x00000004ff007c0c */ /* 0x001fe2000bf25270 */
[----:B-----5:R-:W-:Y:S01]  /*11610*/  @P0 FADD.FTZ R16, R16, R7 ;  /* 0x0000000710100221 */ /* 0x020fe20000010000 */
[----:B--2---:R-:W-:-:S11]  /*11620*/  @P0 FADD.FTZ R17, R17, R0 ;  /* 0x0000000011110221 */ /* 0x004fd60000010000 */
[----:B------:R0:W-:Y:S04]  /*11630*/  @!P1 STG.E desc[UR36][R4.64], R16 ;  /* 0x0000001004009986 */ /* 0x0001e8000c101924 */
[----:B------:R0:W-:Y:S01]  /*11640*/  @!P1 STG.E desc[UR36][R2.64], R17 ;  /* 0x0000001102009986 */ /* 0x0001e2000c101924 */
[----:B------:R-:W-:Y:S05]  /*11650*/  @!P1 EXIT ;  /* 0x000000000000994d */ /* 0x000fea0003800000 */
[----:B------:R-:W1:Y:S02]  /*11660*/  LDCU UR4, c[0x0][0x794] ;  /* 0x0000f280ff0477ac */ /* 0x000e640008000800 */
[----:B-1----:R-:W-:-:S09]  /*11670*/  UISETP.NE.AND UP0, UPT, UR4, 0x1, UPT ;  /* 0x000000010400788c */ /* 0x002fd2000bf05270 */
[----:B------:R-:W-:Y:S05]  /*11680*/  BRA.U !UP0, `(.L_x_3452) ;  /* 0x0000000108907547 */ /* 0x000fea000b800000 */
[----:B0-----:R-:W-:Y:S01]  /*11690*/  MOV R2, 0x0 ;  /* 0x0000000000027802 */ /* 0x001fe20000000f00 */
        /* <DEDUP_REMOVED lines=15> */
.L_x_3453:
        /* <DEDUP_REMOVED lines=14> */
[----:B------:R2:W-:Y:S01]  /*11870*/  STG.E desc[UR36][R14.64], R16 ;  /* 0x000000100e007986 */ /* 0x0005e2000c101924 */
[----:B0-----:R-:W-:Y:S01]  /*11880*/  MOV R10, UR4 ;  /* 0x00000004000a7c02 */ /* 0x001fe20008000f00 */
[----:B--2---:R-:W-:-:S07]  /*11890*/  IMAD.U32 R11, RZ, RZ, UR5 ;  /* 0x00000005ff0b7e24 */ /* 0x004fce000f8e00ff */
[----:B------:R-:W-:-:S07]  /*118a0*/  LEPC R20, `(.L_x_3454) ;  /* 0x000000001014794e */ /* 0x000fce0000000000 */
[----:B-1----:R-:W-:Y:S05]  /*118b0*/  CALL.ABS.NOINC R2 ;  /* 0x0000000002007343 */ /* 0x002fea0003c00000 */
.L_x_3454:
[----:B------:R-:W-:Y:S05]  /*118c0*/  BRA `(.L_x_3455) ;  /* 0x0000000000047947 */ /* 0x000fea0003800000 */
.L_x_3452:
[----:B------:R1:W-:Y:S02]  /*118d0*/  STG.E desc[UR36][R4.64], R16 ;  /* 0x0000001004007986 */ /* 0x0003e4000c101924 */
.L_x_3455:
[----:B------:R-:W2:Y:S02]  /*118e0*/  LDCU.64 UR4, c[0x0][0x760] ;  /* 0x0000ec00ff0477ac */ /* 0x000ea40008000a00 */
[----:B--2---:R-:W-:-:S04]  /*118f0*/  IADD3 R24, P0, PT, R24, UR4, RZ ;  /* 0x0000000418187c10 */ /* 0x004fc8000ff1e0ff */
[----:B------:R-:W-:-:S05]  /*11900*/  IADD3.X R25, PT, PT, RZ, UR5, RZ, P0, !PT ;  /* 0x00000005ff197c10 */ /* 0x000fca00087fe4ff */
[----:B------:R-:W-:Y:S01]  /*11910*/  STG.E desc[UR36][R24.64], R17 ;  /* 0x0000001118007986 */ /* 0x000fe2000c101924 */
[----:B------:R-:W-:Y:S05]  /*11920*/  EXIT ;  /* 0x000000000000794d */ /* 0x000fea0003800000 */
.L_x_3451:
[----:B------:R-:W5:Y:S01]  /*11930*/  LDCU.U8 UR4, c[0x0][0x790] ;  /* 0x0000f200ff0477ac */ /* 0x000f620008000000 */
[----:B------:R-:W0:Y:S01]  /*11940*/  LDCU.U8 UR5, c[0x0][0x791] ;  /* 0x0000f220ff0577ac */ /* 0x000e220008000000 */
[----:B-----5:R-:W-:Y:S02]  /*11950*/  UISETP.NE.AND UP1, UPT, UR4, URZ, UPT ;  /* 0x000000ff0400728c */ /* 0x020fe4000bf25270 */
[----:B0-----:R-:W-:-:S07]  /*11960*/  UISETP.NE.AND UP0, UPT, UR5, URZ, UPT ;  /* 0x000000ff0500728c */ /* 0x001fce000bf05270 */
[----:B------:R-:W-:Y:S05]  /*11970*/  BRA.U !UP1, `(.L_x_3456) ;  /* 0x0000000109107547 */ /* 0x000fea000b800000 */
[----:B------:R-:W5:Y:S04]  /*11980*/  LDG.E R3, desc[UR36][R4.64] ;  /* 0x0000002404037981 */ /* 0x000f68000c1e1900 */
[----:B--234-:R-:W2:Y:S01]  /*11990*/  LDG.E R0, desc[UR36][R4.64+0x4] ;  /* 0x0000042404007981 */ /* 0x01cea2000c1e1900 */
[----:B-----5:R-:W-:Y:S01]  /*119a0*/  FADD.FTZ R16, R16, R3 ;  /* 0x0000000310107221 */ /* 0x020fe20000010000 */
[----:B--2---:R-:W-:-:S07]  /*119b0*/  FADD.FTZ R17, R17, R0 ;  /* 0x0000000011117221 */ /* 0x004fce0000010000 */
.L_x_3456:
        /* <DEDUP_REMOVED lines=9> */
[----:B------:R-:W1:Y:S01]  /*11a50*/  LDCU.64 UR6, c[0x4][0x7b8] ;  /* 0x0100f700ff0677ac */ /* 0x000e620008000a00 */
[----:B------:R-:W-:Y:S01]  /*11a60*/  MOV R13, RZ ;  /* 0x000000ff000d7202 */ /* 0x000fe20000000f00 */
[----:B------:R-:W5:Y:S01]  /*11a70*/  LDCU.64 UR8, c[0x4][0x478] ;  /* 0x01008f00ff0877ac */ /* 0x000f620008000a00 */
[----:B0-----:R-:W-:Y:S01]  /*11a80*/  MOV R4, UR4 ;  /* 0x0000000400047c02 */ /* 0x001fe20008000f00 */
[----:B------:R-:W-:Y:S01]  /*11a90*/  IMAD.U32 R5, RZ, RZ, UR5 ;  /* 0x00000005ff057e24 */ /* 0x000fe2000f8e00ff */
[----:B-1----:R-:W-:-:S02]  /*11aa0*/  MOV R6, UR6 ;  /* 0x0000000600067c02 */ /* 0x002fc40008000f00 */
[----:B------:R-:W-:Y:S01]  /*11ab0*/  MOV R7, UR7 ;  /* 0x0000000700077c02 */ /* 0x000fe20008000f00 */
[----:B-----5:R-:W-:Y:S01]  /*11ac0*/  IMAD.U32 R10, RZ, RZ, UR8 ;  /* 0x00000008ff0a7e24 */ /* 0x020fe2000f8e00ff */
[----:B------:R-:W-:-:S07]  /*11ad0*/  MOV R11, UR9 ;  /* 0x00000009000b7c02 */ /* 0x000fce0008000f00 */
[----:B------:R-:W-:-:S07]  /*11ae0*/  LEPC R20, `(.L_x_3459) ;  /* 0x000000001014794e */ /* 0x000fce0000000000 */
[----:B--234-:R-:W-:Y:S05]  /*11af0*/  CALL.ABS.NOINC R14 ;  /* 0x000000000e007343 */ /* 0x01cfea0003c00000 */
.L_x_3459:
        /* <DEDUP_REMOVED lines=13> */
[----:B------:R2:W-:Y:S01]  /*11bd0*/  STG.E desc[UR36][R14.64], R16 ;  /* 0x000000100e007986 */ /* 0x0005e2000c101924 */
[----:B------:R-:W-:Y:S02]  /*11be0*/  MOV R6, UR8 ;  /* 0x0000000800067c02 */ /* 0x000fe40008000f00 */
[----:B0-----:R-:W-:Y:S02]  /*11bf0*/  MOV R10, UR4 ;  /* 0x00000004000a7c02 */ /* 0x001fe40008000f00 */
[----:B--2---:R-:W-:-:S07]  /*11c00*/  MOV R11, UR5 ;  /* 0x00000005000b7c02 */ /* 0x004fce0008000f00 */
[----:B------:R-:W-:-:S07]  /*11c10*/  LEPC R20, `(.L_x_3460) ;  /* 0x000000001014794e */ /* 0x000fce0000000000 */
[----:B-1----:R-:W-:Y:S05]  /*11c20*/  CALL.ABS.NOINC R2 ;  /* 0x0000000002007343 */ /* 0x002fea0003c00000 */
.L_x_3460:
[----:B------:R-:W-:Y:S05]  /*11c30*/  BRA `(.L_x_3461) ;  /* 0x0000000000107947 */ /* 0x000fea0003800000 */
.L_x_3458:
[----:B------:R-:W0:Y:S02]  /*11c40*/  LDCU.64 UR4, c[0x0][0x760] ;  /* 0x0000ec00ff0477ac */ /* 0x000e240008000a00 */
[----:B0-----:R-:W-:-:S05]  /*11c50*/  IADD3 R2, P0, PT, R25, UR4, RZ ;  /* 0x0000000419027c10 */ /* 0x001fca000ff1e0ff */
[----:B------:R-:W-:-:S05]  /*11c60*/  IMAD.X R3, RZ, RZ, UR5, P0 ;  /* 0x00000005ff037e24 */ /* 0x000fca00080e06ff */
[----:B------:R0:W-:Y:S03]  /*11c70*/  STG.E desc[UR36][R2.64], R16 ;  /* 0x0000001002007986 */ /* 0x0001e6000c101924 */
.L_x_3461:
[----:B------:R-:W5:Y:S02]  /*11c80*/  LDCU.64 UR4, c[0x0][0x760] ;  /* 0x0000ec00ff0477ac */ /* 0x000f640008000a00 */
[----:B-----5:R-:W-:-:S04]  /*11c90*/  IADD3 R24, P0, PT, R24, UR4, RZ ;  /* 0x0000000418187c10 */ /* 0x020fc8000ff1e0ff */
[----:B------:R-:W-:-:S05]  /*11ca0*/  IADD3.X R25, PT, PT, RZ, UR5, RZ, P0, !PT ;  /* 0x00000005ff197c10 */ /* 0x000fca00087fe4ff */
[----:B------:R-:W-:Y:S01]  /*11cb0*/  STG.E desc[UR36][R24.64], R17 ;  /* 0x0000001118007986 */ /* 0x000fe2000c101924 */
[----:B------:R-:W-:Y:S05]  /*11cc0*/  EXIT ;  /* 0x000000000000794d */ /* 0x000fea0003800000 */
.L_x_3457:
[----:B------:R-:W-:Y:S04]  /*11cd0*/  STG.E desc[UR36][R4.64], R16 ;  /* 0x0000001004007986 */ /* 0x000fe8000c101924 */
[----:B------:R-:W-:Y:S01]  /*11ce0*/  STG.E desc[UR36][R4.64+0x4], R17 ;  /* 0x0000041104007986 */ /* 0x000fe2000c101924 */
[----:B------:R-:W-:Y:S05]  /*11cf0*/  EXIT ;  /* 0x000000000000794d */ /* 0x000fea0003800000 */
.L_x_3432:
        /* <DEDUP_REMOVED lines=21> */
[----:B------:R-:W2:Y:S04]  /*11e50*/  @P2 LDG.E R7, desc[UR36][R4.64] ;  /* 0x0000002404072981 */ /* 0x000ea8000c1e1900 */
[----:B------:R-:W3:Y:S01]  /*11e60*/  @P2 LDG.E R0, desc[UR36][R2.64] ;  /* 0x0000002402002981 */ /* 0x000ee2000c1e1900 */
[----:B------:R-:W1:Y:S02]  /*11e70*/  LDCU.U8 UR4, c[0x0][0x791] ;  /* 0x0000f220ff0477ac */ /* 0x000e640008000000 */
[----:B-1----:R-:W-:Y:S01]  /*11e80*/  ISETP.NE.AND P0, PT, RZ, UR4, PT ;  /* 0x00000004ff007c0c */ /* 0x002fe2000bf05270 */
[----:B--2---:R-:W-:Y:S01]  /*11e90*/  @P2 FADD.FTZ R18, R18, R7 ;  /* 0x0000000712122221 */ /* 0x004fe20000010000 */
[----:B---3--:R-:W-:-:S11]  /*11ea0*/  @P2 FADD.FTZ R19, R19, R0 ;  /* 0x0000000013132221 */ /* 0x008fd60000010000 */
[----:B------:R1:W-:Y:S04]  /*11eb0*/  @!P0 STG.E desc[UR36][R4.64], R18 ;  /* 0x0000001204008986 */ /* 0x0003e8000c101924 */
[----:B------:R1:W-:Y:S01]  /*11ec0*/  @!P0 STG.E desc[UR36][R2.64], R19 ;  /* 0x0000001302008986 */ /* 0x0003e2000c101924 */
[----:B------:R-:W-:Y:S05]  /*11ed0*/  @!P0 EXIT ;  /* 0x000000000000894d */ /* 0x000fea0003800000 */
[----:B------:R-:W2:Y:S02]  /*11ee0*/  LDCU UR4, c[0x0][0x794] ;  /* 0x0000f280ff0477ac */ /* 0x000ea40008000800 */
[----:B--2---:R-:W-:-:S09]  /*11ef0*/  UISETP.NE.AND UP0, UPT, UR4, 0x1, UPT ;  /* 0x000000010400788c */ /* 0x004fd2000bf05270 */
[----:B------:R-:W-:Y:S05]  /*11f00*/  BRA.U !UP0, `(.L_x_3463) ;  /* 0x0000000108907547 */ /* 0x000fea000b800000 */
[----:B-1----:R-:W-:Y:S01]  /*11f10*/  MOV R2, 0x0 ;  /* 0x0000000000027802 */ /* 0x002fe20000000f00 */
        /* <DEDUP_REMOVED lines=13> */
[----:B------:R-:W-:-:S07]  /*11ff0*/  LEPC R20, `(.L_x_3464) ;  /* 0x000000001014794e */ /* 0x000fce0000000000 */
[----:B0--3--:R-:W-:Y:S05]  /*12000*/  CALL.ABS.NOINC R14 ;  /* 0x000000000e007343 */ /* 0x009fea0003c00000 */
.L_x_3464:
        /* <DEDUP_REMOVED lines=13> */
[----:B------:R2:W-:Y:S01]  /*120e0*/  STG.E desc[UR36][R14.64], R18 ;  /* 0x000000120e007986 */ /* 0x0005e2000c101924 */
[----:B------:R-:W-:Y:S01]  /*120f0*/  MOV R7, UR9 ;  /* 0x0000000900077c02 */ /* 0x000fe20008000f00 */
[----:B0-----:R-:W-:Y:S01]  /*12100*/  IMAD.U32 R10, RZ, RZ, UR4 ;  /* 0x00000004ff0a7e24 */ /* 0x001fe2000f8e00ff */
[----:B--2---:R-:W-:-:S07]  /*12110*/  MOV R11, UR5 ;  /* 0x00000005000b7c02 */ /* 0x004fce0008000f00 */
[----:B------:R-:W-:-:S07]  /*12120*/  LEPC R20, `(.L_x_3465) ;  /* 0x000000001014794e */ /* 0x000fce0000000000 */
[----:B-1----:R-:W-:Y:S05]  /*12130*/  CALL.ABS.NOINC R2 ;  /* 0x0000000002007343 */ /* 0x002fea0003c00000 */
.L_x_3465:
[----:B------:R-:W-:Y:S05]  /*12140*/  BRA `(.L_x_3466) ;  /* 0x0000000000047947 */ /* 0x000fea0003800000 */
.L_x_3463:
[----:B------:R2:W-:Y:S02]  /*12150*/  STG.E desc[UR36][R4.64], R18 ;  /* 0x0000001204007986 */ /* 0x0005e4000c101924 */
.L_x_3466:
[----:B------:R-:W3:Y:S02]  /*12160*/  LDCU.64 UR4, c[0x0][0x760] ;  /* 0x0000ec00ff0477ac */ /* 0x000ee40008000a00 */
[----:B---3--:R-:W-:-:S04]  /*12170*/  IADD3 R24, P0, PT, R24, UR4, RZ ;  /* 0x0000000418187c10 */ /* 0x008fc8000ff1e0ff */
[----:B------:R-:W-:-:S05]  /*12180*/  IADD3.X R25, PT, PT, RZ, UR5, RZ, P0, !PT ;  /* 0x00000005ff197c10 */ /* 0x000fca00087fe4ff */
[----:B------:R-:W-:Y:S01]  /*12190*/  STG.E desc[UR36][R24.64], R19 ;  /* 0x0000001318007986 */ /* 0x000fe2000c101924 */
[----:B------:R-:W-:Y:S05]  /*121a0*/  EXIT ;  /* 0x000000000000794d */ /* 0x000fea0003800000 */
.L_x_3462:
[----:B------:R-:W1:Y:S01]  /*121b0*/  LDCU.U8 UR4, c[0x0][0x790] ;  /* 0x0000f200ff0477ac */ /* 0x000e620008000000 */
[----:B------:R-:W2:Y:S01]  /*121c0*/  LDCU.U8 UR5, c[0x0][0x791] ;  /* 0x0000f220ff0577ac */ /* 0x000ea20008000000 */
[----:B-1----:R-:W-:Y:S02]  /*121d0*/  UISETP.NE.AND UP0, UPT, UR4, URZ, UPT ;  /* 0x000000ff0400728c */ /* 0x002fe4000bf05270 */
[----:B--2---:R-:W-:-:S07]  /*121e0*/  UISETP.NE.AND UP1, UPT, UR5, URZ, UPT ;  /* 0x000000ff0500728c */ /* 0x004fce000bf25270 */
[----:B------:R-:W-:Y:S05]  /*121f0*/  BRA.U !UP0, `(.L_x_3467) ;  /* 0x0000000108107547 */ /* 0x000fea000b800000 */
[----:B------:R-:W2:Y:S04]  /*12200*/  LDG.E R3, desc[UR36][R4.64] ;  /* 0x0000002404037981 */ /* 0x000ea8000c1e1900 */
[----:B------:R-:W3:Y:S01]  /*12210*/  LDG.E R0, desc[UR36][R4.64+0x4] ;  /* 0x0000042404007981 */ /* 0x000ee2000c1e1900 */
[----:B--2---:R-:W-:Y:S01]  /*12220*/  FADD.FTZ R18, R18, R3 ;  /* 0x0000000312127221 */ /* 0x004fe20000010000 */
[----:B---3--:R-:W-:-:S07]  /*12230*/  FADD.FTZ R19, R19, R0 ;  /* 0x0000000013137221 */ /* 0x008fce0000010000 */
.L_x_3467:
[----:B------:R-:W-:Y:S05]  /*12240*/  BRA.U !UP1, `(.L_x_3468) ;  /* 0x0000000109c07547 */ /* 0x000fea000b800000 */
        /* <DEDUP_REMOVED lines=19> */
.L_x_3470:
        /* <DEDUP_REMOVED lines=19> */
.L_x_3471:
[----:B------:R-:W-:Y:S05]  /*124b0*/  BRA `(.L_x_3472) ;  /* 0x0000000000107947 */ /* 0x000fea0003800000 */
.L_x_3469:
[----:B------:R-:W1:Y:S02]  /*124c0*/  LDCU.64 UR4, c[0x0][0x760] ;  /* 0x0000ec00ff0477ac */ /* 0x000e640008000a00 */
[----:B-1----:R-:W-:-:S04]  /*124d0*/  IADD3 R2, P0, PT, R25, UR4, RZ ;  /* 0x0000000419027c10 */ /* 0x002fc8000ff1e0ff */
[----:B------:R-:W-:-:S05]  /*124e0*/  IADD3.X R3, PT, PT, RZ, UR5, RZ, P0, !PT ;  /* 0x00000005ff037c10 */ /* 0x000fca00087fe4ff */
[----:B------:R1:W-:Y:S04]  /*124f0*/  STG.E desc[UR36][R2.64], R18 ;  /* 0x0000001202007986 */ /* 0x0003e8000c101924 */
.L_x_3472:
[----:B------:R-:W2:Y:S02]  /*12500*/  LDCU.64 UR4, c[0x0][0x760] ;  /* 0x0000ec00ff0477ac */ /* 0x000ea40008000a00 */
[----:B--2---:R-:W-:-:S04]  /*12510*/  IADD3 R24, P0, PT, R24, UR4, RZ ;  /* 0x0000000418187c10 */ /* 0x004fc8000ff1e0ff */
[----:B------:R-:W-:-:S05]  /*12520*/  IADD3.X R25, PT, PT, RZ, UR5, RZ, P0, !PT ;  /* 0x00000005ff197c10 */ /* 0x000fca00087fe4ff */
[----:B------:R-:W-:Y:S01]  /*12530*/  STG.E desc[UR36][R24.64], R19 ;  /* 0x0000001318007986 */ /* 0x000fe2000c101924 */
[----:B------:R-:W-:Y:S05]  /*12540*/  EXIT ;  /* 0x000000000000794d */ /* 0x000fea0003800000 */
.L_x_3468:
[----:B------:R-:W-:Y:S04]  /*12550*/  STG.E desc[UR36][R4.64], R18 ;  /* 0x0000001204007986 */ /* 0x000fe8000c101924 */
[----:B------:R-:W-:Y:S01]  /*12560*/  STG.E desc[UR36][R4.64+0x4], R19 ;  /* 0x0000041304007986 */ /* 0x000fe2000c101924 */
[----:B------:R-:W-:Y:S05]  /*12570*/  EXIT ;  /* 0x000000000000794d */ /* 0x000fea0003800000 */
.L_x_3473:
        /* <DEDUP_REMOVED lines=16> */
.L_x_9985:


//--------------------- .text._ZN2at6native13reduce_kernelILi128ELi4ENS0_8ReduceOpIN3c108BFloat16ENS0_9NanSumOpsIffEEjfLi4ELi4EEEEEvT1_ --------------------------
	.section	.text._ZN2at6native13reduce_kernelILi128ELi4ENS0_8ReduceOpIN3c108BFloat16ENS0_9NanSumOpsIffEEjfLi4ELi4EEEEEvT1_,"ax",@progbits
	.align	128
        .global         _ZN2at6native13reduce_kernelILi128ELi4ENS0_8ReduceOpIN3c108BFloat16ENS0_9NanSumOpsIffEEjfLi4ELi4EEEEEvT1_
        .type           _ZN2at6native13reduce_kernelILi128ELi4ENS0_8ReduceOpIN3c108BFloat16ENS0_9NanSumOpsIffEEjfLi4ELi4EEEEEvT1_,@function
        .size           _ZN2at6native13reduce_kernelILi128ELi4ENS0_8ReduceOpIN3c108BFloat16ENS0_9NanSumOpsIffEEjfLi4ELi4EEEEEvT1_,(.L_x_9986 - _ZN2at6native13reduce_kernelILi128ELi4ENS0_8ReduceOpIN3c108BFloat16ENS0_9NanSumOpsIffEEjfLi4ELi4EEEEEvT1_)
        .other          _ZN2at6native13reduce_kernelILi128ELi4ENS0_8ReduceOpIN3c108BFloat16ENS0_9NanSumOpsIffEEjfLi4ELi4EEEEEvT1_,@"STO_CUDA_ENTRY STV_DEFAULT"
_ZN2at6native13reduce_kernelILi128ELi4ENS0_8ReduceOpIN3c108BFloat16ENS0_9NanSumOpsIffEEjfLi4ELi4EEEEEvT1_:
.text._ZN2at6native13reduce_kernelILi128ELi4ENS0_8ReduceOpIN3c108BFloat16ENS0_9NanSumOpsIffEEjfLi4ELi4EEEEEvT1_:
[----:B------:R-:W0:Y:S01]  /*0000*/  LDC R1, c[0x0][0x37c] ;  /* 0x0000df00ff017b82 */ /* 0x000e220000000800 */
[----:B------:R-:W1:Y:S01]  /*0010*/  S2R R23, SR_TID.X ;  /* 0x0000000000177919 */ /* 0x000e620000002100 */
[----:B------:R-:W1:Y:S01]  /*0020*/  LDCU.128 UR8, c[0x0][0x3a0] ;  /* 0x00007400ff0877ac */ /* 0x000e620008000c00 */
        /* <DEDUP_REMOVED lines=293> */
.L_x_3474:
        /* <DEDUP_REMOVED lines=32> */
.L_x_3478:
        /* <DEDUP_REMOVED lines=31> */
.L_x_3482:
[----:B------:R-:W-:Y:S05]  /*1670*/  BSYNC.RECONVERGENT B1 ;  /* 0x0000000000017941 */ /* 0x000fea0003800200 */
.L_x_3481:
[----:B------:R-:W0:Y:S01]  /*1680*/  LDC R5, c[0x0][0x38c] ;  /* 0x0000e300ff057b82 */ /* 0x000e220000000800 */
[----:B------:R-:W-:-:S05]  /*1690*/  IADD3 R16, P0, PT, R16, 0x8, RZ ;  /* 0x0000000810107810 */ /* 0x000fca0007f1e0ff */
[----:B------:R-:W-:Y:S01]  /*16a0*/  IMAD.X R17, RZ, RZ, R17, P0 ;  /* 0x000000ffff117224 */ /* 0x000fe200000e0611 */
[----:B0-----:R-:W-:-:S07]  /*16b0*/  IADD3 R18, PT, PT, R6, -0x4, R5 ;  /* 0xfffffffc06127810 */ /* 0x001fce0007ffe005 */
.L_x_3480:
[----:B------:R-:W-:Y:S05]  /*16c0*/  BSYNC.RECONVERGENT B0 ;  /* 0x0000000000007941 */ /* 0x000fea0003800200 */
.L_x_3479:
        /* <DEDUP_REMOVED lines=16> */
.L_x_3485:
        /* <DEDUP_REMOVED lines=25> */
.L_x_3484:
[----:B------:R-:W-:Y:S05]  /*1960*/  BSYNC.RECONVERGENT B0 ;  /* 0x0000000000007941 */ /* 0x000fea0003800200 */
.L_x_3483:
        /* <DEDUP_REMOVED lines=12> */
.L_x_3487:
[----:B------:R-:W-:Y:S05]  /*1a30*/  BSYNC.RECONVERGENT B0 ;  /* 0x0000000000007941 */ /* 0x000fea0003800200 */
.L_x_3486:
[----:B------:R-:W-:Y:S01]  /*1a40*/  FADD.FTZ R3, R8, R3 ;  /* 0x0000000308037221 */ /* 0x000fe20000010000 */
[----:B------:R-:W-:Y:S01]  /*1a50*/  CS2R R18, SRZ ;  /* 0x0000000000127805 */ /* 0x000fe2000001ff00 */
[----:B------:R-:W-:Y:S02]  /*1a60*/  IMAD.MOV.U32 R17, RZ, RZ, RZ ;  /* 0x000000ffff117224 */ /* 0x000fe400078e00ff */
[----:B------:R-:W-:-:S04]  /*1a70*/  FADD.FTZ R3, R3, R6 ;  /* 0x0000000603037221 */ /* 0x000fc80000010000 */
[----:B------:R-:W-:Y:S01]  /*1a80*/  FADD.FTZ R16, R3, R0 ;  /* 0x0000000003107221 */ /* 0x000fe20000010000 */
[----:B------:R-:W-:Y:S06]  /*1a90*/  BRA `(.L_x_3476) ;  /* 0x000000b8003c7947 */ /* 0x000fec0003800000 */
.L_x_3477:
        /* <DEDUP_REMOVED lines=42> */
.L_x_3492:
[----:B------:R-:W-:-:S05]  /*1d40*/  SHF.R.U32.HI R21, RZ, 0x2, R4 ;  /* 0x00000002ff157819 */ /* 0x000fca0000011604 */
[----:B------:R-:W-:-:S06]  /*1d50*/  IMAD.WIDE.U32 R20, R21, 0x8, R16 ;  /* 0x0000000815147825 */ /* 0x000fcc00078e0010 */
[----:B------:R-:W2:Y:S01]  /*1d60*/  LDG.E.64 R20, desc[UR36][R20.64] ;  /* 0x0000002414147981 */ /* 0x000ea2000c1e1b00 */
[----:B------:R-:W-:-:S05]  /*1d70*/  IMAD.IADD R4, R4, 0x1, R3 ;  /* 0x0000000104047824 */ /* 0x000fca00078e0203 */
[----:B------:R-:W-:Y:S02]  /*1d80*/  SHF.R.U32.HI R29, RZ, 0x2, R4 ;  /* 0x00000002ff1d7819 */ /* 0x000fe40000011604 */
[----:B------:R-:W-:-:S03]  /*1d90*/  IADD3 R4, PT, PT, R4, R3, RZ ;  /* 0x0000000304047210 */ /* 0x000fc60007ffe0ff */
[----:B------:R-:W-:Y:S01]  /*1da0*/  IMAD.WIDE.U32 R28, R29, 0x8, R16 ;  /* 0x000000081d1c7825 */ /* 0x000fe200078e0010 */
[----:B------:R-:W-:-:S05]  /*1db0*/  SHF.R.U32.HI R33, RZ, 0x2, R4 ;  /* 0x00000002ff217819 */ /* 0x000fca0000011604 */
[----:B------:R-:W3:Y:S01]  /*1dc0*/  LDG.E.64 R28, desc[UR36][R28.64] ;  /* 0x000000241c1c7981 */ /* 0x000ee2000c1e1b00 */
[----:B------:R-:W-:-:S06]  /*1dd0*/  IMAD.WIDE.U32 R32, R33, 0x8, R16 ;  /* 0x0000000821207825 */ /* 0x000fcc00078e0010 */
[----:B------:R-:W4:Y:S01]  /*1de0*/  LDG.E.64 R32, desc[UR36][R32.64] ;  /* 0x0000002420207981 */ /* 0x000f22000c1e1b00 */
[----:B------:R-:W-:-:S05]  /*1df0*/  IMAD.IADD R4, R4, 0x1, R3 ;  /* 0x0000000104047824 */ /* 0x000fca00078e0203 */
[----:B------:R-:W-:-:S05]  /*1e00*/  SHF.R.U32.HI R35, RZ, 0x2, R4 ;  /* 0x00000002ff237819 */ /* 0x000fca0000011604 */
[----:B------:R-:W-:-:S06]  /*1e10*/  IMAD.WIDE.U32 R34, R35, 0x8, R16 ;  /* 0x0000000823227825 */ /* 0x000fcc00078e0010 */
[----:B------:R-:W5:Y:S01]  /*1e20*/  LDG.E.64 R34, desc[UR36][R34.64] ;  /* 0x0000002422227981 */ /* 0x000f62000c1e1b00 */
[----:B------:R-:W-:-:S05]  /*1e30*/  IADD3 R4, PT, PT, R4, R3, RZ ;  /* 0x0000000304047210 */ /* 0x000fca0007ffe0ff */
[----:B------:R-:W-:Y:S02]  /*1e40*/  IMAD R37, R3, 0x3, R4 ;  /* 0x0000000303257824 */ /* 0x000fe400078e0204 */
[----:B--2---:R-:W-:Y:S01]  /*1e50*/  IMAD.U32 R36, R20, 0x10000, RZ ;  /* 0x0001000014247824 */ /* 0x004fe200078e00ff */
[----:B------:R-:W-:-:S04]  /*1e60*/  SHF.L.U32 R38, R21, 0x10, RZ ;  /* 0x0000001015267819 */ /* 0x000fc800000006ff */
[----:B------:R-:W-:Y:S02]  /*1e70*/  FSETP.NAN.FTZ.AND P0, PT, |R36|, |R36|, PT ;  /* 0x400000242400720b */ /* 0x000fe40003f18200 */
[----:B------:R-:W-:Y:S02]  /*1e80*/  FSETP.NAN.FTZ.AND P2, PT, |R38|, |R38|, PT ;  /* 0x400000262600720b */ /* 0x000fe40003f58200 */
[----:B------:R-:W-:Y:S02]  /*1e90*/  FSEL R39, R36, RZ, !P0 ;  /* 0x000000ff24277208 */ /* 0x000fe40004000000 */
[----:B------:R-:W-:Y:S02]  /*1ea0*/  PRMT R36, R20, 0x7632, R36 ;  /* 0x0000763214247816 */ /* 0x000fe40000000024 */
[----:B------:R-:W-:Y:S01]  /*1eb0*/  ISETP.GE.U32.AND P0, PT, R37, R30, PT ;  /* 0x0000001e2500720c */ /* 0x000fe20003f06070 */
[----:B------:R-:W-:Y:S01]  /*1ec0*/  FADD.FTZ R14, R39, R14 ;  /* 0x0000000e270e7221 */ /* 0x000fe20000010000 */
[----:B------:R-:W-:Y:S01]  /*1ed0*/  PRMT R37, R21, 0x7632, R37 ;  /* 0x0000763215257816 */ /* 0x000fe20000000025 */
[----:B------:R-:W-:Y:S01]  /*1ee0*/  IMAD.U32 R36, R36, 0x10000, RZ ;  /* 0x0001000024247824 */ /* 0x000fe200078e00ff */
[----:B---3--:R-:W-:Y:S01]  /*1ef0*/  SHF.L.U32 R41, R29, 0x10, RZ ;  /* 0x000000101d297819 */ /* 0x008fe200000006ff */
[----:B------:R-:W-:Y:S01]  /*1f00*/  IMAD.U32 R40, R28, 0x10000, RZ ;  /* 0x000100001c287824 */ /* 0x000fe200078e00ff */
[----:B------:R-:W-:-:S02]  /*1f10*/  SHF.L.U32 R39, R37, 0x10, RZ ;  /* 0x0000001025277819 */ /* 0x000fc400000006ff */
[----:B------:R-:W-:Y:S02]  /*1f20*/  FSETP.NAN.FTZ.AND P1, PT, |R36|, |R36|, PT ;  /* 0x400000242400720b */ /* 0x000fe40003f38200 */
[----:B------:R-:W-:Y:S02]  /*1f30*/  FSEL R37, R38, RZ, !P2 ;  /* 0x000000ff26257208 */ /* 0x000fe40005000000 */
[----:B------:R-:W-:Y:S02]  /*1f40*/  FSEL R36, R36, RZ, !P1 ;  /* 0x000000ff24247208 */ /* 0x000fe40004800000 */
[----:B------:R-:W-:Y:S01]  /*1f50*/  FSETP.NAN.FTZ.AND P2, PT, |R39|, |R39|, PT ;  /* 0x400000272700720b */ /* 0x000fe20003f58200 */
[----:B------:R-:W-:Y:S01]  /*1f60*/  FADD.FTZ R24, R37, R24 ;  /* 0x0000001825187221 */ /* 0x000fe20000010000 */
[----:B------:R-:W-:Y:S01]  /*1f70*/  PRMT R37, R29, 0x7632, R37 ;  /* 0x000076321d257816 */ /* 0x000fe20000000025 */
[----:B------:R-:W-:Y:S01]  /*1f80*/  FADD.FTZ R15, R36, R15 ;  /* 0x0000000f240f7221 */ /* 0x000fe20000010000 */
[----:B------:R-:W-:-:S02]  /*1f90*/  FSEL R38, R39, RZ, !P2 ;  /* 0x000000ff27267208 */ /* 0x000fc40005000000 */
[----:B------:R-:W-:Y:S02]  /*1fa0*/  PRMT R36, R28, 0x7632, R36 ;  /* 0x000076321c247816 */ /* 0x000fe40000000024 */
[----:B------:R-:W-:Y:S01]  /*1fb0*/  FSETP.NAN.FTZ.AND P1, PT, |R40|, |R40|, PT ;  /* 0x400000282800720b */ /* 0x000fe20003f38200 */
[----:B------:R-:W-:Y:S01]  /*1fc0*/  FADD.FTZ R31, R38, R31 ;  /* 0x0000001f261f7221 */ /* 0x000fe20000010000 */
[----:B------:R-:W-:Y:S01]  /*1fd0*/  FSETP.NAN.FTZ.AND P3, PT, |R41|, |R41|, PT ;  /* 0x400000292900720b */ /* 0x000fe20003f78200 */
[----:B------:R-:W-:Y:S01]  /*1fe0*/  IMAD.U32 R38, R36, 0x10000, RZ ;  /* 0x0001000024267824 */ /* 0x000fe200078e00ff */
[----:B----4-:R-:W-:Y:S02]  /*1ff0*/  PRMT R36, R32, 0x7632, R36 ;  /* 0x0000763220247816 */ /* 0x010fe40000000024 */
[----:B------:R-:W-:Y:S02]  /*2000*/  SHF.L.U32 R39, R37, 0x10, RZ ;  /* 0x0000001025277819 */ /* 0x000fe400000006ff */
[----:B------:R-:W-:Y:S01]  /*2010*/  FSEL R40, R40, RZ, !P1 ;  /* 0x000000ff28287208 */ /* 0x000fe20004800000 */
[----:B------:R-:W-:Y:S01]  /*2020*/  IMAD.U32 R36, R36, 0x10000, RZ ;  /* 0x0001000024247824 */ /* 0x000fe200078e00ff */
[----:B------:R-:W-:-:S02]  /*2030*/  FSEL R42, R41, RZ, !P3 ;  /* 0x000000ff292a7208 */ /* 0x000fc40005800000 */
[----:B------:R-:W-:Y:S01]  /*2040*/  FSETP.NAN.FTZ.AND P1, PT, |R38|, |R38|, PT ;  /* 0x400000262600720b */ /* 0x000fe20003f38200 */
[----:B------:R-:W-:Y:S01]  /*2050*/  FADD.FTZ R13, R40, R13 ;  /* 0x0000000d280d7221 */ /* 0x000fe20000010000 */
[----:B------:R-:W-:Y:S01]  /*2060*/  SHF.L.U32 R41, R33, 0x10, RZ ;  /* 0x0000001021297819 */ /* 0x000fe200000006ff */
[----:B------:R-:W-:Y:S01]  /*2070*/  IMAD.U32 R40, R32, 0x10000, RZ ;  /* 0x0001000020287824 */ /* 0x000fe200078e00ff */
[----:B------:R-:W-:Y:S01]  /*2080*/  FSETP.NAN.FTZ.AND P2, PT, |R39|, |R39|, PT ;  /* 0x400000272700720b */ /* 0x000fe20003f58200 */
[----:B------:R-:W-:Y:S01]  /*2090*/  FADD.FTZ R11, R42, R11 ;  /* 0x0000000b2a0b7221 */ /* 0x000fe20000010000 */
[----:B------:R-:W-:Y:S02]  /*20a0*/  FSEL R37, R38, RZ, !P1 ;  /* 0x000000ff26257208 */ /* 0x000fe40004800000 */
[----:B------:R-:W-:Y:S02]  /*20b0*/  FSETP.NAN.FTZ.AND P3, PT, |R41|, |R41|, PT ;  /* 0x400000292900720b */ /* 0x000fe40003f78200 */
[----:B------:R-:W-:Y:S01]  /*20c0*/  FSEL R39, R39, RZ, !P2 ;  /* 0x000000ff27277208 */ /* 0x000fe20005000000 */
[----:B------:R-:W-:Y:S01]  /*20d0*/  FADD.FTZ R12, R37, R12 ;  /* 0x0000000c250c7221 */ /* 0x000fe20000010000 */
[----:B------:R-:W-:-:S02]  /*20e0*/  FSETP.NAN.FTZ.AND P2, PT, |R36|, |R36|, PT ;  /* 0x400000242400720b */ /* 0x000fc40003f58200 */
[----:B------:R-:W-:Y:S01]  /*20f0*/  FSEL R38, R41, RZ, !P3 ;  /* 0x000000ff29267208 */ /* 0x000fe20005800000 */
[----:B------:R-:W-:Y:S01]  /*2100*/  FADD.FTZ R10, R39, R10 ;  /* 0x0000000a270a7221 */ /* 0x000fe20000010000 */
[----:B------:R-:W-:Y:S01]  /*2110*/  FSEL R37, R36, RZ, !P2 ;  /* 0x000000ff24257208 */ /* 0x000fe20005000000 */
[----:B-----5:R-:W-:Y:S01]  /*2120*/  IMAD.U32 R39, R34, 0x10000, RZ ;  /* 0x0001000022277824 */ /* 0x020fe200078e00ff */
[----:B------:R-:W-:Y:S01]  /*2130*/  FSETP.NAN.FTZ.AND P1, PT, |R40|, |R40|, PT ;  /* 0x400000282800720b */ /* 0x000fe20003f38200 */
[----:B------:R-:W-:Y:S01]  /*2140*/  FADD.FTZ R7, R38, R7 ;  /* 0x0000000726077221 */ /* 0x000fe20000010000 */
[----:B------:R-:W-:Y:S01]  /*2150*/  PRMT R36, R33, 0x7632, R36 ;  /* 0x0000763221247816 */ /* 0x000fe20000000024 */
[----:B------:R-:W-:Y:S01]  /*2160*/  FADD.FTZ R8, R37, R8 ;  /* 0x0000000825087221 */ /* 0x000fe20000010000 */
[----:B------:R-:W-:Y:S02]  /*2170*/  FSEL R40, R40, RZ, !P1 ;  /* 0x000000ff28287208 */ /* 0x000fe40004800000 */
[----:B------:R-:W-:-:S02]  /*2180*/  SHF.L.U32 R38, R36, 0x10, RZ ;  /* 0x0000001024267819 */ /* 0x000fc400000006ff */
[----:B------:R-:W-:Y:S01]  /*2190*/  PRMT R36, R34, 0x7632, R36 ;  /* 0x0000763222247816 */ /* 0x000fe20000000024 */
[----:B------:R-:W-:Y:S01]  /*21a0*/  FADD.FTZ R9, R40, R9 ;  /* 0x0000000928097221 */ /* 0x000fe20000010000 */
[C---:B------:R-:W-:Y:S02]  /*21b0*/  PRMT R37, R35.reuse, 0x7632, R37 ;  /* 0x0000763223257816 */ /* 0x040fe40000000025 */
[----:B------:R-:W-:Y:S01]  /*21c0*/  FSETP.NAN.FTZ.AND P1, PT, |R38|, |R38|, PT ;  /* 0x400000262600720b */ /* 0x000fe20003f38200 */
[----:B------:R-:W-:Y:S01]  /*21d0*/  IMAD.U32 R40, R36, 0x10000, RZ ;  /* 0x0001000024287824 */ /* 0x000fe200078e00ff */
[----:B------:R-:W-:Y:S02]  /*21e0*/  SHF.L.U32 R41, R35, 0x10, RZ ;  /* 0x0000001023297819 */ /* 0x000fe400000006ff */
[----:B------:R-:W-:Y:S02]  /*21f0*/  SHF.L.U32 R42, R37, 0x10, RZ ;  /* 0x00000010252a7819 */ /* 0x000fe400000006ff */
[----:B------:R-:W-:-:S02]  /*2200*/  FSETP.NAN.FTZ.AND P2, PT, |R39|, |R39|, PT ;  /* 0x400000272700720b */ /* 0x000fc40003f58200 */
[----:B------:R-:W-:Y:S02]  /*2210*/  FSEL R37, R38, RZ, !P1 ;  /* 0x000000ff26257208 */ /* 0x000fe40004800000 */
[----:B------:R-:W-:Y:S02]  /*2220*/  FSETP.NAN.FTZ.AND P3, PT, |R41|, |R41|, PT ;  /* 0x400000292900720b */ /* 0x000fe40003f78200 */
[----:B------:R-:W-:Y:S01]  /*2230*/  FSETP.NAN.FTZ.AND P1, PT, |R40|, |R40|, PT ;  /* 0x400000282800720b */ /* 0x000fe20003f38200 */
[----:B------:R-:W-:Y:S01]  /*2240*/  FADD.FTZ R6, R37, R6 ;  /* 0x0000000625067221 */ /* 0x000fe20000010000 */
        /* <DEDUP_REMOVED lines=11> */
.L_x_3491:
        /* <DEDUP_REMOVED lines=14> */
.L_x_3490:
[----:B------:R-:W-:Y:S05]  /*23e0*/  BSYNC.RECONVERGENT B0 ;  /* 0x0000000000007941 */ /* 0x000fea0003800200 */
.L_x_3489:
        /* <DEDUP_REMOVED lines=39> */
.L_x_3494:
[----:B------:R-:W-:Y:S05]  /*2660*/  BSYNC.RECONVERGENT B0 ;  /* 0x0000000000007941 */ /* 0x000fea0003800200 */
.L_x_3493:
[----:B------:R-:W-:Y:S04]  /*2670*/  BSSY.RECONVERGENT B0, `(.L_x_3495) ;  /* 0x000004b000007945 */ /* 0x000fe80003800200 */
[----:B------:R-:W-:Y:S05]  /*2680*/  @P0 BRA `(.L_x_3496) ;  /* 0x0000000400240947 */ /* 0x000fea0003800000 */
[----:B------:R-:W-:Y:S01]  /*2690*/  IADD3 R20, PT, PT, R4, R3, RZ ;  /* 0x0000000304147210 */ /* 0x000fe20007ffe0ff */
[----:B------:R-:W-:Y:S01]  /*26a0*/  IMAD.U32 R37, R37, 0x10000, RZ ;  /* 0x0001000025257824 */ /* 0x000fe200078e00ff */
[----:B------:R-:W-:Y:S01]  /*26b0*/  SHF.L.U32 R36, R36, 0x10, RZ ;  /* 0x0000001024247819 */ /* 0x000fe200000006ff */
[----:B------:R-:W-:Y:S01]  /*26c0*/  IMAD.U32 R39, R39, 0x10000, RZ ;  /* 0x0001000027277824 */ /* 0x000fe200078e00ff */
[----:B------:R-:W-:Y:S02]  /*26d0*/  ISETP.GE.U32.AND P4, PT, R20, R30, PT ;  /* 0x0000001e1400720c */ /* 0x000fe40003f86070 */
[----:B------:R-:W-:Y:S02]  /*26e0*/  SHF.L.U32 R38, R38, 0x10, RZ ;  /* 0x0000001026267819 */ /* 0x000fe400000006ff */
[----:B------:R-:W-:Y:S02]  /*26f0*/  FSETP.NAN.FTZ.AND P0, PT, |R36|, |R36|, PT ;  /* 0x400000242400720b */ /* 0x000fe40003f18200 */
[----:B------:R-:W-:-:S02]  /*2700*/  FSETP.NAN.FTZ.AND P1, PT, |R37|, |R37|, PT ;  /* 0x400000252500720b */ /* 0x000fc40003f38200 */
        /* <DEDUP_REMOVED lines=10> */
[----:B------:R-:W-:Y:S06]  /*27b0*/  @P4 BRA `(.L_x_3496) ;  /* 0x0000000000d84947 */ /* 0x000fec0003800000 */
[----:B------:R-:W-:Y:S01]  /*27c0*/  IMAD.IADD R16, R20, 0x1, R3 ;  /* 0x0000000114107824 */ /* 0x000fe200078e0203 */
[----:B------:R-:W-:Y:S01]  /*27d0*/  SHF.L.U32 R40, R40, 0x10, RZ ;  /* 0x0000001028287819 */ /* 0x000fe200000006ff */
[----:B------:R-:W-:Y:S01]  /*27e0*/  IMAD.U32 R28, R28, 0x10000, RZ ;  /* 0x000100001c1c7824 */ /* 0x000fe200078e00ff */
[----:B------:R-:W-:Y:S01]  /*27f0*/  SHF.L.U32 R42, R42, 0x10, RZ ;  /* 0x000000102a2a7819 */ /* 0x000fe200000006ff */
[----:B------:R-:W-:Y:S01]  /*2800*/  IMAD.U32 R41, R41, 0x10000, RZ ;  /* 0x0001000029297824 */ /* 0x000fe200078e00ff */
[----:B------:R-:W-:Y:S02]  /*2810*/  ISETP.GE.U32.AND P4, PT, R16, R30, PT ;  /* 0x0000001e1000720c */ /* 0x000fe40003f86070 */
        /* <DEDUP_REMOVED lines=9> */
[----:B------:R-:W-:Y:S02]  /*28b0*/  FADD.FTZ R12, R12, R17 ;  /* 0x000000110c0c7221 */ /* 0x000fe40000010000 */
[----:B------:R-:W-:-:S02]  /*28c0*/  FADD.FTZ R11, R11, R4 ;  /* 0x000000040b0b7221 */ /* 0x000fc40000010000 */
[----:B------:R-:W-:Y:S01]  /*28d0*/  FADD.FTZ R10, R10, R21 ;  /* 0x000000150a0a7221 */ /* 0x000fe20000010000 */
[----:B------:R-:W-:Y:S06]  /*28e0*/  @P4 BRA `(.L_x_3496) ;  /* 0x00000000008c4947 */ /* 0x000fec0003800000 */
        /* <DEDUP_REMOVED lines=19> */
[----:B------:R-:W-:Y:S01]  /*2a20*/  IMAD.U32 R29, R29, 0x10000, RZ ;  /* 0x000100001d1d7824 */ /* 0x000fe200078e00ff */
[----:B------:R-:W-:Y:S01]  /*2a30*/  SHF.L.U32 R34, R34, 0x10, RZ ;  /* 0x0000001022227819 */ /* 0x000fe200000006ff */
[----:B------:R-:W-:Y:S01]  /*2a40*/  IMAD.U32 R32, R32, 0x10000, RZ ;  /* 0x0001000020207824 */ /* 0x000fe200078e00ff */
[----:B------:R-:W-:Y:S02]  /*2a50*/  SHF.L.U32 R35, R35, 0x10, RZ ;  /* 0x0000001023237819 */ /* 0x000fe400000006ff */
[----:B------:R-:W-:Y:S02]  /*2a60*/  FSETP.NAN.FTZ.AND P0, PT, |R29|, |R29|, PT ;  /* 0x4000001d1d00720b */ /* 0x000fe40003f18200 */
[----:B------:R-:W-:Y:S02]  /*2a70*/  FSETP.NAN.FTZ.AND P1, PT, |R34|, |R34|, PT ;  /* 0x400000222200720b */ /* 0x000fe40003f38200 */
[----:B------:R-:W-:Y:S02]  /*2a80*/  FSETP.NAN.FTZ.AND P2, PT, |R32|, |R32|, PT ;  /* 0x400000202000720b */ /* 0x000fe40003f58200 */
[----:B------:R-:W-:-:S02]  /*2a90*/  FSETP.NAN.FTZ.AND P3, PT, |R35|, |R35|, PT ;  /* 0x400000232300720b */ /* 0x000fc40003f78200 */
[----:B------:R-:W-:Y:S02]  /*2aa0*/  FSEL R4, R29, RZ, !P0 ;  /* 0x000000ff1d047208 */ /* 0x000fe40004000000 */
[----:B------:R-:W-:Y:S02]  /*2ab0*/  FSEL R3, R34, RZ, !P1 ;  /* 0x000000ff22037208 */ /* 0x000fe40004800000 */
[----:B------:R-:W-:Y:S01]  /*2ac0*/  FSEL R17, R32, RZ, !P2 ;  /* 0x000000ff20117208 */ /* 0x000fe20005000000 */
[----:B------:R-:W-:Y:S01]  /*2ad0*/  FADD.FTZ R5, R5, R4 ;  /* 0x0000000405057221 */ /* 0x000fe20000010000 */
[----:B------:R-:W-:Y:S01]  /*2ae0*/  FSEL R16, R35, RZ, !P3 ;  /* 0x000000ff23107208 */ /* 0x000fe20005800000 */
[----:B------:R-:W-:Y:S02]  /*2af0*/  FADD.FTZ R0, R0, R3 ;  /* 0x0000000300007221 */ /* 0x000fe40000010000 */
[----:B------:R-:W-:Y:S02]  /*2b00*/  FADD.FTZ R18, R18, R17 ;  /* 0x0000001112127221 */ /* 0x000fe40000010000 */
[----:B------:R-:W-:-:S07]  /*2b10*/  FADD.FTZ R19, R19, R16 ;  /* 0x0000001013137221 */ /* 0x000fce0000010000 */
.L_x_3496:
[----:B------:R-:W-:Y:S05]  /*2b20*/  BSYNC.RECONVERGENT B0 ;  /* 0x0000000000007941 */ /* 0x000fea0003800200 */
.L_x_3495:
[----:B------:R-:W-:Y:S01]  /*2b30*/  FADD.FTZ R14, R14, R13 ;  /* 0x0000000d0e0e7221 */ /* 0x000fe20000010000 */
        /* <DEDUP_REMOVED lines=11> */
[----:B------:R-:W-:Y:S06]  /*2bf0*/  BRA `(.L_x_3476) ;  /* 0x000000a400e47947 */ /* 0x000fec0003800000 */
.L_x_3488:
[----:B------:R-:W-:-:S13]  /*2c00*/  ISETP.NE.AND P0, PT, R5, 0x1, PT ;  /* 0x000000010500780c */ /* 0x000fda0003f05270 */
[----:B------:R-:W-:Y:S05]  /*2c10*/  @P0 BRA `(.L_x_3497) ;  /* 0x0000001000600947 */ /* 0x000fea0003800000 */
[----:B------:R-:W0:Y:S01]  /*2c20*/  LDC R3, c[0x0][0x394] ;  /* 0x0000e500ff037b82 */ /* 0x000e220000000800 */
[----:B------:R-:W-:Y:S07]  /*2c30*/  BSSY.RECONVERGENT B0, `(.L_x_3498) ;  /* 0x0000091000007945 */ /* 0x000fee0003800200 */
[----:B------:R-:W1:Y:S01]  /*2c40*/  LDC R0, c[0x0][0x384] ;  /* 0x0000e100ff007b82 */ /* 0x000e620000000800 */
        /* <DEDUP_REMOVED lines=33> */
.L_x_3501:
[----:B------:R-:W-:Y:S01]  /*2e60*/  IMAD R20, R41, R4, RZ ;  /* 0x0000000429147224 */ /* 0x000fe200078e02ff */
[----:B------:R-:W-:-:S04]  /*2e70*/  IADD3 R4, PT, PT, R4, R3, RZ ;  /* 0x0000000304047210 */ /* 0x000fc80007ffe0ff */
[----:B------:R-:W-:-:S05]  /*2e80*/  SHF.R.U32.HI R21, RZ, 0x2, R20 ;  /* 0x00000002ff157819 */ /* 0x000fca0000011614 */
[----:B------:R-:W-:-:S06]  /*2e90*/  IMAD.WIDE.U32 R20, R21, 0x8, R16 ;  /* 0x0000000815147825 */ /* 0x000fcc00078e0010 */
[----:B------:R-:W2:Y:S01]  /*2ea0*/  LDG.E.64 R20, desc[UR36][R20.64] ;  /* 0x0000002414147981 */ /* 0x000ea2000c1e1b00 */
[----:B------:R-:W-:Y:S02]  /*2eb0*/  IMAD R28, R41, R4, RZ ;  /* 0x00000004291c7224 */ /* 0x000fe400078e02ff */
[----:B------:R-:W-:-:S03]  /*2ec0*/  IMAD.IADD R4, R4, 0x1, R3 ;  /* 0x0000000104047824 */ /* 0x000fc600078e0203 */
[----:B------:R-:W-:Y:S01]  /*2ed0*/  SHF.R.U32.HI R29, RZ, 0x2, R28 ;  /* 0x00000002ff1d7819 */ /* 0x000fe2000001161c */
[----:B------:R-:W-:-:S04]  /*2ee0*/  IMAD R32, R41, R4, RZ ;  /* 0x0000000429207224 */ /* 0x000fc800078e02ff */
[----:B------:R-:W-:Y:S01]  /*2ef0*/  IMAD.WIDE.U32 R28, R29, 0x8, R16 ;  /* 0x000000081d1c7825 */ /* 0x000fe200078e0010 */
[----:B------:R-:W-:-:S05]  /*2f00*/  SHF.R.U32.HI R33, RZ, 0x2, R32 ;  /* 0x00000002ff217819 */ /* 0x000fca0000011620 */
[----:B------:R-:W3:Y:S01]  /*2f10*/  LDG.E.64 R28, desc[UR36][R28.64] ;  /* 0x000000241c1c7981 */ /* 0x000ee2000c1e1b00 */
[----:B------:R-:W-:Y:S01]  /*2f20*/  IMAD.WIDE.U32 R32, R33, 0x8, R16 ;  /* 0x0000000821207825 */ /* 0x000fe200078e0010 */
[----:B------:R-:W-:-:S05]  /*2f30*/  IADD3 R4, PT, PT, R4, R3, RZ ;  /* 0x0000000304047210 */ /* 0x000fca0007ffe0ff */
[----:B------:R-:W4:Y:S01]  /*2f40*/  LDG.E.64 R32, desc[UR36][R32.64] ;  /* 0x0000002420207981 */ /* 0x000f22000c1e1b00 */
[----:B------:R-:W-:-:S05]  /*2f50*/  IMAD R34, R41, R4, RZ ;  /* 0x0000000429227224 */ /* 0x000fca00078e02ff */
[----:B------:R-:W-:-:S05]  /*2f60*/  SHF.R.U32.HI R35, RZ, 0x2, R34 ;  /* 0x00000002ff237819 */ /* 0x000fca0000011622 */
[----:B------:R-:W-:-:S06]  /*2f70*/  IMAD.WIDE.U32 R34, R35, 0x8, R16 ;  /* 0x0000000823227825 */ /* 0x000fcc00078e0010 */
[----:B------:R-:W5:Y:S01]  /*2f80*/  LDG.E.64 R34, desc[UR36][R34.64] ;  /* 0x0000002422227981 */ /* 0x000f62000c1e1b00 */
[----:B------:R-:W-:-:S04]  /*2f90*/  IMAD.IADD R4, R4, 0x1, R3 ;  /* 0x0000000104047824 */ /* 0x000fc800078e0203 */
[----:B------:R-:W-:Y:S01]  /*2fa0*/  IMAD R37, R3, 0x3, R4 ;  /* 0x0000000303257824 */ /* 0x000fe200078e0204 */
[----:B--2---:R-:W-:Y:S01]  /*2fb0*/  SHF.L.U32 R36, R20, 0x10, RZ ;  /* 0x0000001014247819 */ /* 0x004fe200000006ff */
[----:B------:R-:W-:-:S03]  /*2fc0*/  IMAD.U32 R38, R21, 0x10000, RZ ;  /* 0x0001000015267824 */ /* 0x000fc600078e00ff */
[----:B------:R-:W-:Y:S02]  /*2fd0*/  FSETP.NAN.FTZ.AND P0, PT, |R36|, |R36|, PT ;  /* 0x400000242400720b */ /* 0x000fe40003f18200 */
[----:B------:R-:W-:Y:S02]  /*2fe0*/  FSETP.NAN.FTZ.AND P2, PT, |R38|, |R38|, PT ;  /* 0x400000262600720b */ /* 0x000fe40003f58200 */
[----:B------:R-:W-:Y:S02]  /*2ff0*/  FSEL R39, R36, RZ, !P0 ;  /* 0x000000ff24277208 */ /* 0x000fe40004000000 */
[----:B------:R-:W-:Y:S02]  /*3000*/  PRMT R36, R20, 0x7632, R36 ;  /* 0x0000763214247816 */ /* 0x000fe40000000024 */
[----:B------:R-:W-:Y:S01]  /*3010*/  ISETP.GE.U32.AND P0, PT, R37, R30, PT ;  /* 0x0000001e2500720c */ /* 0x000fe20003f06070 */
[----:B------:R-:W-:Y:S01]  /*3020*/  FADD.FTZ R24, R39, R24 ;  /* 0x0000001827187221 */ /* 0x000fe20000010000 */
[----:B------:R-:W-:-:S02]  /*3030*/  PRMT R37, R21, 0x7632, R37 ;  /* 0x0000763215257816 */ /* 0x000fc40000000025 */
[----:B------:R-:W-:Y:S01]  /*3040*/  SHF.L.U32 R36, R36, 0x10, RZ ;  /* 0x0000001024247819 */ /* 0x000fe200000006ff */
[----:B---3--:R-:W-:Y:S01]  /*3050*/  IMAD.U32 R42, R29, 0x10000, RZ ;  /* 0x000100001d2a7824 */ /* 0x008fe200078e00ff */
[----:B------:R-:W-:Y:S01]  /*3060*/  SHF.L.U32 R40, R28, 0x10, RZ ;  /* 0x000000101c287819 */ /* 0x000fe200000006ff */
[----:B------:R-:W-:Y:S01]  /*3070*/  IMAD.U32 R39, R37, 0x10000, RZ ;  /* 0x0001000025277824 */ /* 0x000fe200078e00ff */
[----:B------:R-:W-:Y:S02]  /*3080*/  FSETP.NAN.FTZ.AND P1, PT, |R36|, |R36|, PT ;  /* 0x400000242400720b */ /* 0x000fe40003f38200 */
[----:B------:R-:W-:Y:S02]  /*3090*/  FSEL R37, R38, RZ, !P2 ;  /* 0x000000ff26257208 */ /* 0x000fe40005000000 */
[----:B------:R-:W-:Y:S02]  /*30a0*/  FSETP.NAN.FTZ.AND P2, PT, |R39|, |R39|, PT ;  /* 0x400000272700720b */ /* 0x000fe40003f58200 */
[----:B------:R-:W-:Y:S01]  /*30b0*/  FSEL R36, R36, RZ, !P1 ;  /* 0x000000ff24247208 */ /* 0x000fe20004800000 */
[----:B------:R-:W-:Y:S01]  /*30c0*/  FADD.FTZ R14, R37, R14 ;  /* 0x0000000e250e7221 */ /* 0x000fe20000010000 */
[----:B------:R-:W-:-:S02]  /*30d0*/  FSEL R38, R39, RZ, !P2 ;  /* 0x000000ff27267208 */ /* 0x000fc40005000000 */
[----:B------:R-:W-:Y:S01]  /*30e0*/  PRMT R37, R29, 0x7632, R37 ;  /* 0x000076321d257816 */ /* 0x000fe20000000025 */
[----:B------:R-:W-:Y:S01]  /*30f0*/  FADD.FTZ R31, R36, R31 ;  /* 0x0000001f241f7221 */ /* 0x000fe20000010000 */
[----:B------:R-:W-:Y:S01]  /*3100*/  PRMT R36, R28, 0x7632, R36 ;  /* 0x000076321c247816 */ /* 0x000fe20000000024 */
[----:B------:R-:W-:Y:S01]  /*3110*/  FADD.FTZ R15, R38, R15 ;  /* 0x0000000f260f7221 */ /* 0x000fe20000010000 */
[----:B------:R-:W-:Y:S01]  /*3120*/  FSETP.NAN.FTZ.AND P1, PT, |R40|, |R40|, PT ;  /* 0x400000282800720b */ /* 0x000fe20003f38200 */
[----:B------:R-:W-:Y:S01]  /*3130*/  IMAD.U32 R39, R37, 0x10000, RZ ;  /* 0x0001000025277824 */ /* 0x000fe200078e00ff */
[----:B------:R-:W-:Y:S02]  /*3140*/  FSETP.NAN.FTZ.AND P3, PT, |R42|, |R42|, PT ;  /* 0x4000002a2a00720b */ /* 0x000fe40003f78200 */
[----:B------:R-:W-:Y:S02]  /*3150*/  SHF.L.U32 R38, R36, 0x10, RZ ;  /* 0x0000001024267819 */ /* 0x000fe400000006ff */
[----:B----4-:R-:W-:-:S02]  /*3160*/  PRMT R36, R32, 0x7632, R36 ;  /* 0x0000763220247816 */ /* 0x010fc40000000024 */
[----:B------:R-:W-:Y:S02]  /*3170*/  FSEL R40, R40, RZ, !P1 ;  /* 0x000000ff28287208 */ /* 0x000fe40004800000 */
[----:B------:R-:W-:Y:S02]  /*3180*/  FSEL R42, R42, RZ, !P3 ;  /* 0x000000ff2a2a7208 */ /* 0x000fe40005800000 */
[----:B------:R-:W-:Y:S01]  /*3190*/  FSETP.NAN.FTZ.AND P1, PT, |R38|, |R38|, PT ;  /* 0x400000262600720b */ /* 0x000fe20003f38200 */
[----:B------:R-:W-:Y:S01]  /*31a0*/  FADD.FTZ R13, R40, R13 ;  /* 0x0000000d280d7221 */ /* 0x000fe20000010000 */
[----:B------:R-:W-:Y:S01]  /*31b0*/  FSETP.NAN.FTZ.AND P2, PT, |R39|, |R39|, PT ;  /* 0x400000272700720b */ /* 0x000fe20003f58200 */
[----:B------:R-:W-:Y:S01]  /*31c0*/  FADD.FTZ R11, R42, R11 ;  /* 0x0000000b2a0b7221 */ /* 0x000fe20000010000 */
[----:B------:R-:W-:Y:S01]  /*31d0*/  SHF.L.U32 R36, R36, 0x10, RZ ;  /* 0x0000001024247819 */ /* 0x000fe200000006ff */
[----:B------:R-:W-:Y:S01]  /*31e0*/  IMAD.U32 R42, R33, 0x10000, RZ ;  /* 0x00010000212a7824 */ /* 0x000fe200078e00ff */
[----:B------:R-:W-:-:S02]  /*31f0*/  FSEL R37, R38, RZ, !P1 ;  /* 0x000000ff26257208 */ /* 0x000fc40004800000 */
[----:B------:R-:W-:Y:S02]  /*3200*/  FSEL R39, R39, RZ, !P2 ;  /* 0x000000ff27277208 */ /* 0x000fe40005000000 */
[----:B------:R-:W-:Y:S01]  /*3210*/  FSETP.NAN.FTZ.AND P2, PT, |R36|, |R36|, PT ;  /* 0x400000242400720b */ /* 0x000fe20003f58200 */
[----:B------:R-:W-:Y:S01]  /*3220*/  FADD.FTZ R12, R37, R12 ;  /* 0x0000000c250c7221 */ /* 0x000fe20000010000 */
[----:B------:R-:W-:Y:S01]  /*3230*/  SHF.L.U32 R40, R32, 0x10, RZ ;  /* 0x0000001020287819 */ /* 0x000fe200000006ff */
[----:B------:R-:W-:Y:S01]  /*3240*/  FADD.FTZ R10, R39, R10 ;  /* 0x0000000a270a7221 */ /* 0x000fe20000010000 */
[----:B------:R-:W-:Y:S02]  /*3250*/  FSEL R37, R36, RZ, !P2 ;  /* 0x000000ff24257208 */ /* 0x000fe40005000000 */
[----:B------:R-:W-:Y:S02]  /*3260*/  FSETP.NAN.FTZ.AND P3, PT, |R42|, |R42|, PT ;  /* 0x4000002a2a00720b */ /* 0x000fe40003f78200 */
[----:B------:R-:W-:Y:S01]  /*3270*/  PRMT R36, R33, 0x7632, R36 ;  /* 0x0000763221247816 */ /* 0x000fe20000000024 */
[----:B------:R-:W-:Y:S01]  /*3280*/  FADD.FTZ R8, R37, R8 ;  /* 0x0000000825087221 */ /* 0x000fe20000010000 */
[----:B------:R-:W-:-:S02]  /*3290*/  FSETP.NAN.FTZ.AND P1, PT, |R40|, |R40|, PT ;  /* 0x400000282800720b */ /* 0x000fc40003f38200 */
[----:B------:R-:W-:Y:S01]  /*32a0*/  FSEL R42, R42, RZ, !P3 ;  /* 0x000000ff2a2a7208 */ /* 0x000fe20005800000 */
[----:B------:R-:W-:Y:S01]  /*32b0*/  IMAD.U32 R38, R36, 0x10000, RZ ;  /* 0x0001000024267824 */ /* 0x000fe200078e00ff */
[----:B------:R-:W-:Y:S02]  /*32c0*/  FSEL R40, R40, RZ, !P1 ;  /* 0x000000ff28287208 */ /* 0x000fe40004800000 */
[C---:B-----5:R-:W-:Y:S01]  /*32d0*/  PRMT R37, R35.reuse, 0x7632, R37 ;  /* 0x0000763223257816 */ /* 0x060fe20000000025 */
[----:B------:R-:W-:Y:S01]  /*32e0*/  FADD.FTZ R7, R42, R7 ;  /* 0x000000072a077221 */ /* 0x000fe20000010000 */
[----:B------:R-:W-:Y:S01]  /*32f0*/  PRMT R36, R34, 0x7632, R36 ;  /* 0x0000763222247816 */ /* 0x000fe20000000024 */
[----:B------:R-:W-:Y:S01]  /*3300*/  FADD.FTZ R9, R40, R9 ;  /* 0x0000000928097221 */ /* 0x000fe20000010000 */
[----:B------:R-:W-:Y:S01]  /*3310*/  SHF.L.U32 R39, R34, 0x10, RZ ;  /* 0x0000001022277819 */ /* 0x000fe200000006ff */
[----:B------:R-:W-:Y:S01]  /*3320*/  IMAD.U32 R42, R35, 0x10000, RZ ;  /* 0x00010000232a7824 */ /* 0x000fe200078e00ff */
[----:B------:R-:W-:Y:S01]  /*3330*/  FSETP.NAN.FTZ.AND P1, PT, |R38|, |R38|, PT ;  /* 0x400000262600720b */ /* 0x000fe20003f38200 */
[----:B------:R-:W-:Y:S01]  /*3340*/  IMAD.U32 R44, R37, 0x10000, RZ ;  /* 0x00010000252c7824 */ /* 0x000fe200078e00ff */
[----:B------:R-:W-:-:S02]  /*3350*/  SHF.L.U32 R40, R36, 0x10, RZ ;  /* 0x0000001024287819 */ /* 0x000fc400000006ff */
[----:B------:R-:W-:Y:S02]  /*3360*/  FSETP.NAN.FTZ.AND P2, PT, |R39|, |R39|, PT ;  /* 0x400000272700720b */ /* 0x000fe40003f58200 */
[----:B------:R-:W-:Y:S02]  /*3370*/  FSEL R37, R38, RZ, !P1 ;  /* 0x000000ff26257208 */ /* 0x000fe40004800000 */
[----:B------:R-:W-:Y:S02]  /*3380*/  FSETP.NAN.FTZ.AND P3, PT, |R42|, |R42|, PT ;  /* 0x4000002a2a00720b */ /* 0x000fe40003f78200 */
[----:B------:R-:W-:Y:S01]  /*3390*/  FSETP.NAN.FTZ.AND P1, PT, |R40|, |R40|, PT ;  /* 0x400000282800720b */ /* 0x000fe20003f38200 */
[----:B------:R-:W-:Y:S01]  /*33a0*/  FADD.FTZ R6, R37, R6 ;  /* 0x0000000625067221 */ /* 0x000fe20000010000 */
[----:B------:R-:W-:Y:S02]  /*33b0*/  FSETP.NAN.FTZ.AND P4, PT, |R44|, |R44|, PT ;  /* 0x4000002c2c00720b */ /* 0x000fe40003f98200 */
[----:B------:R-:W-:-:S02]  /*33c0*/  FSEL R36, R39, RZ, !P2 ;  /* 0x000000ff27247208 */ /* 0x000fc40005000000 */
[----:B------:R-:W-:Y:S02]  /*33d0*/  FSEL R43, R42, RZ, !P3 ;  /* 0x000000ff2a2b7208 */ /* 0x000fe40005800000 */
        /* <DEDUP_REMOVED lines=8> */
.L_x_3500:
        /* <DEDUP_REMOVED lines=14> */
.L_x_3499:
[----:B------:R-:W-:Y:S05]  /*3540*/  BSYNC.RECONVERGENT B0 ;  /* 0x0000000000007941 */ /* 0x000fea0003800200 */
.L_x_3498:
        /* <DEDUP_REMOVED lines=43> */
.L_x_3503:
[----:B------:R-:W-:Y:S05]  /*3800*/  BSYNC.RECONVERGENT B0 ;  /* 0x0000000000007941 */ /* 0x000fea0003800200 */
.L_x_3502:
[----:B------:R-:W-:Y:S04]  /*3810*/  BSSY.RECONVERGENT B0, `(.L_x_3504) ;  /* 0x000004b000007945 */ /* 0x000fe80003800200 */
[----:B------:R-:W-:Y:S05]  /*3820*/  @P0 BRA `(.L_x_3505) ;  /* 0x0000000400240947 */ /* 0x000fea0003800000 */
        /* <DEDUP_REMOVED lines=27> */
[C---:B------:R-:W-:Y:S02]  /*39e0*/  FSETP.NAN.FTZ.AND P2, PT, |R29|.reuse, |R29|, PT ;  /* 0x4000001d1d00720b */ /* 0x040fe40003f58200 */
        /* <DEDUP_REMOVED lines=45> */
.L_x_3505:
[----:B------:R-:W-:Y:S05]  /*3cc0*/  BSYNC.RECONVERGENT B0 ;  /* 0x0000000000007941 */ /* 0x000fea0003800200 */
.L_x_3504:
        /* <DEDUP_REMOVED lines=13> */
.L_x_3497:
[----:B------:R-:W0:Y:S01]  /*3da0*/  LDCU UR4, c[0x0][0x394] ;  /* 0x00007280ff0477ac */ /* 0x000e220008000800 */
[----:B------:R-:W1:Y:S01]  /*3db0*/  LDC R0, c[0x0][0x384] ;  /* 0x0000e100ff007b82 */ /* 0x000e620000000800 */
[----:B------:R-:W-:Y:S01]  /*3dc0*/  BSSY.RECONVERGENT B0, `(.L_x_3506) ;  /* 0x000047a000007945 */ /* 0x000fe20003800200 */
[----:B------:R-:W-:Y:S01]  /*3dd0*/  IMAD.MOV.U32 R33, RZ, RZ, R4 ;  /* 0x000000ffff217224 */ /* 0x000fe200078e0004 */
[----:B0-----:R-:W-:-:S05]  /*3de0*/  MOV R42, UR4 ;  /* 0x00000004002a7c02 */ /* 0x001fca0008000f00 */
[----:B------:R-:W-:Y:S01]  /*3df0*/  IMAD R7, R42, 0x3, R4 ;  /* 0x000000032a077824 */ /* 0x000fe200078e0204 */
[-C--:B-1----:R-:W-:Y:S01]  /*3e00*/  MOV R19, R0.reuse ;  /* 0x0000000000137202 */ /* 0x082fe20000000f00 */
[--C-:B------:R-:W-:Y:S01]  /*3e10*/  IMAD.MOV.U32 R18, RZ, RZ, R0.reuse ;  /* 0x000000ffff127224 */ /* 0x100fe200078e0000 */
        /* <DEDUP_REMOVED lines=35> */
.L_x_3513:
        /* <DEDUP_REMOVED lines=18> */
[----:B------:R-:W0:Y:S01]  /*4170*/  LDCU.64 UR30, c[0x0][0x3d0] ;  /* 0x00007a00ff1e77ac */ /* 0x000e220008000a00 */
[----:B------:R-:W-:Y:S01]  /*4180*/  HFMA2 R32, -RZ, RZ, 0, 0 ;  /* 0x00000000ff207431 */ /* 0x000fe200000001ff */
[----:B------:R-:W-:Y:S01]  /*4190*/  ISETP.NE.AND P1, PT, R4, RZ, PT ;  /* 0x000000ff0400720c */ /* 0x000fe20003f25270 */
[----:B------:R-:W1:Y:S01]  /*41a0*/  LDCU UR76, c[0x0][0x3cc] ;  /* 0x00007980ff4c77ac */ /* 0x000e620008000800 */
[----:B------:R-:W2:Y:S01]  /*41b0*/  LDCU UR5, c[0x0][0x4f8] ;  /* 0x00009f00ff0577ac */ /* 0x000ea20008000800 */
[----:B------:R-:W3:Y:S01]  /*41c0*/  LDCU UR75, c[0x0][0x3e0] ;  /* 0x00007c00ff4b77ac */ /* 0x000ee20008000800 */
[----:B------:R-:W4:Y:S01]  /*41d0*/  LDCU UR74, c[0x0][0x4fc] ;  /* 0x00009f80ff4a77ac */ /* 0x000f220008000800 */
[----:B0-----:R-:W-:Y:S01]  /*41e0*/  IMAD.HI.U32 R30, R33, UR30, R32 ;  /* 0x0000001e211e7c27 */ /* 0x001fe2000f8e0020 */
[----:B------:R-:W0:Y:S04]  /*41f0*/  LDCU UR73, c[0x0][0x3e4] ;  /* 0x00007c80ff4977ac */ /* 0x000e280008000800 */
[----:B------:R-:W-:Y:S01]  /*4200*/  SHF.R.U32.HI R34, RZ, UR31, R30 ;  /* 0x0000001fff227c19 */ /* 0x000fe2000801161e */
[----:B------:R-:W0:Y:S04]  /*4210*/  LDCU UR72, c[0x0][0x500] ;  /* 0x0000a000ff4877ac */ /* 0x000e280008000800 */
[----:B------:R-:W-:Y:S01]  /*4220*/  IMAD.MOV R32, RZ, RZ, -R34 ;  /* 0x000000ffff207224 */ /* 0x000fe200078e0a22 */
[----:B------:R-:W0:Y:S03]  /*4230*/  LDCU UR71, c[0x0][0x3f8] ;  /* 0x00007f00ff4777ac */ /* 0x000e260008000800 */
[----:B-1----:R-:W-:Y:S01]  /*4240*/  IMAD R32, R32, UR76, R33 ;  /* 0x0000004c20207c24 */ /* 0x002fe2000f8e0221 */
[----:B------:R-:W1:Y:S03]  /*4250*/  LDCU UR70, c[0x0][0x504] ;  /* 0x0000a080ff4677ac */ /* 0x000e660008000800 */
        /* <DEDUP_REMOVED lines=280> */
.L_x_3509:
        /* <DEDUP_REMOVED lines=15> */
[----:B------:R-:W-:Y:S06]  /*54d0*/  @!P1 BRA `(.L_x_3510) ;  /* 0x0000000c00689947 */ /* 0x000fec0003800000 */
        /* <DEDUP_REMOVED lines=218> */
.L_x_3510:
[----:B------:R-:W-:-:S04]  /*6280*/  LOP3.LUT R31, R37, 0xfffffff8, RZ, 0xc0, !PT ;  /* 0xfffffff8251f7812 */ /* 0x000fc800078ec0ff */
[----:B------:R-:W-:-:S04]  /*6290*/  IADD3 R30, P2, PT, R31, R16, RZ ;  /* 0x000000101f1e7210 */ /* 0x000fc80007f5e0ff */
[----:B------:R-:W-:-:S06]  /*62a0*/  IADD3.X R31, PT, PT, RZ, R17, RZ, P2, !PT ;  /* 0x00000011ff1f7210 */ /* 0x000fcc00017fe4ff */
        /* <DEDUP_REMOVED lines=231> */
.L_x_3511:
[----:B------:R-:W-:-:S04]  /*7120*/  LOP3.LUT R31, R41, 0xfffffff8, RZ, 0xc0, !PT ;  /* 0xfffffff8291f7812 */ /* 0x000fc800078ec0ff */
[----:B------:R-:W-:-:S04]  /*7130*/  IADD3 R30, P2, PT, R31, R16, RZ ;  /* 0x000000101f1e7210 */ /* 0x000fc80007f5e0ff */
[----:B------:R-:W-:-:S06]  /*7140*/  IADD3.X R31, PT, PT, RZ, R17, RZ, P2, !PT ;  /* 0x00000011ff1f7210 */ /* 0x000fcc00017fe4ff */
[----:B------:R-:W2:Y:S01]  /*7150*/  LDG.E.64 R30, desc[UR36][R30.64] ;  /* 0x000000241e1e7981 */ /* 0x000ea2000c1e1b00 */
[----:B------:R-:W-:Y:S01]  /*7160*/  MOV R42, RZ ;  /* 0x000000ff002a7202 */ /* 0x000fe20000000f00 */
[----:B------:R-:W-:-:S04]  /*7170*/  VIADD R43, R43, UR4 ;  /* 0x000000042b2b7c36 */ /* 0x000fc80008000000 */
        /* <DEDUP_REMOVED lines=239> */
.L_x_3512:
        /* <DEDUP_REMOVED lines=8> */
.L_x_3508:
[----:B------:R-:W-:Y:S01]  /*80f0*/  SHF.L.U32 R42, R32, 0x10, RZ ;  /* 0x00000010202a7819 */ /* 0x000fe200000006ff */
[----:B------:R-:W-:Y:S01]  /*8100*/  IMAD.U32 R30, R34, 0x10000, RZ ;  /* 0x00010000221e7824 */ /* 0x000fe200078e00ff */
[----:B------:R-:W-:Y:S01]  /*8110*/  SHF.L.U32 R50, R36, 0x10, RZ ;  /* 0x0000001024327819 */ /* 0x000fe200000006ff */
[----:B------:R-:W1:Y:S01]  /*8120*/  LDCU UR5, c[0x0][0x38c] ;  /* 0x00007180ff0577ac */ /* 0x000e620008000800 */
[----:B------:R-:W-:Y:S02]  /*8130*/  FSETP.NAN.FTZ.AND P2, PT, |R42|, |R42|, PT ;  /* 0x4000002a2a00720b */ /* 0x000fe40003f58200 */
[----:B------:R-:W-:Y:S02]  /*8140*/  FSETP.NAN.FTZ.AND P1, PT, |R30|, |R30|, PT ;  /* 0x4000001e1e00720b */ /* 0x000fe40003f38200 */
[----:B------:R-:W-:Y:S02]  /*8150*/  FSEL R42, R42, RZ, !P2 ;  /* 0x000000ff2a2a7208 */ /* 0x000fe40005000000 */
[----:B------:R-:W-:Y:S01]  /*8160*/  FSEL R31, R30, RZ, !P1 ;  /* 0x000000ff1e1f7208 */ /* 0x000fe20004800000 */
[----:B------:R-:W-:Y:S01]  /*8170*/  IMAD.U32 R30, R40, 0x10000, RZ ;  /* 0x00010000281e7824 */ /* 0x000fe200078e00ff */
[----:B------:R-:W-:Y:S01]  /*8180*/  SHF.L.U32 R52, R38, 0x10, RZ ;  /* 0x0000001026347819 */ /* 0x000fe200000006ff */
[----:B------:R-:W-:Y:S01]  /*8190*/  FADD.FTZ R7, R42, R7 ;  /* 0x000000072a077221 */ /* 0x000fe20000010000 */
[----:B------:R-:W-:-:S02]  /*81a0*/  IMAD.U32 R42, R35, 0x10000, RZ ;  /* 0x00010000232a7824 */ /* 0x000fc400078e00ff */
[----:B------:R-:W-:Y:S01]  /*81b0*/  FADD.FTZ R6, R31, R6 ;  /* 0x000000061f067221 */ /* 0x000fe20000010000 */
[----:B------:R-:W-:Y:S02]  /*81c0*/  FSETP.NAN.FTZ.AND P1, PT, |R50|, |R50|, PT ;  /* 0x400000323200720b */ /* 0x000fe40003f38200 */
[----:B------:R-:W-:Y:S02]  /*81d0*/  SHF.L.U32 R31, R37, 0x10, RZ ;  /* 0x00000010251f7819 */ /* 0x000fe400000006ff */
[----:B------:R-:W-:Y:S02]  /*81e0*/  FSETP.NAN.FTZ.AND P2, PT, |R42|, |R42|, PT ;  /* 0x4000002a2a00720b */ /* 0x000fe40003f58200 */
[----:B------:R-:W-:Y:S02]  /*81f0*/  FSETP.NAN.FTZ.AND P3, PT, |R52|, |R52|, PT ;  /* 0x400000343400720b */ /* 0x000fe40003f78200 */
[----:B------:R-:W-:Y:S02]  /*8200*/  FSEL R42, R42, RZ, !P2 ;  /* 0x000000ff2a2a7208 */ /* 0x000fe40005000000 */
[----:B------:R-:W-:-:S02]  /*8210*/  FSEL R51, R50, RZ, !P1 ;  /* 0x000000ff32337208 */ /* 0x000fc40004800000 */
[----:B------:R-:W-:Y:S01]  /*8220*/  FSETP.NAN.FTZ.AND P2, PT, |R30|, |R30|, PT ;  /* 0x4000001e1e00720b */ /* 0x000fe20003f58200 */
[----:B------:R-:W-:Y:S01]  /*8230*/  FADD.FTZ R9, R42, R9 ;  /* 0x000000092a097221 */ /* 0x000fe20000010000 */
[----:B------:R-:W-:Y:S01]  /*8240*/  FSETP.NAN.FTZ.AND P1, PT, |R31|, |R31|, PT ;  /* 0x4000001f1f00720b */ /* 0x000fe20003f38200 */
[----:B------:R-:W-:Y:S01]  /*8250*/  FADD.FTZ R8, R51, R8 ;  /* 0x0000000833087221 */ /* 0x000fe20000010000 */
[----:B------:R-:W-:Y:S02]  /*8260*/  SHF.L.U32 R50, R39, 0x10, RZ ;  /* 0x0000001027327819 */ /* 0x000fe400000006ff */
[----:B------:R-:W-:Y:S02]  /*8270*/  FSEL R52, R52, RZ, !P3 ;  /* 0x000000ff34347208 */ /* 0x000fe40005800000 */
[----:B------:R-:W-:Y:S02]  /*8280*/  FSEL R30, R30, RZ, !P2 ;  /* 0x000000ff1e1e7208 */ /* 0x000fe40005000000 */
[----:B------:R-:W-:Y:S01]  /*8290*/  FSEL R31, R31, RZ, !P1 ;  /* 0x000000ff1f1f7208 */ /* 0x000fe20004800000 */
[----:B------:R-:W-:Y:S01]  /*82a0*/  FADD.FTZ R11, R52, R11 ;  /* 0x0000000b340b7221 */ /* 0x000fe20000010000 */
[----:B------:R-:W-:Y:S01]  /*82b0*/  FSETP.NAN.FTZ.AND P1, PT, |R50|, |R50|, PT ;  /* 0x400000323200720b */ /* 0x000fe20003f38200 */
[----:B------:R-:W-:Y:S01]  /*82c0*/  FADD.FTZ R13, R30, R13 ;  /* 0x0000000d1e0d7221 */ /* 0x000fe20000010000 */
[----:B------:R-:W-:Y:S01]  /*82d0*/  SHF.L.U32 R51, R43, 0x10, RZ ;  /* 0x000000102b337819 */ /* 0x000fe200000006ff */
[----:B------:R-:W-:Y:S01]  /*82e0*/  FADD.FTZ R10, R31, R10 ;  /* 0x0000000a1f0a7221 */ /* 0x000fe20000010000 */
[----:B------:R-:W-:Y:S01]  /*82f0*/  MOV R42, UR4 ;  /* 0x00000004002a7c02 */ /* 0x000fe20008000f00 */
[----:B------:R-:W-:Y:S01]  /*8300*/  IMAD.U32 R52, R41, 0x10000, RZ ;  /* 0x0001000029347824 */ /* 0x000fe200078e00ff */
[----:B------:R-:W-:-:S02]  /*8310*/  SHF.L.U32 R30, R46, 0x10, RZ ;  /* 0x000000102e1e7819 */ /* 0x000fc400000006ff */
[----:B------:R-:W-:Y:S01]  /*8320*/  FSEL R31, R50, RZ, !P1 ;  /* 0x000000ff321f7208 */ /* 0x000fe20004800000 */
[----:B------:R-:W-:Y:S01]  /*8330*/  IMAD R33, R42, 0x4, R33 ;  /* 0x000000042a217824 */ /* 0x000fe200078e0221 */
[----:B------:R-:W-:Y:S02]  /*8340*/  FSETP.NAN.FTZ.AND P1, PT, |R51|, |R51|, PT ;  /* 0x400000333300720b */ /* 0x000fe40003f38200 */
[----:B------:R-:W-:Y:S01]  /*8350*/  FSETP.NAN.FTZ.AND P3, PT, |R30|, |R30|, PT ;  /* 0x4000001e1e00720b */ /* 0x000fe20003f78200 */
[----:B------:R-:W-:Y:S01]  /*8360*/  FADD.FTZ R12, R31, R12 ;  /* 0x0000000c1f0c7221 */ /* 0x000fe20000010000 */
[----:B------:R-:W-:Y:S01]  /*8370*/  FSETP.NAN.FTZ.AND P2, PT, |R52|, |R52|, PT ;  /* 0x400000343400720b */ /* 0x000fe20003f58200 */
[----:B------:R-:W-:Y:S01]  /*8380*/  IMAD R53, R42, 0x3, R33 ;  /* 0x000000032a357824 */ /* 0x000fe200078e0221 */
[----:B------:R-:W-:Y:S02]  /*8390*/  FSEL R31, R51, RZ, !P1 ;  /* 0x000000ff331f7208 */ /* 0x000fe40004800000 */
[----:B------:R-:W-:-:S02]  /*83a0*/  FSEL R51, R30, RZ, !P3 ;  /* 0x000000ff1e337208 */ /* 0x000fc40005800000 */
[----:B------:R-:W-:Y:S01]  /*83b0*/  FSEL R52, R52, RZ, !P2 ;  /* 0x000000ff34347208 */ /* 0x000fe20005000000 */
[----:B------:R-:W-:Y:S01]  /*83c0*/  FADD.FTZ R14, R31, R14 ;  /* 0x0000000e1f0e7221 */ /* 0x000fe20000010000 */
[----:B-1----:R-:W-:Y:S01]  /*83d0*/  MOV R30, UR5 ;  /* 0x00000005001e7c02 */ /* 0x002fe20008000f00 */
[----:B------:R-:W-:Y:S01]  /*83e0*/  FADD.FTZ R20, R51, R20 ;  /* 0x0000001433147221 */ /* 0x000fe20000010000 */
[----:B------:R-:W-:Y:S02]  /*83f0*/  IMAD.U32 R51, R49, 0x10000, RZ ;  /* 0x0001000031337824 */ /* 0x000fe400078e00ff */
[----:B------:R-:W-:Y:S01]  /*8400*/  FADD.FTZ R15, R52, R15 ;  /* 0x0000000f340f7221 */ /* 0x000fe20000010000 */
[----:B------:R-:W-:Y:S01]  /*8410*/  ISETP.GE.U32.AND P6, PT, R53, R30, PT ;  /* 0x0000001e3500720c */ /* 0x000fe20003fc6070 */
[----:B------:R-:W-:Y:S01]  /*8420*/  IMAD.U32 R31, R47, 0x10000, RZ ;  /* 0x000100002f1f7824 */ /* 0x000fe200078e00ff */
[----:B------:R-:W-:Y:S02]  /*8430*/  SHF.L.U32 R50, R45, 0x10, RZ ;  /* 0x000000102d327819 */ /* 0x000fe400000006ff */
[----:B------:R-:W-:-:S02]  /*8440*/  SHF.L.U32 R53, R44, 0x10, RZ ;  /* 0x000000102c357819 */ /* 0x000fc400000006ff */
[----:B------:R-:W-:Y:S02]  /*8450*/  SHF.L.U32 R52, R48, 0x10, RZ ;  /* 0x0000001030347819 */ /* 0x000fe400000006ff */
[----:B------:R-:W-:Y:S02]  /*8460*/  FSETP.NAN.FTZ.AND P1, PT, |R50|, |R50|, PT ;  /* 0x400000323200720b */ /* 0x000fe40003f38200 */
        /* <DEDUP_REMOVED lines=9> */
[----:B------:R-:W-:Y:S01]  /*8500*/  FADD.FTZ R24, R51, R24 ;  /* 0x0000001833187221 */ /* 0x000fe20000010000 */
[----:B------:R-:W-:Y:S01]  /*8510*/  FSEL R31, R31, RZ, !P5 ;  /* 0x000000ff1f1f7208 */ /* 0x000fe20006800000 */
[----:B------:R-:W-:Y:S02]  /*8520*/  FADD.FTZ R0, R53, R0 ;  /* 0x0000000035007221 */ /* 0x000fe40000010000 */
[----:B------:R-:W-:-:S02]  /*8530*/  FADD.FTZ R18, R52, R18 ;  /* 0x0000001234127221 */ /* 0x000fc40000010000 */
[----:B------:R-:W-:Y:S01]  /*8540*/  FADD.FTZ R19, R31, R19 ;  /* 0x000000131f137221 */ /* 0x000fe20000010000 */
[----:B------:R-:W-:Y:S06]  /*8550*/  @!P6 BRA `(.L_x_3513) ;  /* 0xffffffb800bce947 */ /* 0x000fec000383ffff */
.L_x_3507:
[----:B0-----:R-:W-:Y:S05]  /*8560*/  BSYNC.RECONVERGENT B0 ;  /* 0x0000000000007941 */ /* 0x001fea0003800200 */
.L_x_3506:
        /* <DEDUP_REMOVED lines=11> */
[----:B------:R-:W-:-:S04]  /*8620*/  VIMNMX.U32 R47, PT, PT, R48, 0x18, PT ;  /* 0x00000018302f7848 */ /* 0x000fc80003fe0000 */
[----:B------:R-:W-:-:S03]  /*8630*/  IADD3 R47, PT, PT, R47, 0x1, RZ ;  /* 0x000000012f2f7810 */ /* 0x000fc60007ffe0ff */
[----:B------:R-:W-:Y:S05]  /*8640*/  @!P0 BRA `(.L_x_3516) ;  /* 0x00000010004c8947 */ /* 0x000fea0003800000 */
        /* <DEDUP_REMOVED lines=273> */
.L_x_3517:
[----:B------:R-:W-:Y:S02]  /*9760*/  SHF.R.U32.HI R4, RZ, 0x3, R32 ;  /* 0x00000003ff047819 */ /* 0x000fe40000011620 */
[----:B------:R-:W-:-:S07]  /*9770*/  MOV R5, RZ ;  /* 0x000000ff00057202 */ /* 0x000fce0000000f00 */
.L_x_3516:
        /* <DEDUP_REMOVED lines=288> */
.L_x_3519:
[----:B------:R-:W-:Y:S02]  /*a980*/  SHF.R.U32.HI R4, RZ, 0x3, R37 ;  /* 0x00000003ff047819 */ /* 0x000fe40000011625 */
[----:B------:R-:W-:-:S07]  /*a990*/  MOV R5, RZ ;  /* 0x000000ff00057202 */ /* 0x000fce0000000f00 */
.L_x_3518:
        /* <DEDUP_REMOVED lines=285> */
.L_x_3521:
[----:B------:R-:W-:Y:S02]  /*bb70*/  SHF.R.U32.HI R50, RZ, 0x3, R41 ;  /* 0x00000003ff327819 */ /* 0x000fe40000011629 */
[----:B------:R-:W-:-:S07]  /*bb80*/  MOV R51, RZ ;  /* 0x000000ff00337202 */ /* 0x000fce0000000f00 */
.L_x_3520:
        /* <DEDUP_REMOVED lines=285> */
.L_x_3523:
[----:B------:R-:W-:Y:S01]  /*cd60*/  SHF.R.U32.HI R28, RZ, 0x3, R28 ;  /* 0x00000003ff1c7819 */ /* 0x000fe2000001161c */
[----:B------:R-:W-:-:S07]  /*cd70*/  IMAD.MOV.U32 R29, RZ, RZ, RZ ;  /* 0x000000ffff1d7224 */ /* 0x000fce00078e00ff */
.L_x_3522:
[----:B------:R-:W-:-:S04]  /*cd80*/  LEA R4, P0, R28, R49, 0x3 ;  /* 0x000000311c047211 */ /* 0x000fc800078018ff */
[----:B------:R-:W-:-:S05]  /*cd90*/  LEA.HI.X R5, R28, R3, R29, 0x3, P0 ;  /* 0x000000031c057211 */ /* 0x000fca00000f1c1d */
[----:B------:R-:W2:Y:S02]  /*cda0*/  LDG.E.64 R28, desc[UR36][R4.64] ;  /* 0x00000024041c7981 */ /* 0x000ea4000c1e1b00 */
[C---:B--2---:R-:W-:Y:S02]  /*cdb0*/  PRMT R31, R28.reuse, 0x7610, R31 ;  /* 0x000076101c1f7816 */ /* 0x044fe4000000001f */
[C---:B------:R-:W-:Y:S02]  /*cdc0*/  PRMT R44, R29.reuse, 0x7610, R44 ;  /* 0x000076101d2c7816 */ /* 0x040fe4000000002c */
[----:B------:R-:W-:Y:S02]  /*cdd0*/  PRMT R28, R28, 0x7632, R28 ;  /* 0x000076321c1c7816 */ /* 0x000fe4000000001c */
[----:B------:R-:W-:-:S07]  /*cde0*/  PRMT R29, R29, 0x7632, R29 ;  /* 0x000076321d1d7816 */ /* 0x000fce000000001d */
.L_x_3515:
[----:B------:R-:W-:Y:S05]  /*cdf0*/  BSYNC.RECONVERGENT B0 ;  /* 0x0000000000007941 */ /* 0x000fea0003800200 */
.L_x_3514:
[----:B------:R-:W-:Y:S01]  /*ce00*/  ISETP.GE.U32.AND P0, PT, R33, R30, PT ;  /* 0x0000001e2100720c */ /* 0x000fe20003f06070 */
[----:B------:R-:W-:-:S12]  /*ce10*/  BSSY.RECONVERGENT B0, `(.L_x_3524) ;  /* 0x000004b000007945 */ /* 0x000fd80003800200 */
[----:B------:R-:W-:Y:S05]  /*ce20*/  @P0 BRA `(.L_x_3525) ;  /* 0x0000000400240947 */ /* 0x000fea0003800000 */
[----:B------:R-:W-:Y:S01]  /*ce30*/  IADD3 R33, PT, PT, R33, R42, RZ ;  /* 0x0000002a21217210 */ /* 0x000fe20007ffe0ff */
[----:B------:R-:W-:Y:S01]  /*ce40*/  IMAD.U32 R36, R36, 0x10000, RZ ;  /* 0x0001000024247824 */ /* 0x000fe200078e00ff */
[----:B------:R-:W-:Y:S02]  /*ce50*/  SHF.L.U32 R34, R34, 0x10, RZ ;  /* 0x0000001022227819 */ /* 0x000fe400000006ff */
[----:B------:R-:W-:Y:S02]  /*ce60*/  ISETP.GE.U32.AND P4, PT, R33, R30, PT ;  /* 0x0000001e2100720c */ /* 0x000fe40003f86070 */
[----:B------:R-:W-:Y:S02]  /*ce70*/  SHF.L.U32 R32, R32, 0x10, RZ ;  /* 0x0000001020207819 */ /* 0x000fe400000006ff */
[----:B------:R-:W-:Y:S02]  /*ce80*/  SHF.L.U32 R35, R35, 0x10, RZ ;  /* 0x0000001023237819 */ /* 0x000fe400000006ff */
[----:B------:R-:W-:-:S02]  /*ce90*/  FSETP.NAN.FTZ.AND P0, PT, |R34|, |R34|, PT ;  /* 0x400000222200720b */ /* 0x000fc40003f18200 */
[----:B------:R-:W-:Y:S02]  /*cea0*/  FSETP.NAN.FTZ.AND P1, PT, |R32|, |R32|, PT ;  /* 0x400000202000720b */ /* 0x000fe40003f38200 */
[----:B------:R-:W-:Y:S02]  /*ceb0*/  FSETP.NAN.FTZ.AND P2, PT, |R36|, |R36|, PT ;  /* 0x400000242400720b */ /* 0x000fe40003f58200 */
[C---:B------:R-:W-:Y:S02]  /*cec0*/  FSETP.NAN.FTZ.AND P3, PT, |R35|.reuse, |R35|, PT ;  /* 0x400000232300720b */ /* 0x040fe40003f78200 */
        /* <DEDUP_REMOVED lines=48> */
[----:B------:R-:W-:Y:S02]  /*d1d0*/  SHF.L.U32 R31, R31, 0x10, RZ ;  /* 0x000000101f1f7819 */ /* 0x000fe400000006ff */
[----:B------:R-:W-:Y:S02]  /*d1e0*/  SHF.L.U32 R28, R28, 0x10, RZ ;  /* 0x000000101c1c7819 */ /* 0x000fe400000006ff */
[----:B------:R-:W-:Y:S02]  /*d1f0*/  SHF.L.U32 R29, R29, 0x10, RZ ;  /* 0x000000101d1d7819 */ /* 0x000fe400000006ff */
        /* <DEDUP_REMOVED lines=11> */
[----:B------:R-:W-:-:S07]  /*d2b0*/  FADD.FTZ R19, R19, R4 ;  /* 0x0000000413137221 */ /* 0x000fce0000010000 */
.L_x_3525:
[----:B------:R-:W-:Y:S05]  /*d2c0*/  BSYNC.RECONVERGENT B0 ;  /* 0x0000000000007941 */ /* 0x000fea0003800200 */
.L_x_3524:
        /* <DEDUP_REMOVED lines=11> */
[----:B------:R-:W-:-:S07]  /*d380*/  FADD.FTZ R19, R12, R19 ;  /* 0x000000130c137221 */ /* 0x000fce0000010000 */
.L_x_3476:
[----:B------:R-:W-:Y:S05]  /*d390*/  BSYNC.RECONVERGENT B6 ;  /* 0x0000000000067941 */ /* 0x000fea0003800200 */
.L_x_3475:
[----:B------:R-:W0:Y:S02]  /*d3a0*/  LDCU UR4, c[0x0][0x3a4] ;  /* 0x00007480ff0477ac */ /* 0x000e240008000800 */
[----:B0-----:R-:W-:-:S09]  /*d3b0*/  UISETP.NE.AND UP0, UPT, UR4, URZ, UPT ;  /* 0x000000ff0400728c */ /* 0x001fd2000bf05270 */
[----:B------:R-:W-:Y:S05]  /*d3c0*/  BRA.U !UP0, `(.L_x_3526) ;  /* 0x0000000108747547 */ /* 0x000fea000b800000 */
[----:B------:R-:W0:Y:S01]  /*d3d0*/  S2R R4, SR_CgaCtaId ;  /* 0x0000000000047919 */ /* 0x000e220000008800 */
[----:B------:R-:W1:Y:S01]  /*d3e0*/  LDC R10, c[0x0][0x360] ;  /* 0x0000d800ff0a7b82 */ /* 0x000e620000000800 */
[----:B------:R-:W-:-:S04]  /*d3f0*/  MOV R0, 0x400 ;  /* 0x0000040000007802 */ /* 0x000fc80000000f00 */
[----:B------:R-:W-:-:S03]  /*d400*/  IADD3 R3, PT, PT, R0, 0x10, RZ ;  /* 0x0000001000037810 */ /* 0x000fc60007ffe0ff */
[----:B------:R-:W2:Y:S01]  /*d410*/  LDC R9, c[0x0][0x364] ;  /* 0x0000d900ff097b82 */ /* 0x000ea20000000800 */
[----:B-1----:R-:W-:Y:S01]  /*d420*/  IMAD R0, R2, R10, R23 ;  /* 0x0000000a02007224 */ /* 0x002fe200078e0217 */
[----:B0-----:R-:W-:Y:S02]  /*d430*/  LEA R3, R4, R3, 0x18 ;  /* 0x0000000304037211 */ /* 0x001fe400078ec0ff */
[----:B--2---:R-:W-:-:S03]  /*d440*/  ISETP.GE.U32.AND P0, PT, R9, 0x2, PT ;  /* 0x000000020900780c */ /* 0x004fc60003f06070 */
[----:B------:R-:W-:-:S05]  /*d450*/  IMAD R0, R0, 0x10, R3 ;  /* 0x0000001000007824 */ /* 0x000fca00078e0203 */
[----:B------:R0:W-:Y:S05]  /*d460*/  STS.128 [R0], R16 ;  /* 0x0000001000007388 */ /* 0x0001ea0000000c00 */
[----:B------:R-:W-:Y:S05]  /*d470*/  @!P0 BRA `(.L_x_3526) ;  /* 0x0000000000488947 */ /* 0x000fea0003800000 */
[----:B------:R-:W-:-:S07]  /*d480*/  MOV R8, R9 ;  /* 0x0000000900087202 */ /* 0x000fce0000000f00 */
.L_x_3527:
[----:B------:R-:W-:Y:S01]  /*d490*/  SHF.R.U32.HI R11, RZ, 0x1, R8 ;  /* 0x00000001ff0b7819 */ /* 0x000fe20000011608 */
[----:B------:R-:W-:Y:S05]  /*d4a0*/  WARPSYNC.ALL ;  /* 0x0000000000007948 */ /* 0x000fea0003800000 */
[----:B------:R-:W-:Y:S01]  /*d4b0*/  IADD3 R4, PT, PT, R11, R2, RZ ;  /* 0x000000020b047210 */ /* 0x000fe20007ffe0ff */
[----:B------:R-:W-:Y:S03]  /*d4c0*/  BAR.SYNC.DEFER_BLOCKING 0x0 ;  /* 0x0000000000007b1d */ /* 0x000fe60000010000 */
[----:B------:R-:W-:-:S04]  /*d4d0*/  ISETP.GE.U32.AND P0, PT, R4, R9, PT ;  /* 0x000000090400720c */ /* 0x000fc80003f06070 */
[----:B------:R-:W-:-:S13]  /*d4e0*/  ISETP.GE.U32.OR P0, PT, R2, R11, P0 ;  /* 0x0000000b0200720c */ /* 0x000fda0000706470 */
[----:B------:R-:W-:-:S04]  /*d4f0*/  @!P0 IMAD R4, R4, R10, R23 ;  /* 0x0000000a04048224 */ /* 0x000fc800078e0217 */
[----:B------:R-:W-:-:S06]  /*d500*/  @!P0 IMAD R4, R4, 0x10, R3 ;  /* 0x0000001004048824 */ /* 0x000fcc00078e0203 */
[----:B------:R-:W0:Y:S02]  /*d510*/  @!P0 LDS.128 R4, [R4] ;  /* 0x0000000004048984 */ /* 0x000e240000000c00 */
[----:B01----:R-:W-:Y:S01]  /*d520*/  @!P0 FADD.FTZ R16, R16, R4 ;  /* 0x0000000410108221 */ /* 0x003fe20000010000 */
[----:B------:R-:W-:Y:S01]  /*d530*/  @!P0 FADD.FTZ R17, R17, R5 ;  /* 0x0000000511118221 */ /* 0x000fe20000010000 */
[----:B------:R-:W-:Y:S01]  /*d540*/  @!P0 FADD.FTZ R18, R18, R6 ;  /* 0x0000000612128221 */ /* 0x000fe20000010000 */
[----:B------:R-:W-:-:S05]  /*d550*/  @!P0 FADD.FTZ R19, R19, R7 ;  /* 0x0000000713138221 */ /* 0x000fca0000010000 */
[----:B------:R1:W-:Y:S01]  /*d560*/  @!P0 STS.128 [R0], R16 ;  /* 0x0000001000008388 */ /* 0x0003e20000000c00 */
[----:B------:R-:W-:Y:S02]  /*d570*/  ISETP.GT.U32.AND P0, PT, R8, 0x3, PT ;  /* 0x000000030800780c */ /* 0x000fe40003f04070 */
[----:B------:R-:W-:-:S11]  /*d580*/  MOV R8, R11 ;  /* 0x0000000b00087202 */ /* 0x000fd60000000f00 */
[----:B------:R-:W-:Y:S05]  /*d590*/  @P0 BRA `(.L_x_3527) ;  /* 0xfffffffc00bc0947 */ /* 0x000fea000383ffff */
.L_x_3526:
        /* <DEDUP_REMOVED lines=11> */
[----:B------:R-:W-:-:S03]  /*d650*/  ISETP.GE.U32.AND P0, PT, R6, 0x40, PT ;  /* 0x000000400600780c */ /* 0x000fc60003f06070 */
[----:B0-----:R-:W-:-:S06]  /*d660*/  ULEA UR4, UR5, UR4, 0x18 ;  /* 0x0000000405047291 */ /* 0x001fcc000f8ec0ff */
[----:B------:R-:W-:Y:S01]  /*d670*/  LEA R3, R0, UR4, 0x4 ;  /* 0x0000000400037c11 */ /* 0x000fe2000f8e20ff */
[----:B------:R-:W-:-:S04]  /*d680*/  IMAD.MOV.U32 R0, RZ, RZ, 0x20 ;  /* 0x00000020ff007424 */ /* 0x000fc800078e00ff */
[----:B------:R0:W-:Y:S01]  /*d690*/  STS.128 [R3], R16 ;  /* 0x0000001003007388 */ /* 0x0001e20000000c00 */
[----:B------:R-:W-:Y:S05]  /*d6a0*/  @!P0 BRA `(.L_x_3529) ;  /* 0x0000000000448947 */ /* 0x000fea0003800000 */
[----:B------:R-:W-:-:S07]  /*d6b0*/  MOV R4, R6 ;  /* 0x0000000600047202 */ /* 0x000fce0000000f00 */
.L_x_3530:
[----:B------:R-:W-:Y:S01]  /*d6c0*/  SHF.R.U32.HI R12, RZ, 0x1, R4 ;  /* 0x00000001ff0c7819 */ /* 0x000fe20000011604 */
[----:B------:R-:W-:Y:S05]  /*d6d0*/  WARPSYNC.ALL ;  /* 0x0000000000007948 */ /* 0x000fea0003800000 */
[----:B------:R-:W-:Y:S01]  /*d6e0*/  IADD3 R5, PT, PT, R12, R23, RZ ;  /* 0x000000170c057210 */ /* 0x000fe20007ffe0ff */
[----:B------:R-:W-:Y:S03]  /*d6f0*/  BAR.SYNC.DEFER_BLOCKING 0x0 ;  /* 0x0000000000007b1d */ /* 0x000fe60000010000 */
[----:B------:R-:W-:-:S04]  /*d700*/  ISETP.GE.U32.AND P0, PT, R5, R6, PT ;  /* 0x000000060500720c */ /* 0x000fc80003f06070 */
[----:B------:R-:W-:-:S13]  /*d710*/  ISETP.GE.U32.OR P0, PT, R23, R12, P0 ;  /* 0x0000000c1700720c */ /* 0x000fda0000706470 */
[----:B------:R-:W-:-:S05]  /*d720*/  @!P0 IMAD R5, R12, 0x10, R3 ;  /* 0x000000100c058824 */ /* 0x000fca00078e0203 */
        /* <DEDUP_REMOVED lines=9> */
.L_x_3529:
[----:B------:R-:W-:Y:S01]  /*d7c0*/  ISETP.GE.U32.AND P0, PT, R0, 0x2, PT ;  /* 0x000000020000780c */ /* 0x000fe20003f06070 */
[----:B------:R-:W-:Y:S05]  /*d7d0*/  WARPSYNC.ALL ;  /* 0x0000000000007948 */ /* 0x000fea0003800000 */
[----:B------:R-:W-:Y:S07]  /*d7e0*/  BAR.SYNC.DEFER_BLOCKING 0x0 ;  /* 0x0000000000007b1d */ /* 0x000fee0000010000 */
[----:B------:R-:W-:Y:S05]  /*d7f0*/  @!P0 BRA `(.L_x_3528) ;  /* 0x0000000000308947 */ /* 0x000fea0003800000 */
[----:B01----:R-:W-:-:S07]  /*d800*/  HFMA2 R3, -RZ, RZ, 0, 5.9604644775390625e-08 ;  /* 0x00000001ff037431 */ /* 0x003fce00000001ff */
.L_x_3531:
[----:B------:R-:W0:Y:S04]  /*d810*/  SHFL.DOWN PT, R5, R16, R3, 0x1f ;  /* 0x08001f0310057589 */ /* 0x000e2800000e0000 */
[----:B------:R-:W1:Y:S04]  /*d820*/  SHFL.DOWN PT, R4, R17, R3, 0x1f ;  /* 0x08001f0311047589 */ /* 0x000e6800000e0000 */
[----:B------:R-:W2:Y:S04]  /*d830*/  SHFL.DOWN PT, R7, R18, R3, 0x1f ;  /* 0x08001f0312077589 */ /* 0x000ea800000e0000 */
[----:B------:R3:W4:Y:S02]  /*d840*/  SHFL.DOWN PT, R6, R19, R3, 0x1f ;  /* 0x08001f0313067589 */ /* 0x00072400000e0000 */
[----:B---3--:R-:W-:-:S02]  /*d850*/  IMAD.SHL.U32 R3, R3, 0x2, RZ ;  /* 0x0000000203037824 */ /* 0x008fc400078e00ff */
[----:B0-----:R-:W-:-:S03]  /*d860*/  FADD.FTZ R16, R5, R16 ;  /* 0x0000001005107221 */ /* 0x001fc60000010000 */
[----:B------:R-:W-:Y:S01]  /*d870*/  ISETP.GE.AND P0, PT, R3, R0, PT ;  /* 0x000000000300720c */ /* 0x000fe20003f06270 */
[----:B-1----:R-:W-:Y:S01]  /*d880*/  FADD.FTZ R17, R4, R17 ;  /* 0x0000001104117221 */ /* 0x002fe20000010000 */
[----:B--2---:R-:W-:Y:S01]  /*d890*/  FADD.FTZ R18, R7, R18 ;  /* 0x0000001207127221 */ /* 0x004fe20000010000 */
[----:B----4-:R-:W-:-:S10]  /*d8a0*/  FADD.FTZ R19, R6, R19 ;  /* 0x0000001306137221 */ /* 0x010fd40000010000 */
[----:B------:R-:W-:Y:S05]  /*d8b0*/  @!P0 BRA `(.L_x_3531) ;  /* 0xfffffffc00d48947 */ /* 0x000fea000383ffff */
.L_x_3528:
        /* <DEDUP_REMOVED lines=10> */
[----:B------:R-:W-:Y:S01]  /*d960*/  IMAD.MOV.U32 R5, RZ, RZ, R27 ;  /* 0x000000ffff057224 */ /* 0x000fe200078e001b */
[----:B------:R-:W3:Y:S01]  /*d970*/  LDCU UR7, c[0x0][0x568] ;  /* 0x0000ad00ff0777ac */ /* 0x000ee20008000800 */
[----:B------:R-:W4:Y:S01]  /*d980*/  LDCU UR6, c[0x0][0x68c] ;  /* 0x0000d180ff0677ac */ /* 0x000f220008000800 */
[----:B------:R-:W-:Y:S01]  /*d990*/  UISETP.NE.AND UP1, UPT, UR5, URZ, UPT ;  /* 0x000000ff0500728c */ /* 0x000fe2000bf25270 */
[----:B--2---:R-:W-:-:S05]  /*d9a0*/  IMAD.HI.U32 R4, R27, UR9, R4 ;  /* 0x000000091b047c27 */ /* 0x004fca000f8e0004 */
[----:B---3--:R-:W-:-:S04]  /*d9b0*/  SHF.R.U32.HI R5, RZ, UR7, R4 ;  /* 0x00000007ff057c19 */ /* 0x008fc80008011604 */
[----:B01----:R-:W-:-:S05]  /*d9c0*/  IADD3 R3, PT, PT, -R5, RZ, RZ ;  /* 0x000000ff05037210 */ /* 0x003fca0007ffe1ff */
[----:B------:R-:W-:-:S04]  /*d9d0*/  IMAD R3, R3, UR8, R27 ;  /* 0x0000000803037c24 */ /* 0x000fc8000f8e021b */
[----:B----4-:R-:W-:Y:S01]  /*d9e0*/  IMAD R31, R3, UR6, RZ ;  /* 0x00000006031f7c24 */ /* 0x010fe2000f8e02ff */
        /* <DEDUP_REMOVED lines=263> */
.L_x_3532:
[----:B------:R-:W-:Y:S01]  /*ea60*/  MOV R29, RZ ;  /* 0x000000ff001d7202 */ /* 0x000fe20000000f00 */
[----:B------:R-:W-:Y:S06]  /*ea70*/  BRA.U !UP0, `(.L_x_3533) ;  /* 0x0000001108487547 */ /* 0x000fec000b800000 */
[----:B------:R-:W2:Y:S01]  /*ea80*/  LDCU.64 UR8, c[0x0][0x560] ;  /* 0x0000ac00ff0877ac */ /* 0x000ea20008000a00 */
[----:B------:R-:W-:Y:S01]  /*ea90*/  MOV R4, RZ ;  /* 0x000000ff00047202 */ /* 0x000fe20000000f00 */
[----:B------:R-:W-:Y:S01]  /*eaa0*/  VIADD R5, R27, 0x1 ;  /* 0x000000011b057836 */ /* 0x000fe20000000000 */
        /* <DEDUP_REMOVED lines=262> */
[----:B------:R-:W0:Y:S01]  /*fb10*/  LDCU.64 UR8, c[0x0][0x680] ;  /* 0x0000d000ff0877ac */ /* 0x000e220008000a00 */
[----:B------:R-:W-:Y:S01]  /*fb20*/  HFMA2 R4, -RZ, RZ, 0, 0 ;  /* 0x00000000ff047431 */ /* 0x000fe200000001ff */
[----:B------:R-:W2:Y:S01]  /*fb30*/  LDCU UR6, c[0x0][0x688] ;  /* 0x0000d100ff0677ac */ /* 0x000ea20008000800 */
[----:B------:R-:W3:Y:S03]  /*fb40*/  LDCU UR7, c[0x0][0x74c] ;  /* 0x0000e980ff0777ac */ /* 0x000ee60008000800 */
[----:B01----:R-:W-:-:S05]  /*fb50*/  IMAD.HI.U32 R0, R5, UR9, R4 ;  /* 0x0000000905007c27 */ /* 0x003fca000f8e0004 */
[----:B--2---:R-:W-:-:S04]  /*fb60*/  SHF.R.U32.HI R0, RZ, UR6, R0 ;  /* 0x00000006ff007c19 */ /* 0x004fc80008011600 */
[----:B------:R-:W-:-:S05]  /*fb70*/  IADD3 R4, PT, PT, -R0, RZ, RZ ;  /* 0x000000ff00047210 */ /* 0x000fca0007ffe1ff */
[----:B------:R-:W-:-:S04]  /*fb80*/  IMAD R4, R4, UR8, R5 ;  /* 0x0000000804047c24 */ /* 0x000fc8000f8e0205 */
[----:B---3--:R-:W-:-:S07]  /*fb90*/  IMAD R29, R4, UR7, R29 ;  /* 0x00000007041d7c24 */ /* 0x008fce000f8e021d */
.L_x_3533:
        /* <DEDUP_REMOVED lines=21> */
[----:B01----:R-:W-:-:S05]  /*fcf0*/  IADD3 R3, PT, PT, -R5, RZ, RZ ;  /* 0x000000ff05037210 */ /* 0x003fca0007ffe1ff */
[----:B---3--:R-:W-:-:S04]  /*fd00*/  IMAD R7, R3, UR8, R7 ;  /* 0x0000000803077c24 */ /* 0x008fc8000f8e0207 */
[----:B----4-:R-:W-:Y:S01]  /*fd10*/  IMAD R28, R7, UR9, R28 ;  /* 0x00000009071c7c24 */ /* 0x010fe2000f8e021c */
        /* <DEDUP_REMOVED lines=252> */
.L_x_3534:
        /* <DEDUP_REMOVED lines=21> */
[----:B01----:R-:W-:-:S04]  /*10e30*/  IMAD.MOV R3, RZ, RZ, -R5 ;  /* 0x000000ffff037224 */ /* 0x003fc800078e0a05 */
[----:B---3--:R-:W-:-:S04]  /*10e40*/  IMAD R7, R3, UR8, R7 ;  /* 0x0000000803077c24 */ /* 0x008fc8000f8e0207 */
[----:B----4-:R-:W-:Y:S01]  /*10e50*/  IMAD R24, R7, UR9, R24 ;  /* 0x0000000907187c24 */ /* 0x010fe2000f8e0218 */
        /* <DEDUP_REMOVED lines=252> */
.L_x_3535:
        /* <DEDUP_REMOVED lines=292> */
.L_x_3537:
        /* <DEDUP_REMOVED lines=276> */
.L_x_3538:
        /* <DEDUP_REMOVED lines=276> */
.L_x_3539:
        /* <DEDUP_REMOVED lines=276> */
.L_x_3540:
        /* <DEDUP_REMOVED lines=21> */
[----:B------:R0:W-:Y:S04]  /*16570*/  STG.E desc[UR36][R6.64], R16 ;  /* 0x0000001006007986 */ /* 0x0001e8000c101924 */
[----:B------:R0:W-:Y:S04]  /*16580*/  STG.E desc[UR36][R6.64+0x4], R17 ;  /* 0x0000041106007986 */ /* 0x0001e8000c101924 */
[----:B------:R0:W-:Y:S04]  /*16590*/  STG.E desc[UR36][R6.64+0x8], R18 ;  /* 0x0000081206007986 */ /* 0x0001e8000c101924 */
[----:B------:R0:W-:Y:S02]  /*165a0*/  STG.E desc[UR36][R6.64+0xc], R19 ;  /* 0x00000c1306007986 */ /* 0x0001e4000c101924 */
.L_x_3542:
[----:B------:R-:W-:Y:S05]  /*165b0*/  BSYNC.RECONVERGENT B0 ;  /* 0x0000000000007941 */ /* 0x000fea0003800200 */
.L_x_3541:
        /* <DEDUP_REMOVED lines=35> */
.L_x_3544:
[----:B------:R-:W-:Y:S05]  /*167f0*/  BSYNC.RECONVERGENT B0 ;  /* 0x0000000000007941 */ /* 0x000fea0003800200 */
.L_x_3543:
        /* <DEDUP_REMOVED lines=18> */
[----:B------:R-:W0:Y:S01]  /*16920*/  LDCU UR9, c[0x0][0x384] ;  /* 0x00007080ff0977ac */ /* 0x000e220008000800 */
[----:B-1----:R-:W-:Y:S01]  /*16930*/  UISETP.NE.AND UP0, UPT, UR5, URZ, UPT ;  /* 0x000000ff0500728c */ /* 0x002fe2000bf05270 */
[----:B0-----:R-:W-:-:S08]  /*16940*/  MOV R16, UR9 ;  /* 0x0000000900107c02 */ /* 0x001fd00008000f00 */
[----:B------:R-:W-:Y:S05]  /*16950*/  BRA.U !UP0, `(.L_x_3546) ;  /* 0x0000000108807547 */ /* 0x000fea000b800000 */
[----:B------:R-:W0:Y:S01]  /*16960*/  LDCU UR5, c[0x0][0x360] ;  /* 0x00006c00ff0577ac */ /* 0x000e220008000800 */
[----:B------:R-:W-:Y:S01]  /*16970*/  IMAD.U32 R17, RZ, RZ, UR9 ;  /* 0x00000009ff117e24 */ /* 0x000fe2000f8e00ff */
[----:B------:R-:W-:Y:S01]  /*16980*/  MOV R18, UR9 ;  /* 0x0000000900127c02 */ /* 0x000fe20008000f00 */
[----:B------:R-:W1:Y:S01]  /*16990*/  LDCU UR8, c[0x0][0x39c] ;  /* 0x00007380ff0877ac */ /* 0x000e620008000800 */
[----:B------:R-:W-:Y:S01]  /*169a0*/  MOV R19, UR9 ;  /* 0x0000000900137c02 */ /* 0x000fe20008000f00 */
[----:B0-----:R-:W-:-:S05]  /*169b0*/  IMAD R0, R2, UR5, R23 ;  /* 0x0000000502007c24 */ /* 0x001fca000f8e0217 */
[----:B-1----:R-:W-:-:S13]  /*169c0*/  ISETP.GE.U32.AND P1, PT, R0, UR8, PT ;  /* 0x0000000800007c0c */ /* 0x002fda000bf26070 */
[----:B------:R-:W-:Y:S05]  /*169d0*/  @P1 BRA `(.L_x_3547) ;  /* 0x0000000000d41947 */ /* 0x000fea0003800000 */
[----:B------:R-:W0:Y:S01]  /*169e0*/  LDCU UR6, c[0x0][0x374] ;  /* 0x00006e80ff0677ac */ /* 0x000e220008000800 */
[----:B------:R-:W1:Y:S01]  /*169f0*/  LDC R9, c[0x0][0x364] ;  /* 0x0000d900ff097b82 */ /* 0x000e620000000800 */
[----:B------:R-:W-:Y:S01]  /*16a00*/  BSSY.RECONVERGENT B1, `(.L_x_3548) ;  /* 0x0000014000017945 */ /* 0x000fe20003800200 */
[----:B------:R-:W-:Y:S01]  /*16a10*/  IMAD.U32 R17, RZ, RZ, UR9 ;  /* 0x00000009ff117e24 */ /* 0x000fe2000f8e00ff */
[----:B------:R-:W-:Y:S02]  /*16a20*/  MOV R18, UR9 ;  /* 0x0000000900127c02 */ /* 0x000fe40008000f00 */
[----:B------:R-:W-:Y:S01]  /*16a30*/  MOV R19, UR9 ;  /* 0x0000000900137c02 */ /* 0x000fe20008000f00 */
[----:B0-----:R-:W-:Y:S02]  /*16a40*/  IMAD R3, R22, UR6, RZ ;  /* 0x0000000616037c24 */ /* 0x001fe4000f8e02ff */
[----:B-1----:R-:W-:-:S07]  /*16a50*/  IMAD R9, R9, UR5, RZ ;  /* 0x0000000509097c24 */ /* 0x002fce000f8e02ff */
.L_x_3549:
[----:B------:R-:W0:Y:S01]  /*16a60*/  LDC.64 R6, c[0x0][0x778] ;  /* 0x0001de00ff067b82 */ /* 0x000e220000000a00 */
[----:B------:R-:W-:-:S04]  /*16a70*/  IMAD.IADD R11, R3, 0x1, R0 ;  /* 0x00000001030b7824 */ /* 0x000fc800078e0200 */
[----:B0-----:R-:W-:-:S05]  /*16a80*/  IMAD.WIDE.U32 R6, R11, 0x10, R6 ;  /* 0x000000100b067825 */ /* 0x001fca00078e0006 */
[----:B------:R-:W2:Y:S04]  /*16a90*/  LDG.E R11, desc[UR36][R6.64] ;  /* 0x00000024060b7981 */ /* 0x000ea8000c1e1900 */
[----:B------:R-:W3:Y:S04]  /*16aa0*/  LDG.E R8, desc[UR36][R6.64+0x4] ;  /* 0x0000042406087981 */ /* 0x000ee8000c1e1900 */
[----:B------:R-:W4:Y:S04]  /*16ab0*/  LDG.E R13, desc[UR36][R6.64+0x8] ;  /* 0x00000824060d7981 */ /* 0x000f28000c1e1900 */
[----:B------:R-:W5:Y:S01]  /*16ac0*/  LDG.E R10, desc[UR36][R6.64+0xc] ;  /* 0x00000c24060a7981 */ /* 0x000f62000c1e1900 */
[----:B------:R-:W-:-:S04]  /*16ad0*/  IADD3 R0, PT, PT, R9, R0, RZ ;  /* 0x0000000009007210 */ /* 0x000fc80007ffe0ff */
[----:B------:R-:W-:Y:S01]  /*16ae0*/  ISETP.GE.U32.AND P1, PT, R0, UR8, PT ;  /* 0x0000000800007c0c */ /* 0x000fe2000bf26070 */
[----:B--2---:R-:W-:Y:S01]  /*16af0*/  FADD.FTZ R16, R11, R16 ;  /* 0x000000100b107221 */ /* 0x004fe20000010000 */
[----:B---3--:R-:W-:Y:S01]  /*16b00*/  FADD.FTZ R17, R8, R17 ;  /* 0x0000001108117221 */ /* 0x008fe20000010000 */
[----:B----4-:R-:W-:Y:S01]  /*16b10*/  FADD.FTZ R18, R13, R18 ;  /* 0x000000120d127221 */ /* 0x010fe20000010000 */
[----:B-----5:R-:W-:-:S09]  /*16b20*/  FADD.FTZ R19, R10, R19 ;  /* 0x000000130a137221 */ /* 0x020fd20000010000 */
[----:B------:R-:W-:Y:S05]  /*16b30*/  @!P1 BRA `(.L_x_3549) ;  /* 0xfffffffc00c89947 */ /* 0x000fea000383ffff */
[----:B------:R-:W-:Y:S05]  /*16b40*/  BSYNC.RECONVERGENT B1 ;  /* 0x0000000000017941 */ /* 0x000fea0003800200 */
.L_x_3548:
[----:B------:R-:W-:Y:S05]  /*16b50*/  BRA `(.L_x_3547) ;  /* 0x0000000000747947 */ /* 0x000fea0003800000 */
.L_x_3546:
[----:B------:R-:W0:Y:S01]  /*16b60*/  LDCU UR6, c[0x0][0x39c] ;  /* 0x00007380ff0677ac */ /* 0x000e220008000800 */
[----:B------:R-:W-:Y:S01]  /*16b70*/  MOV R17, UR9 ;  /* 0x0000000900117c02 */ /* 0x000fe20008000f00 */
[----:B------:R-:W-:Y:S01]  /*16b80*/  IMAD.U32 R18, RZ, RZ, UR9 ;  /* 0x00000009ff127e24 */ /* 0x000fe2000f8e00ff */
[----:B------:R-:W-:Y:S02]  /*16b90*/  MOV R19, UR9 ;  /* 0x0000000900137c02 */ /* 0x000fe40008000f00 */
[----:B0-----:R-:W-:-:S13]  /*16ba0*/  ISETP.GE.U32.AND P1, PT, R2, UR6, PT ;  /* 0x0000000602007c0c */ /* 0x001fda000bf26070 */
[----:B------:R-:W-:Y:S05]  /*16bb0*/  @P1 BRA `(.L_x_3547) ;  /* 0x00000000005c1947 */ /* 0x000fea0003800000 */
[----:B------:R-:W0:Y:S01]  /*16bc0*/  LDCU UR5, c[0x0][0x374] ;  /* 0x00006e80ff0577ac */ /* 0x000e220008000800 */
[----:B------:R-:W1:Y:S01]  /*16bd0*/  LDC R12, c[0x0][0x360] ;  /* 0x0000d800ff0c7b82 */ /* 0x000e620000000800 */
[----:B------:R-:W-:Y:S01]  /*16be0*/  MOV R3, R2 ;  /* 0x0000000200037202 */ /* 0x000fe20000000f00 */
[----:B------:R-:W-:Y:S01]  /*16bf0*/  IMAD.U32 R17, RZ, RZ, UR9 ;  /* 0x00000009ff117e24 */ /* 0x000fe2000f8e00ff */
[----:B------:R-:W-:Y:S02]  /*16c00*/  MOV R18, UR9 ;  /* 0x0000000900127c02 */ /* 0x000fe40008000f00 */
[----:B------:R-:W-:-:S03]  /*16c10*/  MOV R19, UR9 ;  /* 0x0000000900137c02 */ /* 0x000fc60008000f00 */
[----:B------:R-:W2:Y:S08]  /*16c20*/  LDC.64 R8, c[0x0][0x778] ;  /* 0x0001de00ff087b82 */ /* 0x000eb00000000a00 */
[----:B------:R-:W3:Y:S01]  /*16c30*/  LDC R14, c[0x0][0x364] ;  /* 0x0000d900ff0e7b82 */ /* 0x000ee20000000800 */
[----:B0-----:R-:W-:-:S07]  /*16c40*/  IMAD R22, R22, UR5, RZ ;  /* 0x0000000516167c24 */ /* 0x001fce000f8e02ff */
.L_x_3550:
[----:B------:R-:W-:-:S04]  /*16c50*/  IMAD.IADD R0, R22, 0x1, R3 ;  /* 0x0000000116007824 */ /* 0x000fc800078e0203 */
[----:B-1----:R-:W-:-:S04]  /*16c60*/  IMAD R7, R0, R12, R23 ;  /* 0x0000000c00077224 */ /* 0x002fc800078e0217 */
[----:B--2---:R-:W-:-:S05]  /*16c70*/  IMAD.WIDE.U32 R6, R7, 0x10, R8 ;  /* 0x0000001007067825 */ /* 0x004fca00078e0008 */
[----:B------:R-:W2:Y:S04]  /*16c80*/  LDG.E R11, desc[UR36][R6.64] ;  /* 0x00000024060b7981 */ /* 0x000ea8000c1e1900 */
[----:B------:R-:W4:Y:S04]  /*16c90*/  LDG.E R0, desc[UR36][R6.64+0x4] ;  /* 0x0000042406007981 */ /* 0x000f28000c1e1900 */
[----:B------:R-:W5:Y:S04]  /*16ca0*/  LDG.E R13, desc[UR36][R6.64+0x8] ;  /* 0x00000824060d7981 */ /* 0x000f68000c1e1900 */
[----:B------:R-:W5:Y:S01]  /*16cb0*/  LDG.E R10, desc[UR36][R6.64+0xc] ;  /* 0x00000c24060a7981 */ /* 0x000f62000c1e1900 */
[----:B---3--:R-:W-:-:S04]  /*16cc0*/  IADD3 R3, PT, PT, R14, R3, RZ ;  /* 0x000000030e037210 */ /* 0x008fc80007ffe0ff */
[----:B------:R-:W-:Y:S01]  /*16cd0*/  ISETP.GE.U32.AND P1, PT, R3, UR6, PT ;  /* 0x0000000603007c0c */ /* 0x000fe2000bf26070 */
[----:B--2---:R-:W-:Y:S01]  /*16ce0*/  FADD.FTZ R16, R11, R16 ;  /* 0x000000100b107221 */ /* 0x004fe20000010000 */
[----:B----4-:R-:W-:Y:S01]  /*16cf0*/  FADD.FTZ R17, R0, R17 ;  /* 0x0000001100117221 */ /* 0x010fe20000010000 */
[----:B-----5:R-:W-:Y:S01]  /*16d00*/  FADD.FTZ R18, R13, R18 ;  /* 0x000000120d127221 */ /* 0x020fe20000010000 */
[----:B------:R-:W-:-:S09]  /*16d10*/  FADD.FTZ R19, R10, R19 ;  /* 0x000000130a137221 */ /* 0x000fd20000010000 */
[----:B------:R-:W-:Y:S05]  /*16d20*/  @!P1 BRA `(.L_x_3550) ;  /* 0xfffffffc00c89947 */ /* 0x000fea000383ffff */
.L_x_3547:
[----:B------:R-:W-:Y:S05]  /*16d30*/  BSYNC.RECONVERGENT B0 ;  /* 0x0000000000007941 */ /* 0x000fea0003800200 */
.L_x_3545:
        /* <DEDUP_REMOVED lines=8> */
[----:B------:R0:W-:Y:S01]  /*16dc0*/  STS.128 [R0], R16 ;  /* 0x0000001000007388 */ /* 0x0001e20000000c00 */
[----:B--2---:R-:W-:-:S04]  /*16dd0*/  UISETP.NE.AND UP0, UPT, UR9, URZ, UPT ;  /* 0x000000ff0900728c */ /* 0x004fc8000bf05270 */
[----:B------:R-:W-:Y:S07]  /*16de0*/  BRA.U !UP1, `(.L_x_3551) ;  /* 0x0000000109447547 */ /* 0x000fee000b800000 */
[----:B------:R-:W-:-:S05]  /*16df0*/  UMOV UR4, UR6 ;  /* 0x0000000600047c82 */ /* 0x000fca0008000000 */
.L_x_3552:
        /* <DEDUP_REMOVED lines=9> */
[----:B------:R-:W0:Y:S02]  /*16e90*/  @!P1 LDS.128 R8, [R3] ;  /* 0x0000000003089984 */ /* 0x000e240000000c00 */
[----:B01----:R-:W-:Y:S01]  /*16ea0*/  @!P1 FADD.FTZ R16, R16, R8 ;  /* 0x0000000810109221 */ /* 0x003fe20000010000 */
[----:B------:R-:W-:Y:S01]  /*16eb0*/  @!P1 FADD.FTZ R17, R17, R9 ;  /* 0x0000000911119221 */ /* 0x000fe20000010000 */
[----:B------:R-:W-:Y:S01]  /*16ec0*/  @!P1 FADD.FTZ R18, R18, R10 ;  /* 0x0000000a12129221 */ /* 0x000fe20000010000 */
[----:B------:R-:W-:-:S05]  /*16ed0*/  @!P1 FADD.FTZ R19, R19, R11 ;  /* 0x0000000b13139221 */ /* 0x000fca0000010000 */
[----:B------:R1:W-:Y:S01]  /*16ee0*/  @!P1 STS.128 [R0], R16 ;  /* 0x0000001000009388 */ /* 0x0003e20000000c00 */
[----:B------:R-:W-:Y:S05]  /*16ef0*/  BRA.U UP1, `(.L_x_3552) ;  /* 0xfffffffd01c07547 */ /* 0x000fea000b83ffff */
.L_x_3551:
[----:B------:R-:W-:Y:S05]  /*16f00*/  BRA.U !UP0, `(.L_x_3553) ;  /* 0x0000000108987547 */ /* 0x000fea000b800000 */
[----:B------:R-:W-:Y:S02]  /*16f10*/  UISETP.GE.U32.AND UP0, UPT, UR5, 0x21, UPT ;  /* 0x000000210500788c */ /* 0x000fe4000bf06070 */
[----:B------:R-:W-:-:S07]  /*16f20*/  UMOV UR4, UR5 ;  /* 0x0000000500047c82 */ /* 0x000fce0008000000 */
[----:B------:R-:W-:Y:S05]  /*16f30*/  BRA.U !UP0, `(.L_x_3554) ;  /* 0x0000000108507547 */ /* 0x000fea000b800000 */
[----:B------:R2:W-:Y:S01]  /*16f40*/  STS.128 [R0], R16 ;  /* 0x0000001000007388 */ /* 0x0005e20000000c00 */
[----:B------:R-:W-:Y:S01]  /*16f50*/  UISETP.GE.U32.AND UP0, UPT, UR5, 0x40, UPT ;  /* 0x000000400500788c */ /* 0x000fe2000bf06070 */
[----:B------:R-:W-:-:S08]  /*16f60*/  UMOV UR4, 0x20 ;  /* 0x0000002000047882 */ /* 0x000fd00000000000 */
[----:B------:R-:W-:Y:S05]  /*16f70*/  BRA.U !UP0, `(.L_x_3554) ;  /* 0x0000000108407547 */ /* 0x000fea000b800000 */
[----:B------:R-:W-:-:S07]  /*16f80*/  IMAD.U32 R2, RZ, RZ, UR5 ;  /* 0x00000005ff027e24 */ /* 0x000fce000f8e00ff */
.L_x_3555:
[----:B------:R-:W-:Y:S01]  /*16f90*/  SHF.R.U32.HI R6, RZ, 0x1, R2 ;  /* 0x00000001ff067819 */ /* 0x000fe20000011602 */
[----:B------:R-:W-:Y:S03]  /*16fa0*/  BAR.SYNC.DEFER_BLOCKING 0x0 ;  /* 0x0000000000007b1d */ /* 0x000fe60000010000 */
[----:B------:R-:W-:-:S04]  /*16fb0*/  IADD3 R3, PT, PT, R6, R23, RZ ;  /* 0x0000001706037210 */ /* 0x000fc80007ffe0ff */
[----:B------:R-:W-:-:S04]  /*16fc0*/  ISETP.GE.U32.AND P1, PT, R3, UR5, PT ;  /* 0x0000000503007c0c */ /* 0x000fc8000bf26070 */
[----:B------:R-:W-:-:S13]  /*16fd0*/  ISETP.GE.U32.OR P1, PT, R23, R6, P1 ;  /* 0x000000061700720c */ /* 0x000fda0000f26470 */
[----:B------:R-:W-:-:S05]  /*16fe0*/  @!P1 LEA R3, R6, R0, 0x4 ;  /* 0x0000000006039211 */ /* 0x000fca00078e20ff */
[----:B------:R-:W0:Y:S02]  /*16ff0*/  @!P1 LDS.128 R8, [R3] ;  /* 0x0000000003089984 */ /* 0x000e240000000c00 */
[----:B0123--:R-:W-:Y:S01]  /*17000*/  @!P1 FADD.FTZ R16, R16, R8 ;  /* 0x0000000810109221 */ /* 0x00ffe20000010000 */
[----:B------:R-:W-:Y:S01]  /*17010*/  @!P1 FADD.FTZ R17, R17, R9 ;  /* 0x0000000911119221 */ /* 0x000fe20000010000 */
[----:B------:R-:W-:Y:S01]  /*17020*/  @!P1 FADD.FTZ R18, R18, R10 ;  /* 0x0000000a12129221 */ /* 0x000fe20000010000 */
[----:B------:R-:W-:-:S05]  /*17030*/  @!P1 FADD.FTZ R19, R19, R11 ;  /* 0x0000000b13139221 */ /* 0x000fca0000010000 */
[----:B------:R3:W-:Y:S01]  /*17040*/  @!P1 STS.128 [R0], R16 ;  /* 0x0000001000009388 */ /* 0x0007e20000000c00 */
[----:B------:R-:W-:Y:S01]  /*17050*/  ISETP.GT.U32.AND P1, PT, R2, 0x7f, PT ;  /* 0x0000007f0200780c */ /* 0x000fe20003f24070 */
[----:B------:R-:W-:-:S12]  /*17060*/  IMAD.MOV.U32 R2, RZ, RZ, R6 ;  /* 0x000000ffff027224 */ /* 0x000fd800078e0006 */
[----:B------:R-:W-:Y:S05]  /*17070*/  @P1 BRA `(.L_x_3555) ;  /* 0xfffffffc00c41947 */ /* 0x000fea000383ffff */
.L_x_3554:
[----:B------:R-:W-:Y:S01]  /*17080*/  BAR.SYNC.DEFER_BLOCKING 0x0 ;  /* 0x0000000000007b1d */ /* 0x000fe20000010000 */
[----:B------:R-:W-:-:S09]  /*17090*/  UISETP.GE.U32.AND UP0, UPT, UR4, 0x2, UPT ;  /* 0x000000020400788c */ /* 0x000fd2000bf06070 */
[----:B------:R-:W-:Y:S05]  /*170a0*/  BRA.U !UP0, `(.L_x_3553) ;  /* 0x0000000108307547 */ /* 0x000fea000b800000 */
[----:B0123--:R-:W-:-:S07]  /*170b0*/  HFMA2 R0, -RZ, RZ, 0, 5.9604644775390625e-08 ;  /* 0x00000001ff007431 */ /* 0x00ffce00000001ff */
.L_x_3556:
[----:B------:R-:W0:Y:S04]  /*170c0*/  SHFL.DOWN PT, R3, R16, R0, 0x1f ;  /* 0x08001f0010037589 */ /* 0x000e2800000e0000 */
[----:B------:R-:W1:Y:S04]  /*170d0*/  SHFL.DOWN PT, R2, R17, R0, 0x1f ;  /* 0x08001f0011027589 */ /* 0x000e6800000e0000 */
[----:B------:R-:W2:Y:S04]  /*170e0*/  SHFL.DOWN PT, R7, R18, R0, 0x1f ;  /* 0x08001f0012077589 */ /* 0x000ea800000e0000 */
[----:B------:R3:W4:Y:S02]  /*170f0*/  SHFL.DOWN PT, R6, R19, R0, 0x1f ;  /* 0x08001f0013067589 */ /* 0x00072400000e0000 */
[----:B---3--:R-:W-:Y:S01]  /*17100*/  SHF.L.U32 R0, R0, 0x1, RZ ;  /* 0x0000000100007819 */ /* 0x008fe200000006ff */
[----:B0-----:R-:W-:-:S03]  /*17110*/  FADD.FTZ R16, R3, R16 ;  /* 0x0000001003107221 */ /* 0x001fc60000010000 */
[----:B------:R-:W-:Y:S01]  /*17120*/  ISETP.GE.AND P1, PT, R0, UR4, PT ;  /* 0x0000000400007c0c */ /* 0x000fe2000bf26270 */
[----:B-1----:R-:W-:Y:S01]  /*17130*/  FADD.FTZ R17, R2, R17 ;  /* 0x0000001102117221 */ /* 0x002fe20000010000 */
[----:B--2---:R-:W-:Y:S01]  /*17140*/  FADD.FTZ R18, R7, R18 ;  /* 0x0000001207127221 */ /* 0x004fe20000010000 */
[----:B----4-:R-:W-:-:S10]  /*17150*/  FADD.FTZ R19, R6, R19 ;  /* 0x0000001306137221 */ /* 0x010fd40000010000 */
[----:B------:R-:W-:Y:S05]  /*17160*/  @!P1 BRA `(.L_x_3556) ;  /* 0xfffffffc00d49947 */ /* 0x000fea000383ffff */
.L_x_3553:
        /* <DEDUP_REMOVED lines=9> */
[----:B------:R-:W-:Y:S02]  /*17200*/  IADD3 R6, P3, PT, R27, UR4, RZ ;  /* 0x000000041b067c10 */ /* 0x000fe4000ff7e0ff */
[----:B------:R-:W-:Y:S01]  /*17210*/  IADD3 R4, P2, PT, R26, UR4, RZ ;  /* 0x000000041a047c10 */ /* 0x000fe2000ff5e0ff */
[----:B------:R-:W-:Y:S01]  /*17220*/  IMAD.X R9, RZ, RZ, UR5, P4 ;  /* 0x00000005ff097e24 */ /* 0x000fe2000a0e06ff */
[----:B------:R-:W-:-:S02]  /*17230*/  IADD3 R2, P1, PT, R24, UR4, RZ ;  /* 0x0000000418027c10 */ /* 0x000fc4000ff3e0ff */
[----:B------:R-:W-:Y:S02]  /*17240*/  IADD3.X R7, PT, PT, RZ, UR5, RZ, P3, !PT ;  /* 0x00000005ff077c10 */ /* 0x000fe40009ffe4ff */
[----:B------:R-:W-:Y:S01]  /*17250*/  IADD3.X R5, PT, PT, RZ, UR5, RZ, P2, !PT ;  /* 0x00000005ff057c10 */ /* 0x000fe200097fe4ff */
[----:B------:R-:W-:Y:S01]  /*17260*/  IMAD.X R3, RZ, RZ, UR5, P1 ;  /* 0x00000005ff037e24 */ /* 0x000fe200088e06ff */
[----:B------:R-:W4:Y:S04]  /*17270*/  @P0 LDG.E R11, desc[UR36][R8.64] ;  /* 0x00000024080b0981 */ /* 0x000f28000c1e1900 */
[----:B0123--:R-:W2:Y:S04]  /*17280*/  @P0 LDG.E R0, desc[UR36][R6.64] ;  /* 0x0000002406000981 */ /* 0x00fea8000c1e1900 */
[----:B------:R-:W3:Y:S04]  /*17290*/  @P0 LDG.E R13, desc[UR36][R4.64] ;  /* 0x00000024040d0981 */ /* 0x000ee8000c1e1900 */
[----:B------:R-:W5:Y:S01]  /*172a0*/  @P0 LDG.E R10, desc[UR36][R2.64] ;  /* 0x00000024020a0981 */ /* 0x000f62000c1e1900 */
[----:B------:R-:W0:Y:S02]  /*172b0*/  LDCU.U8 UR4, c[0x0][0x791] ;  /* 0x0000f220ff0477ac */ /* 0x000e240008000000 */
[----:B0-----:R-:W-:Y:S01]  /*172c0*/  ISETP.NE.AND P1, PT, RZ, UR4, PT ;  /* 0x00000004ff007c0c */ /* 0x001fe2000bf25270 */
[----:B----4-:R-:W-:Y:S01]  /*172d0*/  @P0 FADD.FTZ R16, R16, R11 ;  /* 0x0000000b10100221 */ /* 0x010fe20000010000 */
[----:B--2---:R-:W-:-:S11]  /*172e0*/  @P0 FADD.FTZ R17, R17, R0 ;  /* 0x0000000011110221 */ /* 0x004fd60000010000 */
[----:B------:R0:W-:Y:S01]  /*172f0*/  @!P1 STG.E desc[UR36][R8.64], R16 ;  /* 0x0000001008009986 */ /* 0x0001e2000c101924 */
[----:B---3--:R-:W-:-:S03]  /*17300*/  @P0 FADD.FTZ R18, R18, R13 ;  /* 0x0000000d12120221 */ /* 0x008fc60000010000 */
[----:B------:R0:W-:Y:S01]  /*17310*/  @!P1 STG.E desc[UR36][R6.64], R17 ;  /* 0x0000001106009986 */ /* 0x0001e2000c101924 */
[----:B-----5:R-:W-:-:S03]  /*17320*/  @P0 FADD.FTZ R19, R19, R10 ;  /* 0x0000000a13130221 */ /* 0x020fc60000010000 */
        /* <DEDUP_REMOVED lines=8> */
[----:B------:R-:W-:Y:S01]  /*173b0*/  HFMA2 R8, -RZ, RZ, 0, 4.4763088226318359375e-05 ;  /* 0x000002efff087431 */ /* 0x000fe200000001ff */
[----:B------:R-:W-:Y:S01]  /*173c0*/  MOV R12, 0x1 ;  /* 0x00000001000c7802 */ /* 0x000fe20000000f00 */
[----:B------:R1:W2:Y:S01]  /*173d0*/  LDC.64 R14, c[0x4][R2] ;  /* 0x01000000020e7b82 */ /* 0x0002a20000000a00 */
[----:B------:R-:W3:Y:S01]  /*173e0*/  LDCU.64 UR8, c[0x4][0x7b8] ;  /* 0x0100f700ff0877ac */ /* 0x000ee20008000a00 */
[----:B------:R-:W-:Y:S01]  /*173f0*/  IMAD.MOV.U32 R13, RZ, RZ, RZ ;  /* 0x000000ffff0d7224 */ /* 0x000fe200078e00ff */
[----:B------:R-:W4:Y:S01]  /*17400*/  LDCU.64 UR6, c[0x4][0x478] ;  /* 0x01008f00ff0677ac */ /* 0x000f220008000a00 */
[----:B0-----:R-:W-:Y:S02]  /*17410*/  MOV R4, UR4 ;  /* 0x0000000400047c02 */ /* 0x001fe40008000f00 */
[----:B------:R-:W-:Y:S01]  /*17420*/  MOV R5, UR5 ;  /* 0x0000000500057c02 */ /* 0x000fe20008000f00 */
[----:B---3--:R-:W-:Y:S01]  /*17430*/  IMAD.U32 R6, RZ, RZ, UR8 ;  /* 0x00000008ff067e24 */ /* 0x008fe2000f8e00ff */
[----:B------:R-:W-:-:S02]  /*17440*/  MOV R7, UR9 ;  /* 0x0000000900077c02 */ /* 0x000fc40008000f00 */
[----:B----4-:R-:W-:Y:S01]  /*17450*/  MOV R10, UR6 ;  /* 0x00000006000a7c02 */ /* 0x010fe20008000f00 */
[----:B-1----:R-:W-:-:S07]  /*17460*/  IMAD.U32 R11, RZ, RZ, UR7 ;  /* 0x00000007ff0b7e24 */ /* 0x002fce000f8e00ff */
[----:B------:R-:W-:-:S07]  /*17470*/  LEPC R20, `(.L_x_3559) ;  /* 0x000000001014794e */ /* 0x000fce0000000000 */
[----:B--2---:R-:W-:Y:S05]  /*17480*/  CALL.ABS.NOINC R14 ;  /* 0x000000000e007343 */ /* 0x004fea0003c00000 */
.L_x_3559:
        /* <DEDUP_REMOVED lines=19> */
.L_x_3560:
[----:B------:R-:W-:Y:S05]  /*175c0*/  BRA `(.L_x_3561) ;  /* 0x0000000000047947 */ /* 0x000fea0003800000 */
.L_x_3558:
[----:B------:R1:W-:Y:S02]  /*175d0*/  STG.E desc[UR36][R8.64], R16 ;  /* 0x0000001008007986 */ /* 0x0003e4000c101924 */
.L_x_3561:
[----:B------:R-:W0:Y:S01]  /*175e0*/  LDCU.64 UR6, c[0x0][0x760] ;  /* 0x0000ec00ff0677ac */ /* 0x000e220008000a00 */
[----:B------:R-:W2:Y:S01]  /*175f0*/  LDCU UR4, c[0x0][0x794] ;  /* 0x0000f280ff0477ac */ /* 0x000ea20008000800 */
[----:B0-----:R-:W-:-:S04]  /*17600*/  IADD3 R2, P0, PT, R27, UR6, RZ ;  /* 0x000000061b027c10 */ /* 0x001fc8000ff1e0ff */
[----:B------:R-:W-:Y:S01]  /*17610*/  IADD3.X R3, PT, PT, RZ, UR7, RZ, P0, !PT ;  /* 0x00000007ff037c10 */ /* 0x000fe200087fe4ff */
[----:B--2---:R-:W-:-:S04]  /*17620*/  UISETP.NE.AND UP0, UPT, UR4, 0x1, UPT ;  /* 0x000000010400788c */ /* 0x004fc8000bf05270 */
[----:B------:R0:W-:Y:S05]  /*17630*/  STG.E desc[UR36][R2.64], R17 ;  /* 0x0000001102007986 */ /* 0x0001ea000c101924 */
[----:B------:R-:W-:Y:S05]  /*17640*/  BRA.U !UP0, `(.L_x_3562) ;  /* 0x0000000108907547 */ /* 0x000fea000b800000 */
[----:B0-----:R-:W-:Y:S01]  /*17650*/  MOV R2, 0x0 ;  /* 0x0000000000027802 */ /* 0x001fe20000000f00 */
[----:B------:R-:W0:Y:S01]  /*17660*/  LDCU.64 UR4, c[0x4][0x7c8] ;  /* 0x0100f900ff0477ac */ /* 0x000e220008000a00 */
[----:B------:R-:W-:Y:S02]  /*17670*/  HFMA2 R12, -RZ, RZ, 0, 5.9604644775390625e-08 ;  /* 0x00000001ff0c7431 */ /* 0x000fe400000001ff */
[----:B-1----:R-:W-:Y:S01]  /*17680*/  IMAD.MOV.U32 R8, RZ, RZ, 0x2ef ;  /* 0x000002efff087424 */ /* 0x002fe200078e00ff */
        /* <DEDUP_REMOVED lines=12> */
.L_x_3563:
        /* <DEDUP_REMOVED lines=19> */
.L_x_3564:
[----:B------:R-:W-:Y:S05]  /*17880*/  BRA `(.L_x_3565) ;  /* 0x00000000000c7947 */ /* 0x000fea0003800000 */
.L_x_3562:
[----:B------:R-:W-:-:S04]  /*17890*/  IADD3 R26, P0, PT, R26, UR6, RZ ;  /* 0x000000061a1a7c10 */ /* 0x000fc8000ff1e0ff */
[----:B------:R-:W-:-:S05]  /*178a0*/  IADD3.X R27, PT, PT, RZ, UR7, RZ, P0, !PT ;  /* 0x00000007ff1b7c10 */ /* 0x000fca00087fe4ff */
[----:B------:R2:W-:Y:S04]  /*178b0*/  STG.E desc[UR36][R26.64], R18 ;  /* 0x000000121a007986 */ /* 0x0005e8000c101924 */
.L_x_3565:
[----:B------:R-:W3:Y:S02]  /*178c0*/  LDCU.64 UR4, c[0x0][0x760] ;  /* 0x0000ec00ff0477ac */ /* 0x000ee40008000a00 */
[----:B---3--:R-:W-:-:S04]  /*178d0*/  IADD3 R24, P0, PT, R24, UR4, RZ ;  /* 0x0000000418187c10 */ /* 0x008fc8000ff1e0ff */
[----:B------:R-:W-:-:S05]  /*178e0*/  IADD3.X R25, PT, PT, RZ, UR5, RZ, P0, !PT ;  /* 0x00000005ff197c10 */ /* 0x000fca00087fe4ff */
[----:B------:R-:W-:Y:S01]  /*178f0*/  STG.E desc[UR36][R24.64], R19 ;  /* 0x0000001318007986 */ /* 0x000fe2000c101924 */
[----:B------:R-:W-:Y:S05]  /*17900*/  EXIT ;  /* 0x000000000000794d */ /* 0x000fea0003800000 */
.L_x_3557:
[----:B------:R-:W4:Y:S01]  /*17910*/  LDCU.U8 UR4, c[0x0][0x790] ;  /* 0x0000f200ff0477ac */ /* 0x000f220008000000 */
[----:B------:R-:W5:Y:S01]  /*17920*/  LDCU.U8 UR5, c[0x0][0x791] ;  /* 0x0000f220ff0577ac */ /* 0x000f620008000000 */
[----:B----4-:R-:W-:Y:S02]  /*17930*/  UISETP.NE.AND UP1, UPT, UR4, URZ, UPT ;  /* 0x000000ff0400728c */ /* 0x010fe4000bf25270 */
[----:B-----5:R-:W-:-:S07]  /*17940*/  UISETP.NE.AND UP0, UPT, UR5, URZ, UPT ;  /* 0x000000ff0500728c */ /* 0x020fce000bf05270 */
[----:B------:R-:W-:Y:S05]  /*17950*/  BRA.U !UP1, `(.L_x_3566) ;  /* 0x0000000109207547 */ /* 0x000fea000b800000 */
[----:B------:R-:W4:Y:S04]  /*17960*/  LDG.E R3, desc[UR36][R4.64] ;  /* 0x0000002404037981 */ /* 0x000f28000c1e1900 */
[----:B0123--:R-:W2:Y:S04]  /*17970*/  LDG.E R0, desc[UR36][R4.64+0x4] ;  /* 0x0000042404007981 */ /* 0x00fea8000c1e1900 */
[----:B------:R-:W3:Y:S04]  /*17980*/  LDG.E R7, desc[UR36][R4.64+0x8] ;  /* 0x0000082404077981 */ /* 0x000ee8000c1e1900 */
[----:B------:R-:W5:Y:S01]  /*17990*/  LDG.E R2, desc[UR36][R4.64+0xc] ;  /* 0x00000c2404027981 */ /* 0x000f62000c1e1900 */
[----:B----4-:R-:W-:Y:S01]  /*179a0*/  FADD.FTZ R16, R16, R3 ;  /* 0x0000000310107221 */ /* 0x010fe20000010000 */
[----:B--2---:R-:W-:Y:S01]  /*179b0*/  FADD.FTZ R17, R17, R0 ;  /* 0x0000000011117221 */ /* 0x004fe20000010000 */
[----:B---3--:R-:W-:Y:S01]  /*179c0*/  FADD.FTZ R18, R18, R7 ;  /* 0x0000000712127221 */ /* 0x008fe20000010000 */
[----:B-----5:R-:W-:-:S07]  /*179d0*/  FADD.FTZ R19, R19, R2 ;  /* 0x0000000213137221 */ /* 0x020fce0000010000 */
.L_x_3566:
[----:B------:R-:W-:Y:S05]  /*179e0*/  BRA.U !UP0, `(.L_x_3567) ;  /* 0x0000000508787547 */ /* 0x000fea000b800000 */
[----:B------:R-:W4:Y:S02]  /*179f0*/  LDCU UR4, c[0x0][0x794] ;  /* 0x0000f280ff0477ac */ /* 0x000f240008000800 */
[----:B----4-:R-:W-:-:S09]  /*17a00*/  UISETP.NE.AND UP0, UPT, UR4, 0x1, UPT ;  /* 0x000000010400788c */ /* 0x010fd2000bf05270 */
        /* <DEDUP_REMOVED lines=17> */
.L_x_3569:
        /* <DEDUP_REMOVED lines=19> */
.L_x_3570:
[----:B------:R-:W-:Y:S05]  /*17c50*/  BRA `(.L_x_3571) ;  /* 0x0000000000107947 */ /* 0x000fea0003800000 */
.L_x_3568:
[----:B------:R-:W4:Y:S02]  /*17c60*/  LDCU.64 UR4, c[0x0][0x760] ;  /* 0x0000ec00ff0477ac */ /* 0x000f240008000a00 */
[----:B----4-:R-:W-:-:S04]  /*17c70*/  IADD3 R28, P0, PT, R28, UR4, RZ ;  /* 0x000000041c1c7c10 */ /* 0x010fc8000ff1e0ff */
[----:B------:R-:W-:-:S05]  /*17c80*/  IADD3.X R29, PT, PT, RZ, UR5, RZ, P0, !PT ;  /* 0x00000005ff1d7c10 */ /* 0x000fca00087fe4ff */
[----:B------:R4:W-:Y:S04]  /*17c90*/  STG.E desc[UR36][R28.64], R16 ;  /* 0x000000101c007986 */ /* 0x0009e8000c101924 */
.L_x_3571:
[----:B------:R-:W5:Y:S01]  /*17ca0*/  LDCU.64 UR6, c[0x0][0x760] ;  /* 0x0000ec00ff0677ac */ /* 0x000f620008000a00 */
[----:B------:R-:W0:Y:S01]  /*17cb0*/  LDCU UR4, c[0x0][0x794] ;  /* 0x0000f280ff0477ac */ /* 0x000e220008000800 */
[----:B-----5:R-:W-:-:S04]  /*17cc0*/  IADD3 R2, P0, PT, R27, UR6, RZ ;  /* 0x000000061b027c10 */ /* 0x020fc8000ff1e0ff */
[----:B------:R-:W-:Y:S01]  /*17cd0*/  IADD3.X R3, PT, PT, RZ, UR7, RZ, P0, !PT ;  /* 0x00000007ff037c10 */ /* 0x000fe200087fe4ff */
[----:B0-----:R-:W-:-:S04]  /*17ce0*/  UISETP.NE.AND UP0, UPT, UR4, 0x1, UPT ;  /* 0x000000010400788c */ /* 0x001fc8000bf05270 */
[----:B------:R0:W-:Y:S05]  /*17cf0*/  STG.E desc[UR36][R2.64], R17 ;  /* 0x0000001102007986 */ /* 0x0001ea000c101924 */
[----:B------:R-:W-:Y:S05]  /*17d00*/  BRA.U !UP0, `(.L_x_3572) ;  /* 0x0000000108907547 */ /* 0x000fea000b800000 */
[----:B0-----:R-:W-:Y:S01]  /*17d10*/  MOV R2, 0x0 ;  /* 0x0000000000027802 */ /* 0x001fe20000000f00 */
[----:B------:R-:W0:Y:S01]  /*17d20*/  LDCU.64 UR4, c[0x4][0x7c8] ;  /* 0x0100f900ff0477ac */ /* 0x000e220008000a00 */
[----:B------:R-:W-:Y:S02]  /*17d30*/  HFMA2 R12, -RZ, RZ, 0, 5.9604644775390625e-08 ;  /* 0x00000001ff0c7431 */ /* 0x000fe400000001ff */
[----:B------:R-:W-:Y:S01]  /*17d40*/  IMAD.MOV.U32 R8, RZ, RZ, 0x2ef ;  /* 0x000002efff087424 */ /* 0x000fe200078e00ff */
[----:B------:R0:W1:Y:S01]  /*17d50*/  LDC.64 R14, c[0x4][R2] ;  /* 0x01000000020e7b82 */ /* 0x0000620000000a00 */
[----:B------:R-:W5:Y:S01]  /*17d60*/  LDCU.64 UR6, c[0x4][0x7b8] ;  /* 0x0100f700ff0677ac */ /* 0x000f620008000a00 */
[----:B------:R-:W-:Y:S01]  /*17d70*/  MOV R13, RZ ;  /* 0x000000ff000d7202 */ /* 0x000fe20000000f00 */
[----:B------:R-:W2:Y:S01]  /*17d80*/  LDCU.64 UR8, c[0x4][0x478] ;  /* 0x01008f00ff0877ac */ /* 0x000ea20008000a00 */
[----:B0-----:R-:W-:Y:S01]  /*17d90*/  IMAD.U32 R4, RZ, RZ, UR4 ;  /* 0x00000004ff047e24 */ /* 0x001fe2000f8e00ff */
[----:B------:R-:W-:-:S02]  /*17da0*/  MOV R5, UR5 ;  /* 0x0000000500057c02 */ /* 0x000fc40008000f00 */
[----:B-----5:R-:W-:Y:S01]  /*17db0*/  MOV R6, UR6 ;  /* 0x0000000600067c02 */ /* 0x020fe20008000f00 */
[----:B------:R-:W-:Y:S01]  /*17dc0*/  IMAD.U32 R7, RZ, RZ, UR7 ;  /* 0x00000007ff077e24 */ /* 0x000fe2000f8e00ff */
[----:B--2---:R-:W-:Y:S02]  /*17dd0*/  MOV R10, UR8 ;  /* 0x00000008000a7c02 */ /* 0x004fe40008000f00 */
[----:B------:R-:W-:-:S07]  /*17de0*/  MOV R11, UR9 ;  /* 0x00000009000b7c02 */ /* 0x000fce0008000f00 */
[----:B------:R-:W-:-:S07]  /*17df0*/  LEPC R20, `(.L_x_3573) ;  /* 0x000000001014794e */ /* 0x000fce0000000000 */
[----:B-1-34-:R-:W-:Y:S05]  /*17e00*/  CALL.ABS.NOINC R14 ;  /* 0x000000000e007343 */ /* 0x01afea0003c00000 */
.L_x_3573:
        /* <DEDUP_REMOVED lines=19> */
.L_x_3574:
[----:B------:R-:W-:Y:S05]  /*17f40*/  BRA `(.L_x_3575) ;  /* 0x00000000000c7947 */ /* 0x000fea0003800000 */
.L_x_3572:
[----:B------:R-:W-:-:S04]  /*17f50*/  IADD3 R26, P0, PT, R26, UR6, RZ ;  /* 0x000000061a1a7c10 */ /* 0x000fc8000ff1e0ff */
[----:B------:R-:W-:-:S05]  /*17f60*/  IADD3.X R27, PT, PT, RZ, UR7, RZ, P0, !PT ;  /* 0x00000007ff1b7c10 */ /* 0x000fca00087fe4ff */
[----:B------:R0:W-:Y:S04]  /*17f70*/  STG.E desc[UR36][R26.64], R18 ;  /* 0x000000121a007986 */ /* 0x0001e8000c101924 */
.L_x_3575:
[----:B------:R-:W5:Y:S02]  /*17f80*/  LDCU.64 UR4, c[0x0][0x760] ;  /* 0x0000ec00ff0477ac */ /* 0x000f640008000a00 */
[----:B-----5:R-:W-:-:S04]  /*17f90*/  IADD3 R24, P0, PT, R24, UR4, RZ ;  /* 0x0000000418187c10 */ /* 0x020fc8000ff1e0ff */
[----:B------:R-:W-:-:S05]  /*17fa0*/  IADD3.X R25, PT, PT, RZ, UR5, RZ, P0, !PT ;  /* 0x00000005ff197c10 */ /* 0x000fca00087fe4ff */
[----:B------:R-:W-:Y:S01]  /*17fb0*/  STG.E desc[UR36][R24.64], R19 ;  /* 0x0000001318007986 */ /* 0x000fe2000c101924 */
[----:B------:R-:W-:Y:S05]  /*17fc0*/  EXIT ;  /* 0x000000000000794d */ /* 0x000fea0003800000 */
.L_x_3567:
[----:B------:R-:W-:Y:S04]  /*17fd0*/  STG.E desc[UR36][R4.64], R16 ;  /* 0x0000001004007986 */ /* 0x000fe8000c101924 */
[----:B------:R-:W-:Y:S04]  /*17fe0*/  STG.E desc[UR36][R4.64+0x4], R17 ;  /* 0x0000041104007986 */ /* 0x000fe8000c101924 */
[----:B------:R-:W-:Y:S04]  /*17ff0*/  STG.E desc[UR36][R4.64+0x8], R18 ;  /* 0x0000081204007986 */ /* 0x000fe8000c101924 */
[----:B------:R-:W-:Y:S01]  /*18000*/  STG.E desc[UR36][R4.64+0xc], R19 ;  /* 0x00000c1304007986 */ /* 0x000fe2000c101924 */
[----:B------:R-:W-:Y:S05]  /*18010*/  EXIT ;  /* 0x000000000000794d */ /* 0x000fea0003800000 */
.L_x_3536:
        /* <DEDUP_REMOVED lines=22> */
[----:B------:R-:W-:Y:S02]  /*18180*/  IADD3.X R7, PT, PT, RZ, UR5, RZ, P2, !PT ;  /* 0x00000005ff077c10 */ /* 0x000fe400097fe4ff */
[----:B------:R-:W-:Y:S01]  /*18190*/  IADD3.X R5, PT, PT, RZ, UR5, RZ, P1, !PT ;  /* 0x00000005ff057c10 */ /* 0x000fe20008ffe4ff */
[----:B------:R-:W-:Y:S01]  /*181a0*/  IMAD.X R3, RZ, RZ, UR5, P0 ;  /* 0x00000005ff037e24 */ /* 0x000fe200080e06ff */
[----:B------:R-:W2:Y:S04]  /*181b0*/  @P4 LDG.E R11, desc[UR36][R8.64] ;  /* 0x00000024080b4981 */ /* 0x000ea8000c1e1900 */
[----:B------:R-:W3:Y:S04]  /*181c0*/  @P4 LDG.E R0, desc[UR36][R6.64] ;  /* 0x0000002406004981 */ /* 0x000ee8000c1e1900 */
[----:B------:R-:W4:Y:S04]  /*181d0*/  @P4 LDG.E R13, desc[UR36][R4.64] ;  /* 0x00000024040d4981 */ /* 0x000f28000c1e1900 */
[----:B------:R-:W5:Y:S01]  /*181e0*/  @P4 LDG.E R10, desc[UR36][R2.64] ;  /* 0x00000024020a4981 */ /* 0x000f62000c1e1900 */
[----:B------:R-:W0:Y:S02]  /*181f0*/  LDCU.U8 UR4, c[0x0][0x791] ;  /* 0x0000f220ff0477ac */ /* 0x000e240008000000 */
[----:B0-----:R-:W-:Y:S01]  /*18200*/  ISETP.NE.AND P0, PT, RZ, UR4, PT ;  /* 0x00000004ff007c0c */ /* 0x001fe2000bf05270 */
[----:B--2---:R-:W-:Y:S01]  /*18210*/  @P4 FADD.FTZ R16, R16, R11 ;  /* 0x0000000b10104221 */ /* 0x004fe20000010000 */
[----:B---3--:R-:W-:-:S11]  /*18220*/  @P4 FADD.FTZ R17, R17, R0 ;  /* 0x0000000011114221 */ /* 0x008fd60000010000 */
[----:B------:R0:W-:Y:S01]  /*18230*/  @!P0 STG.E desc[UR36][R8.64], R16 ;  /* 0x0000001008008986 */ /* 0x0001e2000c101924 */
[----:B----4-:R-:W-:-:S03]  /*18240*/  @P4 FADD.FTZ R18, R18, R13 ;  /* 0x0000000d12124221 */ /* 0x010fc60000010000 */
        /* <DEDUP_REMOVED lines=24> */
.L_x_3578:
        /* <DEDUP_REMOVED lines=19> */
.L_x_3579:
[----:B------:R-:W-:Y:S05]  /*18500*/  BRA `(.L_x_3580) ;  /* 0x0000000000047947 */ /* 0x000fea0003800000 */
.L_x_3577:
[----:B------:R1:W-:Y:S02]  /*18510*/  STG.E desc[UR36][R8.64], R16 ;  /* 0x0000001008007986 */ /* 0x0003e4000c101924 */
.L_x_3580:
        /* <DEDUP_REMOVED lines=23> */
.L_x_3582:
        /* <DEDUP_REMOVED lines=19> */
.L_x_3583:
[----:B------:R-:W-:Y:S05]  /*187c0*/  BRA `(.L_x_3584) ;  /* 0x00000000000c7947 */ /* 0x000fea0003800000 */
.L_x_3581:
[----:B------:R-:W-:-:S04]  /*187d0*/  IADD3 R28, P0, PT, R28, UR6, RZ ;  /* 0x000000061c1c7c10 */ /* 0x000fc8000ff1e0ff */
[----:B------:R-:W-:-:S05]  /*187e0*/  IADD3.X R29, PT, PT, RZ, UR7, RZ, P0, !PT ;  /* 0x00000007ff1d7c10 */ /* 0x000fca00087fe4ff */
[----:B------:R2:W-:Y:S04]  /*187f0*/  STG.E desc[UR36][R28.64], R18 ;  /* 0x000000121c007986 */ /* 0x0005e8000c101924 */
.L_x_3584:
[----:B------:R-:W3:Y:S02]  /*18800*/  LDCU.64 UR4, c[0x0][0x760] ;  /* 0x0000ec00ff0477ac */ /* 0x000ee40008000a00 */
[----:B---3--:R-:W-:-:S04]  /*18810*/  IADD3 R24, P0, PT, R24, UR4, RZ ;  /* 0x0000000418187c10 */ /* 0x008fc8000ff1e0ff */
[----:B------:R-:W-:-:S05]  /*18820*/  IADD3.X R25, PT, PT, RZ, UR5, RZ, P0, !PT ;  /* 0x00000005ff197c10 */ /* 0x000fca00087fe4ff */
[----:B------:R-:W-:Y:S01]  /*18830*/  STG.E desc[UR36][R24.64], R19 ;  /* 0x0000001318007986 */ /* 0x000fe2000c101924 */
[----:B------:R-:W-:Y:S05]  /*18840*/  EXIT ;  /* 0x000000000000794d */ /* 0x000fea0003800000 */
.L_x_3576:
[----:B------:R-:W0:Y:S01]  /*18850*/  LDCU.U8 UR4, c[0x0][0x790] ;  /* 0x0000f200ff0477ac */ /* 0x000e220008000000 */
[----:B------:R-:W1:Y:S01]  /*18860*/  LDCU.U8 UR5, c[0x0][0x791] ;  /* 0x0000f220ff0577ac */ /* 0x000e620008000000 */
[----:B0-----:R-:W-:Y:S02]  /*18870*/  UISETP.NE.AND UP0, UPT, UR4, URZ, UPT ;  /* 0x000000ff0400728c */ /* 0x001fe4000bf05270 */
[----:B-1----:R-:W-:-:S07]  /*18880*/  UISETP.NE.AND UP1, UPT, UR5, URZ, UPT ;  /* 0x000000ff0500728c */ /* 0x002fce000bf25270 */
[----:B------:R-:W-:Y:S05]  /*18890*/  BRA.U !UP0, `(.L_x_3585) ;  /* 0x0000000108207547 */ /* 0x000fea000b800000 */
[----:B------:R-:W2:Y:S04]  /*188a0*/  LDG.E R3, desc[UR36][R4.64] ;  /* 0x0000002404037981 */ /* 0x000ea8000c1e1900 */
[----:B------:R-:W3:Y:S04]  /*188b0*/  LDG.E R0, desc[UR36][R4.64+0x4] ;  /* 0x0000042404007981 */ /* 0x000ee8000c1e1900 */
[----:B------:R-:W4:Y:S04]  /*188c0*/  LDG.E R7, desc[UR36][R4.64+0x8] ;  /* 0x0000082404077981 */ /* 0x000f28000c1e1900 */
[----:B------:R-:W5:Y:S01]  /*188d0*/  LDG.E R2, desc[UR36][R4.64+0xc] ;  /* 0x00000c2404027981 */ /* 0x000f62000c1e1900 */
[----:B--2---:R-:W-:Y:S01]  /*188e0*/  FADD.FTZ R16, R16, R3 ;  /* 0x0000000310107221 */ /* 0x004fe20000010000 */
[----:B---3--:R-:W-:Y:S01]  /*188f0*/  FADD.FTZ R17, R17, R0 ;  /* 0x0000000011117221 */ /* 0x008fe20000010000 */
[----:B----4-:R-:W-:Y:S01]  /*18900*/  FADD.FTZ R18, R18, R7 ;  /* 0x0000000712127221 */ /* 0x010fe20000010000 */
[----:B-----5:R-:W-:-:S07]  /*18910*/  FADD.FTZ R19, R19, R2 ;  /* 0x0000000213137221 */ /* 0x020fce0000010000 */
.L_x_3585:
[----:B------:R-:W-:Y:S05]  /*18920*/  BRA.U !UP1, `(.L_x_3586) ;  /* 0x0000000509787547 */ /* 0x000fea000b800000 */
        /* <DEDUP_REMOVED lines=19> */
.L_x_3588:
        /* <DEDUP_REMOVED lines=19> */
.L_x_3589:
[----:B------:R-:W-:Y:S05]  /*18b90*/  BRA `(.L_x_3590) ;  /* 0x0000000000107947 */ /* 0x000fea0003800000 */
.L_x_3587:
[----:B------:R-:W0:Y:S02]  /*18ba0*/  LDCU.64 UR4, c[0x0][0x760] ;  /* 0x0000ec00ff0477ac */ /* 0x000e240008000a00 */
[----:B0-----:R-:W-:-:S04]  /*18bb0*/  IADD3 R2, P0, PT, R31, UR4, RZ ;  /* 0x000000041f027c10 */ /* 0x001fc8000ff1e0ff */
[----:B------:R-:W-:-:S05]  /*18bc0*/  IADD3.X R3, PT, PT, RZ, UR5, RZ, P0, !PT ;  /* 0x00000005ff037c10 */ /* 0x000fca00087fe4ff */
[----:B------:R0:W-:Y:S04]  /*18bd0*/  STG.E desc[UR36][R2.64], R16 ;  /* 0x0000001002007986 */ /* 0x0001e8000c101924 */
.L_x_3590:
[----:B------:R-:W0:Y:S01]  /*18be0*/  LDCU.64 UR6, c[0x0][0x760] ;  /* 0x0000ec00ff0677ac */ /* 0x000e220008000a00 */
[----:B------:R-:W1:Y:S01]  /*18bf0*/  LDCU UR4, c[0x0][0x794] ;  /* 0x0000f280ff0477ac */ /* 0x000e620008000800 */
[----:B0-----:R-:W-:-:S04]  /*18c00*/  IADD3 R2, P0, PT, R29, UR6, RZ ;  /* 0x000000061d027c10 */ /* 0x001fc8000ff1e0ff */
[----:B------:R-:W-:Y:S01]  /*18c10*/  IADD3.X R3, PT, PT, RZ, UR7, RZ, P0, !PT ;  /* 0x00000007ff037c10 */ /* 0x000fe200087fe4ff */
[----:B-1----:R-:W-:-:S04]  /*18c20*/  UISETP.NE.AND UP0, UPT, UR4, 0x1, UPT ;  /* 0x000000010400788c */ /* 0x002fc8000bf05270 */
[----:B------:R0:W-:Y:S05]  /*18c30*/  STG.E desc[UR36][R2.64], R17 ;  /* 0x0000001102007986 */ /* 0x0001ea000c101924 */
        /* <DEDUP_REMOVED lines=17> */
.L_x_3592:
        /* <DEDUP_REMOVED lines=19> */
.L_x_3593:
[----:B------:R-:W-:Y:S05]  /*18e80*/  BRA `(.L_x_3594) ;  /* 0x00000000000c7947 */ /* 0x000fea0003800000 */
.L_x_3591:
[----:B------:R-:W-:-:S04]  /*18e90*/  IADD3 R28, P0, PT, R28, UR6, RZ ;  /* 0x000000061c1c7c10 */ /* 0x000fc8000ff1e0ff */
[----:B------:R-:W-:-:S05]  /*18ea0*/  IADD3.X R29, PT, PT, RZ, UR7, RZ, P0, !PT ;  /* 0x00000007ff1d7c10 */ /* 0x000fca00087fe4ff */
[----:B------:R1:W-:Y:S04]  /*18eb0*/  STG.E desc[UR36][R28.64], R18 ;  /* 0x000000121c007986 */ /* 0x0003e8000c101924 */
.L_x_3594:
[----:B------:R-:W2:Y:S02]  /*18ec0*/  LDCU.64 UR4, c[0x0][0x760] ;  /* 0x0000ec00ff0477ac */ /* 0x000ea40008000a00 */
[----:B--2---:R-:W-:-:S04]  /*18ed0*/  IADD3 R24, P0, PT, R24, UR4, RZ ;  /* 0x0000000418187c10 */ /* 0x004fc8000ff1e0ff */
[----:B------:R-:W-:-:S05]  /*18ee0*/  IADD3.X R25, PT, PT, RZ, UR5, RZ, P0, !PT ;  /* 0x00000005ff197c10 */ /* 0x000fca00087fe4ff */
[----:B------:R-:W-:Y:S01]  /*18ef0*/  STG.E desc[UR36][R24.64], R19 ;  /* 0x0000001318007986 */ /* 0x000fe2000c101924 */
[----:B------:R-:W-:Y:S05]  /*18f00*/  EXIT ;  /* 0x000000000000794d */ /* 0x000fea0003800000 */
.L_x_3586:
[----:B------:R-:W-:Y:S04]  /*18f10*/  STG.E desc[UR36][R4.64], R16 ;  /* 0x0000001004007986 */ /* 0x000fe8000c101924 */
[----:B------:R-:W-:Y:S04]  /*18f20*/  STG.E desc[UR36][R4.64+0x4], R17 ;  /* 0x0000041104007986 */ /* 0x000fe8000c101924 */
[----:B------:R-:W-:Y:S04]  /*18f30*/  STG.E desc[UR36][R4.64+0x8], R18 ;  /* 0x0000081204007986 */ /* 0x000fe8000c101924 */
[----:B------:R-:W-:Y:S01]  /*18f40*/  STG.E desc[UR36][R4.64+0xc], R19 ;  /* 0x00000c1304007986 */ /* 0x000fe2000c101924 */
[----:B------:R-:W-:Y:S05]  /*18f50*/  EXIT ;  /* 0x000000000000794d */ /* 0x000fea0003800000 */
.L_x_3595:
        /* <DEDUP_REMOVED lines=10> */
.L_x_9986:


//--------------------- .text._ZN2at6native13reduce_kernelILi512ELi1ENS0_8ReduceOpIN3c108BFloat16ENS0_9NanSumOpsIfS4_EEjS4_Li4ELi4EEEEEvT1_ --------------------------
	.section	.text._ZN2at6native13reduce_kernelILi512ELi1ENS0_8ReduceOpIN3c108BFloat16ENS0_9NanSumOpsIfS4_EEjS4_Li4ELi4EEEEEvT1_,"ax",@progbits
	.align	128
        .global         _ZN2at6native13reduce_kernelILi512ELi1ENS0_8ReduceOpIN3c108BFloat16ENS0_9NanSumOpsIfS4_EEjS4_Li4ELi4EEEEEvT1_
        .type           _ZN2at6native13reduce_kernelILi512ELi1ENS0_8ReduceOpIN3c108BFloat16ENS0_9NanSumOpsIfS4_EEjS4_Li4ELi4EEEEEvT1_,@function
        .size           _ZN2at6native13reduce_kernelILi512ELi1ENS0_8ReduceOpIN3c108BFloat16ENS0_9NanSumOpsIfS4_EEjS4_Li4ELi4EEEEEvT1_,(.L_x_9942 - _ZN2at6native13reduce_kernelILi512ELi1ENS0_8ReduceOpIN3c108BFloat16ENS0_9NanSumOpsIfS4_EEjS4_Li4ELi4EEEEEvT1_)
        .other          _ZN2at6native13reduce_kernelILi512ELi1ENS0_8ReduceOpIN3c108BFloat16ENS0_9NanSumOpsIfS4_EEjS4_Li4ELi4EEEEEvT1_,@"STO_CUDA_ENTRY STV_DEFAULT"
_ZN2at6native13reduce_kernelILi512ELi1ENS0_8ReduceOpIN3c108BFloat16ENS0_9NanSumOpsIfS4_EEjS4_Li4ELi4EEEEEvT1_:
.text._ZN2at6native13reduce_kernelILi512ELi1ENS0_8ReduceOpIN3c108BFloat16ENS0_9NanSumOpsIfS4_EEjS4_Li4ELi4EEEEEvT1_:
        /* <DEDUP_REMOVED lines=295> */
.L_x_3596:
        /* <DEDUP_REMOVED lines=25> */
[----:B------:R-:W-:Y:S01]  /*1400*/  IMAD.MOV R5, RZ, RZ, -R13 ;  /* 0x000000ffff057224 */ /* 0x000fe200078e0a0d */
[----:B------:R-:W-:Y:S01]  /*1410*/  BSSY.RECONVERGENT B2, `(.L_x_3602) ;  /* 0x0000014000027945 */ /* 0x000fe20003800200 */
[----:B------:R-:W-:Y:S02]  /*1420*/  MOV R4, R11 ;  /* 0x0000000b00047202 */ /* 0x000fe40000000f00 */
[----:B------:R-:W-:Y:S01]  /*1430*/  ISETP.LT.U32.OR P0, PT, R0, R13, P0 ;  /* 0x0000000d0000720c */ /* 0x000fe20000701470 */
[----:B------:R-:W-:-:S12]  /*1440*/  IMAD.WIDE R2, R5, 0x2, R2 ;  /* 0x0000000205027825 */ /* 0x000fd800078e0202 */
        /* <DEDUP_REMOVED lines=16> */
.L_x_3603:
[----:B------:R-:W-:Y:S05]  /*1550*/  BSYNC.RECONVERGENT B2 ;  /* 0x0000000000027941 */ /* 0x000fea0003800200 */
.L_x_3602:
[----:B------:R-:W-:Y:S02]  /*1560*/  IADD3 R2, P0, PT, R2, 0x8, RZ ;  /* 0x0000000802027810 */ /* 0x000fe40007f1e0ff */
[----:B------:R-:W-:Y:S02]  /*1570*/  IADD3 R5, PT, PT, R13, -0x4, R24 ;  /* 0xfffffffc0d057810 */ /* 0x000fe40007ffe018 */
[----:B------:R-:W-:-:S09]  /*1580*/  IADD3.X R3, PT, PT, RZ, R3, RZ, P0, !PT ;  /* 0x00000003ff037210 */ /* 0x000fd200007fe4ff */
.L_x_3601:
[----:B------:R-:W-:Y:S05]  /*1590*/  BSYNC.RECONVERGENT B1 ;  /* 0x0000000000017941 */ /* 0x000fea0003800200 */
.L_x_3600:
[----:B------:R-:W-:Y:S01]  /*15a0*/  LEA R8, R21, 0x3, 0x2 ;  /* 0x0000000315087811 */ /* 0x000fe200078e10ff */
[----:B------:R-:W-:Y:S01]  /*15b0*/  BSSY.RECONVERGENT B1, `(.L_x_3604) ;  /* 0x0000025000017945 */ /* 0x000fe20003800200 */
[----:B------:R-:W-:Y:S02]  /*15c0*/  ISETP.NE.AND P0, PT, RZ, UR21, PT ;  /* 0x00000015ff007c0c */ /* 0x000fe4000bf05270 */
[----:B------:R-:W-:Y:S02]  /*15d0*/  ISETP.GE.U32.AND P2, PT, R8, R5, PT ;  /* 0x000000050800720c */ /* 0x000fe40003f46070 */
[----:B------:R-:W-:Y:S02]  /*15e0*/  ISETP.NE.AND P1, PT, RZ, UR22, PT ;  /* 0x00000016ff007c0c */ /* 0x000fe4000bf25270 */
[----:B------:R-:W-:Y:S02]  /*15f0*/  ISETP.NE.AND P0, PT, R7, RZ, P0 ;  /* 0x000000ff0700720c */ /* 0x000fe40000705270 */
[----:B------:R-:W-:Y:S01]  /*1600*/  ISETP.NE.AND P1, PT, R6, RZ, P1 ;  /* 0x000000ff0600720c */ /* 0x000fe20000f25270 */
[----:B------:R-:W-:Y:S01]  /*1610*/  IMAD.MOV.U32 R6, RZ, RZ, R11 ;  /* 0x000000ffff067224 */ /* 0x000fe200078e000b */
[----:B------:R-:W-:-:S02]  /*1620*/  MOV R7, R11 ;  /* 0x0000000b00077202 */ /* 0x000fc40000000f00 */
[----:B------:R-:W-:-:S03]  /*1630*/  PLOP3.LUT P0, PT, P0, P1, PT, 0xf8, 0x8f ;  /* 0x00000000008f781c */ /* 0x000fc60000703f70 */
[----:B------:R-:W-:Y:S10]  /*1640*/  @P2 BRA `(.L_x_3605) ;  /* 0x00000000006c2947 */ /* 0x000ff40003800000 */
[----:B------:R-:W-:Y:S01]  /*1650*/  IMAD.MOV.U32 R6, RZ, RZ, R11 ;  /* 0x000000ffff067224 */ /* 0x000fe200078e000b */
[----:B------:R-:W-:-:S07]  /*1660*/  MOV R7, R11 ;  /* 0x0000000b00077202 */ /* 0x000fce0000000f00 */
.L_x_3606:
[C---:B------:R-:W-:Y:S01]  /*1670*/  IMAD.WIDE.U32 R8, R21.reuse, 0x8, R2 ;  /* 0x0000000815087825 */ /* 0x040fe200078e0002 */
[----:B------:R-:W0:Y:S05]  /*1680*/  LDCU UR4, c[0x0][0x394] ;  /* 0x00007280ff0477ac */ /* 0x000e2a0008000800 */
[----:B------:R-:W2:Y:S01]  /*1690*/  LDG.E.64 R8, desc[UR36][R8.64] ;  /* 0x0000002408087981 */ /* 0x000ea2000c1e1b00 */
[----:B0-----:R-:W-:-:S05]  /*16a0*/  VIADD R21, R21, UR4 ;  /* 0x0000000415157c36 */ /* 0x001fca0008000000 */
        /* <DEDUP_REMOVED lines=21> */
.L_x_3605:
[----:B------:R-:W-:Y:S05]  /*1800*/  BSYNC.RECONVERGENT B1 ;  /* 0x0000000000017941 */ /* 0x000fea0003800200 */
.L_x_3604:
        /* <DEDUP_REMOVED lines=12> */
.L_x_3608:
[----:B------:R-:W-:Y:S05]  /*18d0*/  BSYNC.RECONVERGENT B1 ;  /* 0x0000000000017941 */ /* 0x000fea0003800200 */
.L_x_3607:
[----:B------:R-:W-:-:S04]  /*18e0*/  FADD.FTZ R7, R7, R4 ;  /* 0x0000000407077221 */ /* 0x000fc80000010000 */
[----:B------:R-:W-:-:S04]  /*18f0*/  FADD.FTZ R6, R7, R6 ;  /* 0x0000000607067221 */ /* 0x000fc80000010000 */
[----:B------:R-:W-:Y:S01]  /*1900*/  FADD.FTZ R11, R6, R11 ;  /* 0x0000000b060b7221 */ /* 0x000fe20000010000 */
[----:B------:R-:W-:Y:S06]  /*1910*/  BRA `(.L_x_3598) ;  /* 0x0000009800207947 */ /* 0x000fec0003800000 */
.L_x_3599:
        /* <DEDUP_REMOVED lines=16> */
[----:B------:R-:W-:Y:S01]  /*1a20*/  IMAD.MOV.U32 R5, RZ, RZ, R6 ;  /* 0x000000ffff057224 */ /* 0x000fe200078e0006 */
[----:B------:R-:W-:-:S07]  /*1a30*/  MOV R7, R6 ;  /* 0x0000000600077202 */ /* 0x000fce0000000f00 */
.L_x_3613:
        /* <DEDUP_REMOVED lines=13> */
[----:B------:R-:W-:Y:S01]  /*1b10*/  ISETP.GE.U32.AND P4, PT, R19, R24, PT ;  /* 0x000000181300720c */ /* 0x000fe20003f86070 */
[----:B--2---:R-:W-:Y:S01]  /*1b20*/  IMAD.U32 R18, R10, 0x10000, RZ ;  /* 0x000100000a127824 */ /* 0x004fe200078e00ff */
[----:B---3--:R-:W-:Y:S01]  /*1b30*/  SHF.L.U32 R19, R12, 0x10, RZ ;  /* 0x000000100c137819 */ /* 0x008fe200000006ff */
[----:B----4-:R-:W-:Y:S01]  /*1b40*/  IMAD.U32 R20, R14, 0x10000, RZ ;  /* 0x000100000e147824 */ /* 0x010fe200078e00ff */
[----:B-----5:R-:W-:Y:S02]  /*1b50*/  SHF.L.U32 R22, R8, 0x10, RZ ;  /* 0x0000001008167819 */ /* 0x020fe400000006ff */
[----:B------:R-:W-:Y:S02]  /*1b60*/  FSETP.NAN.FTZ.AND P0, PT, |R18|, |R18|, PT ;  /* 0x400000121200720b */ /* 0x000fe40003f18200 */
[----:B------:R-:W-:Y:S02]  /*1b70*/  FSETP.NAN.FTZ.AND P1, PT, |R19|, |R19|, PT ;  /* 0x400000131300720b */ /* 0x000fe40003f38200 */
[----:B------:R-:W-:-:S02]  /*1b80*/  FSETP.NAN.FTZ.AND P2, PT, |R20|, |R20|, PT ;  /* 0x400000141400720b */ /* 0x000fc40003f58200 */
        /* <DEDUP_REMOVED lines=11> */
.L_x_3612:
[----:B------:R-:W-:Y:S02]  /*1c40*/  PRMT R9, R10, 0x7610, R9 ;  /* 0x000076100a097816 */ /* 0x000fe40000000009 */
[----:B------:R-:W-:Y:S02]  /*1c50*/  PRMT R15, R12, 0x7610, R15 ;  /* 0x000076100c0f7816 */ /* 0x000fe4000000000f */
[----:B------:R-:W-:-:S07]  /*1c60*/  PRMT R10, R14, 0x7610, R10 ;  /* 0x000076100e0a7816 */ /* 0x000fce000000000a */
.L_x_3611:
[----:B------:R-:W-:Y:S05]  /*1c70*/  BSYNC.RECONVERGENT B1 ;  /* 0x0000000000017941 */ /* 0x000fea0003800200 */
.L_x_3610:
        /* <DEDUP_REMOVED lines=15> */
[----:B------:R-:W-:-:S03]  /*1d70*/  ISETP.GE.U32.AND P1, PT, R13, R24, PT ;  /* 0x000000180d00720c */ /* 0x000fc60003f26070 */
[----:B------:R0:W5:Y:S10]  /*1d80*/  LDG.E.U16 R10, desc[UR36][R10.64] ;  /* 0x000000240a0a7981 */ /* 0x000174000c1e1500 */
[----:B------:R-:W-:-:S05]  /*1d90*/  @!P1 IMAD.WIDE.U32 R2, R13, 0x2, R2 ;  /* 0x000000020d029825 */ /* 0x000fca00078e0002 */
[----:B------:R0:W5:Y:S02]  /*1da0*/  @!P1 LDG.E.U16 R8, desc[UR36][R2.64] ;  /* 0x0000002402089981 */ /* 0x000164000c1e1500 */
.L_x_3615:
[----:B------:R-:W-:Y:S05]  /*1db0*/  BSYNC.RECONVERGENT B1 ;  /* 0x0000000000017941 */ /* 0x000fea0003800200 */
.L_x_3614:
        /* <DEDUP_REMOVED lines=26> */
.L_x_3617:
[----:B------:R-:W-:Y:S05]  /*1f60*/  BSYNC.RECONVERGENT B1 ;  /* 0x0000000000017941 */ /* 0x000fea0003800200 */
.L_x_3616:
[----:B------:R-:W-:-:S04]  /*1f70*/  FADD.FTZ R6, R7, R6 ;  /* 0x0000000607067221 */ /* 0x000fc80000010000 */
[----:B------:R-:W-:-:S04]  /*1f80*/  FADD.FTZ R5, R6, R5 ;  /* 0x0000000506057221 */ /* 0x000fc80000010000 */
[----:B0-----:R-:W-:Y:S01]  /*1f90*/  FADD.FTZ R11, R5, R4 ;  /* 0x00000004050b7221 */ /* 0x001fe20000010000 */
[----:B------:R-:W-:Y:S06]  /*1fa0*/  BRA `(.L_x_3598) ;  /* 0x00000090007c7947 */ /* 0x000fec0003800000 */
.L_x_3609:
        /* <DEDUP_REMOVED lines=8> */
[----:B------:R-:W-:Y:S01]  /*2030*/  MOV R13, R12 ;  /* 0x0000000c000d7202 */ /* 0x000fe20000000f00 */
[----:B------:R-:W-:-:S10]  /*2040*/  IMAD.MOV.U32 R14, RZ, RZ, R12 ;  /* 0x000000ffff0e7224 */ /* 0x000fd400078e000c */
[----:B------:R-:W-:Y:S05]  /*2050*/  @P0 BRA `(.L_x_3620) ;  /* 0x0000000000a40947 */ /* 0x000fea0003800000 */
[----:B------:R-:W-:Y:S01]  /*2060*/  BSSY.RECONVERGENT B2, `(.L_x_3621) ;  /* 0x0000026000027945 */ /* 0x000fe20003800200 */
[----:B------:R-:W-:Y:S01]  /*2070*/  MOV R13, R12 ;  /* 0x0000000c000d7202 */ /* 0x000fe20000000f00 */
[----:B------:R-:W-:-:S07]  /*2080*/  IMAD.MOV.U32 R14, RZ, RZ, R12 ;  /* 0x000000ffff0e7224 */ /* 0x000fce00078e000c */
.L_x_3622:
        /* <DEDUP_REMOVED lines=15> */
[----:B------:R-:W-:-:S04]  /*2180*/  IMAD.IADD R21, R15, 0x1, R10 ;  /* 0x000000010f157824 */ /* 0x000fc800078e020a */
[----:B------:R-:W-:-:S05]  /*2190*/  IMAD R15, R10, 0x3, R21 ;  /* 0x000000030a0f7824 */ /* 0x000fca00078e0215 */
[----:B------:R-:W-:Y:S02]  /*21a0*/  ISETP.GE.U32.AND P4, PT, R15, R24, PT ;  /* 0x000000180f00720c */ /* 0x000fe40003f86070 */
[----:B--2---:R-:W-:Y:S01]  /*21b0*/  SHF.L.U32 R15, R18, 0x10, RZ ;  /* 0x00000010120f7819 */ /* 0x004fe200000006ff */
[----:B---3--:R-:W-:Y:S01]  /*21c0*/  IMAD.U32 R20, R4, 0x10000, RZ ;  /* 0x0001000004147824 */ /* 0x008fe200078e00ff */
[----:B----4-:R-:W-:Y:S01]  /*21d0*/  SHF.L.U32 R22, R6, 0x10, RZ ;  /* 0x0000001006167819 */ /* 0x010fe200000006ff */
[----:B-----5:R-:W-:-:S03]  /*21e0*/  IMAD.U32 R23, R8, 0x10000, RZ ;  /* 0x0001000008177824 */ /* 0x020fc600078e00ff */
[----:B------:R-:W-:Y:S02]  /*21f0*/  FSETP.NAN.FTZ.AND P2, PT, |R22|, |R22|, PT ;  /* 0x400000161600720b */ /* 0x000fe40003f58200 */
[----:B------:R-:W-:Y:S02]  /*2200*/  FSETP.NAN.FTZ.AND P0, PT, |R15|, |R15|, PT ;  /* 0x4000000f0f00720b */ /* 0x000fe40003f18200 */
[----:B------:R-:W-:Y:S02]  /*2210*/  FSETP.NAN.FTZ.AND P1, PT, |R20|, |R20|, PT ;  /* 0x400000141400720b */ /* 0x000fe40003f38200 */
[----:B------:R-:W-:Y:S02]  /*2220*/  FSETP.NAN.FTZ.AND P3, PT, |R23|, |R23|, PT ;  /* 0x400000171700720b */ /* 0x000fe40003f78200 */
[----:B------:R-:W-:Y:S02]  /*2230*/  FSEL R5, R22, RZ, !P2 ;  /* 0x000000ff16057208 */ /* 0x000fe40005000000 */
[----:B------:R-:W-:-:S02]  /*2240*/  FSEL R15, R15, RZ, !P0 ;  /* 0x000000ff0f0f7208 */ /* 0x000fc40004000000 */
        /* <DEDUP_REMOVED lines=8> */
.L_x_3621:
[----:B------:R-:W-:Y:S02]  /*22d0*/  PRMT R5, R4, 0x7610, R5 ;  /* 0x0000761004057816 */ /* 0x000fe40000000005 */
[----:B------:R-:W-:-:S07]  /*22e0*/  PRMT R4, R8, 0x7610, R4 ;  /* 0x0000761008047816 */ /* 0x000fce0000000004 */
.L_x_3620:
[----:B------:R-:W-:Y:S05]  /*22f0*/  BSYNC.RECONVERGENT B1 ;  /* 0x0000000000017941 */ /* 0x000fea0003800200 */
.L_x_3619:
        /* <DEDUP_REMOVED lines=18> */
[----:B------:R-:W-:-:S06]  /*2420*/  IMAD.WIDE.U32 R6, R7, 0x2, R2 ;  /* 0x0000000207067825 */ /* 0x000fcc00078e0002 */
[----:B------:R0:W5:Y:S06]  /*2430*/  LDG.E.U16 R6, desc[UR36][R6.64] ;  /* 0x0000002406067981 */ /* 0x00016c000c1e1500 */
[----:B------:R-:W-:-:S04]  /*2440*/  @!P1 IMAD R9, R0, R9, RZ ;  /* 0x0000000900099224 */ /* 0x000fc800078e02ff */
[----:B------:R-:W-:-:S05]  /*2450*/  @!P1 IMAD.WIDE.U32 R2, R9, 0x2, R2 ;  /* 0x0000000209029825 */ /* 0x000fca00078e0002 */
[----:B------:R0:W5:Y:S02]  /*2460*/  @!P1 LDG.E.U16 R4, desc[UR36][R2.64] ;  /* 0x0000002402049981 */ /* 0x000164000c1e1500 */
.L_x_3624:
[----:B------:R-:W-:Y:S05]  /*2470*/  BSYNC.RECONVERGENT B1 ;  /* 0x0000000000017941 */ /* 0x000fea0003800200 */
.L_x_3623:
[----:B------:R-:W-:Y:S04]  /*2480*/  BSSY.RECONVERGENT B1, `(.L_x_3625) ;  /* 0x000001a000017945 */ /* 0x000fe80003800200 */
[----:B------:R-:W-:Y:S05]  /*2490*/  @P0 BRA `(.L_x_3626) ;  /* 0x0000000000600947 */ /* 0x000fea0003800000 */
[----:B------:R-:W-:Y:S01]  /*24a0*/  IADD3 R21, PT, PT, R21, R10, RZ ;  /* 0x0000000a15157210 */ /* 0x000fe20007ffe0ff */
[----:B-----5:R-:W-:-:S03]  /*24b0*/  IMAD.U32 R18, R18, 0x10000, RZ ;  /* 0x0001000012127824 */ /* 0x020fc600078e00ff */
[----:B------:R-:W-:Y:S02]  /*24c0*/  ISETP.GE.U32.AND P1, PT, R21, R24, PT ;  /* 0x000000181500720c */ /* 0x000fe40003f26070 */
[----:B------:R-:W-:-:S04]  /*24d0*/  FSETP.NAN.FTZ.AND P0, PT, |R18|, |R18|, PT ;  /* 0x400000121200720b */ /* 0x000fc80003f18200 */
[----:B0-----:R-:W-:-:S05]  /*24e0*/  FSEL R3, R18, RZ, !P0 ;  /* 0x000000ff12037208 */ /* 0x001fca0004000000 */
        /* <DEDUP_REMOVED lines=19> */
.L_x_3626:
[----:B------:R-:W-:Y:S05]  /*2620*/  BSYNC.RECONVERGENT B1 ;  /* 0x0000000000017941 */ /* 0x000fea0003800200 */
.L_x_3625:
[----:B------:R-:W-:-:S04]  /*2630*/  FADD.FTZ R13, R14, R13 ;  /* 0x0000000d0e0d7221 */ /* 0x000fc80000010000 */
[----:B------:R-:W-:-:S04]  /*2640*/  FADD.FTZ R12, R13, R12 ;  /* 0x0000000c0d0c7221 */ /* 0x000fc80000010000 */
[----:B------:R-:W-:Y:S01]  /*2650*/  FADD.FTZ R11, R12, R11 ;  /* 0x0000000b0c0b7221 */ /* 0x000fe20000010000 */
[----:B------:R-:W-:Y:S06]  /*2660*/  BRA `(.L_x_3598) ;  /* 0x0000008800cc7947 */ /* 0x000fec0003800000 */
.L_x_3618:
[----:B------:R-:W0:Y:S01]  /*2670*/  LDCU UR4, c[0x0][0x394] ;  /* 0x00007280ff0477ac */ /* 0x000e220008000800 */
[----:B------:R-:W1:Y:S01]  /*2680*/  LDC R9, c[0x0][0x384] ;  /* 0x0000e100ff097b82 */ /* 0x000e620000000800 */
[----:B------:R-:W-:Y:S01]  /*2690*/  BSSY.RECONVERGENT B1, `(.L_x_3627) ;  /* 0x000041b000017945 */ /* 0x000fe20003800200 */
[----:B0-----:R-:W-:-:S04]  /*26a0*/  IMAD.U32 R22, RZ, RZ, UR4 ;  /* 0x00000004ff167e24 */ /* 0x001fc8000f8e00ff */
[----:B------:R-:W-:Y:S01]  /*26b0*/  IMAD R3, R22, 0x3, R21 ;  /* 0x0000000316037824 */ /* 0x000fe200078e0215 */
[----:B-1----:R-:W-:Y:S01]  /*26c0*/  MOV R20, R9 ;  /* 0x0000000900147202 */ /* 0x002fe20000000f00 */
[----:B------:R-:W-:-:S03]  /*26d0*/  IMAD.MOV.U32 R10, RZ, RZ, R9 ;  /* 0x000000ffff0a7224 */ /* 0x000fc600078e0009 */
[----:B------:R-:W-:Y:S02]  /*26e0*/  ISETP.GE.U32.AND P0, PT, R3, R24, PT ;  /* 0x000000180300720c */ /* 0x000fe40003f06070 */
[----:B------:R-:W-:-:S11]  /*26f0*/  MOV R11, R9 ;  /* 0x00000009000b7202 */ /* 0x000fd60000000f00 */
[----:B------:R-:W-:Y:S05]  /*2700*/  @P0 BRA `(.L_x_3628) ;  /* 0x00000040004c0947 */ /* 0x000fea0003800000 */
[----:B------:R-:W-:-:S13]  /*2710*/  ISETP.NE.AND P0, PT, R6, RZ, PT ;  /* 0x000000ff0600720c */ /* 0x000fda0003f05270 */
[----:B------:R0:W5:Y:S01]  /*2720*/  @!P0 LDG.E.U16 R3, desc[UR36][R4.64] ;  /* 0x0000002404038981 */ /* 0x000162000c1e1500 */
[----:B------:R-:W-:Y:S01]  /*2730*/  IADD3 R0, PT, PT, R6, -0x1, RZ ;  /* 0xffffffff06007810 */ /* 0x000fe20007ffe0ff */
[----:B------:R-:W-:Y:S01]  /*2740*/  IMAD.MOV.U32 R11, RZ, RZ, R9 ;  /* 0x000000ffff0b7224 */ /* 0x000fe200078e0009 */
[-C--:B------:R-:W-:Y:S02]  /*2750*/  MOV R20, R9.reuse ;  /* 0x0000000900147202 */ /* 0x080fe40000000f00 */
[----:B------:R-:W-:Y:S02]  /*2760*/  VIMNMX.U32 R0, PT, PT, R0, 0x18, PT ;  /* 0x0000001800007848 */ /* 0x000fe40003fe0000 */
[----:B------:R-:W-:Y:S02]  /*2770*/  MOV R10, R9 ;  /* 0x00000009000a7202 */ /* 0x000fe40000000f00 */
[----:B------:R-:W-:-:S07]  /*2780*/  IADD3 R2, PT, PT, R0, 0x1, RZ ;  /* 0x0000000100027810 */ /* 0x000fce0007ffe0ff */
.L_x_3634:
[----:B------:R-:W1:Y:S01]  /*2790*/  LDCU UR4, c[0x0][0x394] ;  /* 0x00007280ff0477ac */ /* 0x000e620008000800 */
[C---:B-----5:R-:W-:Y:S02]  /*27a0*/  @!P0 PRMT R8, R3.reuse, 0x7610, R8 ;  /* 0x0000761003088816 */ /* 0x060fe40000000008 */
[C---:B------:R-:W-:Y:S02]  /*27b0*/  @!P0 PRMT R0, R3.reuse, 0x7610, R0 ;  /* 0x0000761003008816 */ /* 0x040fe40000000000 */
        /* <DEDUP_REMOVED lines=14> */
[----:B------:R-:W3:Y:S02]  /*28a0*/  LDCU UR74, c[0x0][0x504] ;  /* 0x0000a080ff4a77ac */ /* 0x000ee40008000800 */
[----:B------:R-:W-:Y:S01]  /*28b0*/  IADD3 R0, PT, PT, -R8, RZ, RZ ;  /* 0x000000ff08007210 */ /* 0x000fe20007ffe1ff */
[----:B------:R-:W0:Y:S04]  /*28c0*/  LDCU UR73, c[0x0][0x3fc] ;  /* 0x00007f80ff4977ac */ /* 0x000e280008000800 */
        /* <DEDUP_REMOVED lines=51> */
[----:B------:R-:W2:Y:S01]  /*2c00*/  LDCU UR28, c[0x0][0x3e0] ;  /* 0x00007c00ff1c77ac */ /* 0x000ea20008000800 */
[----:B------:R-:W-:Y:S01]  /*2c10*/  MOV R7, R8 ;  /* 0x0000000800077202 */ /* 0x000fe20000000f00 */
[----:B------:R-:W-:Y:S01]  /*2c20*/  IMAD.MOV.U32 R6, RZ, RZ, RZ ;  /* 0x000000ffff067224 */ /* 0x000fe200078e00ff */
[----:B------:R-:W-:-:S03]  /*2c30*/  ISETP.NE.AND P1, PT, R2, 0x2, PT ;  /* 0x000000020200780c */ /* 0x000fc60003f25270 */
[----:B0-----:R-:W-:-:S05]  /*2c40*/  IMAD.HI.U32 R6, R8, UR33, R6 ;  /* 0x0000002108067c27 */ /* 0x001fca000f8e0006 */
[----:B--2---:R-:W-:Y:S01]  /*2c50*/  SHF.R.U32.HI R12, RZ, UR28, R6 ;  /* 0x0000001cff0c7c19 */ /* 0x004fe20008011606 */
        /* <DEDUP_REMOVED lines=211> */
[----:B------:R-:W2:Y:S01]  /*3990*/  @P1 LDC.64 R12, c[0x0][0x4f0] ;  /* 0x00013c00ff0c1b82 */ /* 0x000ea20000000a00 */
[----:B0-----:R-:W-:-:S07]  /*39a0*/  IMAD.HI.U32 R6, R8, UR53, R6 ;  /* 0x0000003508067c27 */ /* 0x001fce000f8e0006 */
[----:B------:R-:W0:Y:S01]  /*39b0*/  @P1 LDC R19, c[0x0][0x4ec] ;  /* 0x00013b00ff131b82 */ /* 0x000e220000000800 */
[----:B------:R-:W-:Y:S01]  /*39c0*/  SHF.R.U32.HI R7, RZ, UR26, R6 ;  /* 0x0000001aff077c19 */ /* 0x000fe20008011606 */
[----:B------:R-:W-:-:S03]  /*39d0*/  @P1 IMAD.MOV.U32 R6, RZ, RZ, RZ ;  /* 0x000000ffff061224 */ /* 0x000fc600078e00ff */
[----:B------:R-:W-:-:S05]  /*39e0*/  IADD3 R15, PT, PT, -R7, RZ, RZ ;  /* 0x000000ff070f7210 */ /* 0x000fca0007ffe1ff */
[----:B------:R-:W-:Y:S02]  /*39f0*/  IMAD R15, R15, UR52, R8 ;  /* 0x000000340f0f7c24 */ /* 0x000fe4000f8e0208 */
[----:B------:R-:W3:Y:S02]  /*3a00*/  @P1 LDC R8, c[0x0][0x558] ;  /* 0x00015600ff081b82 */ /* 0x000ee40000000800 */
[----:B------:R-:W-:Y:S02]  /*3a10*/  IMAD R0, R15, UR27, R0 ;  /* 0x0000001b0f007c24 */ /* 0x000fe4000f8e0200 */
[----:B--2---:R-:W-:-:S05]  /*3a20*/  @P1 IMAD.HI.U32 R12, R7, R12, R6 ;  /* 0x0000000c070c1227 */ /* 0x004fca00078e0006 */
[----:B------:R-:W-:-:S04]  /*3a30*/  @P1 SHF.R.U32.HI R12, RZ, R13, R12 ;  /* 0x0000000dff0c1219 */ /* 0x000fc8000001160c */
[----:B------:R-:W-:-:S05]  /*3a40*/  @P1 IADD3 R6, PT, PT, -R12, RZ, RZ ;  /* 0x000000ff0c061210 */ /* 0x000fca0007ffe1ff */
[----:B0-----:R-:W-:-:S04]  /*3a50*/  @P1 IMAD R7, R6, R19, R7 ;  /* 0x0000001306071224 */ /* 0x001fc800078e0207 */
[----:B---3--:R-:W-:-:S07]  /*3a60*/  @P1 IMAD R0, R7, R8, R0 ;  /* 0x0000000807001224 */ /* 0x008fce00078e0200 */
.L_x_3630:
[----:B------:R-:W-:-:S04]  /*3a70*/  LOP3.LUT R7, R0, 0xfffffffe, RZ, 0xc0, !PT ;  /* 0xfffffffe00077812 */ /* 0x000fc800078ec0ff */
[----:B------:R-:W-:-:S04]  /*3a80*/  IADD3 R6, P1, PT, R7, R4, RZ ;  /* 0x0000000407067210 */ /* 0x000fc80007f3e0ff */
[----:B------:R-:W-:-:S05]  /*3a90*/  IADD3.X R7, PT, PT, RZ, R5, RZ, P1, !PT ;  /* 0x00000005ff077210 */ /* 0x000fca0000ffe4ff */
[----:B------:R2:W5:Y:S01]  /*3aa0*/  LDG.E.U16 R6, desc[UR36][R6.64] ;  /* 0x0000002406067981 */ /* 0x000562000c1e1500 */
[----:B------:R-:W-:Y:S02]  /*3ab0*/  HFMA2 R12, -RZ, RZ, 0, 0 ;  /* 0x00000000ff0c7431 */ /* 0x000fe400000001ff */
[----:B-1----:R-:W-:-:S04]  /*3ac0*/  VIADD R13, R21, UR4 ;  /* 0x00000004150d7c36 */ /* 0x002fc80008000000 */
[----:B------:R-:W-:-:S05]  /*3ad0*/  IMAD.HI.U32 R0, R13, UR30, R12 ;  /* 0x0000001e0d007c27 */ /* 0x000fca000f8e000c */
[----:B------:R-:W-:-:S04]  /*3ae0*/  SHF.R.U32.HI R19, RZ, UR31, R0 ;  /* 0x0000001fff137c19 */ /* 0x000fc80008011600 */
[----:B------:R-:W-:-:S05]  /*3af0*/  IADD3 R15, PT, PT, -R19, RZ, RZ ;  /* 0x000000ff130f7210 */ /* 0x000fca0007ffe1ff */
[----:B------:R-:W-:-:S04]  /*3b00*/  IMAD R0, R15, UR29, R13 ;  /* 0x0000001d0f007c24 */ /* 0x000fc8000f8e020d */
[----:B------:R-:W-:Y:S01]  /*3b10*/  IMAD R0, R0, UR5, RZ ;  /* 0x0000000500007c24 */ /* 0x000fe2000f8e02ff */
[----:B--2---:R-:W-:Y:S06]  /*3b20*/  BRA.U !UP0, `(.L_x_3631) ;  /* 0x0000000d08707547 */ /* 0x004fec000b800000 */
[----:B------:R-:W1:Y:S01]  /*3b30*/  LDCU UR28, c[0x0][0x3e0] ;  /* 0x00007c00ff1c77ac */ /* 0x000e620008000800 */
[----:B------:R-:W-:Y:S01]  /*3b40*/  IMAD.MOV.U32 R18, RZ, RZ, RZ ;  /* 0x000000ffff127224 */ /* 0x000fe200078e00ff */
        /* <DEDUP_REMOVED lines=202> */
[----:B------:R-:W-:Y:S01]  /*47f0*/  HFMA2 R18, -RZ, RZ, 0, 0 ;  /* 0x00000000ff127431 */ /* 0x000fe200000001ff */
[----:B------:R-:W-:-:S10]  /*4800*/  MOV R19, R15 ;  /* 0x0000000f00137202 */ /* 0x000fd40000000f00 */
        /* <DEDUP_REMOVED lines=14> */
.L_x_3631:
[----:B------:R-:W-:Y:S02]  /*48f0*/  LOP3.LUT R19, R0, 0xfffffffe, RZ, 0xc0, !PT ;  /* 0xfffffffe00137812 */ /* 0x000fe400078ec0ff */
[----:B------:R-:W-:Y:S02]  /*4900*/  IADD3 R13, PT, PT, R13, UR4, RZ ;  /* 0x000000040d0d7c10 */ /* 0x000fe4000fffe0ff */
[----:B------:R-:W-:Y:S02]  /*4910*/  IADD3 R18, P1, PT, R19, R4, RZ ;  /* 0x0000000413127210 */ /* 0x000fe40007f3e0ff */
[----:B------:R-:W-:-:S03]  /*4920*/  MOV R12, RZ ;  /* 0x000000ff000c7202 */ /* 0x000fc60000000f00 */
[----:B------:R-:W-:Y:S02]  /*4930*/  IMAD.X R19, RZ, RZ, R5, P1 ;  /* 0x000000ffff137224 */ /* 0x000fe400008e0605 */
[----:B------:R-:W-:-:S03]  /*4940*/  IMAD.HI.U32 R0, R13, UR30, R12 ;  /* 0x0000001e0d007c27 */ /* 0x000fc6000f8e000c */
[----:B------:R1:W5:Y:S02]  /*4950*/  LDG.E.U16 R7, desc[UR36][R18.64] ;  /* 0x0000002412077981 */ /* 0x000364000c1e1500 */
[----:B-1----:R-:W-:-:S05]  /*4960*/  SHF.R.U32.HI R19, RZ, UR31, R0 ;  /* 0x0000001fff137c19 */ /* 0x002fca0008011600 */
        /* <DEDUP_REMOVED lines=223> */
.L_x_3632:
        /* <DEDUP_REMOVED lines=13> */
[----:B------:R-:W-:Y:S02]  /*5830*/  MOV R12, RZ ;  /* 0x000000ff000c7202 */ /* 0x000fe40000000f00 */
[----:B------:R-:W-:Y:S02]  /*5840*/  MOV R13, R15 ;  /* 0x0000000f000d7202 */ /* 0x000fe40000000f00 */
[----:B------:R-:W-:Y:S01]  /*5850*/  ISETP.NE.AND P1, PT, R2, 0x2, PT ;  /* 0x000000020200780c */ /* 0x000fe20003f25270 */
[----:B0-----:R-:W-:-:S05]  /*5860*/  IMAD.HI.U32 R12, R15, UR33, R12 ;  /* 0x000000210f0c7c27 */ /* 0x001fca000f8e000c */
[----:B-1----:R-:W-:Y:S01]  /*5870*/  SHF.R.U32.HI R18, RZ, UR5, R12 ;  /* 0x00000005ff127c19 */ /* 0x002fe2000801160c */
        /* <DEDUP_REMOVED lines=225> */
.L_x_3633:
[----:B------:R-:W-:-:S04]  /*6690*/  LOP3.LUT R13, R8, 0xfffffffe, RZ, 0xc0, !PT ;  /* 0xfffffffe080d7812 */ /* 0x000fc800078ec0ff */
[----:B------:R-:W-:-:S05]  /*66a0*/  IADD3 R12, P1, PT, R13, R4, RZ ;  /* 0x000000040d0c7210 */ /* 0x000fca0007f3e0ff */
[----:B------:R-:W-:-:S05]  /*66b0*/  IMAD.X R13, RZ, RZ, R5, P1 ;  /* 0x000000ffff0d7224 */ /* 0x000fca00008e0605 */
[----:B------:R2:W5:Y:S03]  /*66c0*/  LDG.E.U16 R8, desc[UR36][R12.64] ;  /* 0x000000240c087981 */ /* 0x000566000c1e1500 */
.L_x_3629:
[----:B------:R-:W3:Y:S01]  /*66d0*/  LDCU UR5, c[0x0][0x38c] ;  /* 0x00007180ff0577ac */ /* 0x000ee20008000800 */
[----:B-1----:R-:W-:Y:S02]  /*66e0*/  MOV R22, UR4 ;  /* 0x0000000400167c02 */ /* 0x002fe40008000f00 */
[----:B--2--5:R-:W-:Y:S02]  /*66f0*/  SHF.L.U32 R12, R6, 0x10, RZ ;  /* 0x00000010060c7819 */ /* 0x024fe400000006ff */
[----:B------:R-:W-:Y:S02]  /*6700*/  LEA R21, R22, R21, 0x2 ;  /* 0x0000001516157211 */ /* 0x000fe400078e10ff */
[----:B------:R-:W-:Y:S02]  /*6710*/  SHF.L.U32 R13, R7, 0x10, RZ ;  /* 0x00000010070d7819 */ /* 0x000fe400000006ff */
[----:B------:R-:W-:Y:S01]  /*6720*/  SHF.L.U32 R19, R8, 0x10, RZ ;  /* 0x0000001008137819 */ /* 0x000fe200000006ff */
[----:B------:R-:W-:Y:S01]  /*6730*/  IMAD R15, R22, 0x3, R21 ;  /* 0x00000003160f7824 */ /* 0x000fe200078e0215 */
[----:B------:R-:W-:-:S02]  /*6740*/  FSETP.NAN.FTZ.AND P1, PT, |R12|, |R12|, PT ;  /* 0x4000000c0c00720b */ /* 0x000fc40003f38200 */
[----:B------:R-:W-:Y:S02]  /*6750*/  FSETP.NAN.FTZ.AND P2, PT, |R13|, |R13|, PT ;  /* 0x4000000d0d00720b */ /* 0x000fe40003f58200 */
[----:B------:R-:W-:Y:S02]  /*6760*/  FSETP.NAN.FTZ.AND P4, PT, |R19|, |R19|, PT ;  /* 0x400000131300720b */ /* 0x000fe40003f98200 */
[----:B------:R-:W-:Y:S01]  /*6770*/  FSEL R12, R12, RZ, !P1 ;  /* 0x000000ff0c0c7208 */ /* 0x000fe20004800000 */
[----:B---3--:R-:W-:Y:S01]  /*6780*/  IMAD.U32 R24, RZ, RZ, UR5 ;  /* 0x00000005ff187e24 */ /* 0x008fe2000f8e00ff */
[----:B------:R-:W-:Y:S02]  /*6790*/  FSEL R13, R13, RZ, !P2 ;  /* 0x000000ff0d0d7208 */ /* 0x000fe40005000000 */
[----:B------:R-:W-:Y:S01]  /*67a0*/  FSEL R19, R19, RZ, !P4 ;  /* 0x000000ff13137208 */ /* 0x000fe20006000000 */
[----:B------:R-:W-:Y:S01]  /*67b0*/  FADD.FTZ R9, R12, R9 ;  /* 0x000000090c097221 */ /* 0x000fe20000010000 */
[----:B------:R-:W-:Y:S01]  /*67c0*/  ISETP.GE.U32.AND P5, PT, R15, R24, PT ;  /* 0x000000180f00720c */ /* 0x000fe20003fa6070 */
[----:B------:R-:W-:-:S02]  /*67d0*/  IMAD.U32 R15, R0, 0x10000, RZ ;  /* 0x00010000000f7824 */ /* 0x000fc400078e00ff */
[----:B------:R-:W-:Y:S01]  /*67e0*/  FADD.FTZ R10, R13, R10 ;  /* 0x0000000a0d0a7221 */ /* 0x000fe20000010000 */
[----:B------:R-:W-:Y:S02]  /*67f0*/  FADD.FTZ R20, R19, R20 ;  /* 0x0000001413147221 */ /* 0x000fe40000010000 */
[----:B------:R-:W-:-:S04]  /*6800*/  FSETP.NAN.FTZ.AND P3, PT, |R15|, |R15|, PT ;  /* 0x4000000f0f00720b */ /* 0x000fc80003f78200 */
[----:B------:R-:W-:-:S05]  /*6810*/  FSEL R18, R15, RZ, !P3 ;  /* 0x000000ff0f127208 */ /* 0x000fca0005800000 */
[----:B------:R-:W-:Y:S01]  /*6820*/  FADD.FTZ R11, R18, R11 ;  /* 0x0000000b120b7221 */ /* 0x000fe20000010000 */
[----:B------:R-:W-:Y:S06]  /*6830*/  @!P5 BRA `(.L_x_3634) ;  /* 0xffffffbc00d4d947 */ /* 0x000fec000383ffff */
.L_x_3628:
[----:B0-----:R-:W-:Y:S05]  /*6840*/  BSYNC.RECONVERGENT B1 ;  /* 0x0000000000017941 */ /* 0x001fea0003800200 */
.L_x_3627:
        /* <DEDUP_REMOVED lines=11> */
[----:B------:R-:W-:Y:S01]  /*6900*/  HFMA2 R2, -RZ, RZ, 0, 0 ;  /* 0x00000000ff027431 */ /* 0x000fe200000001ff */
        /* <DEDUP_REMOVED lines=272> */
.L_x_3638:
[----:B------:R-:W-:Y:S02]  /*7a10*/  SHF.R.U32.HI R12, RZ, 0x1, R6 ;  /* 0x00000001ff0c7819 */ /* 0x000fe40000011606 */
[----:B------:R-:W-:-:S07]  /*7a20*/  MOV R13, RZ ;  /* 0x000000ff000d7202 */ /* 0x000fce0000000f00 */
.L_x_3637:
        /* <DEDUP_REMOVED lines=284> */
.L_x_3640:
[----:B------:R-:W-:Y:S01]  /*8bf0*/  SHF.R.U32.HI R18, RZ, 0x1, R7 ;  /* 0x00000001ff127819 */ /* 0x000fe20000011607 */
[----:B------:R-:W-:-:S07]  /*8c00*/  IMAD.MOV.U32 R19, RZ, RZ, RZ ;  /* 0x000000ffff137224 */ /* 0x000fce00078e00ff */
.L_x_3639:
        /* <DEDUP_REMOVED lines=281> */
.L_x_3642:
[----:B------:R-:W-:Y:S02]  /*9da0*/  SHF.R.U32.HI R18, RZ, 0x1, R0 ;  /* 0x00000001ff127819 */ /* 0x000fe40000011600 */
[----:B------:R-:W-:-:S07]  /*9db0*/  MOV R19, RZ ;  /* 0x000000ff00137202 */ /* 0x000fce0000000f00 */
.L_x_3641:
        /* <DEDUP_REMOVED lines=281> */
.L_x_3644:
[----:B------:R-:W-:Y:S02]  /*af50*/  SHF.R.U32.HI R12, RZ, 0x1, R5 ;  /* 0x00000001ff0c7819 */ /* 0x000fe40000011605 */
[----:B------:R-:W-:-:S07]  /*af60*/  MOV R13, RZ ;  /* 0x000000ff000d7202 */ /* 0x000fce0000000f00 */
.L_x_3643:
[----:B------:R-:W-:-:S04]  /*af70*/  LEA R4, P0, R12, R3, 0x1 ;  /* 0x000000030c047211 */ /* 0x000fc800078008ff */
[----:B------:R-:W-:-:S05]  /*af80*/  LEA.HI.X R5, R12, R2, R13, 0x1, P0 ;  /* 0x000000020c057211 */ /* 0x000fca00000f0c0d */
[----:B------:R0:W5:Y:S04]  /*af90*/  LDG.E.U16 R8, desc[UR36][R4.64] ;  /* 0x0000002404087981 */ /* 0x000168000c1e1500 */
.L_x_3636:
[----:B------:R-:W-:Y:S05]  /*afa0*/  BSYNC.RECONVERGENT B1 ;  /* 0x0000000000017941 */ /* 0x000fea0003800200 */
.L_x_3635:
[----:B------:R-:W-:Y:S01]  /*afb0*/  ISETP.GE.U32.AND P0, PT, R21, R24, PT ;  /* 0x000000181500720c */ /* 0x000fe20003f06070 */
[----:B------:R-:W-:-:S12]  /*afc0*/  BSSY.RECONVERGENT B1, `(.L_x_3645) ;  /* 0x000001a000017945 */ /* 0x000fd80003800200 */
[----:B------:R-:W-:Y:S05]  /*afd0*/  @P0 BRA `(.L_x_3646) ;  /* 0x0000000000600947 */ /* 0x000fea0003800000 */
[----:B------:R-:W-:Y:S01]  /*afe0*/  IADD3 R3, PT, PT, R21, R22, RZ ;  /* 0x0000001615037210 */ /* 0x000fe20007ffe0ff */
[----:B-----5:R-:W-:-:S03]  /*aff0*/  IMAD.U32 R6, R6, 0x10000, RZ ;  /* 0x0001000006067824 */ /* 0x020fc600078e00ff */
        /* <DEDUP_REMOVED lines=18> */
[----:B------:R-:W-:-:S05]  /*b120*/  @!P1 IMAD.U32 R8, R8, 0x10000, RZ ;  /* 0x0001000008089824 */ /* 0x000fca00078e00ff */
[----:B------:R-:W-:-:S04]  /*b130*/  @!P1 FSETP.NAN.FTZ.AND P2, PT, |R8|, |R8|, PT ;  /* 0x400000080800920b */ /* 0x000fc80003f58200 */
[----:B------:R-:W-:-:S05]  /*b140*/  @!P1 FSEL R3, R8, RZ, !P2 ;  /* 0x000000ff08039208 */ /* 0x000fca0005000000 */
[----:B------:R-:W-:-:S07]  /*b150*/  @!P1 FADD.FTZ R20, R20, R3 ;  /* 0x0000000314149221 */ /* 0x000fce0000010000 */
.L_x_3646:
[----:B------:R-:W-:Y:S05]  /*b160*/  BSYNC.RECONVERGENT B1 ;  /* 0x0000000000017941 */ /* 0x000fea0003800200 */
.L_x_3645:
[----:B------:R-:W-:-:S04]  /*b170*/  FADD.FTZ R10, R10, R9 ;  /* 0x000000090a0a7221 */ /* 0x000fc80000010000 */
[----:B------:R-:W-:-:S04]  /*b180*/  FADD.FTZ R11, R10, R11 ;  /* 0x0000000b0a0b7221 */ /* 0x000fc80000010000 */
[----:B------:R-:W-:-:S07]  /*b190*/  FADD.FTZ R11, R11, R20 ;  /* 0x000000140b0b7221 */ /* 0x000fce0000010000 */
.L_x_3598:
[----:B------:R-:W-:Y:S05]  /*b1a0*/  BSYNC.RECONVERGENT B0 ;  /* 0x0000000000007941 */ /* 0x000fea0003800200 */
.L_x_3597:
        /* <DEDUP_REMOVED lines=17> */
.L_x_3648:
        /* <DEDUP_REMOVED lines=9> */
[----:B------:R-:W1:Y:S02]  /*b350*/  @!P0 LDS R4, [R4] ;  /* 0x0000000004048984 */ /* 0x000e640000000800 */
[----:B-1-3--:R-:W-:-:S05]  /*b360*/  @!P0 FADD.FTZ R11, R11, R4 ;  /* 0x000000040b0b8221 */ /* 0x00afca0000010000 */
[----:B------:R3:W-:Y:S01]  /*b370*/  @!P0 STS [R2], R11 ;  /* 0x0000000b02008388 */ /* 0x0007e20000000800 */
[----:B------:R-:W-:Y:S05]  /*b380*/  BRA.U UP0, `(.L_x_3648) ;  /* 0xfffffffd00cc7547 */ /* 0x000fea000b83ffff */
.L_x_3647:
        /* <DEDUP_REMOVED lines=18> */
.L_x_3651:
[----:B------:R-:W-:Y:S01]  /*b4b0*/  SHF.R.U32.HI R7, RZ, 0x1, R4 ;  /* 0x00000001ff077819 */ /* 0x000fe20000011604 */
[----:B------:R-:W-:Y:S04]  /*b4c0*/  BAR.SYNC.DEFER_BLOCKING 0x0 ;  /* 0x0000000000007b1d */ /* 0x000fe80000010000 */
[----:B------:R-:W-:-:S05]  /*b4d0*/  IMAD.IADD R5, R7, 0x1, R0 ;  /* 0x0000000107057824 */ /* 0x000fca00078e0200 */
[----:B------:R-:W-:-:S04]  /*b4e0*/  ISETP.GE.U32.AND P0, PT, R5, UR5, PT ;  /* 0x0000000505007c0c */ /* 0x000fc8000bf06070 */
[----:B------:R-:W-:-:S13]  /*b4f0*/  ISETP.GE.U32.OR P0, PT, R0, R7, P0 ;  /* 0x000000070000720c */ /* 0x000fda0000706470 */
[----:B------:R-:W-:-:S05]  /*b500*/  @!P0 LEA R5, R7, R2, 0x2 ;  /* 0x0000000207058211 */ /* 0x000fca00078e10ff */
[----:B------:R-:W4:Y:S02]  /*b510*/  @!P0 LDS R6, [R5] ;  /* 0x0000000005068984 */ /* 0x000f240000000800 */
[----:B----4-:R-:W-:-:S05]  /*b520*/  @!P0 FADD.FTZ R11, R11, R6 ;  /* 0x000000060b0b8221 */ /* 0x010fca0000010000 */
[----:B------:R0:W-:Y:S01]  /*b530*/  @!P0 STS [R2], R11 ;  /* 0x0000000b02008388 */ /* 0x0001e20000000800 */
[----:B------:R-:W-:Y:S02]  /*b540*/  ISETP.GT.U32.AND P0, PT, R4, 0x7f, PT ;  /* 0x0000007f0400780c */ /* 0x000fe40003f04070 */
[----:B------:R-:W-:-:S11]  /*b550*/  MOV R4, R7 ;  /* 0x0000000700047202 */ /* 0x000fd60000000f00 */
[----:B0-----:R-:W-:Y:S05]  /*b560*/  @P0 BRA `(.L_x_3651) ;  /* 0xfffffffc00d00947 */ /* 0x001fea000383ffff */
.L_x_3650:
[----:B------:R-:W-:Y:S01]  /*b570*/  BAR.SYNC.DEFER_BLOCKING 0x0 ;  /* 0x0000000000007b1d */ /* 0x000fe20000010000 */
[----:B------:R-:W-:-:S09]  /*b580*/  UISETP.GE.U32.AND UP0, UPT, UR4, 0x2, UPT ;  /* 0x000000020400788c */ /* 0x000fd2000bf06070 */
[----:B------:R-:W-:Y:S05]  /*b590*/  BRA.U !UP0, `(.L_x_3649) ;  /* 0x0000000108187547 */ /* 0x000fea000b800000 */
[----:B-1-34-:R-:W-:-:S07]  /*b5a0*/  IMAD.MOV.U32 R2, RZ, RZ, 0x1 ;  /* 0x00000001ff027424 */ /* 0x01afce00078e00ff */
.L_x_3652:
[----:B------:R1:W3:Y:S02]  /*b5b0*/  SHFL.DOWN PT, R4, R11, R2, 0x1f ;  /* 0x08001f020b047589 */ /* 0x0002e400000e0000 */
[----:B-1----:R-:W-:-:S04]  /*b5c0*/  SHF.L.U32 R2, R2, 0x1, RZ ;  /* 0x0000000102027819 */ /* 0x002fc800000006ff */
[----:B------:R-:W-:Y:S01]  /*b5d0*/  ISETP.GE.AND P0, PT, R2, UR4, PT ;  /* 0x0000000402007c0c */ /* 0x000fe2000bf06270 */
[----:B---3--:R-:W-:-:S12]  /*b5e0*/  FADD.FTZ R11, R4, R11 ;  /* 0x0000000b040b7221 */ /* 0x008fd80000010000 */
[----:B------:R-:W-:Y:S05]  /*b5f0*/  @!P0 BRA `(.L_x_3652) ;  /* 0xfffffffc00ec8947 */ /* 0x000fea000383ffff */
.L_x_3649:
        /* <DEDUP_REMOVED lines=8> */
[----:B------:R-:W1:Y:S01]  /*b680*/  LDCU UR5, c[0x0][0x68c] ;  /* 0x0000d180ff0577ac */ /* 0x000e620008000800 */
[----:B------:R-:W-:-:S04]  /*b690*/  UIADD3 UR4, UPT, UPT, UR4, -0x1, URZ ;  /* 0xffffffff04047890 */ /* 0x000fc8000fffe0ff */
[----:B------:R-:W-:Y:S01]  /*b6a0*/  UISETP.NE.AND UP0, UPT, UR4, URZ, UPT ;  /* 0x000000ff0400728c */ /* 0x000fe2000bf05270 */
[----:B-----5:R-:W-:-:S05]  /*b6b0*/  IMAD.HI.U32 R4, R17, UR9, R4 ;  /* 0x0000000911047c27 */ /* 0x020fca000f8e0004 */
[----:B0-----:R-:W-:-:S04]  /*b6c0*/  SHF.R.U32.HI R5, RZ, UR6, R4 ;  /* 0x00000006ff057c19 */ /* 0x001fc80008011604 */
[----:B------:R-:W-:-:S05]  /*b6d0*/  IADD3 R7, PT, PT, -R5, RZ, RZ ;  /* 0x000000ff05077210 */ /* 0x000fca0007ffe1ff */
[----:B------:R-:W-:-:S04]  /*b6e0*/  IMAD R7, R7, UR8, R17 ;  /* 0x0000000807077c24 */ /* 0x000fc8000f8e0211 */
[----:B-1----:R-:W-:Y:S01]  /*b6f0*/  IMAD R18, R7, UR5, RZ ;  /* 0x0000000507127c24 */ /* 0x002fe2000f8e02ff */
[----:B------:R-:W-:Y:S06]  /*b700*/  BRA.U !UP0, `(.L_x_3653) ;  /* 0x0000001108247547 */ /* 0x000fec000b800000 */
[----:B------:R-:W0:Y:S01]  /*b710*/  LDCU.64 UR6, c[0x0][0x570] ;  /* 0x0000ae00ff0677ac */ /* 0x000e220008000a00 */
[----:B------:R-:W-:Y:S01]  /*b720*/  IMAD.MOV.U32 R4, RZ, RZ, RZ ;  /* 0x000000ffff047224 */ /* 0x000fe200078e00ff */
[----:B------:R-:W-:Y:S01]  /*b730*/  UISETP.LT.U32.AND UP0, UPT, UR4, 0x18, UPT ;  /* 0x000000180400788c */ /* 0x000fe2000bf01070 */
[----:B------:R-:W1:Y:S03]  /*b740*/  LDCU UR8, c[0x0][0x56c] ;  /* 0x0000ad80ff0877ac */ /* 0x000e660008000800 */
[----:B------:R-:W-:Y:S01]  /*b750*/  USEL UR4, UR4, 0x18, UP0 ;  /* 0x0000001804047887 */ /* 0x000fe20008000000 */
[----:B------:R-:W5:Y:S03]  /*b760*/  LDCU UR5, c[0x0][0x694] ;  /* 0x0000d280ff0577ac */ /* 0x000f660008000800 */
[----:B------:R-:W-:Y:S01]  /*b770*/  UIADD3 UR4, UPT, UPT, UR4, 0x1, URZ ;  /* 0x0000000104047890 */ /* 0x000fe2000fffe0ff */
[----:B0-----:R-:W-:-:S03]  /*b780*/  IMAD.HI.U32 R6, R5, UR6, R4 ;  /* 0x0000000605067c27 */ /* 0x001fc6000f8e0004 */
[----:B------:R-:W-:Y:S02]  /*b790*/  UISETP.NE.AND UP0, UPT, UR4, 0x2, UPT ;  /* 0x000000020400788c */ /* 0x000fe4000bf05270 */
[----:B------:R-:W-:-:S04]  /*b7a0*/  SHF.R.U32.HI R7, RZ, UR7, R6 ;  /* 0x00000007ff077c19 */ /* 0x000fc80008011606 */
[----:B------:R-:W-:-:S05]  /*b7b0*/  IADD3 R4, PT, PT, -R7, RZ, RZ ;  /* 0x000000ff07047210 */ /* 0x000fca0007ffe1ff */
[----:B-1----:R-:W-:-:S04]  /*b7c0*/  IMAD R5, R4, UR8, R5 ;  /* 0x0000000804057c24 */ /* 0x002fc8000f8e0205 */
[----:B-----5:R-:W-:Y:S01]  /*b7d0*/  IMAD R18, R5, UR5, R18 ;  /* 0x0000000505127c24 */ /* 0x020fe2000f8e0212 */
[----:B------:R-:W-:Y:S06]  /*b7e0*/  BRA.U !UP0, `(.L_x_3653) ;  /* 0x0000000d08ec7547 */ /* 0x000fec000b800000 */
[----:B------:R-:W0:Y:S01]  /*b7f0*/  LDCU.64 UR8, c[0x0][0x578] ;  /* 0x0000af00ff0877ac */ /* 0x000e220008000a00 */
[----:B------:R-:W-:Y:S01]  /*b800*/  MOV R6, RZ ;  /* 0x000000ff00067202 */ /* 0x000fe20000000f00 */
[----:B------:R-:W1:Y:S01]  /*b810*/  LDCU UR6, c[0x0][0x580] ;  /* 0x0000b000ff0677ac */ /* 0x000e620008000800 */
[----:B------:R-:W5:Y:S01]  /*b820*/  LDCU UR5, c[0x0][0x69c] ;  /* 0x0000d380ff0577ac */ /* 0x000f620008000800 */
[----:B------:R-:W-:Y:S02]  /*b830*/  UISETP.NE.AND UP0, UPT, UR4, 0x3, UPT ;  /* 0x000000030400788c */ /* 0x000fe4000bf05270 */
[----:B0-----:R-:W-:-:S05]  /*b840*/  IMAD.HI.U32 R4, R7, UR9, R6 ;  /* 0x0000000907047c27 */ /* 0x001fca000f8e0006 */
[----:B-1----:R-:W-:-:S05]  /*b850*/  SHF.R.U32.HI R5, RZ, UR6, R4 ;  /* 0x00000006ff057c19 */ /* 0x002fca0008011604 */
[----:B------:R-:W-:-:S04]  /*b860*/  IMAD.MOV R6, RZ, RZ, -R5 ;  /* 0x000000ffff067224 */ /* 0x000fc800078e0a05 */
[----:B------:R-:W-:-:S04]  /*b870*/  IMAD R7, R6, UR8, R7 ;  /* 0x0000000806077c24 */ /* 0x000fc8000f8e0207 */
[----:B-----5:R-:W-:Y:S01]  /*b880*/  IMAD R18, R7, UR5, R18 ;  /* 0x0000000507127c24 */ /* 0x020fe2000f8e0212 */
[----:B------:R-:W-:Y:S06]  /*b890*/  BRA.U !UP0, `(.L_x_3653) ;  /* 0x0000000d08c07547 */ /* 0x000fec000b800000 */
[----:B------:R-:W0:Y:S01]  /*b8a0*/  LDCU.64 UR6, c[0x0][0x588] ;  /* 0x0000b100ff0677ac */ /* 0x000e220008000a00 */
[----:B------:R-:W-:Y:S01]  /*b8b0*/  HFMA2 R4, -RZ, RZ, 0, 0 ;  /* 0x00000000ff047431 */ /* 0x000fe200000001ff */
[----:B------:R-:W1:Y:S01]  /*b8c0*/  LDCU UR8, c[0x0][0x584] ;  /* 0x0000b080ff0877ac */ /* 0x000e620008000800 */
[----:B------:R-:W5:Y:S01]  /*b8d0*/  LDCU UR5, c[0x0][0x6a4] ;  /* 0x0000d480ff0577ac */ /* 0x000f620008000800 */
[----:B------:R-:W-:Y:S02]  /*b8e0*/  UISETP.NE.AND UP0, UPT, UR4, 0x4, UPT ;  /* 0x000000040400788c */ /* 0x000fe4000bf05270 */
[----:B0-----:R-:W-:-:S05]  /*b8f0*/  IMAD.HI.U32 R6, R5, UR6, R4 ;  /* 0x0000000605067c27 */ /* 0x001fca000f8e0004 */
[----:B------:R-:W-:-:S04]  /*b900*/  SHF.R.U32.HI R7, RZ, UR7, R6 ;  /* 0x00000007ff077c19 */ /* 0x000fc80008011606 */
[----:B------:R-:W-:-:S05]  /*b910*/  IADD3 R4, PT, PT, -R7, RZ, RZ ;  /* 0x000000ff07047210 */ /* 0x000fca0007ffe1ff */
[----:B-1----:R-:W-:-:S04]  /*b920*/  IMAD R5, R4, UR8, R5 ;  /* 0x0000000804057c24 */ /* 0x002fc8000f8e0205 */
[----:B-----5:R-:W-:Y:S01]  /*b930*/  IMAD R18, R5, UR5, R18 ;  /* 0x0000000505127c24 */ /* 0x020fe2000f8e0212 */
[----:B------:R-:W-:Y:S06]  /*b940*/  BRA.U !UP0, `(.L_x_3653) ;  /* 0x0000000d08947547 */ /* 0x000fec000b800000 */
[----:B------:R-:W0:Y:S01]  /*b950*/  LDCU.64 UR8, c[0x0][0x590] ;  /* 0x0000b200ff0877ac */ /* 0x000e220008000a00 */
[----:B------:R-:W-:Y:S01]  /*b960*/  IMAD.MOV.U32 R6, RZ, RZ, RZ ;  /* 0x000000ffff067224 */ /* 0x000fe200078e00ff */
[----:B------:R-:W1:Y:S01]  /*b970*/  LDCU UR6, c[0x0][0x598] ;  /* 0x0000b300ff0677ac */ /* 0x000e620008000800 */
[----:B------:R-:W5:Y:S01]  /*b980*/  LDCU UR5, c[0x0][0x6ac] ;  /* 0x0000d580ff0577ac */ /* 0x000f620008000800 */
[----:B------:R-:W-:Y:S01]  /*b990*/  UISETP.NE.AND UP0, UPT, UR4, 0x5, UPT ;  /* 0x000000050400788c */ /* 0x000fe2000bf05270 */
[----:B0-----:R-:W-:-:S05]  /*b9a0*/  IMAD.HI.U32 R4, R7, UR9, R6 ;  /* 0x0000000907047c27 */ /* 0x001fca000f8e0006 */
[----:B-1----:R-:W-:-:S04]  /*b9b0*/  SHF.R.U32.HI R5, RZ, UR6, R4 ;  /* 0x00000006ff057c19 */ /* 0x002fc80008011604 */
[----:B------:R-:W-:-:S05]  /*b9c0*/  IADD3 R6, PT, PT, -R5, RZ, RZ ;  /* 0x000000ff05067210 */ /* 0x000fca0007ffe1ff */
[----:B------:R-:W-:-:S04]  /*b9d0*/  IMAD R7, R6, UR8, R7 ;  /* 0x0000000806077c24 */ /* 0x000fc8000f8e0207 */
        /* <DEDUP_REMOVED lines=8> */
[----:B------:R-:W-:-:S05]  /*ba60*/  SHF.R.U32.HI R7, RZ, UR7, R6 ;  /* 0x00000007ff077c19 */ /* 0x000fca0008011606 */
[----:B------:R-:W-:-:S04]  /*ba70*/  IMAD.MOV R4, RZ, RZ, -R7 ;  /* 0x000000ffff047224 */ /* 0x000fc800078e0a07 */
[----:B-1----:R-:W-:-:S04]  /*ba80*/  IMAD R5, R4, UR8, R5 ;  /* 0x0000000804057c24 */ /* 0x002fc8000f8e0205 */
        /* <DEDUP_REMOVED lines=8> */
[----:B-1----:R-:W-:-:S04]  /*bb10*/  SHF.R.U32.HI R5, RZ, UR6, R4 ;  /* 0x00000006ff057c19 */ /* 0x002fc80008011604 */
[----:B------:R-:W-:-:S05]  /*bb20*/  IADD3 R6, PT, PT, -R5, RZ, RZ ;  /* 0x000000ff05067210 */ /* 0x000fca0007ffe1ff */
[----:B------:R-:W-:-:S04]  /*bb30*/  IMAD R7, R6, UR8, R7 ;  /* 0x0000000806077c24 */ /* 0x000fc8000f8e0207 */
        /* <DEDUP_REMOVED lines=189> */
[----:B------:R-:W3:Y:S01]  /*c710*/  LDCU.64 UR6, c[0x0][0x680] ;  /* 0x0000d000ff0677ac */ /* 0x000ee20008000a00 */
[----:B------:R-:W-:Y:S01]  /*c720*/  HFMA2 R6, -RZ, RZ, 0, 0 ;  /* 0x00000000ff067431 */ /* 0x000fe200000001ff */
[----:B------:R-:W0:Y:S01]  /*c730*/  LDCU UR5, c[0x0][0x688] ;  /* 0x0000d100ff0577ac */ /* 0x000e220008000800 */
[----:B------:R-:W1:Y:S03]  /*c740*/  LDCU UR4, c[0x0][0x74c] ;  /* 0x0000e980ff0477ac */ /* 0x000e660008000800 */
[----:B---34-:R-:W-:-:S05]  /*c750*/  IMAD.HI.U32 R2, R7, UR7, R6 ;  /* 0x0000000707027c27 */ /* 0x018fca000f8e0006 */
[----:B0-----:R-:W-:-:S04]  /*c760*/  SHF.R.U32.HI R2, RZ, UR5, R2 ;  /* 0x00000005ff027c19 */ /* 0x001fc80008011602 */
[----:B------:R-:W-:-:S05]  /*c770*/  IADD3 R5, PT, PT, -R2, RZ, RZ ;  /* 0x000000ff02057210 */ /* 0x000fca0007ffe1ff */
[----:B------:R-:W-:-:S04]  /*c780*/  IMAD R5, R5, UR6, R7 ;  /* 0x0000000605057c24 */ /* 0x000fc8000f8e0207 */
[----:B-1----:R-:W-:-:S07]  /*c790*/  IMAD R18, R5, UR4, R18 ;  /* 0x0000000405127c24 */ /* 0x002fce000f8e0212 */
.L_x_3653:
[----:B------:R-:W5:Y:S01]  /*c7a0*/  LDCU.64 UR4, c[0x0][0x770] ;  /* 0x0000ee00ff0477ac */ /* 0x000f620008000a00 */
[----:B------:R-:W-:Y:S01]  /*c7b0*/  CS2R R4, SRZ ;  /* 0x0000000000047805 */ /* 0x000fe2000001ff00 */
[----:B------:R-:W-:Y:S02]  /*c7c0*/  UPLOP3.LUT UP0, UPT, UPT, UPT, UPT, 0x80, 0x8 ;  /* 0x000000000008789c */ /* 0x000fe40003f0f070 */
[----:B-----5:R-:W-:-:S04]  /*c7d0*/  UISETP.NE.U32.AND UP1, UPT, UR4, URZ, UPT ;  /* 0x000000ff0400728c */ /* 0x020fc8000bf25070 */
[----:B------:R-:W-:-:S09]  /*c7e0*/  UISETP.NE.AND.EX UP1, UPT, UR5, URZ, UPT, UP1 ;  /* 0x000000ff0500728c */ /* 0x000fd2000bf25310 */
[----:B------:R-:W-:Y:S05]  /*c7f0*/  BRA.U !UP1, `(.L_x_3654) ;  /* 0x0000000509387547 */ /* 0x000fea000b800000 */
[----:B------:R-:W-:Y:S01]  /*c800*/  IMAD.MOV.U32 R8, RZ, RZ, 0x2 ;  /* 0x00000002ff087424 */ /* 0x000fe200078e00ff */
[----:B-1-34-:R-:W-:-:S07]  /*c810*/  MOV R2, 0x4 ;  /* 0x0000000400027802 */ /* 0x01afce0000000f00 */
.L_x_3655:
[----:B------:R-:W1:Y:S01]  /*c820*/  I2F.U32.RP R6, R2 ;  /* 0x0000000200067306 */ /* 0x000e620000209000 */
[----:B------:R-:W-:-:S07]  /*c830*/  MOV R13, R2 ;  /* 0x00000002000d7202 */ /* 0x000fce0000000f00 */
[----:B-1----:R-:W1:Y:S02]  /*c840*/  MUFU.RCP R6, R6 ;  /* 0x0000000600067308 */ /* 0x002e640000001000 */
[----:B-1----:R-:W-:Y:S02]  /*c850*/  IADD3 R4, PT, PT, R6, 0xffffffe, RZ ;  /* 0x0ffffffe06047810 */ /* 0x002fe40007ffe0ff */
[----:B------:R-:W-:-:S04]  /*c860*/  LOP3.LUT R6, RZ, R2, RZ, 0x33, !PT ;  /* 0x00000002ff067212 */ /* 0x000fc800078e33ff */
[----:B------:R1:W3:Y:S02]  /*c870*/  F2I.FTZ.U32.TRUNC.NTZ R5, R4 ;  /* 0x0000000400057305 */ /* 0x0002e4000021f000 */
[----:B-1----:R-:W-:Y:S02]  /*c880*/  HFMA2 R4, -RZ, RZ, 0, 0 ;  /* 0x00000000ff047431 */ /* 0x002fe400000001ff */
[----:B---3--:R-:W-:-:S04]  /*c890*/  IMAD.MOV R7, RZ, RZ, -R5 ;  /* 0x000000ffff077224 */ /* 0x008fc800078e0a05 */
[----:B------:R-:W-:-:S04]  /*c8a0*/  IMAD R7, R7, R2, RZ ;  /* 0x0000000207077224 */ /* 0x000fc800078e02ff */
[----:B------:R-:W-:-:S06]  /*c8b0*/  IMAD.HI.U32 R5, R5, R7, R4 ;  /* 0x0000000705057227 */ /* 0x000fcc00078e0004 */
[----:B------:R-:W-:-:S05]  /*c8c0*/  IMAD.HI.U32 R7, R5, R8, RZ ;  /* 0x0000000805077227 */ /* 0x000fca00078e00ff */
[----:B------:R-:W-:-:S05]  /*c8d0*/  IADD3 R7, PT, PT, -R7, RZ, RZ ;  /* 0x000000ff07077210 */ /* 0x000fca0007ffe1ff */
[----:B------:R-:W-:Y:S02]  /*c8e0*/  IMAD R7, R2, R7, R8 ;  /* 0x0000000702077224 */ /* 0x000fe400078e0208 */
[----:B------:R-:W-:-:S03]  /*c8f0*/  IMAD.MOV.U32 R8, RZ, RZ, R13 ;  /* 0x000000ffff087224 */ /* 0x000fc600078e000d */
[----:B------:R-:W-:-:S13]  /*c900*/  ISETP.GE.U32.AND P0, PT, R7, R2, PT ;  /* 0x000000020700720c */ /* 0x000fda0003f06070 */
[----:B------:R-:W-:Y:S01]  /*c910*/  @P0 IMAD.IADD R7, R7, 0x1, -R2 ;  /* 0x0000000107070824 */ /* 0x000fe200078e0a02 */
[----:B------:R-:W-:-:S04]  /*c920*/  ISETP.NE.U32.AND P0, PT, R2, RZ, PT ;  /* 0x000000ff0200720c */ /* 0x000fc80003f05070 */
[----:B------:R-:W-:-:S13]  /*c930*/  ISETP.GE.U32.AND P1, PT, R7, R2, PT ;  /* 0x000000020700720c */ /* 0x000fda0003f26070 */
[----:B------:R-:W-:-:S04]  /*c940*/  @P1 IADD3 R7, PT, PT, R7, -R2, RZ ;  /* 0x8000000207071210 */ /* 0x000fc80007ffe0ff */
[----:B------:R-:W-:-:S04]  /*c950*/  SEL R2, R6, R7, !P0 ;  /* 0x0000000706027207 */ /* 0x000fc80004000000 */
[----:B------:R-:W-:-:S13]  /*c960*/  ISETP.NE.AND P1, PT, R2, RZ, PT ;  /* 0x000000ff0200720c */ /* 0x000fda0003f25270 */
[----:B------:R-:W-:Y:S05]  /*c970*/  @P1 BRA `(.L_x_3655) ;  /* 0xfffffffc00a81947 */ /* 0x000fea000383ffff */
[C---:B------:R-:W-:Y:S01]  /*c980*/  IMAD.HI.U32 R7, R5.reuse, 0x4, RZ ;  /* 0x0000000405077827 */ /* 0x040fe200078e00ff */
[----:B------:R-:W-:Y:S03]  /*c990*/  BSSY.RECONVERGENT B0, `(.L_x_3656) ;  /* 0x000002e000007945 */ /* 0x000fe60003800200 */
[----:B------:R-:W-:Y:S01]  /*c9a0*/  IMAD.HI.U32 R9, R5, 0x2, RZ ;  /* 0x0000000205097827 */ /* 0x000fe200078e00ff */
[----:B------:R-:W-:-:S04]  /*c9b0*/  IADD3 R2, PT, PT, -R7, RZ, RZ ;  /* 0x000000ff07027210 */ /* 0x000fc80007ffe1ff */
[----:B------:R-:W-:Y:S01]  /*c9c0*/  IADD3 R4, PT, PT, -R9, RZ, RZ ;  /* 0x000000ff09047210 */ /* 0x000fe20007ffe1ff */
[----:B------:R-:W-:-:S04]  /*c9d0*/  IMAD R2, R13, R2, 0x4 ;  /* 0x000000040d027424 */ /* 0x000fc800078e0202 */
[----:B------:R-:W-:Y:S01]  /*c9e0*/  IMAD R4, R13, R4, 0x2 ;  /* 0x000000020d047424 */ /* 0x000fe200078e0204 */
[----:B------:R-:W-:-:S04]  /*c9f0*/  ISETP.GE.U32.AND P1, PT, R2, R13, PT ;  /* 0x0000000d0200720c */ /* 0x000fc80003f26070 */
[----:B------:R-:W-:-:S09]  /*ca00*/  ISETP.GE.U32.AND P3, PT, R4, R13, PT ;  /* 0x0000000d0400720c */ /* 0x000fd20003f66070 */
[----:B------:R-:W-:Y:S01]  /*ca10*/  @P1 IMAD.IADD R2, R2, 0x1, -R13 ;  /* 0x0000000102021824 */ /* 0x000fe200078e0a0d */
[----:B------:R-:W-:-:S03]  /*ca20*/  @P1 IADD3 R7, PT, PT, R7, 0x1, RZ ;  /* 0x0000000107071810 */ /* 0x000fc60007ffe0ff */
[-C--:B------:R-:W-:Y:S02]  /*ca30*/  @P3 IADD3 R4, PT, PT, R4, -R13.reuse, RZ ;  /* 0x8000000d04043210 */ /* 0x080fe40007ffe0ff */
[-C--:B------:R-:W-:Y:S02]  /*ca40*/  ISETP.GE.U32.AND P2, PT, R2, R13.reuse, PT ;  /* 0x0000000d0200720c */ /* 0x080fe40003f46070 */
[----:B------:R-:W-:Y:S02]  /*ca50*/  ISETP.GE.U32.AND P1, PT, R4, R13, PT ;  /* 0x0000000d0400720c */ /* 0x000fe40003f26070 */
[----:B------:R-:W-:-:S09]  /*ca60*/  @P3 IADD3 R9, PT, PT, R9, 0x1, RZ ;  /* 0x0000000109093810 */ /* 0x000fd20007ffe0ff */
[----:B------:R-:W-:Y:S02]  /*ca70*/  @P2 VIADD R7, R7, 0x1 ;  /* 0x0000000107072836 */ /* 0x000fe40000000000 */
[----:B------:R-:W-:-:S03]  /*ca80*/  @P1 IADD3 R9, PT, PT, R9, 0x1, RZ ;  /* 0x0000000109091810 */ /* 0x000fc60007ffe0ff */
[C---:B------:R-:W-:Y:S02]  /*ca90*/  SEL R5, R6.reuse, R7, !P0 ;  /* 0x0000000706057207 */ /* 0x040fe40004000000 */
[----:B------:R-:W-:-:S03]  /*caa0*/  SEL R6, R6, R9, !P0 ;  /* 0x0000000906067207 */ /* 0x000fc60004000000 */
[----:B------:R-:W-:-:S05]  /*cab0*/  IMAD.WIDE.U32 R4, R5, R18, RZ ;  /* 0x0000001205047225 */ /* 0x000fca00078e00ff */
[----:B------:R-:W-:-:S13]  /*cac0*/  LOP3.LUT P2, RZ, R5, 0x7, RZ, 0xc0, !PT ;  /* 0x0000000705ff7812 */ /* 0x000fda000784c0ff */
[----:B------:R-:W-:Y:S05]  /*cad0*/  @P2 BRA `(.L_x_3657) ;  /* 0x0000000000542947 */ /* 0x000fea0003800000 */
[----:B------:R-:W1:Y:S01]  /*cae0*/  I2F.U32.RP R2, R6 ;  /* 0x0000000600027306 */ /* 0x000e620000209000 */
[----:B------:R-:W-:Y:S02]  /*caf0*/  IADD3 R5, PT, PT, RZ, -R6, RZ ;  /* 0x80000006ff057210 */ /* 0x000fe40007ffe0ff */
[----:B------:R-:W-:-:S05]  /*cb00*/  ISETP.NE.U32.AND P2, PT, R6, RZ, PT ;  /* 0x000000ff0600720c */ /* 0x000fca0003f45070 */
[----:B-1----:R-:W1:Y:S02]  /*cb10*/  MUFU.RCP R2, R2 ;  /* 0x0000000200027308 */ /* 0x002e640000001000 */
[----:B-1----:R-:W-:-:S06]  /*cb20*/  VIADD R8, R2, 0xffffffe ;  /* 0x0ffffffe02087836 */ /* 0x002fcc0000000000 */
[----:B------:R1:W3:Y:S02]  /*cb30*/  F2I.FTZ.U32.TRUNC.NTZ R9, R8 ;  /* 0x0000000800097305 */ /* 0x0002e4000021f000 */
[----:B-1----:R-:W-:Y:S02]  /*cb40*/  HFMA2 R8, -RZ, RZ, 0, 0 ;  /* 0x00000000ff087431 */ /* 0x002fe400000001ff */
[----:B---3--:R-:W-:-:S04]  /*cb50*/  IMAD R5, R5, R9, RZ ;  /* 0x0000000905057224 */ /* 0x008fc800078e02ff */
[----:B------:R-:W-:-:S06]  /*cb60*/  IMAD.HI.U32 R9, R9, R5, R8 ;  /* 0x0000000509097227 */ /* 0x000fcc00078e0008 */
[----:B------:R-:W-:-:S04]  /*cb70*/  IMAD.HI.U32 R9, R9, R4, RZ ;  /* 0x0000000409097227 */ /* 0x000fc800078e00ff */
[----:B------:R-:W-:-:S04]  /*cb80*/  IMAD.MOV R5, RZ, RZ, -R9 ;  /* 0x000000ffff057224 */ /* 0x000fc800078e0a09 */
[----:B------:R-:W-:-:S05]  /*cb90*/  IMAD R5, R6, R5, R4 ;  /* 0x0000000506057224 */ /* 0x000fca00078e0204 */
[----:B------:R-:W-:-:S13]  /*cba0*/  ISETP.GE.U32.AND P0, PT, R5, R6, PT ;  /* 0x000000060500720c */ /* 0x000fda0003f06070 */
[----:B------:R-:W-:Y:S02]  /*cbb0*/  @P0 IADD3 R5, PT, PT, -R6, R5, RZ ;  /* 0x0000000506050210 */ /* 0x000fe40007ffe1ff */
[----:B------:R-:W-:Y:S02]  /*cbc0*/  @P0 IADD3 R9, PT, PT, R9, 0x1, RZ ;  /* 0x0000000109090810 */ /* 0x000fe40007ffe0ff */
[----:B------:R-:W-:Y:S01]  /*cbd0*/  ISETP.GE.U32.AND P1, PT, R5, R6, PT ;  /* 0x000000060500720c */ /* 0x000fe20003f26070 */
[----:B------:R-:W-:-:S12]  /*cbe0*/  HFMA2 R5, -RZ, RZ, 0, 0 ;  /* 0x00000000ff057431 */ /* 0x000fd800000001ff */
[----:B------:R-:W-:Y:S01]  /*cbf0*/  @P1 VIADD R9, R9, 0x1 ;  /* 0x0000000109091836 */ /* 0x000fe20000000000 */
[----:B------:R-:W-:-:S04]  /*cc00*/  @!P2 LOP3.LUT R9, RZ, R6, RZ, 0x33, !PT ;  /* 0x00000006ff09a212 */ /* 0x000fc800078e33ff */
[----:B------:R-:W-:Y:S01]  /*cc10*/  MOV R4, R9 ;  /* 0x0000000900047202 */ /* 0x000fe20000000f00 */
[----:B------:R-:W-:Y:S06]  /*cc20*/  BRA `(.L_x_3658) ;  /* 0x0000000000107947 */ /* 0x000fec0003800000 */
.L_x_3657:
[----:B------:R-:W-:-:S07]  /*cc30*/  MOV R2, 0xcc50 ;  /* 0x0000cc5000027802 */ /* 0x000fce0000000f00 */
[----:B0-2---:R-:W-:Y:S05]  /*cc40*/  CALL.REL.NOINC `($__internal_0_$__cuda_sm20_div_u64) ;  /* 0x0000002400f87944 */ /* 0x005fea0003c00000 */
[----:B------:R-:W-:Y:S01]  /*cc50*/  IMAD.MOV.U32 R4, RZ, RZ, R6 ;  /* 0x000000ffff047224 */ /* 0x000fe200078e0006 */
[----:B------:R-:W-:-:S07]  /*cc60*/  MOV R5, R7 ;  /* 0x0000000700057202 */ /* 0x000fce0000000f00 */
.L_x_3658:
[----:B------:R-:W-:Y:S05]  /*cc70*/  BSYNC.RECONVERGENT B0 ;  /* 0x0000000000007941 */ /* 0x000fea0003800200 */
.L_x_3656:
[----:B------:R-:W1:Y:S02]  /*cc80*/  LDCU.64 UR4, c[0x0][0x770] ;  /* 0x0000ee00ff0477ac */ /* 0x000e640008000a00 */
[----:B-1----:R-:W-:Y:S02]  /*cc90*/  UISETP.NE.U32.AND UP0, UPT, UR4, URZ, UPT ;  /* 0x000000ff0400728c */ /* 0x002fe4000bf05070 */
[----:B------:R-:W-:Y:S02]  /*cca0*/  IADD3 R4, P0, PT, R4, UR4, RZ ;  /* 0x0000000404047c10 */ /* 0x000fe4000ff1e0ff */
[----:B------:R-:W-:Y:S02]  /*ccb0*/  UISETP.NE.AND.EX UP0, UPT, UR5, URZ, UPT, UP0 ;  /* 0x000000ff0500728c */ /* 0x000fe4000bf05300 */
[----:B------:R-:W-:Y:S02]  /*ccc0*/  IADD3.X R5, PT, PT, R5, UR5, RZ, P0, !PT ;  /* 0x0000000505057c10 */ /* 0x000fe400087fe4ff */
[----:B------:R-:W-:-:S11]  /*ccd0*/  UPLOP3.LUT UP0, UPT, UPT, UPT, UP0, 0x40, 0x4 ;  /* 0x000000000004789c */ /* 0x000fd60003f0e800 */
.L_x_3654:
[----:B------:R-:W5:Y:S02]  /*cce0*/  LDCU UR4, c[0x0][0x3a8] ;  /* 0x00007500ff0477ac */ /* 0x000f640008000800 */
[----:B-----5:R-:W-:-:S09]  /*ccf0*/  UISETP.NE.AND UP1, UPT, UR4, URZ, UPT ;  /* 0x000000ff0400728c */ /* 0x020fd2000bf25270 */
[----:B------:R-:W-:Y:S05]  /*cd00*/  BRA.U !UP1, `(.L_x_3659) ;  /* 0x00000021096c7547 */ /* 0x000fea000b800000 */
[----:B-1-34-:R-:W1:Y:S01]  /*cd10*/  S2R R2, SR_CTAID.X ;  /* 0x0000000000027919 */ /* 0x01ae620000002500 */
[----:B------:R-:W3:Y:S01]  /*cd20*/  LDCU UR4, c[0x0][0x55c] ;  /* 0x0000ab80ff0477ac */ /* 0x000ee20008000800 */
[----:B------:R-:W-:Y:S01]  /*cd30*/  HFMA2 R16, -RZ, RZ, 0, 0 ;  /* 0x00000000ff107431 */ /* 0x000fe200000001ff */
[----:B------:R-:W2:Y:S01]  /*cd40*/  LDCU UR5, c[0x0][0x3ac] ;  /* 0x00007580ff0577ac */ /* 0x000ea20008000800 */
[----:B------:R-:W0:Y:S01]  /*cd50*/  LDCU UR6, c[0x0][0x3b0] ;  /* 0x00007600ff0677ac */ /* 0x000e220008000800 */
[----:B------:R-:W1:Y:S01]  /*cd60*/  LDCU UR7, c[0x0][0x398] ;  /* 0x00007300ff0777ac */ /* 0x000e620008000800 */
[----:B---3--:R-:W-:Y:S01]  /*cd70*/  UISETP.NE.AND UP1, UPT, UR4, URZ, UPT ;  /* 0x000000ff0400728c */ /* 0x008fe2000bf25270 */
[----:B--2---:R-:W-:-:S04]  /*cd80*/  IMAD R6, R0, UR5, RZ ;  /* 0x0000000500067c24 */ /* 0x004fc8000f8e02ff */
[----:B0-----:R-:W-:-:S04]  /*cd90*/  IMAD R7, R3, UR6, R6 ;  /* 0x0000000603077c24 */ /* 0x001fc8000f8e0206 */
[----:B-1----:R-:W-:Y:S01]  /*cda0*/  IMAD R7, R2, UR7, R7 ;  /* 0x0000000702077c24 */ /* 0x002fe2000f8e0207 */
        /* <DEDUP_REMOVED lines=278> */
.L_x_3660:
        /* <DEDUP_REMOVED lines=24> */
.L_x_3662:
[----:B------:R-:W-:Y:S05]  /*e090*/  BSYNC.RECONVERGENT B0 ;  /* 0x0000000000007941 */ /* 0x000fea0003800200 */
.L_x_3661:
        /* <DEDUP_REMOVED lines=35> */
.L_x_3664:
[----:B------:R-:W-:Y:S05]  /*e2d0*/  BSYNC.RECONVERGENT B0 ;  /* 0x0000000000007941 */ /* 0x000fea0003800200 */
.L_x_3663:
        /* <DEDUP_REMOVED lines=18> */
[----:B-1----:R-:W-:-:S08]  /*e400*/  IMAD.U32 R7, RZ, RZ, UR5 ;  /* 0x00000005ff077e24 */ /* 0x002fd0000f8e00ff */
        /* <DEDUP_REMOVED lines=8> */
[----:B------:R-:W-:Y:S07]  /*e490*/  BSSY.RECONVERGENT B1, `(.L_x_3668) ;  /* 0x000000b000017945 */ /* 0x000fee0003800200 */
[----:B------:R-:W2:Y:S01]  /*e4a0*/  LDC.64 R8, c[0x0][0x778] ;  /* 0x0001de00ff087b82 */ /* 0x000ea20000000a00 */
[----:B0-----:R-:W-:-:S02]  /*e4b0*/  IMAD R13, R2, UR5, RZ ;  /* 0x00000005020d7c24 */ /* 0x001fc4000f8e02ff */
[----:B-1----:R-:W-:-:S07]  /*e4c0*/  IMAD R15, R15, UR4, RZ ;  /* 0x000000040f0f7c24 */ /* 0x002fce000f8e02ff */
.L_x_3669:
[----:B------:R-:W-:-:S05]  /*e4d0*/  IADD3 R11, PT, PT, R13, R6, RZ ;  /* 0x000000060d0b7210 */ /* 0x000fca0007ffe0ff */
[----:B--2---:R-:W-:-:S06]  /*e4e0*/  IMAD.WIDE.U32 R10, R11, 0x4, R8 ;  /* 0x000000040b0a7825 */ /* 0x004fcc00078e0008 */
[----:B------:R-:W2:Y:S01]  /*e4f0*/  LDG.E R10, desc[UR36][R10.64] ;  /* 0x000000240a0a7981 */ /* 0x000ea2000c1e1900 */
[----:B------:R-:W-:-:S04]  /*e500*/  IADD3 R6, PT, PT, R15, R6, RZ ;  /* 0x000000060f067210 */ /* 0x000fc80007ffe0ff */
[----:B------:R-:W-:Y:S01]  /*e510*/  ISETP.GE.U32.AND P1, PT, R6, UR6, PT ;  /* 0x0000000606007c0c */ /* 0x000fe2000bf26070 */
[----:B--2---:R-:W-:-:S12]  /*e520*/  FADD.FTZ R7, R10, R7 ;  /* 0x000000070a077221 */ /* 0x004fd80000010000 */
[----:B------:R-:W-:Y:S05]  /*e530*/  @!P1 BRA `(.L_x_3669) ;  /* 0xfffffffc00e49947 */ /* 0x000fea000383ffff */
[----:B------:R-:W-:Y:S05]  /*e540*/  BSYNC.RECONVERGENT B1 ;  /* 0x0000000000017941 */ /* 0x000fea0003800200 */
.L_x_3668:
[----:B------:R-:W-:Y:S05]  /*e550*/  BRA `(.L_x_3667) ;  /* 0x0000000000447947 */ /* 0x000fea0003800000 */
.L_x_3666:
[----:B------:R-:W0:Y:S02]  /*e560*/  LDCU UR5, c[0x0][0x39c] ;  /* 0x00007380ff0577ac */ /* 0x000e240008000800 */
[----:B0-----:R-:W-:-:S13]  /*e570*/  ISETP.GE.U32.AND P1, PT, R3, UR5, PT ;  /* 0x0000000503007c0c */ /* 0x001fda000bf26070 */
[----:B------:R-:W-:Y:S05]  /*e580*/  @P1 BRA `(.L_x_3667) ;  /* 0x0000000000381947 */ /* 0x000fea0003800000 */
[----:B------:R-:W0:Y:S01]  /*e590*/  LDCU UR4, c[0x0][0x374] ;  /* 0x00006e80ff0477ac */ /* 0x000e220008000800 */
[----:B------:R-:W1:Y:S01]  /*e5a0*/  LDC R6, c[0x0][0x360] ;  /* 0x0000d800ff067b82 */ /* 0x000e620000000800 */
[----:B------:R-:W-:-:S07]  /*e5b0*/  IMAD.MOV.U32 R13, RZ, RZ, R3 ;  /* 0x000000ffff0d7224 */ /* 0x000fce00078e0003 */
[----:B------:R-:W2:Y:S08]  /*e5c0*/  LDC.64 R8, c[0x0][0x778] ;  /* 0x0001de00ff087b82 */ /* 0x000eb00000000a00 */
[----:B------:R-:W3:Y:S01]  /*e5d0*/  LDC R12, c[0x0][0x364] ;  /* 0x0000d900ff0c7b82 */ /* 0x000ee20000000800 */
[----:B0-----:R-:W-:-:S07]  /*e5e0*/  IMAD R2, R2, UR4, RZ ;  /* 0x0000000402027c24 */ /* 0x001fce000f8e02ff */
.L_x_3670:
[----:B------:R-:W-:-:S05]  /*e5f0*/  IADD3 R11, PT, PT, R2, R13, RZ ;  /* 0x0000000d020b7210 */ /* 0x000fca0007ffe0ff */
[----:B-1----:R-:W-:-:S04]  /*e600*/  IMAD R11, R11, R6, R0 ;  /* 0x000000060b0b7224 */ /* 0x002fc800078e0200 */
[----:B--2---:R-:W-:-:S06]  /*e610*/  IMAD.WIDE.U32 R10, R11, 0x4, R8 ;  /* 0x000000040b0a7825 */ /* 0x004fcc00078e0008 */
[----:B------:R-:W2:Y:S01]  /*e620*/  LDG.E R10, desc[UR36][R10.64] ;  /* 0x000000240a0a7981 */ /* 0x000ea2000c1e1900 */
[----:B---3--:R-:W-:-:S04]  /*e630*/  IADD3 R13, PT, PT, R12, R13, RZ ;  /* 0x0000000d0c0d7210 */ /* 0x008fc80007ffe0ff */
[----:B------:R-:W-:Y:S01]  /*e640*/  ISETP.GE.U32.AND P1, PT, R13, UR5, PT ;  /* 0x000000050d007c0c */ /* 0x000fe2000bf26070 */
[----:B--2---:R-:W-:-:S12]  /*e650*/  FADD.FTZ R7, R10, R7 ;  /* 0x000000070a077221 */ /* 0x004fd80000010000 */
[----:B------:R-:W-:Y:S05]  /*e660*/  @!P1 BRA `(.L_x_3670) ;  /* 0xfffffffc00e09947 */ /* 0x000fea000383ffff */
.L_x_3667:
[----:B------:R-:W-:Y:S05]  /*e670*/  BSYNC.RECONVERGENT B0 ;  /* 0x0000000000007941 */ /* 0x000fea0003800200 */
.L_x_3665:
        /* <DEDUP_REMOVED lines=12> */
.L_x_3672:
        /* <DEDUP_REMOVED lines=13> */
.L_x_3671:
        /* <DEDUP_REMOVED lines=8> */
[----:B------:R-:W-:-:S07]  /*e890*/  MOV R3, UR5 ;  /* 0x0000000500037c02 */ /* 0x000fce0008000f00 */
.L_x_3675:
[----:B------:R-:W-:Y:S01]  /*e8a0*/  SHF.R.U32.HI R9, RZ, 0x1, R3 ;  /* 0x00000001ff097819 */ /* 0x000fe20000011603 */
[----:B------:R-:W-:Y:S03]  /*e8b0*/  BAR.SYNC.DEFER_BLOCKING 0x0 ;  /* 0x0000000000007b1d */ /* 0x000fe60000010000 */
[----:B------:R-:W-:-:S04]  /*e8c0*/  IADD3 R6, PT, PT, R9, R0, RZ ;  /* 0x0000000009067210 */ /* 0x000fc80007ffe0ff */
[----:B------:R-:W-:-:S04]  /*e8d0*/  ISETP.GE.U32.AND P1, PT, R6, UR5, PT ;  /* 0x0000000506007c0c */ /* 0x000fc8000bf26070 */
[----:B------:R-:W-:-:S13]  /*e8e0*/  ISETP.GE.U32.OR P1, PT, R0, R9, P1 ;  /* 0x000000090000720c */ /* 0x000fda0000f26470 */
[----:B------:R-:W-:-:S06]  /*e8f0*/  @!P1 IMAD R6, R9, 0x4, R2 ;  /* 0x0000000409069824 */ /* 0x000fcc00078e0202 */
[----:B------:R-:W0:Y:S02]  /*e900*/  @!P1 LDS R6, [R6] ;  /* 0x0000000006069984 */ /* 0x000e240000000800 */
[----:B01----:R-:W-:-:S05]  /*e910*/  @!P1 FADD.FTZ R7, R7, R6 ;  /* 0x0000000607079221 */ /* 0x003fca0000010000 */
[----:B------:R2:W-:Y:S01]  /*e920*/  @!P1 STS [R2], R7 ;  /* 0x0000000702009388 */ /* 0x0005e20000000800 */
[----:B------:R-:W-:Y:S02]  /*e930*/  ISETP.GT.U32.AND P1, PT, R3, 0x7f, PT ;  /* 0x0000007f0300780c */ /* 0x000fe40003f24070 */
[----:B------:R-:W-:-:S11]  /*e940*/  MOV R3, R9 ;  /* 0x0000000900037202 */ /* 0x000fd60000000f00 */
[----:B--2---:R-:W-:Y:S05]  /*e950*/  @P1 BRA `(.L_x_3675) ;  /* 0xfffffffc00d01947 */ /* 0x004fea000383ffff */
.L_x_3674:
[----:B------:R-:W-:Y:S01]  /*e960*/  BAR.SYNC.DEFER_BLOCKING 0x0 ;  /* 0x0000000000007b1d */ /* 0x000fe20000010000 */
[----:B------:R-:W-:-:S09]  /*e970*/  UISETP.GE.U32.AND UP1, UPT, UR4, 0x2, UPT ;  /* 0x000000020400788c */ /* 0x000fd2000bf26070 */
[----:B------:R-:W-:Y:S05]  /*e980*/  BRA.U !UP1, `(.L_x_3673) ;  /* 0x0000000109187547 */ /* 0x000fea000b800000 */
[----:B------:R-:W-:-:S07]  /*e990*/  HFMA2 R0, -RZ, RZ, 0, 5.9604644775390625e-08 ;  /* 0x00000001ff007431 */ /* 0x000fce00000001ff */
.L_x_3676:
[----:B01----:R0:W1:Y:S02]  /*e9a0*/  SHFL.DOWN PT, R2, R7, R0, 0x1f ;  /* 0x08001f0007027589 */ /* 0x00306400000e0000 */
[----:B0-----:R-:W-:-:S05]  /*e9b0*/  IMAD.SHL.U32 R0, R0, 0x2, RZ ;  /* 0x0000000200007824 */ /* 0x001fca00078e00ff */
[----:B------:R-:W-:Y:S01]  /*e9c0*/  ISETP.GE.AND P1, PT, R0, UR4, PT ;  /* 0x0000000400007c0c */ /* 0x000fe2000bf26270 */
[----:B-1----:R-:W-:-:S12]  /*e9d0*/  FADD.FTZ R7, R2, R7 ;  /* 0x0000000702077221 */ /* 0x002fd80000010000 */
[----:B------:R-:W-:Y:S05]  /*e9e0*/  @!P1 BRA `(.L_x_3676) ;  /* 0xfffffffc00ec9947 */ /* 0x000fea000383ffff */
.L_x_3673:
[----:B------:R-:W-:Y:S05]  /*e9f0*/  @!P0 EXIT ;  /* 0x000000000000894d */ /* 0x000fea0003800000 */
[----:B------:R-:W-:Y:S05]  /*ea00*/  BRA.U !UP0, `(.L_x_3677) ;  /* 0x0000000108a07547 */ /* 0x000fea000b800000 */
[----:B------:R-:W2:Y:S01]  /*ea10*/  LDCU.U8 UR6, c[0x0][0x790] ;  /* 0x0000f200ff0677ac */ /* 0x000ea20008000000 */
[----:B------:R-:W0:Y:S01]  /*ea20*/  LDCU.64 UR4, c[0x0][0x760] ;  /* 0x0000ec00ff0477ac */ /* 0x000e220008000a00 */
[----:B------:R-:W3:Y:S01]  /*ea30*/  LDCU.U8 UR7, c[0x0][0x791] ;  /* 0x0000f220ff0777ac */ /* 0x000ee20008000000 */
[----:B--2---:R-:W-:Y:S01]  /*ea40*/  UISETP.NE.AND UP0, UPT, UR6, URZ, UPT ;  /* 0x000000ff0600728c */ /* 0x004fe2000bf05270 */
[----:B01----:R-:W-:-:S04]  /*ea50*/  IADD3 R2, P0, PT, R16, UR4, RZ ;  /* 0x0000000410027c10 */ /* 0x003fc8000ff1e0ff */
[----:B------:R-:W-:Y:S01]  /*ea60*/  IADD3.X R3, PT, PT, RZ, UR5, RZ, P0, !PT ;  /* 0x00000005ff037c10 */ /* 0x000fe200087fe4ff */
[----:B---3--:R-:W-:-:S03]  /*ea70*/  UISETP.NE.AND UP1, UPT, UR7, URZ, UPT ;  /* 0x000000ff0700728c */ /* 0x008fc6000bf25270 */
[----:B------:R-:W-:Y:S08]  /*ea80*/  BRA.U !UP0, `(.L_x_3678) ;  /* 0x00000001080c7547 */ /* 0x000ff0000b800000 */
[----:B------:R-:W2:Y:S02]  /*ea90*/  LDG.E.U16 R0, desc[UR36][R2.64] ;  /* 0x0000002402007981 */ /* 0x000ea4000c1e1500 */
[----:B--2---:R-:W-:-:S05]  /*eaa0*/  SHF.L.U32 R0, R0, 0x10, RZ ;  /* 0x0000001000007819 */ /* 0x004fca00000006ff */
[----:B------:R-:W-:-:S07]  /*eab0*/  FADD.FTZ R7, R7, R0 ;  /* 0x0000000007077221 */ /* 0x000fce0000010000 */
.L_x_3678:
[----:B------:R-:W-:Y:S05]  /*eac0*/  BRA.U !UP1, `(.L_x_3679) ;  /* 0x0000000109647547 */ /* 0x000fea000b800000 */
[----:B------:R-:W0:Y:S01]  /*ead0*/  LDCU UR4, c[0x0][0x794] ;  /* 0x0000f280ff0477ac */ /* 0x000e220008000800 */
[----:B------:R-:W-:Y:S01]  /*eae0*/  F2FP.BF16.F32.PACK_AB R18, RZ, R7 ;  /* 0x00000007ff12723e */ /* 0x000fe200000010ff */
[----:B0-----:R-:W-:-:S09]  /*eaf0*/  UISETP.NE.AND UP0, UPT, UR4, 0x1, UPT ;  /* 0x000000010400788c */ /* 0x001fd2000bf05270 */
[----:B------:R-:W-:Y:S05]  /*eb00*/  BRA.U !UP0, `(.L_x_3680) ;  /* 0x0000000108407547 */ /* 0x000fea000b800000 */
[----:B------:R-:W-:Y:S01]  /*eb10*/  MOV R2, 0x0 ;  /* 0x0000000000027802 */ /* 0x000fe20000000f00 */
[----:B------:R-:W0:Y:S01]  /*eb20*/  LDCU.64 UR4, c[0x4][0x7c8] ;  /* 0x0100f900ff0477ac */ /* 0x000e220008000a00 */
[----:B------:R-:W-:Y:S02]  /*eb30*/  HFMA2 R12, -RZ, RZ, 0, 5.9604644775390625e-08 ;  /* 0x00000001ff0c7431 */ /* 0x000fe400000001ff */
[----:B------:R-:W-:Y:S01]  /*eb40*/  IMAD.MOV.U32 R8, RZ, RZ, 0x2ef ;  /* 0x000002efff087424 */ /* 0x000fe200078e00ff */
[----:B------:R-:W-:Y:S01]  /*eb50*/  MOV R13, RZ ;  /* 0x000000ff000d7202 */ /* 0x000fe20000000f00 */
[----:B------:R-:W1:Y:S01]  /*eb60*/  LDCU.64 UR6, c[0x4][0x7b8] ;  /* 0x0100f700ff0677ac */ /* 0x000e620008000a00 */
[----:B------:R-:W2:Y:S01]  /*eb70*/  LDC.64 R2, c[0x4][R2] ;  /* 0x0100000002027b82 */ /* 0x000ea20000000a00 */
[----:B------:R-:W3:Y:S01]  /*eb80*/  LDCU.64 UR8, c[0x4][0x440] ;  /* 0x01008800ff0877ac */ /* 0x000ee20008000a00 */
[----:B0-----:R-:W-:Y:S01]  /*eb90*/  IMAD.U32 R4, RZ, RZ, UR4 ;  /* 0x00000004ff047e24 */ /* 0x001fe2000f8e00ff */
[----:B------:R-:W-:-:S02]  /*eba0*/  MOV R5, UR5 ;  /* 0x0000000500057c02 */ /* 0x000fc40008000f00 */
[----:B-1----:R-:W-:Y:S01]  /*ebb0*/  MOV R6, UR6 ;  /* 0x0000000600067c02 */ /* 0x002fe20008000f00 */
[----:B------:R-:W-:Y:S01]  /*ebc0*/  IMAD.U32 R7, RZ, RZ, UR7 ;  /* 0x00000007ff077e24 */ /* 0x000fe2000f8e00ff */
[----:B---3--:R-:W-:Y:S02]  /*ebd0*/  MOV R10, UR8 ;  /* 0x00000008000a7c02 */ /* 0x008fe40008000f00 */
[----:B------:R-:W-:-:S07]  /*ebe0*/  MOV R11, UR9 ;  /* 0x00000009000b7c02 */ /* 0x000fce0008000f00 */
[----:B------:R-:W-:-:S07]  /*ebf0*/  LEPC R20, `(.L_x_3680) ;  /* 0x000000001014794e */ /* 0x000fce0000000000 */
[----:B--2---:R-:W-:Y:S05]  /*ec00*/  CALL.ABS.NOINC R2 ;  /* 0x0000000002007343 */ /* 0x004fea0003c00000 */
.L_x_3680:
[----:B------:R-:W0:Y:S02]  /*ec10*/  LDCU.64 UR4, c[0x0][0x760] ;  /* 0x0000ec00ff0477ac */ /* 0x000e240008000a00 */
[----:B0-----:R-:W-:-:S05]  /*ec20*/  IADD3 R16, P0, PT, R16, UR4, RZ ;  /* 0x0000000410107c10 */ /* 0x001fca000ff1e0ff */
[----:B------:R-:W-:-:S05]  /*ec30*/  IMAD.X R17, RZ, RZ, UR5, P0 ;  /* 0x00000005ff117e24 */ /* 0x000fca00080e06ff */
[----:B------:R-:W-:Y:S01]  /*ec40*/  STG.E.U16 desc[UR36][R16.64], R18 ;  /* 0x0000001210007986 */ /* 0x000fe2000c101524 */
[----:B------:R-:W-:Y:S05]  /*ec50*/  EXIT ;  /* 0x000000000000794d */ /* 0x000fea0003800000 */
.L_x_3679:
[----:B------:R-:W-:-:S05]  /*ec60*/  F2FP.BF16.F32.PACK_AB R7, RZ, R7 ;  /* 0x00000007ff07723e */ /* 0x000fca00000010ff */
[----:B------:R-:W-:Y:S01]  /*ec70*/  STG.E.U16 desc[UR36][R2.64], R7 ;  /* 0x0000000702007986 */ /* 0x000fe2000c101524 */
[----:B------:R-:W-:Y:S05]  /*ec80*/  EXIT ;  /* 0x000000000000794d */ /* 0x000fea0003800000 */
.L_x_3677:
[----:B------:R-:W2:Y:S01]  /*ec90*/  LDCU.U8 UR4, c[0x0][0x790] ;  /* 0x0000f200ff0477ac */ /* 0x000ea20008000000 */
[----:B------:R-:W3:Y:S01]  /*eca0*/  LDCU.U8 UR5, c[0x0][0x791] ;  /* 0x0000f220ff0577ac */ /* 0x000ee20008000000 */
[----:B--2---:R-:W-:Y:S02]  /*ecb0*/  UISETP.NE.AND UP0, UPT, UR4, URZ, UPT ;  /* 0x000000ff0400728c */ /* 0x004fe4000bf05270 */
[----:B---3--:R-:W-:-:S07]  /*ecc0*/  UISETP.NE.AND UP1, UPT, UR5, URZ, UPT ;  /* 0x000000ff0500728c */ /* 0x008fce000bf25270 */
[----:B------:R-:W-:Y:S05]  /*ecd0*/  BRA.U !UP0, `(.L_x_3681) ;  /* 0x0000000108087547 */ /* 0x000fea000b800000 */
[----:B------:R-:W0:Y:S02]  /*ece0*/  LDG.E R0, desc[UR36][R4.64] ;  /* 0x0000002404007981 */ /* 0x000e24000c1e1900 */
[----:B01----:R-:W-:-:S07]  /*ecf0*/  FADD.FTZ R7, R7, R0 ;  /* 0x0000000007077221 */ /* 0x003fce0000010000 */
.L_x_3681:
[----:B------:R-:W-:Y:S05]  /*ed00*/  BRA.U !UP1, `(.L_x_3682) ;  /* 0x0000000109647547 */ /* 0x000fea000b800000 */
[----:B------:R-:W2:Y:S01]  /*ed10*/  LDCU UR4, c[0x0][0x794] ;  /* 0x0000f280ff0477ac */ /* 0x000ea20008000800 */
[----:B------:R-:W-:Y:S01]  /*ed20*/  F2FP.BF16.F32.PACK_AB R18, RZ, R7 ;  /* 0x00000007ff12723e */ /* 0x000fe200000010ff */
[----:B--2---:R-:W-:-:S09]  /*ed30*/  UISETP.NE.AND UP0, UPT, UR4, 0x1, UPT ;  /* 0x000000010400788c */ /* 0x004fd2000bf05270 */
[----:B------:R-:W-:Y:S05]  /*ed40*/  BRA.U !UP0, `(.L_x_3683) ;  /* 0x0000000108407547 */ /* 0x000fea000b800000 */
[----:B01----:R-:W-:Y:S01]  /*ed50*/  MOV R2, 0x0 ;  /* 0x0000000000027802 */ /* 0x003fe20000000f00 */
        /* <DEDUP_REMOVED lines=15> */
.L_x_3683:
[----:B------:R-:W2:Y:S02]  /*ee50*/  LDCU.64 UR4, c[0x0][0x760] ;  /* 0x0000ec00ff0477ac */ /* 0x000ea40008000a00 */
[----:B--2---:R-:W-:-:S04]  /*ee60*/  IADD3 R16, P0, PT, R16, UR4, RZ ;  /* 0x0000000410107c10 */ /* 0x004fc8000ff1e0ff */
[----:B------:R-:W-:-:S05]  /*ee70*/  IADD3.X R17, PT, PT, RZ, UR5, RZ, P0, !PT ;  /* 0x00000005ff117c10 */ /* 0x000fca00087fe4ff */
[----:B------:R-:W-:Y:S01]  /*ee80*/  STG.E.U16 desc[UR36][R16.64], R18 ;  /* 0x0000001210007986 */ /* 0x000fe2000c101524 */
[----:B------:R-:W-:Y:S05]  /*ee90*/  EXIT ;  /* 0x000000000000794d */ /* 0x000fea0003800000 */
.L_x_3682:
[----:B------:R-:W-:Y:S01]  /*eea0*/  STG.E desc[UR36][R4.64], R7 ;  /* 0x0000000704007986 */ /* 0x000fe2000c101924 */
[----:B------:R-:W-:Y:S05]  /*eeb0*/  EXIT ;  /* 0x000000000000794d */ /* 0x000fea0003800000 */
.L_x_3659:
[----:B------:R-:W5:Y:S02]  /*eec0*/  LDCU UR4, c[0x0][0x390] ;  /* 0x00007200ff0477ac */ /* 0x000f640008000800 */
[----:B-----5:R-:W-:-:S13]  /*eed0*/  ISETP.GE.AND P0, PT, R17, UR4, PT ;  /* 0x0000000411007c0c */ /* 0x020fda000bf06270 */
[----:B------:R-:W-:Y:S05]  /*eee0*/  @P0 EXIT ;  /* 0x000000000000094d */ /* 0x000fea0003800000 */
[----:B------:R-:W5:Y:S01]  /*eef0*/  LDCU UR4, c[0x0][0x3a0] ;  /* 0x00007400ff0477ac */ /* 0x000f620008000800 */
[----:B--2---:R-:W-:Y:S02]  /*ef00*/  ISETP.NE.AND P1, PT, R0, RZ, PT ;  /* 0x000000ff0000720c */ /* 0x004fe40003f25270 */
[----:B-----5:R-:W-:-:S13]  /*ef10*/  ISETP.NE.AND P0, PT, RZ, UR4, PT ;  /* 0x00000004ff007c0c */ /* 0x020fda000bf05270 */
[----:B------:R-:W-:Y:S05]  /*ef20*/  @P0 EXIT P1 ;  /* 0x000000000000094d */ /* 0x000fea0000800000 */
[----:B------:R-:W2:Y:S01]  /*ef30*/  LDCU UR4, c[0x0][0x3a4] ;  /* 0x00007480ff0477ac */ /* 0x000ea20008000800 */
[----:B0-----:R-:W-:Y:S02]  /*ef40*/  ISETP.NE.AND P1, PT, R3, RZ, PT ;  /* 0x000000ff0300720c */ /* 0x001fe40003f25270 */
[----:B--2---:R-:W-:-:S13]  /*ef50*/  ISETP.NE.AND P0, PT, RZ, UR4, PT ;  /* 0x00000004ff007c0c */ /* 0x004fda000bf05270 */
[----:B------:R-:W-:Y:S05]  /*ef60*/  @P0 EXIT P1 ;  /* 0x000000000000094d */ /* 0x000fea0000800000 */
[----:B------:R-:W-:Y:S05]  /*ef70*/  BRA.U !UP0, `(.L_x_3684) ;  /* 0x0000000108a07547 */ /* 0x000fea000b800000 */
[----:B------:R-:W0:Y:S01]  /*ef80*/  LDCU.U8 UR6, c[0x0][0x790] ;  /* 0x0000f200ff0677ac */ /* 0x000e220008000000 */
[----:B------:R-:W1:Y:S01]  /*ef90*/  LDCU.64 UR4, c[0x0][0x760] ;  /* 0x0000ec00ff0477ac */ /* 0x000e620008000a00 */
[----:B------:R-:W2:Y:S01]  /*efa0*/  LDCU.U8 UR7, c[0x0][0x791] ;  /* 0x0000f220ff0777ac */ /* 0x000ea20008000000 */
[----:B0-----:R-:W-:Y:S01]  /*efb0*/  UISETP.NE.AND UP0, UPT, UR6, URZ, UPT ;  /* 0x000000ff0600728c */ /* 0x001fe2000bf05270 */
[----:B-1-34-:R-:W-:-:S04]  /*efc0*/  IADD3 R2, P0, PT, R18, UR4, RZ ;  /* 0x0000000412027c10 */ /* 0x01afc8000ff1e0ff */
[----:B------:R-:W-:Y:S01]  /*efd0*/  IADD3.X R3, PT, PT, RZ, UR5, RZ, P0, !PT ;  /* 0x00000005ff037c10 */ /* 0x000fe200087fe4ff */
[----:B--2---:R-:W-:-:S03]  /*efe0*/  UISETP.NE.AND UP1, UPT, UR7, URZ, UPT ;  /* 0x000000ff0700728c */ /* 0x004fc6000bf25270 */
[----:B------:R-:W-:Y:S08]  /*eff0*/  BRA.U !UP0, `(.L_x_3685) ;  /* 0x00000001080c7547 */ /* 0x000ff0000b800000 */
[----:B------:R-:W2:Y:S02]  /*f000*/  LDG.E.U16 R0, desc[UR36][R2.64] ;  /* 0x0000002402007981 */ /* 0x000ea4000c1e1500 */
[----:B--2---:R-:W-:-:S04]  /*f010*/  IMAD.U32 R0, R0, 0x10000, RZ ;  /* 0x0001000000007824 */ /* 0x004fc800078e00ff */
[----:B------:R-:W-:-:S07]  /*f020*/  FADD.FTZ R11, R11, R0 ;  /* 0x000000000b0b7221 */ /* 0x000fce0000010000 */
.L_x_3685:
[----:B------:R-:W-:Y:S05]  /*f030*/  BRA.U !UP1, `(.L_x_3686) ;  /* 0x0000000109647547 */ /* 0x000fea000b800000 */
[----:B------:R-:W0:Y:S01]  /*f040*/  LDCU UR4, c[0x0][0x794] ;  /* 0x0000f280ff0477ac */ /* 0x000e220008000800 */
[----:B------:R-:W-:Y:S01]  /*f050*/  F2FP.BF16.F32.PACK_AB R16, RZ, R11 ;  /* 0x0000000bff10723e */ /* 0x000fe200000010ff */
        /* <DEDUP_REMOVED lines=18> */
.L_x_3687:
[----:B------:R-:W0:Y:S02]  /*f180*/  LDCU.64 UR4, c[0x0][0x760] ;  /* 0x0000ec00ff0477ac */ /* 0x000e240008000a00 */
[----:B0-----:R-:W-:-:S04]  /*f190*/  IADD3 R18, P0, PT, R18, UR4, RZ ;  /* 0x0000000412127c10 */ /* 0x001fc8000ff1e0ff */
[----:B------:R-:W-:-:S05]  /*f1a0*/  IADD3.X R19, PT, PT, RZ, UR5, RZ, P0, !PT ;  /* 0x00000005ff137c10 */ /* 0x000fca00087fe4ff */
[----:B------:R-:W-:Y:S01]  /*f1b0*/  STG.E.U16 desc[UR36][R18.64], R16 ;  /* 0x0000001012007986 */ /* 0x000fe2000c101524 */
[----:B------:R-:W-:Y:S05]  /*f1c0*/  EXIT ;  /* 0x000000000000794d */ /* 0x000fea0003800000 */
.L_x_3686:
[----:B------:R-:W-:-:S05]  /*f1d0*/  F2FP.BF16.F32.PACK_AB R11, RZ, R11 ;  /* 0x0000000bff0b723e */ /* 0x000fca00000010ff */
[----:B------:R-:W-:Y:S01]  /*f1e0*/  STG.E.U16 desc[UR36][R2.64], R11 ;  /* 0x0000000b02007986 */ /* 0x000fe2000c101524 */
[----:B------:R-:W-:Y:S05]  /*f1f0*/  EXIT ;  /* 0x000000000000794d */ /* 0x000fea0003800000 */
.L_x_3684:
[----:B------:R-:W0:Y:S01]  /*f200*/  LDCU.U8 UR4, c[0x0][0x790] ;  /* 0x0000f200ff0477ac */ /* 0x000e220008000000 */
[----:B------:R-:W2:Y:S01]  /*f210*/  LDCU.U8 UR5, c[0x0][0x791] ;  /* 0x0000f220ff0577ac */ /* 0x000ea20008000000 */
[----:B0-----:R-:W-:Y:S02]  /*f220*/  UISETP.NE.AND UP0, UPT, UR4, URZ, UPT ;  /* 0x000000ff0400728c */ /* 0x001fe4000bf05270 */
[----:B--2---:R-:W-:-:S07]  /*f230*/  UISETP.NE.AND UP1, UPT, UR5, URZ, UPT ;  /* 0x000000ff0500728c */ /* 0x004fce000bf25270 */
[----:B------:R-:W-:Y:S05]  /*f240*/  BRA.U !UP0, `(.L_x_3688) ;  /* 0x0000000108087547 */ /* 0x000fea000b800000 */
[----:B------:R-:W1:Y:S02]  /*f250*/  LDG.E R0, desc[UR36][R4.64] ;  /* 0x0000002404007981 */ /* 0x000e64000c1e1900 */
[----:B-1-34-:R-:W-:-:S07]  /*f260*/  FADD.FTZ R11, R11, R0 ;  /* 0x000000000b0b7221 */ /* 0x01afce0000010000 */
.L_x_3688:
[----:B------:R-:W-:Y:S05]  /*f270*/  BRA.U !UP1, `(.L_x_3689) ;  /* 0x0000000109647547 */ /* 0x000fea000b800000 */
[----:B------:R-:W0:Y:S01]  /*f280*/  LDCU UR4, c[0x0][0x794] ;  /* 0x0000f280ff0477ac */ /* 0x000e220008000800 */
[----:B------:R-:W-:Y:S01]  /*f290*/  F2FP.BF16.F32.PACK_AB R16, RZ, R11 ;  /* 0x0000000bff10723e */ /* 0x000fe200000010ff */
[----:B0-----:R-:W-:-:S09]  /*f2a0*/  UISETP.NE.AND UP0, UPT, UR4, 0x1, UPT ;  /* 0x000000010400788c */ /* 0x001fd2000bf05270 */
[----:B------:R-:W-:Y:S05]  /*f2b0*/  BRA.U !UP0, `(.L_x_3690) ;  /* 0x0000000108407547 */ /* 0x000fea000b800000 */
[----:B-1-34-:R-:W-:Y:S01]  /*f2c0*/  MOV R2, 0x0 ;  /* 0x0000000000027802 */ /* 0x01afe20000000f00 */
        /* <DEDUP_REMOVED lines=15> */
.L_x_3690:
[----:B------:R-:W0:Y:S02]  /*f3c0*/  LDCU.64 UR4, c[0x0][0x760] ;  /* 0x0000ec00ff0477ac */ /* 0x000e240008000a00 */
[----:B0-----:R-:W-:-:S04]  /*f3d0*/  IADD3 R18, P0, PT, R18, UR4, RZ ;  /* 0x0000000412127c10 */ /* 0x001fc8000ff1e0ff */
[----:B------:R-:W-:-:S05]  /*f3e0*/  IADD3.X R19, PT, PT, RZ, UR5, RZ, P0, !PT ;  /* 0x00000005ff137c10 */ /* 0x000fca00087fe4ff */
[----:B------:R-:W-:Y:S01]  /*f3f0*/  STG.E.U16 desc[UR36][R18.64], R16 ;  /* 0x0000001012007986 */ /* 0x000fe2000c101524 */
[----:B------:R-:W-:Y:S05]  /*f400*/  EXIT ;  /* 0x000000000000794d */ /* 0x000fea0003800000 */
.L_x_3689:
[----:B------:R-:W-:Y:S01]  /*f410*/  STG.E desc[UR36][R4.64], R11 ;  /* 0x0000000b04007986 */ /* 0x000fe2000c101924 */
[----:B------:R-:W-:Y:S05]  /*f420*/  EXIT ;  /* 0x000000000000794d */ /* 0x000fea0003800000 */
        .weak           $__internal_0_$__cuda_sm20_div_u64
        .type           $__internal_0_$__cuda_sm20_div_u64,@function
        .size           $__internal_0_$__cuda_sm20_div_u64,(.L_x_9942 - $__internal_0_$__cuda_sm20_div_u64)
$__internal_0_$__cuda_sm20_div_u64:
[----:B------:R-:W-:-:S06]  /*f430*/  IMAD.MOV.U32 R7, RZ, RZ, RZ ;  /* 0x000000ffff077224 */ /* 0x000fcc00078e00ff */
[----:B------:R-:W0:Y:S08]  /*f440*/  I2F.U64.RP R7, R6 ;  /* 0x0000000600077312 */ /* 0x000e300000309000 */
[----:B0-----:R-:W0:Y:S02]  /*f450*/  MUFU.RCP R8, R7 ;  /* 0x0000000700087308 */ /* 0x001e240000001000 */
[----:B0-----:R-:W-:-:S06]  /*f460*/  IADD3 R8, PT, PT, R8, 0x1ffffffe, RZ ;  /* 0x1ffffffe08087810 */ /* 0x001fcc0007ffe0ff */
[----:B------:R-:W0:Y:S02]  /*f470*/  F2I.U64.TRUNC R8, R8 ;  /* 0x0000000800087311 */ /* 0x000e24000020d800 */
[----:B0-----:R-:W-:-:S04]  /*f480*/  IMAD.WIDE.U32 R12, R8, R6, RZ ;  /* 0x00000006080c7225 */ /* 0x001fc800078e00ff */
[----:B------:R-:W-:Y:S01]  /*f490*/  IMAD R13, R9, R6, R13 ;  /* 0x00000006090d7224 */ /* 0x000fe200078e020d */
[----:B------:R-:W-:-:S04]  /*f4a0*/  IADD3 R15, P0, PT, RZ, -R12, RZ ;  /* 0x8000000cff0f7210 */ /* 0x000fc80007f1e0ff */
[----:B------:R-:W-:Y:S01]  /*f4b0*/  IADD3.X R19, PT, PT, RZ, ~R13, RZ, P0, !PT ;  /* 0x8000000dff137210 */ /* 0x000fe200007fe4ff */
[----:B------:R-:W-:-:S04]  /*f4c0*/  IMAD.HI.U32 R12, R8, R15, RZ ;  /* 0x0000000f080c7227 */ /* 0x000fc800078e00ff */
[----:B------:R-:W-:Y:S02]  /*f4d0*/  IMAD.MOV.U32 R13, RZ, RZ, R8 ;  /* 0x000000ffff0d7224 */ /* 0x000fe400078e0008 */
[-C--:B------:R-:W-:Y:S02]  /*f4e0*/  IMAD R21, R9, R19.reuse, RZ ;  /* 0x0000001309157224 */ /* 0x080fe400078e02ff */
[----:B------:R-:W-:-:S04]  /*f4f0*/  IMAD.WIDE.U32 R12, P0, R8, R19, R12 ;  /* 0x00000013080c7225 */ /* 0x000fc8000780000c */
[----:B------:R-:W-:-:S04]  /*f500*/  IMAD.HI.U32 R7, R9, R19, RZ ;  /* 0x0000001309077227 */ /* 0x000fc800078e00ff */
[----:B------:R-:W-:Y:S01]  /*f510*/  IMAD.HI.U32 R12, P1, R9, R15, R12 ;  /* 0x0000000f090c7227 */ /* 0x000fe2000782000c */
[----:B------:R-:W-:-:S04]  /*f520*/  IADD3.X R7, PT, PT, R7, R9, RZ, P0, !PT ;  /* 0x0000000907077210 */ /* 0x000fc800007fe4ff */
[----:B------:R-:W-:-:S04]  /*f530*/  IADD3 R13, P2, PT, R21, R12, RZ ;  /* 0x0000000c150d7210 */ /* 0x000fc80007f5e0ff */
[----:B------:R-:W-:Y:S01]  /*f540*/  IADD3.X R7, PT, PT, RZ, RZ, R7, P2, P1 ;  /* 0x000000ffff077210 */ /* 0x000fe200017e2407 */
[----:B------:R-:W-:-:S03]  /*f550*/  IMAD.WIDE.U32 R8, R13, R6, RZ ;  /* 0x000000060d087225 */ /* 0x000fc600078e00ff */
[----:B------:R-:W-:Y:S01]  /*f560*/  IADD3 R15, P0, PT, RZ, -R8, RZ ;  /* 0x80000008ff0f7210 */ /* 0x000fe20007f1e0ff */
[----:B------:R-:W-:Y:S02]  /*f570*/  IMAD R8, R7, R6, R9 ;  /* 0x0000000607087224 */ /* 0x000fe400078e0209 */
[----:B------:R-:W-:Y:S02]  /*f580*/  HFMA2 R9, -RZ, RZ, 0, 0 ;  /* 0x00000000ff097431 */ /* 0x000fe400000001ff */
[----:B------:R-:W-:Y:S01]  /*f590*/  IMAD.HI.U32 R12, R13, R15, RZ ;  /* 0x0000000f0d0c7227 */ /* 0x000fe200078e00ff */
[----:B------:R-:W-:-:S05]  /*f5a0*/  IADD3.X R8, PT, PT, RZ, ~R8, RZ, P0, !PT ;  /* 0x80000008ff087210 */ /* 0x000fca00007fe4ff */
[----:B------:R-:W-:-:S04]  /*f5b0*/  IMAD.WIDE.U32 R12, P0, R13, R8, R12 ;  /* 0x000000080d0c7225 */ /* 0x000fc8000780000c */
[C---:B------:R-:W-:Y:S02]  /*f5c0*/  IMAD R10, R7.reuse, R8, RZ ;  /* 0x00000008070a7224 */ /* 0x040fe400078e02ff */
[----:B------:R-:W-:-:S04]  /*f5d0*/  IMAD.HI.U32 R13, P1, R7, R15, R12 ;  /* 0x0000000f070d7227 */ /* 0x000fc8000782000c */
[----:B------:R-:W-:Y:S01]  /*f5e0*/  IMAD.HI.U32 R8, R7, R8, RZ ;  /* 0x0000000807087227 */ /* 0x000fe200078e00ff */
[----:B------:R-:W-:-:S03]  /*f5f0*/  IADD3 R13, P2, PT, R10, R13, RZ ;  /* 0x0000000d0a0d7210 */ /* 0x000fc60007f5e0ff */
[----:B------:R-:W-:Y:S02]  /*f600*/  IMAD.X R7, R8, 0x1, R7, P0 ;  /* 0x0000000108077824 */ /* 0x000fe400000e0607 */
[----:B------:R-:W-:-:S03]  /*f610*/  IMAD.HI.U32 R8, R13, R4, RZ ;  /* 0x000000040d087227 */ /* 0x000fc600078e00ff */
[----:B------:R-:W-:Y:S01]  /*f620*/  IADD3.X R7, PT, PT, RZ, RZ, R7, P2, P1 ;  /* 0x000000ffff077210 */ /* 0x000fe200017e2407 */
[----:B------:R-:W-:-:S04]  /*f630*/  IMAD.WIDE.U32 R8, R13, R5, R8 ;  /* 0x000000050d087225 */ /* 0x000fc800078e0008 */
[C---:B------:R-:W-:Y:S02]  /*f640*/  IMAD R13, R7.reuse, R5, RZ ;  /* 0x00000005070d7224 */ /* 0x040fe400078e02ff */
[----:B------:R-:W-:-:S04]  /*f650*/  IMAD.HI.U32 R8, P0, R7, R4, R8 ;  /* 0x0000000407087227 */ /* 0x000fc80007800008 */
[----:B------:R-:W-:Y:S01]  /*f660*/  IMAD.HI.U32 R7, R7, R5, RZ ;  /* 0x0000000507077227 */ /* 0x000fe200078e00ff */
[----:B------:R-:W-:-:S04]  /*f670*/  IADD3 R13, P1, PT, R13, R8, RZ ;  /* 0x000000080d0d7210 */ /* 0x000fc80007f3e0ff */
[----:B------:R-:W-:Y:S01]  /*f680*/  IADD3.X R7, PT, PT, R7, RZ, RZ, P0, !PT ;  /* 0x000000ff07077210 */ /* 0x000fe200007fe4ff */
[----:B------:R-:W-:-:S04]  /*f690*/  IMAD.WIDE.U32 R8, R13, R6, RZ ;  /* 0x000000060d087225 */ /* 0x000fc800078e00ff */
[----:B------:R-:W-:Y:S01]  /*f6a0*/  IMAD.X R7, RZ, RZ, R7, P1 ;  /* 0x000000ffff077224 */ /* 0x000fe200008e0607 */
[----:B------:R-:W-:Y:S02]  /*f6b0*/  IADD3 R15, P0, PT, -R8, R4, RZ ;  /* 0x00000004080f7210 */ /* 0x000fe40007f1e1ff */
[----:B------:R-:W-:Y:S01]  /*f6c0*/  IADD3 R4, P2, PT, R13, 0x1, RZ ;  /* 0x000000010d047810 */ /* 0x000fe20007f5e0ff */
[----:B------:R-:W-:-:S03]  /*f6d0*/  IMAD R9, R7, R6, R9 ;  /* 0x0000000607097224 */ /* 0x000fc600078e0209 */
[----:B------:R-:W-:Y:S02]  /*f6e0*/  IADD3.X R8, PT, PT, RZ, R7, RZ, P2, !PT ;  /* 0x00000007ff087210 */ /* 0x000fe400017fe4ff */
[----:B------:R-:W-:Y:S02]  /*f6f0*/  IADD3.X R10, PT, PT, ~R9, R5, RZ, P0, !PT ;  /* 0x00000005090a7210 */ /* 0x000fe400007fe5ff */
[----:B------:R-:W-:Y:S02]  /*f700*/  ISETP.GE.U32.AND P0, PT, R15, R6, PT ;  /* 0x000000060f00720c */ /* 0x000fe40003f06070 */
[----:B------:R-:W-:Y:S02]  /*f710*/  IADD3 R5, P1, PT, -R6, R15, RZ ;  /* 0x0000000f06057210 */ /* 0x000fe40007f3e1ff */
[C---:B------:R-:W-:Y:S02]  /*f720*/  ISETP.GE.U32.AND.EX P0, PT, R10.reuse, RZ, PT, P0 ;  /* 0x000000ff0a00720c */ /* 0x040fe40003f06100 */
[----:B------:R-:W-:-:S02]  /*f730*/  IADD3.X R9, PT, PT, R10, -0x1, RZ, P1, !PT ;  /* 0xffffffff0a097810 */ /* 0x000fc40000ffe4ff */
[----:B------:R-:W-:Y:S02]  /*f740*/  SEL R5, R5, R15, P0 ;  /* 0x0000000f05057207 */ /* 0x000fe40000000000 */
[----:B------:R-:W-:Y:S02]  /*f750*/  SEL R13, R4, R13, P0 ;  /* 0x0000000d040d7207 */ /* 0x000fe40000000000 */
[----:B------:R-:W-:Y:S02]  /*f760*/  SEL R9, R9, R10, P0 ;  /* 0x0000000a09097207 */ /* 0x000fe40000000000 */
[----:B------:R-:W-:Y:S02]  /*f770*/  SEL R8, R8, R7, P0 ;  /* 0x0000000708087207 */ /* 0x000fe40000000000 */
[----:B------:R-:W-:Y:S01]  /*f780*/  ISETP.GE.U32.AND P0, PT, R5, R6, PT ;  /* 0x000000060500720c */ /* 0x000fe20003f06070 */
[----:B------:R-:W-:Y:S01]  /*f790*/  HFMA2 R5, -RZ, RZ, 0, 0 ;  /* 0x00000000ff057431 */ /* 0x000fe200000001ff */
[----:B------:R-:W-:-:S02]  /*f7a0*/  IADD3 R4, P2, PT, R13, 0x1, RZ ;  /* 0x000000010d047810 */ /* 0x000fc40007f5e0ff */
[----:B------:R-:W-:Y:S02]  /*f7b0*/  ISETP.GE.U32.AND.EX P0, PT, R9, RZ, PT, P0 ;  /* 0x000000ff0900720c */ /* 0x000fe40003f06100 */
[----:B------:R-:W-:Y:S01]  /*f7c0*/  ISETP.NE.U32.AND P1, PT, R6, RZ, PT ;  /* 0x000000ff0600720c */ /* 0x000fe20003f25070 */
[----:B------:R-:W-:Y:S01]  /*f7d0*/  IMAD.X R7, RZ, RZ, R8, P2 ;  /* 0x000000ffff077224 */ /* 0x000fe200010e0608 */
[----:B------:R-:W-:Y:S02]  /*f7e0*/  SEL R6, R4, R13, P0 ;  /* 0x0000000d04067207 */ /* 0x000fe40000000000 */
[----:B------:R-:W-:Y:S02]  /*f7f0*/  MOV R4, R2 ;  /* 0x0000000200047202 */ /* 0x000fe40000000f00 */
[----:B------:R-:W-:Y:S02]  /*f800*/  ISETP.NE.AND.EX P1, PT, RZ, RZ, PT, P1 ;  /* 0x000000ffff00720c */ /* 0x000fe40003f25310 */
[----:B------:R-:W-:-:S02]  /*f810*/  SEL R7, R7, R8, P0 ;  /* 0x0000000807077207 */ /* 0x000fc40000000000 */
[----:B------:R-:W-:Y:S02]  /*f820*/  SEL R6, R6, 0xffffffff, P1 ;  /* 0xffffffff06067807 */ /* 0x000fe40000800000 */
[----:B------:R-:W-:Y:S01]  /*f830*/  SEL R7, R7, 0xffffffff, P1 ;  /* 0xffffffff07077807 */ /* 0x000fe20000800000 */
[----:B------:R-:W-:Y:S06]  /*f840*/  RET.REL.NODEC R4 `(_ZN2at6native13reduce_kernelILi512ELi1ENS0_8ReduceOpIN3c108BFloat16ENS0_9NanSumOpsIfS4_EEjS4_Li4ELi4EEEEEvT1_) ;  /* 0xffffff0404ec7950 */ /* 0x000fec0003c3ffff */
.L_x_3691:
        /* <DEDUP_REMOVED lines=11> */
.L_x_9942:


//--------------------- .text._ZN2at6native13reduce_kernelILi256ELi2ENS0_8ReduceOpIN3c108BFloat16ENS0_9NanSumOpsIfS4_EEjS4_Li4ELi4EEEEEvT1_ --------------------------
	.section	.text._ZN2at6native13reduce_kernelILi256ELi2ENS0_8ReduceOpIN3c108BFloat16ENS0_9NanSumOpsIfS4_EEjS4_Li4ELi4EEEEEvT1_,"ax",@progbits
	.align	128
        .global         _ZN2at6native13reduce_kernelILi256ELi2ENS0_8ReduceOpIN3c108BFloat16ENS0_9NanSumOpsIfS4_EEjS4_Li4ELi4EEEEEvT1_
        .type           _ZN2at6native13reduce_kernelILi256ELi2ENS0_8ReduceOpIN3c108BFloat16ENS0_9NanSumOpsIfS4_EEjS4_Li4ELi4EEEEEvT1_,@function
        .size           _ZN2at6native13reduce_kernelILi256ELi2ENS0_8ReduceOpIN3c108BFloat16ENS0_9NanSumOpsIfS4_EEjS4_Li4ELi4EEEEEvT1_,(.L_x_9943 - _ZN2at6native13reduce_kernelILi256ELi2ENS0_8ReduceOpIN3c108BFloat16ENS0_9NanSumOpsIfS4_EEjS4_Li4ELi4EEEEEvT1_)
        .other          _ZN2at6native13reduce_kernelILi256ELi2ENS0_8ReduceOpIN3c108BFloat16ENS0_9NanSumOpsIfS4_EEjS4_Li4ELi4EEEEEvT1_,@"STO_CUDA_ENTRY STV_DEFAULT"
_ZN2at6native13reduce_kernelILi256ELi2ENS0_8ReduceOpIN3c108BFloat16ENS0_9NanSumOpsIfS4_EEjS4_Li4ELi4EEEEEvT1_:
.text._ZN2at6native13reduce_kernelILi256ELi2ENS0_8ReduceOpIN3c108BFloat16ENS0_9NanSumOpsIfS4_EEjS4_Li4ELi4EEEEEvT1_:
        /* <DEDUP_REMOVED lines=296> */
.L_x_3692:
        /* <DEDUP_REMOVED lines=32> */
.L_x_3696:
        /* <DEDUP_REMOVED lines=31> */
.L_x_3700:
[----:B------:R-:W-:Y:S05]  /*1670*/  BSYNC.RECONVERGENT B1 ;  /* 0x0000000000017941 */ /* 0x000fea0003800200 */
.L_x_3699:
[----:B------:R-:W0:Y:S01]  /*1680*/  LDC R25, c[0x0][0x38c] ;  /* 0x0000e300ff197b82 */ /* 0x000e220000000800 */
[----:B------:R-:W-:-:S05]  /*1690*/  IADD3 R18, P0, PT, R18, 0x8, RZ ;  /* 0x0000000812127810 */ /* 0x000fca0007f1e0ff */
[----:B------:R-:W-:Y:S01]  /*16a0*/  IMAD.X R19, RZ, RZ, R19, P0 ;  /* 0x000000ffff137224 */ /* 0x000fe200000e0613 */
[----:B0-----:R-:W-:-:S07]  /*16b0*/  IADD3 R25, PT, PT, R6, -0x4, R25 ;  /* 0xfffffffc06197810 */ /* 0x001fce0007ffe019 */
.L_x_3698:
[----:B------:R-:W-:Y:S05]  /*16c0*/  BSYNC.RECONVERGENT B0 ;  /* 0x0000000000007941 */ /* 0x000fea0003800200 */
.L_x_3697:
        /* <DEDUP_REMOVED lines=16> */
.L_x_3703:
        /* <DEDUP_REMOVED lines=25> */
.L_x_3702:
[----:B------:R-:W-:Y:S05]  /*1960*/  BSYNC.RECONVERGENT B0 ;  /* 0x0000000000007941 */ /* 0x000fea0003800200 */
.L_x_3701:
        /* <DEDUP_REMOVED lines=12> */
.L_x_3705:
[----:B------:R-:W-:Y:S05]  /*1a30*/  BSYNC.RECONVERGENT B0 ;  /* 0x0000000000007941 */ /* 0x000fea0003800200 */
.L_x_3704:
[----:B------:R-:W-:Y:S01]  /*1a40*/  FADD.FTZ R3, R8, R3 ;  /* 0x0000000308037221 */ /* 0x000fe20000010000 */
[----:B------:R-:W-:-:S03]  /*1a50*/  IMAD.MOV.U32 R19, RZ, RZ, RZ ;  /* 0x000000ffff137224 */ /* 0x000fc600078e00ff */
[----:B------:R-:W-:-:S04]  /*1a60*/  FADD.FTZ R3, R3, R6 ;  /* 0x0000000603037221 */ /* 0x000fc80000010000 */
[----:B------:R-:W-:Y:S01]  /*1a70*/  FADD.FTZ R18, R3, R0 ;  /* 0x0000000003127221 */ /* 0x000fe20000010000 */
[----:B------:R-:W-:Y:S06]  /*1a80*/  BRA `(.L_x_3694) ;  /* 0x000000a000ec7947 */ /* 0x000fec0003800000 */
.L_x_3695:
        /* <DEDUP_REMOVED lines=27> */
.L_x_3710:
        /* <DEDUP_REMOVED lines=60> */
.L_x_3709:
        /* <DEDUP_REMOVED lines=8> */
.L_x_3708:
[----:B------:R-:W-:Y:S05]  /*2080*/  BSYNC.RECONVERGENT B0 ;  /* 0x0000000000007941 */ /* 0x000fea0003800200 */
.L_x_3707:
        /* <DEDUP_REMOVED lines=31> */
.L_x_3712:
[----:B------:R-:W-:Y:S05]  /*2280*/  BSYNC.RECONVERGENT B0 ;  /* 0x0000000000007941 */ /* 0x000fea0003800200 */
.L_x_3711:
        /* <DEDUP_REMOVED lines=42> */
.L_x_3714:
[----:B------:R-:W-:Y:S05]  /*2530*/  BSYNC.RECONVERGENT B0 ;  /* 0x0000000000007941 */ /* 0x000fea0003800200 */
.L_x_3713:
[----:B------:R-:W-:Y:S01]  /*2540*/  FADD.FTZ R12, R12, R11 ;  /* 0x0000000b0c0c7221 */ /* 0x000fe20000010000 */
[----:B------:R-:W-:-:S03]  /*2550*/  FADD.FTZ R13, R13, R10 ;  /* 0x0000000a0d0d7221 */ /* 0x000fc60000010000 */
[----:B------:R-:W-:Y:S01]  /*2560*/  FADD.FTZ R12, R12, R9 ;  /* 0x000000090c0c7221 */ /* 0x000fe20000010000 */
[----:B------:R-:W-:-:S03]  /*2570*/  FADD.FTZ R13, R13, R8 ;  /* 0x000000080d0d7221 */ /* 0x000fc60000010000 */
[----:B------:R-:W-:Y:S01]  /*2580*/  FADD.FTZ R18, R12, R7 ;  /* 0x000000070c127221 */ /* 0x000fe20000010000 */
[----:B------:R-:W-:Y:S01]  /*2590*/  FADD.FTZ R19, R13, R6 ;  /* 0x000000060d137221 */ /* 0x000fe20000010000 */
[----:B------:R-:W-:Y:S06]  /*25a0*/  BRA `(.L_x_3694) ;  /* 0x0000009800247947 */ /* 0x000fec0003800000 */
.L_x_3706:
        /* <DEDUP_REMOVED lines=23> */
.L_x_3719:
        /* <DEDUP_REMOVED lines=60> */
.L_x_3718:
[C---:B------:R-:W-:Y:S02]  /*2ae0*/  PRMT R29, R24.reuse, 0x7610, R29 ;  /* 0x00007610181d7816 */ /* 0x040fe4000000001d */
[----:B------:R-:W-:Y:S02]  /*2af0*/  PRMT R28, R24, 0x7632, R28 ;  /* 0x00007632181c7816 */ /* 0x000fe4000000001c */
[C---:B------:R-:W-:Y:S02]  /*2b00*/  PRMT R7, R26.reuse, 0x7610, R7 ;  /* 0x000076101a077816 */ /* 0x040fe40000000007 */
[----:B------:R-:W-:Y:S02]  /*2b10*/  PRMT R26, R26, 0x7632, R26 ;  /* 0x000076321a1a7816 */ /* 0x000fe4000000001a */
[C---:B------:R-:W-:Y:S02]  /*2b20*/  PRMT R25, R4.reuse, 0x7610, R25 ;  /* 0x0000761004197816 */ /* 0x040fe40000000019 */
[----:B------:R-:W-:-:S02]  /*2b30*/  PRMT R27, R4, 0x7632, R27 ;  /* 0x00007632041b7816 */ /* 0x000fc4000000001b */
[----:B------:R-:W-:-:S07]  /*2b40*/  PRMT R24, R6, 0x7632, R24 ;  /* 0x0000763206187816 */ /* 0x000fce0000000018 */
.L_x_3717:
[----:B------:R-:W-:Y:S05]  /*2b50*/  BSYNC.RECONVERGENT B0 ;  /* 0x0000000000007941 */ /* 0x000fea0003800200 */
.L_x_3716:
        /* <DEDUP_REMOVED lines=35> */
.L_x_3721:
[----:B------:R-:W-:Y:S05]  /*2d90*/  BSYNC.RECONVERGENT B0 ;  /* 0x0000000000007941 */ /* 0x000fea0003800200 */
.L_x_3720:
        /* <DEDUP_REMOVED lines=42> */
.L_x_3723:
[----:B------:R-:W-:Y:S05]  /*3040*/  BSYNC.RECONVERGENT B0 ;  /* 0x0000000000007941 */ /* 0x000fea0003800200 */
.L_x_3722:
[----:B------:R-:W-:Y:S01]  /*3050*/  FADD.FTZ R12, R9, R12 ;  /* 0x0000000c090c7221 */ /* 0x000fe20000010000 */
[----:B------:R-:W-:-:S03]  /*3060*/  FADD.FTZ R11, R10, R11 ;  /* 0x0000000b0a0b7221 */ /* 0x000fc60000010000 */
[----:B------:R-:W-:Y:S01]  /*3070*/  FADD.FTZ R12, R12, R13 ;  /* 0x0000000d0c0c7221 */ /* 0x000fe20000010000 */
[----:B------:R-:W-:-:S03]  /*3080*/  FADD.FTZ R14, R11, R14 ;  /* 0x0000000e0b0e7221 */ /* 0x000fc60000010000 */
[----:B------:R-:W-:Y:S01]  /*3090*/  FADD.FTZ R18, R12, R15 ;  /* 0x0000000f0c127221 */ /* 0x000fe20000010000 */
[----:B------:R-:W-:Y:S01]  /*30a0*/  FADD.FTZ R19, R14, R3 ;  /* 0x000000030e137221 */ /* 0x000fe20000010000 */
[----:B------:R-:W-:Y:S06]  /*30b0*/  BRA `(.L_x_3694) ;  /* 0x0000008c00607947 */ /* 0x000fec0003800000 */
.L_x_3715:
        /* <DEDUP_REMOVED lines=26> */
.L_x_3731:
        /* <DEDUP_REMOVED lines=291> */
[----:B------:R-:W-:-:S05]  /*4490*/  @P1 SHF.R.U32.HI R14, RZ, R15, R14 ;  /* 0x0000000fff0e1219 */ /* 0x000fca000001160e */
[----:B------:R-:W-:-:S04]  /*44a0*/  @P1 IMAD.MOV R15, RZ, RZ, -R14 ;  /* 0x000000ffff0f1224 */ /* 0x000fc800078e0a0e */
[----:B0-----:R-:W-:-:S04]  /*44b0*/  @P1 IMAD R21, R15, R26, R21 ;  /* 0x0000001a0f151224 */ /* 0x001fc800078e0215 */
[----:B---3--:R-:W-:-:S07]  /*44c0*/  @P1 IMAD R0, R21, R27, R0 ;  /* 0x0000001b15001224 */ /* 0x008fce00078e0200 */
.L_x_3727:
[----:B------:R-:W-:-:S04]  /*44d0*/  LOP3.LUT R15, R0, 0xfffffffc, RZ, 0xc0, !PT ;  /* 0xfffffffc000f7812 */ /* 0x000fc800078ec0ff */
[----:B------:R-:W-:-:S04]  /*44e0*/  IADD3 R14, P1, PT, R15, R18, RZ ;  /* 0x000000120f0e7210 */ /* 0x000fc80007f3e0ff */
[----:B------:R-:W-:-:S05]  /*44f0*/  IADD3.X R15, PT, PT, RZ, R19, RZ, P1, !PT ;  /* 0x00000013ff0f7210 */ /* 0x000fca0000ffe4ff */
[----:B------:R2:W3:Y:S01]  /*4500*/  LDG.E R14, desc[UR36][R14.64] ;  /* 0x000000240e0e7981 */ /* 0x0004e2000c1e1900 */
[----:B------:R-:W-:Y:S01]  /*4510*/  MOV R26, RZ ;  /* 0x000000ff001a7202 */ /* 0x000fe20000000f00 */
[----:B-1----:R-:W-:-:S04]  /*4520*/  VIADD R27, R4, UR4 ;  /* 0x00000004041b7c36 */ /* 0x002fc80008000000 */
        /* <DEDUP_REMOVED lines=226> */
.L_x_3728:
[----:B------:R-:W-:-:S04]  /*5350*/  LOP3.LUT R15, R0, 0xfffffffc, RZ, 0xc0, !PT ;  /* 0xfffffffc000f7812 */ /* 0x000fc800078ec0ff */
[----:B------:R-:W-:-:S04]  /*5360*/  IADD3 R14, P1, PT, R15, R18, RZ ;  /* 0x000000120f0e7210 */ /* 0x000fc80007f3e0ff */
[----:B------:R-:W-:-:S05]  /*5370*/  IADD3.X R15, PT, PT, RZ, R19, RZ, P1, !PT ;  /* 0x00000013ff0f7210 */ /* 0x000fca0000ffe4ff */
        /* <DEDUP_REMOVED lines=8> */
[C---:B--2---:R-:W-:Y:S02]  /*5400*/  PRMT R30, R14.reuse, 0x7610, R30 ;  /* 0x000076100e1e7816 */ /* 0x044fe4000000001e */
        /* <DEDUP_REMOVED lines=220> */
.L_x_3729:
        /* <DEDUP_REMOVED lines=232> */
.L_x_3730:
[----:B------:R-:W-:-:S04]  /*7050*/  LOP3.LUT R15, R0, 0xfffffffc, RZ, 0xc0, !PT ;  /* 0xfffffffc000f7812 */ /* 0x000fc800078ec0ff */
[----:B------:R-:W-:-:S04]  /*7060*/  IADD3 R14, P1, PT, R15, R18, RZ ;  /* 0x000000120f0e7210 */ /* 0x000fc80007f3e0ff */
[----:B------:R-:W-:-:S05]  /*7070*/  IADD3.X R15, PT, PT, RZ, R19, RZ, P1, !PT ;  /* 0x00000013ff0f7210 */ /* 0x000fca0000ffe4ff */
[----:B------:R-:W2:Y:S02]  /*7080*/  LDG.E R14, desc[UR36][R14.64] ;  /* 0x000000240e0e7981 */ /* 0x000ea4000c1e1900 */
[C---:B--2---:R-:W-:Y:S02]  /*7090*/  PRMT R33, R14.reuse, 0x7610, R33 ;  /* 0x000076100e217816 */ /* 0x044fe40000000021 */
[----:B------:R-:W-:-:S07]  /*70a0*/  PRMT R32, R14, 0x7632, R32 ;  /* 0x000076320e207816 */ /* 0x000fce0000000020 */
.L_x_3726:
[----:B------:R-:W2:Y:S01]  /*70b0*/  LDCU UR5, c[0x0][0x38c] ;  /* 0x00007180ff0577ac */ /* 0x000ea20008000800 */
[----:B------:R-:W-:Y:S01]  /*70c0*/  IMAD.U32 R0, R28, 0x10000, RZ ;  /* 0x000100001c007824 */ /* 0x000fe200078e00ff */
[----:B-1----:R-:W-:Y:S01]  /*70d0*/  MOV R3, UR4 ;  /* 0x0000000400037c02 */ /* 0x002fe20008000f00 */
[----:B------:R-:W-:Y:S01]  /*70e0*/  IMAD.U32 R20, R30, 0x10000, RZ ;  /* 0x000100001e147824 */ /* 0x000fe200078e00ff */
[----:B------:R-:W-:Y:S02]  /*70f0*/  SHF.L.U32 R15, R29, 0x10, RZ ;  /* 0x000000101d0f7819 */ /* 0x000fe400000006ff */
[----:B------:R-:W-:Y:S01]  /*7100*/  FSETP.NAN.FTZ.AND P1, PT, |R0|, |R0|, PT ;  /* 0x400000000000720b */ /* 0x000fe20003f38200 */
[----:B------:R-:W-:Y:S01]  /*7110*/  IMAD R4, R3, 0x4, R4 ;  /* 0x0000000403047824 */ /* 0x000fe200078e0204 */
[----:B------:R-:W-:Y:S02]  /*7120*/  FSETP.NAN.FTZ.AND P3, PT, |R20|, |R20|, PT ;  /* 0x400000141400720b */ /* 0x000fe40003f78200 */
[----:B------:R-:W-:Y:S01]  /*7130*/  FSETP.NAN.FTZ.AND P2, PT, |R15|, |R15|, PT ;  /* 0x4000000f0f00720b */ /* 0x000fe20003f58200 */
[----:B------:R-:W-:Y:S01]  /*7140*/  IMAD R27, R3, 0x3, R4 ;  /* 0x00000003031b7824 */ /* 0x000fe200078e0204 */
[----:B------:R-:W-:-:S02]  /*7150*/  FSEL R14, R0, RZ, !P1 ;  /* 0x000000ff000e7208 */ /* 0x000fc40004800000 */
[----:B------:R-:W-:Y:S01]  /*7160*/  FSEL R21, R20, RZ, !P3 ;  /* 0x000000ff14157208 */ /* 0x000fe20005800000 */
[----:B------:R-:W-:Y:S01]  /*7170*/  IMAD.U32 R20, R31, 0x10000, RZ ;  /* 0x000100001f147824 */ /* 0x000fe200078e00ff */
[----:B------:R-:W-:Y:S01]  /*7180*/  FSEL R15, R15, RZ, !P2 ;  /* 0x000000ff0f0f7208 */ /* 0x000fe20005000000 */
[----:B------:R-:W-:Y:S01]  /*7190*/  FADD.FTZ R9, R14, R9 ;  /* 0x000000090e097221 */ /* 0x000fe20000010000 */
[----:B--2---:R-:W-:Y:S01]  /*71a0*/  MOV R0, UR5 ;  /* 0x0000000500007c02 */ /* 0x004fe20008000f00 */
[----:B------:R-:W-:Y:S01]  /*71b0*/  FADD.FTZ R12, R21, R12 ;  /* 0x0000000c150c7221 */ /* 0x000fe20000010000 */
[----:B------:R-:W-:Y:S02]  /*71c0*/  IMAD.U32 R21, R34, 0x10000, RZ ;  /* 0x0001000022157824 */ /* 0x000fe400078e00ff */
[----:B------:R-:W-:Y:S01]  /*71d0*/  FADD.FTZ R10, R15, R10 ;  /* 0x0000000a0f0a7221 */ /* 0x000fe20000010000 */
[----:B------:R-:W-:Y:S01]  /*71e0*/  ISETP.GE.U32.AND P6, PT, R27, R0, PT ;  /* 0x000000001b00720c */ /* 0x000fe20003fc6070 */
[----:B------:R-:W-:Y:S01]  /*71f0*/  IMAD.U32 R14, R32, 0x10000, RZ ;  /* 0x00010000200e7824 */ /* 0x000fe200078e00ff */
        /* <DEDUP_REMOVED lines=18> */
.L_x_3725:
[----:B0-----:R-:W-:Y:S05]  /*7320*/  BSYNC.RECONVERGENT B0 ;  /* 0x0000000000007941 */ /* 0x001fea0003800200 */
.L_x_3724:
[----:B------:R-:W-:Y:S01]  /*7330*/  ISETP.GE.U32.AND P0, PT, R4, R0, PT ;  /* 0x000000000400720c */ /* 0x000fe20003f06070 */
[----:B------:R-:W-:Y:S01]  /*7340*/  BSSY.RECONVERGENT B0, `(.L_x_3732) ;  /* 0x000047d000007945 */ /* 0x000fe20003800200 */
[----:B------:R-:W-:-:S11]  /*7350*/  PRMT R13, R26, 0x7610, R13 ;  /* 0x000076101a0d7816 */ /* 0x000fd6000000000d */
        /* <DEDUP_REMOVED lines=282> */
.L_x_3735:
[----:B------:R-:W-:Y:S01]  /*8500*/  SHF.R.U32.HI R20, RZ, 0x2, R20 ;  /* 0x00000002ff147819 */ /* 0x000fe20000011614 */
[----:B------:R-:W-:-:S07]  /*8510*/  IMAD.MOV.U32 R21, RZ, RZ, RZ ;  /* 0x000000ffff157224 */ /* 0x000fce00078e00ff */
.L_x_3734:
        /* <DEDUP_REMOVED lines=286> */
.L_x_3737:
[----:B------:R-:W-:Y:S02]  /*9700*/  SHF.R.U32.HI R30, RZ, 0x2, R30 ;  /* 0x00000002ff1e7819 */ /* 0x000fe4000001161e */
[----:B------:R-:W-:-:S07]  /*9710*/  MOV R31, RZ ;  /* 0x000000ff001f7202 */ /* 0x000fce0000000f00 */
.L_x_3736:
        /* <DEDUP_REMOVED lines=283> */
.L_x_3739:
[----:B------:R-:W-:Y:S02]  /*a8d0*/  SHF.R.U32.HI R20, RZ, 0x2, R13 ;  /* 0x00000002ff147819 */ /* 0x000fe4000001160d */
[----:B------:R-:W-:-:S07]  /*a8e0*/  MOV R21, RZ ;  /* 0x000000ff00157202 */ /* 0x000fce0000000f00 */
.L_x_3738:
        /* <DEDUP_REMOVED lines=283> */
.L_x_3741:
[----:B------:R-:W-:Y:S01]  /*baa0*/  SHF.R.U32.HI R20, RZ, 0x2, R20 ;  /* 0x00000002ff147819 */ /* 0x000fe20000011614 */
[----:B------:R-:W-:-:S07]  /*bab0*/  IMAD.MOV.U32 R21, RZ, RZ, RZ ;  /* 0x000000ffff157224 */ /* 0x000fce00078e00ff */
.L_x_3740:
[----:B------:R-:W-:-:S04]  /*bac0*/  LEA R14, P0, R20, R25, 0x2 ;  /* 0x00000019140e7211 */ /* 0x000fc800078010ff */
[----:B------:R-:W-:-:S05]  /*bad0*/  LEA.HI.X R15, R20, R24, R21, 0x2, P0 ;  /* 0x00000018140f7211 */ /* 0x000fca00000f1415 */
[----:B------:R-:W2:Y:S02]  /*bae0*/  LDG.E R14, desc[UR36][R14.64] ;  /* 0x000000240e0e7981 */ /* 0x000ea4000c1e1900 */
[C---:B--2---:R-:W-:Y:S02]  /*baf0*/  PRMT R33, R14.reuse, 0x7610, R33 ;  /* 0x000076100e217816 */ /* 0x044fe40000000021 */
[----:B------:R-:W-:-:S07]  /*bb00*/  PRMT R32, R14, 0x7632, R32 ;  /* 0x000076320e207816 */ /* 0x000fce0000000020 */
.L_x_3733:
[----:B------:R-:W-:Y:S05]  /*bb10*/  BSYNC.RECONVERGENT B0 ;  /* 0x0000000000007941 */ /* 0x000fea0003800200 */
.L_x_3732:
        /* <DEDUP_REMOVED lines=43> */
.L_x_3743:
[----:B------:R-:W-:Y:S05]  /*bdd0*/  BSYNC.RECONVERGENT B0 ;  /* 0x0000000000007941 */ /* 0x000fea0003800200 */
.L_x_3742:
[----:B------:R-:W-:Y:S01]  /*bde0*/  FADD.FTZ R9, R12, R9 ;  /* 0x000000090c097221 */ /* 0x000fe20000010000 */
[----:B------:R-:W-:-:S03]  /*bdf0*/  FADD.FTZ R10, R11, R10 ;  /* 0x0000000a0b0a7221 */ /* 0x000fc60000010000 */
[----:B------:R-:W-:Y:S01]  /*be00*/  FADD.FTZ R9, R9, R8 ;  /* 0x0000000809097221 */ /* 0x000fe20000010000 */
[----:B------:R-:W-:-:S03]  /*be10*/  FADD.FTZ R10, R10, R7 ;  /* 0x000000070a0a7221 */ /* 0x000fc60000010000 */
[----:B------:R-:W-:Y:S01]  /*be20*/  FADD.FTZ R18, R9, R6 ;  /* 0x0000000609127221 */ /* 0x000fe20000010000 */
[----:B------:R-:W-:-:S07]  /*be30*/  FADD.FTZ R19, R10, R5 ;  /* 0x000000050a137221 */ /* 0x000fce0000010000 */
.L_x_3694:
[----:B------:R-:W-:Y:S05]  /*be40*/  BSYNC.RECONVERGENT B6 ;  /* 0x0000000000067941 */ /* 0x000fea0003800200 */
.L_x_3693:
        /* <DEDUP_REMOVED lines=15> */
.L_x_3745:
        /* <DEDUP_REMOVED lines=15> */
.L_x_3744:
        /* <DEDUP_REMOVED lines=18> */
.L_x_3748:
        /* <DEDUP_REMOVED lines=14> */
.L_x_3747:
[----:B------:R-:W-:Y:S01]  /*c230*/  ISETP.GE.U32.AND P0, PT, R0, 0x2, PT ;  /* 0x000000020000780c */ /* 0x000fe20003f06070 */
[----:B------:R-:W-:Y:S05]  /*c240*/  WARPSYNC.ALL ;  /* 0x0000000000007948 */ /* 0x000fea0003800000 */
[----:B------:R-:W-:Y:S07]  /*c250*/  BAR.SYNC.DEFER_BLOCKING 0x0 ;  /* 0x0000000000007b1d */ /* 0x000fee0000010000 */
[----:B------:R-:W-:Y:S05]  /*c260*/  @!P0 BRA `(.L_x_3746) ;  /* 0x0000000000208947 */ /* 0x000fea0003800000 */
[----:B-1----:R-:W-:-:S07]  /*c270*/  IMAD.MOV.U32 R3, RZ, RZ, 0x1 ;  /* 0x00000001ff037424 */ /* 0x002fce00078e00ff */
.L_x_3749:
[----:B------:R-:W1:Y:S04]  /*c280*/  SHFL.DOWN PT, R5, R18, R3, 0x1f ;  /* 0x08001f0312057589 */ /* 0x000e6800000e0000 */
[----:B------:R2:W3:Y:S02]  /*c290*/  SHFL.DOWN PT, R4, R19, R3, 0x1f ;  /* 0x08001f0313047589 */ /* 0x0004e400000e0000 */
[----:B--2---:R-:W-:-:S04]  /*c2a0*/  SHF.L.U32 R3, R3, 0x1, RZ ;  /* 0x0000000103037819 */ /* 0x004fc800000006ff */
[----:B------:R-:W-:Y:S01]  /*c2b0*/  ISETP.GE.AND P0, PT, R3, R0, PT ;  /* 0x000000000300720c */ /* 0x000fe20003f06270 */
[----:B-1----:R-:W-:Y:S01]  /*c2c0*/  FADD.FTZ R18, R5, R18 ;  /* 0x0000001205127221 */ /* 0x002fe20000010000 */
[----:B---3--:R-:W-:-:S11]  /*c2d0*/  FADD.FTZ R19, R4, R19 ;  /* 0x0000001304137221 */ /* 0x008fd60000010000 */
[----:B------:R-:W-:Y:S05]  /*c2e0*/  @!P0 BRA `(.L_x_3749) ;  /* 0xfffffffc00e48947 */ /* 0x000fea000383ffff */
.L_x_3746:
[----:B-1----:R-:W1:Y:S01]  /*c2f0*/  LDC R0, c[0x0][0x55c] ;  /* 0x00015700ff007b82 */ /* 0x002e620000000800 */
[----:B------:R-:W-:Y:S01]  /*c300*/  IMAD.MOV.U32 R25, RZ, RZ, RZ ;  /* 0x000000ffff197224 */ /* 0x000fe200078e00ff */
[C---:B-1----:R-:W-:Y:S02]  /*c310*/  ISETP.NE.AND P0, PT, R0.reuse, RZ, PT ;  /* 0x000000ff0000720c */ /* 0x042fe40003f05270 */
[----:B------:R-:W-:-:S04]  /*c320*/  IADD3 R12, PT, PT, R0, -0x1, RZ ;  /* 0xffffffff000c7810 */ /* 0x000fc80007ffe0ff */
[----:B------:R-:W-:-:S04]  /*c330*/  VIMNMX.U32 R0, PT, PT, R12, 0x18, PT ;  /* 0x000000180c007848 */ /* 0x000fc80003fe0000 */
[----:B------:R-:W-:-:S03]  /*c340*/  IADD3 R0, PT, PT, R0, 0x1, RZ ;  /* 0x0000000100007810 */ /* 0x000fc60007ffe0ff */
[----:B------:R-:W-:Y:S05]  /*c350*/  @!P0 BRA `(.L_x_3750) ;  /* 0x0000001000488947 */ /* 0x000fea0003800000 */
[----:B------:R-:W1:Y:S01]  /*c360*/  LDCU.64 UR6, c[0x0][0x560] ;  /* 0x0000ac00ff0677ac */ /* 0x000e620008000a00 */
[----:B------:R-:W-:Y:S02]  /*c370*/  HFMA2 R4, -RZ, RZ, 0, 0 ;  /* 0x00000000ff047431 */ /* 0x000fe400000001ff */
[----:B------:R-:W-:Y:S01]  /*c380*/  IMAD.MOV.U32 R5, RZ, RZ, R17 ;  /* 0x000000ffff057224 */ /* 0x000fe200078e0011 */
        /* <DEDUP_REMOVED lines=271> */
.L_x_3750:
[----:B------:R-:W-:Y:S01]  /*d480*/  MOV R24, RZ ;  /* 0x000000ff00187202 */ /* 0x000fe20000000f00 */
[----:B------:R-:W-:Y:S06]  /*d490*/  @!P0 BRA `(.L_x_3751) ;  /* 0x0000001000488947 */ /* 0x000fec0003800000 */
[----:B------:R-:W1:Y:S01]  /*d4a0*/  LDCU.64 UR6, c[0x0][0x560] ;  /* 0x0000ac00ff0677ac */ /* 0x000e620008000a00 */
[----:B------:R-:W-:Y:S01]  /*d4b0*/  MOV R4, RZ ;  /* 0x000000ff00047202 */ /* 0x000fe20000000f00 */
[----:B------:R-:W-:Y:S01]  /*d4c0*/  VIADD R5, R17, 0x1 ;  /* 0x0000000111057836 */ /* 0x000fe20000000000 */
        /* <DEDUP_REMOVED lines=271> */
.L_x_3751:
[----:B------:R-:W1:Y:S01]  /*e5c0*/  LDCU.64 UR4, c[0x0][0x770] ;  /* 0x0000ee00ff0477ac */ /* 0x000e620008000a00 */
[----:B------:R-:W-:Y:S02]  /*e5d0*/  PLOP3.LUT P0, PT, PT, PT, PT, 0x80, 0x8 ;  /* 0x000000000008781c */ /* 0x000fe40003f0f070 */
[----:B------:R-:W-:Y:S01]  /*e5e0*/  CS2R R4, SRZ ;  /* 0x0000000000047805 */ /* 0x000fe2000001ff00 */
[----:B-1----:R-:W-:-:S04]  /*e5f0*/  UISETP.NE.U32.AND UP0, UPT, UR4, URZ, UPT ;  /* 0x000000ff0400728c */ /* 0x002fc8000bf05070 */
[----:B------:R-:W-:-:S09]  /*e600*/  UISETP.NE.AND.EX UP0, UPT, UR5, URZ, UPT, UP0 ;  /* 0x000000ff0500728c */ /* 0x000fd2000bf05300 */
[----:B------:R-:W-:Y:S05]  /*e610*/  BRA.U !UP0, `(.L_x_3752) ;  /* 0x00000005083c7547 */ /* 0x000fea000b800000 */
[----:B------:R-:W-:Y:S01]  /*e620*/  BSSY.RECONVERGENT B0, `(.L_x_3753) ;  /* 0x0000019000007945 */ /* 0x000fe20003800200 */
[----:B------:R-:W-:Y:S01]  /*e630*/  IMAD.MOV.U32 R8, RZ, RZ, 0x2 ;  /* 0x00000002ff087424 */ /* 0x000fe200078e00ff */
[----:B------:R-:W-:-:S07]  /*e640*/  MOV R3, 0x4 ;  /* 0x0000000400037802 */ /* 0x000fce0000000f00 */
.L_x_3754:
[----:B------:R-:W1:Y:S08]  /*e650*/  I2F.U32.RP R6, R3 ;  /* 0x0000000300067306 */ /* 0x000e700000209000 */
[----:B-1----:R-:W1:Y:S02]  /*e660*/  MUFU.RCP R6, R6 ;  /* 0x0000000600067308 */ /* 0x002e640000001000 */
[----:B-1----:R-:W-:-:S06]  /*e670*/  IADD3 R4, PT, PT, R6, 0xffffffe, RZ ;  /* 0x0ffffffe06047810 */ /* 0x002fcc0007ffe0ff */
[----:B------:R1:W2:Y:S02]  /*e680*/  F2I.FTZ.U32.TRUNC.NTZ R5, R4 ;  /* 0x0000000400057305 */ /* 0x0002a4000021f000 */
[----:B-1----:R-:W-:Y:S02]  /*e690*/  HFMA2 R4, -RZ, RZ, 0, 0 ;  /* 0x00000000ff047431 */ /* 0x002fe400000001ff */
[----:B--2---:R-:W-:-:S04]  /*e6a0*/  IMAD.MOV R10, RZ, RZ, -R5 ;  /* 0x000000ffff0a7224 */ /* 0x004fc800078e0a05 */
[-C--:B------:R-:W-:Y:S01]  /*e6b0*/  IMAD R7, R10, R3.reuse, RZ ;  /* 0x000000030a077224 */ /* 0x080fe200078e02ff */
[----:B------:R-:W-:-:S03]  /*e6c0*/  MOV R10, R3 ;  /* 0x00000003000a7202 */ /* 0x000fc60000000f00 */
[----:B------:R-:W-:-:S06]  /*e6d0*/  IMAD.HI.U32 R5, R5, R7, R4 ;  /* 0x0000000705057227 */ /* 0x000fcc00078e0004 */
[----:B------:R-:W-:-:S05]  /*e6e0*/  IMAD.HI.U32 R7, R5, R8, RZ ;  /* 0x0000000805077227 */ /* 0x000fca00078e00ff */
[----:B------:R-:W-:-:S05]  /*e6f0*/  IADD3 R7, PT, PT, -R7, RZ, RZ ;  /* 0x000000ff07077210 */ /* 0x000fca0007ffe1ff */
[----:B------:R-:W-:Y:S01]  /*e700*/  IMAD R8, R3, R7, R8 ;  /* 0x0000000703087224 */ /* 0x000fe200078e0208 */
[----:B------:R-:W-:-:S04]  /*e710*/  LOP3.LUT R7, RZ, R3, RZ, 0x33, !PT ;  /* 0x00000003ff077212 */ /* 0x000fc800078e33ff */
[----:B------:R-:W-:-:S13]  /*e720*/  ISETP.GE.U32.AND P0, PT, R8, R3, PT ;  /* 0x000000030800720c */ /* 0x000fda0003f06070 */
[----:B------:R-:W-:Y:S01]  /*e730*/  @P0 IMAD.IADD R8, R8, 0x1, -R3 ;  /* 0x0000000108080824 */ /* 0x000fe200078e0a03 */
[----:B------:R-:W-:-:S04]  /*e740*/  ISETP.NE.U32.AND P0, PT, R3, RZ, PT ;  /* 0x000000ff0300720c */ /* 0x000fc80003f05070 */
[----:B------:R-:W-:-:S13]  /*e750*/  ISETP.GE.U32.AND P1, PT, R8, R3, PT ;  /* 0x000000030800720c */ /* 0x000fda0003f26070 */
[----:B------:R-:W-:-:S04]  /*e760*/  @P1 IADD3 R8, PT, PT, R8, -R3, RZ ;  /* 0x8000000308081210 */ /* 0x000fc80007ffe0ff */
[----:B------:R-:W-:Y:S01]  /*e770*/  SEL R3, R7, R8, !P0 ;  /* 0x0000000807037207 */ /* 0x000fe20004000000 */
[----:B------:R-:W-:-:S03]  /*e780*/  IMAD.MOV.U32 R8, RZ, RZ, R10 ;  /* 0x000000ffff087224 */ /* 0x000fc600078e000a */
[----:B------:R-:W-:-:S13]  /*e790*/  ISETP.NE.AND P1, PT, R3, RZ, PT ;  /* 0x000000ff0300720c */ /* 0x000fda0003f25270 */
[----:B------:R-:W-:Y:S05]  /*e7a0*/  @P1 BRA `(.L_x_3754) ;  /* 0xfffffffc00a81947 */ /* 0x000fea000383ffff */
[----:B------:R-:W-:Y:S05]  /*e7b0*/  BSYNC.RECONVERGENT B0 ;  /* 0x0000000000007941 */ /* 0x000fea0003800200 */
.L_x_3753:
        /* <DEDUP_REMOVED lines=26> */
[----:B-1----:R-:W-:Y:S02]  /*e960*/  VIADD R6, R5, 0xffffffe ;  /* 0x0ffffffe05067836 */ /* 0x002fe40000000000 */
[----:B------:R-:W-:-:S04]  /*e970*/  HFMA2 R5, -RZ, RZ, 0, 0 ;  /* 0x00000000ff057431 */ /* 0x000fc800000001ff */
[----:B------:R1:W2:Y:S02]  /*e980*/  F2I.FTZ.U32.TRUNC.NTZ R7, R6 ;  /* 0x0000000600077305 */ /* 0x0002a4000021f000 */
[----:B-1----:R-:W-:Y:S02]  /*e990*/  HFMA2 R6, -RZ, RZ, 0, 0 ;  /* 0x00000000ff067431 */ /* 0x002fe400000001ff */
[----:B--2---:R-:W-:-:S04]  /*e9a0*/  IMAD R9, R9, R7, RZ ;  /* 0x0000000709097224 */ /* 0x004fc800078e02ff */
[----:B------:R-:W-:-:S06]  /*e9b0*/  IMAD.HI.U32 R7, R7, R9, R6 ;  /* 0x0000000907077227 */ /* 0x000fcc00078e0006 */
[----:B------:R-:W-:-:S04]  /*e9c0*/  IMAD.HI.U32 R7, R7, R4, RZ ;  /* 0x0000000407077227 */ /* 0x000fc800078e00ff */
[----:B------:R-:W-:-:S04]  /*e9d0*/  IMAD.MOV R8, RZ, RZ, -R7 ;  /* 0x000000ffff087224 */ /* 0x000fc800078e0a07 */
[----:B------:R-:W-:-:S05]  /*e9e0*/  IMAD R4, R3, R8, R4 ;  /* 0x0000000803047224 */ /* 0x000fca00078e0204 */
[----:B------:R-:W-:-:S13]  /*e9f0*/  ISETP.GE.U32.AND P0, PT, R4, R3, PT ;  /* 0x000000030400720c */ /* 0x000fda0003f06070 */
[----:B------:R-:W-:Y:S02]  /*ea00*/  @P0 IADD3 R4, PT, PT, -R3, R4, RZ ;  /* 0x0000000403040210 */ /* 0x000fe40007ffe1ff */
[----:B------:R-:W-:Y:S02]  /*ea10*/  @P0 IADD3 R7, PT, PT, R7, 0x1, RZ ;  /* 0x0000000107070810 */ /* 0x000fe40007ffe0ff */
[----:B------:R-:W-:-:S13]  /*ea20*/  ISETP.GE.U32.AND P1, PT, R4, R3, PT ;  /* 0x000000030400720c */ /* 0x000fda0003f26070 */
[----:B------:R-:W-:Y:S01]  /*ea30*/  @P1 VIADD R7, R7, 0x1 ;  /* 0x0000000107071836 */ /* 0x000fe20000000000 */
[----:B------:R-:W-:-:S04]  /*ea40*/  @!P2 LOP3.LUT R7, RZ, R3, RZ, 0x33, !PT ;  /* 0x00000003ff07a212 */ /* 0x000fc800078e33ff */
[----:B------:R-:W-:Y:S01]  /*ea50*/  MOV R4, R7 ;  /* 0x0000000700047202 */ /* 0x000fe20000000f00 */
[----:B------:R-:W-:Y:S06]  /*ea60*/  BRA `(.L_x_3757) ;  /* 0x0000000000087947 */ /* 0x000fec0003800000 */
.L_x_3756:
[----:B------:R-:W-:-:S07]  /*ea70*/  MOV R6, 0xea90 ;  /* 0x0000ea9000067802 */ /* 0x000fce0000000f00 */
[----:B0-----:R-:W-:Y:S05]  /*ea80*/  CALL.REL.NOINC `($__internal_1_$__cuda_sm20_div_u64) ;  /* 0x00000040002c7944 */ /* 0x001fea0003c00000 */
.L_x_3757:
[----:B------:R-:W-:Y:S05]  /*ea90*/  BSYNC.RECONVERGENT B0 ;  /* 0x0000000000007941 */ /* 0x000fea0003800200 */
.L_x_3755:
[----:B------:R-:W1:Y:S02]  /*eaa0*/  LDCU.64 UR4, c[0x0][0x770] ;  /* 0x0000ee00ff0477ac */ /* 0x000e640008000a00 */
[----:B-1----:R-:W-:Y:S02]  /*eab0*/  UISETP.NE.U32.AND UP0, UPT, UR4, URZ, UPT ;  /* 0x000000ff0400728c */ /* 0x002fe4000bf05070 */
[----:B------:R-:W-:Y:S02]  /*eac0*/  IADD3 R4, P1, PT, R4, UR4, RZ ;  /* 0x0000000404047c10 */ /* 0x000fe4000ff3e0ff */
[----:B------:R-:W-:Y:S02]  /*ead0*/  UISETP.NE.AND.EX UP0, UPT, UR5, URZ, UPT, UP0 ;  /* 0x000000ff0500728c */ /* 0x000fe4000bf05300 */
[----:B------:R-:W-:-:S04]  /*eae0*/  IADD3.X R5, PT, PT, R5, UR5, RZ, P1, !PT ;  /* 0x0000000505057c10 */ /* 0x000fc80008ffe4ff */
[----:B------:R-:W-:-:S04]  /*eaf0*/  PLOP3.LUT P0, PT, PT, PT, UP0, 0x80, 0x8 ;  /* 0x000000000008781c */ /* 0x000fc80003f0f008 */
[----:B------:R-:W-:-:S13]  /*eb00*/  PLOP3.LUT P0, PT, P0, PT, PT, 0x8, 0x80 ;  /* 0x000000000080781c */ /* 0x000fda000070e170 */
.L_x_3752:
[----:B------:R-:W1:Y:S02]  /*eb10*/  LDCU UR4, c[0x0][0x3a8] ;  /* 0x00007500ff0477ac */ /* 0x000e640008000800 */
[----:B-1----:R-:W-:-:S09]  /*eb20*/  UISETP.NE.AND UP0, UPT, UR4, URZ, UPT ;  /* 0x000000ff0400728c */ /* 0x002fd2000bf05270 */
[----:B------:R-:W-:Y:S05]  /*eb30*/  BRA.U !UP0, `(.L_x_3758) ;  /* 0x0000003508c47547 */ /* 0x000fea000b800000 */
[----:B------:R-:W1:Y:S01]  /*eb40*/  LDCU UR4, c[0x0][0x3ac] ;  /* 0x00007580ff0477ac */ /* 0x000e620008000800 */
[----:B------:R-:W-:Y:S01]  /*eb50*/  IMAD.MOV.U32 R17, RZ, RZ, RZ ;  /* 0x000000ffff117224 */ /* 0x000fe200078e00ff */
[----:B------:R-:W2:Y:S01]  /*eb60*/  LDCU UR7, c[0x0][0x55c] ;  /* 0x0000ab80ff0777ac */ /* 0x000ea20008000800 */
[----:B------:R-:W3:Y:S01]  /*eb70*/  LDCU UR5, c[0x0][0x3b0] ;  /* 0x00007600ff0577ac */ /* 0x000ee20008000800 */
[----:B------:R-:W4:Y:S01]  /*eb80*/  LDCU UR6, c[0x0][0x398] ;  /* 0x00007300ff0677ac */ /* 0x000f220008000800 */
[----:B-1----:R-:W-:Y:S01]  /*eb90*/  IMAD R3, R23, UR4, RZ ;  /* 0x0000000417037c24 */ /* 0x002fe2000f8e02ff */
[----:B--2---:R-:W-:-:S03]  /*eba0*/  UISETP.NE.AND UP0, UPT, UR7, URZ, UPT ;  /* 0x000000ff0700728c */ /* 0x004fc6000bf05270 */
[----:B---3--:R-:W-:-:S04]  /*ebb0*/  IMAD R3, R22, UR5, R3 ;  /* 0x0000000516037c24 */ /* 0x008fc8000f8e0203 */
[----:B----4-:R-:W-:-:S05]  /*ebc0*/  IMAD R3, R2, UR6, R3 ;  /* 0x0000000602037c24 */ /* 0x010fca000f8e0203 */
[----:B------:R-:W-:Y:S01]  /*ebd0*/  SHF.L.U32 R7, R3, 0x1, RZ ;  /* 0x0000000103077819 */ /* 0x000fe200000006ff */
[----:B------:R-:W-:Y:S06]  /*ebe0*/  BRA.U !UP0, `(.L_x_3759) ;  /* 0x0000001108447547 */ /* 0x000fec000b800000 */
        /* <DEDUP_REMOVED lines=273> */
.L_x_3759:
[----:B------:R-:W-:Y:S01]  /*fd00*/  MOV R16, RZ ;  /* 0x000000ff00107202 */ /* 0x000fe20000000f00 */
[----:B------:R-:W-:Y:S06]  /*fd10*/  BRA.U !UP0, `(.L_x_3760) ;  /* 0x0000001108487547 */ /* 0x000fec000b800000 */
[----:B------:R-:W1:Y:S01]  /*fd20*/  LDCU.64 UR6, c[0x0][0x560] ;  /* 0x0000ac00ff0677ac */ /* 0x000e620008000a00 */
[----:B------:R-:W-:Y:S01]  /*fd30*/  IADD3 R9, PT, PT, R7, 0x1, RZ ;  /* 0x0000000107097810 */ /* 0x000fe20007ffe0ff */
        /* <DEDUP_REMOVED lines=272> */
.L_x_3760:
        /* <DEDUP_REMOVED lines=24> */
.L_x_3762:
[----:B------:R-:W-:Y:S05]  /*10fc0*/  BSYNC.RECONVERGENT B0 ;  /* 0x0000000000007941 */ /* 0x000fea0003800200 */
.L_x_3761:
        /* <DEDUP_REMOVED lines=35> */
.L_x_3764:
[----:B------:R-:W-:Y:S05]  /*11200*/  BSYNC.RECONVERGENT B0 ;  /* 0x0000000000007941 */ /* 0x000fea0003800200 */
.L_x_3763:
        /* <DEDUP_REMOVED lines=18> */
[----:B------:R-:W1:Y:S01]  /*11330*/  LDCU UR9, c[0x0][0x384] ;  /* 0x00007080ff0977ac */ /* 0x000e620008000800 */
[----:B--2---:R-:W-:Y:S01]  /*11340*/  UISETP.NE.AND UP0, UPT, UR5, URZ, UPT ;  /* 0x000000ff0500728c */ /* 0x004fe2000bf05270 */
[----:B-1----:R-:W-:-:S08]  /*11350*/  IMAD.U32 R18, RZ, RZ, UR9 ;  /* 0x00000009ff127e24 */ /* 0x002fd0000f8e00ff */
[----:B------:R-:W-:Y:S05]  /*11360*/  BRA.U !UP0, `(.L_x_3766) ;  /* 0x0000000108607547 */ /* 0x000fea000b800000 */
[----:B------:R-:W1:Y:S01]  /*11370*/  LDCU UR5, c[0x0][0x360] ;  /* 0x00006c00ff0577ac */ /* 0x000e620008000800 */
        /* <DEDUP_REMOVED lines=8> */
[----:B------:R-:W-:-:S06]  /*11400*/  MOV R19, UR9 ;  /* 0x0000000900137c02 */ /* 0x000fcc0008000f00 */
[----:B------:R-:W3:Y:S01]  /*11410*/  LDC.64 R6, c[0x0][0x778] ;  /* 0x0001de00ff067b82 */ /* 0x000ee20000000a00 */
[----:B-1----:R-:W-:Y:S02]  /*11420*/  IMAD R9, R2, UR6, RZ ;  /* 0x0000000602097c24 */ /* 0x002fe4000f8e02ff */
[----:B--2---:R-:W-:-:S07]  /*11430*/  IMAD R11, R11, UR5, RZ ;  /* 0x000000050b0b7c24 */ /* 0x004fce000f8e02ff */
.L_x_3769:
[----:B------:R-:W-:-:S04]  /*11440*/  IMAD.IADD R3, R9, 0x1, R0 ;  /* 0x0000000109037824 */ /* 0x000fc800078e0200 */
[----:B---3--:R-:W-:-:S05]  /*11450*/  IMAD.WIDE.U32 R2, R3, 0x8, R6 ;  /* 0x0000000803027825 */ /* 0x008fca00078e0006 */
[----:B------:R-:W2:Y:S04]  /*11460*/  LDG.E R13, desc[UR36][R2.64] ;  /* 0x00000024020d7981 */ /* 0x000ea8000c1e1900 */
[----:B------:R-:W3:Y:S01]  /*11470*/  LDG.E R8, desc[UR36][R2.64+0x4] ;  /* 0x0000042402087981 */ /* 0x000ee2000c1e1900 */
[----:B------:R-:W-:-:S04]  /*11480*/  IADD3 R0, PT, PT, R11, R0, RZ ;  /* 0x000000000b007210 */ /* 0x000fc80007ffe0ff */
[----:B------:R-:W-:Y:S01]  /*11490*/  ISETP.GE.U32.AND P2, PT, R0, UR8, PT ;  /* 0x0000000800007c0c */ /* 0x000fe2000bf46070 */
[----:B--2---:R-:W-:Y:S01]  /*114a0*/  FADD.FTZ R18, R13, R18 ;  /* 0x000000120d127221 */ /* 0x004fe20000010000 */
[----:B---3--:R-:W-:-:S11]  /*114b0*/  FADD.FTZ R19, R8, R19 ;  /* 0x0000001308137221 */ /* 0x008fd60000010000 */
[----:B------:R-:W-:Y:S05]  /*114c0*/  @!P2 BRA `(.L_x_3769) ;  /* 0xfffffffc00dca947 */ /* 0x000fea000383ffff */
[----:B------:R-:W-:Y:S05]  /*114d0*/  BSYNC.RECONVERGENT B1 ;  /* 0x0000000000017941 */ /* 0x000fea0003800200 */
.L_x_3768:
[----:B------:R-:W-:Y:S05]  /*114e0*/  BRA `(.L_x_3767) ;  /* 0x0000000000547947 */ /* 0x000fea0003800000 */
.L_x_3766:
[----:B------:R-:W1:Y:S01]  /*114f0*/  LDCU UR6, c[0x0][0x39c] ;  /* 0x00007380ff0677ac */ /* 0x000e620008000800 */
[----:B------:R-:W-:Y:S02]  /*11500*/  MOV R19, UR9 ;  /* 0x0000000900137c02 */ /* 0x000fe40008000f00 */
[----:B-1----:R-:W-:-:S13]  /*11510*/  ISETP.GE.U32.AND P2, PT, R22, UR6, PT ;  /* 0x0000000616007c0c */ /* 0x002fda000bf46070 */
[----:B------:R-:W-:Y:S05]  /*11520*/  @P2 BRA `(.L_x_3767) ;  /* 0x0000000000442947 */ /* 0x000fea0003800000 */
[----:B------:R-:W1:Y:S01]  /*11530*/  LDCU UR5, c[0x0][0x374] ;  /* 0x00006e80ff0577ac */ /* 0x000e620008000800 */
[----:B------:R-:W2:Y:S01]  /*11540*/  LDC R10, c[0x0][0x360] ;  /* 0x0000d800ff0a7b82 */ /* 0x000ea20000000800 */
[----:B------:R-:W-:Y:S01]  /*11550*/  IMAD.MOV.U32 R9, RZ, RZ, R22 ;  /* 0x000000ffff097224 */ /* 0x000fe200078e0016 */
[----:B------:R-:W-:-:S06]  /*11560*/  MOV R19, UR9 ;  /* 0x0000000900137c02 */ /* 0x000fcc0008000f00 */
[----:B------:R-:W3:Y:S08]  /*11570*/  LDC.64 R6, c[0x0][0x778] ;  /* 0x0001de00ff067b82 */ /* 0x000ef00000000a00 */
[----:B------:R-:W4:Y:S01]  /*11580*/  LDC R12, c[0x0][0x364] ;  /* 0x0000d900ff0c7b82 */ /* 0x000f220000000800 */
[----:B-1----:R-:W-:-:S07]  /*11590*/  IMAD R0, R2, UR5, RZ ;  /* 0x0000000502007c24 */ /* 0x002fce000f8e02ff */
.L_x_3770:
[----:B------:R-:W-:-:S05]  /*115a0*/  IADD3 R2, PT, PT, R0, R9, RZ ;  /* 0x0000000900027210 */ /* 0x000fca0007ffe0ff */
[----:B--2---:R-:W-:-:S04]  /*115b0*/  IMAD R3, R2, R10, R23 ;  /* 0x0000000a02037224 */ /* 0x004fc800078e0217 */
[----:B---3--:R-:W-:-:S05]  /*115c0*/  IMAD.WIDE.U32 R2, R3, 0x8, R6 ;  /* 0x0000000803027825 */ /* 0x008fca00078e0006 */
[----:B------:R-:W2:Y:S04]  /*115d0*/  LDG.E R11, desc[UR36][R2.64] ;  /* 0x00000024020b7981 */ /* 0x000ea8000c1e1900 */
[----:B------:R-:W3:Y:S01]  /*115e0*/  LDG.E R8, desc[UR36][R2.64+0x4] ;  /* 0x0000042402087981 */ /* 0x000ee2000c1e1900 */
[----:B----4-:R-:W-:-:S05]  /*115f0*/  IMAD.IADD R9, R12, 0x1, R9 ;  /* 0x000000010c097824 */ /* 0x010fca00078e0209 */
[----:B------:R-:W-:Y:S01]  /*11600*/  ISETP.GE.U32.AND P2, PT, R9, UR6, PT ;  /* 0x0000000609007c0c */ /* 0x000fe2000bf46070 */
[----:B--2---:R-:W-:Y:S01]  /*11610*/  FADD.FTZ R18, R11, R18 ;  /* 0x000000120b127221 */ /* 0x004fe20000010000 */
[----:B---3--:R-:W-:-:S11]  /*11620*/  FADD.FTZ R19, R8, R19 ;  /* 0x0000001308137221 */ /* 0x008fd60000010000 */
[----:B------:R-:W-:Y:S05]  /*11630*/  @!P2 BRA `(.L_x_3770) ;  /* 0xfffffffc00d8a947 */ /* 0x000fea000383ffff */
.L_x_3767:
[----:B------:R-:W-:Y:S05]  /*11640*/  BSYNC.RECONVERGENT B0 ;  /* 0x0000000000007941 */ /* 0x000fea0003800200 */
.L_x_3765:
[----:B------:R-:W1:Y:S01]  /*11650*/  LDCU UR5, c[0x0][0x360] ;  /* 0x00006c00ff0577ac */ /* 0x000e620008000800 */
[----:B------:R-:W-:Y:S01]  /*11660*/  UIADD3 UR4, UPT, UPT, UR4, 0x10, URZ ;  /* 0x0000001004047890 */ /* 0x000fe2000fffe0ff */
[----:B------:R-:W2:Y:S03]  /*11670*/  LDCU UR6, c[0x0][0x364] ;  /* 0x00006c80ff0677ac */ /* 0x000ea60008000800 */
[----:B------:R-:W-:Y:S01]  /*11680*/  ULEA UR8, UR7, UR4, 0x18 ;  /* 0x0000000407087291 */ /* 0x000fe2000f8ec0ff */
[----:B------:R-:W3:Y:S01]  /*11690*/  LDCU UR9, c[0x0][0x3a0] ;  /* 0x00007400ff0977ac */ /* 0x000ee20008000800 */
[----:B-1----:R-:W-:-:S05]  /*116a0*/  IMAD R0, R22, UR5, R23 ;  /* 0x0000000516007c24 */ /* 0x002fca000f8e0217 */
[----:B------:R-:W-:Y:S01]  /*116b0*/  LEA R0, R0, UR8, 0x3 ;  /* 0x0000000800007c11 */ /* 0x000fe2000f8e18ff */
[----:B--2---:R-:W-:-:S04]  /*116c0*/  UISETP.GE.U32.AND UP1, UPT, UR6, 0x2, UPT ;  /* 0x000000020600788c */ /* 0x004fc8000bf26070 */
[----:B------:R1:W-:Y:S01]  /*116d0*/  STS.64 [R0], R18 ;  /* 0x0000001200007388 */ /* 0x0003e20000000a00 */
[----:B---3--:R-:W-:-:S04]  /*116e0*/  UISETP.NE.AND UP0, UPT, UR9, URZ, UPT ;  /* 0x000000ff0900728c */ /* 0x008fc8000bf05270 */
[----:B------:R-:W-:Y:S07]  /*116f0*/  BRA.U !UP1, `(.L_x_3771) ;  /* 0x00000001093c7547 */ /* 0x000fee000b800000 */
[----:B------:R-:W-:-:S05]  /*11700*/  UMOV UR4, UR6 ;  /* 0x0000000600047c82 */ /* 0x000fca0008000000 */
.L_x_3772:
        /* <DEDUP_REMOVED lines=10> */
[----:B-12---:R-:W-:Y:S01]  /*117b0*/  @!P2 FADD.FTZ R18, R18, R2 ;  /* 0x000000021212a221 */ /* 0x006fe20000010000 */
[----:B------:R-:W-:-:S05]  /*117c0*/  @!P2 FADD.FTZ R19, R19, R3 ;  /* 0x000000031313a221 */ /* 0x000fca0000010000 */
[----:B------:R2:W-:Y:S01]  /*117d0*/  @!P2 STS.64 [R0], R18 ;  /* 0x000000120000a388 */ /* 0x0005e20000000a00 */
[----:B------:R-:W-:Y:S05]  /*117e0*/  BRA.U UP1, `(.L_x_3772) ;  /* 0xfffffffd01c87547 */ /* 0x000fea000b83ffff */
.L_x_3771:
        /* <DEDUP_REMOVED lines=9> */
.L_x_3775:
[----:B------:R-:W-:Y:S01]  /*11880*/  SHF.R.U32.HI R8, RZ, 0x1, R2 ;  /* 0x00000001ff087819 */ /* 0x000fe20000011602 */
[----:B------:R-:W-:Y:S04]  /*11890*/  BAR.SYNC.DEFER_BLOCKING 0x0 ;  /* 0x0000000000007b1d */ /* 0x000fe80000010000 */
[----:B------:R-:W-:-:S05]  /*118a0*/  IMAD.IADD R3, R8, 0x1, R23 ;  /* 0x0000000108037824 */ /* 0x000fca00078e0217 */
[----:B------:R-:W-:-:S04]  /*118b0*/  ISETP.GE.U32.AND P2, PT, R3, UR5, PT ;  /* 0x0000000503007c0c */ /* 0x000fc8000bf46070 */
[----:B------:R-:W-:-:S13]  /*118c0*/  ISETP.GE.U32.OR P2, PT, R23, R8, P2 ;  /* 0x000000081700720c */ /* 0x000fda0001746470 */
[----:B------:R-:W-:-:S05]  /*118d0*/  @!P2 LEA R3, R8, R0, 0x3 ;  /* 0x000000000803a211 */ /* 0x000fca00078e18ff */
[----:B------:R-:W1:Y:S02]  /*118e0*/  @!P2 LDS.64 R6, [R3] ;  /* 0x000000000306a984 */ /* 0x000e640000000a00 */
[----:B-123--:R-:W-:Y:S01]  /*118f0*/  @!P2 FADD.FTZ R18, R18, R6 ;  /* 0x000000061212a221 */ /* 0x00efe20000010000 */
[----:B------:R-:W-:-:S05]  /*11900*/  @!P2 FADD.FTZ R19, R19, R7 ;  /* 0x000000071313a221 */ /* 0x000fca0000010000 */
[----:B------:R4:W-:Y:S01]  /*11910*/  @!P2 STS.64 [R0], R18 ;  /* 0x000000120000a388 */ /* 0x0009e20000000a00 */
[----:B------:R-:W-:Y:S02]  /*11920*/  ISETP.GT.U32.AND P2, PT, R2, 0x7f, PT ;  /* 0x0000007f0200780c */ /* 0x000fe40003f44070 */
[----:B------:R-:W-:-:S11]  /*11930*/  MOV R2, R8 ;  /* 0x0000000800027202 */ /* 0x000fd60000000f00 */
[----:B----4-:R-:W-:Y:S05]  /*11940*/  @P2 BRA `(.L_x_3775) ;  /* 0xfffffffc00cc2947 */ /* 0x010fea000383ffff */
.L_x_3774:
[----:B------:R-:W-:Y:S01]  /*11950*/  BAR.SYNC.DEFER_BLOCKING 0x0 ;  /* 0x0000000000007b1d */ /* 0x000fe20000010000 */
[----:B------:R-:W-:-:S09]  /*11960*/  UISETP.GE.U32.AND UP0, UPT, UR4, 0x2, UPT ;  /* 0x000000020400788c */ /* 0x000fd2000bf06070 */
[----:B------:R-:W-:Y:S05]  /*11970*/  BRA.U !UP0, `(.L_x_3773) ;  /* 0x0000000108207547 */ /* 0x000fea000b800000 */
[----:B-123--:R-:W-:-:S07]  /*11980*/  IMAD.MOV.U32 R0, RZ, RZ, 0x1 ;  /* 0x00000001ff007424 */ /* 0x00efce00078e00ff */
.L_x_3776:
[----:B------:R-:W1:Y:S04]  /*11990*/  SHFL.DOWN PT, R3, R18, R0, 0x1f ;  /* 0x08001f0012037589 */ /* 0x000e6800000e0000 */
[----:B------:R2:W3:Y:S02]  /*119a0*/  SHFL.DOWN PT, R2, R19, R0, 0x1f ;  /* 0x08001f0013027589 */ /* 0x0004e400000e0000 */
[----:B--2---:R-:W-:-:S04]  /*119b0*/  SHF.L.U32 R0, R0, 0x1, RZ ;  /* 0x0000000100007819 */ /* 0x004fc800000006ff */
[----:B------:R-:W-:Y:S01]  /*119c0*/  ISETP.GE.AND P2, PT, R0, UR4, PT ;  /* 0x0000000400007c0c */ /* 0x000fe2000bf46270 */
[----:B-1----:R-:W-:Y:S01]  /*119d0*/  FADD.FTZ R18, R3, R18 ;  /* 0x0000001203127221 */ /* 0x002fe20000010000 */
[----:B---3--:R-:W-:-:S11]  /*119e0*/  FADD.FTZ R19, R2, R19 ;  /* 0x0000001302137221 */ /* 0x008fd60000010000 */
[----:B------:R-:W-:Y:S05]  /*119f0*/  @!P2 BRA `(.L_x_3776) ;  /* 0xfffffffc00e4a947 */ /* 0x000fea000383ffff */
.L_x_3773:
[----:B------:R-:W-:Y:S05]  /*11a00*/  @!P1 EXIT ;  /* 0x000000000000994d */ /* 0x000fea0003800000 */
[----:B------:R-:W-:Y:S05]  /*11a10*/  @!P0 BRA `(.L_x_3777) ;  /* 0x0000000400148947 */ /* 0x000fea0003800000 */
[----:B------:R-:W4:Y:S01]  /*11a20*/  LDCU.U8 UR6, c[0x0][0x790] ;  /* 0x0000f200ff0677ac */ /* 0x000f220008000000 */
[----:B------:R-:W5:Y:S01]  /*11a30*/  LDCU.64 UR4, c[0x0][0x760] ;  /* 0x0000ec00ff0477ac */ /* 0x000f620008000a00 */
[----:B----4-:R-:W-:Y:S02]  /*11a40*/  ISETP.NE.AND P0, PT, RZ, UR6, PT ;  /* 0x00000006ff007c0c */ /* 0x010fe4000bf05270 */
[----:B-----5:R-:W-:Y:S02]  /*11a50*/  IADD3 R4, P2, PT, R17, UR4, RZ ;  /* 0x0000000411047c10 */ /* 0x020fe4000ff5e0ff */
[----:B------:R-:W-:Y:S02]  /*11a60*/  IADD3 R2, P1, PT, R16, UR4, RZ ;  /* 0x0000000410027c10 */ /* 0x000fe4000ff3e0ff */
[----:B------:R-:W-:-:S03]  /*11a70*/  IADD3.X R5, PT, PT, RZ, UR5, RZ, P2, !PT ;  /* 0x00000005ff057c10 */ /* 0x000fc600097fe4ff */
[----:B------:R-:W-:-:S04]  /*11a80*/  IMAD.X R3, RZ, RZ, UR5, P1 ;  /* 0x00000005ff037e24 */ /* 0x000fc800088e06ff */
[----:B-123--:R-:W2:Y:S04]  /*11a90*/  @P0 LDG.E.U16 R0, desc[UR36][R4.64] ;  /* 0x0000002404000981 */ /* 0x00eea8000c1e1500 */
[----:B------:R-:W3:Y:S01]  /*11aa0*/  @P0 LDG.E.U16 R6, desc[UR36][R2.64] ;  /* 0x0000002402060981 */ /* 0x000ee2000c1e1500 */
[----:B------:R-:W1:Y:S02]  /*11ab0*/  LDCU.U8 UR4, c[0x0][0x791] ;  /* 0x0000f220ff0477ac */ /* 0x000e640008000000 */
[----:B-1----:R-:W-:Y:S02]  /*11ac0*/  ISETP.NE.AND P1, PT, RZ, UR4, PT ;  /* 0x00000004ff007c0c */ /* 0x002fe4000bf25270 */
[----:B--2---:R-:W-:Y:S02]  /*11ad0*/  @P0 SHF.L.U32 R7, R0, 0x10, RZ ;  /* 0x0000001000070819 */ /* 0x004fe400000006ff */
[----:B---3--:R-:W-:-:S03]  /*11ae0*/  @P0 SHF.L.U32 R6, R6, 0x10, RZ ;  /* 0x0000001006060819 */ /* 0x008fc600000006ff */
[----:B------:R-:W-:Y:S02]  /*11af0*/  @P0 FADD.FTZ R18, R18, R7 ;  /* 0x0000000712120221 */ /* 0x000fe40000010000 */
[----:B------:R-:W-:-:S04]  /*11b00*/  @P0 FADD.FTZ R19, R19, R6 ;  /* 0x0000000613130221 */ /* 0x000fc80000010000 */
[----:B------:R-:W-:Y:S02]  /*11b10*/  @!P1 F2FP.BF16.F32.PACK_AB R0, RZ, R18 ;  /* 0x00000012ff00923e */ /* 0x000fe400000010ff */
[----:B------:R-:W-:-:S03]  /*11b20*/  @!P1 F2FP.BF16.F32.PACK_AB R6, RZ, R19 ;  /* 0x00000013ff06923e */ /* 0x000fc600000010ff */
[----:B------:R1:W-:Y:S04]  /*11b30*/  @!P1 STG.E.U16 desc[UR36][R4.64], R0 ;  /* 0x0000000004009986 */ /* 0x0003e8000c101524 */
[----:B------:R1:W-:Y:S01]  /*11b40*/  @!P1 STG.E.U16 desc[UR36][R2.64], R6 ;  /* 0x0000000602009986 */ /* 0x0003e2000c101524 */
[----:B------:R-:W-:Y:S05]  /*11b50*/  @!P1 EXIT ;  /* 0x000000000000994d */ /* 0x000fea0003800000 */
[----:B------:R-:W2:Y:S01]  /*11b60*/  LDCU UR4, c[0x0][0x794] ;  /* 0x0000f280ff0477ac */ /* 0x000ea20008000800 */
[----:B------:R-:W-:Y:S01]  /*11b70*/  F2FP.BF16.F32.PACK_AB R18, RZ, R18 ;  /* 0x00000012ff12723e */ /* 0x000fe200000010ff */
[----:B--2---:R-:W-:-:S09]  /*11b80*/  UISETP.NE.AND UP0, UPT, UR4, 0x1, UPT ;  /* 0x000000010400788c */ /* 0x004fd2000bf05270 */
[----:B------:R-:W-:Y:S05]  /*11b90*/  BRA.U !UP0, `(.L_x_3778) ;  /* 0x0000000108407547 */ /* 0x000fea000b800000 */
[----:B-1----:R-:W-:Y:S01]  /*11ba0*/  MOV R0, 0x0 ;  /* 0x0000000000007802 */ /* 0x002fe20000000f00 */
        /* <DEDUP_REMOVED lines=15> */
.L_x_3778:
[----:B------:R-:W1:Y:S01]  /*11ca0*/  LDCU.64 UR4, c[0x0][0x760] ;  /* 0x0000ec00ff0477ac */ /* 0x000e620008000a00 */
[----:B------:R-:W-:Y:S02]  /*11cb0*/  F2FP.BF16.F32.PACK_AB R19, RZ, R19 ;  /* 0x00000013ff13723e */ /* 0x000fe400000010ff */
[----:B-1----:R-:W-:Y:S01]  /*11cc0*/  IADD3 R2, P0, PT, R17, UR4, RZ ;  /* 0x0000000411027c10 */ /* 0x002fe2000ff1e0ff */
[----:B------:R-:W1:Y:S04]  /*11cd0*/  LDCU UR4, c[0x0][0x794] ;  /* 0x0000f280ff0477ac */ /* 0x000e680008000800 */
[----:B------:R-:W-:-:S05]  /*11ce0*/  IMAD.X R3, RZ, RZ, UR5, P0 ;  /* 0x00000005ff037e24 */ /* 0x000fca00080e06ff */
[----:B------:R2:W-:Y:S01]  /*11cf0*/  STG.E.U16 desc[UR36][R2.64], R18 ;  /* 0x0000001202007986 */ /* 0x0005e2000c101524 */
[----:B-1----:R-:W-:-:S09]  /*11d00*/  UISETP.NE.AND UP0, UPT, UR4, 0x1, UPT ;  /* 0x000000010400788c */ /* 0x002fd2000bf05270 */
[----:B--2---:R-:W-:Y:S05]  /*11d10*/  BRA.U !UP0, `(.L_x_3779) ;  /* 0x0000000108407547 */ /* 0x004fea000b800000 */
        /* <DEDUP_REMOVED lines=16> */
.L_x_3779:
[----:B------:R-:W1:Y:S02]  /*11e20*/  LDCU.64 UR4, c[0x0][0x760] ;  /* 0x0000ec00ff0477ac */ /* 0x000e640008000a00 */
[----:B-1----:R-:W-:-:S04]  /*11e30*/  IADD3 R16, P0, PT, R16, UR4, RZ ;  /* 0x0000000410107c10 */ /* 0x002fc8000ff1e0ff */
[----:B------:R-:W-:-:S05]  /*11e40*/  IADD3.X R17, PT, PT, RZ, UR5, RZ, P0, !PT ;  /* 0x00000005ff117c10 */ /* 0x000fca00087fe4ff */
[----:B------:R-:W-:Y:S01]  /*11e50*/  STG.E.U16 desc[UR36][R16.64], R19 ;  /* 0x0000001310007986 */ /* 0x000fe2000c101524 */
[----:B------:R-:W-:Y:S05]  /*11e60*/  EXIT ;  /* 0x000000000000794d */ /* 0x000fea0003800000 */
.L_x_3777:
[----:B------:R-:W4:Y:S01]  /*11e70*/  LDCU.U8 UR4, c[0x0][0x790] ;  /* 0x0000f200ff0477ac */ /* 0x000f220008000000 */
[----:B------:R-:W5:Y:S01]  /*11e80*/  LDCU.U8 UR5, c[0x0][0x791] ;  /* 0x0000f220ff0577ac */ /* 0x000f620008000000 */
[----:B----4-:R-:W-:Y:S02]  /*11e90*/  UISETP.NE.AND UP1, UPT, UR4, URZ, UPT ;  /* 0x000000ff0400728c */ /* 0x010fe4000bf25270 */
[----:B-----5:R-:W-:-:S07]  /*11ea0*/  UISETP.NE.AND UP0, UPT, UR5, URZ, UPT ;  /* 0x000000ff0500728c */ /* 0x020fce000bf05270 */
[----:B------:R-:W-:Y:S05]  /*11eb0*/  BRA.U !UP1, `(.L_x_3780) ;  /* 0x0000000109107547 */ /* 0x000fea000b800000 */
[----:B------:R-:W4:Y:S04]  /*11ec0*/  LDG.E R3, desc[UR36][R4.64] ;  /* 0x0000002404037981 */ /* 0x000f28000c1e1900 */
[----:B-123--:R-:W2:Y:S01]  /*11ed0*/  LDG.E R0, desc[UR36][R4.64+0x4] ;  /* 0x0000042404007981 */ /* 0x00eea2000c1e1900 */
[----:B----4-:R-:W-:Y:S01]  /*11ee0*/  FADD.FTZ R18, R18, R3 ;  /* 0x0000000312127221 */ /* 0x010fe20000010000 */
[----:B--2---:R-:W-:-:S07]  /*11ef0*/  FADD.FTZ R19, R19, R0 ;  /* 0x0000000013137221 */ /* 0x004fce0000010000 */
.L_x_3780:
[----:B------:R-:W-:Y:S05]  /*11f00*/  BRA.U !UP0, `(.L_x_3781) ;  /* 0x0000000108c47547 */ /* 0x000fea000b800000 */
[----:B------:R-:W4:Y:S01]  /*11f10*/  LDCU UR4, c[0x0][0x794] ;  /* 0x0000f280ff0477ac */ /* 0x000f220008000800 */
[----:B-123--:R-:W-:Y:S01]  /*11f20*/  F2FP.BF16.F32.PACK_AB R18, RZ, R18 ;  /* 0x00000012ff12723e */ /* 0x00efe200000010ff */
[----:B----4-:R-:W-:-:S09]  /*11f30*/  UISETP.NE.AND UP0, UPT, UR4, 0x1, UPT ;  /* 0x000000010400788c */ /* 0x010fd2000bf05270 */
        /* <DEDUP_REMOVED lines=17> */
.L_x_3782:
[----:B------:R-:W1:Y:S01]  /*12050*/  LDCU.64 UR4, c[0x0][0x760] ;  /* 0x0000ec00ff0477ac */ /* 0x000e620008000a00 */
[----:B------:R-:W-:Y:S02]  /*12060*/  F2FP.BF16.F32.PACK_AB R19, RZ, R19 ;  /* 0x00000013ff13723e */ /* 0x000fe400000010ff */
[----:B-1----:R-:W-:Y:S01]  /*12070*/  IADD3 R2, P0, PT, R17, UR4, RZ ;  /* 0x0000000411027c10 */ /* 0x002fe2000ff1e0ff */
[----:B------:R-:W1:Y:S03]  /*12080*/  LDCU UR4, c[0x0][0x794] ;  /* 0x0000f280ff0477ac */ /* 0x000e660008000800 */
[----:B------:R-:W-:-:S05]  /*12090*/  IADD3.X R3, PT, PT, RZ, UR5, RZ, P0, !PT ;  /* 0x00000005ff037c10 */ /* 0x000fca00087fe4ff */
[----:B------:R2:W-:Y:S01]  /*120a0*/  STG.E.U16 desc[UR36][R2.64], R18 ;  /* 0x0000001202007986 */ /* 0x0005e2000c101524 */
        /* <DEDUP_REMOVED lines=18> */
.L_x_3783:
[----:B------:R-:W1:Y:S02]  /*121d0*/  LDCU.64 UR4, c[0x0][0x760] ;  /* 0x0000ec00ff0477ac */ /* 0x000e640008000a00 */
[----:B-1----:R-:W-:-:S05]  /*121e0*/  IADD3 R16, P0, PT, R16, UR4, RZ ;  /* 0x0000000410107c10 */ /* 0x002fca000ff1e0ff */
[----:B------:R-:W-:-:S05]  /*121f0*/  IMAD.X R17, RZ, RZ, UR5, P0 ;  /* 0x00000005ff117e24 */ /* 0x000fca00080e06ff */
[----:B------:R-:W-:Y:S01]  /*12200*/  STG.E.U16 desc[UR36][R16.64], R19 ;  /* 0x0000001310007986 */ /* 0x000fe2000c101524 */
[----:B------:R-:W-:Y:S05]  /*12210*/  EXIT ;  /* 0x000000000000794d */ /* 0x000fea0003800000 */
.L_x_3781:
[----:B------:R-:W-:Y:S04]  /*12220*/  STG.E desc[UR36][R4.64], R18 ;  /* 0x0000001204007986 */ /* 0x000fe8000c101924 */
[----:B------:R-:W-:Y:S01]  /*12230*/  STG.E desc[UR36][R4.64+0x4], R19 ;  /* 0x0000041304007986 */ /* 0x000fe2000c101924 */
[----:B------:R-:W-:Y:S05]  /*12240*/  EXIT ;  /* 0x000000000000794d */ /* 0x000fea0003800000 */
.L_x_3758:
        /* <DEDUP_REMOVED lines=11> */
[----:B------:R-:W-:Y:S05]  /*12300*/  @!P0 BRA `(.L_x_3784) ;  /* 0x0000000400148947 */ /* 0x000fea0003800000 */
[----:B------:R-:W1:Y:S01]  /*12310*/  LDCU.U8 UR6, c[0x0][0x790] ;  /* 0x0000f200ff0677ac */ /* 0x000e620008000000 */
[----:B------:R-:W2:Y:S01]  /*12320*/  LDCU.64 UR4, c[0x0][0x760] ;  /* 0x0000ec00ff0477ac */ /* 0x000ea20008000a00 */
[----:B-1----:R-:W-:Y:S02]  /*12330*/  ISETP.NE.AND P2, PT, RZ, UR6, PT ;  /* 0x00000006ff007c0c */ /* 0x002fe4000bf45270 */
[----:B--2---:R-:W-:Y:S02]  /*12340*/  IADD3 R4, P1, PT, R25, UR4, RZ ;  /* 0x0000000419047c10 */ /* 0x004fe4000ff3e0ff */
[----:B------:R-:W-:Y:S02]  /*12350*/  IADD3 R2, P0, PT, R24, UR4, RZ ;  /* 0x0000000418027c10 */ /* 0x000fe4000ff1e0ff */
[----:B------:R-:W-:Y:S02]  /*12360*/  IADD3.X R5, PT, PT, RZ, UR5, RZ, P1, !PT ;  /* 0x00000005ff057c10 */ /* 0x000fe40008ffe4ff */
[----:B------:R-:W-:-:S05]  /*12370*/  IADD3.X R3, PT, PT, RZ, UR5, RZ, P0, !PT ;  /* 0x00000005ff037c10 */ /* 0x000fca00087fe4ff */
[----:B------:R-:W2:Y:S04]  /*12380*/  @P2 LDG.E.U16 R0, desc[UR36][R4.64] ;  /* 0x0000002404002981 */ /* 0x000ea8000c1e1500 */
[----:B------:R-:W3:Y:S01]  /*12390*/  @P2 LDG.E.U16 R6, desc[UR36][R2.64] ;  /* 0x0000002402062981 */ /* 0x000ee2000c1e1500 */
[----:B------:R-:W1:Y:S02]  /*123a0*/  LDCU.U8 UR4, c[0x0][0x791] ;  /* 0x0000f220ff0477ac */ /* 0x000e640008000000 */
[----:B-1----:R-:W-:Y:S01]  /*123b0*/  ISETP.NE.AND P0, PT, RZ, UR4, PT ;  /* 0x00000004ff007c0c */ /* 0x002fe2000bf05270 */
[----:B--2---:R-:W-:Y:S01]  /*123c0*/  @P2 IMAD.U32 R7, R0, 0x10000, RZ ;  /* 0x0001000000072824 */ /* 0x004fe200078e00ff */
[----:B---3--:R-:W-:-:S03]  /*123d0*/  @P2 SHF.L.U32 R6, R6, 0x10, RZ ;  /* 0x0000001006062819 */ /* 0x008fc600000006ff */
[----:B------:R-:W-:Y:S02]  /*123e0*/  @P2 FADD.FTZ R18, R18, R7 ;  /* 0x0000000712122221 */ /* 0x000fe40000010000 */
[----:B------:R-:W-:-:S06]  /*123f0*/  @P2 FADD.FTZ R19, R19, R6 ;  /* 0x0000000613132221 */ /* 0x000fcc0000010000 */
        /* <DEDUP_REMOVED lines=25> */
.L_x_3785:
        /* <DEDUP_REMOVED lines=24> */
.L_x_3786:
[----:B------:R-:W1:Y:S02]  /*12710*/  LDCU.64 UR4, c[0x0][0x760] ;  /* 0x0000ec00ff0477ac */ /* 0x000e640008000a00 */
[----:B-1----:R-:W-:-:S05]  /*12720*/  IADD3 R24, P0, PT, R24, UR4, RZ ;  /* 0x0000000418187c10 */ /* 0x002fca000ff1e0ff */
[----:B------:R-:W-:-:S05]  /*12730*/  IMAD.X R25, RZ, RZ, UR5, P0 ;  /* 0x00000005ff197e24 */ /* 0x000fca00080e06ff */
[----:B------:R-:W-:Y:S01]  /*12740*/  STG.E.U16 desc[UR36][R24.64], R19 ;  /* 0x0000001318007986 */ /* 0x000fe2000c101524 */
[----:B------:R-:W-:Y:S05]  /*12750*/  EXIT ;  /* 0x000000000000794d */ /* 0x000fea0003800000 */
.L_x_3784:
        /* <DEDUP_REMOVED lines=9> */
.L_x_3787:
[----:B------:R-:W-:Y:S05]  /*127f0*/  BRA.U !UP1, `(.L_x_3788) ;  /* 0x0000000109c47547 */ /* 0x000fea000b800000 */
[----:B------:R-:W1:Y:S01]  /*12800*/  LDCU UR4, c[0x0][0x794] ;  /* 0x0000f280ff0477ac */ /* 0x000e620008000800 */
[----:B------:R-:W-:Y:S01]  /*12810*/  F2FP.BF16.F32.PACK_AB R18, RZ, R18 ;  /* 0x00000012ff12723e */ /* 0x000fe200000010ff */
        /* <DEDUP_REMOVED lines=18> */
.L_x_3789:
        /* <DEDUP_REMOVED lines=24> */
.L_x_3790:
[----:B------:R-:W1:Y:S02]  /*12ac0*/  LDCU.64 UR4, c[0x0][0x760] ;  /* 0x0000ec00ff0477ac */ /* 0x000e640008000a00 */
[----:B-1----:R-:W-:-:S04]  /*12ad0*/  IADD3 R24, P0, PT, R24, UR4, RZ ;  /* 0x0000000418187c10 */ /* 0x002fc8000ff1e0ff */
[----:B------:R-:W-:-:S05]  /*12ae0*/  IADD3.X R25, PT, PT, RZ, UR5, RZ, P0, !PT ;  /* 0x00000005ff197c10 */ /* 0x000fca00087fe4ff */
[----:B------:R-:W-:Y:S01]  /*12af0*/  STG.E.U16 desc[UR36][R24.64], R19 ;  /* 0x0000001318007986 */ /* 0x000fe2000c101524 */
[----:B------:R-:W-:Y:S05]  /*12b00*/  EXIT ;  /* 0x000000000000794d */ /* 0x000fea0003800000 */
.L_x_3788:
[----:B------:R-:W-:Y:S04]  /*12b10*/  STG.E desc[UR36][R4.64], R18 ;  /* 0x0000001204007986 */ /* 0x000fe8000c101924 */
[----:B------:R-:W-:Y:S01]  /*12b20*/  STG.E desc[UR36][R4.64+0x4], R19 ;  /* 0x0000041304007986 */ /* 0x000fe2000c101924 */
[----:B------:R-:W-:Y:S05]  /*12b30*/  EXIT ;  /* 0x000000000000794d */ /* 0x000fea0003800000 */
        .weak           $__internal_1_$__cuda_sm20_div_u64
        .type           $__internal_1_$__cuda_sm20_div_u64,@function
        .size           $__internal_1_$__cuda_sm20_div_u64,(.L_x_9943 - $__internal_1_$__cuda_sm20_div_u64)
$__internal_1_$__cuda_sm20_div_u64:
[----:B------:R-:W-:Y:S02]  /*12b40*/  HFMA2 R15, -RZ, RZ, 0, 0 ;  /* 0x00000000ff0f7431 */ /* 0x000fe400000001ff */
[----:B------:R-:W-:-:S04]  /*12b50*/  IMAD.MOV.U32 R14, RZ, RZ, R3 ;  /* 0x000000ffff0e7224 */ /* 0x000fc800078e0003 */
[----:B------:R-:W0:Y:S08]  /*12b60*/  I2F.U64.RP R7, R14 ;  /* 0x0000000e00077312 */ /* 0x000e300000309000 */
[----:B0-----:R-:W0:Y:S02]  /*12b70*/  MUFU.RCP R7, R7 ;  /* 0x0000000700077308 */ /* 0x001e240000001000 */
[----:B0-----:R-:W-:-:S06]  /*12b80*/  IADD3 R8, PT, PT, R7, 0x1ffffffe, RZ ;  /* 0x1ffffffe07087810 */ /* 0x001fcc0007ffe0ff */
[----:B------:R-:W0:Y:S02]  /*12b90*/  F2I.U64.TRUNC R8, R8 ;  /* 0x0000000800087311 */ /* 0x000e24000020d800 */
[----:B0-----:R-:W-:-:S04]  /*12ba0*/  IMAD.WIDE.U32 R10, R8, R3, RZ ;  /* 0x00000003080a7225 */ /* 0x001fc800078e00ff */
[----:B------:R-:W-:Y:S01]  /*12bb0*/  IMAD R11, R9, R3, R11 ;  /* 0x00000003090b7224 */ /* 0x000fe200078e020b */
[----:B------:R-:W-:-:S05]  /*12bc0*/  IADD3 R13, P0, PT, RZ, -R10, RZ ;  /* 0x8000000aff0d7210 */ /* 0x000fca0007f1e0ff */
[----:B------:R-:W-:-:S04]  /*12bd0*/  IMAD.HI.U32 R10, R8, R13, RZ ;  /* 0x0000000d080a7227 */ /* 0x000fc800078e00ff */
[----:B------:R-:W-:Y:S01]  /*12be0*/  IMAD.X R21, RZ, RZ, ~R11, P0 ;  /* 0x000000ffff157224 */ /* 0x000fe200000e0e0b */
[----:B------:R-:W-:-:S03]  /*12bf0*/  MOV R11, R8 ;  /* 0x00000008000b7202 */ /* 0x000fc60000000f00 */
        /* <DEDUP_REMOVED lines=11> */
[----:B------:R-:W-:-:S04]  /*12cb0*/  IMAD.HI.U32 R10, R11, R13, RZ ;  /* 0x0000000d0b0a7227 */ /* 0x000fc800078e00ff */
[----:B------:R-:W-:-:S04]  /*12cc0*/  IMAD.X R8, RZ, RZ, ~R8, P0 ;  /* 0x000000ffff087224 */ /* 0x000fc800000e0e08 */
[----:B------:R-:W-:-:S04]  /*12cd0*/  IMAD.WIDE.U32 R10, P0, R11, R8, R10 ;  /* 0x000000080b0a7225 */ /* 0x000fc8000780000a */
[C---:B------:R-:W-:Y:S02]  /*12ce0*/  IMAD R14, R7.reuse, R8, RZ ;  /* 0x00000008070e7224 */ /* 0x040fe400078e02ff */
[----:B------:R-:W-:-:S04]  /*12cf0*/  IMAD.HI.U32 R11, P1, R7, R13, R10 ;  /* 0x0000000d070b7227 */ /* 0x000fc8000782000a */
[----:B------:R-:W-:Y:S01]  /*12d00*/  IMAD.HI.U32 R8, R7, R8, RZ ;  /* 0x0000000807087227 */ /* 0x000fe200078e00ff */
[----:B------:R-:W-:-:S04]  /*12d10*/  IADD3 R11, P2, PT, R14, R11, RZ ;  /* 0x0000000b0e0b7210 */ /* 0x000fc80007f5e0ff */
[----:B------:R-:W-:Y:S01]  /*12d20*/  IADD3.X R7, PT, PT, R8, R7, RZ, P0, !PT ;  /* 0x0000000708077210 */ /* 0x000fe200007fe4ff */
[----:B------:R-:W-:-:S03]  /*12d30*/  IMAD.HI.U32 R8, R11, R4, RZ ;  /* 0x000000040b087227 */ /* 0x000fc600078e00ff */
[----:B------:R-:W-:Y:S01]  /*12d40*/  IADD3.X R7, PT, PT, RZ, RZ, R7, P2, P1 ;  /* 0x000000ffff077210 */ /* 0x000fe200017e2407 */
[----:B------:R-:W-:-:S04]  /*12d50*/  IMAD.WIDE.U32 R8, R11, R5, R8 ;  /* 0x000000050b087225 */ /* 0x000fc800078e0008 */
[C---:B------:R-:W-:Y:S02]  /*12d60*/  IMAD R11, R7.reuse, R5, RZ ;  /* 0x00000005070b7224 */ /* 0x040fe400078e02ff */
[----:B------:R-:W-:-:S04]  /*12d70*/  IMAD.HI.U32 R8, P0, R7, R4, R8 ;  /* 0x0000000407087227 */ /* 0x000fc80007800008 */
[----:B------:R-:W-:Y:S01]  /*12d80*/  IMAD.HI.U32 R7, R7, R5, RZ ;  /* 0x0000000507077227 */ /* 0x000fe200078e00ff */
[----:B------:R-:W-:-:S03]  /*12d90*/  IADD3 R10, P1, PT, R11, R8, RZ ;  /* 0x000000080b0a7210 */ /* 0x000fc60007f3e0ff */
[----:B------:R-:W-:Y:S02]  /*12da0*/  IMAD.X R7, RZ, RZ, R7, P0 ;  /* 0x000000ffff077224 */ /* 0x000fe400000e0607 */
[----:B------:R-:W-:-:S03]  /*12db0*/  IMAD.WIDE.U32 R8, R10, R3, RZ ;  /* 0x000000030a087225 */ /* 0x000fc600078e00ff */
[----:B------:R-:W-:Y:S02]  /*12dc0*/  IADD3.X R7, PT, PT, RZ, R7, RZ, P1, !PT ;  /* 0x00000007ff077210 */ /* 0x000fe40000ffe4ff */
[----:B------:R-:W-:-:S03]  /*12dd0*/  IADD3 R14, P0, PT, -R8, R4, RZ ;  /* 0x00000004080e7210 */ /* 0x000fc60007f1e1ff */
[----:B------:R-:W-:Y:S01]  /*12de0*/  IMAD R9, R7, R3, R9 ;  /* 0x0000000307097224 */ /* 0x000fe200078e0209 */
[----:B------:R-:W-:-:S04]  /*12df0*/  IADD3 R4, P1, PT, -R3, R14, RZ ;  /* 0x0000000e03047210 */ /* 0x000fc80007f3e1ff */
[----:B------:R-:W-:Y:S02]  /*12e00*/  IADD3.X R20, PT, PT, ~R9, R5, RZ, P0, !PT ;  /* 0x0000000509147210 */ /* 0x000fe400007fe5ff */
[----:B------:R-:W-:Y:S02]  /*12e10*/  ISETP.GE.U32.AND P0, PT, R14, R3, PT ;  /* 0x000000030e00720c */ /* 0x000fe40003f06070 */
[----:B------:R-:W-:Y:S02]  /*12e20*/  IADD3 R9, P2, PT, R10, 0x1, RZ ;  /* 0x000000010a097810 */ /* 0x000fe40007f5e0ff */
[C---:B------:R-:W-:Y:S02]  /*12e30*/  ISETP.GE.U32.AND.EX P0, PT, R20.reuse, RZ, PT, P0 ;  /* 0x000000ff1400720c */ /* 0x040fe40003f06100 */
[----:B------:R-:W-:Y:S01]  /*12e40*/  IADD3.X R5, PT, PT, R20, -0x1, RZ, P1, !PT ;  /* 0xffffffff14057810 */ /* 0x000fe20000ffe4ff */
[----:B------:R-:W-:Y:S01]  /*12e50*/  IMAD.X R8, RZ, RZ, R7, P2 ;  /* 0x000000ffff087224 */ /* 0x000fe200010e0607 */
[----:B------:R-:W-:-:S02]  /*12e60*/  SEL R4, R4, R14, P0 ;  /* 0x0000000e04047207 */ /* 0x000fc40000000000 */
[----:B------:R-:W-:Y:S02]  /*12e70*/  SEL R9, R9, R10, P0 ;  /* 0x0000000a09097207 */ /* 0x000fe40000000000 */
[----:B------:R-:W-:Y:S02]  /*12e80*/  SEL R5, R5, R20, P0 ;  /* 0x0000001405057207 */ /* 0x000fe40000000000 */
[----:B------:R-:W-:Y:S02]  /*12e90*/  SEL R8, R8, R7, P0 ;  /* 0x0000000708087207 */ /* 0x000fe40000000000 */
[----:B------:R-:W-:Y:S02]  /*12ea0*/  ISETP.GE.U32.AND P0, PT, R4, R3, PT ;  /* 0x000000030400720c */ /* 0x000fe40003f06070 */
[----:B------:R-:W-:Y:S02]  /*12eb0*/  IADD3 R4, P2, PT, R9, 0x1, RZ ;  /* 0x0000000109047810 */ /* 0x000fe40007f5e0ff */
[----:B------:R-:W-:-:S02]  /*12ec0*/  ISETP.GE.U32.AND.EX P0, PT, R5, RZ, PT, P0 ;  /* 0x000000ff0500720c */ /* 0x000fc40003f06100 */
[----:B------:R-:W-:Y:S02]  /*12ed0*/  ISETP.NE.U32.AND P1, PT, R3, RZ, PT ;  /* 0x000000ff0300720c */ /* 0x000fe40003f25070 */
[-C--:B------:R-:W-:Y:S02]  /*12ee0*/  IADD3.X R5, PT, PT, RZ, R8.reuse, RZ, P2, !PT ;  /* 0x00000008ff057210 */ /* 0x080fe400017fe4ff */
[----:B------:R-:W-:Y:S02]  /*12ef0*/  MOV R7, 0x0 ;  /* 0x0000000000077802 */ /* 0x000fe40000000f00 */
[----:B------:R-:W-:Y:S02]  /*12f00*/  ISETP.NE.AND.EX P1, PT, RZ, RZ, PT, P1 ;  /* 0x000000ffff00720c */ /* 0x000fe40003f25310 */
[----:B------:R-:W-:Y:S02]  /*12f10*/  SEL R4, R4, R9, P0 ;  /* 0x0000000904047207 */ /* 0x000fe40000000000 */
[----:B------:R-:W-:-:S02]  /*12f20*/  SEL R5, R5, R8, P0 ;  /* 0x0000000805057207 */ /* 0x000fc40000000000 */
[----:B------:R-:W-:Y:S02]  /*12f30*/  SEL R4, R4, 0xffffffff, P1 ;  /* 0xffffffff04047807 */ /* 0x000fe40000800000 */
[----:B------:R-:W-:Y:S01]  /*12f40*/  SEL R5, R5, 0xffffffff, P1 ;  /* 0xffffffff05057807 */ /* 0x000fe20000800000 */
[----:B------:R-:W-:Y:S06]  /*12f50*/  RET.REL.NODEC R6 `(_ZN2at6native13reduce_kernelILi256ELi2ENS0_8ReduceOpIN3c108BFloat16ENS0_9NanSumOpsIfS4_EEjS4_Li4ELi4EEEEEvT1_) ;  /* 0xfffffed006287950 */ /* 0x000fec0003c3ffff */
.L_x_3791:
        /* <DEDUP_REMOVED lines=10> */
.L_x_9943:


//--------------------- .text._ZN2at6native13reduce_kernelILi128ELi4ENS0_8ReduceOpIN3c108BFloat16ENS0_9NanSumOpsIfS4_EEjS4_Li4ELi4EEEEEvT1_ --------------------------
	.section	.text._ZN2at6native13reduce_kernelILi128ELi4ENS0_8ReduceOpIN3c108BFloat16ENS0_9NanSumOpsIfS4_EEjS4_Li4ELi4EEEEEvT1_,"ax",@progbits
	.align	128
        .global         _ZN2at6native13reduce_kernelILi128ELi4ENS0_8ReduceOpIN3c108BFloat16ENS0_9NanSumOpsIfS4_EEjS4_Li4ELi4EEEEEvT1_
        .type           _ZN2at6native13reduce_kernelILi128ELi4ENS0_8ReduceOpIN3c108BFloat16ENS0_9NanSumOpsIfS4_EEjS4_Li4ELi4EEEEEvT1_,@function
        .size           _ZN2at6native13reduce_kernelILi128ELi4ENS0_8ReduceOpIN3c108BFloat16ENS0_9NanSumOpsIfS4_EEjS4_Li4ELi4EEEEEvT1_,(.L_x_9944 - _ZN2at6native13reduce_kernelILi128ELi4ENS0_8ReduceOpIN3c108BFloat16ENS0_9NanSumOpsIfS4_EEjS4_Li4ELi4EEEEEvT1_)
        .other          _ZN2at6native13reduce_kernelILi128ELi4ENS0_8ReduceOpIN3c108BFloat16ENS0_9NanSumOpsIfS4_EEjS4_Li4ELi4EEEEEvT1_,@"STO_CUDA_ENTRY STV_DEFAULT"
_ZN2at6native13reduce_kernelILi128ELi4ENS0_8ReduceOpIN3c108BFloat16ENS0_9NanSumOpsIfS4_EEjS4_Li4ELi4EEEEEvT1_:
.text._ZN2at6native13reduce_kernelILi128ELi4ENS0_8ReduceOpIN3c108BFloat16ENS0_9NanSumOpsIfS4_EEjS4_Li4ELi4EEEEEvT1_:
        /* <DEDUP_REMOVED lines=296> */
.L_x_3792:
        /* <DEDUP_REMOVED lines=32> */
.L_x_3796:
        /* <DEDUP_REMOVED lines=31> */
.L_x_3800:
[----:B------:R-:W-:Y:S05]  /*1670*/  BSYNC.RECONVERGENT B1 ;  /* 0x0000000000017941 */ /* 0x000fea0003800200 */
.L_x_3799:
[----:B------:R-:W0:Y:S01]  /*1680*/  LDC R5, c[0x0][0x38c] ;  /* 0x0000e300ff057b82 */ /* 0x000e220000000800 */
[----:B------:R-:W-:-:S05]  /*1690*/  IADD3 R24, P0, PT, R24, 0x8, RZ ;  /* 0x0000000818187810 */ /* 0x000fca0007f1e0ff */
[----:B------:R-:W-:Y:S01]  /*16a0*/  IMAD.X R25, RZ, RZ, R25, P0 ;  /* 0x000000ffff197224 */ /* 0x000fe200000e0619 */
[----:B0-----:R-:W-:-:S07]  /*16b0*/  IADD3 R18, PT, PT, R6, -0x4, R5 ;  /* 0xfffffffc06127810 */ /* 0x001fce0007ffe005 */
.L_x_3798:
[----:B------:R-:W-:Y:S05]  /*16c0*/  BSYNC.RECONVERGENT B0 ;  /* 0x0000000000007941 */ /* 0x000fea0003800200 */
.L_x_3797:
        /* <DEDUP_REMOVED lines=16> */
.L_x_3803:
        /* <DEDUP_REMOVED lines=25> */
.L_x_3802:
[----:B------:R-:W-:Y:S05]  /*1960*/  BSYNC.RECONVERGENT B0 ;  /* 0x0000000000007941 */ /* 0x000fea0003800200 */
.L_x_3801:
        /* <DEDUP_REMOVED lines=12> */
.L_x_3805:
[----:B------:R-:W-:Y:S05]  /*1a30*/  BSYNC.RECONVERGENT B0 ;  /* 0x0000000000007941 */ /* 0x000fea0003800200 */
.L_x_3804:
[----:B------:R-:W-:Y:S01]  /*1a40*/  FADD.FTZ R3, R8, R3 ;  /* 0x0000000308037221 */ /* 0x000fe20000010000 */
[----:B------:R-:W-:Y:S01]  /*1a50*/  CS2R R26, SRZ ;  /* 0x00000000001a7805 */ /* 0x000fe2000001ff00 */
[----:B------:R-:W-:Y:S02]  /*1a60*/  IMAD.MOV.U32 R25, RZ, RZ, RZ ;  /* 0x000000ffff197224 */ /* 0x000fe400078e00ff */
[----:B------:R-:W-:-:S04]  /*1a70*/  FADD.FTZ R3, R3, R6 ;  /* 0x0000000603037221 */ /* 0x000fc80000010000 */
[----:B------:R-:W-:Y:S01]  /*1a80*/  FADD.FTZ R24, R3, R0 ;  /* 0x0000000003187221 */ /* 0x000fe20000010000 */
[----:B------:R-:W-:Y:S06]  /*1a90*/  BRA `(.L_x_3794) ;  /* 0x000000b8003c7947 */ /* 0x000fec0003800000 */
.L_x_3795:
        /* <DEDUP_REMOVED lines=42> */
.L_x_3810:
        /* <DEDUP_REMOVED lines=92> */
.L_x_3809:
        /* <DEDUP_REMOVED lines=14> */
.L_x_3808:
[----:B------:R-:W-:Y:S05]  /*23e0*/  BSYNC.RECONVERGENT B0 ;  /* 0x0000000000007941 */ /* 0x000fea0003800200 */
.L_x_3807:
        /* <DEDUP_REMOVED lines=39> */
.L_x_3812:
[----:B------:R-:W-:Y:S05]  /*2660*/  BSYNC.RECONVERGENT B0 ;  /* 0x0000000000007941 */ /* 0x000fea0003800200 */
.L_x_3811:
        /* <DEDUP_REMOVED lines=75> */
.L_x_3814:
[----:B------:R-:W-:Y:S05]  /*2b20*/  BSYNC.RECONVERGENT B0 ;  /* 0x0000000000007941 */ /* 0x000fea0003800200 */
.L_x_3813:
        /* <DEDUP_REMOVED lines=13> */
.L_x_3806:
        /* <DEDUP_REMOVED lines=38> */
.L_x_3819:
        /* <DEDUP_REMOVED lines=96> */
.L_x_3818:
        /* <DEDUP_REMOVED lines=14> */
.L_x_3817:
[----:B------:R-:W-:Y:S05]  /*3540*/  BSYNC.RECONVERGENT B0 ;  /* 0x0000000000007941 */ /* 0x000fea0003800200 */
.L_x_3816:
        /* <DEDUP_REMOVED lines=43> */
.L_x_3821:
[----:B------:R-:W-:Y:S05]  /*3800*/  BSYNC.RECONVERGENT B0 ;  /* 0x0000000000007941 */ /* 0x000fea0003800200 */
.L_x_3820:
        /* <DEDUP_REMOVED lines=75> */
.L_x_3823:
[----:B------:R-:W-:Y:S05]  /*3cc0*/  BSYNC.RECONVERGENT B0 ;  /* 0x0000000000007941 */ /* 0x000fea0003800200 */
.L_x_3822:
        /* <DEDUP_REMOVED lines=13> */
.L_x_3815:
        /* <DEDUP_REMOVED lines=43> */
.L_x_3831:
        /* <DEDUP_REMOVED lines=313> */
.L_x_3827:
        /* <DEDUP_REMOVED lines=234> */
.L_x_3828:
        /* <DEDUP_REMOVED lines=234> */
.L_x_3829:
        /* <DEDUP_REMOVED lines=245> */
.L_x_3830:
        /* <DEDUP_REMOVED lines=8> */
.L_x_3826:
[----:B------:R-:W-:Y:S01]  /*80f0*/  SHF.L.U32 R42, R32, 0x10, RZ ;  /* 0x00000010202a7819 */ /* 0x000fe200000006ff */
[----:B------:R-:W-:Y:S01]  /*8100*/  IMAD.U32 R30, R34, 0x10000, RZ ;  /* 0x00010000221e7824 */ /* 0x000fe200078e00ff */
[----:B------:R-:W1:Y:S01]  /*8110*/  LDCU UR5, c[0x0][0x38c] ;  /* 0x00007180ff0577ac */ /* 0x000e620008000800 */
[----:B------:R-:W-:Y:S01]  /*8120*/  IMAD.U32 R50, R36, 0x10000, RZ ;  /* 0x0001000024327824 */ /* 0x000fe200078e00ff */
[----:B------:R-:W-:Y:S01]  /*8130*/  FSETP.NAN.FTZ.AND P2, PT, |R42|, |R42|, PT ;  /* 0x4000002a2a00720b */ /* 0x000fe20003f58200 */
[----:B------:R-:W-:Y:S01]  /*8140*/  IMAD.U32 R52, R38, 0x10000, RZ ;  /* 0x0001000026347824 */ /* 0x000fe200078e00ff */
[----:B------:R-:W-:Y:S02]  /*8150*/  FSETP.NAN.FTZ.AND P1, PT, |R30|, |R30|, PT ;  /* 0x4000001e1e00720b */ /* 0x000fe40003f38200 */
[----:B------:R-:W-:Y:S02]  /*8160*/  FSEL R42, R42, RZ, !P2 ;  /* 0x000000ff2a2a7208 */ /* 0x000fe40005000000 */
[----:B------:R-:W-:Y:S01]  /*8170*/  FSEL R31, R30, RZ, !P1 ;  /* 0x000000ff1e1f7208 */ /* 0x000fe20004800000 */
[----:B------:R-:W-:Y:S01]  /*8180*/  IMAD.U32 R30, R40, 0x10000, RZ ;  /* 0x00010000281e7824 */ /* 0x000fe200078e00ff */
[----:B------:R-:W-:Y:S01]  /*8190*/  FSETP.NAN.FTZ.AND P1, PT, |R50|, |R50|, PT ;  /* 0x400000323200720b */ /* 0x000fe20003f38200 */
[----:B------:R-:W-:Y:S01]  /*81a0*/  FADD.FTZ R7, R42, R7 ;  /* 0x000000072a077221 */ /* 0x000fe20000010000 */
[----:B------:R-:W-:Y:S01]  /*81b0*/  SHF.L.U32 R42, R35, 0x10, RZ ;  /* 0x00000010232a7819 */ /* 0x000fe200000006ff */
[----:B------:R-:W-:Y:S01]  /*81c0*/  FADD.FTZ R6, R31, R6 ;  /* 0x000000061f067221 */ /* 0x000fe20000010000 */
[----:B------:R-:W-:-:S02]  /*81d0*/  SHF.L.U32 R31, R37, 0x10, RZ ;  /* 0x00000010251f7819 */ /* 0x000fc400000006ff */
[----:B------:R-:W-:Y:S02]  /*81e0*/  FSETP.NAN.FTZ.AND P2, PT, |R42|, |R42|, PT ;  /* 0x4000002a2a00720b */ /* 0x000fe40003f58200 */
[----:B------:R-:W-:Y:S02]  /*81f0*/  FSEL R51, R50, RZ, !P1 ;  /* 0x000000ff32337208 */ /* 0x000fe40004800000 */
[----:B------:R-:W-:Y:S02]  /*8200*/  FSEL R42, R42, RZ, !P2 ;  /* 0x000000ff2a2a7208 */ /* 0x000fe40005000000 */
[----:B------:R-:W-:Y:S01]  /*8210*/  FSETP.NAN.FTZ.AND P2, PT, |R30|, |R30|, PT ;  /* 0x4000001e1e00720b */ /* 0x000fe20003f58200 */
[----:B------:R-:W-:Y:S01]  /*8220*/  FADD.FTZ R8, R51, R8 ;  /* 0x0000000833087221 */ /* 0x000fe20000010000 */
[----:B------:R-:W-:Y:S01]  /*8230*/  FSETP.NAN.FTZ.AND P3, PT, |R52|, |R52|, PT ;  /* 0x400000343400720b */ /* 0x000fe20003f78200 */
[----:B------:R-:W-:Y:S01]  /*8240*/  FADD.FTZ R9, R42, R9 ;  /* 0x000000092a097221 */ /* 0x000fe20000010000 */
[----:B------:R-:W-:Y:S01]  /*8250*/  FSETP.NAN.FTZ.AND P1, PT, |R31|, |R31|, PT ;  /* 0x4000001f1f00720b */ /* 0x000fe20003f38200 */
[----:B------:R-:W-:Y:S01]  /*8260*/  IMAD.U32 R51, R43, 0x10000, RZ ;  /* 0x000100002b337824 */ /* 0x000fe200078e00ff */
[----:B------:R-:W-:-:S02]  /*8270*/  FSEL R30, R30, RZ, !P2 ;  /* 0x000000ff1e1e7208 */ /* 0x000fc40005000000 */
[----:B------:R-:W-:Y:S02]  /*8280*/  SHF.L.U32 R50, R39, 0x10, RZ ;  /* 0x0000001027327819 */ /* 0x000fe400000006ff */
[----:B------:R-:W-:Y:S01]  /*8290*/  FSEL R52, R52, RZ, !P3 ;  /* 0x000000ff34347208 */ /* 0x000fe20005800000 */
[----:B------:R-:W-:Y:S01]  /*82a0*/  FADD.FTZ R13, R30, R13 ;  /* 0x0000000d1e0d7221 */ /* 0x000fe20000010000 */
[----:B------:R-:W-:Y:S01]  /*82b0*/  FSEL R31, R31, RZ, !P1 ;  /* 0x000000ff1f1f7208 */ /* 0x000fe20004800000 */
[----:B------:R-:W-:Y:S01]  /*82c0*/  IMAD.U32 R30, R46, 0x10000, RZ ;  /* 0x000100002e1e7824 */ /* 0x000fe200078e00ff */
[----:B------:R-:W-:Y:S01]  /*82d0*/  FSETP.NAN.FTZ.AND P1, PT, |R50|, |R50|, PT ;  /* 0x400000323200720b */ /* 0x000fe20003f38200 */
[----:B------:R-:W-:Y:S01]  /*82e0*/  FADD.FTZ R11, R52, R11 ;  /* 0x0000000b340b7221 */ /* 0x000fe20000010000 */
[----:B------:R-:W-:Y:S01]  /*82f0*/  MOV R42, UR4 ;  /* 0x00000004002a7c02 */ /* 0x000fe20008000f00 */
[----:B------:R-:W-:Y:S01]  /*8300*/  FADD.FTZ R10, R31, R10 ;  /* 0x0000000a1f0a7221 */ /* 0x000fe20000010000 */
        /* <DEDUP_REMOVED lines=18> */
[----:B------:R-:W-:Y:S01]  /*8430*/  SHF.L.U32 R50, R49, 0x10, RZ ;  /* 0x0000001031327819 */ /* 0x000fe200000006ff */
[----:B------:R-:W-:Y:S01]  /*8440*/  IMAD.U32 R31, R47, 0x10000, RZ ;  /* 0x000100002f1f7824 */ /* 0x000fe200078e00ff */
[----:B------:R-:W-:-:S02]  /*8450*/  SHF.L.U32 R52, R48, 0x10, RZ ;  /* 0x0000001030347819 */ /* 0x000fc400000006ff */
[----:B------:R-:W-:Y:S02]  /*8460*/  FSETP.NAN.FTZ.AND P1, PT, |R51|, |R51|, PT ;  /* 0x400000333300720b */ /* 0x000fe40003f38200 */
[----:B------:R-:W-:Y:S02]  /*8470*/  FSETP.NAN.FTZ.AND P2, PT, |R50|, |R50|, PT ;  /* 0x400000323200720b */ /* 0x000fe40003f58200 */
[----:B------:R-:W-:Y:S02]  /*8480*/  FSETP.NAN.FTZ.AND P3, PT, |R53|, |R53|, PT ;  /* 0x400000353500720b */ /* 0x000fe40003f78200 */
[----:B------:R-:W-:Y:S02]  /*8490*/  FSETP.NAN.FTZ.AND P4, PT, |R52|, |R52|, PT ;  /* 0x400000343400720b */ /* 0x000fe40003f98200 */
[----:B------:R-:W-:Y:S02]  /*84a0*/  FSETP.NAN.FTZ.AND P5, PT, |R31|, |R31|, PT ;  /* 0x4000001f1f00720b */ /* 0x000fe40003fb8200 */
[----:B------:R-:W-:-:S02]  /*84b0*/  FSEL R51, R51, RZ, !P1 ;  /* 0x000000ff33337208 */ /* 0x000fc40004800000 */
[----:B------:R-:W-:Y:S02]  /*84c0*/  FSEL R50, R50, RZ, !P2 ;  /* 0x000000ff32327208 */ /* 0x000fe40005000000 */
[----:B------:R-:W-:Y:S01]  /*84d0*/  FSEL R53, R53, RZ, !P3 ;  /* 0x000000ff35357208 */ /* 0x000fe20005800000 */
[----:B------:R-:W-:Y:S01]  /*84e0*/  FADD.FTZ R20, R51, R20 ;  /* 0x0000001433147221 */ /* 0x000fe20000010000 */
[----:B------:R-:W-:Y:S01]  /*84f0*/  FSEL R52, R52, RZ, !P4 ;  /* 0x000000ff34347208 */ /* 0x000fe20006000000 */
[----:B------:R-:W-:Y:S01]  /*8500*/  FADD.FTZ R21, R50, R21 ;  /* 0x0000001532157221 */ /* 0x000fe20000010000 */
[----:B------:R-:W-:Y:S01]  /*8510*/  FSEL R31, R31, RZ, !P5 ;  /* 0x000000ff1f1f7208 */ /* 0x000fe20006800000 */
[----:B------:R-:W-:Y:S02]  /*8520*/  FADD.FTZ R0, R53, R0 ;  /* 0x0000000035007221 */ /* 0x000fe40000010000 */
[----:B------:R-:W-:Y:S02]  /*8530*/  FADD.FTZ R26, R52, R26 ;  /* 0x0000001a341a7221 */ /* 0x000fe40000010000 */
[----:B------:R-:W-:Y:S01]  /*8540*/  FADD.FTZ R27, R31, R27 ;  /* 0x0000001b1f1b7221 */ /* 0x000fe20000010000 */
[----:B------:R-:W-:Y:S06]  /*8550*/  @!P6 BRA `(.L_x_3831) ;  /* 0xffffffb800bce947 */ /* 0x000fec000383ffff */
.L_x_3825:
[----:B0-----:R-:W-:Y:S05]  /*8560*/  BSYNC.RECONVERGENT B0 ;  /* 0x0000000000007941 */ /* 0x001fea0003800200 */
.L_x_3824:
        /* <DEDUP_REMOVED lines=287> */
.L_x_3835:
[----:B------:R-:W-:Y:S02]  /*9760*/  SHF.R.U32.HI R4, RZ, 0x3, R32 ;  /* 0x00000003ff047819 */ /* 0x000fe40000011620 */
[----:B------:R-:W-:-:S07]  /*9770*/  MOV R5, RZ ;  /* 0x000000ff00057202 */ /* 0x000fce0000000f00 */
.L_x_3834:
        /* <DEDUP_REMOVED lines=288> */
.L_x_3837:
[----:B------:R-:W-:Y:S01]  /*a980*/  SHF.R.U32.HI R4, RZ, 0x3, R37 ;  /* 0x00000003ff047819 */ /* 0x000fe20000011625 */
[----:B------:R-:W-:-:S07]  /*a990*/  IMAD.MOV.U32 R5, RZ, RZ, RZ ;  /* 0x000000ffff057224 */ /* 0x000fce00078e00ff */
.L_x_3836:
        /* <DEDUP_REMOVED lines=285> */
.L_x_3839:
[----:B------:R-:W-:Y:S01]  /*bb70*/  SHF.R.U32.HI R50, RZ, 0x3, R41 ;  /* 0x00000003ff327819 */ /* 0x000fe20000011629 */
[----:B------:R-:W-:-:S07]  /*bb80*/  IMAD.MOV.U32 R51, RZ, RZ, RZ ;  /* 0x000000ffff337224 */ /* 0x000fce00078e00ff */
.L_x_3838:
        /* <DEDUP_REMOVED lines=285> */
.L_x_3841:
[----:B------:R-:W-:Y:S01]  /*cd60*/  SHF.R.U32.HI R28, RZ, 0x3, R28 ;  /* 0x00000003ff1c7819 */ /* 0x000fe2000001161c */
[----:B------:R-:W-:-:S07]  /*cd70*/  IMAD.MOV.U32 R29, RZ, RZ, RZ ;  /* 0x000000ffff1d7224 */ /* 0x000fce00078e00ff */
.L_x_3840:
[----:B------:R-:W-:-:S04]  /*cd80*/  LEA R4, P0, R28, R49, 0x3 ;  /* 0x000000311c047211 */ /* 0x000fc800078018ff */
[----:B------:R-:W-:-:S05]  /*cd90*/  LEA.HI.X R5, R28, R3, R29, 0x3, P0 ;  /* 0x000000031c057211 */ /* 0x000fca00000f1c1d */
[----:B------:R-:W2:Y:S02]  /*cda0*/  LDG.E.64 R28, desc[UR36][R4.64] ;  /* 0x00000024041c7981 */ /* 0x000ea4000c1e1b00 */
[C---:B--2---:R-:W-:Y:S02]  /*cdb0*/  PRMT R31, R28.reuse, 0x7610, R31 ;  /* 0x000076101c1f7816 */ /* 0x044fe4000000001f */
[C---:B------:R-:W-:Y:S02]  /*cdc0*/  PRMT R44, R29.reuse, 0x7610, R44 ;  /* 0x000076101d2c7816 */ /* 0x040fe4000000002c */
[----:B------:R-:W-:Y:S02]  /*cdd0*/  PRMT R28, R28, 0x7632, R28 ;  /* 0x000076321c1c7816 */ /* 0x000fe4000000001c */
[----:B------:R-:W-:-:S07]  /*cde0*/  PRMT R29, R29, 0x7632, R29 ;  /* 0x000076321d1d7816 */ /* 0x000fce000000001d */
.L_x_3833:
[----:B------:R-:W-:Y:S05]  /*cdf0*/  BSYNC.RECONVERGENT B0 ;  /* 0x0000000000007941 */ /* 0x000fea0003800200 */
.L_x_3832:
[----:B------:R-:W-:Y:S01]  /*ce00*/  ISETP.GE.U32.AND P0, PT, R33, R30, PT ;  /* 0x0000001e2100720c */ /* 0x000fe20003f06070 */
[----:B------:R-:W-:-:S12]  /*ce10*/  BSSY.RECONVERGENT B0, `(.L_x_3842) ;  /* 0x000004b000007945 */ /* 0x000fd80003800200 */
        /* <DEDUP_REMOVED lines=74> */
.L_x_3843:
[----:B------:R-:W-:Y:S05]  /*d2c0*/  BSYNC.RECONVERGENT B0 ;  /* 0x0000000000007941 */ /* 0x000fea0003800200 */
.L_x_3842:
        /* <DEDUP_REMOVED lines=12> */
.L_x_3794:
[----:B------:R-:W-:Y:S05]  /*d390*/  BSYNC.RECONVERGENT B6 ;  /* 0x0000000000067941 */ /* 0x000fea0003800200 */
.L_x_3793:
[----:B------:R-:W0:Y:S02]  /*d3a0*/  LDCU UR4, c[0x0][0x3a4] ;  /* 0x00007480ff0477ac */ /* 0x000e240008000800 */
[----:B0-----:R-:W-:-:S09]  /*d3b0*/  UISETP.NE.AND UP0, UPT, UR4, URZ, UPT ;  /* 0x000000ff0400728c */ /* 0x001fd2000bf05270 */
[----:B------:R-:W-:Y:S05]  /*d3c0*/  BRA.U !UP0, `(.L_x_3844) ;  /* 0x0000000108747547 */ /* 0x000fea000b800000 */
[----:B------:R-:W0:Y:S01]  /*d3d0*/  S2R R4, SR_CgaCtaId ;  /* 0x0000000000047919 */ /* 0x000e220000008800 */
[----:B------:R-:W1:Y:S01]  /*d3e0*/  LDC R10, c[0x0][0x360] ;  /* 0x0000d800ff0a7b82 */ /* 0x000e620000000800 */
[----:B------:R-:W-:-:S05]  /*d3f0*/  MOV R0, 0x400 ;  /* 0x0000040000007802 */ /* 0x000fca0000000f00 */
[----:B------:R-:W-:Y:S02]  /*d400*/  VIADD R3, R0, 0x10 ;  /* 0x0000001000037836 */ /* 0x000fe40000000000 */
[----:B------:R-:W2:Y:S01]  /*d410*/  LDC R9, c[0x0][0x364] ;  /* 0x0000d900ff097b82 */ /* 0x000ea20000000800 */
[----:B-1----:R-:W-:Y:S02]  /*d420*/  IMAD R0, R2, R10, R17 ;  /* 0x0000000a02007224 */ /* 0x002fe400078e0211 */
[----:B0-----:R-:W-:Y:S02]  /*d430*/  LEA R3, R4, R3, 0x18 ;  /* 0x0000000304037211 */ /* 0x001fe400078ec0ff */
[----:B--2---:R-:W-:Y:S02]  /*d440*/  ISETP.GE.U32.AND P0, PT, R9, 0x2, PT ;  /* 0x000000020900780c */ /* 0x004fe40003f06070 */
[----:B------:R-:W-:-:S05]  /*d450*/  LEA R0, R0, R3, 0x4 ;  /* 0x0000000300007211 */ /* 0x000fca00078e20ff */
[----:B------:R0:W-:Y:S06]  /*d460*/  STS.128 [R0], R24 ;  /* 0x0000001800007388 */ /* 0x0001ec0000000c00 */
[----:B------:R-:W-:Y:S05]  /*d470*/  @!P0 BRA `(.L_x_3844) ;  /* 0x0000000000488947 */ /* 0x000fea0003800000 */
[----:B------:R-:W-:-:S07]  /*d480*/  IMAD.MOV.U32 R8, RZ, RZ, R9 ;  /* 0x000000ffff087224 */ /* 0x000fce00078e0009 */
.L_x_3845:
        /* <DEDUP_REMOVED lines=17> */
.L_x_3844:
[----:B------:R-:W2:Y:S02]  /*d5a0*/  LDCU UR4, c[0x0][0x3a0] ;  /* 0x00007400ff0477ac */ /* 0x000ea40008000800 */
[----:B--2---:R-:W-:-:S09]  /*d5b0*/  UISETP.NE.AND UP0, UPT, UR4, URZ, UPT ;  /* 0x000000ff0400728c */ /* 0x004fd2000bf05270 */
[----:B------:R-:W-:Y:S05]  /*d5c0*/  BRA.U !UP0, `(.L_x_3846) ;  /* 0x0000000108bc7547 */ /* 0x000fea000b800000 */
[----:B------:R-:W2:Y:S02]  /*d5d0*/  LDC R6, c[0x0][0x360] ;  /* 0x0000d800ff067b82 */ /* 0x000ea40000000800 */
[----:B--2---:R-:W-:Y:S01]  /*d5e0*/  ISETP.GE.U32.AND P0, PT, R6, 0x21, PT ;  /* 0x000000210600780c */ /* 0x004fe20003f06070 */
[----:B01----:R-:W-:-:S12]  /*d5f0*/  IMAD.MOV.U32 R0, RZ, RZ, R6 ;  /* 0x000000ffff007224 */ /* 0x003fd800078e0006 */
        /* <DEDUP_REMOVED lines=8> */
[----:B------:R-:W-:-:S04]  /*d680*/  HFMA2 R0, -RZ, RZ, 0, 1.9073486328125e-06 ;  /* 0x00000020ff007431 */ /* 0x000fc800000001ff */
[----:B------:R0:W-:Y:S01]  /*d690*/  STS.128 [R3], R24 ;  /* 0x0000001803007388 */ /* 0x0001e20000000c00 */
[----:B------:R-:W-:Y:S05]  /*d6a0*/  @!P0 BRA `(.L_x_3847) ;  /* 0x0000000000448947 */ /* 0x000fea0003800000 */
[----:B------:R-:W-:-:S07]  /*d6b0*/  IMAD.MOV.U32 R4, RZ, RZ, R6 ;  /* 0x000000ffff047224 */ /* 0x000fce00078e0006 */
.L_x_3848:
        /* <DEDUP_REMOVED lines=16> */
.L_x_3847:
[----:B------:R-:W-:Y:S01]  /*d7c0*/  ISETP.GE.U32.AND P0, PT, R0, 0x2, PT ;  /* 0x000000020000780c */ /* 0x000fe20003f06070 */
[----:B------:R-:W-:Y:S05]  /*d7d0*/  WARPSYNC.ALL ;  /* 0x0000000000007948 */ /* 0x000fea0003800000 */
[----:B------:R-:W-:Y:S07]  /*d7e0*/  BAR.SYNC.DEFER_BLOCKING 0x0 ;  /* 0x0000000000007b1d */ /* 0x000fee0000010000 */
[----:B------:R-:W-:Y:S05]  /*d7f0*/  @!P0 BRA `(.L_x_3846) ;  /* 0x0000000000308947 */ /* 0x000fea0003800000 */
[----:B01----:R-:W-:-:S07]  /*d800*/  IMAD.MOV.U32 R3, RZ, RZ, 0x1 ;  /* 0x00000001ff037424 */ /* 0x003fce00078e00ff */
.L_x_3849:
[----:B------:R-:W0:Y:S04]  /*d810*/  SHFL.DOWN PT, R5, R24, R3, 0x1f ;  /* 0x08001f0318057589 */ /* 0x000e2800000e0000 */
[----:B------:R-:W1:Y:S04]  /*d820*/  SHFL.DOWN PT, R4, R25, R3, 0x1f ;  /* 0x08001f0319047589 */ /* 0x000e6800000e0000 */
[----:B------:R-:W2:Y:S04]  /*d830*/  SHFL.DOWN PT, R7, R26, R3, 0x1f ;  /* 0x08001f031a077589 */ /* 0x000ea800000e0000 */
[----:B------:R3:W4:Y:S02]  /*d840*/  SHFL.DOWN PT, R6, R27, R3, 0x1f ;  /* 0x08001f031b067589 */ /* 0x00072400000e0000 */
[----:B---3--:R-:W-:Y:S01]  /*d850*/  SHF.L.U32 R3, R3, 0x1, RZ ;  /* 0x0000000103037819 */ /* 0x008fe200000006ff */
[----:B0-----:R-:W-:-:S03]  /*d860*/  FADD.FTZ R24, R5, R24 ;  /* 0x0000001805187221 */ /* 0x001fc60000010000 */
[----:B------:R-:W-:Y:S01]  /*d870*/  ISETP.GE.AND P0, PT, R3, R0, PT ;  /* 0x000000000300720c */ /* 0x000fe20003f06270 */
[----:B-1----:R-:W-:Y:S01]  /*d880*/  FADD.FTZ R25, R4, R25 ;  /* 0x0000001904197221 */ /* 0x002fe20000010000 */
[----:B--2---:R-:W-:Y:S01]  /*d890*/  FADD.FTZ R26, R7, R26 ;  /* 0x0000001a071a7221 */ /* 0x004fe20000010000 */
[----:B----4-:R-:W-:-:S10]  /*d8a0*/  FADD.FTZ R27, R6, R27 ;  /* 0x0000001b061b7221 */ /* 0x010fd40000010000 */
[----:B------:R-:W-:Y:S05]  /*d8b0*/  @!P0 BRA `(.L_x_3849) ;  /* 0xfffffffc00d48947 */ /* 0x000fea000383ffff */
.L_x_3846:
[----:B01----:R-:W0:Y:S01]  /*d8c0*/  LDC R0, c[0x0][0x55c] ;  /* 0x00015700ff007b82 */ /* 0x003e220000000800 */
[----:B------:R-:W-:Y:S01]  /*d8d0*/  HFMA2 R30, -RZ, RZ, 0, 0 ;  /* 0x00000000ff1e7431 */ /* 0x000fe200000001ff */
[C---:B0-----:R-:W-:Y:S01]  /*d8e0*/  ISETP.NE.AND P0, PT, R0.reuse, RZ, PT ;  /* 0x000000ff0000720c */ /* 0x041fe20003f05270 */
[----:B------:R-:W-:-:S05]  /*d8f0*/  VIADD R14, R0, 0xffffffff ;  /* 0xffffffff000e7836 */ /* 0x000fca0000000000 */
        /* <DEDUP_REMOVED lines=277> */
.L_x_3850:
[----:B------:R-:W-:Y:S01]  /*ea50*/  IMAD.MOV.U32 R29, RZ, RZ, RZ ;  /* 0x000000ffff1d7224 */ /* 0x000fe200078e00ff */
[----:B------:R-:W-:Y:S06]  /*ea60*/  @!P0 BRA `(.L_x_3851) ;  /* 0x0000001000488947 */ /* 0x000fec0003800000 */
[----:B------:R-:W0:Y:S01]  /*ea70*/  LDCU.64 UR6, c[0x0][0x560] ;  /* 0x0000ac00ff0677ac */ /* 0x000e220008000a00 */
[----:B------:R-:W-:Y:S01]  /*ea80*/  IADD3 R5, PT, PT, R23, 0x1, RZ ;  /* 0x0000000117057810 */ /* 0x000fe20007ffe0ff */
        /* <DEDUP_REMOVED lines=272> */
.L_x_3851:
        /* <DEDUP_REMOVED lines=276> */
.L_x_3852:
        /* <DEDUP_REMOVED lines=276> */
.L_x_3853:
[----:B------:R-:W0:Y:S01]  /*11e10*/  LDCU.64 UR4, c[0x0][0x770] ;  /* 0x0000ee00ff0477ac */ /* 0x000e220008000a00 */
[----:B------:R-:W-:Y:S02]  /*11e20*/  PLOP3.LUT P0, PT, PT, PT, PT, 0x80, 0x8 ;  /* 0x000000000008781c */ /* 0x000fe40003f0f070 */
[----:B------:R-:W-:Y:S01]  /*11e30*/  CS2R R4, SRZ ;  /* 0x0000000000047805 */ /* 0x000fe2000001ff00 */
[----:B0-----:R-:W-:-:S04]  /*11e40*/  UISETP.NE.U32.AND UP0, UPT, UR4, URZ, UPT ;  /* 0x000000ff0400728c */ /* 0x001fc8000bf05070 */
[----:B------:R-:W-:-:S09]  /*11e50*/  UISETP.NE.AND.EX UP0, UPT, UR5, URZ, UPT, UP0 ;  /* 0x000000ff0500728c */ /* 0x000fd2000bf05300 */
[----:B------:R-:W-:Y:S05]  /*11e60*/  BRA.U !UP0, `(.L_x_3854) ;  /* 0x00000005083c7547 */ /* 0x000fea000b800000 */
[----:B------:R-:W-:Y:S01]  /*11e70*/  HFMA2 R3, -RZ, RZ, 0, 2.384185791015625e-07 ;  /* 0x00000004ff037431 */ /* 0x000fe200000001ff */
[----:B------:R-:W-:Y:S01]  /*11e80*/  BSSY.RECONVERGENT B0, `(.L_x_3855) ;  /* 0x0000018000007945 */ /* 0x000fe20003800200 */
[----:B------:R-:W-:-:S07]  /*11e90*/  IMAD.MOV.U32 R8, RZ, RZ, 0x2 ;  /* 0x00000002ff087424 */ /* 0x000fce00078e00ff */
.L_x_3856:
[----:B------:R-:W0:Y:S08]  /*11ea0*/  I2F.U32.RP R6, R3 ;  /* 0x0000000300067306 */ /* 0x000e300000209000 */
[----:B0-----:R-:W0:Y:S02]  /*11eb0*/  MUFU.RCP R6, R6 ;  /* 0x0000000600067308 */ /* 0x001e240000001000 */
[----:B0-----:R-:W-:-:S06]  /*11ec0*/  VIADD R4, R6, 0xffffffe ;  /* 0x0ffffffe06047836 */ /* 0x001fcc0000000000 */
[----:B------:R0:W1:Y:S02]  /*11ed0*/  F2I.FTZ.U32.TRUNC.NTZ R5, R4 ;  /* 0x0000000400057305 */ /* 0x000064000021f000 */
[----:B0-----:R-:W-:Y:S01]  /*11ee0*/  IMAD.MOV.U32 R4, RZ, RZ, RZ ;  /* 0x000000ffff047224 */ /* 0x001fe200078e00ff */
[----:B-1----:R-:W-:-:S05]  /*11ef0*/  IADD3 R10, PT, PT, RZ, -R5, RZ ;  /* 0x80000005ff0a7210 */ /* 0x002fca0007ffe0ff */
[----:B------:R-:W-:Y:S02]  /*11f00*/  IMAD R7, R10, R3, RZ ;  /* 0x000000030a077224 */ /* 0x000fe400078e02ff */
[----:B------:R-:W-:Y:S02]  /*11f10*/  IMAD.MOV.U32 R10, RZ, RZ, R3 ;  /* 0x000000ffff0a7224 */ /* 0x000fe400078e0003 */
        /* <DEDUP_REMOVED lines=10> */
[----:B------:R-:W-:Y:S02]  /*11fc0*/  SEL R3, R7, R8, !P0 ;  /* 0x0000000807037207 */ /* 0x000fe40004000000 */
[----:B------:R-:W-:Y:S02]  /*11fd0*/  MOV R8, R10 ;  /* 0x0000000a00087202 */ /* 0x000fe40000000f00 */
[----:B------:R-:W-:-:S13]  /*11fe0*/  ISETP.NE.AND P1, PT, R3, RZ, PT ;  /* 0x000000ff0300720c */ /* 0x000fda0003f25270 */
[----:B------:R-:W-:Y:S05]  /*11ff0*/  @P1 BRA `(.L_x_3856) ;  /* 0xfffffffc00a81947 */ /* 0x000fea000383ffff */
[----:B------:R-:W-:Y:S05]  /*12000*/  BSYNC.RECONVERGENT B0 ;  /* 0x0000000000007941 */ /* 0x000fea0003800200 */
.L_x_3855:
[C---:B------:R-:W-:Y:S01]  /*12010*/  IMAD.HI.U32 R4, R5.reuse, 0x4, RZ ;  /* 0x0000000405047827 */ /* 0x040fe200078e00ff */
[----:B------:R-:W-:Y:S03]  /*12020*/  BSSY.RECONVERGENT B0, `(.L_x_3857) ;  /* 0x000002c000007945 */ /* 0x000fe60003800200 */
[----:B------:R-:W-:Y:S02]  /*12030*/  IMAD.MOV R3, RZ, RZ, -R4 ;  /* 0x000000ffff037224 */ /* 0x000fe400078e0a04 */
[----:B------:R-:W-:-:S04]  /*12040*/  IMAD.HI.U32 R6, R5, 0x2, RZ ;  /* 0x0000000205067827 */ /* 0x000fc800078e00ff */
[----:B------:R-:W-:Y:S01]  /*12050*/  IMAD R3, R10, R3, 0x4 ;  /* 0x000000040a037424 */ /* 0x000fe200078e0203 */
[----:B------:R-:W-:-:S04]  /*12060*/  IADD3 R5, PT, PT, -R6, RZ, RZ ;  /* 0x000000ff06057210 */ /* 0x000fc80007ffe1ff */
[----:B------:R-:W-:Y:S01]  /*12070*/  ISETP.GE.U32.AND P1, PT, R3, R10, PT ;  /* 0x0000000a0300720c */ /* 0x000fe20003f26070 */
[----:B------:R-:W-:-:S05]  /*12080*/  IMAD R5, R10, R5, 0x2 ;  /* 0x000000020a057424 */ /* 0x000fca00078e0205 */
[----:B------:R-:W-:-:S07]  /*12090*/  ISETP.GE.U32.AND P3, PT, R5, R10, PT ;  /* 0x0000000a0500720c */ /* 0x000fce0003f66070 */
[----:B------:R-:W-:Y:S01]  /*120a0*/  @P1 IMAD.IADD R3, R3, 0x1, -R10 ;  /* 0x0000000103031824 */ /* 0x000fe200078e0a0a */
[----:B------:R-:W-:-:S04]  /*120b0*/  @P1 IADD3 R4, PT, PT, R4, 0x1, RZ ;  /* 0x0000000104041810 */ /* 0x000fc80007ffe0ff */
[----:B------:R-:W-:Y:S01]  /*120c0*/  ISETP.GE.U32.AND P2, PT, R3, R10, PT ;  /* 0x0000000a0300720c */ /* 0x000fe20003f46070 */
[----:B------:R-:W-:Y:S02]  /*120d0*/  @P3 IMAD.IADD R5, R5, 0x1, -R10 ;  /* 0x0000000105053824 */ /* 0x000fe400078e0a0a */
[----:B------:R-:W-:-:S03]  /*120e0*/  @P3 VIADD R6, R6, 0x1 ;  /* 0x0000000106063836 */ /* 0x000fc60000000000 */
[----:B------:R-:W-:-:S07]  /*120f0*/  ISETP.GE.U32.AND P1, PT, R5, R10, PT ;  /* 0x0000000a0500720c */ /* 0x000fce0003f26070 */
[----:B------:R-:W-:-:S04]  /*12100*/  @P2 IADD3 R4, PT, PT, R4, 0x1, RZ ;  /* 0x0000000104042810 */ /* 0x000fc80007ffe0ff */
[----:B------:R-:W-:Y:S02]  /*12110*/  SEL R5, R7, R4, !P0 ;  /* 0x0000000407057207 */ /* 0x000fe40004000000 */
[----:B------:R-:W-:-:S03]  /*12120*/  @P1 IADD3 R6, PT, PT, R6, 0x1, RZ ;  /* 0x0000000106061810 */ /* 0x000fc60007ffe0ff */
[----:B------:R-:W-:Y:S01]  /*12130*/  IMAD.WIDE.U32 R4, R5, R30, RZ ;  /* 0x0000001e05047225 */ /* 0x000fe200078e00ff */
[----:B------:R-:W-:-:S04]  /*12140*/  SEL R3, R7, R6, !P0 ;  /* 0x0000000607037207 */ /* 0x000fc80004000000 */
[----:B------:R-:W-:-:S13]  /*12150*/  LOP3.LUT P2, RZ, R5, 0x7, RZ, 0xc0, !PT ;  /* 0x0000000705ff7812 */ /* 0x000fda000784c0ff */
[----:B------:R-:W-:Y:S05]  /*12160*/  @P2 BRA `(.L_x_3858) ;  /* 0x0000000000542947 */ /* 0x000fea0003800000 */
[----:B------:R-:W0:Y:S01]  /*12170*/  I2F.U32.RP R5, R3 ;  /* 0x0000000300057306 */ /* 0x000e220000209000 */
[----:B------:R-:W-:Y:S02]  /*12180*/  IADD3 R9, PT, PT, RZ, -R3, RZ ;  /* 0x80000003ff097210 */ /* 0x000fe40007ffe0ff */
[----:B------:R-:W-:-:S05]  /*12190*/  ISETP.NE.U32.AND P2, PT, R3, RZ, PT ;  /* 0x000000ff0300720c */ /* 0x000fca0003f45070 */
[----:B0-----:R-:W0:Y:S02]  /*121a0*/  MUFU.RCP R5, R5 ;  /* 0x0000000500057308 */ /* 0x001e240000001000 */
[----:B0-----:R-:W-:Y:S02]  /*121b0*/  VIADD R6, R5, 0xffffffe ;  /* 0x0ffffffe05067836 */ /* 0x001fe40000000000 */
[----:B------:R-:W-:-:S04]  /*121c0*/  IMAD.MOV.U32 R5, RZ, RZ, RZ ;  /* 0x000000ffff057224 */ /* 0x000fc800078e00ff */
[----:B------:R0:W1:Y:S02]  /*121d0*/  F2I.FTZ.U32.TRUNC.NTZ R7, R6 ;  /* 0x0000000600077305 */ /* 0x000064000021f000 */
[----:B0-----:R-:W-:Y:S02]  /*121e0*/  IMAD.MOV.U32 R6, RZ, RZ, RZ ;  /* 0x000000ffff067224 */ /* 0x001fe400078e00ff */
[----:B-1----:R-:W-:-:S04]  /*121f0*/  IMAD R9, R9, R7, RZ ;  /* 0x0000000709097224 */ /* 0x002fc800078e02ff */
[----:B------:R-:W-:-:S06]  /*12200*/  IMAD.HI.U32 R7, R7, R9, R6 ;  /* 0x0000000907077227 */ /* 0x000fcc00078e0006 */
[----:B------:R-:W-:-:S05]  /*12210*/  IMAD.HI.U32 R7, R7, R4, RZ ;  /* 0x0000000407077227 */ /* 0x000fca00078e00ff */
[----:B------:R-:W-:-:S05]  /*12220*/  IADD3 R8, PT, PT, -R7, RZ, RZ ;  /* 0x000000ff07087210 */ /* 0x000fca0007ffe1ff */
[----:B------:R-:W-:-:S05]  /*12230*/  IMAD R4, R3, R8, R4 ;  /* 0x0000000803047224 */ /* 0x000fca00078e0204 */
[----:B------:R-:W-:-:S13]  /*12240*/  ISETP.GE.U32.AND P0, PT, R4, R3, PT ;  /* 0x000000030400720c */ /* 0x000fda0003f06070 */
[----:B------:R-:W-:Y:S01]  /*12250*/  @P0 IMAD.IADD R4, R4, 0x1, -R3 ;  /* 0x0000000104040824 */ /* 0x000fe200078e0a03 */
[----:B------:R-:W-:-:S04]  /*12260*/  @P0 IADD3 R7, PT, PT, R7, 0x1, RZ ;  /* 0x0000000107070810 */ /* 0x000fc80007ffe0ff */
[----:B------:R-:W-:-:S13]  /*12270*/  ISETP.GE.U32.AND P1, PT, R4, R3, PT ;  /* 0x000000030400720c */ /* 0x000fda0003f26070 */
[----:B------:R-:W-:Y:S01]  /*12280*/  @P1 VIADD R7, R7, 0x1 ;  /* 0x0000000107071836 */ /* 0x000fe20000000000 */
[----:B------:R-:W-:-:S04]  /*12290*/  @!P2 LOP3.LUT R7, RZ, R3, RZ, 0x33, !PT ;  /* 0x00000003ff07a212 */ /* 0x000fc800078e33ff */
[----:B------:R-:W-:Y:S01]  /*122a0*/  MOV R4, R7 ;  /* 0x0000000700047202 */ /* 0x000fe20000000f00 */
[----:B------:R-:W-:Y:S06]  /*122b0*/  BRA `(.L_x_3859) ;  /* 0x0000000000087947 */ /* 0x000fec0003800000 */
.L_x_3858:
[----:B------:R-:W-:-:S07]  /*122c0*/  MOV R6, 0x122e0 ;  /* 0x000122e000067802 */ /* 0x000fce0000000f00 */
[----:B------:R-:W-:Y:S05]  /*122d0*/  CALL.REL.NOINC `($__internal_2_$__cuda_sm20_div_u64) ;  /* 0x0000007000d87944 */ /* 0x000fea0003c00000 */
.L_x_3859:
[----:B------:R-:W-:Y:S05]  /*122e0*/  BSYNC.RECONVERGENT B0 ;  /* 0x0000000000007941 */ /* 0x000fea0003800200 */
.L_x_3857:
[----:B------:R-:W0:Y:S02]  /*122f0*/  LDCU.64 UR4, c[0x0][0x770] ;  /* 0x0000ee00ff0477ac */ /* 0x000e240008000a00 */
[----:B0-----:R-:W-:Y:S02]  /*12300*/  UISETP.NE.U32.AND UP0, UPT, UR4, URZ, UPT ;  /* 0x000000ff0400728c */ /* 0x001fe4000bf05070 */
[----:B------:R-:W-:Y:S02]  /*12310*/  IADD3 R4, P1, PT, R4, UR4, RZ ;  /* 0x0000000404047c10 */ /* 0x000fe4000ff3e0ff */
[----:B------:R-:W-:Y:S02]  /*12320*/  UISETP.NE.AND.EX UP0, UPT, UR5, URZ, UPT, UP0 ;  /* 0x000000ff0500728c */ /* 0x000fe4000bf05300 */
[----:B------:R-:W-:-:S04]  /*12330*/  IADD3.X R5, PT, PT, R5, UR5, RZ, P1, !PT ;  /* 0x0000000505057c10 */ /* 0x000fc80008ffe4ff */
[----:B------:R-:W-:-:S04]  /*12340*/  PLOP3.LUT P0, PT, PT, PT, UP0, 0x80, 0x8 ;  /* 0x000000000008781c */ /* 0x000fc80003f0f008 */
[----:B------:R-:W-:-:S13]  /*12350*/  PLOP3.LUT P0, PT, P0, PT, PT, 0x8, 0x80 ;  /* 0x000000000080781c */ /* 0x000fda000070e170 */
.L_x_3854:
[----:B------:R-:W0:Y:S02]  /*12360*/  LDCU UR4, c[0x0][0x3a8] ;  /* 0x00007500ff0477ac */ /* 0x000e240008000800 */
[----:B0-----:R-:W-:-:S09]  /*12370*/  UISETP.NE.AND UP0, UPT, UR4, URZ, UPT ;  /* 0x000000ff0400728c */ /* 0x001fd2000bf05270 */
[----:B------:R-:W-:Y:S05]  /*12380*/  BRA.U !UP0, `(.L_x_3860) ;  /* 0x00000061089c7547 */ /* 0x000fea000b800000 */
[----:B------:R-:W0:Y:S01]  /*12390*/  LDCU UR4, c[0x0][0x3ac] ;  /* 0x00007580ff0477ac */ /* 0x000e220008000800 */
[----:B------:R-:W-:Y:S01]  /*123a0*/  HFMA2 R28, -RZ, RZ, 0, 0 ;  /* 0x00000000ff1c7431 */ /* 0x000fe200000001ff */
[----:B------:R-:W1:Y:S01]  /*123b0*/  LDCU UR7, c[0x0][0x55c] ;  /* 0x0000ab80ff0777ac */ /* 0x000e620008000800 */
[----:B------:R-:W2:Y:S01]  /*123c0*/  LDCU UR5, c[0x0][0x3b0] ;  /* 0x00007600ff0577ac */ /* 0x000ea20008000800 */
[----:B------:R-:W3:Y:S01]  /*123d0*/  LDCU UR6, c[0x0][0x398] ;  /* 0x00007300ff0677ac */ /* 0x000ee20008000800 */
[----:B0-----:R-:W-:Y:S01]  /*123e0*/  IMAD R3, R17, UR4, RZ ;  /* 0x0000000411037c24 */ /* 0x001fe2000f8e02ff */
[----:B-1----:R-:W-:-:S03]  /*123f0*/  UISETP.NE.AND UP0, UPT, UR7, URZ, UPT ;  /* 0x000000ff0700728c */ /* 0x002fc6000bf05270 */
[----:B--2---:R-:W-:-:S04]  /*12400*/  IMAD R3, R2, UR5, R3 ;  /* 0x0000000502037c24 */ /* 0x004fc8000f8e0203 */
[----:B---3--:R-:W-:-:S04]  /*12410*/  IMAD R3, R16, UR6, R3 ;  /* 0x0000000610037c24 */ /* 0x008fc8000f8e0203 */
[----:B------:R-:W-:Y:S01]  /*12420*/  IMAD.SHL.U32 R7, R3, 0x4, RZ ;  /* 0x0000000403077824 */ /* 0x000fe200078e00ff */
[----:B------:R-:W-:Y:S06]  /*12430*/  BRA.U !UP0, `(.L_x_3861) ;  /* 0x0000001108447547 */ /* 0x000fec000b800000 */
        /* <DEDUP_REMOVED lines=273> */
.L_x_3861:
[----:B------:R-:W-:Y:S01]  /*13550*/  MOV R23, RZ ;  /* 0x000000ff00177202 */ /* 0x000fe20000000f00 */
[----:B------:R-:W-:Y:S06]  /*13560*/  BRA.U !UP0, `(.L_x_3862) ;  /* 0x0000001108487547 */ /* 0x000fec000b800000 */
[----:B------:R-:W0:Y:S01]  /*13570*/  LDCU.64 UR6, c[0x0][0x560] ;  /* 0x0000ac00ff0677ac */ /* 0x000e220008000a00 */
[----:B------:R-:W-:Y:S01]  /*13580*/  MOV R8, RZ ;  /* 0x000000ff00087202 */ /* 0x000fe20000000f00 */
[----:B------:R-:W-:Y:S01]  /*13590*/  VIADD R9, R7, 0x1 ;  /* 0x0000000107097836 */ /* 0x000fe20000000000 */
        /* <DEDUP_REMOVED lines=271> */
.L_x_3862:
[----:B------:R-:W-:Y:S01]  /*14690*/  IMAD.MOV.U32 R22, RZ, RZ, RZ ;  /* 0x000000ffff167224 */ /* 0x000fe200078e00ff */
[----:B------:R-:W-:Y:S06]  /*146a0*/  BRA.U !UP0, `(.L_x_3863) ;  /* 0x0000001108487547 */ /* 0x000fec000b800000 */
[----:B------:R-:W0:Y:S01]  /*146b0*/  LDCU.64 UR6, c[0x0][0x560] ;  /* 0x0000ac00ff0677ac */ /* 0x000e220008000a00 */
[----:B------:R-:W-:Y:S02]  /*146c0*/  IADD3 R9, PT, PT, R7, 0x2, RZ ;  /* 0x0000000207097810 */ /* 0x000fe40007ffe0ff */
[----:B------:R-:W-:Y:S01]  /*146d0*/  MOV R8, RZ ;  /* 0x000000ff00087202 */ /* 0x000fe20000000f00 */
[----:B------:R-:W1:Y:S01]  /*146e0*/  LDCU UR4, c[0x0][0x568] ;  /* 0x0000ad00ff0477ac */ /* 0x000e620008000800 */
[----:B------:R-:W-:Y:S01]  /*146f0*/  ISETP.NE.AND P1, PT, R14, RZ, PT ;  /* 0x000000ff0e00720c */ /* 0x000fe20003f25270 */
        /* <DEDUP_REMOVED lines=269> */
.L_x_3863:
[----:B------:R-:W-:Y:S01]  /*157d0*/  MOV R18, RZ ;  /* 0x000000ff00127202 */ /* 0x000fe20000000f00 */
[----:B------:R-:W-:Y:S06]  /*157e0*/  BRA.U !UP0, `(.L_x_3864) ;  /* 0x0000001108487547 */ /* 0x000fec000b800000 */
        /* <DEDUP_REMOVED lines=274> */
.L_x_3864:
        /* <DEDUP_REMOVED lines=25> */
.L_x_3866:
[----:B------:R-:W-:Y:S05]  /*16aa0*/  BSYNC.RECONVERGENT B0 ;  /* 0x0000000000007941 */ /* 0x000fea0003800200 */
.L_x_3865:
        /* <DEDUP_REMOVED lines=35> */
.L_x_3868:
[----:B------:R-:W-:Y:S05]  /*16ce0*/  BSYNC.RECONVERGENT B0 ;  /* 0x0000000000007941 */ /* 0x000fea0003800200 */
.L_x_3867:
        /* <DEDUP_REMOVED lines=20> */
[----:B0-----:R-:W-:-:S08]  /*16e30*/  IMAD.U32 R24, RZ, RZ, UR9 ;  /* 0x00000009ff187e24 */ /* 0x001fd0000f8e00ff */
[----:B------:R-:W-:Y:S05]  /*16e40*/  BRA.U !UP0, `(.L_x_3870) ;  /* 0x0000000108807547 */ /* 0x000fea000b800000 */
[----:B------:R-:W0:Y:S01]  /*16e50*/  LDCU UR5, c[0x0][0x360] ;  /* 0x00006c00ff0577ac */ /* 0x000e220008000800 */
[----:B------:R-:W-:Y:S01]  /*16e60*/  MOV R25, UR9 ;  /* 0x0000000900197c02 */ /* 0x000fe20008000f00 */
[----:B------:R-:W-:Y:S01]  /*16e70*/  IMAD.U32 R27, RZ, RZ, UR9 ;  /* 0x00000009ff1b7e24 */ /* 0x000fe2000f8e00ff */
        /* <DEDUP_REMOVED lines=8> */
[----:B------:R-:W-:Y:S01]  /*16f00*/  MOV R25, UR9 ;  /* 0x0000000900197c02 */ /* 0x000fe20008000f00 */
[----:B------:R-:W-:Y:S01]  /*16f10*/  IMAD.U32 R27, RZ, RZ, UR9 ;  /* 0x00000009ff1b7e24 */ /* 0x000fe2000f8e00ff */
[----:B------:R-:W-:Y:S01]  /*16f20*/  MOV R26, UR9 ;  /* 0x00000009001a7c02 */ /* 0x000fe20008000f00 */
[----:B0-----:R-:W-:Y:S02]  /*16f30*/  IMAD R3, R16, UR6, RZ ;  /* 0x0000000610037c24 */ /* 0x001fe4000f8e02ff */
[----:B-1----:R-:W-:-:S07]  /*16f40*/  IMAD R9, R9, UR5, RZ ;  /* 0x0000000509097c24 */ /* 0x002fce000f8e02ff */
.L_x_3873:
[----:B------:R-:W0:Y:S01]  /*16f50*/  LDC.64 R6, c[0x0][0x778] ;  /* 0x0001de00ff067b82 */ /* 0x000e220000000a00 */
[----:B------:R-:W-:-:S05]  /*16f60*/  IADD3 R11, PT, PT, R3, R0, RZ ;  /* 0x00000000030b7210 */ /* 0x000fca0007ffe0ff */
        /* <DEDUP_REMOVED lines=13> */
.L_x_3872:
[----:B------:R-:W-:Y:S05]  /*17040*/  BRA `(.L_x_3871) ;  /* 0x0000000000747947 */ /* 0x000fea0003800000 */
.L_x_3870:
[----:B------:R-:W0:Y:S01]  /*17050*/  LDCU UR6, c[0x0][0x39c] ;  /* 0x00007380ff0677ac */ /* 0x000e220008000800 */
[----:B------:R-:W-:Y:S01]  /*17060*/  IMAD.U32 R25, RZ, RZ, UR9 ;  /* 0x00000009ff197e24 */ /* 0x000fe2000f8e00ff */
[----:B------:R-:W-:Y:S02]  /*17070*/  MOV R26, UR9 ;  /* 0x00000009001a7c02 */ /* 0x000fe40008000f00 */
[----:B------:R-:W-:Y:S02]  /*17080*/  MOV R27, UR9 ;  /* 0x00000009001b7c02 */ /* 0x000fe40008000f00 */
[----:B0-----:R-:W-:-:S13]  /*17090*/  ISETP.GE.U32.AND P2, PT, R2, UR6, PT ;  /* 0x0000000602007c0c */ /* 0x001fda000bf46070 */
[----:B------:R-:W-:Y:S05]  /*170a0*/  @P2 BRA `(.L_x_3871) ;  /* 0x00000000005c2947 */ /* 0x000fea0003800000 */
[----:B------:R-:W0:Y:S01]  /*170b0*/  LDCU UR5, c[0x0][0x374] ;  /* 0x00006e80ff0577ac */ /* 0x000e220008000800 */
[----:B------:R-:W1:Y:S01]  /*170c0*/  LDC R12, c[0x0][0x360] ;  /* 0x0000d800ff0c7b82 */ /* 0x000e620000000800 */
[----:B------:R-:W-:Y:S01]  /*170d0*/  IMAD.MOV.U32 R3, RZ, RZ, R2 ;  /* 0x000000ffff037224 */ /* 0x000fe200078e0002 */
[----:B------:R-:W-:Y:S01]  /*170e0*/  MOV R25, UR9 ;  /* 0x0000000900197c02 */ /* 0x000fe20008000f00 */
[----:B------:R-:W-:Y:S01]  /*170f0*/  IMAD.U32 R27, RZ, RZ, UR9 ;  /* 0x00000009ff1b7e24 */ /* 0x000fe2000f8e00ff */
[----:B------:R-:W-:-:S04]  /*17100*/  MOV R26, UR9 ;  /* 0x00000009001a7c02 */ /* 0x000fc80008000f00 */
[----:B------:R-:W2:Y:S08]  /*17110*/  LDC.64 R8, c[0x0][0x778] ;  /* 0x0001de00ff087b82 */ /* 0x000eb00000000a00 */
[----:B------:R-:W3:Y:S01]  /*17120*/  LDC R14, c[0x0][0x364] ;  /* 0x0000d900ff0e7b82 */ /* 0x000ee20000000800 */
[----:B0-----:R-:W-:-:S07]  /*17130*/  IMAD R16, R16, UR5, RZ ;  /* 0x0000000510107c24 */ /* 0x001fce000f8e02ff */
.L_x_3874:
[----:B------:R-:W-:-:S05]  /*17140*/  IADD3 R0, PT, PT, R16, R3, RZ ;  /* 0x0000000310007210 */ /* 0x000fca0007ffe0ff */
        /* <DEDUP_REMOVED lines=13> */
.L_x_3871:
[----:B------:R-:W-:Y:S05]  /*17220*/  BSYNC.RECONVERGENT B0 ;  /* 0x0000000000007941 */ /* 0x000fea0003800200 */
.L_x_3869:
        /* <DEDUP_REMOVED lines=12> */
.L_x_3876:
        /* <DEDUP_REMOVED lines=16> */
.L_x_3875:
        /* <DEDUP_REMOVED lines=8> */
[----:B------:R-:W-:-:S07]  /*17470*/  MOV R2, UR5 ;  /* 0x0000000500027c02 */ /* 0x000fce0008000f00 */
.L_x_3879:
[----:B------:R-:W-:Y:S01]  /*17480*/  SHF.R.U32.HI R6, RZ, 0x1, R2 ;  /* 0x00000001ff067819 */ /* 0x000fe20000011602 */
[----:B------:R-:W-:Y:S03]  /*17490*/  BAR.SYNC.DEFER_BLOCKING 0x0 ;  /* 0x0000000000007b1d */ /* 0x000fe60000010000 */
[----:B------:R-:W-:-:S04]  /*174a0*/  IADD3 R3, PT, PT, R6, R17, RZ ;  /* 0x0000001106037210 */ /* 0x000fc80007ffe0ff */
[----:B------:R-:W-:-:S04]  /*174b0*/  ISETP.GE.U32.AND P2, PT, R3, UR5, PT ;  /* 0x0000000503007c0c */ /* 0x000fc8000bf46070 */
[----:B------:R-:W-:-:S13]  /*174c0*/  ISETP.GE.U32.OR P2, PT, R17, R6, P2 ;  /* 0x000000061100720c */ /* 0x000fda0001746470 */
[----:B------:R-:W-:-:S05]  /*174d0*/  @!P2 IMAD R3, R6, 0x10, R0 ;  /* 0x000000100603a824 */ /* 0x000fca00078e0200 */
[----:B------:R-:W0:Y:S02]  /*174e0*/  @!P2 LDS.128 R8, [R3] ;  /* 0x000000000308a984 */ /* 0x000e240000000c00 */
[----:B0123--:R-:W-:Y:S01]  /*174f0*/  @!P2 FADD.FTZ R24, R24, R8 ;  /* 0x000000081818a221 */ /* 0x00ffe20000010000 */
[----:B------:R-:W-:Y:S01]  /*17500*/  @!P2 FADD.FTZ R25, R25, R9 ;  /* 0x000000091919a221 */ /* 0x000fe20000010000 */
[----:B------:R-:W-:Y:S01]  /*17510*/  @!P2 FADD.FTZ R26, R26, R10 ;  /* 0x0000000a1a1aa221 */ /* 0x000fe20000010000 */
[----:B------:R-:W-:-:S05]  /*17520*/  @!P2 FADD.FTZ R27, R27, R11 ;  /* 0x0000000b1b1ba221 */ /* 0x000fca0000010000 */
[----:B------:R3:W-:Y:S01]  /*17530*/  @!P2 STS.128 [R0], R24 ;  /* 0x000000180000a388 */ /* 0x0007e20000000c00 */
[----:B------:R-:W-:Y:S02]  /*17540*/  ISETP.GT.U32.AND P2, PT, R2, 0x7f, PT ;  /* 0x0000007f0200780c */ /* 0x000fe40003f44070 */
[----:B------:R-:W-:-:S11]  /*17550*/  MOV R2, R6 ;  /* 0x0000000600027202 */ /* 0x000fd60000000f00 */
[----:B------:R-:W-:Y:S05]  /*17560*/  @P2 BRA `(.L_x_3879) ;  /* 0xfffffffc00c42947 */ /* 0x000fea000383ffff */
.L_x_3878:
[----:B------:R-:W-:Y:S01]  /*17570*/  BAR.SYNC.DEFER_BLOCKING 0x0 ;  /* 0x0000000000007b1d */ /* 0x000fe20000010000 */
[----:B------:R-:W-:-:S09]  /*17580*/  UISETP.GE.U32.AND UP0, UPT, UR4, 0x2, UPT ;  /* 0x000000020400788c */ /* 0x000fd2000bf06070 */
[----:B------:R-:W-:Y:S05]  /*17590*/  BRA.U !UP0, `(.L_x_3877) ;  /* 0x0000000108307547 */ /* 0x000fea000b800000 */
[----:B0123--:R-:W-:-:S07]  /*175a0*/  HFMA2 R0, -RZ, RZ, 0, 5.9604644775390625e-08 ;  /* 0x00000001ff007431 */ /* 0x00ffce00000001ff */
.L_x_3880:
[----:B------:R-:W0:Y:S04]  /*175b0*/  SHFL.DOWN PT, R3, R24, R0, 0x1f ;  /* 0x08001f0018037589 */ /* 0x000e2800000e0000 */
[----:B------:R-:W1:Y:S04]  /*175c0*/  SHFL.DOWN PT, R2, R25, R0, 0x1f ;  /* 0x08001f0019027589 */ /* 0x000e6800000e0000 */
[----:B------:R-:W2:Y:S04]  /*175d0*/  SHFL.DOWN PT, R7, R26, R0, 0x1f ;  /* 0x08001f001a077589 */ /* 0x000ea800000e0000 */
[----:B------:R3:W4:Y:S02]  /*175e0*/  SHFL.DOWN PT, R6, R27, R0, 0x1f ;  /* 0x08001f001b067589 */ /* 0x00072400000e0000 */
[----:B---3--:R-:W-:-:S02]  /*175f0*/  IMAD.SHL.U32 R0, R0, 0x2, RZ ;  /* 0x0000000200007824 */ /* 0x008fc400078e00ff */
[----:B0-----:R-:W-:-:S03]  /*17600*/  FADD.FTZ R24, R3, R24 ;  /* 0x0000001803187221 */ /* 0x001fc60000010000 */
[----:B------:R-:W-:Y:S01]  /*17610*/  ISETP.GE.AND P2, PT, R0, UR4, PT ;  /* 0x0000000400007c0c */ /* 0x000fe2000bf46270 */
[----:B-1----:R-:W-:Y:S01]  /*17620*/  FADD.FTZ R25, R2, R25 ;  /* 0x0000001902197221 */ /* 0x002fe20000010000 */
[----:B--2---:R-:W-:Y:S01]  /*17630*/  FADD.FTZ R26, R7, R26 ;  /* 0x0000001a071a7221 */ /* 0x004fe20000010000 */
[----:B----4-:R-:W-:-:S10]  /*17640*/  FADD.FTZ R27, R6, R27 ;  /* 0x0000001b061b7221 */ /* 0x010fd40000010000 */
[----:B------:R-:W-:Y:S05]  /*17650*/  @!P2 BRA `(.L_x_3880) ;  /* 0xfffffffc00d4a947 */ /* 0x000fea000383ffff */
.L_x_3877:
[----:B------:R-:W-:Y:S05]  /*17660*/  @!P1 EXIT ;  /* 0x000000000000994d */ /* 0x000fea0003800000 */
[----:B------:R-:W-:Y:S05]  /*17670*/  @!P0 BRA `(.L_x_3881) ;  /* 0x0000000800108947 */ /* 0x000fea0003800000 */
        /* <DEDUP_REMOVED lines=10> */
[----:B------:R-:W4:Y:S01]  /*17720*/  @P0 LDG.E.U16 R12, desc[UR36][R4.64] ;  /* 0x00000024040c0981 */ /* 0x000f22000c1e1500 */
[----:B------:R-:W-:-:S03]  /*17730*/  IADD3.X R7, PT, PT, RZ, UR5, RZ, P3, !PT ;  /* 0x00000005ff077c10 */ /* 0x000fc60009ffe4ff */
[----:B0123--:R-:W2:Y:S04]  /*17740*/  @P0 LDG.E.U16 R0, desc[UR36][R8.64] ;  /* 0x0000002408000981 */ /* 0x00fea8000c1e1500 */
[----:B------:R-:W3:Y:S04]  /*17750*/  @P0 LDG.E.U16 R14, desc[UR36][R2.64] ;  /* 0x00000024020e0981 */ /* 0x000ee8000c1e1500 */
[----:B------:R-:W5:Y:S01]  /*17760*/  @P0 LDG.E.U16 R10, desc[UR36][R6.64] ;  /* 0x00000024060a0981 */ /* 0x000f62000c1e1500 */
[----:B------:R-:W0:Y:S02]  /*17770*/  LDCU.U8 UR4, c[0x0][0x791] ;  /* 0x0000f220ff0477ac */ /* 0x000e240008000000 */
[----:B0-----:R-:W-:Y:S01]  /*17780*/  UISETP.NE.AND UP0, UPT, UR4, URZ, UPT ;  /* 0x000000ff0400728c */ /* 0x001fe2000bf05270 */
[----:B----4-:R-:W-:-:S02]  /*17790*/  @P0 SHF.L.U32 R13, R12, 0x10, RZ ;  /* 0x000000100c0d0819 */ /* 0x010fc400000006ff */
[----:B--2---:R-:W-:Y:S02]  /*177a0*/  @P0 SHF.L.U32 R11, R0, 0x10, RZ ;  /* 0x00000010000b0819 */ /* 0x004fe400000006ff */
[----:B---3--:R-:W-:Y:S01]  /*177b0*/  @P0 SHF.L.U32 R14, R14, 0x10, RZ ;  /* 0x000000100e0e0819 */ /* 0x008fe200000006ff */
[----:B-----5:R-:W-:Y:S02]  /*177c0*/  @P0 IMAD.U32 R10, R10, 0x10000, RZ ;  /* 0x000100000a0a0824 */ /* 0x020fe400078e00ff */
[----:B------:R-:W-:Y:S01]  /*177d0*/  @P0 FADD.FTZ R24, R24, R11 ;  /* 0x0000000b18180221 */ /* 0x000fe20000010000 */
[----:B------:R-:W-:Y:S01]  /*177e0*/  @P0 FADD.FTZ R26, R26, R13 ;  /* 0x0000000d1a1a0221 */ /* 0x000fe20000010000 */
[----:B------:R-:W-:Y:S01]  /*177f0*/  @P0 FADD.FTZ R27, R27, R14 ;  /* 0x0000000e1b1b0221 */ /* 0x000fe20000010000 */
[----:B------:R-:W-:Y:S01]  /*17800*/  @P0 FADD.FTZ R25, R25, R10 ;  /* 0x0000000a19190221 */ /* 0x000fe20000010000 */
[----:B------:R-:W-:Y:S06]  /*17810*/  BRA.U UP0, `(.L_x_3882) ;  /* 0x0000000100247547 */ /* 0x000fec000b800000 */
[----:B------:R-:W-:Y:S02]  /*17820*/  F2FP.BF16.F32.PACK_AB R24, R25, R24 ;  /* 0x000000181918723e */ /* 0x000fe400000010ff */
[----:B------:R-:W-:Y:S02]  /*17830*/  F2FP.BF16.F32.PACK_AB R26, R27, R26 ;  /* 0x0000001a1b1a723e */ /* 0x000fe400000010ff */
[----:B------:R-:W-:Y:S01]  /*17840*/  PRMT R0, R24, 0x7632, R0 ;  /* 0x0000763218007816 */ /* 0x000fe20000000000 */
[----:B------:R-:W-:Y:S01]  /*17850*/  STG.E.U16 desc[UR36][R8.64], R24 ;  /* 0x0000001808007986 */ /* 0x000fe2000c101524 */
[----:B------:R-:W-:-:S03]  /*17860*/  PRMT R10, R26, 0x7632, R10 ;  /* 0x000076321a0a7816 */ /* 0x000fc6000000000a */
[----:B------:R-:W-:Y:S04]  /*17870*/  STG.E.U16 desc[UR36][R6.64], R0 ;  /* 0x0000000006007986 */ /* 0x000fe8000c101524 */
[----:B------:R-:W-:Y:S04]  /*17880*/  STG.E.U16 desc[UR36][R4.64], R26 ;  /* 0x0000001a04007986 */ /* 0x000fe8000c101524 */
[----:B------:R-:W-:Y:S01]  /*17890*/  STG.E.U16 desc[UR36][R2.64], R10 ;  /* 0x0000000a02007986 */ /* 0x000fe2000c101524 */
[----:B------:R-:W-:Y:S05]  /*178a0*/  EXIT ;  /* 0x000000000000794d */ /* 0x000fea0003800000 */
.L_x_3882:
        /* <DEDUP_REMOVED lines=20> */
.L_x_3883:
[----:B------:R-:W0:Y:S01]  /*179f0*/  LDCU.64 UR4, c[0x0][0x760] ;  /* 0x0000ec00ff0477ac */ /* 0x000e220008000a00 */
[----:B------:R-:W-:Y:S02]  /*17a00*/  F2FP.BF16.F32.PACK_AB R25, RZ, R25 ;  /* 0x00000019ff19723e */ /* 0x000fe400000010ff */
[----:B0-----:R-:W-:Y:S01]  /*17a10*/  IADD3 R28, P0, PT, R28, UR4, RZ ;  /* 0x000000041c1c7c10 */ /* 0x001fe2000ff1e0ff */
[----:B------:R-:W0:Y:S04]  /*17a20*/  LDCU UR4, c[0x0][0x794] ;  /* 0x0000f280ff0477ac */ /* 0x000e280008000800 */
[----:B------:R-:W-:-:S05]  /*17a30*/  IMAD.X R29, RZ, RZ, UR5, P0 ;  /* 0x00000005ff1d7e24 */ /* 0x000fca00080e06ff */
[----:B------:R1:W-:Y:S01]  /*17a40*/  STG.E.U16 desc[UR36][R28.64], R24 ;  /* 0x000000181c007986 */ /* 0x0003e2000c101524 */
[----:B0-----:R-:W-:-:S09]  /*17a50*/  UISETP.NE.AND UP0, UPT, UR4, 0x1, UPT ;  /* 0x000000010400788c */ /* 0x001fd2000bf05270 */
[----:B-1----:R-:W-:Y:S05]  /*17a60*/  BRA.U !UP0, `(.L_x_3884) ;  /* 0x0000000108407547 */ /* 0x002fea000b800000 */
[----:B------:R-:W-:Y:S01]  /*17a70*/  MOV R0, 0x0 ;  /* 0x0000000000007802 */ /* 0x000fe20000000f00 */
        /* <DEDUP_REMOVED lines=15> */
.L_x_3884:
[----:B------:R-:W0:Y:S01]  /*17b70*/  LDCU.64 UR4, c[0x0][0x760] ;  /* 0x0000ec00ff0477ac */ /* 0x000e220008000a00 */
[----:B------:R-:W-:Y:S02]  /*17b80*/  F2FP.BF16.F32.PACK_AB R26, RZ, R26 ;  /* 0x0000001aff1a723e */ /* 0x000fe400000010ff */
[----:B0-----:R-:W-:Y:S01]  /*17b90*/  IADD3 R2, P0, PT, R23, UR4, RZ ;  /* 0x0000000417027c10 */ /* 0x001fe2000ff1e0ff */
[----:B------:R-:W0:Y:S03]  /*17ba0*/  LDCU UR4, c[0x0][0x794] ;  /* 0x0000f280ff0477ac */ /* 0x000e260008000800 */
[----:B------:R-:W-:-:S05]  /*17bb0*/  IADD3.X R3, PT, PT, RZ, UR5, RZ, P0, !PT ;  /* 0x00000005ff037c10 */ /* 0x000fca00087fe4ff */
[----:B------:R1:W-:Y:S01]  /*17bc0*/  STG.E.U16 desc[UR36][R2.64], R25 ;  /* 0x0000001902007986 */ /* 0x0003e2000c101524 */
[----:B0-----:R-:W-:-:S09]  /*17bd0*/  UISETP.NE.AND UP0, UPT, UR4, 0x1, UPT ;  /* 0x000000010400788c */ /* 0x001fd2000bf05270 */
[----:B-1----:R-:W-:Y:S05]  /*17be0*/  BRA.U !UP0, `(.L_x_3885) ;  /* 0x0000000108407547 */ /* 0x002fea000b800000 */
        /* <DEDUP_REMOVED lines=16> */
.L_x_3885:
        /* <DEDUP_REMOVED lines=24> */
.L_x_3886:
[----:B------:R-:W0:Y:S02]  /*17e70*/  LDCU.64 UR4, c[0x0][0x760] ;  /* 0x0000ec00ff0477ac */ /* 0x000e240008000a00 */
[----:B0-----:R-:W-:-:S05]  /*17e80*/  IADD3 R18, P0, PT, R18, UR4, RZ ;  /* 0x0000000412127c10 */ /* 0x001fca000ff1e0ff */
[----:B------:R-:W-:-:S05]  /*17e90*/  IMAD.X R19, RZ, RZ, UR5, P0 ;  /* 0x00000005ff137e24 */ /* 0x000fca00080e06ff */
[----:B------:R-:W-:Y:S01]  /*17ea0*/  STG.E.U16 desc[UR36][R18.64], R27 ;  /* 0x0000001b12007986 */ /* 0x000fe2000c101524 */
[----:B------:R-:W-:Y:S05]  /*17eb0*/  EXIT ;  /* 0x000000000000794d */ /* 0x000fea0003800000 */
.L_x_3881:
        /* <DEDUP_REMOVED lines=13> */
.L_x_3887:
[----:B------:R-:W-:Y:S05]  /*17f90*/  BRA.U !UP0, `(.L_x_3888) ;  /* 0x0000000508847547 */ /* 0x000fea000b800000 */
[----:B------:R-:W4:Y:S01]  /*17fa0*/  LDCU UR4, c[0x0][0x794] ;  /* 0x0000f280ff0477ac */ /* 0x000f220008000800 */
[----:B0123--:R-:W-:Y:S01]  /*17fb0*/  F2FP.BF16.F32.PACK_AB R24, RZ, R24 ;  /* 0x00000018ff18723e */ /* 0x00ffe200000010ff */
[----:B----4-:R-:W-:-:S09]  /*17fc0*/  UISETP.NE.AND UP0, UPT, UR4, 0x1, UPT ;  /* 0x000000010400788c */ /* 0x010fd2000bf05270 */
[----:B------:R-:W-:Y:S05]  /*17fd0*/  BRA.U !UP0, `(.L_x_3889) ;  /* 0x0000000108407547 */ /* 0x000fea000b800000 */
        /* <DEDUP_REMOVED lines=16> */
.L_x_3889:
        /* <DEDUP_REMOVED lines=24> */
.L_x_3890:
        /* <DEDUP_REMOVED lines=24> */
.L_x_3891:
        /* <DEDUP_REMOVED lines=24> */
.L_x_3892:
[----:B------:R-:W0:Y:S02]  /*18560*/  LDCU.64 UR4, c[0x0][0x760] ;  /* 0x0000ec00ff0477ac */ /* 0x000e240008000a00 */
[----:B0-----:R-:W-:-:S04]  /*18570*/  IADD3 R18, P0, PT, R18, UR4, RZ ;  /* 0x0000000412127c10 */ /* 0x001fc8000ff1e0ff */
[----:B------:R-:W-:-:S05]  /*18580*/  IADD3.X R19, PT, PT, RZ, UR5, RZ, P0, !PT ;  /* 0x00000005ff137c10 */ /* 0x000fca00087fe4ff */
[----:B------:R-:W-:Y:S01]  /*18590*/  STG.E.U16 desc[UR36][R18.64], R27 ;  /* 0x0000001b12007986 */ /* 0x000fe2000c101524 */
[----:B------:R-:W-:Y:S05]  /*185a0*/  EXIT ;  /* 0x000000000000794d */ /* 0x000fea0003800000 */
.L_x_3888:
[----:B------:R-:W-:Y:S04]  /*185b0*/  STG.E desc[UR36][R4.64], R24 ;  /* 0x0000001804007986 */ /* 0x000fe8000c101924 */
[----:B------:R-:W-:Y:S04]  /*185c0*/  STG.E desc[UR36][R4.64+0x4], R25 ;  /* 0x0000041904007986 */ /* 0x000fe8000c101924 */
[----:B------:R-:W-:Y:S04]  /*185d0*/  STG.E desc[UR36][R4.64+0x8], R26 ;  /* 0x0000081a04007986 */ /* 0x000fe8000c101924 */
[----:B------:R-:W-:Y:S01]  /*185e0*/  STG.E desc[UR36][R4.64+0xc], R27 ;  /* 0x00000c1b04007986 */ /* 0x000fe2000c101924 */
[----:B------:R-:W-:Y:S05]  /*185f0*/  EXIT ;  /* 0x000000000000794d */ /* 0x000fea0003800000 */
.L_x_3860:
        /* <DEDUP_REMOVED lines=11> */
[----:B------:R-:W-:Y:S05]  /*186b0*/  @!P0 BRA `(.L_x_3893) ;  /* 0x0000000800108947 */ /* 0x000fea0003800000 */
        /* <DEDUP_REMOVED lines=10> */
[----:B------:R-:W2:Y:S01]  /*18760*/  @P4 LDG.E.U16 R10, desc[UR36][R6.64] ;  /* 0x00000024060a4981 */ /* 0x000ea2000c1e1500 */
[----:B------:R-:W-:-:S03]  /*18770*/  IADD3.X R3, PT, PT, RZ, UR5, RZ, P0, !PT ;  /* 0x00000005ff037c10 */ /* 0x000fc600087fe4ff */
[----:B------:R-:W3:Y:S04]  /*18780*/  @P4 LDG.E.U16 R12, desc[UR36][R4.64] ;  /* 0x00000024040c4981 */ /* 0x000ee8000c1e1500 */
[----:B------:R-:W4:Y:S04]  /*18790*/  @P4 LDG.E.U16 R0, desc[UR36][R8.64] ;  /* 0x0000002408004981 */ /* 0x000f28000c1e1500 */
[----:B------:R-:W5:Y:S01]  /*187a0*/  @P4 LDG.E.U16 R14, desc[UR36][R2.64] ;  /* 0x00000024020e4981 */ /* 0x000f62000c1e1500 */
[----:B------:R-:W0:Y:S02]  /*187b0*/  LDCU.U8 UR4, c[0x0][0x791] ;  /* 0x0000f220ff0477ac */ /* 0x000e240008000000 */
[----:B0-----:R-:W-:Y:S01]  /*187c0*/  UISETP.NE.AND UP0, UPT, UR4, URZ, UPT ;  /* 0x000000ff0400728c */ /* 0x001fe2000bf05270 */
[----:B--2---:R-:W-:-:S02]  /*187d0*/  @P4 SHF.L.U32 R10, R10, 0x10, RZ ;  /* 0x000000100a0a4819 */ /* 0x004fc400000006ff */
[----:B---3--:R-:W-:Y:S01]  /*187e0*/  @P4 SHF.L.U32 R13, R12, 0x10, RZ ;  /* 0x000000100c0d4819 */ /* 0x008fe200000006ff */
[----:B----4-:R-:W-:Y:S02]  /*187f0*/  @P4 IMAD.U32 R11, R0, 0x10000, RZ ;  /* 0x00010000000b4824 */ /* 0x010fe400078e00ff */
        /* <DEDUP_REMOVED lines=15> */
.L_x_3894:
        /* <DEDUP_REMOVED lines=20> */
.L_x_3895:
        /* <DEDUP_REMOVED lines=24> */
.L_x_3896:
        /* <DEDUP_REMOVED lines=24> */
.L_x_3897:
        /* <DEDUP_REMOVED lines=24> */
.L_x_3898:
[----:B------:R-:W0:Y:S02]  /*18eb0*/  LDCU.64 UR4, c[0x0][0x760] ;  /* 0x0000ec00ff0477ac */ /* 0x000e240008000a00 */
[----:B0-----:R-:W-:-:S04]  /*18ec0*/  IADD3 R18, P0, PT, R18, UR4, RZ ;  /* 0x0000000412127c10 */ /* 0x001fc8000ff1e0ff */
[----:B------:R-:W-:-:S05]  /*18ed0*/  IADD3.X R19, PT, PT, RZ, UR5, RZ, P0, !PT ;  /* 0x00000005ff137c10 */ /* 0x000fca00087fe4ff */
[----:B------:R-:W-:Y:S01]  /*18ee0*/  STG.E.U16 desc[UR36][R18.64], R27 ;  /* 0x0000001b12007986 */ /* 0x000fe2000c101524 */
[----:B------:R-:W-:Y:S05]  /*18ef0*/  EXIT ;  /* 0x000000000000794d */ /* 0x000fea0003800000 */
.L_x_3893:
        /* <DEDUP_REMOVED lines=13> */
.L_x_3899:
[----:B------:R-:W-:Y:S05]  /*18fd0*/  BRA.U !UP1, `(.L_x_3900) ;  /* 0x0000000509847547 */ /* 0x000fea000b800000 */
[----:B------:R-:W0:Y:S01]  /*18fe0*/  LDCU UR4, c[0x0][0x794] ;  /* 0x0000f280ff0477ac */ /* 0x000e220008000800 */
[----:B------:R-:W-:Y:S01]  /*18ff0*/  F2FP.BF16.F32.PACK_AB R24, RZ, R24 ;  /* 0x00000018ff18723e */ /* 0x000fe200000010ff */
        /* <DEDUP_REMOVED lines=18> */
.L_x_3901:
        /* <DEDUP_REMOVED lines=24> */
.L_x_3902:
        /* <DEDUP_REMOVED lines=24> */
.L_x_3903:
        /* <DEDUP_REMOVED lines=24> */
.L_x_3904:
[----:B------:R-:W0:Y:S02]  /*195a0*/  LDCU.64 UR4, c[0x0][0x760] ;  /* 0x0000ec00ff0477ac */ /* 0x000e240008000a00 */
[----:B0-----:R-:W-:-:S04]  /*195b0*/  IADD3 R18, P0, PT, R18, UR4, RZ ;  /* 0x0000000412127c10 */ /* 0x001fc8000ff1e0ff */
[----:B------:R-:W-:-:S05]  /*195c0*/  IADD3.X R19, PT, PT, RZ, UR5, RZ, P0, !PT ;  /* 0x00000005ff137c10 */ /* 0x000fca00087fe4ff */
[----:B------:R-:W-:Y:S01]  /*195d0*/  STG.E.U16 desc[UR36][R18.64], R27 ;  /* 0x0000001b12007986 */ /* 0x000fe2000c101524 */
[----:B------:R-:W-:Y:S05]  /*195e0*/  EXIT ;  /* 0x000000000000794d */ /* 0x000fea0003800000 */
.L_x_3900:
[----:B------:R-:W-:Y:S04]  /*195f0*/  STG.E desc[UR36][R4.64], R24 ;  /* 0x0000001804007986 */ /* 0x000fe8000c101924 */
[----:B------:R-:W-:Y:S04]  /*19600*/  STG.E desc[UR36][R4.64+0x4], R25 ;  /* 0x0000041904007986 */ /* 0x000fe8000c101924 */
[----:B------:R-:W-:Y:S04]  /*19610*/  STG.E desc[UR36][R4.64+0x8], R26 ;  /* 0x0000081a04007986 */ /* 0x000fe8000c101924 */
[----:B------:R-:W-:Y:S01]  /*19620*/  STG.E desc[UR36][R4.64+0xc], R27 ;  /* 0x00000c1b04007986 */ /* 0x000fe2000c101924 */
[----:B------:R-:W-:Y:S05]  /*19630*/  EXIT ;  /* 0x000000000000794d */ /* 0x000fea0003800000 */
        .weak           $__internal_2_$__cuda_sm20_div_u64
        .type           $__internal_2_$__cuda_sm20_div_u64,@function
        .size           $__internal_2_$__cuda_sm20_div_u64,(.L_x_9944 - $__internal_2_$__cuda_sm20_div_u64)
$__internal_2_$__cuda_sm20_div_u64:
        /* <DEDUP_REMOVED lines=65> */
[----:B------:R-:W-:Y:S06]  /*19a50*/  RET.REL.NODEC R6 `(_ZN2at6native13reduce_kernelILi128ELi4ENS0_8ReduceOpIN3c108BFloat16ENS0_9NanSumOpsIfS4_EEjS4_Li4ELi4EEEEEvT1_) ;  /* 0xfffffe6406687950 */ /* 0x000fec0003c3ffff */
.L_x_3905:
        /* <DEDUP_REMOVED lines=10> */
.L_x_9944:


//--------------------- .text._ZN2at6native13reduce_kernelILi512ELi1ENS0_8ReduceOpIN3c104HalfENS0_9NanSumOpsIffEEjfLi4ELi4EEEEEvT1_ --------------------------
	.section	.text._ZN2at6native13reduce_kernelILi512ELi1ENS0_8ReduceOpIN3c104HalfENS0_9NanSumOpsIffEEjfLi4ELi4EEEEEvT1_,"ax",@progbits
	.align	128
        .global         _ZN2at6native13reduce_kernelILi512ELi1ENS0_8ReduceOpIN3c104HalfENS0_9NanSumOpsIffEEjfLi4ELi4EEEEEvT1_
        .type           _ZN2at6native13reduce_kernelILi512ELi1ENS0_8ReduceOpIN3c104HalfENS0_9NanSumOpsIffEEjfLi4ELi4EEEEEvT1_,@function
        .size           _ZN2at6native13reduce_kernelILi512ELi1ENS0_8ReduceOpIN3c104HalfENS0_9NanSumOpsIffEEjfLi4ELi4EEEEEvT1_,(.L_x_9990 - _ZN2at6native13reduce_kernelILi512ELi1ENS0_8ReduceOpIN3c104HalfENS0_9NanSumOpsIffEEjfLi4ELi4EEEEEvT1_)
        .other          _ZN2at6native13reduce_kernelILi512ELi1ENS0_8ReduceOpIN3c104HalfENS0_9NanSumOpsIffEEjfLi4ELi4EEEEEvT1_,@"STO_CUDA_ENTRY STV_DEFAULT"
_ZN2at6native13reduce_kernelILi512ELi1ENS0_8ReduceOpIN3c104HalfENS0_9NanSumOpsIffEEjfLi4ELi4EEEEEvT1_:
.text._ZN2at6native13reduce_kernelILi512ELi1ENS0_8ReduceOpIN3c104HalfENS0_9NanSumOpsIffEEjfLi4ELi4EEEEEvT1_:
        /* <DEDUP_REMOVED lines=295> */
.L_x_3906:
        /* <DEDUP_REMOVED lines=21> */
[----:B-1----:R-:W-:Y:S01]  /*13c0*/  MOV R5, UR4 ;  /* 0x0000000400057c02 */ /* 0x002fe20008000f00 */
[----:B0-----:R-:W-:-:S10]  /*13d0*/  IMAD.MOV.U32 R4, RZ, RZ, R19 ;  /* 0x000000ffff047224 */ /* 0x001fd400078e0013 */
[----:B------:R-:W-:Y:S05]  /*13e0*/  @!P0 BRA `(.L_x_3911) ;  /* 0x0000000000688947 */ /* 0x000fea0003800000 */
[C---:B------:R-:W-:Y:S01]  /*13f0*/  ISETP.GT.U32.AND P0, PT, R0.reuse, 0x3, PT ;  /* 0x000000030000780c */ /* 0x040fe20003f04070 */
[----:B------:R-:W-:Y:S01]  /*1400*/  BSSY.RECONVERGENT B2, `(.L_x_3912) ;  /* 0x0000015000027945 */ /* 0x000fe20003800200 */
[----:B------:R-:W-:Y:S02]  /*1410*/  IADD3 R5, PT, PT, -R11, RZ, RZ ;  /* 0x000000ff0b057210 */ /* 0x000fe40007ffe1ff */
[----:B------:R-:W-:Y:S02]  /*1420*/  ISETP.LT.U32.OR P0, PT, R0, R11, P0 ;  /* 0x0000000b0000720c */ /* 0x000fe40000701470 */
[----:B------:R-:W-:Y:S01]  /*1430*/  MOV R4, R19 ;  /* 0x0000001300047202 */ /* 0x000fe20000000f00 */
[----:B------:R-:W-:-:S10]  /*1440*/  IMAD.WIDE R2, R5, 0x2, R2 ;  /* 0x0000000205027825 */ /* 0x000fd400078e0202 */
        /* <DEDUP_REMOVED lines=12> */
[----:B--2---:R-:W-:-:S05]  /*1510*/  HADD2.F32 R4, -RZ, R8.H0_H0 ;  /* 0x20000008ff047230 */ /* 0x004fca0000004100 */
[----:B------:R-:W-:-:S04]  /*1520*/  FSETP.NAN.FTZ.AND P0, PT, |R4|, |R4|, PT ;  /* 0x400000040400720b */ /* 0x000fc80003f18200 */
[----:B------:R-:W-:-:S05]  /*1530*/  FSEL R4, R4, RZ, !P0 ;  /* 0x000000ff04047208 */ /* 0x000fca0004000000 */
[----:B0-----:R-:W-:-:S07]  /*1540*/  FADD.FTZ R4, R4, UR4 ;  /* 0x0000000404047e21 */ /* 0x001fce0008010000 */
.L_x_3913:
[----:B------:R-:W-:Y:S05]  /*1550*/  BSYNC.RECONVERGENT B2 ;  /* 0x0000000000027941 */ /* 0x000fea0003800200 */
.L_x_3912:
[----:B------:R-:W-:Y:S02]  /*1560*/  IADD3 R2, P0, PT, R2, 0x8, RZ ;  /* 0x0000000802027810 */ /* 0x000fe40007f1e0ff */
[----:B------:R-:W-:Y:S02]  /*1570*/  IADD3 R5, PT, PT, R11, -0x4, R24 ;  /* 0xfffffffc0b057810 */ /* 0x000fe40007ffe018 */
[----:B------:R-:W-:-:S09]  /*1580*/  IADD3.X R3, PT, PT, RZ, R3, RZ, P0, !PT ;  /* 0x00000003ff037210 */ /* 0x000fd200007fe4ff */
.L_x_3911:
[----:B------:R-:W-:Y:S05]  /*1590*/  BSYNC.RECONVERGENT B1 ;  /* 0x0000000000017941 */ /* 0x000fea0003800200 */
.L_x_3910:
        /* <DEDUP_REMOVED lines=11> */
[----:B------:R-:W-:Y:S01]  /*1650*/  MOV R6, R19 ;  /* 0x0000001300067202 */ /* 0x000fe20000000f00 */
[----:B------:R-:W-:-:S07]  /*1660*/  IMAD.MOV.U32 R7, RZ, RZ, R19 ;  /* 0x000000ffff077224 */ /* 0x000fce00078e0013 */
.L_x_3916:
[C---:B------:R-:W-:Y:S01]  /*1670*/  IMAD.WIDE.U32 R8, R21.reuse, 0x8, R2 ;  /* 0x0000000815087825 */ /* 0x040fe200078e0002 */
[----:B------:R-:W0:Y:S05]  /*1680*/  LDCU UR4, c[0x0][0x394] ;  /* 0x00007280ff0477ac */ /* 0x000e2a0008000800 */
[----:B------:R-:W2:Y:S01]  /*1690*/  LDG.E.64 R8, desc[UR36][R8.64] ;  /* 0x0000002408087981 */ /* 0x000ea2000c1e1b00 */
[----:B0-----:R-:W-:-:S04]  /*16a0*/  IADD3 R21, PT, PT, R21, UR4, RZ ;  /* 0x0000000415157c10 */ /* 0x001fc8000fffe0ff */
[----:B------:R-:W-:-:S04]  /*16b0*/  LEA R14, R21, 0x3, 0x2 ;  /* 0x00000003150e7811 */ /* 0x000fc800078e10ff */
[----:B------:R-:W-:Y:S01]  /*16c0*/  ISETP.GE.U32.AND P5, PT, R14, R5, PT ;  /* 0x000000050e00720c */ /* 0x000fe20003fa6070 */
[--C-:B--2---:R-:W-:Y:S02]  /*16d0*/  HADD2.F32 R10, -RZ, R8.reuse.H0_H0 ;  /* 0x20000008ff0a7230 */ /* 0x104fe40000004100 */
[----:B------:R-:W-:Y:S02]  /*16e0*/  HADD2.F32 R11, -RZ, R8.H1_H1 ;  /* 0x30000008ff0b7230 */ /* 0x000fe40000004100 */
[--C-:B------:R-:W-:Y:S01]  /*16f0*/  HADD2.F32 R12, -RZ, R9.reuse.H0_H0 ;  /* 0x20000009ff0c7230 */ /* 0x100fe20000004100 */
[----:B------:R-:W-:Y:S01]  /*1700*/  FSETP.NAN.FTZ.AND P1, PT, |R10|, |R10|, PT ;  /* 0x4000000a0a00720b */ /* 0x000fe20003f38200 */
[----:B------:R-:W-:Y:S01]  /*1710*/  HADD2.F32 R13, -RZ, R9.H1_H1 ;  /* 0x30000009ff0d7230 */ /* 0x000fe20000004100 */
        /* <DEDUP_REMOVED lines=11> */
[----:B------:R-:W-:Y:S06]  /*17d0*/  @!P5 BRA `(.L_x_3916) ;  /* 0xfffffffc00a4d947 */ /* 0x000fec000383ffff */
.L_x_3915:
[----:B------:R-:W-:Y:S05]  /*17e0*/  BSYNC.RECONVERGENT B1 ;  /* 0x0000000000017941 */ /* 0x000fea0003800200 */
.L_x_3914:
        /* <DEDUP_REMOVED lines=9> */
[----:B------:R-:W-:-:S04]  /*1880*/  FSETP.NAN.FTZ.AND P0, PT, |R0|, |R0|, PT ;  /* 0x400000000000720b */ /* 0x000fc80003f18200 */
[----:B------:R-:W-:-:S05]  /*1890*/  FSEL R5, R0, RZ, !P0 ;  /* 0x000000ff00057208 */ /* 0x000fca0004000000 */
[----:B------:R-:W-:-:S07]  /*18a0*/  FADD.FTZ R4, R4, R5 ;  /* 0x0000000504047221 */ /* 0x000fce0000010000 */
.L_x_3918:
[----:B------:R-:W-:Y:S05]  /*18b0*/  BSYNC.RECONVERGENT B1 ;  /* 0x0000000000017941 */ /* 0x000fea0003800200 */
.L_x_3917:
[----:B------:R-:W-:-:S04]  /*18c0*/  FADD.FTZ R7, R7, R4 ;  /* 0x0000000407077221 */ /* 0x000fc80000010000 */
[----:B------:R-:W-:-:S04]  /*18d0*/  FADD.FTZ R6, R7, R6 ;  /* 0x0000000607067221 */ /* 0x000fc80000010000 */
[----:B------:R-:W-:Y:S01]  /*18e0*/  FADD.FTZ R19, R6, R19 ;  /* 0x0000001306137221 */ /* 0x000fe20000010000 */
[----:B------:R-:W-:Y:S06]  /*18f0*/  BRA `(.L_x_3908) ;  /* 0x0000009800207947 */ /* 0x000fec0003800000 */
.L_x_3909:
        /* <DEDUP_REMOVED lines=18> */
.L_x_3923:
[C---:B------:R-:W-:Y:S01]  /*1a20*/  IADD3 R13, PT, PT, R21.reuse, R0, RZ ;  /* 0x00000000150d7210 */ /* 0x040fe20007ffe0ff */
[----:B------:R-:W-:-:S04]  /*1a30*/  IMAD.WIDE.U32 R10, R21, 0x2, R2 ;  /* 0x00000002150a7825 */ /* 0x000fc800078e0002 */
[C---:B------:R-:W-:Y:S02]  /*1a40*/  IMAD.IADD R15, R13.reuse, 0x1, R0 ;  /* 0x000000010d0f7824 */ /* 0x040fe400078e0200 */
[--C-:B------:R-:W-:Y:S01]  /*1a50*/  IMAD.WIDE.U32 R12, R13, 0x2, R2.reuse ;  /* 0x000000020d0c7825 */ /* 0x100fe200078e0002 */
[----:B------:R-:W2:Y:S02]  /*1a60*/  LDG.E.U16 R10, desc[UR36][R10.64] ;  /* 0x000000240a0a7981 */ /* 0x000ea4000c1e1500 */
[C---:B------:R-:W-:Y:S01]  /*1a70*/  IADD3 R7, PT, PT, R15.reuse, R0, RZ ;  /* 0x000000000f077210 */ /* 0x040fe20007ffe0ff */
[--C-:B------:R-:W-:Y:S02]  /*1a80*/  IMAD.WIDE.U32 R14, R15, 0x2, R2.reuse ;  /* 0x000000020f0e7825 */ /* 0x100fe400078e0002 */
[----:B------:R-:W3:Y:S02]  /*1a90*/  LDG.E.U16 R12, desc[UR36][R12.64] ;  /* 0x000000240c0c7981 */ /* 0x000ee4000c1e1500 */
[----:B------:R-:W-:-:S02]  /*1aa0*/  IMAD.WIDE.U32 R8, R7, 0x2, R2 ;  /* 0x0000000207087825 */ /* 0x000fc400078e0002 */
[----:B------:R-:W4:Y:S04]  /*1ab0*/  LDG.E.U16 R14, desc[UR36][R14.64] ;  /* 0x000000240e0e7981 */ /* 0x000f28000c1e1500 */
[----:B------:R-:W5:Y:S01]  /*1ac0*/  LDG.E.U16 R9, desc[UR36][R8.64] ;  /* 0x0000002408097981 */ /* 0x000f62000c1e1500 */
[----:B------:R-:W-:-:S05]  /*1ad0*/  IADD3 R21, PT, PT, R7, R0, RZ ;  /* 0x0000000007157210 */ /* 0x000fca0007ffe0ff */
[----:B------:R-:W-:-:S05]  /*1ae0*/  IMAD R23, R0, 0x3, R21 ;  /* 0x0000000300177824 */ /* 0x000fca00078e0215 */
[----:B------:R-:W-:Y:S01]  /*1af0*/  ISETP.GE.U32.AND P4, PT, R23, R24, PT ;  /* 0x000000181700720c */ /* 0x000fe20003f86070 */
[----:B--2---:R-:W-:Y:S02]  /*1b00*/  HADD2.F32 R7, -RZ, R10.H0_H0 ;  /* 0x2000000aff077230 */ /* 0x004fe40000004100 */
[----:B---3--:R-:W-:Y:S02]  /*1b10*/  HADD2.F32 R18, -RZ, R12.H0_H0 ;  /* 0x2000000cff127230 */ /* 0x008fe40000004100 */
[----:B----4-:R-:W-:Y:S02]  /*1b20*/  HADD2.F32 R20, -RZ, R14.H0_H0 ;  /* 0x2000000eff147230 */ /* 0x010fe40000004100 */
[----:B-----5:R-:W-:Y:S01]  /*1b30*/  HADD2.F32 R22, -RZ, R9.H0_H0 ;  /* 0x20000009ff167230 */ /* 0x020fe20000004100 */
        /* <DEDUP_REMOVED lines=14> */
.L_x_3922:
[----:B------:R-:W-:Y:S02]  /*1c20*/  PRMT R13, R10, 0x7610, R13 ;  /* 0x000076100a0d7816 */ /* 0x000fe4000000000d */
[----:B------:R-:W-:Y:S02]  /*1c30*/  PRMT R8, R14, 0x7610, R8 ;  /* 0x000076100e087816 */ /* 0x000fe40000000008 */
[----:B------:R-:W-:-:S07]  /*1c40*/  PRMT R7, R9, 0x7610, R7 ;  /* 0x0000761009077816 */ /* 0x000fce0000000007 */
.L_x_3921:
[----:B------:R-:W-:Y:S05]  /*1c50*/  BSYNC.RECONVERGENT B1 ;  /* 0x0000000000017941 */ /* 0x000fea0003800200 */
.L_x_3920:
        /* <DEDUP_REMOVED lines=19> */
.L_x_3925:
[----:B------:R-:W-:Y:S05]  /*1d90*/  BSYNC.RECONVERGENT B1 ;  /* 0x0000000000017941 */ /* 0x000fea0003800200 */
.L_x_3924:
[----:B------:R-:W-:Y:S04]  /*1da0*/  BSSY.RECONVERGENT B1, `(.L_x_3926) ;  /* 0x000001a000017945 */ /* 0x000fe80003800200 */
[----:B------:R-:W-:Y:S05]  /*1db0*/  @P0 BRA `(.L_x_3927) ;  /* 0x0000000000600947 */ /* 0x000fea0003800000 */
[----:B0-----:R-:W-:Y:S02]  /*1dc0*/  IMAD.IADD R3, R21, 0x1, R0 ;  /* 0x0000000115037824 */ /* 0x001fe400078e0200 */
[----:B-----5:R-:W-:-:S03]  /*1dd0*/  HADD2.F32 R13, -RZ, R13.H0_H0 ;  /* 0x2000000dff0d7230 */ /* 0x020fc60000004100 */
[----:B------:R-:W-:Y:S02]  /*1de0*/  ISETP.GE.U32.AND P1, PT, R3, R24, PT ;  /* 0x000000180300720c */ /* 0x000fe40003f26070 */
[----:B------:R-:W-:-:S04]  /*1df0*/  FSETP.NAN.FTZ.AND P0, PT, |R13|, |R13|, PT ;  /* 0x4000000d0d00720b */ /* 0x000fc80003f18200 */
[----:B------:R-:W-:-:S05]  /*1e00*/  FSEL R13, R13, RZ, !P0 ;  /* 0x000000ff0d0d7208 */ /* 0x000fca0004000000 */
[----:B------:R-:W-:Y:S02]  /*1e10*/  FADD.FTZ R6, R6, R13 ;  /* 0x0000000d06067221 */ /* 0x000fe40000010000 */
[----:B------:R-:W-:Y:S05]  /*1e20*/  @P1 BRA `(.L_x_3927) ;  /* 0x0000000000441947 */ /* 0x000fea0003800000 */
[----:B------:R-:W-:Y:S01]  /*1e30*/  IADD3 R3, PT, PT, R3, R0, RZ ;  /* 0x0000000003037210 */ /* 0x000fe20007ffe0ff */
[----:B------:R-:W-:-:S03]  /*1e40*/  HADD2.F32 R12, -RZ, R12.H0_H0 ;  /* 0x2000000cff0c7230 */ /* 0x000fc60000004100 */
        /* <DEDUP_REMOVED lines=11> */
[----:B------:R-:W-:-:S05]  /*1f00*/  @!P1 HADD2.F32 R7, -RZ, R7.H0_H0 ;  /* 0x20000007ff079230 */ /* 0x000fca0000004100 */
[----:B------:R-:W-:-:S04]  /*1f10*/  @!P1 FSETP.NAN.FTZ.AND P2, PT, |R7|, |R7|, PT ;  /* 0x400000070700920b */ /* 0x000fc80003f58200 */
[----:B------:R-:W-:-:S05]  /*1f20*/  @!P1 FSEL R0, R7, RZ, !P2 ;  /* 0x000000ff07009208 */ /* 0x000fca0005000000 */
[----:B------:R-:W-:-:S07]  /*1f30*/  @!P1 FADD.FTZ R19, R19, R0 ;  /* 0x0000000013139221 */ /* 0x000fce0000010000 */
.L_x_3927:
[----:B------:R-:W-:Y:S05]  /*1f40*/  BSYNC.RECONVERGENT B1 ;  /* 0x0000000000017941 */ /* 0x000fea0003800200 */
.L_x_3926:
[----:B------:R-:W-:-:S04]  /*1f50*/  FADD.FTZ R5, R6, R5 ;  /* 0x0000000506057221 */ /* 0x000fc80000010000 */
[----:B------:R-:W-:-:S04]  /*1f60*/  FADD.FTZ R4, R5, R4 ;  /* 0x0000000405047221 */ /* 0x000fc80000010000 */
[----:B------:R-:W-:Y:S01]  /*1f70*/  FADD.FTZ R19, R4, R19 ;  /* 0x0000001304137221 */ /* 0x000fe20000010000 */
[----:B------:R-:W-:Y:S06]  /*1f80*/  BRA `(.L_x_3908) ;  /* 0x00000090007c7947 */ /* 0x000fec0003800000 */
.L_x_3919:
        /* <DEDUP_REMOVED lines=14> */
.L_x_3932:
        /* <DEDUP_REMOVED lines=25> */
[C---:B------:R-:W-:Y:S02]  /*2200*/  FSETP.NAN.FTZ.AND P3, PT, |R23|.reuse, |R23|, PT ;  /* 0x400000171700720b */ /* 0x040fe40003f78200 */
        /* <DEDUP_REMOVED lines=10> */
.L_x_3931:
[----:B------:R-:W-:Y:S02]  /*22b0*/  PRMT R5, R4, 0x7610, R5 ;  /* 0x0000761004057816 */ /* 0x000fe40000000005 */
[----:B------:R-:W-:-:S07]  /*22c0*/  PRMT R4, R8, 0x7610, R4 ;  /* 0x0000761008047816 */ /* 0x000fce0000000004 */
.L_x_3930:
[----:B------:R-:W-:Y:S05]  /*22d0*/  BSYNC.RECONVERGENT B1 ;  /* 0x0000000000017941 */ /* 0x000fea0003800200 */
.L_x_3929:
[----:B------:R-:W-:Y:S01]  /*22e0*/  ISETP.GE.U32.AND P0, PT, R21, R24, PT ;  /* 0x000000181500720c */ /* 0x000fe20003f06070 */
[----:B------:R-:W-:-:S12]  /*22f0*/  BSSY.RECONVERGENT B1, `(.L_x_3933) ;  /* 0x0000016000017945 */ /* 0x000fd80003800200 */
[----:B------:R-:W-:Y:S05]  /*2300*/  @P0 BRA `(.L_x_3934) ;  /* 0x0000000000500947 */ /* 0x000fea0003800000 */
[----:B------:R-:W-:-:S04]  /*2310*/  IMAD R15, R0, R21, RZ ;  /* 0x00000015000f7224 */ /* 0x000fc800078e02ff */
[----:B------:R-:W-:-:S06]  /*2320*/  IMAD.WIDE.U32 R14, R15, 0x2, R2 ;  /* 0x000000020f0e7825 */ /* 0x000fcc00078e0002 */
        /* <DEDUP_REMOVED lines=18> */
.L_x_3934:
[----:B------:R-:W-:Y:S05]  /*2450*/  BSYNC.RECONVERGENT B1 ;  /* 0x0000000000017941 */ /* 0x000fea0003800200 */
.L_x_3933:
        /* <DEDUP_REMOVED lines=26> */
.L_x_3936:
[----:B------:R-:W-:Y:S05]  /*2600*/  BSYNC.RECONVERGENT B1 ;  /* 0x0000000000017941 */ /* 0x000fea0003800200 */
.L_x_3935:
[----:B------:R-:W-:-:S04]  /*2610*/  FADD.FTZ R12, R13, R12 ;  /* 0x0000000c0d0c7221 */ /* 0x000fc80000010000 */
[----:B------:R-:W-:-:S04]  /*2620*/  FADD.FTZ R12, R12, R11 ;  /* 0x0000000b0c0c7221 */ /* 0x000fc80000010000 */
[----:B------:R-:W-:Y:S01]  /*2630*/  FADD.FTZ R19, R12, R19 ;  /* 0x000000130c137221 */ /* 0x000fe20000010000 */
[----:B------:R-:W-:Y:S06]  /*2640*/  BRA `(.L_x_3908) ;  /* 0x0000008800cc7947 */ /* 0x000fec0003800000 */
.L_x_3928:
        /* <DEDUP_REMOVED lines=18> */
.L_x_3944:
        /* <DEDUP_REMOVED lines=302> */
.L_x_3940:
        /* <DEDUP_REMOVED lines=232> */
.L_x_3941:
        /* <DEDUP_REMOVED lines=231> */
.L_x_3942:
        /* <DEDUP_REMOVED lines=243> */
.L_x_3943:
[----:B------:R-:W-:-:S04]  /*6670*/  LOP3.LUT R13, R8, 0xfffffffe, RZ, 0xc0, !PT ;  /* 0xfffffffe080d7812 */ /* 0x000fc800078ec0ff */
[----:B------:R-:W-:-:S05]  /*6680*/  IADD3 R12, P1, PT, R13, R4, RZ ;  /* 0x000000040d0c7210 */ /* 0x000fca0007f3e0ff */
[----:B------:R-:W-:-:S05]  /*6690*/  IMAD.X R13, RZ, RZ, R5, P1 ;  /* 0x000000ffff0d7224 */ /* 0x000fca00008e0605 */
[----:B------:R2:W5:Y:S03]  /*66a0*/  LDG.E.U16 R8, desc[UR36][R12.64] ;  /* 0x000000240c087981 */ /* 0x000566000c1e1500 */
.L_x_3939:
[----:B------:R-:W3:Y:S01]  /*66b0*/  LDCU UR5, c[0x0][0x38c] ;  /* 0x00007180ff0577ac */ /* 0x000ee20008000800 */
[----:B-1----:R-:W-:Y:S01]  /*66c0*/  MOV R22, UR4 ;  /* 0x0000000400167c02 */ /* 0x002fe20008000f00 */
[----:B--2--5:R-:W-:Y:S02]  /*66d0*/  HADD2.F32 R12, -RZ, R6.H0_H0 ;  /* 0x20000006ff0c7230 */ /* 0x024fe40000004100 */
[----:B------:R-:W-:Y:S01]  /*66e0*/  HADD2.F32 R13, -RZ, R7.H0_H0 ;  /* 0x20000007ff0d7230 */ /* 0x000fe20000004100 */
[----:B------:R-:W-:Y:S01]  /*66f0*/  LEA R21, R22, R21, 0x2 ;  /* 0x0000001516157211 */ /* 0x000fe200078e10ff */
[----:B------:R-:W-:Y:S01]  /*6700*/  HADD2.F32 R15, -RZ, R0.H0_H0 ;  /* 0x20000000ff0f7230 */ /* 0x000fe20000004100 */
[----:B------:R-:W-:Y:S01]  /*6710*/  FSETP.NAN.FTZ.AND P1, PT, |R12|, |R12|, PT ;  /* 0x4000000c0c00720b */ /* 0x000fe20003f38200 */
[----:B------:R-:W-:Y:S01]  /*6720*/  HADD2.F32 R19, -RZ, R8.H0_H0 ;  /* 0x20000008ff137230 */ /* 0x000fe20000004100 */
[----:B------:R-:W-:Y:S01]  /*6730*/  FSETP.NAN.FTZ.AND P2, PT, |R13|, |R13|, PT ;  /* 0x4000000d0d00720b */ /* 0x000fe20003f58200 */
[----:B------:R-:W-:Y:S01]  /*6740*/  IMAD R23, R22, 0x3, R21 ;  /* 0x0000000316177824 */ /* 0x000fe200078e0215 */
[----:B------:R-:W-:-:S02]  /*6750*/  FSETP.NAN.FTZ.AND P3, PT, |R15|, |R15|, PT ;  /* 0x4000000f0f00720b */ /* 0x000fc40003f78200 */
[----:B------:R-:W-:Y:S02]  /*6760*/  FSETP.NAN.FTZ.AND P4, PT, |R19|, |R19|, PT ;  /* 0x400000131300720b */ /* 0x000fe40003f98200 */
[----:B------:R-:W-:Y:S02]  /*6770*/  FSEL R12, R12, RZ, !P1 ;  /* 0x000000ff0c0c7208 */ /* 0x000fe40004800000 */
[----:B------:R-:W-:Y:S01]  /*6780*/  FSEL R13, R13, RZ, !P2 ;  /* 0x000000ff0d0d7208 */ /* 0x000fe20005000000 */
[----:B---3--:R-:W-:Y:S01]  /*6790*/  IMAD.U32 R24, RZ, RZ, UR5 ;  /* 0x00000005ff187e24 */ /* 0x008fe2000f8e00ff */
[----:B------:R-:W-:Y:S01]  /*67a0*/  FSEL R18, R15, RZ, !P3 ;  /* 0x000000ff0f127208 */ /* 0x000fe20005800000 */
[----:B------:R-:W-:Y:S01]  /*67b0*/  FADD.FTZ R9, R12, R9 ;  /* 0x000000090c097221 */ /* 0x000fe20000010000 */
[----:B------:R-:W-:Y:S01]  /*67c0*/  FSEL R19, R19, RZ, !P4 ;  /* 0x000000ff13137208 */ /* 0x000fe20006000000 */
[----:B------:R-:W-:Y:S01]  /*67d0*/  FADD.FTZ R10, R13, R10 ;  /* 0x0000000a0d0a7221 */ /* 0x000fe20000010000 */
[----:B------:R-:W-:Y:S01]  /*67e0*/  ISETP.GE.U32.AND P5, PT, R23, R24, PT ;  /* 0x000000181700720c */ /* 0x000fe20003fa6070 */
[----:B------:R-:W-:-:S02]  /*67f0*/  FADD.FTZ R11, R18, R11 ;  /* 0x0000000b120b7221 */ /* 0x000fc40000010000 */
[----:B------:R-:W-:-:S10]  /*6800*/  FADD.FTZ R20, R19, R20 ;  /* 0x0000001413147221 */ /* 0x000fd40000010000 */
[----:B------:R-:W-:Y:S05]  /*6810*/  @!P5 BRA `(.L_x_3944) ;  /* 0xffffffbc00d4d947 */ /* 0x000fea000383ffff */
.L_x_3938:
[----:B0-----:R-:W-:Y:S05]  /*6820*/  BSYNC.RECONVERGENT B1 ;  /* 0x0000000000017941 */ /* 0x001fea0003800200 */
.L_x_3937:
        /* <DEDUP_REMOVED lines=284> */
.L_x_3948:
[----:B------:R-:W-:Y:S01]  /*79f0*/  SHF.R.U32.HI R12, RZ, 0x1, R6 ;  /* 0x00000001ff0c7819 */ /* 0x000fe20000011606 */
[----:B------:R-:W-:-:S07]  /*7a00*/  IMAD.MOV.U32 R13, RZ, RZ, RZ ;  /* 0x000000ffff0d7224 */ /* 0x000fce00078e00ff */
.L_x_3947:
        /* <DEDUP_REMOVED lines=284> */
.L_x_3950:
[----:B------:R-:W-:Y:S02]  /*8bd0*/  SHF.R.U32.HI R18, RZ, 0x1, R7 ;  /* 0x00000001ff127819 */ /* 0x000fe40000011607 */
[----:B------:R-:W-:-:S07]  /*8be0*/  MOV R19, RZ ;  /* 0x000000ff00137202 */ /* 0x000fce0000000f00 */
.L_x_3949:
        /* <DEDUP_REMOVED lines=281> */
.L_x_3952:
[----:B------:R-:W-:Y:S01]  /*9d80*/  SHF.R.U32.HI R18, RZ, 0x1, R0 ;  /* 0x00000001ff127819 */ /* 0x000fe20000011600 */
[----:B------:R-:W-:-:S07]  /*9d90*/  IMAD.MOV.U32 R19, RZ, RZ, RZ ;  /* 0x000000ffff137224 */ /* 0x000fce00078e00ff */
.L_x_3951:
        /* <DEDUP_REMOVED lines=281> */
.L_x_3954:
[----:B------:R-:W-:Y:S01]  /*af30*/  SHF.R.U32.HI R12, RZ, 0x1, R5 ;  /* 0x00000001ff0c7819 */ /* 0x000fe20000011605 */
[----:B------:R-:W-:-:S07]  /*af40*/  IMAD.MOV.U32 R13, RZ, RZ, RZ ;  /* 0x000000ffff0d7224 */ /* 0x000fce00078e00ff */
.L_x_3953:
[----:B------:R-:W-:-:S04]  /*af50*/  LEA R4, P0, R12, R3, 0x1 ;  /* 0x000000030c047211 */ /* 0x000fc800078008ff */
[----:B------:R-:W-:-:S05]  /*af60*/  LEA.HI.X R5, R12, R2, R13, 0x1, P0 ;  /* 0x000000020c057211 */ /* 0x000fca00000f0c0d */
[----:B------:R0:W5:Y:S04]  /*af70*/  LDG.E.U16 R8, desc[UR36][R4.64] ;  /* 0x0000002404087981 */ /* 0x000168000c1e1500 */
.L_x_3946:
[----:B------:R-:W-:Y:S05]  /*af80*/  BSYNC.RECONVERGENT B1 ;  /* 0x0000000000017941 */ /* 0x000fea0003800200 */
.L_x_3945:
[----:B------:R-:W-:Y:S01]  /*af90*/  ISETP.GE.U32.AND P0, PT, R21, R24, PT ;  /* 0x000000181500720c */ /* 0x000fe20003f06070 */
[----:B------:R-:W-:-:S12]  /*afa0*/  BSSY.RECONVERGENT B1, `(.L_x_3955) ;  /* 0x000001a000017945 */ /* 0x000fd80003800200 */
[----:B------:R-:W-:Y:S05]  /*afb0*/  @P0 BRA `(.L_x_3956) ;  /* 0x0000000000600947 */ /* 0x000fea0003800000 */
[----:B------:R-:W-:Y:S01]  /*afc0*/  IADD3 R3, PT, PT, R21, R22, RZ ;  /* 0x0000001615037210 */ /* 0x000fe20007ffe0ff */
        /* <DEDUP_REMOVED lines=23> */
.L_x_3956:
[----:B------:R-:W-:Y:S05]  /*b140*/  BSYNC.RECONVERGENT B1 ;  /* 0x0000000000017941 */ /* 0x000fea0003800200 */
.L_x_3955:
[----:B------:R-:W-:-:S04]  /*b150*/  FADD.FTZ R10, R10, R9 ;  /* 0x000000090a0a7221 */ /* 0x000fc80000010000 */
[----:B------:R-:W-:-:S04]  /*b160*/  FADD.FTZ R11, R10, R11 ;  /* 0x0000000b0a0b7221 */ /* 0x000fc80000010000 */
[----:B------:R-:W-:-:S07]  /*b170*/  FADD.FTZ R19, R11, R20 ;  /* 0x000000140b137221 */ /* 0x000fce0000010000 */
.L_x_3908:
[----:B------:R-:W-:Y:S05]  /*b180*/  BSYNC.RECONVERGENT B0 ;  /* 0x0000000000007941 */ /* 0x000fea0003800200 */
.L_x_3907:
        /* <DEDUP_REMOVED lines=17> */
.L_x_3958:
        /* <DEDUP_REMOVED lines=13> */
.L_x_3957:
        /* <DEDUP_REMOVED lines=18> */
.L_x_3961:
[----:B------:R-:W-:Y:S01]  /*b490*/  SHF.R.U32.HI R7, RZ, 0x1, R3 ;  /* 0x00000001ff077819 */ /* 0x000fe20000011603 */
[----:B------:R-:W-:Y:S03]  /*b4a0*/  BAR.SYNC.DEFER_BLOCKING 0x0 ;  /* 0x0000000000007b1d */ /* 0x000fe60000010000 */
[----:B------:R-:W-:-:S04]  /*b4b0*/  IADD3 R4, PT, PT, R7, R0, RZ ;  /* 0x0000000007047210 */ /* 0x000fc80007ffe0ff */
[----:B------:R-:W-:-:S04]  /*b4c0*/  ISETP.GE.U32.AND P0, PT, R4, UR5, PT ;  /* 0x0000000504007c0c */ /* 0x000fc8000bf06070 */
[----:B------:R-:W-:-:S13]  /*b4d0*/  ISETP.GE.U32.OR P0, PT, R0, R7, P0 ;  /* 0x000000070000720c */ /* 0x000fda0000706470 */
[----:B------:R-:W-:-:S06]  /*b4e0*/  @!P0 LEA R4, R7, R2, 0x2 ;  /* 0x0000000207048211 */ /* 0x000fcc00078e10ff */
[----:B------:R-:W4:Y:S02]  /*b4f0*/  @!P0 LDS R4, [R4] ;  /* 0x0000000004048984 */ /* 0x000f240000000800 */
[----:B----4-:R-:W-:-:S05]  /*b500*/  @!P0 FADD.FTZ R19, R19, R4 ;  /* 0x0000000413138221 */ /* 0x010fca0000010000 */
[----:B------:R0:W-:Y:S01]  /*b510*/  @!P0 STS [R2], R19 ;  /* 0x0000001302008388 */ /* 0x0001e20000000800 */
[----:B------:R-:W-:Y:S01]  /*b520*/  ISETP.GT.U32.AND P0, PT, R3, 0x7f, PT ;  /* 0x0000007f0300780c */ /* 0x000fe20003f04070 */
[----:B------:R-:W-:-:S12]  /*b530*/  IMAD.MOV.U32 R3, RZ, RZ, R7 ;  /* 0x000000ffff037224 */ /* 0x000fd800078e0007 */
[----:B0-----:R-:W-:Y:S05]  /*b540*/  @P0 BRA `(.L_x_3961) ;  /* 0xfffffffc00d00947 */ /* 0x001fea000383ffff */
.L_x_3960:
[----:B------:R-:W-:Y:S01]  /*b550*/  BAR.SYNC.DEFER_BLOCKING 0x0 ;  /* 0x0000000000007b1d */ /* 0x000fe20000010000 */
[----:B------:R-:W-:-:S09]  /*b560*/  UISETP.GE.U32.AND UP0, UPT, UR4, 0x2, UPT ;  /* 0x000000020400788c */ /* 0x000fd2000bf06070 */
[----:B------:R-:W-:Y:S05]  /*b570*/  BRA.U !UP0, `(.L_x_3959) ;  /* 0x0000000108187547 */ /* 0x000fea000b800000 */
[----:B-1-34-:R-:W-:-:S07]  /*b580*/  HFMA2 R2, -RZ, RZ, 0, 5.9604644775390625e-08 ;  /* 0x00000001ff027431 */ /* 0x01afce00000001ff */
.L_x_3962:
[----:B------:R1:W3:Y:S02]  /*b590*/  SHFL.DOWN PT, R4, R19, R2, 0x1f ;  /* 0x08001f0213047589 */ /* 0x0002e400000e0000 */
[----:B-1----:R-:W-:-:S04]  /*b5a0*/  SHF.L.U32 R2, R2, 0x1, RZ ;  /* 0x0000000102027819 */ /* 0x002fc800000006ff */
[----:B------:R-:W-:Y:S01]  /*b5b0*/  ISETP.GE.AND P0, PT, R2, UR4, PT ;  /* 0x0000000402007c0c */ /* 0x000fe2000bf06270 */
[----:B---3--:R-:W-:-:S12]  /*b5c0*/  FADD.FTZ R19, R4, R19 ;  /* 0x0000001304137221 */ /* 0x008fd80000010000 */
[----:B------:R-:W-:Y:S05]  /*b5d0*/  @!P0 BRA `(.L_x_3962) ;  /* 0xfffffffc00ec8947 */ /* 0x000fea000383ffff */
.L_x_3959:
[----:B------:R-:W5:Y:S01]  /*b5e0*/  LDCU UR4, c[0x0][0x55c] ;  /* 0x0000ab80ff0477ac */ /* 0x000f620008000800 */
[----:B------:R-:W-:Y:S01]  /*b5f0*/  MOV R18, RZ ;  /* 0x000000ff00127202 */ /* 0x000fe20000000f00 */
[----:B-----5:R-:W-:-:S09]  /*b600*/  UISETP.NE.AND UP0, UPT, UR4, URZ, UPT ;  /* 0x000000ff0400728c */ /* 0x020fd2000bf05270 */
[----:B------:R-:W-:Y:S05]  /*b610*/  BRA.U !UP0, `(.L_x_3963) ;  /* 0x0000001108587547 */ /* 0x000fea000b800000 */
[----:B------:R-:W5:Y:S01]  /*b620*/  LDCU.64 UR8, c[0x0][0x560] ;  /* 0x0000ac00ff0877ac */ /* 0x000f620008000a00 */
[----:B------:R-:W-:Y:S01]  /*b630*/  MOV R3, R17 ;  /* 0x0000001100037202 */ /* 0x000fe20000000f00 */
[----:B-1-34-:R-:W-:Y:S01]  /*b640*/  IMAD.MOV.U32 R2, RZ, RZ, RZ ;  /* 0x000000ffff027224 */ /* 0x01afe200078e00ff */
[----:B------:R-:W1:Y:S01]  /*b650*/  LDCU UR5, c[0x0][0x568] ;  /* 0x0000ad00ff0577ac */ /* 0x000e620008000800 */
[----:B------:R-:W3:Y:S02]  /*b660*/  LDCU UR6, c[0x0][0x68c] ;  /* 0x0000d180ff0677ac */ /* 0x000ee40008000800 */
        /* <DEDUP_REMOVED lines=9> */
[----:B------:R-:W-:Y:S01]  /*b700*/  HFMA2 R2, -RZ, RZ, 0, 0 ;  /* 0x00000000ff027431 */ /* 0x000fe200000001ff */
        /* <DEDUP_REMOVED lines=259> */
[----:B---3--:R-:W-:-:S04]  /*c740*/  SHF.R.U32.HI R2, RZ, UR6, R2 ;  /* 0x00000006ff027c19 */ /* 0x008fc80008011602 */
[----:B------:R-:W-:-:S05]  /*c750*/  IADD3 R3, PT, PT, -R2, RZ, RZ ;  /* 0x000000ff02037210 */ /* 0x000fca0007ffe1ff */
[----:B------:R-:W-:-:S04]  /*c760*/  IMAD R3, R3, UR8, R7 ;  /* 0x0000000803037c24 */ /* 0x000fc8000f8e0207 */
[----:B----4-:R-:W-:-:S07]  /*c770*/  IMAD R18, R3, UR5, R18 ;  /* 0x0000000503127c24 */ /* 0x010fce000f8e0212 */
.L_x_3963:
        /* <DEDUP_REMOVED lines=296> */
.L_x_3965:
        /* <DEDUP_REMOVED lines=24> */
.L_x_3967:
[----:B------:R-:W-:Y:S05]  /*db80*/  BSYNC.RECONVERGENT B0 ;  /* 0x0000000000007941 */ /* 0x000fea0003800200 */
.L_x_3966:
        /* <DEDUP_REMOVED lines=35> */
.L_x_3969:
[----:B------:R-:W-:Y:S05]  /*ddc0*/  BSYNC.RECONVERGENT B0 ;  /* 0x0000000000007941 */ /* 0x000fea0003800200 */
.L_x_3968:
        /* <DEDUP_REMOVED lines=32> */
.L_x_3974:
        /* <DEDUP_REMOVED lines=8> */
.L_x_3973:
[----:B------:R-:W-:Y:S05]  /*e050*/  BRA `(.L_x_3972) ;  /* 0x0000000000447947 */ /* 0x000fea0003800000 */
.L_x_3971:
        /* <DEDUP_REMOVED lines=9> */
.L_x_3975:
        /* <DEDUP_REMOVED lines=8> */
.L_x_3972:
[----:B------:R-:W-:Y:S05]  /*e170*/  BSYNC.RECONVERGENT B0 ;  /* 0x0000000000007941 */ /* 0x000fea0003800200 */
.L_x_3970:
        /* <DEDUP_REMOVED lines=12> */
.L_x_3977:
        /* <DEDUP_REMOVED lines=13> */
.L_x_3976:
        /* <DEDUP_REMOVED lines=9> */
.L_x_3980:
        /* <DEDUP_REMOVED lines=9> */
[----:B------:R-:W-:Y:S02]  /*e430*/  ISETP.GT.U32.AND P1, PT, R5, 0x7f, PT ;  /* 0x0000007f0500780c */ /* 0x000fe40003f24070 */
[----:B------:R-:W-:-:S11]  /*e440*/  MOV R5, R7 ;  /* 0x0000000700057202 */ /* 0x000fd60000000f00 */
[----:B--2---:R-:W-:Y:S05]  /*e450*/  @P1 BRA `(.L_x_3980) ;  /* 0xfffffffc00d01947 */ /* 0x004fea000383ffff */
.L_x_3979:
[----:B------:R-:W-:Y:S01]  /*e460*/  BAR.SYNC.DEFER_BLOCKING 0x0 ;  /* 0x0000000000007b1d */ /* 0x000fe20000010000 */
[----:B------:R-:W-:-:S09]  /*e470*/  UISETP.GE.U32.AND UP0, UPT, UR4, 0x2, UPT ;  /* 0x000000020400788c */ /* 0x000fd2000bf06070 */
[----:B------:R-:W-:Y:S05]  /*e480*/  BRA.U !UP0, `(.L_x_3978) ;  /* 0x0000000108187547 */ /* 0x000fea000b800000 */
[----:B------:R-:W-:-:S07]  /*e490*/  IMAD.MOV.U32 R0, RZ, RZ, 0x1 ;  /* 0x00000001ff007424 */ /* 0x000fce00078e00ff */
.L_x_3981:
[----:B01----:R0:W1:Y:S02]  /*e4a0*/  SHFL.DOWN PT, R4, R17, R0, 0x1f ;  /* 0x08001f0011047589 */ /* 0x00306400000e0000 */
[----:B0-----:R-:W-:-:S04]  /*e4b0*/  SHF.L.U32 R0, R0, 0x1, RZ ;  /* 0x0000000100007819 */ /* 0x001fc800000006ff */
[----:B------:R-:W-:Y:S01]  /*e4c0*/  ISETP.GE.AND P1, PT, R0, UR4, PT ;  /* 0x0000000400007c0c */ /* 0x000fe2000bf26270 */
[----:B-1----:R-:W-:-:S12]  /*e4d0*/  FADD.FTZ R17, R4, R17 ;  /* 0x0000001104117221 */ /* 0x002fd80000010000 */
[----:B------:R-:W-:Y:S05]  /*e4e0*/  @!P1 BRA `(.L_x_3981) ;  /* 0xfffffffc00ec9947 */ /* 0x000fea000383ffff */
.L_x_3978:
        /* <DEDUP_REMOVED lines=9> */
[----:B---3--:R-:W-:-:S04]  /*e580*/  IADD3 R2, P0, PT, R16, UR4, RZ ;  /* 0x0000000410027c10 */ /* 0x008fc8000ff1e0ff */
[----:B------:R-:W-:Y:S01]  /*e590*/  IADD3.X R3, PT, PT, RZ, UR5, RZ, P0, !PT ;  /* 0x00000005ff037c10 */ /* 0x000fe200087fe4ff */
[----:B----4-:R-:W-:-:S03]  /*e5a0*/  UISETP.NE.AND UP1, UPT, UR7, URZ, UPT ;  /* 0x000000ff0700728c */ /* 0x010fc6000bf25270 */
[----:B------:R-:W-:Y:S08]  /*e5b0*/  BRA.U !UP0, `(.L_x_3983) ;  /* 0x0000000108087547 */ /* 0x000ff0000b800000 */
[----:B------:R-:W0:Y:S02]  /*e5c0*/  LDG.E R0, desc[UR36][R2.64] ;  /* 0x0000002402007981 */ /* 0x000e24000c1e1900 */
[----:B01----:R-:W-:-:S07]  /*e5d0*/  FADD.FTZ R17, R17, R0 ;  /* 0x0000000011117221 */ /* 0x003fce0000010000 */
.L_x_3983:
        /* <DEDUP_REMOVED lines=8> */
[----:B------:R-:W-:Y:S01]  /*e660*/  HFMA2 R13, -RZ, RZ, 0, 0 ;  /* 0x00000000ff0d7431 */ /* 0x000fe200000001ff */
[----:B------:R-:W2:Y:S01]  /*e670*/  LDCU.64 UR6, c[0x4][0x7b8] ;  /* 0x0100f700ff0677ac */ /* 0x000ea20008000a00 */
[----:B------:R-:W3:Y:S01]  /*e680*/  LDC.64 R2, c[0x4][R2] ;  /* 0x0100000002027b82 */ /* 0x000ee20000000a00 */
[----:B------:R-:W4:Y:S01]  /*e690*/  LDCU.64 UR8, c[0x4][0x408] ;  /* 0x01008100ff0877ac */ /* 0x000f220008000a00 */
[----:B01----:R-:W-:Y:S01]  /*e6a0*/  MOV R4, UR4 ;  /* 0x0000000400047c02 */ /* 0x003fe20008000f00 */
[----:B------:R-:W-:Y:S01]  /*e6b0*/  IMAD.U32 R5, RZ, RZ, UR5 ;  /* 0x00000005ff057e24 */ /* 0x000fe2000f8e00ff */
[----:B--2---:R-:W-:-:S02]  /*e6c0*/  MOV R6, UR6 ;  /* 0x0000000600067c02 */ /* 0x004fc40008000f00 */
[----:B------:R-:W-:Y:S02]  /*e6d0*/  MOV R7, UR7 ;  /* 0x0000000700077c02 */ /* 0x000fe40008000f00 */
[----:B----4-:R-:W-:Y:S01]  /*e6e0*/  MOV R10, UR8 ;  /* 0x00000008000a7c02 */ /* 0x010fe20008000f00 */
[----:B------:R-:W-:-:S07]  /*e6f0*/  IMAD.U32 R11, RZ, RZ, UR9 ;  /* 0x00000009ff0b7e24 */ /* 0x000fce000f8e00ff */
[----:B------:R-:W-:-:S07]  /*e700*/  LEPC R20, `(.L_x_3985) ;  /* 0x000000001014794e */ /* 0x000fce0000000000 */
[----:B---3--:R-:W-:Y:S05]  /*e710*/  CALL.ABS.NOINC R2 ;  /* 0x0000000002007343 */ /* 0x008fea0003c00000 */
.L_x_3985:
[----:B------:R-:W2:Y:S02]  /*e720*/  LDCU.64 UR4, c[0x0][0x760] ;  /* 0x0000ec00ff0477ac */ /* 0x000ea40008000a00 */
[----:B--2---:R-:W-:-:S05]  /*e730*/  IADD3 R2, P0, PT, R16, UR4, RZ ;  /* 0x0000000410027c10 */ /* 0x004fca000ff1e0ff */
[----:B------:R-:W-:-:S05]  /*e740*/  IMAD.X R3, RZ, RZ, UR5, P0 ;  /* 0x00000005ff037e24 */ /* 0x000fca00080e06ff */
[----:B------:R-:W-:Y:S01]  /*e750*/  STG.E desc[UR36][R2.64], R17 ;  /* 0x0000001102007986 */ /* 0x000fe2000c101924 */
[----:B------:R-:W-:Y:S05]  /*e760*/  EXIT ;  /* 0x000000000000794d */ /* 0x000fea0003800000 */
.L_x_3984:
[----:B------:R-:W-:Y:S01]  /*e770*/  STG.E desc[UR36][R2.64], R17 ;  /* 0x0000001102007986 */ /* 0x000fe2000c101924 */
[----:B------:R-:W-:Y:S05]  /*e780*/  EXIT ;  /* 0x000000000000794d */ /* 0x000fea0003800000 */
.L_x_3982:
[----:B------:R-:W2:Y:S01]  /*e790*/  LDCU.U8 UR4, c[0x0][0x790] ;  /* 0x0000f200ff0477ac */ /* 0x000ea20008000000 */
[----:B------:R-:W3:Y:S01]  /*e7a0*/  LDCU.U8 UR5, c[0x0][0x791] ;  /* 0x0000f220ff0577ac */ /* 0x000ee20008000000 */
[----:B--2---:R-:W-:Y:S02]  /*e7b0*/  UISETP.NE.AND UP0, UPT, UR4, URZ, UPT ;  /* 0x000000ff0400728c */ /* 0x004fe4000bf05270 */
[----:B---3--:R-:W-:-:S07]  /*e7c0*/  UISETP.NE.AND UP1, UPT, UR5, URZ, UPT ;  /* 0x000000ff0500728c */ /* 0x008fce000bf25270 */
[----:B------:R-:W-:Y:S05]  /*e7d0*/  BRA.U !UP0, `(.L_x_3986) ;  /* 0x0000000108087547 */ /* 0x000fea000b800000 */
[----:B------:R-:W0:Y:S02]  /*e7e0*/  LDG.E R0, desc[UR36][R2.64] ;  /* 0x0000002402007981 */ /* 0x000e24000c1e1900 */
[----:B01----:R-:W-:-:S07]  /*e7f0*/  FADD.FTZ R17, R17, R0 ;  /* 0x0000000011117221 */ /* 0x003fce0000010000 */
.L_x_3986:
        /* <DEDUP_REMOVED lines=12> */
[----:B01----:R-:W-:Y:S02]  /*e8c0*/  MOV R4, UR4 ;  /* 0x0000000400047c02 */ /* 0x003fe40008000f00 */
[----:B------:R-:W-:-:S02]  /*e8d0*/  MOV R5, UR5 ;  /* 0x0000000500057c02 */ /* 0x000fc40008000f00 */
[----:B--2---:R-:W-:Y:S01]  /*e8e0*/  MOV R6, UR6 ;  /* 0x0000000600067c02 */ /* 0x004fe20008000f00 */
[----:B------:R-:W-:Y:S01]  /*e8f0*/  IMAD.U32 R7, RZ, RZ, UR7 ;  /* 0x00000007ff077e24 */ /* 0x000fe2000f8e00ff */
[----:B----4-:R-:W-:Y:S02]  /*e900*/  MOV R10, UR8 ;  /* 0x00000008000a7c02 */ /* 0x010fe40008000f00 */
[----:B------:R-:W-:-:S07]  /*e910*/  MOV R11, UR9 ;  /* 0x00000009000b7c02 */ /* 0x000fce0008000f00 */
[----:B------:R-:W-:-:S07]  /*e920*/  LEPC R20, `(.L_x_3988) ;  /* 0x000000001014794e */ /* 0x000fce0000000000 */
[----:B---3--:R-:W-:Y:S05]  /*e930*/  CALL.ABS.NOINC R2 ;  /* 0x0000000002007343 */ /* 0x008fea0003c00000 */
.L_x_3988:
[----:B------:R-:W2:Y:S02]  /*e940*/  LDCU.64 UR4, c[0x0][0x760] ;  /* 0x0000ec00ff0477ac */ /* 0x000ea40008000a00 */
[----:B--2---:R-:W-:-:S04]  /*e950*/  IADD3 R2, P0, PT, R16, UR4, RZ ;  /* 0x0000000410027c10 */ /* 0x004fc8000ff1e0ff */
[----:B------:R-:W-:-:S05]  /*e960*/  IADD3.X R3, PT, PT, RZ, UR5, RZ, P0, !PT ;  /* 0x00000005ff037c10 */ /* 0x000fca00087fe4ff */
[----:B------:R-:W-:Y:S01]  /*e970*/  STG.E desc[UR36][R2.64], R17 ;  /* 0x0000001102007986 */ /* 0x000fe2000c101924 */
[----:B------:R-:W-:Y:S05]  /*e980*/  EXIT ;  /* 0x000000000000794d */ /* 0x000fea0003800000 */
.L_x_3987:
[----:B------:R-:W-:Y:S01]  /*e990*/  STG.E desc[UR36][R2.64], R17 ;  /* 0x0000001102007986 */ /* 0x000fe2000c101924 */
[----:B------:R-:W-:Y:S05]  /*e9a0*/  EXIT ;  /* 0x000000000000794d */ /* 0x000fea0003800000 */
.L_x_3964:
        /* <DEDUP_REMOVED lines=18> */
[----:B-1----:R-:W-:-:S04]  /*ead0*/  IADD3 R2, P0, PT, R18, UR4, RZ ;  /* 0x0000000412027c10 */ /* 0x002fc8000ff1e0ff */
[----:B------:R-:W-:Y:S01]  /*eae0*/  IADD3.X R3, PT, PT, RZ, UR5, RZ, P0, !PT ;  /* 0x00000005ff037c10 */ /* 0x000fe200087fe4ff */
[----:B--2---:R-:W-:-:S03]  /*eaf0*/  UISETP.NE.AND UP1, UPT, UR7, URZ, UPT ;  /* 0x000000ff0700728c */ /* 0x004fc6000bf25270 */
[----:B------:R-:W-:Y:S08]  /*eb00*/  BRA.U !UP0, `(.L_x_3990) ;  /* 0x0000000108087547 */ /* 0x000ff0000b800000 */
[----:B------:R-:W2:Y:S02]  /*eb10*/  LDG.E R0, desc[UR36][R2.64] ;  /* 0x0000002402007981 */ /* 0x000ea4000c1e1900 */
[----:B--2---:R-:W-:-:S07]  /*eb20*/  FADD.FTZ R19, R19, R0 ;  /* 0x0000000013137221 */ /* 0x004fce0000010000 */
.L_x_3990:
        /* <DEDUP_REMOVED lines=12> */
[----:B0-----:R-:W-:Y:S01]  /*ebf0*/  IMAD.U32 R4, RZ, RZ, UR4 ;  /* 0x00000004ff047e24 */ /* 0x001fe2000f8e00ff */
[----:B------:R-:W-:Y:S02]  /*ec00*/  MOV R5, UR5 ;  /* 0x0000000500057c02 */ /* 0x000fe40008000f00 */
[----:B-1----:R-:W-:-:S02]  /*ec10*/  MOV R6, UR6 ;  /* 0x0000000600067c02 */ /* 0x002fc40008000f00 */
[----:B------:R-:W-:Y:S01]  /*ec20*/  MOV R7, UR7 ;  /* 0x0000000700077c02 */ /* 0x000fe20008000f00 */
[----:B---3--:R-:W-:Y:S01]  /*ec30*/  IMAD.U32 R10, RZ, RZ, UR8 ;  /* 0x00000008ff0a7e24 */ /* 0x008fe2000f8e00ff */
[----:B------:R-:W-:-:S07]  /*ec40*/  MOV R11, UR9 ;  /* 0x00000009000b7c02 */ /* 0x000fce0008000f00 */
[----:B------:R-:W-:-:S07]  /*ec50*/  LEPC R20, `(.L_x_3992) ;  /* 0x000000001014794e */ /* 0x000fce0000000000 */
[----:B--2---:R-:W-:Y:S05]  /*ec60*/  CALL.ABS.NOINC R2 ;  /* 0x0000000002007343 */ /* 0x004fea0003c00000 */
.L_x_3992:
[----:B------:R-:W0:Y:S02]  /*ec70*/  LDCU.64 UR4, c[0x0][0x760] ;  /* 0x0000ec00ff0477ac */ /* 0x000e240008000a00 */
[----:B0-----:R-:W-:-:S04]  /*ec80*/  IADD3 R2, P0, PT, R18, UR4, RZ ;  /* 0x0000000412027c10 */ /* 0x001fc8000ff1e0ff */
[----:B------:R-:W-:-:S05]  /*ec90*/  IADD3.X R3, PT, PT, RZ, UR5, RZ, P0, !PT ;  /* 0x00000005ff037c10 */ /* 0x000fca00087fe4ff */
[----:B------:R-:W-:Y:S01]  /*eca0*/  STG.E desc[UR36][R2.64], R19 ;  /* 0x0000001302007986 */ /* 0x000fe2000c101924 */
[----:B------:R-:W-:Y:S05]  /*ecb0*/  EXIT ;  /* 0x000000000000794d */ /* 0x000fea0003800000 */
.L_x_3991:
[----:B------:R-:W-:Y:S01]  /*ecc0*/  STG.E desc[UR36][R2.64], R19 ;  /* 0x0000001302007986 */ /* 0x000fe2000c101924 */
[----:B------:R-:W-:Y:S05]  /*ecd0*/  EXIT ;  /* 0x000000000000794d */ /* 0x000fea0003800000 */
.L_x_3989:
[----:B------:R-:W0:Y:S01]  /*ece0*/  LDCU.U8 UR4, c[0x0][0x790] ;  /* 0x0000f200ff0477ac */ /* 0x000e220008000000 */
[----:B------:R-:W1:Y:S01]  /*ecf0*/  LDCU.U8 UR5, c[0x0][0x791] ;  /* 0x0000f220ff0577ac */ /* 0x000e620008000000 */
[----:B0-----:R-:W-:Y:S02]  /*ed00*/  UISETP.NE.AND UP0, UPT, UR4, URZ, UPT ;  /* 0x000000ff0400728c */ /* 0x001fe4000bf05270 */
[----:B-1----:R-:W-:-:S07]  /*ed10*/  UISETP.NE.AND UP1, UPT, UR5, URZ, UPT ;  /* 0x000000ff0500728c */ /* 0x002fce000bf25270 */
[----:B------:R-:W-:Y:S05]  /*ed20*/  BRA.U !UP0, `(.L_x_3993) ;  /* 0x0000000108087547 */ /* 0x000fea000b800000 */
[----:B------:R-:W2:Y:S02]  /*ed30*/  LDG.E R0, desc[UR36][R2.64] ;  /* 0x0000002402007981 */ /* 0x000ea4000c1e1900 */
[----:B--2---:R-:W-:-:S07]  /*ed40*/  FADD.FTZ R19, R19, R0 ;  /* 0x0000000013137221 */ /* 0x004fce0000010000 */
.L_x_3993:
        /* <DEDUP_REMOVED lines=12> */
[----:B0-----:R-:W-:Y:S02]  /*ee10*/  MOV R4, UR4 ;  /* 0x0000000400047c02 */ /* 0x001fe40008000f00 */
[----:B------:R-:W-:Y:S01]  /*ee20*/  MOV R5, UR5 ;  /* 0x0000000500057c02 */ /* 0x000fe20008000f00 */
[----:B-1----:R-:W-:Y:S01]  /*ee30*/  IMAD.U32 R6, RZ, RZ, UR6 ;  /* 0x00000006ff067e24 */ /* 0x002fe2000f8e00ff */
[----:B------:R-:W-:-:S02]  /*ee40*/  MOV R7, UR7 ;  /* 0x0000000700077c02 */ /* 0x000fc40008000f00 */
[----:B---3--:R-:W-:Y:S02]  /*ee50*/  MOV R10, UR8 ;  /* 0x00000008000a7c02 */ /* 0x008fe40008000f00 */
[----:B------:R-:W-:-:S07]  /*ee60*/  MOV R11, UR9 ;  /* 0x00000009000b7c02 */ /* 0x000fce0008000f00 */
[----:B------:R-:W-:-:S07]  /*ee70*/  LEPC R20, `(.L_x_3995) ;  /* 0x000000001014794e */ /* 0x000fce0000000000 */
[----:B--2---:R-:W-:Y:S05]  /*ee80*/  CALL.ABS.NOINC R2 ;  /* 0x0000000002007343 */ /* 0x004fea0003c00000 */
.L_x_3995:
[----:B------:R-:W0:Y:S02]  /*ee90*/  LDCU.64 UR4, c[0x0][0x760] ;  /* 0x0000ec00ff0477ac */ /* 0x000e240008000a00 */
[----:B0-----:R-:W-:-:S04]  /*eea0*/  IADD3 R2, P0, PT, R18, UR4, RZ ;  /* 0x0000000412027c10 */ /* 0x001fc8000ff1e0ff */
[----:B------:R-:W-:-:S05]  /*eeb0*/  IADD3.X R3, PT, PT, RZ, UR5, RZ, P0, !PT ;  /* 0x00000005ff037c10 */ /* 0x000fca00087fe4ff */
[----:B------:R-:W-:Y:S01]  /*eec0*/  STG.E desc[UR36][R2.64], R19 ;  /* 0x0000001302007986 */ /* 0x000fe2000c101924 */
[----:B------:R-:W-:Y:S05]  /*eed0*/  EXIT ;  /* 0x000000000000794d */ /* 0x000fea0003800000 */
.L_x_3994:
[----:B------:R-:W-:Y:S01]  /*eee0*/  STG.E desc[UR36][R2.64], R19 ;  /* 0x0000001302007986 */ /* 0x000fe2000c101924 */
[----:B------:R-:W-:Y:S05]  /*eef0*/  EXIT ;  /* 0x000000000000794d */ /* 0x000fea0003800000 */
.L_x_3996:
        /* <DEDUP_REMOVED lines=16> */
.L_x_9990:


//--------------------- .text._ZN2at6native13reduce_kernelILi256ELi2ENS0_8ReduceOpIN3c104HalfENS0_9NanSumOpsIffEEjfLi4ELi4EEEEEvT1_ --------------------------
	.section	.text._ZN2at6native13reduce_kernelILi256ELi2ENS0_8ReduceOpIN3c104HalfENS0_9NanSumOpsIffEEjfLi4ELi4EEEEEvT1_,"ax",@progbits
	.align	128
        .global         _ZN2at6native13reduce_kernelILi256ELi2ENS0_8ReduceOpIN3c104HalfENS0_9NanSumOpsIffEEjfLi4ELi4EEEEEvT1_
        .type           _ZN2at6native13reduce_kernelILi256ELi2ENS0_8ReduceOpIN3c104HalfENS0_9NanSumOpsIffEEjfLi4ELi4EEEEEvT1_,@function
        .size           _ZN2at6native13reduce_kernelILi256ELi2ENS0_8ReduceOpIN3c104HalfENS0_9NanSumOpsIffEEjfLi4ELi4EEEEEvT1_,(.L_x_9991 - _ZN2at6native13reduce_kernelILi256ELi2ENS0_8ReduceOpIN3c104HalfENS0_9NanSumOpsIffEEjfLi4ELi4EEEEEvT1_)
        .other          _ZN2at6native13reduce_kernelILi256ELi2ENS0_8ReduceOpIN3c104HalfENS0_9NanSumOpsIffEEjfLi4ELi4EEEEEvT1_,@"STO_CUDA_ENTRY STV_DEFAULT"
_ZN2at6native13reduce_kernelILi256ELi2ENS0_8ReduceOpIN3c104HalfENS0_9NanSumOpsIffEEjfLi4ELi4EEEEEvT1_:
.text._ZN2at6native13reduce_kernelILi256ELi2ENS0_8ReduceOpIN3c104HalfENS0_9NanSumOpsIffEEjfLi4ELi4EEEEEvT1_:
        /* <DEDUP_REMOVED lines=16> */
[----:B-----5:R-:W-:-:S03]  /*0100*/  IMAD R11, R24, UR10, R5 ;  /* 0x0000000a180b7c24 */ /* 0x020fc6000f8e0205 */
[----:B------:R-:W-:Y:S01]  /*0110*/  SHF.L.U32 R17, R3, 0x1, RZ ;  /* 0x0000000103117819 */ /* 0x000fe200000006ff */
        /* <DEDUP_REMOVED lines=278> */
.L_x_3997:
        /* <DEDUP_REMOVED lines=16> */
[----:B------:R-:W-:Y:S01]  /*1380*/  HFMA2 R8, -RZ, RZ, 0, 2.8789043426513671875e-05 ;  /* 0x000001e3ff087431 */ /* 0x000fe200000001ff */
[----:B------:R-:W-:Y:S01]  /*1390*/  MOV R12, 0x1 ;  /* 0x00000001000c7802 */ /* 0x000fe20000000f00 */
[----:B------:R-:W-:Y:S01]  /*13a0*/  IMAD.MOV.U32 R13, RZ, RZ, RZ ;  /* 0x000000ffff0d7224 */ /* 0x000fe200078e00ff */
[----:B------:R-:W2:Y:S01]  /*13b0*/  LDCU.64 UR8, c[0x4][0x7b8] ;  /* 0x0100f700ff0877ac */ /* 0x000ea20008000a00 */
[----:B------:R-:W3:Y:S01]  /*13c0*/  LDC.64 R14, c[0x4][R14] ;  /* 0x010000000e0e7b82 */ /* 0x000ee20000000a00 */
[----:B------:R-:W4:Y:S01]  /*13d0*/  LDCU.64 UR10, c[0x4][0x418] ;  /* 0x01008300ff0a77ac */ /* 0x000f220008000a00 */
[----:B------:R-:W5:Y:S01]  /*13e0*/  LDCU UR4, c[0x0][0x38c] ;  /* 0x00007180ff0477ac */ /* 0x000f620008000800 */
[----:B-1----:R-:W-:Y:S02]  /*13f0*/  MOV R4, UR6 ;  /* 0x0000000600047c02 */ /* 0x002fe40008000f00 */
[----:B------:R-:W-:Y:S01]  /*1400*/  MOV R5, UR7 ;  /* 0x0000000700057c02 */ /* 0x000fe20008000f00 */
[----:B--2---:R-:W-:Y:S01]  /*1410*/  IMAD.U32 R6, RZ, RZ, UR8 ;  /* 0x00000008ff067e24 */ /* 0x004fe2000f8e00ff */
[----:B------:R-:W-:-:S02]  /*1420*/  MOV R7, UR9 ;  /* 0x0000000900077c02 */ /* 0x000fc40008000f00 */
[----:B----4-:R-:W-:Y:S01]  /*1430*/  MOV R10, UR10 ;  /* 0x0000000a000a7c02 */ /* 0x010fe20008000f00 */
[----:B------:R-:W-:Y:S01]  /*1440*/  IMAD.U32 R11, RZ, RZ, UR11 ;  /* 0x0000000bff0b7e24 */ /* 0x000fe2000f8e00ff */
[----:B-----5:R-:W-:-:S07]  /*1450*/  MOV R25, UR4 ;  /* 0x0000000400197c02 */ /* 0x020fce0008000f00 */
[----:B------:R-:W-:-:S07]  /*1460*/  LEPC R20, `(.L_x_4001) ;  /* 0x000000001014794e */ /* 0x000fce0000000000 */
[----:B0--3--:R-:W-:Y:S05]  /*1470*/  CALL.ABS.NOINC R14 ;  /* 0x000000000e007343 */ /* 0x009fea0003c00000 */
.L_x_4001:
        /* <DEDUP_REMOVED lines=14> */
[----:B------:R-:W0:Y:S01]  /*1560*/  LDCU UR4, c[0x0][0x3a4] ;  /* 0x00007480ff0477ac */ /* 0x000e220008000800 */
[----:B------:R-:W-:Y:S01]  /*1570*/  ISETP.NE.AND P1, PT, R22, RZ, PT ;  /* 0x000000ff1600720c */ /* 0x000fe20003f25270 */
[----:B------:R-:W-:Y:S01]  /*1580*/  IMAD.MOV.U32 R3, RZ, RZ, R8 ;  /* 0x000000ffff037224 */ /* 0x000fe200078e0008 */
[----:B0-----:R-:W-:-:S13]  /*1590*/  ISETP.NE.AND P0, PT, RZ, UR4, PT ;  /* 0x00000004ff007c0c */ /* 0x001fda000bf05270 */
[----:B------:R-:W-:Y:S05]  /*15a0*/  @P0 BRA P1, `(.L_x_4005) ;  /* 0x0000000000300947 */ /* 0x000fea0000800000 */
[----:B------:R-:W0:Y:S01]  /*15b0*/  LDCU UR4, c[0x0][0x3a8] ;  /* 0x00007500ff0477ac */ /* 0x000e220008000800 */
[----:B------:R-:W-:Y:S02]  /*15c0*/  ISETP.NE.AND P1, PT, R24, RZ, PT ;  /* 0x000000ff1800720c */ /* 0x000fe40003f25270 */
[----:B------:R-:W-:Y:S02]  /*15d0*/  MOV R3, R8 ;  /* 0x0000000800037202 */ /* 0x000fe40000000f00 */
[----:B0-----:R-:W-:-:S13]  /*15e0*/  ISETP.NE.AND P0, PT, RZ, UR4, PT ;  /* 0x00000004ff007c0c */ /* 0x001fda000bf05270 */
        /* <DEDUP_REMOVED lines=8> */
.L_x_4005:
[----:B------:R-:W-:Y:S05]  /*1670*/  BSYNC.RECONVERGENT B1 ;  /* 0x0000000000017941 */ /* 0x000fea0003800200 */
.L_x_4004:
[----:B------:R-:W0:Y:S01]  /*1680*/  LDC R25, c[0x0][0x38c] ;  /* 0x0000e300ff197b82 */ /* 0x000e220000000800 */
[----:B------:R-:W-:-:S04]  /*1690*/  IADD3 R18, P0, PT, R18, 0x8, RZ ;  /* 0x0000000812127810 */ /* 0x000fc80007f1e0ff */
[----:B------:R-:W-:Y:S02]  /*16a0*/  IADD3.X R19, PT, PT, RZ, R19, RZ, P0, !PT ;  /* 0x00000013ff137210 */ /* 0x000fe400007fe4ff */
[----:B0-----:R-:W-:-:S07]  /*16b0*/  IADD3 R25, PT, PT, R6, -0x4, R25 ;  /* 0xfffffffc06197810 */ /* 0x001fce0007ffe019 */
.L_x_4003:
[----:B------:R-:W-:Y:S05]  /*16c0*/  BSYNC.RECONVERGENT B0 ;  /* 0x0000000000007941 */ /* 0x000fea0003800200 */
.L_x_4002:
        /* <DEDUP_REMOVED lines=8> */
[----:B------:R-:W-:Y:S01]  /*1750*/  ISETP.NE.AND P1, PT, R6, RZ, PT ;  /* 0x000000ff0600720c */ /* 0x000fe20003f25270 */
[----:B------:R-:W-:-:S03]  /*1760*/  IMAD.MOV.U32 R6, RZ, RZ, R8 ;  /* 0x000000ffff067224 */ /* 0x000fc600078e0008 */
[----:B------:R-:W-:Y:S02]  /*1770*/  LEA R4, R7, 0x3, 0x2 ;  /* 0x0000000307047811 */ /* 0x000fe400078e10ff */
[----:B------:R-:W-:Y:S02]  /*1780*/  ISETP.NE.AND P1, PT, R24, RZ, P1 ;  /* 0x000000ff1800720c */ /* 0x000fe40000f25270 */
[----:B------:R-:W-:Y:S02]  /*1790*/  ISETP.GE.U32.AND P2, PT, R4, R25, PT ;  /* 0x000000190400720c */ /* 0x000fe40003f46070 */
[----:B------:R-:W-:-:S11]  /*17a0*/  PLOP3.LUT P0, PT, P0, P1, PT, 0xf8, 0x8f ;  /* 0x00000000008f781c */ /* 0x000fd60000703f70 */
[----:B------:R-:W-:Y:S05]  /*17b0*/  @P2 BRA `(.L_x_4007) ;  /* 0x0000000000602947 */ /* 0x000fea0003800000 */
[----:B------:R-:W-:-:S07]  /*17c0*/  MOV R6, R8 ;  /* 0x0000000800067202 */ /* 0x000fce0000000f00 */
.L_x_4008:
        /* <DEDUP_REMOVED lines=23> */
.L_x_4007:
[----:B------:R-:W-:Y:S05]  /*1940*/  BSYNC.RECONVERGENT B0 ;  /* 0x0000000000007941 */ /* 0x000fea0003800200 */
.L_x_4006:
        /* <DEDUP_REMOVED lines=12> */
.L_x_4010:
[----:B------:R-:W-:Y:S05]  /*1a10*/  BSYNC.RECONVERGENT B0 ;  /* 0x0000000000007941 */ /* 0x000fea0003800200 */
.L_x_4009:
[----:B------:R-:W-:Y:S01]  /*1a20*/  FADD.FTZ R3, R8, R3 ;  /* 0x0000000308037221 */ /* 0x000fe20000010000 */
[----:B------:R-:W-:-:S03]  /*1a30*/  HFMA2 R19, -RZ, RZ, 0, 0 ;  /* 0x00000000ff137431 */ /* 0x000fc600000001ff */
[----:B------:R-:W-:-:S04]  /*1a40*/  FADD.FTZ R3, R3, R6 ;  /* 0x0000000603037221 */ /* 0x000fc80000010000 */
[----:B------:R-:W-:Y:S01]  /*1a50*/  FADD.FTZ R18, R3, R0 ;  /* 0x0000000003127221 */ /* 0x000fe20000010000 */
[----:B------:R-:W-:Y:S06]  /*1a60*/  BRA `(.L_x_3999) ;  /* 0x000000a4003c7947 */ /* 0x000fec0003800000 */
.L_x_4000:
        /* <DEDUP_REMOVED lines=16> */
[----:B------:R-:W-:Y:S01]  /*1b70*/  IMAD.MOV.U32 R11, RZ, RZ, R10 ;  /* 0x000000ffff0b7224 */ /* 0x000fe200078e000a */
[-C--:B------:R-:W-:Y:S02]  /*1b80*/  MOV R14, R10.reuse ;  /* 0x0000000a000e7202 */ /* 0x080fe40000000f00 */
[----:B------:R-:W-:-:S05]  /*1b90*/  MOV R13, R10 ;  /* 0x0000000a000d7202 */ /* 0x000fca0000000f00 */
[----:B------:R-:W-:Y:S05]  /*1ba0*/  @P0 BRA `(.L_x_4013) ;  /* 0x0000000400100947 */ /* 0x000fea0003800000 */
[----:B------:R-:W-:Y:S01]  /*1bb0*/  BSSY.RECONVERGENT B1, `(.L_x_4014) ;  /* 0x000003e000017945 */ /* 0x000fe20003800200 */
[-C--:B------:R-:W-:Y:S01]  /*1bc0*/  MOV R21, R10.reuse ;  /* 0x0000000a00157202 */ /* 0x080fe20000000f00 */
[--C-:B------:R-:W-:Y:S01]  /*1bd0*/  IMAD.MOV.U32 R15, RZ, RZ, R10.reuse ;  /* 0x000000ffff0f7224 */ /* 0x100fe200078e000a */
[-C--:B------:R-:W-:Y:S01]  /*1be0*/  MOV R20, R10.reuse ;  /* 0x0000000a00147202 */ /* 0x080fe20000000f00 */
[----:B------:R-:W-:Y:S01]  /*1bf0*/  IMAD.MOV.U32 R11, RZ, RZ, R10 ;  /* 0x000000ffff0b7224 */ /* 0x000fe200078e000a */
[-C--:B------:R-:W-:Y:S02]  /*1c00*/  MOV R14, R10.reuse ;  /* 0x0000000a000e7202 */ /* 0x080fe40000000f00 */
[----:B------:R-:W-:-:S07]  /*1c10*/  MOV R13, R10 ;  /* 0x0000000a000d7202 */ /* 0x000fce0000000f00 */
.L_x_4015:
[----:B------:R-:W-:Y:S02]  /*1c20*/  SHF.R.U32.HI R26, RZ, 0x1, R24 ;  /* 0x00000001ff1a7819 */ /* 0x000fe40000011618 */
[-C--:B------:R-:W-:Y:S02]  /*1c30*/  IADD3 R24, PT, PT, R24, R3.reuse, RZ ;  /* 0x0000000318187210 */ /* 0x080fe40007ffe0ff */
[C---:B------:R-:W-:Y:S01]  /*1c40*/  IADD3 R4, PT, PT, R26.reuse, R3, RZ ;  /* 0x000000031a047210 */ /* 0x040fe20007ffe0ff */
[----:B------:R-:W-:-:S03]  /*1c50*/  IMAD.WIDE.U32 R26, R26, 0x4, R18 ;  /* 0x000000041a1a7825 */ /* 0x000fc600078e0012 */
[----:B------:R-:W-:Y:S02]  /*1c60*/  SHF.L.U32 R5, R4, 0x2, RZ ;  /* 0x0000000204057819 */ /* 0x000fe400000006ff */
[----:B------:R-:W-:Y:S01]  /*1c70*/  SHF.R.U32.HI R4, RZ, 0x1e, R4 ;  /* 0x0000001eff047819 */ /* 0x000fe20000011604 */
[----:B------:R-:W2:Y:S01]  /*1c80*/  LDG.E R26, desc[UR36][R26.64] ;  /* 0x000000241a1a7981 */ /* 0x000ea2000c1e1900 */
[----:B------:R-:W-:Y:S02]  /*1c90*/  LOP3.LUT R5, R5, 0xfffffffc, RZ, 0xc0, !PT ;  /* 0xfffffffc05057812 */ /* 0x000fe400078ec0ff */
[----:B------:R-:W-:Y:S02]  /*1ca0*/  LOP3.LUT R7, R4, 0x1, RZ, 0xc0, !PT ;  /* 0x0000000104077812 */ /* 0x000fe400078ec0ff */
[----:B------:R-:W-:Y:S02]  /*1cb0*/  IADD3 R4, P0, PT, R18, R5, RZ ;  /* 0x0000000512047210 */ /* 0x000fe40007f1e0ff */
[----:B------:R-:W-:-:S03]  /*1cc0*/  LEA R28, R3, R24, 0x1 ;  /* 0x00000018031c7211 */ /* 0x000fc600078e08ff */
[----:B------:R-:W-:Y:S01]  /*1cd0*/  IMAD.X R5, R19, 0x1, R7, P0 ;  /* 0x0000000113057824 */ /* 0x000fe200000e0607 */
[----:B------:R-:W-:Y:S02]  /*1ce0*/  SHF.R.U32.HI R7, RZ, 0x1, R24 ;  /* 0x00000001ff077819 */ /* 0x000fe40000011618 */
[----:B------:R-:W-:Y:S02]  /*1cf0*/  SHF.R.U32.HI R9, RZ, 0x1, R28 ;  /* 0x00000001ff097819 */ /* 0x000fe4000001161c */
[----:B------:R1:W3:Y:S01]  /*1d00*/  LDG.E R4, desc[UR36][R4.64] ;  /* 0x0000002404047981 */ /* 0x0002e2000c1e1900 */
[----:B------:R-:W-:-:S04]  /*1d10*/  IMAD.WIDE.U32 R6, R7, 0x4, R18 ;  /* 0x0000000407067825 */ /* 0x000fc800078e0012 */
[----:B------:R-:W-:Y:S02]  /*1d20*/  IMAD.WIDE.U32 R8, R9, 0x4, R18 ;  /* 0x0000000409087825 */ /* 0x000fe400078e0012 */
[----:B------:R-:W4:Y:S04]  /*1d30*/  LDG.E R6, desc[UR36][R6.64] ;  /* 0x0000002406067981 */ /* 0x000f28000c1e1900 */
[----:B------:R5:W5:Y:S01]  /*1d40*/  LDG.E R8, desc[UR36][R8.64] ;  /* 0x0000002408087981 */ /* 0x000b62000c1e1900 */
[----:B------:R-:W-:-:S04]  /*1d50*/  IMAD.IADD R24, R28, 0x1, R3 ;  /* 0x000000011c187824 */ /* 0x000fc800078e0203 */
[----:B-1----:R-:W-:-:S05]  /*1d60*/  IMAD R5, R3, 0x3, R24 ;  /* 0x0000000303057824 */ /* 0x002fca00078e0218 */
[----:B------:R-:W-:Y:S01]  /*1d70*/  ISETP.GE.U32.AND P5, PT, R5, R12, PT ;  /* 0x0000000c0500720c */ /* 0x000fe20003fa6070 */
[----:B--2---:R-:W-:-:S05]  /*1d80*/  HADD2.F32 R25, -RZ, R26.H0_H0 ;  /* 0x2000001aff197230 */ /* 0x004fca0000004100 */
[----:B------:R-:W-:Y:S01]  /*1d90*/  FSETP.NAN.FTZ.AND P0, PT, |R25|, |R25|, PT ;  /* 0x400000191900720b */ /* 0x000fe20003f18200 */
[----:B------:R-:W-:-:S03]  /*1da0*/  HADD2.F32 R29, -RZ, R26.H1_H1 ;  /* 0x3000001aff1d7230 */ /* 0x000fc60000004100 */
[----:B------:R-:W-:Y:S01]  /*1db0*/  FSEL R25, R25, RZ, !P0 ;  /* 0x000000ff19197208 */ /* 0x000fe20004000000 */
[----:B---3--:R-:W-:Y:S01]  /*1dc0*/  HADD2.F32 R27, -RZ, R4.H0_H0 ;  /* 0x20000004ff1b7230 */ /* 0x008fe20000004100 */
[----:B------:R-:W-:-:S04]  /*1dd0*/  FSETP.NAN.FTZ.AND P1, PT, |R29|, |R29|, PT ;  /* 0x4000001d1d00720b */ /* 0x000fc80003f38200 */
[----:B------:R-:W-:Y:S01]  /*1de0*/  FSETP.NAN.FTZ.AND P2, PT, |R27|, |R27|, PT ;  /* 0x4000001b1b00720b */ /* 0x000fe20003f58200 */
[----:B------:R-:W-:Y:S01]  /*1df0*/  FADD.FTZ R10, R25, R10 ;  /* 0x0000000a190a7221 */ /* 0x000fe20000010000 */
[----:B----4-:R-:W-:Y:S02]  /*1e00*/  HADD2.F32 R5, -RZ, R6.H0_H0 ;  /* 0x20000006ff057230 */ /* 0x010fe40000004100 */
[----:B------:R-:W-:Y:S01]  /*1e10*/  FSEL R30, R27, RZ, !P2 ;  /* 0x000000ff1b1e7208 */ /* 0x000fe20005000000 */
[----:B-----5:R-:W-:Y:S02]  /*1e20*/  HADD2.F32 R9, -RZ, R4.H1_H1 ;  /* 0x30000004ff097230 */ /* 0x020fe40000004100 */
[----:B------:R-:W-:Y:S02]  /*1e30*/  HADD2.F32 R7, -RZ, R6.H1_H1 ;  /* 0x30000006ff077230 */ /* 0x000fe40000004100 */
[--C-:B------:R-:W-:Y:S02]  /*1e40*/  HADD2.F32 R25, -RZ, R8.reuse.H0_H0 ;  /* 0x20000008ff197230 */ /* 0x100fe40000004100 */
[----:B------:R-:W-:Y:S01]  /*1e50*/  HADD2.F32 R27, -RZ, R8.H1_H1 ;  /* 0x30000008ff1b7230 */ /* 0x000fe20000004100 */
[----:B------:R-:W-:-:S02]  /*1e60*/  FSEL R28, R29, RZ, !P1 ;  /* 0x000000ff1d1c7208 */ /* 0x000fc40004800000 */
[----:B------:R-:W-:Y:S02]  /*1e70*/  FSETP.NAN.FTZ.AND P0, PT, |R5|, |R5|, PT ;  /* 0x400000050500720b */ /* 0x000fe40003f18200 */
[----:B------:R-:W-:Y:S02]  /*1e80*/  FSETP.NAN.FTZ.AND P2, PT, |R9|, |R9|, PT ;  /* 0x400000090900720b */ /* 0x000fe40003f58200 */
[----:B------:R-:W-:Y:S02]  /*1e90*/  FSETP.NAN.FTZ.AND P1, PT, |R7|, |R7|, PT ;  /* 0x400000070700720b */ /* 0x000fe40003f38200 */
[----:B------:R-:W-:Y:S02]  /*1ea0*/  FSETP.NAN.FTZ.AND P3, PT, |R25|, |R25|, PT ;  /* 0x400000191900720b */ /* 0x000fe40003f78200 */
[----:B------:R-:W-:Y:S01]  /*1eb0*/  FSETP.NAN.FTZ.AND P4, PT, |R27|, |R27|, PT ;  /* 0x4000001b1b00720b */ /* 0x000fe20003f98200 */
[----:B------:R-:W-:Y:S01]  /*1ec0*/  FADD.FTZ R11, R28, R11 ;  /* 0x0000000b1c0b7221 */ /* 0x000fe20000010000 */
[----:B------:R-:W-:Y:S01]  /*1ed0*/  FADD.FTZ R15, R30, R15 ;  /* 0x0000000f1e0f7221 */ /* 0x000fe20000010000 */
[----:B------:R-:W-:-:S02]  /*1ee0*/  FSEL R9, R9, RZ, !P2 ;  /* 0x000000ff09097208 */ /* 0x000fc40005000000 */
[----:B------:R-:W-:Y:S02]  /*1ef0*/  FSEL R28, R5, RZ, !P0 ;  /* 0x000000ff051c7208 */ /* 0x000fe40004000000 */
        /* <DEDUP_REMOVED lines=10> */
.L_x_4014:
[----:B------:R-:W-:Y:S02]  /*1fa0*/  PRMT R7, R6, 0x5432, R4 ;  /* 0x0000543206077816 */ /* 0x000fe40000000004 */
[----:B------:R-:W-:Y:S02]  /*1fb0*/  PRMT R9, R4, 0x5432, R26 ;  /* 0x0000543204097816 */ /* 0x000fe4000000001a */
[----:B------:R-:W-:Y:S02]  /*1fc0*/  PRMT R6, R6, 0x5410, R8 ;  /* 0x0000541006067816 */ /* 0x000fe40000000008 */
[----:B------:R-:W-:Y:S02]  /*1fd0*/  PRMT R26, R26, 0x7632, R26 ;  /* 0x000076321a1a7816 */ /* 0x000fe4000000001a */
[----:B------:R-:W-:-:S07]  /*1fe0*/  PRMT R8, R8, 0x7632, R8 ;  /* 0x0000763208087816 */ /* 0x000fce0000000008 */
.L_x_4013:
[----:B------:R-:W-:Y:S05]  /*1ff0*/  BSYNC.RECONVERGENT B0 ;  /* 0x0000000000007941 */ /* 0x000fea0003800200 */
.L_x_4012:
        /* <DEDUP_REMOVED lines=8> */
[----:B--2---:R-:W-:Y:S02]  /*2080*/  PRMT R9, R9, 0x5410, R4 ;  /* 0x0000541009097816 */ /* 0x004fe40000000004 */
        /* <DEDUP_REMOVED lines=20> */
[----:B---3--:R-:W-:Y:S02]  /*21d0*/  @!P1 PRMT R6, R6, 0x5410, R18 ;  /* 0x0000541006069816 */ /* 0x008fe40000000012 */
[----:B------:R-:W-:-:S07]  /*21e0*/  @!P1 PRMT R8, R18, 0x7632, R8 ;  /* 0x0000763212089816 */ /* 0x000fce0000000008 */
.L_x_4017:
[----:B------:R-:W-:Y:S05]  /*21f0*/  BSYNC.RECONVERGENT B0 ;  /* 0x0000000000007941 */ /* 0x000fea0003800200 */
.L_x_4016:
[----:B------:R-:W-:Y:S04]  /*2200*/  BSSY.RECONVERGENT B0, `(.L_x_4018) ;  /* 0x000002a000007945 */ /* 0x000fe80003800200 */
[----:B------:R-:W-:Y:S05]  /*2210*/  @P0 BRA `(.L_x_4019) ;  /* 0x0000000000a00947 */ /* 0x000fea0003800000 */
[----:B------:R-:W-:Y:S01]  /*2220*/  IADD3 R18, PT, PT, R24, R3, RZ ;  /* 0x0000000318127210 */ /* 0x000fe20007ffe0ff */
[----:B------:R-:W-:Y:S02]  /*2230*/  HADD2.F32 R4, -RZ, R9.H1_H1 ;  /* 0x30000009ff047230 */ /* 0x000fe40000004100 */
[----:B------:R-:W-:Y:S01]  /*2240*/  HADD2.F32 R26, -RZ, R26.H0_H0 ;  /* 0x2000001aff1a7230 */ /* 0x000fe20000004100 */
[----:B------:R-:W-:Y:S02]  /*2250*/  ISETP.GE.U32.AND P2, PT, R18, R12, PT ;  /* 0x0000000c1200720c */ /* 0x000fe40003f46070 */
[----:B------:R-:W-:Y:S02]  /*2260*/  FSETP.NAN.FTZ.AND P0, PT, |R4|, |R4|, PT ;  /* 0x400000040400720b */ /* 0x000fe40003f18200 */
[----:B------:R-:W-:Y:S02]  /*2270*/  FSETP.NAN.FTZ.AND P1, PT, |R26|, |R26|, PT ;  /* 0x4000001a1a00720b */ /* 0x000fe40003f38200 */
[----:B------:R-:W-:-:S02]  /*2280*/  FSEL R5, R4, RZ, !P0 ;  /* 0x000000ff04057208 */ /* 0x000fc40004000000 */
[----:B------:R-:W-:-:S03]  /*2290*/  FSEL R26, R26, RZ, !P1 ;  /* 0x000000ff1a1a7208 */ /* 0x000fc60004800000 */
[----:B------:R-:W-:Y:S02]  /*22a0*/  FADD.FTZ R10, R10, R5 ;  /* 0x000000050a0a7221 */ /* 0x000fe40000010000 */
[----:B------:R-:W-:Y:S01]  /*22b0*/  FADD.FTZ R11, R11, R26 ;  /* 0x0000001a0b0b7221 */ /* 0x000fe20000010000 */
[----:B------:R-:W-:Y:S06]  /*22c0*/  @P2 BRA `(.L_x_4019) ;  /* 0x0000000000742947 */ /* 0x000fec0003800000 */
[----:B------:R-:W-:Y:S01]  /*22d0*/  IADD3 R18, PT, PT, R18, R3, RZ ;  /* 0x0000000312127210 */ /* 0x000fe20007ffe0ff */
[----:B------:R-:W-:Y:S02]  /*22e0*/  HADD2.F32 R4, -RZ, R6.H0_H0 ;  /* 0x20000006ff047230 */ /* 0x000fe40000004100 */
[----:B------:R-:W-:Y:S01]  /*22f0*/  HADD2.F32 R5, -RZ, R7.H0_H0 ;  /* 0x20000007ff057230 */ /* 0x000fe20000004100 */
        /* <DEDUP_REMOVED lines=8> */
[----:B------:R-:W-:Y:S02]  /*2380*/  IMAD.IADD R3, R18, 0x1, R3 ;  /* 0x0000000112037824 */ /* 0x000fe400078e0203 */
        /* <DEDUP_REMOVED lines=8> */
[----:B------:R-:W-:Y:S02]  /*2410*/  @!P2 HADD2.F32 R6, -RZ, R6.H1_H1 ;  /* 0x30000006ff06a230 */ /* 0x000fe40000004100 */
[----:B------:R-:W-:Y:S01]  /*2420*/  FADD.FTZ R20, R20, R9 ;  /* 0x0000000914147221 */ /* 0x000fe20000010000 */
[----:B------:R-:W-:Y:S02]  /*2430*/  @!P2 HADD2.F32 R8, -RZ, R8.H0_H0 ;  /* 0x20000008ff08a230 */ /* 0x000fe40000004100 */
[----:B------:R-:W-:-:S03]  /*2440*/  @!P2 FSETP.NAN.FTZ.AND P3, PT, |R6|, |R6|, PT ;  /* 0x400000060600a20b */ /* 0x000fc60003f78200 */
[----:B------:R-:W-:Y:S02]  /*2450*/  @!P2 FSETP.NAN.FTZ.AND P4, PT, |R8|, |R8|, PT ;  /* 0x400000080800a20b */ /* 0x000fe40003f98200 */
[----:B------:R-:W-:Y:S02]  /*2460*/  @!P2 FSEL R6, R6, RZ, !P3 ;  /* 0x000000ff0606a208 */ /* 0x000fe40005800000 */
[----:B------:R-:W-:-:S03]  /*2470*/  @!P2 FSEL R3, R8, RZ, !P4 ;  /* 0x000000ff0803a208 */ /* 0x000fc60006000000 */
[----:B------:R-:W-:Y:S02]  /*2480*/  @!P2 FADD.FTZ R21, R21, R6 ;  /* 0x000000061515a221 */ /* 0x000fe40000010000 */
[----:B------:R-:W-:-:S07]  /*2490*/  @!P2 FADD.FTZ R0, R0, R3 ;  /* 0x000000030000a221 */ /* 0x000fce0000010000 */
.L_x_4019:
[----:B------:R-:W-:Y:S05]  /*24a0*/  BSYNC.RECONVERGENT B0 ;  /* 0x0000000000007941 */ /* 0x000fea0003800200 */
.L_x_4018:
[----:B------:R-:W-:Y:S01]  /*24b0*/  FADD.FTZ R10, R10, R13 ;  /* 0x0000000d0a0a7221 */ /* 0x000fe20000010000 */
[----:B------:R-:W-:-:S03]  /*24c0*/  FADD.FTZ R11, R11, R14 ;  /* 0x0000000e0b0b7221 */ /* 0x000fc60000010000 */
[----:B------:R-:W-:Y:S01]  /*24d0*/  FADD.FTZ R10, R10, R15 ;  /* 0x0000000f0a0a7221 */ /* 0x000fe20000010000 */
[----:B------:R-:W-:-:S03]  /*24e0*/  FADD.FTZ R11, R11, R20 ;  /* 0x000000140b0b7221 */ /* 0x000fc60000010000 */
[----:B------:R-:W-:Y:S01]  /*24f0*/  FADD.FTZ R18, R10, R21 ;  /* 0x000000150a127221 */ /* 0x000fe20000010000 */
[----:B------:R-:W-:Y:S01]  /*2500*/  FADD.FTZ R19, R11, R0 ;  /* 0x000000000b137221 */ /* 0x000fe20000010000 */
[----:B------:R-:W-:Y:S06]  /*2510*/  BRA `(.L_x_3999) ;  /* 0x0000009800907947 */ /* 0x000fec0003800000 */
.L_x_4011:
[----:B------:R-:W-:-:S13]  /*2520*/  ISETP.NE.AND P0, PT, R13, 0x1, PT ;  /* 0x000000010d00780c */ /* 0x000fda0003f05270 */
[----:B------:R-:W-:Y:S05]  /*2530*/  @P0 BRA `(.L_x_4020) ;  /* 0x0000000800a00947 */ /* 0x000fea0003800000 */
[----:B------:R-:W1:Y:S01]  /*2540*/  LDC R3, c[0x0][0x394] ;  /* 0x0000e500ff037b82 */ /* 0x000e620000000800 */
[----:B------:R-:W-:Y:S01]  /*2550*/  BSSY.RECONVERGENT B0, `(.L_x_4021) ;  /* 0x0000051000007945 */ /* 0x000fe20003800200 */
[----:B------:R-:W-:-:S06]  /*2560*/  MOV R26, R11 ;  /* 0x0000000b001a7202 */ /* 0x000fcc0000000f00 */
[----:B------:R-:W2:Y:S01]  /*2570*/  LDC R13, c[0x0][0x384] ;  /* 0x0000e100ff0d7b82 */ /* 0x000ea20000000800 */
[----:B-1----:R-:W-:-:S05]  /*2580*/  IMAD R5, R3, 0x3, R11 ;  /* 0x0000000303057824 */ /* 0x002fca00078e020b */
[----:B------:R-:W-:Y:S02]  /*2590*/  ISETP.GE.U32.AND P0, PT, R5, R12, PT ;  /* 0x0000000c0500720c */ /* 0x000fe40003f06070 */
[-C--:B--2---:R-:W-:Y:S01]  /*25a0*/  MOV R0, R13.reuse ;  /* 0x0000000d00007202 */ /* 0x084fe20000000f00 */
[--C-:B------:R-:W-:Y:S01]  /*25b0*/  IMAD.MOV.U32 R14, RZ, RZ, R13.reuse ;  /* 0x000000ffff0e7224 */ /* 0x100fe200078e000d */
[-C--:B------:R-:W-:Y:S01]  /*25c0*/  MOV R15, R13.reuse ;  /* 0x0000000d000f7202 */ /* 0x080fe20000000f00 */
[----:B------:R-:W-:Y:S01]  /*25d0*/  IMAD.MOV.U32 R21, RZ, RZ, R13 ;  /* 0x000000ffff157224 */ /* 0x000fe200078e000d */
[-C--:B------:R-:W-:Y:S02]  /*25e0*/  MOV R11, R13.reuse ;  /* 0x0000000d000b7202 */ /* 0x080fe40000000f00 */
[-C--:B------:R-:W-:Y:S02]  /*25f0*/  MOV R24, R13.reuse ;  /* 0x0000000d00187202 */ /* 0x080fe40000000f00 */
[----:B------:R-:W-:-:S03]  /*2600*/  MOV R20, R13 ;  /* 0x0000000d00147202 */ /* 0x000fc60000000f00 */
[----:B------:R-:W-:Y:S05]  /*2610*/  @P0 BRA `(.L_x_4022) ;  /* 0x0000000400100947 */ /* 0x000fea0003800000 */
[----:B------:R-:W-:Y:S01]  /*2620*/  BSSY.RECONVERGENT B1, `(.L_x_4023) ;  /* 0x000003e000017945 */ /* 0x000fe20003800200 */
[--C-:B------:R-:W-:Y:S01]  /*2630*/  IMAD.MOV.U32 R14, RZ, RZ, R13.reuse ;  /* 0x000000ffff0e7224 */ /* 0x100fe200078e000d */
[-C--:B------:R-:W-:Y:S01]  /*2640*/  MOV R15, R13.reuse ;  /* 0x0000000d000f7202 */ /* 0x080fe20000000f00 */
[----:B------:R-:W-:Y:S01]  /*2650*/  IMAD.MOV.U32 R21, RZ, RZ, R13 ;  /* 0x000000ffff157224 */ /* 0x000fe200078e000d */
[-C--:B------:R-:W-:Y:S02]  /*2660*/  MOV R11, R13.reuse ;  /* 0x0000000d000b7202 */ /* 0x080fe40000000f00 */
[-C--:B------:R-:W-:Y:S02]  /*2670*/  MOV R24, R13.reuse ;  /* 0x0000000d00187202 */ /* 0x080fe40000000f00 */
[----:B------:R-:W-:-:S07]  /*2680*/  MOV R20, R13 ;  /* 0x0000000d00147202 */ /* 0x000fce0000000f00 */
.L_x_4024:
[----:B------:R-:W-:Y:S02]  /*2690*/  IMAD.IADD R4, R26, 0x1, R3 ;  /* 0x000000011a047824 */ /* 0x000fe400078e0203 */
[C---:B------:R-:W-:Y:S02]  /*26a0*/  IMAD R26, R10.reuse, R26, RZ ;  /* 0x0000001a0a1a7224 */ /* 0x040fe400078e02ff */
[----:B------:R-:W-:Y:S01]  /*26b0*/  IMAD R5, R10, R4, RZ ;  /* 0x000000040a057224 */ /* 0x000fe200078e02ff */
[-C--:B------:R-:W-:Y:S02]  /*26c0*/  IADD3 R6, PT, PT, R4, R3.reuse, RZ ;  /* 0x0000000304067210 */ /* 0x080fe40007ffe0ff */
[----:B------:R-:W-:Y:S02]  /*26d0*/  SHF.R.U32.HI R27, RZ, 0x1, R26 ;  /* 0x00000001ff1b7819 */ /* 0x000fe4000001161a */
[----:B------:R-:W-:Y:S02]  /*26e0*/  IADD3 R25, PT, PT, R6, R3, RZ ;  /* 0x0000000306197210 */ /* 0x000fe40007ffe0ff */
[----:B------:R-:W-:Y:S01]  /*26f0*/  SHF.R.U32.HI R5, RZ, 0x1, R5 ;  /* 0x00000001ff057819 */ /* 0x000fe20000011605 */
[----:B------:R-:W-:-:S04]  /*2700*/  IMAD.WIDE.U32 R26, R27, 0x4, R18 ;  /* 0x000000041b1a7825 */ /* 0x000fc800078e0012 */
[C---:B------:R-:W-:Y:S02]  /*2710*/  IMAD R6, R10.reuse, R6, RZ ;  /* 0x000000060a067224 */ /* 0x040fe400078e02ff */
[----:B------:R-:W-:Y:S01]  /*2720*/  IMAD R8, R10, R25, RZ ;  /* 0x000000190a087224 */ /* 0x000fe200078e02ff */
[----:B------:R1:W2:Y:S01]  /*2730*/  LDG.E R27, desc[UR36][R26.64] ;  /* 0x000000241a1b7981 */ /* 0x0002a2000c1e1900 */
[----:B------:R-:W-:Y:S01]  /*2740*/  IMAD.WIDE.U32 R4, R5, 0x4, R18 ;  /* 0x0000000405047825 */ /* 0x000fe200078e0012 */
[----:B------:R-:W-:Y:S02]  /*2750*/  SHF.R.U32.HI R7, RZ, 0x1, R6 ;  /* 0x00000001ff077819 */ /* 0x000fe40000011606 */
[----:B------:R-:W-:-:S03]  /*2760*/  SHF.R.U32.HI R9, RZ, 0x1, R8 ;  /* 0x00000001ff097819 */ /* 0x000fc60000011608 */
[----:B------:R-:W3:Y:S01]  /*2770*/  LDG.E R4, desc[UR36][R4.64] ;  /* 0x0000002404047981 */ /* 0x000ee2000c1e1900 */
[----:B------:R-:W-:-:S04]  /*2780*/  IMAD.WIDE.U32 R6, R7, 0x4, R18 ;  /* 0x0000000407067825 */ /* 0x000fc800078e0012 */
[----:B------:R-:W-:Y:S02]  /*2790*/  IMAD.WIDE.U32 R8, R9, 0x4, R18 ;  /* 0x0000000409087825 */ /* 0x000fe400078e0012 */
[----:B------:R4:W5:Y:S04]  /*27a0*/  LDG.E R6, desc[UR36][R6.64] ;  /* 0x0000002406067981 */ /* 0x000968000c1e1900 */
[----:B------:R0:W5:Y:S01]  /*27b0*/  LDG.E R8, desc[UR36][R8.64] ;  /* 0x0000002408087981 */ /* 0x000162000c1e1900 */
[----:B-1----:R-:W-:-:S04]  /*27c0*/  IMAD.IADD R26, R25, 0x1, R3 ;  /* 0x00000001191a7824 */ /* 0x002fc800078e0203 */
[----:B------:R-:W-:-:S05]  /*27d0*/  IMAD R25, R3, 0x3, R26 ;  /* 0x0000000303197824 */ /* 0x000fca00078e021a */
[----:B------:R-:W-:Y:S01]  /*27e0*/  ISETP.GE.U32.AND P4, PT, R25, R12, PT ;  /* 0x0000000c1900720c */ /* 0x000fe20003f86070 */
[--C-:B--2---:R-:W-:Y:S02]  /*27f0*/  HADD2.F32 R28, -RZ, R27.reuse.H0_H0 ;  /* 0x2000001bff1c7230 */ /* 0x104fe40000004100 */
[----:B------:R-:W-:-:S03]  /*2800*/  HADD2.F32 R29, -RZ, R27.H1_H1 ;  /* 0x3000001bff1d7230 */ /* 0x000fc60000004100 */
[C---:B------:R-:W-:Y:S02]  /*2810*/  FSETP.NAN.FTZ.AND P0, PT, |R28|.reuse, |R28|, PT ;  /* 0x4000001c1c00720b */ /* 0x040fe40003f18200 */
[C---:B------:R-:W-:Y:S01]  /*2820*/  FSETP.NAN.FTZ.AND P1, PT, |R29|.reuse, |R29|, PT ;  /* 0x4000001d1d00720b */ /* 0x040fe20003f38200 */
[--C-:B---3--:R-:W-:Y:S01]  /*2830*/  HADD2.F32 R30, -RZ, R4.reuse.H0_H0 ;  /* 0x20000004ff1e7230 */ /* 0x108fe20000004100 */
[----:B------:R-:W-:Y:S01]  /*2840*/  FSEL R5, R28, RZ, !P0 ;  /* 0x000000ff1c057208 */ /* 0x000fe20004000000 */
[----:B----4-:R-:W-:Y:S01]  /*2850*/  HADD2.F32 R7, -RZ, R4.H1_H1 ;  /* 0x30000004ff077230 */ /* 0x010fe20000004100 */
[----:B------:R-:W-:Y:S02]  /*2860*/  FSEL R29, R29, RZ, !P1 ;  /* 0x000000ff1d1d7208 */ /* 0x000fe40004800000 */
[----:B------:R-:W-:Y:S01]  /*2870*/  FSETP.NAN.FTZ.AND P2, PT, |R30|, |R30|, PT ;  /* 0x4000001e1e00720b */ /* 0x000fe20003f58200 */
[----:B------:R-:W-:Y:S01]  /*2880*/  FADD.FTZ R20, R5, R20 ;  /* 0x0000001405147221 */ /* 0x000fe20000010000 */
[----:B------:R-:W-:Y:S01]  /*2890*/  FSETP.NAN.FTZ.AND P0, PT, |R7|, |R7|, PT ;  /* 0x400000070700720b */ /* 0x000fe20003f18200 */
[----:B------:R-:W-:Y:S01]  /*28a0*/  FADD.FTZ R24, R29, R24 ;  /* 0x000000181d187221 */ /* 0x000fe20000010000 */
[----:B-----5:R-:W-:-:S02]  /*28b0*/  HADD2.F32 R5, -RZ, R6.H0_H0 ;  /* 0x20000006ff057230 */ /* 0x020fc40000004100 */
[----:B0-----:R-:W-:Y:S02]  /*28c0*/  HADD2.F32 R9, -RZ, R6.H1_H1 ;  /* 0x30000006ff097230 */ /* 0x001fe40000004100 */
[--C-:B------:R-:W-:Y:S02]  /*28d0*/  HADD2.F32 R25, -RZ, R8.reuse.H0_H0 ;  /* 0x20000008ff197230 */ /* 0x100fe40000004100 */
[----:B------:R-:W-:Y:S01]  /*28e0*/  HADD2.F32 R29, -RZ, R8.H1_H1 ;  /* 0x30000008ff1d7230 */ /* 0x000fe20000004100 */
[----:B------:R-:W-:Y:S02]  /*28f0*/  FSEL R30, R30, RZ, !P2 ;  /* 0x000000ff1e1e7208 */ /* 0x000fe40005000000 */
[----:B------:R-:W-:Y:S02]  /*2900*/  FSEL R28, R7, RZ, !P0 ;  /* 0x000000ff071c7208 */ /* 0x000fe40004000000 */
[----:B------:R-:W-:Y:S02]  /*2910*/  FSETP.NAN.FTZ.AND P0, PT, |R5|, |R5|, PT ;  /* 0x400000050500720b */ /* 0x000fe40003f18200 */
[----:B------:R-:W-:-:S02]  /*2920*/  FSETP.NAN.FTZ.AND P1, PT, |R9|, |R9|, PT ;  /* 0x400000090900720b */ /* 0x000fc40003f38200 */
[----:B------:R-:W-:Y:S02]  /*2930*/  FSETP.NAN.FTZ.AND P2, PT, |R25|, |R25|, PT ;  /* 0x400000191900720b */ /* 0x000fe40003f58200 */
[----:B------:R-:W-:Y:S01]  /*2940*/  FSETP.NAN.FTZ.AND P3, PT, |R29|, |R29|, PT ;  /* 0x4000001d1d00720b */ /* 0x000fe20003f78200 */
[----:B------:R-:W-:Y:S01]  /*2950*/  FADD.FTZ R21, R30, R21 ;  /* 0x000000151e157221 */ /* 0x000fe20000010000 */
        /* <DEDUP_REMOVED lines=11> */
.L_x_4023:
[--C-:B------:R-:W-:Y:S02]  /*2a10*/  PRMT R9, R6, 0x5410, R27.reuse ;  /* 0x0000541006097816 */ /* 0x100fe4000000001b */
[----:B------:R-:W-:Y:S02]  /*2a20*/  PRMT R6, R8, 0x7610, R6 ;  /* 0x0000761008067816 */ /* 0x000fe40000000006 */
[----:B------:R-:W-:Y:S02]  /*2a30*/  PRMT R27, R27, 0x7632, R27 ;  /* 0x000076321b1b7816 */ /* 0x000fe4000000001b */
[----:B------:R-:W-:Y:S02]  /*2a40*/  PRMT R7, R4, 0x7610, R4 ;  /* 0x0000761004077816 */ /* 0x000fe40000000004 */
[----:B------:R-:W-:-:S07]  /*2a50*/  PRMT R8, R8, 0x7632, R8 ;  /* 0x0000763208087816 */ /* 0x000fce0000000008 */
.L_x_4022:
[----:B------:R-:W-:Y:S05]  /*2a60*/  BSYNC.RECONVERGENT B0 ;  /* 0x0000000000007941 */ /* 0x000fea0003800200 */
.L_x_4021:
        /* <DEDUP_REMOVED lines=12> */
[----:B------:R-:W-:-:S05]  /*2b30*/  IMAD R4, R10, R25, RZ ;  /* 0x000000190a047224 */ /* 0x000fca00078e02ff */
[----:B------:R-:W-:-:S05]  /*2b40*/  SHF.R.U32.HI R5, RZ, 0x1, R4 ;  /* 0x00000001ff057819 */ /* 0x000fca0000011604 */
[----:B------:R-:W-:-:S06]  /*2b50*/  IMAD.WIDE.U32 R4, R5, 0x4, R18 ;  /* 0x0000000405047825 */ /* 0x000fcc00078e0012 */
[----:B------:R-:W2:Y:S01]  /*2b60*/  LDG.E R4, desc[UR36][R4.64] ;  /* 0x0000002404047981 */ /* 0x000ea2000c1e1900 */
[----:B------:R-:W-:-:S04]  /*2b70*/  IADD3 R25, PT, PT, R25, R3, RZ ;  /* 0x0000000319197210 */ /* 0x000fc80007ffe0ff */
[----:B------:R-:W-:Y:S02]  /*2b80*/  ISETP.GE.U32.AND P1, PT, R25, R12, PT ;  /* 0x0000000c1900720c */ /* 0x000fe40003f26070 */
[----:B--2---:R-:W-:-:S11]  /*2b90*/  PRMT R7, R4, 0x7610, R4 ;  /* 0x0000761004077816 */ /* 0x004fd60000000004 */
        /* <DEDUP_REMOVED lines=15> */
.L_x_4026:
[----:B------:R-:W-:Y:S05]  /*2c90*/  BSYNC.RECONVERGENT B0 ;  /* 0x0000000000007941 */ /* 0x000fea0003800200 */
.L_x_4025:
[----:B------:R-:W-:Y:S04]  /*2ca0*/  BSSY.RECONVERGENT B0, `(.L_x_4027) ;  /* 0x000002a000007945 */ /* 0x000fe80003800200 */
[----:B------:R-:W-:Y:S05]  /*2cb0*/  @P0 BRA `(.L_x_4028) ;  /* 0x0000000000a00947 */ /* 0x000fea0003800000 */
[----:B------:R-:W-:Y:S01]  /*2cc0*/  IADD3 R26, PT, PT, R26, R3, RZ ;  /* 0x000000031a1a7210 */ /* 0x000fe20007ffe0ff */
[----:B------:R-:W-:Y:S02]  /*2cd0*/  HADD2.F32 R4, -RZ, R9.H1_H1 ;  /* 0x30000009ff047230 */ /* 0x000fe40000004100 */
        /* <DEDUP_REMOVED lines=10> */
[--C-:B------:R-:W-:Y:S02]  /*2d80*/  HADD2.F32 R4, -RZ, R7.reuse.H0_H0 ;  /* 0x20000007ff047230 */ /* 0x100fe40000004100 */
[----:B------:R-:W-:Y:S01]  /*2d90*/  HADD2.F32 R7, -RZ, R7.H1_H1 ;  /* 0x30000007ff077230 */ /* 0x000fe20000004100 */
        /* <DEDUP_REMOVED lines=9> */
[----:B------:R-:W-:-:S03]  /*2e30*/  HADD2.F32 R9, -RZ, R9.H0_H0 ;  /* 0x20000009ff097230 */ /* 0x000fc60000004100 */
[----:B------:R-:W-:Y:S01]  /*2e40*/  ISETP.GE.U32.AND P2, PT, R3, R12, PT ;  /* 0x0000000c0300720c */ /* 0x000fe20003f46070 */
[----:B------:R-:W-:Y:S01]  /*2e50*/  HADD2.F32 R3, -RZ, R6.H1_H1 ;  /* 0x30000006ff037230 */ /* 0x000fe20000004100 */
[----:B------:R-:W-:-:S04]  /*2e60*/  FSETP.NAN.FTZ.AND P0, PT, |R9|, |R9|, PT ;  /* 0x400000090900720b */ /* 0x000fc80003f18200 */
[----:B------:R-:W-:Y:S02]  /*2e70*/  FSETP.NAN.FTZ.AND P1, PT, |R3|, |R3|, PT ;  /* 0x400000030300720b */ /* 0x000fe40003f38200 */
[----:B------:R-:W-:Y:S02]  /*2e80*/  FSEL R4, R9, RZ, !P0 ;  /* 0x000000ff09047208 */ /* 0x000fe40004000000 */
[----:B------:R-:W-:-:S03]  /*2e90*/  FSEL R3, R3, RZ, !P1 ;  /* 0x000000ff03037208 */ /* 0x000fc60004800000 */
[----:B------:R-:W-:Y:S02]  /*2ea0*/  @!P2 HADD2.F32 R6, -RZ, R6.H0_H0 ;  /* 0x20000006ff06a230 */ /* 0x000fe40000004100 */
[----:B------:R-:W-:Y:S01]  /*2eb0*/  FADD.FTZ R15, R15, R4 ;  /* 0x000000040f0f7221 */ /* 0x000fe20000010000 */
[----:B------:R-:W-:Y:S02]  /*2ec0*/  @!P2 HADD2.F32 R8, -RZ, R8.H0_H0 ;  /* 0x20000008ff08a230 */ /* 0x000fe40000004100 */
[----:B------:R-:W-:Y:S01]  /*2ed0*/  FADD.FTZ R14, R14, R3 ;  /* 0x000000030e0e7221 */ /* 0x000fe20000010000 */
[----:B------:R-:W-:Y:S02]  /*2ee0*/  @!P2 FSETP.NAN.FTZ.AND P3, PT, |R6|, |R6|, PT ;  /* 0x400000060600a20b */ /* 0x000fe40003f78200 */
[----:B------:R-:W-:Y:S02]  /*2ef0*/  @!P2 FSETP.NAN.FTZ.AND P4, PT, |R8|, |R8|, PT ;  /* 0x400000080800a20b */ /* 0x000fe40003f98200 */
[----:B------:R-:W-:-:S02]  /*2f00*/  @!P2 FSEL R6, R6, RZ, !P3 ;  /* 0x000000ff0606a208 */ /* 0x000fc40005800000 */
[----:B------:R-:W-:-:S03]  /*2f10*/  @!P2 FSEL R5, R8, RZ, !P4 ;  /* 0x000000ff0805a208 */ /* 0x000fc60006000000 */
[----:B------:R-:W-:Y:S02]  /*2f20*/  @!P2 FADD.FTZ R13, R13, R6 ;  /* 0x000000060d0da221 */ /* 0x000fe40000010000 */
[----:B------:R-:W-:-:S07]  /*2f30*/  @!P2 FADD.FTZ R0, R0, R5 ;  /* 0x000000050000a221 */ /* 0x000fce0000010000 */
.L_x_4028:
[----:B------:R-:W-:Y:S05]  /*2f40*/  BSYNC.RECONVERGENT B0 ;  /* 0x0000000000007941 */ /* 0x000fea0003800200 */
.L_x_4027:
[----:B------:R-:W-:Y:S01]  /*2f50*/  FADD.FTZ R20, R20, R21 ;  /* 0x0000001514147221 */ /* 0x000fe20000010000 */
[----:B------:R-:W-:-:S03]  /*2f60*/  FADD.FTZ R11, R24, R11 ;  /* 0x0000000b180b7221 */ /* 0x000fc60000010000 */
[----:B------:R-:W-:Y:S01]  /*2f70*/  FADD.FTZ R20, R20, R15 ;  /* 0x0000000f14147221 */ /* 0x000fe20000010000 */
[----:B------:R-:W-:-:S03]  /*2f80*/  FADD.FTZ R11, R11, R14 ;  /* 0x0000000e0b0b7221 */ /* 0x000fc60000010000 */
[----:B------:R-:W-:Y:S01]  /*2f90*/  FADD.FTZ R18, R20, R13 ;  /* 0x0000000d14127221 */ /* 0x000fe20000010000 */
[----:B------:R-:W-:Y:S01]  /*2fa0*/  FADD.FTZ R19, R11, R0 ;  /* 0x000000000b137221 */ /* 0x000fe20000010000 */
[----:B------:R-:W-:Y:S06]  /*2fb0*/  BRA `(.L_x_3999) ;  /* 0x0000008c00e87947 */ /* 0x000fec0003800000 */
.L_x_4020:
[----:B------:R-:W1:Y:S01]  /*2fc0*/  LDCU UR4, c[0x0][0x394] ;  /* 0x00007280ff0477ac */ /* 0x000e620008000800 */
[----:B------:R-:W2:Y:S01]  /*2fd0*/  LDC R4, c[0x0][0x384] ;  /* 0x0000e100ff047b82 */ /* 0x000ea20000000800 */
[----:B------:R-:W-:Y:S01]  /*2fe0*/  BSSY.RECONVERGENT B0, `(.L_x_4029) ;  /* 0x000044b000007945 */ /* 0x000fe20003800200 */
[----:B-1----:R-:W-:-:S05]  /*2ff0*/  MOV R10, UR4 ;  /* 0x00000004000a7c02 */ /* 0x002fca0008000f00 */
[----:B------:R-:W-:Y:S01]  /*3000*/  IMAD R3, R10, 0x3, R11 ;  /* 0x000000030a037824 */ /* 0x000fe200078e020b */
[-C--:B--2---:R-:W-:Y:S01]  /*3010*/  MOV R9, R4.reuse ;  /* 0x0000000400097202 */ /* 0x084fe20000000f00 */
[--C-:B------:R-:W-:Y:S01]  /*3020*/  IMAD.MOV.U32 R8, RZ, RZ, R4.reuse ;  /* 0x000000ffff087224 */ /* 0x100fe200078e0004 */
[----:B------:R-:W-:Y:S01]  /*3030*/  MOV R7, R4 ;  /* 0x0000000400077202 */ /* 0x000fe20000000f00 */
[----:B------:R-:W-:Y:S01]  /*3040*/  IMAD.MOV.U32 R5, RZ, RZ, R4 ;  /* 0x000000ffff057224 */ /* 0x000fe200078e0004 */
[----:B------:R-:W-:Y:S02]  /*3050*/  ISETP.GE.U32.AND P0, PT, R3, R12, PT ;  /* 0x0000000c0300720c */ /* 0x000fe40003f06070 */
[-C--:B------:R-:W-:Y:S02]  /*3060*/  MOV R6, R4.reuse ;  /* 0x0000000400067202 */ /* 0x080fe40000000f00 */
[-C--:B------:R-:W-:Y:S02]  /*3070*/  MOV R3, R4.reuse ;  /* 0x0000000400037202 */ /* 0x080fe40000000f00 */
[----:B------:R-:W-:-:S07]  /*3080*/  MOV R0, R4 ;  /* 0x0000000400007202 */ /* 0x000fce0000000f00 */
[----:B------:R-:W-:Y:S05]  /*3090*/  @P0 BRA `(.L_x_4030) ;  /* 0x0000004000fc0947 */ /* 0x000fea0003800000 */
[----:B------:R-:W-:-:S13]  /*30a0*/  ISETP.NE.AND P0, PT, R13, RZ, PT ;  /* 0x000000ff0d00720c */ /* 0x000fda0003f05270 */
[----:B------:R1:W5:Y:S01]  /*30b0*/  @!P0 LDG.E R24, desc[UR36][R18.64] ;  /* 0x0000002412188981 */ /* 0x000362000c1e1900 */
[----:B------:R-:W-:Y:S01]  /*30c0*/  VIADD R0, R13, 0xffffffff ;  /* 0xffffffff0d007836 */ /* 0x000fe20000000000 */
[-C--:B------:R-:W-:Y:S01]  /*30d0*/  MOV R9, R4.reuse ;  /* 0x0000000400097202 */ /* 0x080fe20000000f00 */
[--C-:B------:R-:W-:Y:S01]  /*30e0*/  IMAD.MOV.U32 R7, RZ, RZ, R4.reuse ;  /* 0x000000ffff077224 */ /* 0x100fe200078e0004 */
[-C--:B------:R-:W-:Y:S01]  /*30f0*/  MOV R8, R4.reuse ;  /* 0x0000000400087202 */ /* 0x080fe20000000f00 */
[----:B------:R-:W-:Y:S01]  /*3100*/  IMAD.MOV.U32 R3, RZ, RZ, R4 ;  /* 0x000000ffff037224 */ /* 0x000fe200078e0004 */
[----:B------:R-:W-:Y:S02]  /*3110*/  VIMNMX.U32 R13, PT, PT, R0, 0x18, PT ;  /* 0x00000018000d7848 */ /* 0x000fe40003fe0000 */
[-C--:B------:R-:W-:Y:S02]  /*3120*/  MOV R6, R4.reuse ;  /* 0x0000000400067202 */ /* 0x080fe40000000f00 */
[----:B------:R-:W-:-:S02]  /*3130*/  MOV R5, R4 ;  /* 0x0000000400057202 */ /* 0x000fc40000000f00 */
[----:B------:R-:W-:Y:S02]  /*3140*/  MOV R0, R4 ;  /* 0x0000000400007202 */ /* 0x000fe40000000f00 */
[----:B-1----:R-:W-:-:S07]  /*3150*/  IADD3 R13, PT, PT, R13, 0x1, RZ ;  /* 0x000000010d0d7810 */ /* 0x002fce0007ffe0ff */
.L_x_4036:
        /* <DEDUP_REMOVED lines=10> */
[----:B------:R-:W2:Y:S01]  /*3200*/  LDCU.64 UR30, c[0x0][0x3d0] ;  /* 0x00007a00ff1e77ac */ /* 0x000ea20008000a00 */
        /* <DEDUP_REMOVED lines=284> */
[----:B------:R-:W-:Y:S02]  /*43d0*/  @P1 MOV R20, RZ ;  /* 0x000000ff00141202 */ /* 0x000fe40000000f00 */
[----:B------:R-:W-:-:S03]  /*43e0*/  IADD3 R12, PT, PT, -R21, RZ, RZ ;  /* 0x000000ff150c7210 */ /* 0x000fc60007ffe1ff */
[----:B------:R-:W3:Y:S01]  /*43f0*/  @P1 LDC R26, c[0x0][0x558] ;  /* 0x00015600ff1a1b82 */ /* 0x000ee20000000800 */
[----:B--2---:R-:W-:-:S05]  /*4400*/  @P1 IMAD.HI.U32 R14, R21, R14, R20 ;  /* 0x0000000e150e1227 */ /* 0x004fca00078e0014 */
[----:B------:R-:W-:Y:S01]  /*4410*/  @P1 SHF.R.U32.HI R14, RZ, R15, R14 ;  /* 0x0000000fff0e1219 */ /* 0x000fe2000001160e */
[----:B------:R-:W-:-:S04]  /*4420*/  IMAD R15, R12, UR52, R29 ;  /* 0x000000340c0f7c24 */ /* 0x000fc8000f8e021d */
[----:B------:R-:W-:Y:S02]  /*4430*/  @P1 IMAD.MOV R20, RZ, RZ, -R14 ;  /* 0x000000ffff141224 */ /* 0x000fe400078e0a0e */
[----:B------:R-:W-:Y:S02]  /*4440*/  IMAD R10, R15, UR27, R10 ;  /* 0x0000001b0f0a7c24 */ /* 0x000fe4000f8e020a */
[----:B0-----:R-:W-:-:S04]  /*4450*/  @P1 IMAD R21, R20, R27, R21 ;  /* 0x0000001b14151224 */ /* 0x001fc800078e0215 */
[----:B---3--:R-:W-:-:S07]  /*4460*/  @P1 IMAD R10, R21, R26, R10 ;  /* 0x0000001a150a1224 */ /* 0x008fce00078e020a */
.L_x_4032:
[----:B------:R-:W-:-:S04]  /*4470*/  LOP3.LUT R15, R10, 0xfffffffc, RZ, 0xc0, !PT ;  /* 0xfffffffc0a0f7812 */ /* 0x000fc800078ec0ff */
[----:B------:R-:W-:-:S04]  /*4480*/  IADD3 R14, P1, PT, R15, R18, RZ ;  /* 0x000000120f0e7210 */ /* 0x000fc80007f3e0ff */
[----:B------:R-:W-:-:S05]  /*4490*/  IADD3.X R15, PT, PT, RZ, R19, RZ, P1, !PT ;  /* 0x00000013ff0f7210 */ /* 0x000fca0000ffe4ff */
        /* <DEDUP_REMOVED lines=229> */
[----:B------:R-:W-:Y:S02]  /*52f0*/  @P1 MOV R20, RZ ;  /* 0x000000ff00141202 */ /* 0x000fe40000000f00 */
        /* <DEDUP_REMOVED lines=9> */
.L_x_4033:
[----:B------:R-:W-:-:S04]  /*5390*/  LOP3.LUT R15, R10, 0xfffffffc, RZ, 0xc0, !PT ;  /* 0xfffffffc0a0f7812 */ /* 0x000fc800078ec0ff */
[----:B------:R-:W-:-:S04]  /*53a0*/  IADD3 R14, P1, PT, R15, R18, RZ ;  /* 0x000000120f0e7210 */ /* 0x000fc80007f3e0ff */
[----:B------:R-:W-:-:S05]  /*53b0*/  IADD3.X R15, PT, PT, RZ, R19, RZ, P1, !PT ;  /* 0x00000013ff0f7210 */ /* 0x000fca0000ffe4ff */
        /* <DEDUP_REMOVED lines=239> */
.L_x_4034:
        /* <DEDUP_REMOVED lines=242> */
.L_x_4035:
[----:B------:R-:W-:-:S04]  /*71d0*/  LOP3.LUT R15, R10, 0xfffffffc, RZ, 0xc0, !PT ;  /* 0xfffffffc0a0f7812 */ /* 0x000fc800078ec0ff */
[----:B------:R-:W-:-:S04]  /*71e0*/  IADD3 R14, P1, PT, R15, R18, RZ ;  /* 0x000000120f0e7210 */ /* 0x000fc80007f3e0ff */
[----:B------:R-:W-:-:S05]  /*71f0*/  IADD3.X R15, PT, PT, RZ, R19, RZ, P1, !PT ;  /* 0x00000013ff0f7210 */ /* 0x000fca0000ffe4ff */
[----:B------:R-:W2:Y:S02]  /*7200*/  LDG.E R14, desc[UR36][R14.64] ;  /* 0x000000240e0e7981 */ /* 0x000ea4000c1e1900 */
[----:B--2---:R-:W-:-:S07]  /*7210*/  PRMT R30, R14, 0x5432, R14 ;  /* 0x000054320e1e7816 */ /* 0x004fce000000000e */
.L_x_4031:
[----:B------:R-:W2:Y:S01]  /*7220*/  LDCU UR5, c[0x0][0x38c] ;  /* 0x00007180ff0577ac */ /* 0x000ea20008000800 */
[--C-:B------:R-:W-:Y:S01]  /*7230*/  HADD2.F32 R12, -RZ, R28.reuse.H0_H0 ;  /* 0x2000001cff0c7230 */ /* 0x100fe20000004100 */
[----:B-1----:R-:W-:Y:S01]  /*7240*/  MOV R10, UR4 ;  /* 0x00000004000a7c02 */ /* 0x002fe20008000f00 */
[----:B------:R-:W-:Y:S02]  /*7250*/  HADD2.F32 R14, -RZ, R28.H1_H1 ;  /* 0x3000001cff0e7230 */ /* 0x000fe40000004100 */
[----:B------:R-:W-:Y:S01]  /*7260*/  HADD2.F32 R20, -RZ, R29.H0_H0 ;  /* 0x2000001dff147230 */ /* 0x000fe20000004100 */
[----:B------:R-:W-:Y:S01]  /*7270*/  FSETP.NAN.FTZ.AND P1, PT, |R12|, |R12|, PT ;  /* 0x4000000c0c00720b */ /* 0x000fe20003f38200 */
[----:B------:R-:W-:Y:S01]  /*7280*/  IMAD R11, R10, 0x4, R11 ;  /* 0x000000040a0b7824 */ /* 0x000fe200078e020b */
[----:B------:R-:W-:Y:S01]  /*7290*/  FSETP.NAN.FTZ.AND P2, PT, |R14|, |R14|, PT ;  /* 0x4000000e0e00720b */ /* 0x000fe20003f58200 */
[----:B------:R-:W-:Y:S01]  /*72a0*/  HADD2.F32 R26, -RZ, R31.H1_H1 ;  /* 0x3000001fff1a7230 */ /* 0x000fe20000004100 */
[----:B------:R-:W-:Y:S01]  /*72b0*/  FSETP.NAN.FTZ.AND P3, PT, |R20|, |R20|, PT ;  /* 0x400000141400720b */ /* 0x000fe20003f78200 */
[----:B------:R-:W-:Y:S01]  /*72c0*/  IMAD R21, R10, 0x3, R11 ;  /* 0x000000030a157824 */ /* 0x000fe200078e020b */
[----:B------:R-:W-:Y:S01]  /*72d0*/  FSEL R15, R12, RZ, !P1 ;  /* 0x000000ff0c0f7208 */ /* 0x000fe20004800000 */
[----:B------:R-:W-:Y:S01]  /*72e0*/  HADD2.F32 R27, -RZ, R30.H1_H1 ;  /* 0x3000001eff1b7230 */ /* 0x000fe20000004100 */
[----:B------:R-:W-:-:S02]  /*72f0*/  FSEL R14, R14, RZ, !P2 ;  /* 0x000000ff0e0e7208 */ /* 0x000fc40005000000 */
[----:B------:R-:W-:Y:S01]  /*7300*/  FSEL R20, R20, RZ, !P3 ;  /* 0x000000ff14147208 */ /* 0x000fe20005800000 */
[----:B------:R-:W-:Y:S01]  /*7310*/  FADD.FTZ R0, R15, R0 ;  /* 0x000000000f007221 */ /* 0x000fe20000010000 */
[----:B--2---:R-:W-:Y:S01]  /*7320*/  MOV R12, UR5 ;  /* 0x00000005000c7c02 */ /* 0x004fe20008000f00 */
[----:B------:R-:W-:Y:S01]  /*7330*/  FADD.FTZ R3, R14, R3 ;  /* 0x000000030e037221 */ /* 0x000fe20000010000 */
[----:B------:R-:W-:Y:S02]  /*7340*/  HADD2.F32 R15, -RZ, R29.H1_H1 ;  /* 0x3000001dff0f7230 */ /* 0x000fe40000004100 */
[----:B------:R-:W-:Y:S01]  /*7350*/  FADD.FTZ R5, R20, R5 ;  /* 0x0000000514057221 */ /* 0x000fe20000010000 */
[----:B------:R-:W-:Y:S01]  /*7360*/  ISETP.GE.U32.AND P6, PT, R21, R12, PT ;  /* 0x0000000c1500720c */ /* 0x000fe20003fc6070 */
[----:B------:R-:W-:Y:S01]  /*7370*/  HADD2.F32 R20, -RZ, R31.H0_H0 ;  /* 0x2000001fff147230 */ /* 0x000fe20000004100 */
[----:B------:R-:W-:Y:S01]  /*7380*/  FSETP.NAN.FTZ.AND P3, PT, |R26|, |R26|, PT ;  /* 0x4000001a1a00720b */ /* 0x000fe20003f78200 */
[----:B------:R-:W-:Y:S01]  /*7390*/  HADD2.F32 R14, -RZ, R30.H0_H0 ;  /* 0x2000001eff0e7230 */ /* 0x000fe20000004100 */
        /* <DEDUP_REMOVED lines=15> */
.L_x_4030:
[----:B0-----:R-:W-:Y:S05]  /*7490*/  BSYNC.RECONVERGENT B0 ;  /* 0x0000000000007941 */ /* 0x001fea0003800200 */
.L_x_4029:
        /* <DEDUP_REMOVED lines=284> */
.L_x_4040:
[----:B------:R-:W-:Y:S02]  /*8660*/  SHF.R.U32.HI R14, RZ, 0x2, R13 ;  /* 0x00000002ff0e7819 */ /* 0x000fe4000001160d */
[----:B------:R-:W-:-:S07]  /*8670*/  MOV R15, RZ ;  /* 0x000000ff000f7202 */ /* 0x000fce0000000f00 */
.L_x_4039:
        /* <DEDUP_REMOVED lines=285> */
.L_x_4042:
[----:B------:R-:W-:Y:S01]  /*9850*/  SHF.R.U32.HI R20, RZ, 0x2, R13 ;  /* 0x00000002ff147819 */ /* 0x000fe2000001160d */
[----:B------:R-:W-:-:S07]  /*9860*/  IMAD.MOV.U32 R21, RZ, RZ, RZ ;  /* 0x000000ffff157224 */ /* 0x000fce00078e00ff */
.L_x_4041:
        /* <DEDUP_REMOVED lines=282> */
.L_x_4044:
[----:B------:R-:W-:Y:S02]  /*aa10*/  SHF.R.U32.HI R20, RZ, 0x2, R13 ;  /* 0x00000002ff147819 */ /* 0x000fe4000001160d */
[----:B------:R-:W-:-:S07]  /*aa20*/  MOV R21, RZ ;  /* 0x000000ff00157202 */ /* 0x000fce0000000f00 */
.L_x_4043:
        /* <DEDUP_REMOVED lines=282> */
.L_x_4046:
[----:B------:R-:W-:Y:S02]  /*bbd0*/  SHF.R.U32.HI R14, RZ, 0x2, R13 ;  /* 0x00000002ff0e7819 */ /* 0x000fe4000001160d */
[----:B------:R-:W-:-:S07]  /*bbe0*/  MOV R15, RZ ;  /* 0x000000ff000f7202 */ /* 0x000fce0000000f00 */
.L_x_4045:
[----:B------:R-:W-:-:S04]  /*bbf0*/  LEA R18, P0, R14, R25, 0x2 ;  /* 0x000000190e127211 */ /* 0x000fc800078010ff */
[----:B------:R-:W-:-:S05]  /*bc00*/  LEA.HI.X R19, R14, R24, R15, 0x2, P0 ;  /* 0x000000180e137211 */ /* 0x000fca00000f140f */
[----:B------:R-:W2:Y:S02]  /*bc10*/  LDG.E R18, desc[UR36][R18.64] ;  /* 0x0000002412127981 */ /* 0x000ea4000c1e1900 */
[----:B--2---:R-:W-:-:S07]  /*bc20*/  PRMT R30, R18, 0x5432, R18 ;  /* 0x00005432121e7816 */ /* 0x004fce0000000012 */
.L_x_4038:
[----:B------:R-:W-:Y:S05]  /*bc30*/  BSYNC.RECONVERGENT B0 ;  /* 0x0000000000007941 */ /* 0x000fea0003800200 */
.L_x_4037:
[----:B------:R-:W-:Y:S01]  /*bc40*/  ISETP.GE.U32.AND P0, PT, R11, R12, PT ;  /* 0x0000000c0b00720c */ /* 0x000fe20003f06070 */
[----:B------:R-:W-:-:S12]  /*bc50*/  BSSY.RECONVERGENT B0, `(.L_x_4047) ;  /* 0x000002a000007945 */ /* 0x000fd80003800200 */
[----:B------:R-:W-:Y:S05]  /*bc60*/  @P0 BRA `(.L_x_4048) ;  /* 0x0000000000a00947 */ /* 0x000fea0003800000 */
[----:B------:R-:W-:Y:S02]  /*bc70*/  IMAD.IADD R15, R11, 0x1, R10 ;  /* 0x000000010b0f7824 */ /* 0x000fe400078e020a */
        /* <DEDUP_REMOVED lines=30> */
[--C-:B------:R-:W-:Y:S02]  /*be60*/  @!P2 HADD2.F32 R12, -RZ, R30.reuse.H1_H1 ;  /* 0x3000001eff0ca230 */ /* 0x100fe40000004100 */
        /* <DEDUP_REMOVED lines=8> */
.L_x_4048:
[----:B------:R-:W-:Y:S05]  /*bef0*/  BSYNC.RECONVERGENT B0 ;  /* 0x0000000000007941 */ /* 0x000fea0003800200 */
.L_x_4047:
[----:B------:R-:W-:Y:S01]  /*bf00*/  FADD.FTZ R5, R5, R0 ;  /* 0x0000000005057221 */ /* 0x000fe20000010000 */
[----:B------:R-:W-:-:S03]  /*bf10*/  FADD.FTZ R4, R4, R3 ;  /* 0x0000000304047221 */ /* 0x000fc60000010000 */
[----:B------:R-:W-:Y:S01]  /*bf20*/  FADD.FTZ R5, R5, R6 ;  /* 0x0000000605057221 */ /* 0x000fe20000010000 */
[----:B------:R-:W-:-:S03]  /*bf30*/  FADD.FTZ R4, R4, R7 ;  /* 0x0000000704047221 */ /* 0x000fc60000010000 */
[----:B------:R-:W-:Y:S01]  /*bf40*/  FADD.FTZ R18, R5, R8 ;  /* 0x0000000805127221 */ /* 0x000fe20000010000 */
[----:B------:R-:W-:-:S07]  /*bf50*/  FADD.FTZ R19, R4, R9 ;  /* 0x0000000904137221 */ /* 0x000fce0000010000 */
.L_x_3999:
[----:B------:R-:W-:Y:S05]  /*bf60*/  BSYNC.RECONVERGENT B6 ;  /* 0x0000000000067941 */ /* 0x000fea0003800200 */
.L_x_3998:
        /* <DEDUP_REMOVED lines=15> */
.L_x_4050:
        /* <DEDUP_REMOVED lines=15> */
.L_x_4049:
        /* <DEDUP_REMOVED lines=18> */
.L_x_4053:
        /* <DEDUP_REMOVED lines=14> */
.L_x_4052:
[----:B------:R-:W-:Y:S01]  /*c350*/  ISETP.GE.U32.AND P0, PT, R0, 0x2, PT ;  /* 0x000000020000780c */ /* 0x000fe20003f06070 */
[----:B------:R-:W-:Y:S05]  /*c360*/  WARPSYNC.ALL ;  /* 0x0000000000007948 */ /* 0x000fea0003800000 */
[----:B------:R-:W-:Y:S07]  /*c370*/  BAR.SYNC.DEFER_BLOCKING 0x0 ;  /* 0x0000000000007b1d */ /* 0x000fee0000010000 */
[----:B------:R-:W-:Y:S05]  /*c380*/  @!P0 BRA `(.L_x_4051) ;  /* 0x0000000000208947 */ /* 0x000fea0003800000 */
[----:B-1----:R-:W-:-:S07]  /*c390*/  IMAD.MOV.U32 R3, RZ, RZ, 0x1 ;  /* 0x00000001ff037424 */ /* 0x002fce00078e00ff */
.L_x_4054:
[----:B------:R-:W1:Y:S04]  /*c3a0*/  SHFL.DOWN PT, R5, R18, R3, 0x1f ;  /* 0x08001f0312057589 */ /* 0x000e6800000e0000 */
[----:B------:R2:W3:Y:S02]  /*c3b0*/  SHFL.DOWN PT, R4, R19, R3, 0x1f ;  /* 0x08001f0313047589 */ /* 0x0004e400000e0000 */
[----:B--2---:R-:W-:-:S04]  /*c3c0*/  SHF.L.U32 R3, R3, 0x1, RZ ;  /* 0x0000000103037819 */ /* 0x004fc800000006ff */
[----:B------:R-:W-:Y:S01]  /*c3d0*/  ISETP.GE.AND P0, PT, R3, R0, PT ;  /* 0x000000000300720c */ /* 0x000fe20003f06270 */
[----:B-1----:R-:W-:Y:S01]  /*c3e0*/  FADD.FTZ R18, R5, R18 ;  /* 0x0000001205127221 */ /* 0x002fe20000010000 */
[----:B---3--:R-:W-:-:S11]  /*c3f0*/  FADD.FTZ R19, R4, R19 ;  /* 0x0000001304137221 */ /* 0x008fd60000010000 */
[----:B------:R-:W-:Y:S05]  /*c400*/  @!P0 BRA `(.L_x_4054) ;  /* 0xfffffffc00e48947 */ /* 0x000fea000383ffff */
.L_x_4051:
        /* <DEDUP_REMOVED lines=282> */
.L_x_4055:
        /* <DEDUP_REMOVED lines=276> */
.L_x_4056:
        /* <DEDUP_REMOVED lines=292> */
.L_x_4058:
        /* <DEDUP_REMOVED lines=276> */
.L_x_4059:
        /* <DEDUP_REMOVED lines=24> */
.L_x_4061:
[----:B------:R-:W-:Y:S05]  /*10bf0*/  BSYNC.RECONVERGENT B0 ;  /* 0x0000000000007941 */ /* 0x000fea0003800200 */
.L_x_4060:
        /* <DEDUP_REMOVED lines=35> */
.L_x_4063:
[----:B------:R-:W-:Y:S05]  /*10e30*/  BSYNC.RECONVERGENT B0 ;  /* 0x0000000000007941 */ /* 0x000fea0003800200 */
.L_x_4062:
        /* <DEDUP_REMOVED lines=35> */
.L_x_4068:
        /* <DEDUP_REMOVED lines=10> */
.L_x_4067:
[----:B------:R-:W-:Y:S05]  /*11110*/  BRA `(.L_x_4066) ;  /* 0x0000000000547947 */ /* 0x000fea0003800000 */
.L_x_4065:
        /* <DEDUP_REMOVED lines=11> */
.L_x_4069:
        /* <DEDUP_REMOVED lines=10> */
.L_x_4066:
[----:B------:R-:W-:Y:S05]  /*11270*/  BSYNC.RECONVERGENT B0 ;  /* 0x0000000000007941 */ /* 0x000fea0003800200 */
.L_x_4064:
        /* <DEDUP_REMOVED lines=12> */
.L_x_4071:
        /* <DEDUP_REMOVED lines=14> */
.L_x_4070:
        /* <DEDUP_REMOVED lines=9> */
.L_x_4074:
        /* <DEDUP_REMOVED lines=13> */
.L_x_4073:
[----:B------:R-:W-:Y:S01]  /*11580*/  BAR.SYNC.DEFER_BLOCKING 0x0 ;  /* 0x0000000000007b1d */ /* 0x000fe20000010000 */
[----:B------:R-:W-:-:S09]  /*11590*/  UISETP.GE.U32.AND UP0, UPT, UR4, 0x2, UPT ;  /* 0x000000020400788c */ /* 0x000fd2000bf06070 */
[----:B------:R-:W-:Y:S05]  /*115a0*/  BRA.U !UP0, `(.L_x_4072) ;  /* 0x0000000108207547 */ /* 0x000fea000b800000 */
[----:B--234-:R-:W-:-:S07]  /*115b0*/  HFMA2 R0, -RZ, RZ, 0, 5.9604644775390625e-08 ;  /* 0x00000001ff007431 */ /* 0x01cfce00000001ff */
.L_x_4075:
[----:B------:R-:W2:Y:S04]  /*115c0*/  SHFL.DOWN PT, R3, R16, R0, 0x1f ;  /* 0x08001f0010037589 */ /* 0x000ea800000e0000 */
[----:B------:R3:W4:Y:S02]  /*115d0*/  SHFL.DOWN PT, R2, R17, R0, 0x1f ;  /* 0x08001f0011027589 */ /* 0x00072400000e0000 */
[----:B---3--:R-:W-:-:S05]  /*115e0*/  IMAD.SHL.U32 R0, R0, 0x2, RZ ;  /* 0x0000000200007824 */ /* 0x008fca00078e00ff */
[----:B------:R-:W-:Y:S01]  /*115f0*/  ISETP.GE.AND P1, PT, R0, UR4, PT ;  /* 0x0000000400007c0c */ /* 0x000fe2000bf26270 */
[----:B--2---:R-:W-:Y:S01]  /*11600*/  FADD.FTZ R16, R3, R16 ;  /* 0x0000001003107221 */ /* 0x004fe20000010000 */
[----:B----4-:R-:W-:-:S11]  /*11610*/  FADD.FTZ R17, R2, R17 ;  /* 0x0000001102117221 */ /* 0x010fd60000010000 */
[----:B------:R-:W-:Y:S05]  /*11620*/  @!P1 BRA `(.L_x_4075) ;  /* 0xfffffffc00e49947 */ /* 0x000fea000383ffff */
.L_x_4072:
        /* <DEDUP_REMOVED lines=40> */
.L_x_4078:
        /* <DEDUP_REMOVED lines=19> */
.L_x_4079:
[----:B------:R-:W-:Y:S05]  /*119e0*/  BRA `(.L_x_4080) ;  /* 0x0000000000047947 */ /* 0x000fea0003800000 */
.L_x_4077:
[----:B------:R1:W-:Y:S02]  /*119f0*/  STG.E desc[UR36][R4.64], R16 ;  /* 0x0000001004007986 */ /* 0x0003e4000c101924 */
.L_x_4080:
[----:B------:R-:W2:Y:S02]  /*11a00*/  LDCU.64 UR4, c[0x0][0x760] ;  /* 0x0000ec00ff0477ac */ /* 0x000ea40008000a00 */
[----:B--2---:R-:W-:-:S04]  /*11a10*/  IADD3 R24, P0, PT, R24, UR4, RZ ;  /* 0x0000000418187c10 */ /* 0x004fc8000ff1e0ff */
[----:B------:R-:W-:-:S05]  /*11a20*/  IADD3.X R25, PT, PT, RZ, UR5, RZ, P0, !PT ;  /* 0x00000005ff197c10 */ /* 0x000fca00087fe4ff */
[----:B------:R-:W-:Y:S01]  /*11a30*/  STG.E desc[UR36][R24.64], R17 ;  /* 0x0000001118007986 */ /* 0x000fe2000c101924 */
[----:B------:R-:W-:Y:S05]  /*11a40*/  EXIT ;  /* 0x000000000000794d */ /* 0x000fea0003800000 */
.L_x_4076:
        /* <DEDUP_REMOVED lines=9> */
.L_x_4081:
        /* <DEDUP_REMOVED lines=20> */
.L_x_4084:
        /* <DEDUP_REMOVED lines=19> */
.L_x_4085:
[----:B------:R-:W-:Y:S05]  /*11d50*/  BRA `(.L_x_4086) ;  /* 0x0000000000107947 */ /* 0x000fea0003800000 */
.L_x_4083:
[----:B------:R-:W0:Y:S02]  /*11d60*/  LDCU.64 UR4, c[0x0][0x760] ;  /* 0x0000ec00ff0477ac */ /* 0x000e240008000a00 */
[----:B0-----:R-:W-:-:S05]  /*11d70*/  IADD3 R2, P0, PT, R25, UR4, RZ ;  /* 0x0000000419027c10 */ /* 0x001fca000ff1e0ff */
[----:B------:R-:W-:-:S05]  /*11d80*/  IMAD.X R3, RZ, RZ, UR5, P0 ;  /* 0x00000005ff037e24 */ /* 0x000fca00080e06ff */
[----:B------:R0:W-:Y:S03]  /*11d90*/  STG.E desc[UR36][R2.64], R16 ;  /* 0x0000001002007986 */ /* 0x0001e6000c101924 */
.L_x_4086:
[----:B------:R-:W5:Y:S02]  /*11da0*/  LDCU.64 UR4, c[0x0][0x760] ;  /* 0x0000ec00ff0477ac */ /* 0x000f640008000a00 */
[----:B-----5:R-:W-:-:S04]  /*11db0*/  IADD3 R24, P0, PT, R24, UR4, RZ ;  /* 0x0000000418187c10 */ /* 0x020fc8000ff1e0ff */
[----:B------:R-:W-:-:S05]  /*11dc0*/  IADD3.X R25, PT, PT, RZ, UR5, RZ, P0, !PT ;  /* 0x00000005ff197c10 */ /* 0x000fca00087fe4ff */
[----:B------:R-:W-:Y:S01]  /*11dd0*/  STG.E desc[UR36][R24.64], R17 ;  /* 0x0000001118007986 */ /* 0x000fe2000c101924 */
[----:B------:R-:W-:Y:S05]  /*11de0*/  EXIT ;  /* 0x000000000000794d */ /* 0x000fea0003800000 */
.L_x_4082:
[----:B------:R-:W-:Y:S04]  /*11df0*/  STG.E desc[UR36][R4.64], R16 ;  /* 0x0000001004007986 */ /* 0x000fe8000c101924 */
[----:B------:R-:W-:Y:S01]  /*11e00*/  STG.E desc[UR36][R4.64+0x4], R17 ;  /* 0x0000041104007986 */ /* 0x000fe2000c101924 */
[----:B------:R-:W-:Y:S05]  /*11e10*/  EXIT ;  /* 0x000000000000794d */ /* 0x000fea0003800000 */
.L_x_4057:
        /* <DEDUP_REMOVED lines=39> */
[----:B------:R-:W-:Y:S01]  /*12090*/  HFMA2 R13, -RZ, RZ, 0, 0 ;  /* 0x00000000ff0d7431 */ /* 0x000fe200000001ff */
        /* <DEDUP_REMOVED lines=9> */
.L_x_4089:
        /* <DEDUP_REMOVED lines=15> */
[----:B0-----:R-:W-:Y:S02]  /*12220*/  MOV R10, UR4 ;  /* 0x00000004000a7c02 */ /* 0x001fe40008000f00 */
[----:B--2---:R-:W-:-:S07]  /*12230*/  MOV R11, UR5 ;  /* 0x00000005000b7c02 */ /* 0x004fce0008000f00 */
[----:B------:R-:W-:-:S07]  /*12240*/  LEPC R20, `(.L_x_4090) ;  /* 0x000000001014794e */ /* 0x000fce0000000000 */
[----:B-1----:R-:W-:Y:S05]  /*12250*/  CALL.ABS.NOINC R2 ;  /* 0x0000000002007343 */ /* 0x002fea0003c00000 */
.L_x_4090:
[----:B------:R-:W-:Y:S05]  /*12260*/  BRA `(.L_x_4091) ;  /* 0x0000000000047947 */ /* 0x000fea0003800000 */
.L_x_4088:
[----:B------:R2:W-:Y:S02]  /*12270*/  STG.E desc[UR36][R4.64], R18 ;  /* 0x0000001204007986 */ /* 0x0005e4000c101924 */
.L_x_4091:
[----:B------:R-:W3:Y:S02]  /*12280*/  LDCU.64 UR4, c[0x0][0x760] ;  /* 0x0000ec00ff0477ac */ /* 0x000ee40008000a00 */
[----:B---3--:R-:W-:-:S04]  /*12290*/  IADD3 R24, P0, PT, R24, UR4, RZ ;  /* 0x0000000418187c10 */ /* 0x008fc8000ff1e0ff */
[----:B------:R-:W-:-:S05]  /*122a0*/  IADD3.X R25, PT, PT, RZ, UR5, RZ, P0, !PT ;  /* 0x00000005ff197c10 */ /* 0x000fca00087fe4ff */
[----:B------:R-:W-:Y:S01]  /*122b0*/  STG.E desc[UR36][R24.64], R19 ;  /* 0x0000001318007986 */ /* 0x000fe2000c101924 */
[----:B------:R-:W-:Y:S05]  /*122c0*/  EXIT ;  /* 0x000000000000794d */ /* 0x000fea0003800000 */
.L_x_4087:
        /* <DEDUP_REMOVED lines=9> */
.L_x_4092:
[----:B------:R-:W-:Y:S05]  /*12360*/  BRA.U !UP1, `(.L_x_4093) ;  /* 0x0000000109c07547 */ /* 0x000fea000b800000 */
        /* <DEDUP_REMOVED lines=9> */
[----:B------:R-:W-:Y:S01]  /*12400*/  HFMA2 R13, -RZ, RZ, 0, 0 ;  /* 0x00000000ff0d7431 */ /* 0x000fe200000001ff */
[----:B------:R-:W5:Y:S01]  /*12410*/  LDCU.64 UR8, c[0x4][0x408] ;  /* 0x01008100ff0877ac */ /* 0x000f620008000a00 */
[----:B-1----:R-:W-:Y:S01]  /*12420*/  MOV R4, UR4 ;  /* 0x0000000400047c02 */ /* 0x002fe20008000f00 */
[----:B------:R-:W-:Y:S01]  /*12430*/  IMAD.U32 R5, RZ, RZ, UR5 ;  /* 0x00000005ff057e24 */ /* 0x000fe2000f8e00ff */
[----:B----4-:R-:W-:-:S02]  /*12440*/  MOV R6, UR6 ;  /* 0x0000000600067c02 */ /* 0x010fc40008000f00 */
[----:B------:R-:W-:Y:S02]  /*12450*/  MOV R7, UR7 ;  /* 0x0000000700077c02 */ /* 0x000fe40008000f00 */
[----:B-----5:R-:W-:Y:S01]  /*12460*/  MOV R10, UR8 ;  /* 0x00000008000a7c02 */ /* 0x020fe20008000f00 */
[----:B--2---:R-:W-:-:S07]  /*12470*/  IMAD.U32 R11, RZ, RZ, UR9 ;  /* 0x00000009ff0b7e24 */ /* 0x004fce000f8e00ff */
[----:B------:R-:W-:-:S07]  /*12480*/  LEPC R20, `(.L_x_4095) ;  /* 0x000000001014794e */ /* 0x000fce0000000000 */
[----:B0--3--:R-:W-:Y:S05]  /*12490*/  CALL.ABS.NOINC R14 ;  /* 0x000000000e007343 */ /* 0x009fea0003c00000 */
.L_x_4095:
        /* <DEDUP_REMOVED lines=19> */
.L_x_4096:
[----:B------:R-:W-:Y:S05]  /*125d0*/  BRA `(.L_x_4097) ;  /* 0x0000000000107947 */ /* 0x000fea0003800000 */
.L_x_4094:
[----:B------:R-:W1:Y:S02]  /*125e0*/  LDCU.64 UR4, c[0x0][0x760] ;  /* 0x0000ec00ff0477ac */ /* 0x000e640008000a00 */
[----:B-1----:R-:W-:-:S04]  /*125f0*/  IADD3 R2, P0, PT, R25, UR4, RZ ;  /* 0x0000000419027c10 */ /* 0x002fc8000ff1e0ff */
[----:B------:R-:W-:-:S05]  /*12600*/  IADD3.X R3, PT, PT, RZ, UR5, RZ, P0, !PT ;  /* 0x00000005ff037c10 */ /* 0x000fca00087fe4ff */
[----:B------:R1:W-:Y:S04]  /*12610*/  STG.E desc[UR36][R2.64], R18 ;  /* 0x0000001202007986 */ /* 0x0003e8000c101924 */
.L_x_4097:
[----:B------:R-:W2:Y:S02]  /*12620*/  LDCU.64 UR4, c[0x0][0x760] ;  /* 0x0000ec00ff0477ac */ /* 0x000ea40008000a00 */
[----:B--2---:R-:W-:-:S04]  /*12630*/  IADD3 R24, P0, PT, R24, UR4, RZ ;  /* 0x0000000418187c10 */ /* 0x004fc8000ff1e0ff */
[----:B------:R-:W-:-:S05]  /*12640*/  IADD3.X R25, PT, PT, RZ, UR5, RZ, P0, !PT ;  /* 0x00000005ff197c10 */ /* 0x000fca00087fe4ff */
[----:B------:R-:W-:Y:S01]  /*12650*/  STG.E desc[UR36][R24.64], R19 ;  /* 0x0000001318007986 */ /* 0x000fe2000c101924 */
[----:B------:R-:W-:Y:S05]  /*12660*/  EXIT ;  /* 0x000000000000794d */ /* 0x000fea0003800000 */
.L_x_4093:
[----:B------:R-:W-:Y:S04]  /*12670*/  STG.E desc[UR36][R4.64], R18 ;  /* 0x0000001204007986 */ /* 0x000fe8000c101924 */
[----:B------:R-:W-:Y:S01]  /*12680*/  STG.E desc[UR36][R4.64+0x4], R19 ;  /* 0x0000041304007986 */ /* 0x000fe2000c101924 */
[----:B------:R-:W-:Y:S05]  /*12690*/  EXIT ;  /* 0x000000000000794d */ /* 0x000fea0003800000 */
.L_x_4098:
        /* <DEDUP_REMOVED lines=14> */
.L_x_9991:


//--------------------- .text._ZN2at6native13reduce_kernelILi128ELi4ENS0_8ReduceOpIN3c104HalfENS0_9NanSumOpsIffEEjfLi4ELi4EEEEEvT1_ --------------------------
	.section	.text._ZN2at6native13reduce_kernelILi128ELi4ENS0_8ReduceOpIN3c104HalfENS0_9NanSumOpsIffEEjfLi4ELi4EEEEEvT1_,"ax",@progbits
	.align	128
        .global         _ZN2at6native13reduce_kernelILi128ELi4ENS0_8ReduceOpIN3c104HalfENS0_9NanSumOpsIffEEjfLi4ELi4EEEEEvT1_
        .type           _ZN2at6native13reduce_kernelILi128ELi4ENS0_8ReduceOpIN3c104HalfENS0_9NanSumOpsIffEEjfLi4ELi4EEEEEvT1_,@function
        .size           _ZN2at6native13reduce_kernelILi128ELi4ENS0_8ReduceOpIN3c104HalfENS0_9NanSumOpsIffEEjfLi4ELi4EEEEEvT1_,(.L_x_9992 - _ZN2at6native13reduce_kernelILi128ELi4ENS0_8ReduceOpIN3c104HalfENS0_9NanSumOpsIffEEjfLi4ELi4EEEEEvT1_)
        .other          _ZN2at6native13reduce_kernelILi128ELi4ENS0_8ReduceOpIN3c104HalfENS0_9NanSumOpsIffEEjfLi4ELi4EEEEEvT1_,@"STO_CUDA_ENTRY STV_DEFAULT"
_ZN2at6native13reduce_kernelILi128ELi4ENS0_8ReduceOpIN3c104HalfENS0_9NanSumOpsIffEEjfLi4ELi4EEEEEvT1_:
.text._ZN2at6native13reduce_kernelILi128ELi4ENS0_8ReduceOpIN3c104HalfENS0_9NanSumOpsIffEEjfLi4ELi4EEEEEvT1_:
        /* <DEDUP_REMOVED lines=296> */
.L_x_4099:
        /* <DEDUP_REMOVED lines=13> */
[----:B------:R-:W-:-:S05]  /*1350*/  IMAD.X R31, RZ, RZ, UR5, P0 ;  /* 0x00000005ff1f7e24 */ /* 0x000fca00080e06ff */
[----:B------:R-:W-:Y:S01]  /*1360*/  MOV R17, R31 ;  /* 0x0000001f00117202 */ /* 0x000fe20000000f00 */
[----:B------:R-:W-:Y:S06]  /*1370*/  BRA.U !UP0, `(.L_x_4102) ;  /* 0x0000000508cc7547 */ /* 0x000fec000b800000 */
        /* <DEDUP_REMOVED lines=8> */
[----:B------:R-:W0:Y:S01]  /*1400*/  LDCU UR4, c[0x0][0x38c] ;  /* 0x00007180ff0477ac */ /* 0x000e220008000800 */
[----:B-1----:R-:W-:Y:S01]  /*1410*/  IMAD.U32 R4, RZ, RZ, UR6 ;  /* 0x00000006ff047e24 */ /* 0x002fe2000f8e00ff */
[----:B------:R-:W-:-:S02]  /*1420*/  MOV R5, UR7 ;  /* 0x0000000700057c02 */ /* 0x000fc40008000f00 */
[----:B----4-:R-:W-:Y:S01]  /*1430*/  MOV R6, UR8 ;  /* 0x0000000800067c02 */ /* 0x010fe20008000f00 */
[----:B------:R-:W-:Y:S01]  /*1440*/  IMAD.U32 R7, RZ, RZ, UR9 ;  /* 0x00000009ff077e24 */ /* 0x000fe2000f8e00ff */
[----:B-----5:R-:W-:Y:S02]  /*1450*/  MOV R10, UR10 ;  /* 0x0000000a000a7c02 */ /* 0x020fe40008000f00 */
[----:B------:R-:W-:Y:S01]  /*1460*/  MOV R11, UR11 ;  /* 0x0000000b000b7c02 */ /* 0x000fe20008000f00 */
[----:B0-2---:R-:W-:-:S07]  /*1470*/  IMAD.U32 R18, RZ, RZ, UR4 ;  /* 0x00000004ff127e24 */ /* 0x005fce000f8e00ff */
[----:B------:R-:W-:-:S07]  /*1480*/  LEPC R20, `(.L_x_4103) ;  /* 0x000000001014794e */ /* 0x000fce0000000000 */
[----:B---3--:R-:W-:Y:S05]  /*1490*/  CALL.ABS.NOINC R14 ;  /* 0x000000000e007343 */ /* 0x008fea0003c00000 */
.L_x_4103:
[----:B------:R-:W0:Y:S01]  /*14a0*/  LDC R6, c[0x0][0x384] ;  /* 0x0000e100ff067b82 */ /* 0x000e220000000800 */
[----:B------:R-:W-:Y:S01]  /*14b0*/  SHF.R.U32.HI R30, RZ, 0x1, R30 ;  /* 0x00000001ff1e7819 */ /* 0x000fe2000001161e */
[----:B------:R-:W-:Y:S03]  /*14c0*/  BSSY.RECONVERGENT B0, `(.L_x_4104) ;  /* 0x0000022000007945 */ /* 0x000fe60003800200 */
[----:B------:R-:W-:Y:S02]  /*14d0*/  LOP3.LUT P0, R30, R30, 0x3, RZ, 0xc0, !PT ;  /* 0x000000031e1e7812 */ /* 0x000fe4000780c0ff */
[-C--:B0-----:R-:W-:Y:S02]  /*14e0*/  MOV R0, R6.reuse ;  /* 0x0000000600007202 */ /* 0x081fe40000000f00 */
[----:B------:R-:W-:-:S09]  /*14f0*/  MOV R3, R6 ;  /* 0x0000000600037202 */ /* 0x000fd20000000f00 */
        /* <DEDUP_REMOVED lines=25> */
.L_x_4107:
[----:B------:R-:W-:Y:S05]  /*1690*/  BSYNC.RECONVERGENT B1 ;  /* 0x0000000000017941 */ /* 0x000fea0003800200 */
.L_x_4106:
[----:B------:R-:W0:Y:S01]  /*16a0*/  LDC R5, c[0x0][0x38c] ;  /* 0x0000e300ff057b82 */ /* 0x000e220000000800 */
[----:B------:R-:W-:-:S04]  /*16b0*/  IADD3 R16, P0, PT, R16, 0x8, RZ ;  /* 0x0000000810107810 */ /* 0x000fc80007f1e0ff */
[----:B------:R-:W-:Y:S02]  /*16c0*/  IADD3.X R17, PT, PT, RZ, R17, RZ, P0, !PT ;  /* 0x00000011ff117210 */ /* 0x000fe400007fe4ff */
[----:B0-----:R-:W-:-:S07]  /*16d0*/  IADD3 R18, PT, PT, R30, -0x4, R5 ;  /* 0xfffffffc1e127810 */ /* 0x001fce0007ffe005 */
.L_x_4105:
[----:B------:R-:W-:Y:S05]  /*16e0*/  BSYNC.RECONVERGENT B0 ;  /* 0x0000000000007941 */ /* 0x000fea0003800200 */
.L_x_4104:
[----:B------:R-:W0:Y:S01]  /*16f0*/  LDC.64 R4, c[0x0][0x3a0] ;  /* 0x0000e800ff047b82 */ /* 0x000e220000000a00 */
[----:B------:R-:W-:Y:S01]  /*1700*/  BSSY.RECONVERGENT B0, `(.L_x_4108) ;  /* 0x0000027000007945 */ /* 0x000fe20003800200 */
[----:B------:R-:W-:-:S06]  /*1710*/  MOV R8, R6 ;  /* 0x0000000600087202 */ /* 0x000fcc0000000f00 */
        /* <DEDUP_REMOVED lines=14> */
.L_x_4110:
        /* <DEDUP_REMOVED lines=23> */
.L_x_4109:
[----:B------:R-:W-:Y:S05]  /*1970*/  BSYNC.RECONVERGENT B0 ;  /* 0x0000000000007941 */ /* 0x000fea0003800200 */
.L_x_4108:
        /* <DEDUP_REMOVED lines=12> */
.L_x_4112:
[----:B------:R-:W-:Y:S05]  /*1a40*/  BSYNC.RECONVERGENT B0 ;  /* 0x0000000000007941 */ /* 0x000fea0003800200 */
.L_x_4111:
[----:B------:R-:W-:Y:S01]  /*1a50*/  FADD.FTZ R3, R8, R3 ;  /* 0x0000000308037221 */ /* 0x000fe20000010000 */
[----:B------:R-:W-:Y:S01]  /*1a60*/  HFMA2 R17, -RZ, RZ, 0, 0 ;  /* 0x00000000ff117431 */ /* 0x000fe200000001ff */
[----:B------:R-:W-:Y:S02]  /*1a70*/  CS2R R18, SRZ ;  /* 0x0000000000127805 */ /* 0x000fe4000001ff00 */
[----:B------:R-:W-:-:S04]  /*1a80*/  FADD.FTZ R3, R3, R6 ;  /* 0x0000000603037221 */ /* 0x000fc80000010000 */
[----:B------:R-:W-:Y:S01]  /*1a90*/  FADD.FTZ R16, R3, R0 ;  /* 0x0000000003107221 */ /* 0x000fe20000010000 */
[----:B------:R-:W-:Y:S06]  /*1aa0*/  BRA `(.L_x_4101) ;  /* 0x000000b400347947 */ /* 0x000fec0003800000 */
.L_x_4102:
        /* <DEDUP_REMOVED lines=23> */
[-C--:B------:R-:W-:Y:S02]  /*1c20*/  MOV R26, R0.reuse ;  /* 0x00000000001a7202 */ /* 0x080fe40000000f00 */
[-C--:B------:R-:W-:Y:S02]  /*1c30*/  MOV R30, R0.reuse ;  /* 0x00000000001e7202 */ /* 0x080fe40000000f00 */
[-C--:B------:R-:W-:Y:S02]  /*1c40*/  MOV R32, R0.reuse ;  /* 0x0000000000207202 */ /* 0x080fe40000000f00 */
        /* <DEDUP_REMOVED lines=16> */
[----:B------:R-:W-:-:S07]  /*1d50*/  MOV R33, R0 ;  /* 0x0000000000217202 */ /* 0x000fce0000000f00 */
.L_x_4117:
[----:B------:R-:W-:-:S05]  /*1d60*/  SHF.R.U32.HI R13, RZ, 0x2, R34 ;  /* 0x00000002ff0d7819 */ /* 0x000fca0000011622 */
[----:B------:R-:W-:Y:S01]  /*1d70*/  IMAD.WIDE.U32 R12, R13, 0x8, R16 ;  /* 0x000000080d0c7825 */ /* 0x000fe200078e0010 */
[----:B------:R-:W-:-:S05]  /*1d80*/  IADD3 R34, PT, PT, R34, R3, RZ ;  /* 0x0000000322227210 */ /* 0x000fca0007ffe0ff */
[----:B------:R-:W2:Y:S01]  /*1d90*/  LDG.E.64 R12, desc[UR36][R12.64] ;  /* 0x000000240c0c7981 */ /* 0x000ea2000c1e1b00 */
[----:B------:R-:W-:-:S05]  /*1da0*/  SHF.R.U32.HI R15, RZ, 0x2, R34 ;  /* 0x00000002ff0f7819 */ /* 0x000fca0000011622 */
[----:B------:R-:W-:-:S04]  /*1db0*/  IMAD.WIDE.U32 R14, R15, 0x8, R16 ;  /* 0x000000080f0e7825 */ /* 0x000fc800078e0010 */
[----:B------:R-:W-:Y:S02]  /*1dc0*/  IMAD.IADD R34, R34, 0x1, R3 ;  /* 0x0000000122227824 */ /* 0x000fe400078e0203 */
[----:B------:R-:W3:Y:S03]  /*1dd0*/  LDG.E.64 R14, desc[UR36][R14.64] ;  /* 0x000000240e0e7981 */ /* 0x000ee6000c1e1b00 */
[----:B------:R-:W-:-:S05]  /*1de0*/  SHF.R.U32.HI R21, RZ, 0x2, R34 ;  /* 0x00000002ff157819 */ /* 0x000fca0000011622 */
[----:B------:R-:W-:Y:S01]  /*1df0*/  IMAD.WIDE.U32 R20, R21, 0x8, R16 ;  /* 0x0000000815147825 */ /* 0x000fe200078e0010 */
[----:B------:R-:W-:-:S05]  /*1e00*/  IADD3 R34, PT, PT, R34, R3, RZ ;  /* 0x0000000322227210 */ /* 0x000fca0007ffe0ff */
[----:B------:R-:W4:Y:S01]  /*1e10*/  LDG.E.64 R20, desc[UR36][R20.64] ;  /* 0x0000002414147981 */ /* 0x000f22000c1e1b00 */
[----:B------:R-:W-:-:S05]  /*1e20*/  SHF.R.U32.HI R29, RZ, 0x2, R34 ;  /* 0x00000002ff1d7819 */ /* 0x000fca0000011622 */
[----:B------:R-:W-:-:S06]  /*1e30*/  IMAD.WIDE.U32 R28, R29, 0x8, R16 ;  /* 0x000000081d1c7825 */ /* 0x000fcc00078e0010 */
[----:B------:R-:W5:Y:S01]  /*1e40*/  LDG.E.64 R28, desc[UR36][R28.64] ;  /* 0x000000241c1c7981 */ /* 0x000f62000c1e1b00 */
[----:B------:R-:W-:-:S05]  /*1e50*/  IADD3 R34, PT, PT, R34, R3, RZ ;  /* 0x0000000322227210 */ /* 0x000fca0007ffe0ff */
[----:B------:R-:W-:Y:S02]  /*1e60*/  IMAD R39, R3, 0x3, R34 ;  /* 0x0000000303277824 */ /* 0x000fe400078e0222 */
[--C-:B--2---:R-:W-:Y:S02]  /*1e70*/  HADD2.F32 R35, -RZ, R12.reuse.H0_H0 ;  /* 0x2000000cff237230 */ /* 0x104fe40000004100 */
[----:B------:R-:W-:-:S03]  /*1e80*/  HADD2.F32 R37, -RZ, R12.H1_H1 ;  /* 0x3000000cff257230 */ /* 0x000fc60000004100 */
[----:B------:R-:W-:Y:S02]  /*1e90*/  FSETP.NAN.FTZ.AND P0, PT, |R35|, |R35|, PT ;  /* 0x400000232300720b */ /* 0x000fe40003f18200 */
[----:B------:R-:W-:Y:S02]  /*1ea0*/  FSETP.NAN.FTZ.AND P1, PT, |R37|, |R37|, PT ;  /* 0x400000252500720b */ /* 0x000fe40003f38200 */
[----:B------:R-:W-:Y:S01]  /*1eb0*/  FSEL R38, R35, RZ, !P0 ;  /* 0x000000ff23267208 */ /* 0x000fe20004000000 */
[--C-:B------:R-:W-:Y:S01]  /*1ec0*/  HADD2.F32 R35, -RZ, R13.reuse.H0_H0 ;  /* 0x2000000dff237230 */ /* 0x100fe20000004100 */
[----:B------:R-:W-:Y:S01]  /*1ed0*/  FSEL R37, R37, RZ, !P1 ;  /* 0x000000ff25257208 */ /* 0x000fe20004800000 */
[--C-:B---3--:R-:W-:Y:S01]  /*1ee0*/  HADD2.F32 R40, -RZ, R14.reuse.H0_H0 ;  /* 0x2000000eff287230 */ /* 0x108fe20000004100 */
[----:B------:R-:W-:Y:S01]  /*1ef0*/  ISETP.GE.U32.AND P0, PT, R39, R36, PT ;  /* 0x000000242700720c */ /* 0x000fe20003f06070 */
[----:B------:R-:W-:Y:S01]  /*1f00*/  HADD2.F32 R41, -RZ, R14.H1_H1 ;  /* 0x3000000eff297230 */ /* 0x000fe20000004100 */
[----:B------:R-:W-:Y:S01]  /*1f10*/  FSETP.NAN.FTZ.AND P1, PT, |R35|, |R35|, PT ;  /* 0x400000232300720b */ /* 0x000fe20003f38200 */
[----:B------:R-:W-:-:S02]  /*1f20*/  HADD2.F32 R39, -RZ, R13.H1_H1 ;  /* 0x3000000dff277230 */ /* 0x000fc40000004100 */
[----:B------:R-:W-:Y:S01]  /*1f30*/  FADD.FTZ R33, R38, R33 ;  /* 0x0000002126217221 */ /* 0x000fe20000010000 */
[----:B------:R-:W-:Y:S01]  /*1f40*/  FADD.FTZ R32, R37, R32 ;  /* 0x0000002025207221 */ /* 0x000fe20000010000 */
[----:B------:R-:W-:Y:S01]  /*1f50*/  FSEL R38, R35, RZ, !P1 ;  /* 0x000000ff23267208 */ /* 0x000fe20004800000 */
[----:B------:R-:W-:Y:S01]  /*1f60*/  HADD2.F32 R37, -RZ, R15.H0_H0 ;  /* 0x2000000fff257230 */ /* 0x000fe20000004100 */
[----:B------:R-:W-:Y:S02]  /*1f70*/  FSETP.NAN.FTZ.AND P1, PT, |R40|, |R40|, PT ;  /* 0x400000282800720b */ /* 0x000fe40003f38200 */
[----:B------:R-:W-:Y:S01]  /*1f80*/  FSETP.NAN.FTZ.AND P3, PT, |R41|, |R41|, PT ;  /* 0x400000292900720b */ /* 0x000fe20003f78200 */
[----:B------:R-:W-:Y:S01]  /*1f90*/  FADD.FTZ R31, R38, R31 ;  /* 0x0000001f261f7221 */ /* 0x000fe20000010000 */
[----:B------:R-:W-:Y:S02]  /*1fa0*/  FSETP.NAN.FTZ.AND P2, PT, |R39|, |R39|, PT ;  /* 0x400000272700720b */ /* 0x000fe40003f58200 */
[----:B------:R-:W-:-:S02]  /*1fb0*/  FSEL R35, R40, RZ, !P1 ;  /* 0x000000ff28237208 */ /* 0x000fc40004800000 */
[----:B------:R-:W-:Y:S01]  /*1fc0*/  FSEL R40, R41, RZ, !P3 ;  /* 0x000000ff29287208 */ /* 0x000fe20005800000 */
[----:B----4-:R-:W-:Y:S01]  /*1fd0*/  HADD2.F32 R41, -RZ, R21.H0_H0 ;  /* 0x20000015ff297230 */ /* 0x010fe20000004100 */
[----:B------:R-:W-:Y:S01]  /*1fe0*/  FSEL R39, R39, RZ, !P2 ;  /* 0x000000ff27277208 */ /* 0x000fe20005000000 */
[----:B------:R-:W-:Y:S01]  /*1ff0*/  FADD.FTZ R26, R35, R26 ;  /* 0x0000001a231a7221 */ /* 0x000fe20000010000 */
[----:B------:R-:W-:Y:S01]  /*2000*/  FSETP.NAN.FTZ.AND P1, PT, |R37|, |R37|, PT ;  /* 0x400000252500720b */ /* 0x000fe20003f38200 */
[----:B------:R-:W-:Y:S01]  /*2010*/  FADD.FTZ R11, R40, R11 ;  /* 0x0000000b280b7221 */ /* 0x000fe20000010000 */
[--C-:B------:R-:W-:Y:S02]  /*2020*/  HADD2.F32 R40, -RZ, R20.reuse.H1_H1 ;  /* 0x30000014ff287230 */ /* 0x100fe40000004100 */
[----:B------:R-:W-:Y:S01]  /*2030*/  FADD.FTZ R30, R39, R30 ;  /* 0x0000001e271e7221 */ /* 0x000fe20000010000 */
[----:B------:R-:W-:Y:S01]  /*2040*/  HADD2.F32 R35, -RZ, R15.H1_H1 ;  /* 0x3000000fff237230 */ /* 0x000fe20000004100 */
[----:B------:R-:W-:Y:S01]  /*2050*/  FSEL R37, R37, RZ, !P1 ;  /* 0x000000ff25257208 */ /* 0x000fe20004800000 */
[----:B------:R-:W-:Y:S01]  /*2060*/  HADD2.F32 R39, -RZ, R20.H0_H0 ;  /* 0x20000014ff277230 */ /* 0x000fe20000004100 */
[----:B------:R-:W-:-:S02]  /*2070*/  FSETP.NAN.FTZ.AND P3, PT, |R40|, |R40|, PT ;  /* 0x400000282800720b */ /* 0x000fc40003f78200 */
[----:B------:R-:W-:Y:S01]  /*2080*/  FSETP.NAN.FTZ.AND P1, PT, |R35|, |R35|, PT ;  /* 0x400000232300720b */ /* 0x000fe20003f38200 */
[----:B------:R-:W-:Y:S01]  /*2090*/  FADD.FTZ R10, R37, R10 ;  /* 0x0000000a250a7221 */ /* 0x000fe20000010000 */
[----:B------:R-:W-:Y:S01]  /*20a0*/  FSETP.NAN.FTZ.AND P2, PT, |R39|, |R39|, PT ;  /* 0x400000272700720b */ /* 0x000fe20003f58200 */
[--C-:B-----5:R-:W-:Y:S01]  /*20b0*/  HADD2.F32 R37, -RZ, R28.reuse.H0_H0 ;  /* 0x2000001cff257230 */ /* 0x120fe20000004100 */
[----:B------:R-:W-:Y:S02]  /*20c0*/  FSETP.NAN.FTZ.AND P4, PT, |R41|, |R41|, PT ;  /* 0x400000292900720b */ /* 0x000fe40003f98200 */
[----:B------:R-:W-:Y:S02]  /*20d0*/  FSEL R40, R40, RZ, !P3 ;  /* 0x000000ff28287208 */ /* 0x000fe40005800000 */
[----:B------:R-:W-:Y:S01]  /*20e0*/  FSEL R38, R35, RZ, !P1 ;  /* 0x000000ff23267208 */ /* 0x000fe20004800000 */
[----:B------:R-:W-:Y:S01]  /*20f0*/  HADD2.F32 R35, -RZ, R21.H1_H1 ;  /* 0x30000015ff237230 */ /* 0x000fe20000004100 */
[----:B------:R-:W-:Y:S01]  /*2100*/  FSEL R39, R39, RZ, !P2 ;  /* 0x000000ff27277208 */ /* 0x000fe20005000000 */
[----:B------:R-:W-:Y:S01]  /*2110*/  FADD.FTZ R7, R40, R7 ;  /* 0x0000000728077221 */ /* 0x000fe20000010000 */
[----:B------:R-:W-:Y:S01]  /*2120*/  FSEL R41, R41, RZ, !P4 ;  /* 0x000000ff29297208 */ /* 0x000fe20006000000 */
[----:B------:R-:W-:Y:S01]  /*2130*/  HADD2.F32 R40, -RZ, R29.H0_H0 ;  /* 0x2000001dff287230 */ /* 0x000fe20000004100 */
[----:B------:R-:W-:Y:S01]  /*2140*/  FSETP.NAN.FTZ.AND P1, PT, |R35|, |R35|, PT ;  /* 0x400000232300720b */ /* 0x000fe20003f38200 */
[----:B------:R-:W-:Y:S01]  /*2150*/  FADD.FTZ R8, R39, R8 ;  /* 0x0000000827087221 */ /* 0x000fe20000010000 */
[----:B------:R-:W-:-:S02]  /*2160*/  HADD2.F32 R39, -RZ, R28.H1_H1 ;  /* 0x3000001cff277230 */ /* 0x000fc40000004100 */
[----:B------:R-:W-:Y:S01]  /*2170*/  FADD.FTZ R6, R41, R6 ;  /* 0x0000000629067221 */ /* 0x000fe20000010000 */
[----:B------:R-:W-:Y:S02]  /*2180*/  HADD2.F32 R41, -RZ, R29.H1_H1 ;  /* 0x3000001dff297230 */ /* 0x000fe40000004100 */
[----:B------:R-:W-:Y:S01]  /*2190*/  FADD.FTZ R9, R38, R9 ;  /* 0x0000000926097221 */ /* 0x000fe20000010000 */
[----:B------:R-:W-:Y:S02]  /*21a0*/  FSEL R38, R35, RZ, !P1 ;  /* 0x000000ff23267208 */ /* 0x000fe40004800000 */
[----:B------:R-:W-:Y:S02]  /*21b0*/  FSETP.NAN.FTZ.AND P3, PT, |R40|, |R40|, PT ;  /* 0x400000282800720b */ /* 0x000fe40003f78200 */
[----:B------:R-:W-:Y:S01]  /*21c0*/  FSETP.NAN.FTZ.AND P1, PT, |R37|, |R37|, PT ;  /* 0x400000252500720b */ /* 0x000fe20003f38200 */
[----:B------:R-:W-:Y:S01]  /*21d0*/  FADD.FTZ R5, R38, R5 ;  /* 0x0000000526057221 */ /* 0x000fe20000010000 */
        /* <DEDUP_REMOVED lines=11> */
[----:B------:R-:W-:Y:S05]  /*2290*/  BSYNC.RECONVERGENT B1 ;  /* 0x0000000000017941 */ /* 0x000fea0003800200 */
.L_x_4116:
        /* <DEDUP_REMOVED lines=8> */
.L_x_4115:
[----:B------:R-:W-:Y:S05]  /*2320*/  BSYNC.RECONVERGENT B0 ;  /* 0x0000000000007941 */ /* 0x000fea0003800200 */
.L_x_4114:
        /* <DEDUP_REMOVED lines=27> */
[----:B--2---:R-:W-:Y:S02]  /*24e0*/  PRMT R40, R12, 0x7610, R12 ;  /* 0x000076100c287816 */ /* 0x004fe4000000000c */
[----:B------:R-:W-:Y:S02]  /*24f0*/  PRMT R21, R13, 0x7610, R13 ;  /* 0x000076100d157816 */ /* 0x000fe4000000000d */
[----:B---3--:R-:W-:Y:S02]  /*2500*/  @!P1 PRMT R20, R20, 0x5410, R14 ;  /* 0x0000541014149816 */ /* 0x008fe4000000000e */
[----:B------:R-:W-:Y:S02]  /*2510*/  @!P1 PRMT R28, R14, 0x7632, R28 ;  /* 0x000076320e1c9816 */ /* 0x000fe4000000001c */
[C---:B------:R-:W-:Y:S02]  /*2520*/  @!P1 PRMT R20, R15.reuse, 0x7610, R20 ;  /* 0x000076100f149816 */ /* 0x040fe40000000014 */
[----:B------:R-:W-:-:S07]  /*2530*/  @!P1 PRMT R29, R15, 0x7632, R29 ;  /* 0x000076320f1d9816 */ /* 0x000fce000000001d */
.L_x_4119:
[----:B------:R-:W-:Y:S05]  /*2540*/  BSYNC.RECONVERGENT B0 ;  /* 0x0000000000007941 */ /* 0x000fea0003800200 */
.L_x_4118:
[----:B------:R-:W-:Y:S04]  /*2550*/  BSSY.RECONVERGENT B0, `(.L_x_4120) ;  /* 0x000004b000007945 */ /* 0x000fe80003800200 */
[----:B------:R-:W-:Y:S05]  /*2560*/  @P0 BRA `(.L_x_4121) ;  /* 0x0000000400240947 */ /* 0x000fea0003800000 */
[----:B------:R-:W-:Y:S02]  /*2570*/  IMAD.IADD R34, R34, 0x1, R3 ;  /* 0x0000000122227824 */ /* 0x000fe400078e0203 */
[----:B------:R-:W-:Y:S02]  /*2580*/  HADD2.F32 R12, -RZ, R35.H0_H0 ;  /* 0x20000023ff0c7230 */ /* 0x000fe40000004100 */
[----:B------:R-:W-:Y:S01]  /*2590*/  HADD2.F32 R13, -RZ, R37.H0_H0 ;  /* 0x20000025ff0d7230 */ /* 0x000fe20000004100 */
[----:B------:R-:W-:Y:S01]  /*25a0*/  ISETP.GE.U32.AND P4, PT, R34, R36, PT ;  /* 0x000000242200720c */ /* 0x000fe20003f86070 */
[----:B------:R-:W-:Y:S01]  /*25b0*/  HADD2.F32 R35, -RZ, R35.H1_H1 ;  /* 0x30000023ff237230 */ /* 0x000fe20000004100 */
        /* <DEDUP_REMOVED lines=15> */
[--C-:B------:R-:W-:Y:S02]  /*26b0*/  HADD2.F32 R12, -RZ, R38.reuse.H0_H0 ;  /* 0x20000026ff0c7230 */ /* 0x100fe40000004100 */
[--C-:B------:R-:W-:Y:S01]  /*26c0*/  HADD2.F32 R14, -RZ, R39.reuse.H0_H0 ;  /* 0x20000027ff0e7230 */ /* 0x100fe20000004100 */
[----:B------:R-:W-:Y:S01]  /*26d0*/  ISETP.GE.U32.AND P4, PT, R34, R36, PT ;  /* 0x000000242200720c */ /* 0x000fe20003f86070 */
[----:B------:R-:W-:Y:S01]  /*26e0*/  HADD2.F32 R38, -RZ, R38.H1_H1 ;  /* 0x30000026ff267230 */ /* 0x000fe20000004100 */
[----:B------:R-:W-:Y:S01]  /*26f0*/  FSETP.NAN.FTZ.AND P0, PT, |R12|, |R12|, PT ;  /* 0x4000000c0c00720b */ /* 0x000fe20003f18200 */
[----:B------:R-:W-:Y:S01]  /*2700*/  HADD2.F32 R39, -RZ, R39.H1_H1 ;  /* 0x30000027ff277230 */ /* 0x000fe20000004100 */
[----:B------:R-:W-:Y:S02]  /*2710*/  FSETP.NAN.FTZ.AND P2, PT, |R14|, |R14|, PT ;  /* 0x4000000e0e00720b */ /* 0x000fe40003f58200 */
[----:B------:R-:W-:-:S02]  /*2720*/  FSETP.NAN.FTZ.AND P1, PT, |R38|, |R38|, PT ;  /* 0x400000262600720b */ /* 0x000fc40003f38200 */
[C---:B------:R-:W-:Y:S02]  /*2730*/  FSETP.NAN.FTZ.AND P3, PT, |R39|.reuse, |R39|, PT ;  /* 0x400000272700720b */ /* 0x040fe40003f78200 */
        /* <DEDUP_REMOVED lines=28> */
[----:B------:R-:W-:Y:S02]  /*2900*/  HADD2.F32 R3, -RZ, R20.H1_H1 ;  /* 0x30000014ff037230 */ /* 0x000fe40000004100 */
[----:B------:R-:W-:Y:S02]  /*2910*/  HADD2.F32 R28, -RZ, R28.H0_H0 ;  /* 0x2000001cff1c7230 */ /* 0x000fe40000004100 */
[----:B------:R-:W-:Y:S01]  /*2920*/  HADD2.F32 R20, -RZ, R20.H0_H0 ;  /* 0x20000014ff147230 */ /* 0x000fe20000004100 */
[----:B------:R-:W-:Y:S01]  /*2930*/  FSETP.NAN.FTZ.AND P0, PT, |R3|, |R3|, PT ;  /* 0x400000030300720b */ /* 0x000fe20003f18200 */
[----:B------:R-:W-:Y:S01]  /*2940*/  HADD2.F32 R29, -RZ, R29.H0_H0 ;  /* 0x2000001dff1d7230 */ /* 0x000fe20000004100 */
        /* <DEDUP_REMOVED lines=11> */
.L_x_4121:
[----:B------:R-:W-:Y:S05]  /*2a00*/  BSYNC.RECONVERGENT B0 ;  /* 0x0000000000007941 */ /* 0x000fea0003800200 */
.L_x_4120:
        /* <DEDUP_REMOVED lines=13> */
.L_x_4113:
[----:B------:R-:W-:-:S13]  /*2ae0*/  ISETP.NE.AND P0, PT, R26, 0x1, PT ;  /* 0x000000011a00780c */ /* 0x000fda0003f05270 */
[----:B------:R-:W-:Y:S05]  /*2af0*/  @P0 BRA `(.L_x_4122) ;  /* 0x0000001000140947 */ /* 0x000fea0003800000 */
[----:B------:R-:W1:Y:S01]  /*2b00*/  LDC R3, c[0x0][0x394] ;  /* 0x0000e500ff037b82 */ /* 0x000e620000000800 */
[----:B------:R-:W-:Y:S01]  /*2b10*/  BSSY.RECONVERGENT B0, `(.L_x_4123) ;  /* 0x0000084000007945 */ /* 0x000fe20003800200 */
[----:B------:R-:W-:-:S06]  /*2b20*/  IMAD.MOV.U32 R38, RZ, RZ, R29 ;  /* 0x000000ffff267224 */ /* 0x000fcc00078e001d */
[----:B------:R-:W2:Y:S01]  /*2b30*/  LDC R0, c[0x0][0x384] ;  /* 0x0000e100ff007b82 */ /* 0x000ea20000000800 */
[----:B-1----:R-:W-:-:S05]  /*2b40*/  IMAD R5, R3, 0x3, R29 ;  /* 0x0000000303057824 */ /* 0x002fca00078e021d */
[----:B------:R-:W-:Y:S02]  /*2b50*/  ISETP.GE.U32.AND P0, PT, R5, R36, PT ;  /* 0x000000240500720c */ /* 0x000fe40003f06070 */
        /* <DEDUP_REMOVED lines=14> */
[----:B------:R-:W-:Y:S01]  /*2c40*/  MOV R26, R0 ;  /* 0x00000000001a7202 */ /* 0x000fe20000000f00 */
        /* <DEDUP_REMOVED lines=10> */
[-C--:B------:R-:W-:Y:S02]  /*2cf0*/  MOV R7, R0.reuse ;  /* 0x0000000000077202 */ /* 0x080fe40000000f00 */
[----:B------:R-:W-:-:S02]  /*2d00*/  MOV R11, R0 ;  /* 0x00000000000b7202 */ /* 0x000fc40000000f00 */
[-C--:B------:R-:W-:Y:S02]  /*2d10*/  MOV R30, R0.reuse ;  /* 0x00000000001e7202 */ /* 0x080fe40000000f00 */
[-C--:B------:R-:W-:Y:S02]  /*2d20*/  MOV R32, R0.reuse ;  /* 0x0000000000207202 */ /* 0x080fe40000000f00 */
[-C--:B------:R-:W-:Y:S02]  /*2d30*/  MOV R26, R0.reuse ;  /* 0x00000000001a7202 */ /* 0x080fe40000000f00 */
[----:B------:R-:W-:-:S07]  /*2d40*/  MOV R33, R0 ;  /* 0x0000000000217202 */ /* 0x000fce0000000f00 */
.L_x_4126:
[----:B------:R-:W-:Y:S02]  /*2d50*/  IMAD R12, R34, R38, RZ ;  /* 0x00000026220c7224 */ /* 0x000fe400078e02ff */
[----:B------:R-:W-:-:S03]  /*2d60*/  IMAD.IADD R38, R38, 0x1, R3 ;  /* 0x0000000126267824 */ /* 0x000fc600078e0203 */
[----:B------:R-:W-:-:S05]  /*2d70*/  SHF.R.U32.HI R13, RZ, 0x2, R12 ;  /* 0x00000002ff0d7819 */ /* 0x000fca000001160c */
[----:B------:R-:W-:-:S04]  /*2d80*/  IMAD.WIDE.U32 R12, R13, 0x8, R16 ;  /* 0x000000080d0c7825 */ /* 0x000fc800078e0010 */
[----:B------:R-:W-:Y:S02]  /*2d90*/  IMAD R14, R34, R38, RZ ;  /* 0x00000026220e7224 */ /* 0x000fe400078e02ff */
[----:B------:R-:W2:Y:S01]  /*2da0*/  LDG.E.64 R12, desc[UR36][R12.64] ;  /* 0x000000240c0c7981 */ /* 0x000ea2000c1e1b00 */
[----:B------:R-:W-:Y:S02]  /*2db0*/  IADD3 R38, PT, PT, R38, R3, RZ ;  /* 0x0000000326267210 */ /* 0x000fe40007ffe0ff */
[----:B------:R-:W-:-:S05]  /*2dc0*/  SHF.R.U32.HI R15, RZ, 0x2, R14 ;  /* 0x00000002ff0f7819 */ /* 0x000fca000001160e */
[----:B------:R-:W-:-:S04]  /*2dd0*/  IMAD.WIDE.U32 R14, R15, 0x8, R16 ;  /* 0x000000080f0e7825 */ /* 0x000fc800078e0010 */
[----:B------:R-:W-:Y:S02]  /*2de0*/  IMAD R20, R34, R38, RZ ;  /* 0x0000002622147224 */ /* 0x000fe400078e02ff */
[----:B------:R-:W3:Y:S01]  /*2df0*/  LDG.E.64 R14, desc[UR36][R14.64] ;  /* 0x000000240e0e7981 */ /* 0x000ee2000c1e1b00 */
[----:B------:R-:W-:Y:S02]  /*2e00*/  IADD3 R38, PT, PT, R38, R3, RZ ;  /* 0x0000000326267210 */ /* 0x000fe40007ffe0ff */
[----:B------:R-:W-:-:S05]  /*2e10*/  SHF.R.U32.HI R21, RZ, 0x2, R20 ;  /* 0x00000002ff157819 */ /* 0x000fca0000011614 */
[----:B------:R-:W-:-:S04]  /*2e20*/  IMAD.WIDE.U32 R20, R21, 0x8, R16 ;  /* 0x0000000815147825 */ /* 0x000fc800078e0010 */
[----:B------:R-:W-:Y:S02]  /*2e30*/  IMAD R28, R34, R38, RZ ;  /* 0x00000026221c7224 */ /* 0x000fe400078e02ff */
[----:B------:R-:W4:Y:S03]  /*2e40*/  LDG.E.64 R20, desc[UR36][R20.64] ;  /* 0x0000002414147981 */ /* 0x000f26000c1e1b00 */
[----:B------:R-:W-:-:S05]  /*2e50*/  SHF.R.U32.HI R29, RZ, 0x2, R28 ;  /* 0x00000002ff1d7819 */ /* 0x000fca000001161c */
[----:B------:R-:W-:-:S06]  /*2e60*/  IMAD.WIDE.U32 R28, R29, 0x8, R16 ;  /* 0x000000081d1c7825 */ /* 0x000fcc00078e0010 */
[----:B------:R-:W5:Y:S01]  /*2e70*/  LDG.E.64 R28, desc[UR36][R28.64] ;  /* 0x000000241c1c7981 */ /* 0x000f62000c1e1b00 */
[----:B------:R-:W-:-:S04]  /*2e80*/  IMAD.IADD R38, R38, 0x1, R3 ;  /* 0x0000000126267824 */ /* 0x000fc800078e0203 */
[----:B------:R-:W-:Y:S02]  /*2e90*/  IMAD R39, R3, 0x3, R38 ;  /* 0x0000000303277824 */ /* 0x000fe400078e0226 */
[--C-:B--2---:R-:W-:Y:S02]  /*2ea0*/  HADD2.F32 R35, -RZ, R12.reuse.H0_H0 ;  /* 0x2000000cff237230 */ /* 0x104fe40000004100 */
[----:B------:R-:W-:-:S03]  /*2eb0*/  HADD2.F32 R37, -RZ, R12.H1_H1 ;  /* 0x3000000cff257230 */ /* 0x000fc60000004100 */
[----:B------:R-:W-:Y:S02]  /*2ec0*/  FSETP.NAN.FTZ.AND P0, PT, |R35|, |R35|, PT ;  /* 0x400000232300720b */ /* 0x000fe40003f18200 */
[----:B------:R-:W-:Y:S02]  /*2ed0*/  FSETP.NAN.FTZ.AND P1, PT, |R37|, |R37|, PT ;  /* 0x400000252500720b */ /* 0x000fe40003f38200 */
[----:B------:R-:W-:Y:S01]  /*2ee0*/  FSEL R40, R35, RZ, !P0 ;  /* 0x000000ff23287208 */ /* 0x000fe20004000000 */
[--C-:B------:R-:W-:Y:S01]  /*2ef0*/  HADD2.F32 R35, -RZ, R13.reuse.H0_H0 ;  /* 0x2000000dff237230 */ /* 0x100fe20000004100 */
[----:B------:R-:W-:Y:S01]  /*2f00*/  ISETP.GE.U32.AND P0, PT, R39, R36, PT ;  /* 0x000000242700720c */ /* 0x000fe20003f06070 */
[----:B------:R-:W-:Y:S01]  /*2f10*/  HADD2.F32 R39, -RZ, R13.H1_H1 ;  /* 0x3000000dff277230 */ /* 0x000fe20000004100 */
[----:B------:R-:W-:Y:S01]  /*2f20*/  FSEL R37, R37, RZ, !P1 ;  /* 0x000000ff25257208 */ /* 0x000fe20004800000 */
[----:B------:R-:W-:Y:S01]  /*2f30*/  FADD.FTZ R33, R40, R33 ;  /* 0x0000002128217221 */ /* 0x000fe20000010000 */
[----:B------:R-:W-:Y:S01]  /*2f40*/  FSETP.NAN.FTZ.AND P1, PT, |R35|, |R35|, PT ;  /* 0x400000232300720b */ /* 0x000fe20003f38200 */
[--C-:B---3--:R-:W-:Y:S01]  /*2f50*/  HADD2.F32 R40, -RZ, R14.reuse.H0_H0 ;  /* 0x2000000eff287230 */ /* 0x108fe20000004100 */
[----:B------:R-:W-:Y:S01]  /*2f60*/  FSETP.NAN.FTZ.AND P2, PT, |R39|, |R39|, PT ;  /* 0x400000272700720b */ /* 0x000fe20003f58200 */
[----:B------:R-:W-:Y:S01]  /*2f70*/  HADD2.F32 R41, -RZ, R14.H1_H1 ;  /* 0x3000000eff297230 */ /* 0x000fe20000004100 */
[----:B------:R-:W-:Y:S01]  /*2f80*/  FSEL R35, R35, RZ, !P1 ;  /* 0x000000ff23237208 */ /* 0x000fe20004800000 */
[----:B------:R-:W-:Y:S01]  /*2f90*/  FADD.FTZ R26, R37, R26 ;  /* 0x0000001a251a7221 */ /* 0x000fe20000010000 */
[C---:B------:R-:W-:Y:S01]  /*2fa0*/  FSETP.NAN.FTZ.AND P1, PT, |R40|.reuse, |R40|, PT ;  /* 0x400000282800720b */ /* 0x040fe20003f38200 */
[--C-:B------:R-:W-:Y:S01]  /*2fb0*/  HADD2.F32 R42, -RZ, R15.reuse.H0_H0 ;  /* 0x2000000fff2a7230 */ /* 0x100fe20000004100 */
[----:B------:R-:W-:Y:S01]  /*2fc0*/  FSEL R39, R39, RZ, !P2 ;  /* 0x000000ff27277208 */ /* 0x000fe20005000000 */
[----:B------:R-:W-:Y:S01]  /*2fd0*/  FADD.FTZ R4, R35, R4 ;  /* 0x0000000423047221 */ /* 0x000fe20000010000 */
[----:B------:R-:W-:Y:S01]  /*2fe0*/  FSEL R37, R40, RZ, !P1 ;  /* 0x000000ff28257208 */ /* 0x000fe20004800000 */
[----:B------:R-:W-:Y:S01]  /*2ff0*/  HADD2.F32 R35, -RZ, R15.H1_H1 ;  /* 0x3000000fff237230 */ /* 0x000fe20000004100 */
[----:B------:R-:W-:Y:S01]  /*3000*/  FSETP.NAN.FTZ.AND P3, PT, |R41|, |R41|, PT ;  /* 0x400000292900720b */ /* 0x000fe20003f78200 */
[----:B------:R-:W-:Y:S01]  /*3010*/  FADD.FTZ R32, R39, R32 ;  /* 0x0000002027207221 */ /* 0x000fe20000010000 */
[C---:B------:R-:W-:Y:S01]  /*3020*/  FSETP.NAN.FTZ.AND P1, PT, |R42|.reuse, |R42|, PT ;  /* 0x4000002a2a00720b */ /* 0x040fe20003f38200 */
[----:B------:R-:W-:Y:S01]  /*3030*/  FADD.FTZ R30, R37, R30 ;  /* 0x0000001e251e7221 */ /* 0x000fe20000010000 */
[----:B------:R-:W-:Y:S01]  /*3040*/  FSEL R40, R41, RZ, !P3 ;  /* 0x000000ff29287208 */ /* 0x000fe20005800000 */
[--C-:B----4-:R-:W-:Y:S01]  /*3050*/  HADD2.F32 R37, -RZ, R20.reuse.H0_H0 ;  /* 0x20000014ff257230 */ /* 0x110fe20000004100 */
[----:B------:R-:W-:Y:S01]  /*3060*/  FSEL R42, R42, RZ, !P1 ;  /* 0x000000ff2a2a7208 */ /* 0x000fe20004800000 */
[----:B------:R-:W-:Y:S01]  /*3070*/  HADD2.F32 R39, -RZ, R20.H1_H1 ;  /* 0x30000014ff277230 */ /* 0x000fe20000004100 */
[----:B------:R-:W-:Y:S01]  /*3080*/  FSETP.NAN.FTZ.AND P1, PT, |R35|, |R35|, PT ;  /* 0x400000232300720b */ /* 0x000fe20003f38200 */
[----:B------:R-:W-:Y:S01]  /*3090*/  HADD2.F32 R41, -RZ, R21.H0_H0 ;  /* 0x20000015ff297230 */ /* 0x000fe20000004100 */
[----:B------:R-:W-:Y:S01]  /*30a0*/  FSETP.NAN.FTZ.AND P2, PT, |R37|, |R37|, PT ;  /* 0x400000252500720b */ /* 0x000fe20003f58200 */
[----:B------:R-:W-:Y:S01]  /*30b0*/  FADD.FTZ R31, R40, R31 ;  /* 0x0000001f281f7221 */ /* 0x000fe20000010000 */
[----:B------:R-:W-:Y:S01]  /*30c0*/  FSETP.NAN.FTZ.AND P3, PT, |R39|, |R39|, PT ;  /* 0x400000272700720b */ /* 0x000fe20003f78200 */
[----:B------:R-:W-:Y:S01]  /*30d0*/  FADD.FTZ R11, R42, R11 ;  /* 0x0000000b2a0b7221 */ /* 0x000fe20000010000 */
[----:B------:R-:W-:-:S02]  /*30e0*/  FSETP.NAN.FTZ.AND P4, PT, |R41|, |R41|, PT ;  /* 0x400000292900720b */ /* 0x000fc40003f98200 */
[----:B------:R-:W-:Y:S01]  /*30f0*/  FSEL R40, R35, RZ, !P1 ;  /* 0x000000ff23287208 */ /* 0x000fe20004800000 */
[----:B------:R-:W-:Y:S01]  /*3100*/  HADD2.F32 R35, -RZ, R21.H1_H1 ;  /* 0x30000015ff237230 */ /* 0x000fe20000004100 */
[----:B------:R-:W-:Y:S02]  /*3110*/  FSEL R37, R37, RZ, !P2 ;  /* 0x000000ff25257208 */ /* 0x000fe40005000000 */
[----:B------:R-:W-:Y:S01]  /*3120*/  FSEL R42, R39, RZ, !P3 ;  /* 0x000000ff272a7208 */ /* 0x000fe20005800000 */
[--C-:B-----5:R-:W-:Y:S01]  /*3130*/  HADD2.F32 R39, -RZ, R28.reuse.H1_H1 ;  /* 0x3000001cff277230 */ /* 0x120fe20000004100 */
[----:B------:R-:W-:Y:S01]  /*3140*/  FSEL R41, R41, RZ, !P4 ;  /* 0x000000ff29297208 */ /* 0x000fe20006000000 */
[----:B------:R-:W-:Y:S01]  /*3150*/  FADD.FTZ R10, R37, R10 ;  /* 0x0000000a250a7221 */ /* 0x000fe20000010000 */
[----:B------:R-:W-:Y:S01]  /*3160*/  FSETP.NAN.FTZ.AND P1, PT, |R35|, |R35|, PT ;  /* 0x400000232300720b */ /* 0x000fe20003f38200 */
[----:B------:R-:W-:Y:S01]  /*3170*/  FADD.FTZ R9, R42, R9 ;  /* 0x000000092a097221 */ /* 0x000fe20000010000 */
[----:B------:R-:W-:-:S02]  /*3180*/  HADD2.F32 R37, -RZ, R28.H0_H0 ;  /* 0x2000001cff257230 */ /* 0x000fc40000004100 */
[----:B------:R-:W-:Y:S01]  /*3190*/  FADD.FTZ R8, R41, R8 ;  /* 0x0000000829087221 */ /* 0x000fe20000010000 */
[--C-:B------:R-:W-:Y:S02]  /*31a0*/  HADD2.F32 R41, -RZ, R29.reuse.H0_H0 ;  /* 0x2000001dff297230 */ /* 0x100fe40000004100 */
[----:B------:R-:W-:Y:S01]  /*31b0*/  FADD.FTZ R7, R40, R7 ;  /* 0x0000000728077221 */ /* 0x000fe20000010000 */
[----:B------:R-:W-:Y:S01]  /*31c0*/  HADD2.F32 R42, -RZ, R29.H1_H1 ;  /* 0x3000001dff2a7230 */ /* 0x000fe20000004100 */
[----:B------:R-:W-:Y:S02]  /*31d0*/  FSEL R40, R35, RZ, !P1 ;  /* 0x000000ff23287208 */ /* 0x000fe40004800000 */
[----:B------:R-:W-:Y:S02]  /*31e0*/  FSETP.NAN.FTZ.AND P1, PT, |R37|, |R37|, PT ;  /* 0x400000252500720b */ /* 0x000fe40003f38200 */
[----:B------:R-:W-:Y:S01]  /*31f0*/  FSETP.NAN.FTZ.AND P2, PT, |R39|, |R39|, PT ;  /* 0x400000272700720b */ /* 0x000fe20003f58200 */
[----:B------:R-:W-:Y:S01]  /*3200*/  FADD.FTZ R5, R40, R5 ;  /* 0x0000000528057221 */ /* 0x000fe20000010000 */
        /* <DEDUP_REMOVED lines=12> */
.L_x_4125:
        /* <DEDUP_REMOVED lines=8> */
.L_x_4124:
[----:B------:R-:W-:Y:S05]  /*3350*/  BSYNC.RECONVERGENT B0 ;  /* 0x0000000000007941 */ /* 0x000fea0003800200 */
.L_x_4123:
        /* <DEDUP_REMOVED lines=29> */
[----:B------:R-:W2:Y:S04]  /*3530*/  LDG.E.64 R12, desc[UR36][R12.64] ;  /* 0x000000240c0c7981 */ /* 0x000ea8000c1e1b00 */
[----:B------:R-:W3:Y:S01]  /*3540*/  @!P1 LDG.E.64 R14, desc[UR36][R14.64] ;  /* 0x000000240e0e9981 */ /* 0x000ee2000c1e1b00 */
[----:B--2---:R-:W-:Y:S02]  /*3550*/  PRMT R41, R12, 0x7610, R12 ;  /* 0x000076100c297816 */ /* 0x004fe4000000000c */
[----:B------:R-:W-:Y:S02]  /*3560*/  PRMT R21, R13, 0x7610, R13 ;  /* 0x000076100d157816 */ /* 0x000fe4000000000d */
[----:B---3--:R-:W-:-:S02]  /*3570*/  @!P1 PRMT R20, R20, 0x5410, R14 ;  /* 0x0000541014149816 */ /* 0x008fc4000000000e */
[----:B------:R-:W-:Y:S02]  /*3580*/  @!P1 PRMT R28, R14, 0x7632, R28 ;  /* 0x000076320e1c9816 */ /* 0x000fe4000000001c */
[C---:B------:R-:W-:Y:S02]  /*3590*/  @!P1 PRMT R20, R15.reuse, 0x7610, R20 ;  /* 0x000076100f149816 */ /* 0x040fe40000000014 */
[----:B------:R-:W-:-:S07]  /*35a0*/  @!P1 PRMT R29, R15, 0x7632, R29 ;  /* 0x000076320f1d9816 */ /* 0x000fce000000001d */
.L_x_4128:
[----:B------:R-:W-:Y:S05]  /*35b0*/  BSYNC.RECONVERGENT B0 ;  /* 0x0000000000007941 */ /* 0x000fea0003800200 */
.L_x_4127:
[----:B------:R-:W-:Y:S04]  /*35c0*/  BSSY.RECONVERGENT B0, `(.L_x_4129) ;  /* 0x000004b000007945 */ /* 0x000fe80003800200 */
[----:B------:R-:W-:Y:S05]  /*35d0*/  @P0 BRA `(.L_x_4130) ;  /* 0x0000000400240947 */ /* 0x000fea0003800000 */
[----:B------:R-:W-:Y:S01]  /*35e0*/  IADD3 R38, PT, PT, R38, R3, RZ ;  /* 0x0000000326267210 */ /* 0x000fe20007ffe0ff */
        /* <DEDUP_REMOVED lines=72> */
.L_x_4130:
[----:B------:R-:W-:Y:S05]  /*3a70*/  BSYNC.RECONVERGENT B0 ;  /* 0x0000000000007941 */ /* 0x000fea0003800200 */
.L_x_4129:
        /* <DEDUP_REMOVED lines=13> */
.L_x_4122:
        /* <DEDUP_REMOVED lines=33> */
[----:B------:R-:W-:Y:S01]  /*3d60*/  IMAD.MOV.U32 R10, RZ, RZ, R0 ;  /* 0x000000ffff0a7224 */ /* 0x000fe200078e0000 */
[-C--:B------:R-:W-:Y:S01]  /*3d70*/  MOV R4, R0.reuse ;  /* 0x0000000000047202 */ /* 0x080fe20000000f00 */
[----:B------:R-:W-:Y:S01]  /*3d80*/  VIADD R28, R28, 0x1 ;  /* 0x000000011c1c7836 */ /* 0x000fe20000000000 */
[----:B------:R-:W-:-:S02]  /*3d90*/  MOV R6, R0 ;  /* 0x0000000000067202 */ /* 0x000fc40000000f00 */
[-C--:B------:R-:W-:Y:S02]  /*3da0*/  MOV R7, R0.reuse ;  /* 0x0000000000077202 */ /* 0x080fe40000000f00 */
[-C--:B------:R-:W-:Y:S02]  /*3db0*/  MOV R9, R0.reuse ;  /* 0x0000000000097202 */ /* 0x080fe40000000f00 */
[-C--:B------:R-:W-:Y:S02]  /*3dc0*/  MOV R11, R0.reuse ;  /* 0x00000000000b7202 */ /* 0x080fe40000000f00 */
[-C--:B------:R-:W-:Y:S02]  /*3dd0*/  MOV R13, R0.reuse ;  /* 0x00000000000d7202 */ /* 0x080fe40000000f00 */
[----:B-1----:R-:W-:-:S07]  /*3de0*/  MOV R12, R0 ;  /* 0x00000000000c7202 */ /* 0x002fce0000000f00 */
.L_x_4138:
[C---:B-----5:R-:W-:Y:S01]  /*3df0*/  @!P0 PRMT R39, R14.reuse, 0x7610, R39 ;  /* 0x000076100e278816 */ /* 0x060fe20000000027 */
[----:B------:R-:W1:Y:S01]  /*3e00*/  LDCU UR4, c[0x0][0x394] ;  /* 0x00007280ff0477ac */ /* 0x000e620008000800 */
[----:B------:R-:W-:Y:S02]  /*3e10*/  @!P0 PRMT R40, R14, 0x7632, R40 ;  /* 0x000076320e288816 */ /* 0x000fe40000000028 */
[--C-:B------:R-:W-:Y:S02]  /*3e20*/  @!P0 PRMT R41, R41, 0x7610, R15.reuse ;  /* 0x0000761029298816 */ /* 0x100fe4000000000f */
[----:B------:R-:W-:Y:S02]  /*3e30*/  @!P0 PRMT R46, R46, 0x7610, R15 ;  /* 0x000076102e2e8816 */ /* 0x000fe4000000000f */
[----:B------:R-:W-:Y:S02]  /*3e40*/  @!P0 PRMT R43, R43, 0x7610, R14 ;  /* 0x000076102b2b8816 */ /* 0x000fe4000000000e */
[----:B------:R-:W-:-:S02]  /*3e50*/  @!P0 PRMT R42, R15, 0x7632, R42 ;  /* 0x000076320f2a8816 */ /* 0x000fc4000000002a */
[--C-:B------:R-:W-:Y:S02]  /*3e60*/  @!P0 PRMT R45, R45, 0x5410, R15.reuse ;  /* 0x000054102d2d8816 */ /* 0x100fe4000000000f */
[----:B------:R-:W-:Y:S02]  /*3e70*/  @!P0 PRMT R38, R38, 0x7610, R14 ;  /* 0x0000761026268816 */ /* 0x000fe4000000000e */
[----:B------:R-:W-:Y:S02]  /*3e80*/  @!P0 PRMT R39, R39, 0x5410, R15 ;  /* 0x0000541027278816 */ /* 0x000fe4000000000f */
[----:B------:R-:W-:Y:S02]  /*3e90*/  @!P0 PRMT R46, R15, 0x7610, R46 ;  /* 0x000076100f2e8816 */ /* 0x000fe4000000002e */
[C---:B------:R-:W-:Y:S02]  /*3ea0*/  @!P0 PRMT R43, R14.reuse, 0x7610, R43 ;  /* 0x000076100e2b8816 */ /* 0x040fe4000000002b */
[----:B------:R-:W-:-:S02]  /*3eb0*/  @!P0 PRMT R45, R14, 0x7610, R45 ;  /* 0x000076100e2d8816 */ /* 0x000fc4000000002d */
[--C-:B------:R-:W-:Y:S02]  /*3ec0*/  @!P0 PRMT R42, R42, 0x7610, R15.reuse ;  /* 0x000076102a2a8816 */ /* 0x100fe4000000000f */
[----:B------:R-:W-:Y:S02]  /*3ed0*/  @!P0 PRMT R40, R40, 0x5410, R15 ;  /* 0x0000541028288816 */ /* 0x000fe4000000000f */
[C---:B------:R-:W-:Y:S02]  /*3ee0*/  @!P0 PRMT R41, R14.reuse, 0x7632, R41 ;  /* 0x000076320e298816 */ /* 0x040fe40000000029 */
[----:B------:R-:W-:Y:S01]  /*3ef0*/  @!P0 PRMT R38, R14, 0x7610, R38 ;  /* 0x000076100e268816 */ /* 0x000fe20000000026 */
[----:B01----:R-:W-:Y:S06]  /*3f00*/  @!P0 BRA `(.L_x_4133) ;  /* 0x0000003c007c8947 */ /* 0x003fec0003800000 */
[----:B------:R-:W1:Y:S01]  /*3f10*/  LDCU.64 UR30, c[0x0][0x3d0] ;  /* 0x00007a00ff1e77ac */ /* 0x000e620008000a00 */
[----:B------:R-:W-:Y:S01]  /*3f20*/  HFMA2 R20, -RZ, RZ, 0, 0 ;  /* 0x00000000ff147431 */ /* 0x000fe200000001ff */
[----:B------:R-:W-:Y:S01]  /*3f30*/  MOV R21, R29 ;  /* 0x0000001d00157202 */ /* 0x000fe20000000f00 */
[----:B------:R-:W2:Y:S01]  /*3f40*/  LDCU UR76, c[0x0][0x3cc] ;  /* 0x00007980ff4c77ac */ /* 0x000ea20008000800 */
[----:B------:R-:W-:Y:S01]  /*3f50*/  ISETP.NE.AND P1, PT, R26, RZ, PT ;  /* 0x000000ff1a00720c */ /* 0x000fe20003f25270 */
[----:B------:R-:W3:Y:S01]  /*3f60*/  LDCU UR5, c[0x0][0x4f8] ;  /* 0x00009f00ff0577ac */ /* 0x000ee20008000800 */
[----:B------:R-:W4:Y:S01]  /*3f70*/  LDCU UR75, c[0x0][0x3e0] ;  /* 0x00007c00ff4b77ac */ /* 0x000f220008000800 */
[----:B------:R-:W0:Y:S01]  /*3f80*/  LDCU UR74, c[0x0][0x4fc] ;  /* 0x00009f80ff4a77ac */ /* 0x000e220008000800 */
[----:B-1----:R-:W-:Y:S01]  /*3f90*/  IMAD.HI.U32 R20, R29, UR30, R20 ;  /* 0x0000001e1d147c27 */ /* 0x002fe2000f8e0014 */
[----:B------:R-:W1:Y:S04]  /*3fa0*/  LDCU UR73, c[0x0][0x3e4] ;  /* 0x00007c80ff4977ac */ /* 0x000e680008000800 */
[----:B------:R-:W-:Y:S01]  /*3fb0*/  SHF.R.U32.HI R21, RZ, UR31, R20 ;  /* 0x0000001fff157c19 */ /* 0x000fe20008011614 */
[----:B------:R-:W0:Y:S04]  /*3fc0*/  LDCU UR72, c[0x0][0x500] ;  /* 0x0000a000ff4877ac */ /* 0x000e280008000800 */
[----:B------:R-:W-:Y:S01]  /*3fd0*/  IMAD.MOV R20, RZ, RZ, -R21 ;  /* 0x000000ffff147224 */ /* 0x000fe200078e0a15 */
[----:B------:R-:W0:Y:S03]  /*3fe0*/  LDCU UR71, c[0x0][0x3f8] ;  /* 0x00007f00ff4777ac */ /* 0x000e260008000800 */
[----:B--2---:R-:W-:Y:S01]  /*3ff0*/  IMAD R33, R20, UR76, R29 ;  /* 0x0000004c14217c24 */ /* 0x004fe2000f8e021d */
[----:B------:R-:W2:Y:S03]  /*4000*/  LDCU UR70, c[0x0][0x504] ;  /* 0x0000a080ff4677ac */ /* 0x000ea60008000800 */
        /* <DEDUP_REMOVED lines=269> */
.L_x_4134:
        /* <DEDUP_REMOVED lines=13> */
[--C-:B------:R-:W-:Y:S02]  /*51b0*/  PRMT R40, R40, 0x5410, R21.reuse ;  /* 0x0000541028287816 */ /* 0x100fe40000000015 */
        /* <DEDUP_REMOVED lines=220> */
.L_x_4135:
        /* <DEDUP_REMOVED lines=11> */
[----:B--2---:R-:W-:Y:S02]  /*6030*/  PRMT R45, R20, 0x5410, R21 ;  /* 0x00005410142d7816 */ /* 0x004fe40000000015 */
[----:B------:R-:W-:Y:S02]  /*6040*/  PRMT R38, R38, 0x7610, R20 ;  /* 0x0000761026267816 */ /* 0x000fe40000000014 */
        /* <DEDUP_REMOVED lines=220> */
.L_x_4136:
[----:B------:R-:W-:-:S04]  /*6e10*/  LOP3.LUT R21, R44, 0xfffffff8, RZ, 0xc0, !PT ;  /* 0xfffffff82c157812 */ /* 0x000fc800078ec0ff */
[----:B------:R-:W-:-:S05]  /*6e20*/  IADD3 R20, P2, PT, R21, R30, RZ ;  /* 0x0000001e15147210 */ /* 0x000fca0007f5e0ff */
[----:B------:R-:W-:-:S06]  /*6e30*/  IMAD.X R21, RZ, RZ, R31, P2 ;  /* 0x000000ffff157224 */ /* 0x000fcc00010e061f */
[----:B------:R-:W2:Y:S01]  /*6e40*/  LDG.E.64 R20, desc[UR36][R20.64] ;  /* 0x0000002414147981 */ /* 0x000ea2000c1e1b00 */
[----:B------:R-:W-:Y:S02]  /*6e50*/  IADD3 R35, PT, PT, R35, UR4, RZ ;  /* 0x0000000423237c10 */ /* 0x000fe4000fffe0ff */
[----:B------:R-:W-:-:S05]  /*6e60*/  MOV R34, RZ ;  /* 0x000000ff00227202 */ /* 0x000fca0000000f00 */
[----:B------:R-:W-:-:S05]  /*6e70*/  IMAD.HI.U32 R33, R35, UR30, R34 ;  /* 0x0000001e23217c27 */ /* 0x000fca000f8e0022 */
[----:B------:R-:W-:-:S05]  /*6e80*/  SHF.R.U32.HI R33, RZ, UR31, R33 ;  /* 0x0000001fff217c19 */ /* 0x000fca0008011621 */
[----:B------:R-:W-:-:S04]  /*6e90*/  IMAD.MOV R34, RZ, RZ, -R33 ;  /* 0x000000ffff227224 */ /* 0x000fc800078e0a21 */
[----:B------:R-:W-:-:S04]  /*6ea0*/  IMAD R36, R34, UR76, R35 ;  /* 0x0000004c22247c24 */ /* 0x000fc8000f8e0223 */
[----:B------:R-:W-:Y:S01]  /*6eb0*/  IMAD R36, R36, UR5, RZ ;  /* 0x0000000524247c24 */ /* 0x000fe2000f8e02ff */
[----:B--2---:R-:W-:Y:S02]  /*6ec0*/  PRMT R43, R20, 0x7610, R20 ;  /* 0x00007610142b7816 */ /* 0x004fe40000000014 */
[----:B------:R-:W-:Y:S01]  /*6ed0*/  PRMT R46, R21, 0x7610, R21 ;  /* 0x00007610152e7816 */ /* 0x000fe20000000015 */
[----:B------:R-:W-:Y:S06]  /*6ee0*/  @!P1 BRA `(.L_x_4137) ;  /* 0x0000000c00689947 */ /* 0x000fec0003800000 */
        /* <DEDUP_REMOVED lines=218> */
.L_x_4137:
[----:B------:R-:W-:-:S04]  /*7c90*/  LOP3.LUT R21, R36, 0xfffffff8, RZ, 0xc0, !PT ;  /* 0xfffffff824157812 */ /* 0x000fc800078ec0ff */
[----:B------:R-:W-:-:S04]  /*7ca0*/  IADD3 R20, P1, PT, R21, R30, RZ ;  /* 0x0000001e15147210 */ /* 0x000fc80007f3e0ff */
[----:B------:R-:W-:-:S06]  /*7cb0*/  IADD3.X R21, PT, PT, RZ, R31, RZ, P1, !PT ;  /* 0x0000001fff157210 */ /* 0x000fcc0000ffe4ff */
[----:B------:R-:W2:Y:S02]  /*7cc0*/  LDG.E.64 R20, desc[UR36][R20.64] ;  /* 0x0000002414147981 */ /* 0x000ea4000c1e1b00 */
[C-C-:B--2---:R-:W-:Y:S02]  /*7cd0*/  PRMT R39, R20.reuse, 0x5410, R21.reuse ;  /* 0x0000541014277816 */ /* 0x144fe40000000015 */
[----:B------:R-:W-:Y:S02]  /*7ce0*/  PRMT R40, R20, 0x7632, R40 ;  /* 0x0000763214287816 */ /* 0x000fe40000000028 */
[----:B------:R-:W-:-:S07]  /*7cf0*/  PRMT R41, R41, 0x7610, R21 ;  /* 0x0000761029297816 */ /* 0x000fce0000000015 */
.L_x_4133:
[----:B------:R-:W-:Y:S01]  /*7d00*/  HADD2.F32 R21, -RZ, R38.H0_H0 ;  /* 0x20000026ff157230 */ /* 0x000fe20000004100 */
[----:B------:R-:W1:Y:S01]  /*7d10*/  LDCU UR5, c[0x0][0x38c] ;  /* 0x00007180ff0577ac */ /* 0x000e620008000800 */
[----:B------:R-:W-:Y:S02]  /*7d20*/  HADD2.F32 R20, -RZ, R41.H0_H0 ;  /* 0x20000029ff147230 */ /* 0x000fe40000004100 */
[----:B------:R-:W-:Y:S01]  /*7d30*/  HADD2.F32 R34, -RZ, R42.H1_H1 ;  /* 0x3000002aff227230 */ /* 0x000fe20000004100 */
[C---:B------:R-:W-:Y:S01]  /*7d40*/  FSETP.NAN.FTZ.AND P1, PT, |R21|.reuse, |R21|, PT ;  /* 0x400000151500720b */ /* 0x040fe20003f38200 */
[----:B------:R-:W-:Y:S01]  /*7d50*/  HADD2.F32 R35, -RZ, R40.H1_H1 ;  /* 0x30000028ff237230 */ /* 0x000fe20000004100 */
[C---:B------:R-:W-:Y:S01]  /*7d60*/  FSETP.NAN.FTZ.AND P2, PT, |R20|.reuse, |R20|, PT ;  /* 0x400000141400720b */ /* 0x040fe20003f58200 */
[----:B------:R-:W-:Y:S01]  /*7d70*/  HADD2.F32 R33, -RZ, R45.H1_H1 ;  /* 0x3000002dff217230 */ /* 0x000fe20000004100 */
[----:B------:R-:W-:Y:S01]  /*7d80*/  FSEL R21, R21, RZ, !P1 ;  /* 0x000000ff15157208 */ /* 0x000fe20004800000 */
[----:B------:R-:W-:Y:S01]  /*7d90*/  HADD2.F32 R44, -RZ, R46.H0_H0 ;  /* 0x2000002eff2c7230 */ /* 0x000fe20000004100 */
[----:B------:R-:W-:Y:S01]  /*7da0*/  FSEL R20, R20, RZ, !P2 ;  /* 0x000000ff14147208 */ /* 0x000fe20005000000 */
[----:B------:R-:W-:Y:S01]  /*7db0*/  HADD2.F32 R37, -RZ, R40.H0_H0 ;  /* 0x20000028ff257230 */ /* 0x000fe20000004100 */
[----:B------:R-:W-:Y:S01]  /*7dc0*/  FSETP.NAN.FTZ.AND P2, PT, |R34|, |R34|, PT ;  /* 0x400000222200720b */ /* 0x000fe20003f58200 */
[----:B------:R-:W-:Y:S01]  /*7dd0*/  FADD.FTZ R12, R21, R12 ;  /* 0x0000000c150c7221 */ /* 0x000fe20000010000 */
[----:B------:R-:W-:-:S02]  /*7de0*/  HADD2.F32 R21, -RZ, R38.H1_H1 ;  /* 0x30000026ff157230 */ /* 0x000fc40000004100 */
[----:B------:R-:W-:Y:S01]  /*7df0*/  FADD.FTZ R13, R20, R13 ;  /* 0x0000000d140d7221 */ /* 0x000fe20000010000 */
[----:B------:R-:W-:Y:S01]  /*7e00*/  HADD2.F32 R20, -RZ, R45.H0_H0 ;  /* 0x2000002dff147230 */ /* 0x000fe20000004100 */
[C---:B------:R-:W-:Y:S02]  /*7e10*/  FSETP.NAN.FTZ.AND P1, PT, |R35|.reuse, |R35|, PT ;  /* 0x400000232300720b */ /* 0x040fe40003f38200 */
[----:B------:R-:W-:Y:S02]  /*7e20*/  FSEL R34, R34, RZ, !P2 ;  /* 0x000000ff22227208 */ /* 0x000fe40005000000 */
[----:B------:R-:W-:Y:S02]  /*7e30*/  FSEL R35, R35, RZ, !P1 ;  /* 0x000000ff23237208 */ /* 0x000fe40004800000 */
[----:B------:R-:W-:Y:S01]  /*7e40*/  FSETP.NAN.FTZ.AND P2, PT, |R33|, |R33|, PT ;  /* 0x400000212100720b */ /* 0x000fe20003f58200 */
[----:B------:R-:W-:Y:S01]  /*7e50*/  FADD.FTZ R11, R34, R11 ;  /* 0x0000000b220b7221 */ /* 0x000fe20000010000 */
[C---:B------:R-:W-:Y:S01]  /*7e60*/  FSETP.NAN.FTZ.AND P3, PT, |R20|.reuse, |R20|, PT ;  /* 0x400000141400720b */ /* 0x040fe20003f78200 */
[----:B------:R-:W-:Y:S01]  /*7e70*/  FADD.FTZ R10, R35, R10 ;  /* 0x0000000a230a7221 */ /* 0x000fe20000010000 */
[----:B------:R-:W-:Y:S01]  /*7e80*/  FSETP.NAN.FTZ.AND P1, PT, |R21|, |R21|, PT ;  /* 0x400000151500720b */ /* 0x000fe20003f38200 */
[----:B------:R-:W-:Y:S01]  /*7e90*/  HADD2.F32 R35, -RZ, R39.H1_H1 ;  /* 0x30000027ff237230 */ /* 0x000fe20000004100 */
[----:B------:R-:W-:Y:S01]  /*7ea0*/  FSEL R34, R33, RZ, !P2 ;  /* 0x000000ff21227208 */ /* 0x000fe20005000000 */
[----:B------:R-:W-:Y:S01]  /*7eb0*/  HADD2.F32 R33, -RZ, R42.H0_H0 ;  /* 0x2000002aff217230 */ /* 0x000fe20000004100 */
[----:B------:R-:W-:-:S02]  /*7ec0*/  FSEL R20, R20, RZ, !P3 ;  /* 0x000000ff14147208 */ /* 0x000fc40005800000 */
[----:B------:R-:W-:Y:S01]  /*7ed0*/  FSEL R21, R21, RZ, !P1 ;  /* 0x000000ff15157208 */ /* 0x000fe20004800000 */
[----:B------:R-:W-:Y:S01]  /*7ee0*/  FADD.FTZ R7, R34, R7 ;  /* 0x0000000722077221 */ /* 0x000fe20000010000 */
[----:B------:R-:W-:Y:S01]  /*7ef0*/  FSETP.NAN.FTZ.AND P1, PT, |R33|, |R33|, PT ;  /* 0x400000212100720b */ /* 0x000fe20003f38200 */
[----:B------:R-:W-:Y:S01]  /*7f00*/  FADD.FTZ R9, R20, R9 ;  /* 0x0000000914097221 */ /* 0x000fe20000010000 */
[--C-:B------:R-:W-:Y:S02]  /*7f10*/  HADD2.F32 R20, -RZ, R43.reuse.H0_H0 ;  /* 0x2000002bff147230 */ /* 0x100fe40000004100 */
[----:B------:R-:W-:Y:S01]  /*7f20*/  FADD.FTZ R8, R21, R8 ;  /* 0x0000000815087221 */ /* 0x000fe20000010000 */
[----:B------:R-:W-:Y:S01]  /*7f30*/  HADD2.F32 R21, -RZ, R43.H1_H1 ;  /* 0x3000002bff157230 */ /* 0x000fe20000004100 */
[----:B------:R-:W-:Y:S02]  /*7f40*/  MOV R34, UR4 ;  /* 0x0000000400227c02 */ /* 0x000fe40008000f00 */
[----:B------:R-:W-:-:S02]  /*7f50*/  FSEL R33, R33, RZ, !P1 ;  /* 0x000000ff21217208 */ /* 0x000fc40004800000 */
[----:B------:R-:W-:Y:S01]  /*7f60*/  FSETP.NAN.FTZ.AND P1, PT, |R20|, |R20|, PT ;  /* 0x400000141400720b */ /* 0x000fe20003f38200 */
[----:B------:R-:W-:Y:S01]  /*7f70*/  IMAD R29, R34, 0x4, R29 ;  /* 0x00000004221d7824 */ /* 0x000fe200078e021d */
[----:B------:R-:W-:Y:S01]  /*7f80*/  FSETP.NAN.FTZ.AND P2, PT, |R21|, |R21|, PT ;  /* 0x400000151500720b */ /* 0x000fe20003f58200 */
[----:B------:R-:W-:Y:S01]  /*7f90*/  FADD.FTZ R6, R33, R6 ;  /* 0x0000000621067221 */ /* 0x000fe20000010000 */
[----:B------:R-:W-:Y:S01]  /*7fa0*/  FSEL R20, R20, RZ, !P1 ;  /* 0x000000ff14147208 */ /* 0x000fe20004800000 */
[----:B------:R-:W-:Y:S01]  /*7fb0*/  IMAD R33, R34, 0x3, R29 ;  /* 0x0000000322217824 */ /* 0x000fe200078e021d */
[----:B------:R-:W-:Y:S02]  /*7fc0*/  FSEL R21, R21, RZ, !P2 ;  /* 0x000000ff15157208 */ /* 0x000fe40005000000 */
[----:B-1----:R-:W-:Y:S01]  /*7fd0*/  MOV R36, UR5 ;  /* 0x0000000500247c02 */ /* 0x002fe20008000f00 */
[----:B------:R-:W-:Y:S01]  /*7fe0*/  FADD.FTZ R5, R20, R5 ;  /* 0x0000000514057221 */ /* 0x000fe20000010000 */
[C---:B------:R-:W-:Y:S01]  /*7ff0*/  FSETP.NAN.FTZ.AND P3, PT, |R44|.reuse, |R44|, PT ;  /* 0x4000002c2c00720b */ /* 0x040fe20003f78200 */
[----:B------:R-:W-:Y:S01]  /*8000*/  FADD.FTZ R4, R21, R4 ;  /* 0x0000000415047221 */ /* 0x000fe20000010000 */
[----:B------:R-:W-:Y:S01]  /*8010*/  ISETP.GE.U32.AND P6, PT, R33, R36, PT ;  /* 0x000000242100720c */ /* 0x000fe20003fc6070 */
[----:B------:R-:W-:Y:S01]  /*8020*/  HADD2.F32 R33, -RZ, R46.H1_H1 ;  /* 0x3000002eff217230 */ /* 0x000fe20000004100 */
[----:B------:R-:W-:Y:S01]  /*8030*/  FSEL R44, R44, RZ, !P3 ;  /* 0x000000ff2c2c7208 */ /* 0x000fe20005800000 */
[----:B------:R-:W-:Y:S01]  /*8040*/  HADD2.F32 R21, -RZ, R39.H0_H0 ;  /* 0x20000027ff157230 */ /* 0x000fe20000004100 */
[----:B------:R-:W-:Y:S01]  /*8050*/  FSETP.NAN.FTZ.AND P3, PT, |R37|, |R37|, PT ;  /* 0x400000252500720b */ /* 0x000fe20003f78200 */
[----:B------:R-:W-:Y:S01]  /*8060*/  HADD2.F32 R20, -RZ, R41.H1_H1 ;  /* 0x30000029ff147230 */ /* 0x000fe20000004100 */
[----:B------:R-:W-:Y:S01]  /*8070*/  FSETP.NAN.FTZ.AND P1, PT, |R33|, |R33|, PT ;  /* 0x400000212100720b */ /* 0x000fe20003f38200 */
[----:B------:R-:W-:Y:S01]  /*8080*/  FADD.FTZ R3, R44, R3 ;  /* 0x000000032c037221 */ /* 0x000fe20000010000 */
        /* <DEDUP_REMOVED lines=14> */
.L_x_4132:
[----:B0-----:R-:W-:Y:S05]  /*8170*/  BSYNC.RECONVERGENT B0 ;  /* 0x0000000000007941 */ /* 0x001fea0003800200 */
.L_x_4131:
[----:B------:R-:W-:Y:S01]  /*8180*/  ISETP.GE.U32.AND P0, PT, R29, R36, PT ;  /* 0x000000241d00720c */ /* 0x000fe20003f06070 */
[----:B------:R-:W-:Y:S01]  /*8190*/  BSSY.RECONVERGENT B0, `(.L_x_4139) ;  /* 0x0000485000007945 */ /* 0x000fe20003800200 */
[----:B------:R-:W-:Y:S02]  /*81a0*/  PRMT R37, R39, 0x5410, R45 ;  /* 0x0000541027257816 */ /* 0x000fe4000000002d */
[----:B------:R-:W-:Y:S02]  /*81b0*/  PRMT R44, R46, 0x7610, R46 ;  /* 0x000076102e2c7816 */ /* 0x000fe4000000002e */
[----:B------:R-:W-:-:S07]  /*81c0*/  PRMT R39, R45, 0x7632, R39 ;  /* 0x000076322d277816 */ /* 0x000fce0000000027 */
        /* <DEDUP_REMOVED lines=282> */
.L_x_4142:
[----:B------:R-:W-:Y:S02]  /*9370*/  SHF.R.U32.HI R20, RZ, 0x3, R20 ;  /* 0x00000003ff147819 */ /* 0x000fe40000011614 */
[----:B------:R-:W-:-:S07]  /*9380*/  MOV R21, RZ ;  /* 0x000000ff00157202 */ /* 0x000fce0000000f00 */
.L_x_4141:
        /* <DEDUP_REMOVED lines=10> */
[--C-:B------:R-:W-:Y:S02]  /*9430*/  PRMT R40, R40, 0x5410, R15.reuse ;  /* 0x0000541028287816 */ /* 0x100fe4000000000f */
        /* <DEDUP_REMOVED lines=277> */
.L_x_4144:
[----:B------:R-:W-:Y:S01]  /*a590*/  SHF.R.U32.HI R30, RZ, 0x3, R35 ;  /* 0x00000003ff1e7819 */ /* 0x000fe20000011623 */
[----:B------:R-:W-:-:S07]  /*a5a0*/  IMAD.MOV.U32 R31, RZ, RZ, RZ ;  /* 0x000000ffff1f7224 */ /* 0x000fce00078e00ff */
.L_x_4143:
[----:B------:R-:W-:-:S04]  /*a5b0*/  LEA R14, P1, R30, R33, 0x3 ;  /* 0x000000211e0e7211 */ /* 0x000fc800078218ff */
[----:B------:R-:W-:-:S06]  /*a5c0*/  LEA.HI.X R15, R30, R32, R31, 0x3, P1 ;  /* 0x000000201e0f7211 */ /* 0x000fcc00008f1c1f */
[----:B------:R-:W2:Y:S01]  /*a5d0*/  LDG.E.64 R14, desc[UR36][R14.64] ;  /* 0x000000240e0e7981 */ /* 0x000ea2000c1e1b00 */
[----:B------:R-:W-:-:S04]  /*a5e0*/  IADD3 R21, PT, PT, R21, R34, RZ ;  /* 0x0000002215157210 */ /* 0x000fc80007ffe0ff */
[----:B------:R-:W-:Y:S02]  /*a5f0*/  ISETP.GE.U32.AND P1, PT, R21, R36, PT ;  /* 0x000000241500720c */ /* 0x000fe40003f26070 */
[--C-:B--2---:R-:W-:Y:S02]  /*a600*/  PRMT R37, R37, 0x5410, R14.reuse ;  /* 0x0000541025257816 */ /* 0x104fe4000000000e */
        /* <DEDUP_REMOVED lines=279> */
.L_x_4146:
[----:B------:R-:W-:Y:S02]  /*b780*/  SHF.R.U32.HI R30, RZ, 0x3, R35 ;  /* 0x00000003ff1e7819 */ /* 0x000fe40000011623 */
[----:B------:R-:W-:-:S07]  /*b790*/  MOV R31, RZ ;  /* 0x000000ff001f7202 */ /* 0x000fce0000000f00 */
.L_x_4145:
[----:B------:R-:W-:-:S04]  /*b7a0*/  LEA R14, P1, R30, R33, 0x3 ;  /* 0x000000211e0e7211 */ /* 0x000fc800078218ff */
[----:B------:R-:W-:-:S06]  /*b7b0*/  LEA.HI.X R15, R30, R32, R31, 0x3, P1 ;  /* 0x000000201e0f7211 */ /* 0x000fcc00008f1c1f */
[----:B------:R-:W2:Y:S01]  /*b7c0*/  LDG.E.64 R14, desc[UR36][R14.64] ;  /* 0x000000240e0e7981 */ /* 0x000ea2000c1e1b00 */
[----:B------:R-:W-:-:S04]  /*b7d0*/  IADD3 R21, PT, PT, R21, R34, RZ ;  /* 0x0000002215157210 */ /* 0x000fc80007ffe0ff */
[----:B------:R-:W-:Y:S02]  /*b7e0*/  ISETP.GE.U32.AND P1, PT, R21, R36, PT ;  /* 0x000000241500720c */ /* 0x000fe40003f26070 */
[----:B--2---:R-:W-:Y:S02]  /*b7f0*/  PRMT R43, R14, 0x7610, R14 ;  /* 0x000076100e2b7816 */ /* 0x004fe4000000000e */
        /* <DEDUP_REMOVED lines=277> */
.L_x_4148:
[----:B------:R-:W-:Y:S02]  /*c950*/  SHF.R.U32.HI R14, RZ, 0x3, R14 ;  /* 0x00000003ff0e7819 */ /* 0x000fe4000001160e */
[----:B------:R-:W-:-:S07]  /*c960*/  MOV R15, RZ ;  /* 0x000000ff000f7202 */ /* 0x000fce0000000f00 */
.L_x_4147:
[----:B------:R-:W-:-:S04]  /*c970*/  LEA R20, P0, R14, R33, 0x3 ;  /* 0x000000210e147211 */ /* 0x000fc800078018ff */
[----:B------:R-:W-:-:S05]  /*c980*/  LEA.HI.X R21, R14, R32, R15, 0x3, P0 ;  /* 0x000000200e157211 */ /* 0x000fca00000f1c0f */
[----:B------:R-:W2:Y:S02]  /*c990*/  LDG.E.64 R14, desc[UR36][R20.64] ;  /* 0x00000024140e7981 */ /* 0x000ea4000c1e1b00 */
[C---:B--2---:R-:W-:Y:S02]  /*c9a0*/  PRMT R37, R14.reuse, 0x7610, R37 ;  /* 0x000076100e257816 */ /* 0x044fe40000000025 */
[----:B------:R-:W-:Y:S02]  /*c9b0*/  PRMT R40, R14, 0x7632, R40 ;  /* 0x000076320e287816 */ /* 0x000fe40000000028 */
[--C-:B------:R-:W-:Y:S02]  /*c9c0*/  PRMT R39, R39, 0x5410, R15.reuse ;  /* 0x0000541027277816 */ /* 0x100fe4000000000f */
[----:B------:R-:W-:-:S07]  /*c9d0*/  PRMT R41, R41, 0x7610, R15 ;  /* 0x0000761029297816 */ /* 0x000fce000000000f */
.L_x_4140:
[----:B------:R-:W-:Y:S05]  /*c9e0*/  BSYNC.RECONVERGENT B0 ;  /* 0x0000000000007941 */ /* 0x000fea0003800200 */
.L_x_4139:
[----:B------:R-:W-:Y:S01]  /*c9f0*/  ISETP.GE.U32.AND P0, PT, R29, R36, PT ;  /* 0x000000241d00720c */ /* 0x000fe20003f06070 */
[----:B------:R-:W-:-:S12]  /*ca00*/  BSSY.RECONVERGENT B0, `(.L_x_4149) ;  /* 0x000004b000007945 */ /* 0x000fd80003800200 */
        /* <DEDUP_REMOVED lines=21> */
[----:B------:R-:W-:Y:S02]  /*cb60*/  HADD2.F32 R14, -RZ, R37.H1_H1 ;  /* 0x30000025ff0e7230 */ /* 0x000fe40000004100 */
[----:B------:R-:W-:Y:S01]  /*cb70*/  HADD2.F32 R38, -RZ, R38.H1_H1 ;  /* 0x30000026ff267230 */ /* 0x000fe20000004100 */
[----:B------:R-:W-:Y:S01]  /*cb80*/  ISETP.GE.U32.AND P4, PT, R29, R36, PT ;  /* 0x000000241d00720c */ /* 0x000fe20003f86070 */
[----:B------:R-:W-:Y:S01]  /*cb90*/  HADD2.F32 R20, -RZ, R39.H0_H0 ;  /* 0x20000027ff147230 */ /* 0x000fe20000004100 */
[----:B------:R-:W-:Y:S01]  /*cba0*/  FSETP.NAN.FTZ.AND P0, PT, |R14|, |R14|, PT ;  /* 0x4000000e0e00720b */ /* 0x000fe20003f18200 */
[----:B------:R-:W-:Y:S01]  /*cbb0*/  HADD2.F32 R42, -RZ, R42.H0_H0 ;  /* 0x2000002aff2a7230 */ /* 0x000fe20000004100 */
        /* <DEDUP_REMOVED lines=31> */
[----:B------:R-:W-:Y:S02]  /*cdb0*/  HADD2.F32 R37, -RZ, R37.H0_H0 ;  /* 0x20000025ff257230 */ /* 0x000fe40000004100 */
[----:B------:R-:W-:Y:S02]  /*cdc0*/  HADD2.F32 R40, -RZ, R40.H0_H0 ;  /* 0x20000028ff287230 */ /* 0x000fe40000004100 */
[----:B------:R-:W-:Y:S01]  /*cdd0*/  HADD2.F32 R39, -RZ, R39.H1_H1 ;  /* 0x30000027ff277230 */ /* 0x000fe20000004100 */
[----:B------:R-:W-:Y:S01]  /*cde0*/  FSETP.NAN.FTZ.AND P0, PT, |R37|, |R37|, PT ;  /* 0x400000252500720b */ /* 0x000fe20003f18200 */
[----:B------:R-:W-:Y:S01]  /*cdf0*/  HADD2.F32 R41, -RZ, R41.H1_H1 ;  /* 0x30000029ff297230 */ /* 0x000fe20000004100 */
        /* <DEDUP_REMOVED lines=11> */
.L_x_4150:
[----:B------:R-:W-:Y:S05]  /*ceb0*/  BSYNC.RECONVERGENT B0 ;  /* 0x0000000000007941 */ /* 0x000fea0003800200 */
.L_x_4149:
        /* <DEDUP_REMOVED lines=12> */
.L_x_4101:
[----:B------:R-:W-:Y:S05]  /*cf80*/  BSYNC.RECONVERGENT B6 ;  /* 0x0000000000067941 */ /* 0x000fea0003800200 */
.L_x_4100:
        /* <DEDUP_REMOVED lines=12> */
[----:B------:R1:W-:Y:S06]  /*d050*/  STS.128 [R0], R16 ;  /* 0x0000001000007388 */ /* 0x0003ec0000000c00 */
[----:B------:R-:W-:Y:S05]  /*d060*/  @!P0 BRA `(.L_x_4151) ;  /* 0x0000000000488947 */ /* 0x000fea0003800000 */
[----:B------:R-:W-:-:S07]  /*d070*/  MOV R8, R9 ;  /* 0x0000000900087202 */ /* 0x000fce0000000f00 */
.L_x_4152:
        /* <DEDUP_REMOVED lines=8> */
[----:B------:R-:W1:Y:S02]  /*d100*/  @!P0 LDS.128 R4, [R4] ;  /* 0x0000000004048984 */ /* 0x000e640000000c00 */
[----:B-12---:R-:W-:Y:S01]  /*d110*/  @!P0 FADD.FTZ R16, R16, R4 ;  /* 0x0000000410108221 */ /* 0x006fe20000010000 */
[----:B------:R-:W-:Y:S01]  /*d120*/  @!P0 FADD.FTZ R17, R17, R5 ;  /* 0x0000000511118221 */ /* 0x000fe20000010000 */
[----:B------:R-:W-:Y:S01]  /*d130*/  @!P0 FADD.FTZ R18, R18, R6 ;  /* 0x0000000612128221 */ /* 0x000fe20000010000 */
[----:B------:R-:W-:-:S05]  /*d140*/  @!P0 FADD.FTZ R19, R19, R7 ;  /* 0x0000000713138221 */ /* 0x000fca0000010000 */
[----:B------:R2:W-:Y:S01]  /*d150*/  @!P0 STS.128 [R0], R16 ;  /* 0x0000001000008388 */ /* 0x0005e20000000c00 */
[----:B------:R-:W-:Y:S02]  /*d160*/  ISETP.GT.U32.AND P0, PT, R8, 0x3, PT ;  /* 0x000000030800780c */ /* 0x000fe40003f04070 */
[----:B------:R-:W-:-:S11]  /*d170*/  MOV R8, R11 ;  /* 0x0000000b00087202 */ /* 0x000fd60000000f00 */
[----:B------:R-:W-:Y:S05]  /*d180*/  @P0 BRA `(.L_x_4152) ;  /* 0xfffffffc00bc0947 */ /* 0x000fea000383ffff */
.L_x_4151:
        /* <DEDUP_REMOVED lines=15> */
[----:B------:R1:W-:Y:S01]  /*d280*/  STS.128 [R3], R16 ;  /* 0x0000001003007388 */ /* 0x0003e20000000c00 */
[----:B------:R-:W-:Y:S05]  /*d290*/  @!P0 BRA `(.L_x_4154) ;  /* 0x0000000000448947 */ /* 0x000fea0003800000 */
[----:B------:R-:W-:-:S07]  /*d2a0*/  MOV R8, R9 ;  /* 0x0000000900087202 */ /* 0x000fce0000000f00 */
.L_x_4155:
[----:B------:R-:W-:Y:S01]  /*d2b0*/  SHF.R.U32.HI R10, RZ, 0x1, R8 ;  /* 0x00000001ff0a7819 */ /* 0x000fe20000011608 */
[----:B------:R-:W-:Y:S05]  /*d2c0*/  WARPSYNC.ALL ;  /* 0x0000000000007948 */ /* 0x000fea0003800000 */
[----:B------:R-:W-:Y:S01]  /*d2d0*/  IMAD.IADD R4, R10, 0x1, R23 ;  /* 0x000000010a047824 */ /* 0x000fe200078e0217 */
[----:B------:R-:W-:Y:S04]  /*d2e0*/  BAR.SYNC.DEFER_BLOCKING 0x0 ;  /* 0x0000000000007b1d */ /* 0x000fe80000010000 */
[----:B------:R-:W-:-:S04]  /*d2f0*/  ISETP.GE.U32.AND P0, PT, R4, R9, PT ;  /* 0x000000090400720c */ /* 0x000fc80003f06070 */
[----:B------:R-:W-:-:S13]  /*d300*/  ISETP.GE.U32.OR P0, PT, R23, R10, P0 ;  /* 0x0000000a1700720c */ /* 0x000fda0000706470 */
        /* <DEDUP_REMOVED lines=10> */
.L_x_4154:
[----:B------:R-:W-:Y:S01]  /*d3b0*/  ISETP.GE.U32.AND P0, PT, R0, 0x2, PT ;  /* 0x000000020000780c */ /* 0x000fe20003f06070 */
[----:B------:R-:W-:Y:S05]  /*d3c0*/  WARPSYNC.ALL ;  /* 0x0000000000007948 */ /* 0x000fea0003800000 */
[----:B------:R-:W-:Y:S07]  /*d3d0*/  BAR.SYNC.DEFER_BLOCKING 0x0 ;  /* 0x0000000000007b1d */ /* 0x000fee0000010000 */
[----:B------:R-:W-:Y:S05]  /*d3e0*/  @!P0 BRA `(.L_x_4153) ;  /* 0x0000000000308947 */ /* 0x000fea0003800000 */
[----:B-12---:R-:W-:-:S07]  /*d3f0*/  IMAD.MOV.U32 R3, RZ, RZ, 0x1 ;  /* 0x00000001ff037424 */ /* 0x006fce00078e00ff */
.L_x_4156:
[----:B------:R-:W1:Y:S04]  /*d400*/  SHFL.DOWN PT, R5, R16, R3, 0x1f ;  /* 0x08001f0310057589 */ /* 0x000e6800000e0000 */
[----:B------:R-:W2:Y:S04]  /*d410*/  SHFL.DOWN PT, R4, R17, R3, 0x1f ;  /* 0x08001f0311047589 */ /* 0x000ea800000e0000 */
[----:B------:R-:W3:Y:S04]  /*d420*/  SHFL.DOWN PT, R7, R18, R3, 0x1f ;  /* 0x08001f0312077589 */ /* 0x000ee800000e0000 */
[----:B------:R4:W5:Y:S02]  /*d430*/  SHFL.DOWN PT, R6, R19, R3, 0x1f ;  /* 0x08001f0313067589 */ /* 0x00096400000e0000 */
[----:B----4-:R-:W-:Y:S01]  /*d440*/  SHF.L.U32 R3, R3, 0x1, RZ ;  /* 0x0000000103037819 */ /* 0x010fe200000006ff */
[----:B-1----:R-:W-:-:S03]  /*d450*/  FADD.FTZ R16, R5, R16 ;  /* 0x0000001005107221 */ /* 0x002fc60000010000 */
[----:B------:R-:W-:Y:S01]  /*d460*/  ISETP.GE.AND P0, PT, R3, R0, PT ;  /* 0x000000000300720c */ /* 0x000fe20003f06270 */
[----:B--2---:R-:W-:Y:S01]  /*d470*/  FADD.FTZ R17, R4, R17 ;  /* 0x0000001104117221 */ /* 0x004fe20000010000 */
[----:B---3--:R-:W-:Y:S01]  /*d480*/  FADD.FTZ R18, R7, R18 ;  /* 0x0000001207127221 */ /* 0x008fe20000010000 */
[----:B-----5:R-:W-:-:S10]  /*d490*/  FADD.FTZ R19, R6, R19 ;  /* 0x0000001306137221 */ /* 0x020fd40000010000 */
[----:B------:R-:W-:Y:S05]  /*d4a0*/  @!P0 BRA `(.L_x_4156) ;  /* 0xfffffffc00d48947 */ /* 0x000fea000383ffff */
.L_x_4153:
[----:B------:R-:W3:Y:S01]  /*d4b0*/  LDCU UR6, c[0x0][0x55c] ;  /* 0x0000ab80ff0677ac */ /* 0x000ee20008000800 */
[----:B------:R-:W-:Y:S01]  /*d4c0*/  HFMA2 R31, -RZ, RZ, 0, 0 ;  /* 0x00000000ff1f7431 */ /* 0x000fe200000001ff */
        /* <DEDUP_REMOVED lines=14> */
[----:B-12---:R-:W-:-:S05]  /*d5b0*/  IADD3 R3, PT, PT, -R5, RZ, RZ ;  /* 0x000000ff05037210 */ /* 0x006fca0007ffe1ff */
[----:B------:R-:W-:-:S04]  /*d5c0*/  IMAD R3, R3, UR8, R25 ;  /* 0x0000000803037c24 */ /* 0x000fc8000f8e0219 */
[----:B-----5:R-:W-:Y:S01]  /*d5d0*/  IMAD R31, R3, UR6, RZ ;  /* 0x00000006031f7c24 */ /* 0x020fe2000f8e02ff */
        /* <DEDUP_REMOVED lines=263> */
.L_x_4157:
        /* <DEDUP_REMOVED lines=267> */
[----:B------:R-:W1:Y:S01]  /*f700*/  LDCU.64 UR8, c[0x0][0x680] ;  /* 0x0000d000ff0877ac */ /* 0x000e620008000a00 */
[----:B------:R-:W-:Y:S01]  /*f710*/  MOV R4, RZ ;  /* 0x000000ff00047202 */ /* 0x000fe20000000f00 */
[----:B------:R-:W3:Y:S01]  /*f720*/  LDCU UR6, c[0x0][0x688] ;  /* 0x0000d100ff0677ac */ /* 0x000ee20008000800 */
[----:B------:R-:W4:Y:S03]  /*f730*/  LDCU UR7, c[0x0][0x74c] ;  /* 0x0000e980ff0777ac */ /* 0x000f260008000800 */
[----:B-12---:R-:W-:-:S05]  /*f740*/  IMAD.HI.U32 R0, R5, UR9, R4 ;  /* 0x0000000905007c27 */ /* 0x006fca000f8e0004 */
[----:B---3--:R-:W-:-:S05]  /*f750*/  SHF.R.U32.HI R0, RZ, UR6, R0 ;  /* 0x00000006ff007c19 */ /* 0x008fca0008011600 */
[----:B------:R-:W-:-:S04]  /*f760*/  IMAD.MOV R4, RZ, RZ, -R0 ;  /* 0x000000ffff047224 */ /* 0x000fc800078e0a00 */
[----:B------:R-:W-:-:S04]  /*f770*/  IMAD R4, R4, UR8, R5 ;  /* 0x0000000804047c24 */ /* 0x000fc8000f8e0205 */
[----:B----4-:R-:W-:-:S07]  /*f780*/  IMAD R29, R4, UR7, R29 ;  /* 0x00000007041d7c24 */ /* 0x010fce000f8e021d */
.L_x_4158:
        /* <DEDUP_REMOVED lines=272> */
[----:B--2---:R-:W-:-:S04]  /*10890*/  SHF.R.U32.HI R0, RZ, UR6, R0 ;  /* 0x00000006ff007c19 */ /* 0x004fc80008011600 */
[----:B------:R-:W-:-:S05]  /*108a0*/  IADD3 R3, PT, PT, -R0, RZ, RZ ;  /* 0x000000ff00037210 */ /* 0x000fca0007ffe1ff */
[----:B------:R-:W-:-:S04]  /*108b0*/  IMAD R5, R3, UR8, R5 ;  /* 0x0000000803057c24 */ /* 0x000fc8000f8e0205 */
[----:B---3--:R-:W-:-:S07]  /*108c0*/  IMAD R28, R5, UR7, R28 ;  /* 0x00000007051c7c24 */ /* 0x008fce000f8e021c */
.L_x_4159:
        /* <DEDUP_REMOVED lines=276> */
.L_x_4160:
        /* <DEDUP_REMOVED lines=20> */
[----:B------:R-:W-:Y:S01]  /*11b50*/  HFMA2 R6, -RZ, RZ, 0, 0 ;  /* 0x00000000ff067431 */ /* 0x000fe200000001ff */
        /* <DEDUP_REMOVED lines=271> */
.L_x_4162:
        /* <DEDUP_REMOVED lines=276> */
.L_x_4163:
[----:B------:R-:W-:Y:S01]  /*13d90*/  IMAD.MOV.U32 R25, RZ, RZ, RZ ;  /* 0x000000ffff197224 */ /* 0x000fe200078e00ff */
[----:B------:R-:W-:Y:S06]  /*13da0*/  BRA.U !UP0, `(.L_x_4164) ;  /* 0x0000001108487547 */ /* 0x000fec000b800000 */
[----:B------:R-:W1:Y:S01]  /*13db0*/  LDCU.64 UR8, c[0x0][0x560] ;  /* 0x0000ac00ff0877ac */ /* 0x000e620008000a00 */
[----:B------:R-:W-:Y:S01]  /*13dc0*/  HFMA2 R8, -RZ, RZ, 0, 0 ;  /* 0x00000000ff087431 */ /* 0x000fe200000001ff */
[----:B------:R-:W-:Y:S01]  /*13dd0*/  IADD3 R9, PT, PT, R7, 0x2, RZ ;  /* 0x0000000207097810 */ /* 0x000fe20007ffe0ff */
        /* <DEDUP_REMOVED lines=271> */
.L_x_4164:
        /* <DEDUP_REMOVED lines=276> */
.L_x_4165:
        /* <DEDUP_REMOVED lines=22> */
[----:B------:R1:W-:Y:S04]  /*16170*/  STG.E desc[UR36][R6.64+0x4], R17 ;  /* 0x0000041106007986 */ /* 0x0003e8000c101924 */
[----:B------:R1:W-:Y:S04]  /*16180*/  STG.E desc[UR36][R6.64+0x8], R18 ;  /* 0x0000081206007986 */ /* 0x0003e8000c101924 */
[----:B------:R1:W-:Y:S02]  /*16190*/  STG.E desc[UR36][R6.64+0xc], R19 ;  /* 0x00000c1306007986 */ /* 0x0003e4000c101924 */
.L_x_4167:
[----:B------:R-:W-:Y:S05]  /*161a0*/  BSYNC.RECONVERGENT B0 ;  /* 0x0000000000007941 */ /* 0x000fea0003800200 */
.L_x_4166:
        /* <DEDUP_REMOVED lines=35> */
.L_x_4169:
[----:B------:R-:W-:Y:S05]  /*163e0*/  BSYNC.RECONVERGENT B0 ;  /* 0x0000000000007941 */ /* 0x000fea0003800200 */
.L_x_4168:
        /* <DEDUP_REMOVED lines=20> */
[----:B-1----:R-:W-:-:S08]  /*16530*/  MOV R16, UR9 ;  /* 0x0000000900107c02 */ /* 0x002fd00008000f00 */
[----:B------:R-:W-:Y:S05]  /*16540*/  BRA.U !UP0, `(.L_x_4171) ;  /* 0x0000000108807547 */ /* 0x000fea000b800000 */
[----:B------:R-:W1:Y:S01]  /*16550*/  LDCU UR5, c[0x0][0x360] ;  /* 0x00006c00ff0577ac */ /* 0x000e620008000800 */
[----:B------:R-:W-:Y:S01]  /*16560*/  MOV R17, UR9 ;  /* 0x0000000900117c02 */ /* 0x000fe20008000f00 */
        /* <DEDUP_REMOVED lines=10> */
[----:B------:R-:W-:Y:S02]  /*16610*/  MOV R18, UR9 ;  /* 0x0000000900127c02 */ /* 0x000fe40008000f00 */
[----:B------:R-:W-:Y:S01]  /*16620*/  MOV R19, UR9 ;  /* 0x0000000900137c02 */ /* 0x000fe20008000f00 */
[----:B-1----:R-:W-:Y:S02]  /*16630*/  IMAD R3, R22, UR6, RZ ;  /* 0x0000000616037c24 */ /* 0x002fe4000f8e02ff */
[----:B--2---:R-:W-:-:S07]  /*16640*/  IMAD R9, R9, UR5, RZ ;  /* 0x0000000509097c24 */ /* 0x004fce000f8e02ff */
.L_x_4174:
[----:B------:R-:W1:Y:S01]  /*16650*/  LDC.64 R6, c[0x0][0x778] ;  /* 0x0001de00ff067b82 */ /* 0x000e620000000a00 */
[----:B------:R-:W-:-:S04]  /*16660*/  IMAD.IADD R11, R3, 0x1, R0 ;  /* 0x00000001030b7824 */ /* 0x000fc800078e0200 */
[----:B-1----:R-:W-:-:S05]  /*16670*/  IMAD.WIDE.U32 R6, R11, 0x10, R6 ;  /* 0x000000100b067825 */ /* 0x002fca00078e0006 */
        /* <DEDUP_REMOVED lines=12> */
.L_x_4173:
[----:B------:R-:W-:Y:S05]  /*16740*/  BRA `(.L_x_4172) ;  /* 0x0000000000747947 */ /* 0x000fea0003800000 */
.L_x_4171:
[----:B------:R-:W1:Y:S01]  /*16750*/  LDCU UR6, c[0x0][0x39c] ;  /* 0x00007380ff0677ac */ /* 0x000e620008000800 */
[----:B------:R-:W-:Y:S01]  /*16760*/  MOV R17, UR9 ;  /* 0x0000000900117c02 */ /* 0x000fe20008000f00 */
[----:B------:R-:W-:Y:S01]  /*16770*/  IMAD.U32 R19, RZ, RZ, UR9 ;  /* 0x00000009ff137e24 */ /* 0x000fe2000f8e00ff */
[----:B------:R-:W-:Y:S02]  /*16780*/  MOV R18, UR9 ;  /* 0x0000000900127c02 */ /* 0x000fe40008000f00 */
[----:B-1----:R-:W-:-:S13]  /*16790*/  ISETP.GE.U32.AND P1, PT, R2, UR6, PT ;  /* 0x0000000602007c0c */ /* 0x002fda000bf26070 */
[----:B------:R-:W-:Y:S05]  /*167a0*/  @P1 BRA `(.L_x_4172) ;  /* 0x00000000005c1947 */ /* 0x000fea0003800000 */
[----:B------:R-:W1:Y:S01]  /*167b0*/  LDCU UR5, c[0x0][0x374] ;  /* 0x00006e80ff0577ac */ /* 0x000e620008000800 */
[----:B------:R-:W2:Y:S01]  /*167c0*/  LDC R12, c[0x0][0x360] ;  /* 0x0000d800ff0c7b82 */ /* 0x000ea20000000800 */
[----:B------:R-:W-:Y:S01]  /*167d0*/  MOV R3, R2 ;  /* 0x0000000200037202 */ /* 0x000fe20000000f00 */
[----:B------:R-:W-:Y:S01]  /*167e0*/  IMAD.U32 R19, RZ, RZ, UR9 ;  /* 0x00000009ff137e24 */ /* 0x000fe2000f8e00ff */
[----:B------:R-:W-:Y:S02]  /*167f0*/  MOV R17, UR9 ;  /* 0x0000000900117c02 */ /* 0x000fe40008000f00 */
[----:B------:R-:W-:-:S03]  /*16800*/  MOV R18, UR9 ;  /* 0x0000000900127c02 */ /* 0x000fc60008000f00 */
[----:B------:R-:W3:Y:S08]  /*16810*/  LDC.64 R8, c[0x0][0x778] ;  /* 0x0001de00ff087b82 */ /* 0x000ef00000000a00 */
[----:B------:R-:W4:Y:S01]  /*16820*/  LDC R14, c[0x0][0x364] ;  /* 0x0000d900ff0e7b82 */ /* 0x000f220000000800 */
[----:B-1----:R-:W-:-:S07]  /*16830*/  IMAD R22, R22, UR5, RZ ;  /* 0x0000000516167c24 */ /* 0x002fce000f8e02ff */
.L_x_4175:
[----:B------:R-:W-:-:S05]  /*16840*/  IADD3 R0, PT, PT, R22, R3, RZ ;  /* 0x0000000316007210 */ /* 0x000fca0007ffe0ff */
[----:B--2---:R-:W-:-:S04]  /*16850*/  IMAD R7, R0, R12, R23 ;  /* 0x0000000c00077224 */ /* 0x004fc800078e0217 */
[----:B---3--:R-:W-:-:S05]  /*16860*/  IMAD.WIDE.U32 R6, R7, 0x10, R8 ;  /* 0x0000001007067825 */ /* 0x008fca00078e0008 */
[----:B------:R-:W2:Y:S04]  /*16870*/  LDG.E R11, desc[UR36][R6.64] ;  /* 0x00000024060b7981 */ /* 0x000ea8000c1e1900 */
[----:B------:R-:W3:Y:S04]  /*16880*/  LDG.E R0, desc[UR36][R6.64+0x4] ;  /* 0x0000042406007981 */ /* 0x000ee8000c1e1900 */
[----:B------:R-:W5:Y:S04]  /*16890*/  LDG.E R13, desc[UR36][R6.64+0x8] ;  /* 0x00000824060d7981 */ /* 0x000f68000c1e1900 */
[----:B------:R-:W5:Y:S01]  /*168a0*/  LDG.E R10, desc[UR36][R6.64+0xc] ;  /* 0x00000c24060a7981 */ /* 0x000f62000c1e1900 */
[----:B----4-:R-:W-:-:S04]  /*168b0*/  IADD3 R3, PT, PT, R14, R3, RZ ;  /* 0x000000030e037210 */ /* 0x010fc80007ffe0ff */
[----:B------:R-:W-:Y:S01]  /*168c0*/  ISETP.GE.U32.AND P1, PT, R3, UR6, PT ;  /* 0x0000000603007c0c */ /* 0x000fe2000bf26070 */
[----:B--2---:R-:W-:Y:S01]  /*168d0*/  FADD.FTZ R16, R11, R16 ;  /* 0x000000100b107221 */ /* 0x004fe20000010000 */
[----:B---3--:R-:W-:Y:S01]  /*168e0*/  FADD.FTZ R17, R0, R17 ;  /* 0x0000001100117221 */ /* 0x008fe20000010000 */
[----:B-----5:R-:W-:Y:S01]  /*168f0*/  FADD.FTZ R18, R13, R18 ;  /* 0x000000120d127221 */ /* 0x020fe20000010000 */
[----:B------:R-:W-:-:S09]  /*16900*/  FADD.FTZ R19, R10, R19 ;  /* 0x000000130a137221 */ /* 0x000fd20000010000 */
[----:B------:R-:W-:Y:S05]  /*16910*/  @!P1 BRA `(.L_x_4175) ;  /* 0xfffffffc00c89947 */ /* 0x000fea000383ffff */
.L_x_4172:
[----:B------:R-:W-:Y:S05]  /*16920*/  BSYNC.RECONVERGENT B0 ;  /* 0x0000000000007941 */ /* 0x000fea0003800200 */
.L_x_4170:
        /* <DEDUP_REMOVED lines=8> */
[----:B------:R1:W-:Y:S01]  /*169b0*/  STS.128 [R0], R16 ;  /* 0x0000001000007388 */ /* 0x0003e20000000c00 */
[----:B---3--:R-:W-:-:S04]  /*169c0*/  UISETP.NE.AND UP0, UPT, UR9, URZ, UPT ;  /* 0x000000ff0900728c */ /* 0x008fc8000bf05270 */
[----:B------:R-:W-:Y:S07]  /*169d0*/  BRA.U !UP1, `(.L_x_4176) ;  /* 0x0000000109447547 */ /* 0x000fee000b800000 */
[----:B------:R-:W-:-:S05]  /*169e0*/  UMOV UR4, UR6 ;  /* 0x0000000600047c82 */ /* 0x000fca0008000000 */
.L_x_4177:
        /* <DEDUP_REMOVED lines=9> */
[----:B------:R-:W1:Y:S02]  /*16a80*/  @!P1 LDS.128 R8, [R3] ;  /* 0x0000000003089984 */ /* 0x000e640000000c00 */
[----:B-12---:R-:W-:Y:S01]  /*16a90*/  @!P1 FADD.FTZ R16, R16, R8 ;  /* 0x0000000810109221 */ /* 0x006fe20000010000 */
[----:B------:R-:W-:Y:S01]  /*16aa0*/  @!P1 FADD.FTZ R17, R17, R9 ;  /* 0x0000000911119221 */ /* 0x000fe20000010000 */
[----:B------:R-:W-:Y:S01]  /*16ab0*/  @!P1 FADD.FTZ R18, R18, R10 ;  /* 0x0000000a12129221 */ /* 0x000fe20000010000 */
[----:B------:R-:W-:-:S05]  /*16ac0*/  @!P1 FADD.FTZ R19, R19, R11 ;  /* 0x0000000b13139221 */ /* 0x000fca0000010000 */
[----:B------:R2:W-:Y:S01]  /*16ad0*/  @!P1 STS.128 [R0], R16 ;  /* 0x0000001000009388 */ /* 0x0005e20000000c00 */
[----:B------:R-:W-:Y:S05]  /*16ae0*/  BRA.U UP1, `(.L_x_4177) ;  /* 0xfffffffd01c07547 */ /* 0x000fea000b83ffff */
.L_x_4176:
        /* <DEDUP_REMOVED lines=9> */
.L_x_4180:
[----:B------:R-:W-:Y:S01]  /*16b80*/  SHF.R.U32.HI R6, RZ, 0x1, R2 ;  /* 0x00000001ff067819 */ /* 0x000fe20000011602 */
[----:B------:R-:W-:Y:S03]  /*16b90*/  BAR.SYNC.DEFER_BLOCKING 0x0 ;  /* 0x0000000000007b1d */ /* 0x000fe60000010000 */
[----:B------:R-:W-:-:S04]  /*16ba0*/  IADD3 R3, PT, PT, R6, R23, RZ ;  /* 0x0000001706037210 */ /* 0x000fc80007ffe0ff */
[----:B------:R-:W-:-:S04]  /*16bb0*/  ISETP.GE.U32.AND P1, PT, R3, UR5, PT ;  /* 0x0000000503007c0c */ /* 0x000fc8000bf26070 */
[----:B------:R-:W-:-:S13]  /*16bc0*/  ISETP.GE.U32.OR P1, PT, R23, R6, P1 ;  /* 0x000000061700720c */ /* 0x000fda0000f26470 */
[----:B------:R-:W-:-:S06]  /*16bd0*/  @!P1 LEA R8, R6, R0, 0x4 ;  /* 0x0000000006089211 */ /* 0x000fcc00078e20ff */
[----:B------:R-:W1:Y:S02]  /*16be0*/  @!P1 LDS.128 R8, [R8] ;  /* 0x0000000008089984 */ /* 0x000e640000000c00 */
[----:B-1234-:R-:W-:Y:S01]  /*16bf0*/  @!P1 FADD.FTZ R16, R16, R8 ;  /* 0x0000000810109221 */ /* 0x01efe20000010000 */
[----:B------:R-:W-:Y:S01]  /*16c00*/  @!P1 FADD.FTZ R17, R17, R9 ;  /* 0x0000000911119221 */ /* 0x000fe20000010000 */
[----:B------:R-:W-:Y:S01]  /*16c10*/  @!P1 FADD.FTZ R18, R18, R10 ;  /* 0x0000000a12129221 */ /* 0x000fe20000010000 */
[----:B------:R-:W-:-:S05]  /*16c20*/  @!P1 FADD.FTZ R19, R19, R11 ;  /* 0x0000000b13139221 */ /* 0x000fca0000010000 */
[----:B------:R4:W-:Y:S01]  /*16c30*/  @!P1 STS.128 [R0], R16 ;  /* 0x0000001000009388 */ /* 0x0009e20000000c00 */
[----:B------:R-:W-:Y:S02]  /*16c40*/  ISETP.GT.U32.AND P1, PT, R2, 0x7f, PT ;  /* 0x0000007f0200780c */ /* 0x000fe40003f24070 */
[----:B------:R-:W-:-:S11]  /*16c50*/  MOV R2, R6 ;  /* 0x0000000600027202 */ /* 0x000fd60000000f00 */
[----:B------:R-:W-:Y:S05]  /*16c60*/  @P1 BRA `(.L_x_4180) ;  /* 0xfffffffc00c41947 */ /* 0x000fea000383ffff */
.L_x_4179:
[----:B------:R-:W-:Y:S01]  /*16c70*/  BAR.SYNC.DEFER_BLOCKING 0x0 ;  /* 0x0000000000007b1d */ /* 0x000fe20000010000 */
[----:B------:R-:W-:-:S09]  /*16c80*/  UISETP.GE.U32.AND UP0, UPT, UR4, 0x2, UPT ;  /* 0x000000020400788c */ /* 0x000fd2000bf06070 */
[----:B------:R-:W-:Y:S05]  /*16c90*/  BRA.U !UP0, `(.L_x_4178) ;  /* 0x0000000108307547 */ /* 0x000fea000b800000 */
[----:B-1234-:R-:W-:-:S07]  /*16ca0*/  IMAD.MOV.U32 R0, RZ, RZ, 0x1 ;  /* 0x00000001ff007424 */ /* 0x01efce00078e00ff */
.L_x_4181:
[----:B------:R-:W1:Y:S04]  /*16cb0*/  SHFL.DOWN PT, R3, R16, R0, 0x1f ;  /* 0x08001f0010037589 */ /* 0x000e6800000e0000 */
[----:B------:R-:W2:Y:S04]  /*16cc0*/  SHFL.DOWN PT, R2, R17, R0, 0x1f ;  /* 0x08001f0011027589 */ /* 0x000ea800000e0000 */
[----:B------:R-:W3:Y:S04]  /*16cd0*/  SHFL.DOWN PT, R7, R18, R0, 0x1f ;  /* 0x08001f0012077589 */ /* 0x000ee800000e0000 */
[----:B------:R4:W5:Y:S02]  /*16ce0*/  SHFL.DOWN PT, R6, R19, R0, 0x1f ;  /* 0x08001f0013067589 */ /* 0x00096400000e0000 */
[----:B----4-:R-:W-:Y:S01]  /*16cf0*/  SHF.L.U32 R0, R0, 0x1, RZ ;  /* 0x0000000100007819 */ /* 0x010fe200000006ff */
[----:B-1----:R-:W-:-:S03]  /*16d00*/  FADD.FTZ R16, R3, R16 ;  /* 0x0000001003107221 */ /* 0x002fc60000010000 */
[----:B------:R-:W-:Y:S01]  /*16d10*/  ISETP.GE.AND P1, PT, R0, UR4, PT ;  /* 0x0000000400007c0c */ /* 0x000fe2000bf26270 */
[----:B--2---:R-:W-:Y:S01]  /*16d20*/  FADD.FTZ R17, R2, R17 ;  /* 0x0000001102117221 */ /* 0x004fe20000010000 */
[----:B---3--:R-:W-:Y:S01]  /*16d30*/  FADD.FTZ R18, R7, R18 ;  /* 0x0000001207127221 */ /* 0x008fe20000010000 */
[----:B-----5:R-:W-:-:S10]  /*16d40*/  FADD.FTZ R19, R6, R19 ;  /* 0x0000001306137221 */ /* 0x020fd40000010000 */
[----:B------:R-:W-:Y:S05]  /*16d50*/  @!P1 BRA `(.L_x_4181) ;  /* 0xfffffffc00d49947 */ /* 0x000fea000383ffff */
.L_x_4178:
        /* <DEDUP_REMOVED lines=10> */
[----:B------:R-:W-:Y:S02]  /*16e00*/  IADD3 R4, P2, PT, R25, UR4, RZ ;  /* 0x0000000419047c10 */ /* 0x000fe4000ff5e0ff */
[----:B------:R-:W-:-:S02]  /*16e10*/  IADD3 R2, P1, PT, R24, UR4, RZ ;  /* 0x0000000418027c10 */ /* 0x000fc4000ff3e0ff */
[----:B------:R-:W-:Y:S01]  /*16e20*/  IADD3.X R9, PT, PT, RZ, UR5, RZ, P4, !PT ;  /* 0x00000005ff097c10 */ /* 0x000fe2000a7fe4ff */
[----:B------:R-:W-:Y:S01]  /*16e30*/  IMAD.X R5, RZ, RZ, UR5, P2 ;  /* 0x00000005ff057e24 */ /* 0x000fe200090e06ff */
[----:B------:R-:W-:Y:S02]  /*16e40*/  IADD3.X R7, PT, PT, RZ, UR5, RZ, P3, !PT ;  /* 0x00000005ff077c10 */ /* 0x000fe40009ffe4ff */
[----:B------:R-:W-:Y:S01]  /*16e50*/  IADD3.X R3, PT, PT, RZ, UR5, RZ, P1, !PT ;  /* 0x00000005ff037c10 */ /* 0x000fe20008ffe4ff */
[----:B------:R-:W5:Y:S04]  /*16e60*/  @P0 LDG.E R11, desc[UR36][R8.64] ;  /* 0x00000024080b0981 */ /* 0x000f68000c1e1900 */
[----:B-1234-:R-:W2:Y:S04]  /*16e70*/  @P0 LDG.E R0, desc[UR36][R6.64] ;  /* 0x0000002406000981 */ /* 0x01eea8000c1e1900 */
[----:B------:R-:W3:Y:S04]  /*16e80*/  @P0 LDG.E R13, desc[UR36][R4.64] ;  /* 0x00000024040d0981 */ /* 0x000ee8000c1e1900 */
[----:B------:R-:W4:Y:S01]  /*16e90*/  @P0 LDG.E R10, desc[UR36][R2.64] ;  /* 0x00000024020a0981 */ /* 0x000f22000c1e1900 */
[----:B------:R-:W0:Y:S02]  /*16ea0*/  LDCU.U8 UR4, c[0x0][0x791] ;  /* 0x0000f220ff0477ac */ /* 0x000e240008000000 */
[----:B0-----:R-:W-:Y:S01]  /*16eb0*/  ISETP.NE.AND P1, PT, RZ, UR4, PT ;  /* 0x00000004ff007c0c */ /* 0x001fe2000bf25270 */
[----:B-----5:R-:W-:Y:S01]  /*16ec0*/  @P0 FADD.FTZ R16, R16, R11 ;  /* 0x0000000b10100221 */ /* 0x020fe20000010000 */
[----:B--2---:R-:W-:-:S11]  /*16ed0*/  @P0 FADD.FTZ R17, R17, R0 ;  /* 0x0000000011110221 */ /* 0x004fd60000010000 */
[----:B------:R0:W-:Y:S01]  /*16ee0*/  @!P1 STG.E desc[UR36][R8.64], R16 ;  /* 0x0000001008009986 */ /* 0x0001e2000c101924 */
[----:B---3--:R-:W-:-:S03]  /*16ef0*/  @P0 FADD.FTZ R18, R18, R13 ;  /* 0x0000000d12120221 */ /* 0x008fc60000010000 */
[----:B------:R0:W-:Y:S01]  /*16f00*/  @!P1 STG.E desc[UR36][R6.64], R17 ;  /* 0x0000001106009986 */ /* 0x0001e2000c101924 */
[----:B----4-:R-:W-:-:S03]  /*16f10*/  @P0 FADD.FTZ R19, R19, R10 ;  /* 0x0000000a13130221 */ /* 0x010fc60000010000 */
        /* <DEDUP_REMOVED lines=14> */
[----:B0-----:R-:W-:Y:S02]  /*17000*/  MOV R4, UR4 ;  /* 0x0000000400047c02 */ /* 0x001fe40008000f00 */
[----:B------:R-:W-:Y:S01]  /*17010*/  MOV R5, UR5 ;  /* 0x0000000500057c02 */ /* 0x000fe20008000f00 */
[----:B---3--:R-:W-:Y:S01]  /*17020*/  IMAD.U32 R6, RZ, RZ, UR8 ;  /* 0x00000008ff067e24 */ /* 0x008fe2000f8e00ff */
[----:B------:R-:W-:-:S02]  /*17030*/  MOV R7, UR9 ;  /* 0x0000000900077c02 */ /* 0x000fc40008000f00 */
[----:B----4-:R-:W-:Y:S02]  /*17040*/  MOV R10, UR6 ;  /* 0x00000006000a7c02 */ /* 0x010fe40008000f00 */
[----:B-1----:R-:W-:-:S07]  /*17050*/  MOV R11, UR7 ;  /* 0x00000007000b7c02 */ /* 0x002fce0008000f00 */
[----:B------:R-:W-:-:S07]  /*17060*/  LEPC R20, `(.L_x_4184) ;  /* 0x000000001014794e */ /* 0x000fce0000000000 */
[----:B--2---:R-:W-:Y:S05]  /*17070*/  CALL.ABS.NOINC R14 ;  /* 0x000000000e007343 */ /* 0x004fea0003c00000 */
.L_x_4184:
[----:B------:R-:W0:Y:S01]  /*17080*/  LDCU.64 UR4, c[0x0][0x760] ;  /* 0x0000ec00ff0477ac */ /* 0x000e220008000a00 */
[----:B------:R-:W1:Y:S01]  /*17090*/  LDC.64 R2, c[0x4][R2] ;  /* 0x0100000002027b82 */ /* 0x000e620000000a00 */
[----:B------:R-:W-:Y:S01]  /*170a0*/  HFMA2 R8, -RZ, RZ, 0, 4.4763088226318359375e-05 ;  /* 0x000002efff087431 */ /* 0x000fe200000001ff */
[----:B------:R-:W-:Y:S01]  /*170b0*/  MOV R12, 0x1 ;  /* 0x00000001000c7802 */ /* 0x000fe20000000f00 */
[----:B------:R-:W2:Y:S01]  /*170c0*/  LDCU.64 UR6, c[0x4][0x7c8] ;  /* 0x0100f900ff0677ac */ /* 0x000ea20008000a00 */
[----:B------:R-:W-:Y:S01]  /*170d0*/  IMAD.MOV.U32 R13, RZ, RZ, RZ ;  /* 0x000000ffff0d7224 */ /* 0x000fe200078e00ff */
[----:B------:R-:W3:Y:S01]  /*170e0*/  LDCU.64 UR8, c[0x4][0x7b8] ;  /* 0x0100f700ff0877ac */ /* 0x000ee20008000a00 */
[----:B0-----:R-:W-:-:S04]  /*170f0*/  IADD3 R14, P0, PT, R28, UR4, RZ ;  /* 0x000000041c0e7c10 */ /* 0x001fc8000ff1e0ff */
[----:B------:R-:W-:Y:S01]  /*17100*/  IADD3.X R15, PT, PT, RZ, UR5, RZ, P0, !PT ;  /* 0x00000005ff0f7c10 */ /* 0x000fe200087fe4ff */
[----:B------:R-:W0:Y:S01]  /*17110*/  LDCU.64 UR4, c[0x4][0x408] ;  /* 0x01008100ff0477ac */ /* 0x000e220008000a00 */
[----:B--2---:R-:W-:Y:S01]  /*17120*/  IMAD.U32 R4, RZ, RZ, UR6 ;  /* 0x00000006ff047e24 */ /* 0x004fe2000f8e00ff */
[----:B------:R-:W-:Y:S02]  /*17130*/  MOV R5, UR7 ;  /* 0x0000000700057c02 */ /* 0x000fe40008000f00 */
[----:B------:R2:W-:Y:S01]  /*17140*/  STG.E desc[UR36][R14.64], R16 ;  /* 0x000000100e007986 */ /* 0x0005e2000c101924 */
[----:B---3--:R-:W-:Y:S02]  /*17150*/  MOV R6, UR8 ;  /* 0x0000000800067c02 */ /* 0x008fe40008000f00 */
[----:B------:R-:W-:Y:S01]  /*17160*/  MOV R7, UR9 ;  /* 0x0000000900077c02 */ /* 0x000fe20008000f00 */
[----:B0-----:R-:W-:Y:S01]  /*17170*/  IMAD.U32 R10, RZ, RZ, UR4 ;  /* 0x00000004ff0a7e24 */ /* 0x001fe2000f8e00ff */
[----:B--2---:R-:W-:-:S07]  /*17180*/  MOV R11, UR5 ;  /* 0x00000005000b7c02 */ /* 0x004fce0008000f00 */
[----:B------:R-:W-:-:S07]  /*17190*/  LEPC R20, `(.L_x_4185) ;  /* 0x000000001014794e */ /* 0x000fce0000000000 */
[----:B-1----:R-:W-:Y:S05]  /*171a0*/  CALL.ABS.NOINC R2 ;  /* 0x0000000002007343 */ /* 0x002fea0003c00000 */
.L_x_4185:
[----:B------:R-:W-:Y:S05]  /*171b0*/  BRA `(.L_x_4186) ;  /* 0x0000000000047947 */ /* 0x000fea0003800000 */
.L_x_4183:
[----:B------:R1:W-:Y:S02]  /*171c0*/  STG.E desc[UR36][R8.64], R16 ;  /* 0x0000001008007986 */ /* 0x0003e4000c101924 */
.L_x_4186:
[----:B------:R-:W2:Y:S01]  /*171d0*/  LDCU.64 UR6, c[0x0][0x760] ;  /* 0x0000ec00ff0677ac */ /* 0x000ea20008000a00 */
[----:B------:R-:W3:Y:S01]  /*171e0*/  LDCU UR4, c[0x0][0x794] ;  /* 0x0000f280ff0477ac */ /* 0x000ee20008000800 */
[----:B--2---:R-:W-:-:S04]  /*171f0*/  IADD3 R26, P0, PT, R26, UR6, RZ ;  /* 0x000000061a1a7c10 */ /* 0x004fc8000ff1e0ff */
[----:B------:R-:W-:Y:S01]  /*17200*/  IADD3.X R27, PT, PT, RZ, UR7, RZ, P0, !PT ;  /* 0x00000007ff1b7c10 */ /* 0x000fe200087fe4ff */
[----:B---3--:R-:W-:-:S04]  /*17210*/  UISETP.NE.AND UP0, UPT, UR4, 0x1, UPT ;  /* 0x000000010400788c */ /* 0x008fc8000bf05270 */
[----:B------:R2:W-:Y:S05]  /*17220*/  STG.E desc[UR36][R26.64], R17 ;  /* 0x000000111a007986 */ /* 0x0005ea000c101924 */
[----:B------:R-:W-:Y:S05]  /*17230*/  BRA.U !UP0, `(.L_x_4187) ;  /* 0x0000000108907547 */ /* 0x000fea000b800000 */
[----:B0-----:R-:W-:Y:S01]  /*17240*/  MOV R2, 0x0 ;  /* 0x0000000000027802 */ /* 0x001fe20000000f00 */
[----:B------:R-:W0:Y:S01]  /*17250*/  LDCU.64 UR4, c[0x4][0x7c8] ;  /* 0x0100f900ff0477ac */ /* 0x000e220008000a00 */
[----:B------:R-:W-:Y:S02]  /*17260*/  HFMA2 R12, -RZ, RZ, 0, 5.9604644775390625e-08 ;  /* 0x00000001ff0c7431 */ /* 0x000fe400000001ff */
[----:B-1----:R-:W-:Y:S01]  /*17270*/  IMAD.MOV.U32 R8, RZ, RZ, 0x2ef ;  /* 0x000002efff087424 */ /* 0x002fe200078e00ff */
[----:B------:R1:W3:Y:S01]  /*17280*/  LDC.64 R14, c[0x4][R2] ;  /* 0x01000000020e7b82 */ /* 0x0002e20000000a00 */
[----:B------:R-:W4:Y:S01]  /*17290*/  LDCU.64 UR6, c[0x4][0x7b8] ;  /* 0x0100f700ff0677ac */ /* 0x000f220008000a00 */
[----:B------:R-:W-:Y:S01]  /*172a0*/  MOV R13, RZ ;  /* 0x000000ff000d7202 */ /* 0x000fe20000000f00 */
[----:B------:R-:W5:Y:S01]  /*172b0*/  LDCU.64 UR8, c[0x4][0x408] ;  /* 0x01008100ff0877ac */ /* 0x000f620008000a00 */
[----:B0-----:R-:W-:Y:S02]  /*172c0*/  MOV R4, UR4 ;  /* 0x0000000400047c02 */ /* 0x001fe40008000f00 */
[----:B------:R-:W-:Y:S01]  /*172d0*/  MOV R5, UR5 ;  /* 0x0000000500057c02 */ /* 0x000fe20008000f00 */
[----:B----4-:R-:W-:Y:S01]  /*172e0*/  IMAD.U32 R6, RZ, RZ, UR6 ;  /* 0x00000006ff067e24 */ /* 0x010fe2000f8e00ff */
[----:B------:R-:W-:-:S02]  /*172f0*/  MOV R7, UR7 ;  /* 0x0000000700077c02 */ /* 0x000fc40008000f00 */
[----:B-----5:R-:W-:Y:S02]  /*17300*/  MOV R10, UR8 ;  /* 0x00000008000a7c02 */ /* 0x020fe40008000f00 */
[----:B-1----:R-:W-:-:S07]  /*17310*/  MOV R11, UR9 ;  /* 0x00000009000b7c02 */ /* 0x002fce0008000f00 */
[----:B------:R-:W-:-:S07]  /*17320*/  LEPC R20, `(.L_x_4188) ;  /* 0x000000001014794e */ /* 0x000fce0000000000 */
[----:B--23--:R-:W-:Y:S05]  /*17330*/  CALL.ABS.NOINC R14 ;  /* 0x000000000e007343 */ /* 0x00cfea0003c00000 */
.L_x_4188:
        /* <DEDUP_REMOVED lines=19> */
.L_x_4189:
[----:B------:R-:W-:Y:S05]  /*17470*/  BRA `(.L_x_4190) ;  /* 0x00000000000c7947 */ /* 0x000fea0003800000 */
.L_x_4187:
[----:B0-----:R-:W-:-:S04]  /*17480*/  IADD3 R2, P0, PT, R25, UR6, RZ ;  /* 0x0000000619027c10 */ /* 0x001fc8000ff1e0ff */
[----:B------:R-:W-:-:S05]  /*17490*/  IADD3.X R3, PT, PT, RZ, UR7, RZ, P0, !PT ;  /* 0x00000007ff037c10 */ /* 0x000fca00087fe4ff */
[----:B------:R0:W-:Y:S04]  /*174a0*/  STG.E desc[UR36][R2.64], R18 ;  /* 0x0000001202007986 */ /* 0x0001e8000c101924 */
.L_x_4190:
[----:B------:R-:W3:Y:S02]  /*174b0*/  LDCU.64 UR4, c[0x0][0x760] ;  /* 0x0000ec00ff0477ac */ /* 0x000ee40008000a00 */
[----:B---3--:R-:W-:-:S04]  /*174c0*/  IADD3 R24, P0, PT, R24, UR4, RZ ;  /* 0x0000000418187c10 */ /* 0x008fc8000ff1e0ff */
[----:B------:R-:W-:-:S05]  /*174d0*/  IADD3.X R25, PT, PT, RZ, UR5, RZ, P0, !PT ;  /* 0x00000005ff197c10 */ /* 0x000fca00087fe4ff */
[----:B------:R-:W-:Y:S01]  /*174e0*/  STG.E desc[UR36][R24.64], R19 ;  /* 0x0000001318007986 */ /* 0x000fe2000c101924 */
[----:B------:R-:W-:Y:S05]  /*174f0*/  EXIT ;  /* 0x000000000000794d */ /* 0x000fea0003800000 */
.L_x_4182:
[----:B------:R-:W5:Y:S01]  /*17500*/  LDCU.U8 UR4, c[0x0][0x790] ;  /* 0x0000f200ff0477ac */ /* 0x000f620008000000 */
[----:B------:R-:W0:Y:S01]  /*17510*/  LDCU.U8 UR5, c[0x0][0x791] ;  /* 0x0000f220ff0577ac */ /* 0x000e220008000000 */
[----:B-----5:R-:W-:Y:S02]  /*17520*/  UISETP.NE.AND UP1, UPT, UR4, URZ, UPT ;  /* 0x000000ff0400728c */ /* 0x020fe4000bf25270 */
[----:B0-----:R-:W-:-:S07]  /*17530*/  UISETP.NE.AND UP0, UPT, UR5, URZ, UPT ;  /* 0x000000ff0500728c */ /* 0x001fce000bf05270 */
[----:B------:R-:W-:Y:S05]  /*17540*/  BRA.U !UP1, `(.L_x_4191) ;  /* 0x0000000109207547 */ /* 0x000fea000b800000 */
[----:B------:R-:W5:Y:S04]  /*17550*/  LDG.E R3, desc[UR36][R4.64] ;  /* 0x0000002404037981 */ /* 0x000f68000c1e1900 */
[----:B-1234-:R-:W2:Y:S04]  /*17560*/  LDG.E R0, desc[UR36][R4.64+0x4] ;  /* 0x0000042404007981 */ /* 0x01eea8000c1e1900 */
[----:B------:R-:W3:Y:S04]  /*17570*/  LDG.E R7, desc[UR36][R4.64+0x8] ;  /* 0x0000082404077981 */ /* 0x000ee8000c1e1900 */
[----:B------:R-:W4:Y:S01]  /*17580*/  LDG.E R2, desc[UR36][R4.64+0xc] ;  /* 0x00000c2404027981 */ /* 0x000f22000c1e1900 */
[----:B-----5:R-:W-:Y:S01]  /*17590*/  FADD.FTZ R16, R16, R3 ;  /* 0x0000000310107221 */ /* 0x020fe20000010000 */
[----:B--2---:R-:W-:Y:S01]  /*175a0*/  FADD.FTZ R17, R17, R0 ;  /* 0x0000000011117221 */ /* 0x004fe20000010000 */
[----:B---3--:R-:W-:Y:S01]  /*175b0*/  FADD.FTZ R18, R18, R7 ;  /* 0x0000000712127221 */ /* 0x008fe20000010000 */
[----:B----4-:R-:W-:-:S07]  /*175c0*/  FADD.FTZ R19, R19, R2 ;  /* 0x0000000213137221 */ /* 0x010fce0000010000 */
.L_x_4191:
        /* <DEDUP_REMOVED lines=8> */
[----:B------:R0:W1:Y:S01]  /*17650*/  LDC.64 R14, c[0x4][R2] ;  /* 0x01000000020e7b82 */ /* 0x0000620000000a00 */
[----:B------:R-:W5:Y:S01]  /*17660*/  LDCU.64 UR6, c[0x4][0x7b8] ;  /* 0x0100f700ff0677ac */ /* 0x000f620008000a00 */
[----:B------:R-:W-:Y:S01]  /*17670*/  HFMA2 R13, -RZ, RZ, 0, 0 ;  /* 0x00000000ff0d7431 */ /* 0x000fe200000001ff */
[----:B------:R-:W2:Y:S01]  /*17680*/  LDCU.64 UR8, c[0x4][0x408] ;  /* 0x01008100ff0877ac */ /* 0x000ea20008000a00 */
[----:B0-----:R-:W-:Y:S01]  /*17690*/  MOV R4, UR4 ;  /* 0x0000000400047c02 */ /* 0x001fe20008000f00 */
[----:B------:R-:W-:Y:S01]  /*176a0*/  IMAD.U32 R5, RZ, RZ, UR5 ;  /* 0x00000005ff057e24 */ /* 0x000fe2000f8e00ff */
[----:B-----5:R-:W-:-:S02]  /*176b0*/  MOV R6, UR6 ;  /* 0x0000000600067c02 */ /* 0x020fc40008000f00 */
[----:B------:R-:W-:Y:S02]  /*176c0*/  MOV R7, UR7 ;  /* 0x0000000700077c02 */ /* 0x000fe40008000f00 */
[----:B--2---:R-:W-:Y:S01]  /*176d0*/  MOV R10, UR8 ;  /* 0x00000008000a7c02 */ /* 0x004fe20008000f00 */
[----:B------:R-:W-:-:S07]  /*176e0*/  IMAD.U32 R11, RZ, RZ, UR9 ;  /* 0x00000009ff0b7e24 */ /* 0x000fce000f8e00ff */
[----:B------:R-:W-:-:S07]  /*176f0*/  LEPC R20, `(.L_x_4194) ;  /* 0x000000001014794e */ /* 0x000fce0000000000 */
[----:B-1-34-:R-:W-:Y:S05]  /*17700*/  CALL.ABS.NOINC R14 ;  /* 0x000000000e007343 */ /* 0x01afea0003c00000 */
.L_x_4194:
        /* <DEDUP_REMOVED lines=19> */
.L_x_4195:
[----:B------:R-:W-:Y:S05]  /*17840*/  BRA `(.L_x_4196) ;  /* 0x0000000000107947 */ /* 0x000fea0003800000 */
.L_x_4193:
[----:B------:R-:W0:Y:S02]  /*17850*/  LDCU.64 UR4, c[0x0][0x760] ;  /* 0x0000ec00ff0477ac */ /* 0x000e240008000a00 */
[----:B0-----:R-:W-:-:S04]  /*17860*/  IADD3 R28, P0, PT, R28, UR4, RZ ;  /* 0x000000041c1c7c10 */ /* 0x001fc8000ff1e0ff */
[----:B------:R-:W-:-:S05]  /*17870*/  IADD3.X R29, PT, PT, RZ, UR5, RZ, P0, !PT ;  /* 0x00000005ff1d7c10 */ /* 0x000fca00087fe4ff */
[----:B------:R0:W-:Y:S04]  /*17880*/  STG.E desc[UR36][R28.64], R16 ;  /* 0x000000101c007986 */ /* 0x0001e8000c101924 */
.L_x_4196:
[----:B------:R-:W5:Y:S01]  /*17890*/  LDCU.64 UR6, c[0x0][0x760] ;  /* 0x0000ec00ff0677ac */ /* 0x000f620008000a00 */
[----:B------:R-:W1:Y:S01]  /*178a0*/  LDCU UR4, c[0x0][0x794] ;  /* 0x0000f280ff0477ac */ /* 0x000e620008000800 */
[----:B-----5:R-:W-:-:S04]  /*178b0*/  IADD3 R26, P0, PT, R26, UR6, RZ ;  /* 0x000000061a1a7c10 */ /* 0x020fc8000ff1e0ff */
[----:B------:R-:W-:Y:S01]  /*178c0*/  IADD3.X R27, PT, PT, RZ, UR7, RZ, P0, !PT ;  /* 0x00000007ff1b7c10 */ /* 0x000fe200087fe4ff */
[----:B-1----:R-:W-:-:S04]  /*178d0*/  UISETP.NE.AND UP0, UPT, UR4, 0x1, UPT ;  /* 0x000000010400788c */ /* 0x002fc8000bf05270 */
[----:B------:R1:W-:Y:S05]  /*178e0*/  STG.E desc[UR36][R26.64], R17 ;  /* 0x000000111a007986 */ /* 0x0003ea000c101924 */
[----:B------:R-:W-:Y:S05]  /*178f0*/  BRA.U !UP0, `(.L_x_4197) ;  /* 0x0000000108907547 */ /* 0x000fea000b800000 */
[----:B------:R-:W-:Y:S01]  /*17900*/  MOV R2, 0x0 ;  /* 0x0000000000027802 */ /* 0x000fe20000000f00 */
[----:B------:R-:W5:Y:S01]  /*17910*/  LDCU.64 UR4, c[0x4][0x7c8] ;  /* 0x0100f900ff0477ac */ /* 0x000f620008000a00 */
[----:B------:R-:W-:Y:S01]  /*17920*/  HFMA2 R8, -RZ, RZ, 0, 4.4763088226318359375e-05 ;  /* 0x000002efff087431 */ /* 0x000fe200000001ff */
[----:B------:R-:W-:Y:S01]  /*17930*/  MOV R12, 0x1 ;  /* 0x00000001000c7802 */ /* 0x000fe20000000f00 */
[----:B------:R0:W0:Y:S01]  /*17940*/  LDC.64 R14, c[0x4][R2] ;  /* 0x01000000020e7b82 */ /* 0x0000220000000a00 */
[----:B------:R-:W2:Y:S01]  /*17950*/  LDCU.64 UR6, c[0x4][0x7b8] ;  /* 0x0100f700ff0677ac */ /* 0x000ea20008000a00 */
[----:B------:R-:W-:Y:S01]  /*17960*/  IMAD.MOV.U32 R13, RZ, RZ, RZ ;  /* 0x000000ffff0d7224 */ /* 0x000fe200078e00ff */
[----:B------:R-:W3:Y:S01]  /*17970*/  LDCU.64 UR8, c[0x4][0x408] ;  /* 0x01008100ff0877ac */ /* 0x000ee20008000a00 */
[----:B-----5:R-:W-:Y:S01]  /*17980*/  IMAD.U32 R4, RZ, RZ, UR4 ;  /* 0x00000004ff047e24 */ /* 0x020fe2000f8e00ff */
[----:B------:R-:W-:Y:S02]  /*17990*/  MOV R5, UR5 ;  /* 0x0000000500057c02 */ /* 0x000fe40008000f00 */
[----:B--2---:R-:W-:-:S02]  /*179a0*/  MOV R6, UR6 ;  /* 0x0000000600067c02 */ /* 0x004fc40008000f00 */
[----:B------:R-:W-:Y:S01]  /*179b0*/  MOV R7, UR7 ;  /* 0x0000000700077c02 */ /* 0x000fe20008000f00 */
[----:B---3--:R-:W-:Y:S01]  /*179c0*/  IMAD.U32 R10, RZ, RZ, UR8 ;  /* 0x00000008ff0a7e24 */ /* 0x008fe2000f8e00ff */
[----:B------:R-:W-:-:S07]  /*179d0*/  MOV R11, UR9 ;  /* 0x00000009000b7c02 */ /* 0x000fce0008000f00 */
[----:B------:R-:W-:-:S07]  /*179e0*/  LEPC R20, `(.L_x_4198) ;  /* 0x000000001014794e */ /* 0x000fce0000000000 */
[----:B01--4-:R-:W-:Y:S05]  /*179f0*/  CALL.ABS.NOINC R14 ;  /* 0x000000000e007343 */ /* 0x013fea0003c00000 */
.L_x_4198:
        /* <DEDUP_REMOVED lines=10> */
[----:B--2---:R-:W-:Y:S02]  /*17aa0*/  MOV R4, UR6 ;  /* 0x0000000600047c02 */ /* 0x004fe40008000f00 */
[----:B------:R-:W-:Y:S01]  /*17ab0*/  MOV R5, UR7 ;  /* 0x0000000700057c02 */ /* 0x000fe20008000f00 */
[----:B------:R2:W-:Y:S01]  /*17ac0*/  STG.E desc[UR36][R14.64], R18 ;  /* 0x000000120e007986 */ /* 0x0005e2000c101924 */
[----:B---3--:R-:W-:Y:S01]  /*17ad0*/  IMAD.U32 R6, RZ, RZ, UR8 ;  /* 0x00000008ff067e24 */ /* 0x008fe2000f8e00ff */
[----:B------:R-:W-:Y:S02]  /*17ae0*/  MOV R7, UR9 ;  /* 0x0000000900077c02 */ /* 0x000fe40008000f00 */
[----:B0-----:R-:W-:Y:S02]  /*17af0*/  MOV R10, UR4 ;  /* 0x00000004000a7c02 */ /* 0x001fe40008000f00 */
[----:B--2---:R-:W-:-:S07]  /*17b00*/  MOV R11, UR5 ;  /* 0x00000005000b7c02 */ /* 0x004fce0008000f00 */
[----:B------:R-:W-:-:S07]  /*17b10*/  LEPC R20, `(.L_x_4199) ;  /* 0x000000001014794e */ /* 0x000fce0000000000 */
[----:B-1----:R-:W-:Y:S05]  /*17b20*/  CALL.ABS.NOINC R2 ;  /* 0x0000000002007343 */ /* 0x002fea0003c00000 */
.L_x_4199:
[----:B------:R-:W-:Y:S05]  /*17b30*/  BRA `(.L_x_4200) ;  /* 0x00000000000c7947 */ /* 0x000fea0003800000 */
.L_x_4197:
[----:B------:R-:W-:-:S04]  /*17b40*/  IADD3 R2, P0, PT, R25, UR6, RZ ;  /* 0x0000000619027c10 */ /* 0x000fc8000ff1e0ff */
[----:B------:R-:W-:-:S05]  /*17b50*/  IADD3.X R3, PT, PT, RZ, UR7, RZ, P0, !PT ;  /* 0x00000007ff037c10 */ /* 0x000fca00087fe4ff */
[----:B------:R0:W-:Y:S04]  /*17b60*/  STG.E desc[UR36][R2.64], R18 ;  /* 0x0000001202007986 */ /* 0x0001e8000c101924 */
.L_x_4200:
[----:B------:R-:W5:Y:S02]  /*17b70*/  LDCU.64 UR4, c[0x0][0x760] ;  /* 0x0000ec00ff0477ac */ /* 0x000f640008000a00 */
[----:B-----5:R-:W-:-:S05]  /*17b80*/  IADD3 R24, P0, PT, R24, UR4, RZ ;  /* 0x0000000418187c10 */ /* 0x020fca000ff1e0ff */
[----:B------:R-:W-:-:S05]  /*17b90*/  IMAD.X R25, RZ, RZ, UR5, P0 ;  /* 0x00000005ff197e24 */ /* 0x000fca00080e06ff */
[----:B------:R-:W-:Y:S01]  /*17ba0*/  STG.E desc[UR36][R24.64], R19 ;  /* 0x0000001318007986 */ /* 0x000fe2000c101924 */
[----:B------:R-:W-:Y:S05]  /*17bb0*/  EXIT ;  /* 0x000000000000794d */ /* 0x000fea0003800000 */
.L_x_4192:
[----:B------:R-:W-:Y:S04]  /*17bc0*/  STG.E desc[UR36][R4.64], R16 ;  /* 0x0000001004007986 */ /* 0x000fe8000c101924 */
[----:B------:R-:W-:Y:S04]  /*17bd0*/  STG.E desc[UR36][R4.64+0x4], R17 ;  /* 0x0000041104007986 */ /* 0x000fe8000c101924 */
[----:B------:R-:W-:Y:S04]  /*17be0*/  STG.E desc[UR36][R4.64+0x8], R18 ;  /* 0x0000081204007986 */ /* 0x000fe8000c101924 */
[----:B------:R-:W-:Y:S01]  /*17bf0*/  STG.E desc[UR36][R4.64+0xc], R19 ;  /* 0x00000c1304007986 */ /* 0x000fe2000c101924 */
[----:B------:R-:W-:Y:S05]  /*17c00*/  EXIT ;  /* 0x000000000000794d */ /* 0x000fea0003800000 */
.L_x_4161:
        /* <DEDUP_REMOVED lines=21> */
[----:B------:R-:W-:Y:S02]  /*17d60*/  IADD3.X R9, PT, PT, RZ, UR5, RZ, P3, !PT ;  /* 0x00000005ff097c10 */ /* 0x000fe40009ffe4ff */
[----:B------:R-:W-:Y:S01]  /*17d70*/  IADD3.X R7, PT, PT, RZ, UR5, RZ, P2, !PT ;  /* 0x00000005ff077c10 */ /* 0x000fe200097fe4ff */
[----:B------:R-:W-:Y:S01]  /*17d80*/  IMAD.X R3, RZ, RZ, UR5, P0 ;  /* 0x00000005ff037e24 */ /* 0x000fe200080e06ff */
[----:B------:R-:W-:Y:S01]  /*17d90*/  IADD3.X R5, PT, PT, RZ, UR5, RZ, P1, !PT ;  /* 0x00000005ff057c10 */ /* 0x000fe20008ffe4ff */
[----:B------:R-:W2:Y:S04]  /*17da0*/  @P4 LDG.E R11, desc[UR36][R8.64] ;  /* 0x00000024080b4981 */ /* 0x000ea8000c1e1900 */
[----:B------:R-:W3:Y:S04]  /*17db0*/  @P4 LDG.E R0, desc[UR36][R6.64] ;  /* 0x0000002406004981 */ /* 0x000ee8000c1e1900 */
[----:B------:R-:W4:Y:S04]  /*17dc0*/  @P4 LDG.E R13, desc[UR36][R4.64] ;  /* 0x00000024040d4981 */ /* 0x000f28000c1e1900 */
[----:B------:R-:W5:Y:S01]  /*17dd0*/  @P4 LDG.E R10, desc[UR36][R2.64] ;  /* 0x00000024020a4981 */ /* 0x000f62000c1e1900 */
[----:B------:R-:W1:Y:S02]  /*17de0*/  LDCU.U8 UR4, c[0x0][0x791] ;  /* 0x0000f220ff0477ac */ /* 0x000e640008000000 */
[----:B-1----:R-:W-:Y:S01]  /*17df0*/  ISETP.NE.AND P0, PT, RZ, UR4, PT ;  /* 0x00000004ff007c0c */ /* 0x002fe2000bf05270 */
        /* <DEDUP_REMOVED lines=20> */
[----:B-1----:R-:W-:Y:S02]  /*17f40*/  MOV R4, UR4 ;  /* 0x0000000400047c02 */ /* 0x002fe40008000f00 */
[----:B------:R-:W-:-:S02]  /*17f50*/  MOV R5, UR5 ;  /* 0x0000000500057c02 */ /* 0x000fc40008000f00 */
[----:B----4-:R-:W-:Y:S01]  /*17f60*/  MOV R6, UR6 ;  /* 0x0000000600067c02 */ /* 0x010fe20008000f00 */
[----:B------:R-:W-:Y:S01]  /*17f70*/  IMAD.U32 R7, RZ, RZ, UR7 ;  /* 0x00000007ff077e24 */ /* 0x000fe2000f8e00ff */
[----:B-----5:R-:W-:Y:S02]  /*17f80*/  MOV R10, UR8 ;  /* 0x00000008000a7c02 */ /* 0x020fe40008000f00 */
[----:B--2---:R-:W-:-:S07]  /*17f90*/  MOV R11, UR9 ;  /* 0x00000009000b7c02 */ /* 0x004fce0008000f00 */
[----:B------:R-:W-:-:S07]  /*17fa0*/  LEPC R20, `(.L_x_4203) ;  /* 0x000000001014794e */ /* 0x000fce0000000000 */
[----:B0--3--:R-:W-:Y:S05]  /*17fb0*/  CALL.ABS.NOINC R14 ;  /* 0x000000000e007343 */ /* 0x009fea0003c00000 */
.L_x_4203:
[----:B------:R-:W0:Y:S01]  /*17fc0*/  LDCU.64 UR4, c[0x0][0x760] ;  /* 0x0000ec00ff0477ac */ /* 0x000e220008000a00 */
[----:B------:R-:W1:Y:S01]  /*17fd0*/  LDC.64 R2, c[0x4][R2] ;  /* 0x0100000002027b82 */ /* 0x000e620000000a00 */
[----:B------:R-:W-:Y:S01]  /*17fe0*/  HFMA2 R8, -RZ, RZ, 0, 4.4763088226318359375e-05 ;  /* 0x000002efff087431 */ /* 0x000fe200000001ff */
[----:B------:R-:W-:Y:S01]  /*17ff0*/  MOV R12, 0x1 ;  /* 0x00000001000c7802 */ /* 0x000fe20000000f00 */
[----:B------:R-:W2:Y:S01]  /*18000*/  LDCU.64 UR6, c[0x4][0x7c8] ;  /* 0x0100f900ff0677ac */ /* 0x000ea20008000a00 */
[----:B------:R-:W-:Y:S01]  /*18010*/  HFMA2 R13, -RZ, RZ, 0, 0 ;  /* 0x00000000ff0d7431 */ /* 0x000fe200000001ff */
        /* <DEDUP_REMOVED lines=8> */
[----:B------:R-:W-:Y:S02]  /*180a0*/  MOV R7, UR9 ;  /* 0x0000000900077c02 */ /* 0x000fe40008000f00 */
[----:B0-----:R-:W-:Y:S01]  /*180b0*/  MOV R10, UR4 ;  /* 0x00000004000a7c02 */ /* 0x001fe20008000f00 */
[----:B--2---:R-:W-:-:S07]  /*180c0*/  IMAD.U32 R11, RZ, RZ, UR5 ;  /* 0x00000005ff0b7e24 */ /* 0x004fce000f8e00ff */
[----:B------:R-:W-:-:S07]  /*180d0*/  LEPC R20, `(.L_x_4204) ;  /* 0x000000001014794e */ /* 0x000fce0000000000 */
[----:B-1----:R-:W-:Y:S05]  /*180e0*/  CALL.ABS.NOINC R2 ;  /* 0x0000000002007343 */ /* 0x002fea0003c00000 */
.L_x_4204:
[----:B------:R-:W-:Y:S05]  /*180f0*/  BRA `(.L_x_4205) ;  /* 0x0000000000047947 */ /* 0x000fea0003800000 */
.L_x_4202:
[----:B------:R2:W-:Y:S02]  /*18100*/  STG.E desc[UR36][R8.64], R16 ;  /* 0x0000001008007986 */ /* 0x0005e4000c101924 */
.L_x_4205:
[----:B------:R-:W1:Y:S01]  /*18110*/  LDCU.64 UR6, c[0x0][0x760] ;  /* 0x0000ec00ff0677ac */ /* 0x000e620008000a00 */
[----:B------:R-:W3:Y:S01]  /*18120*/  LDCU UR4, c[0x0][0x794] ;  /* 0x0000f280ff0477ac */ /* 0x000ee20008000800 */
[----:B-1----:R-:W-:Y:S01]  /*18130*/  IADD3 R2, P0, PT, R29, UR6, RZ ;  /* 0x000000061d027c10 */ /* 0x002fe2000ff1e0ff */
[----:B---3--:R-:W-:-:S04]  /*18140*/  UISETP.NE.AND UP0, UPT, UR4, 0x1, UPT ;  /* 0x000000010400788c */ /* 0x008fc8000bf05270 */
[----:B------:R-:W-:-:S05]  /*18150*/  IMAD.X R3, RZ, RZ, UR7, P0 ;  /* 0x00000007ff037e24 */ /* 0x000fca00080e06ff */
[----:B------:R1:W-:Y:S01]  /*18160*/  STG.E desc[UR36][R2.64], R17 ;  /* 0x0000001102007986 */ /* 0x0003e2000c101924 */
[----:B------:R-:W-:Y:S05]  /*18170*/  BRA.U !UP0, `(.L_x_4206) ;  /* 0x0000000108907547 */ /* 0x000fea000b800000 */
[----:B-1----:R-:W-:Y:S01]  /*18180*/  MOV R2, 0x0 ;  /* 0x0000000000027802 */ /* 0x002fe20000000f00 */
[----:B------:R-:W1:Y:S01]  /*18190*/  LDCU.64 UR4, c[0x4][0x7c8] ;  /* 0x0100f900ff0477ac */ /* 0x000e620008000a00 */
[----:B--2---:R-:W-:Y:S02]  /*181a0*/  HFMA2 R8, -RZ, RZ, 0, 4.4763088226318359375e-05 ;  /* 0x000002efff087431 */ /* 0x004fe400000001ff */
        /* <DEDUP_REMOVED lines=13> */
.L_x_4207:
        /* <DEDUP_REMOVED lines=19> */
.L_x_4208:
[----:B------:R-:W-:Y:S05]  /*183b0*/  BRA `(.L_x_4209) ;  /* 0x00000000000c7947 */ /* 0x000fea0003800000 */
.L_x_4206:
[----:B------:R-:W-:-:S05]  /*183c0*/  IADD3 R28, P0, PT, R28, UR6, RZ ;  /* 0x000000061c1c7c10 */ /* 0x000fca000ff1e0ff */
[----:B------:R-:W-:-:S05]  /*183d0*/  IMAD.X R29, RZ, RZ, UR7, P0 ;  /* 0x00000007ff1d7e24 */ /* 0x000fca00080e06ff */
[----:B------:R3:W-:Y:S03]  /*183e0*/  STG.E desc[UR36][R28.64], R18 ;  /* 0x000000121c007986 */ /* 0x0007e6000c101924 */
.L_x_4209:
[----:B------:R-:W4:Y:S02]  /*183f0*/  LDCU.64 UR4, c[0x0][0x760] ;  /* 0x0000ec00ff0477ac */ /* 0x000f240008000a00 */
[----:B----4-:R-:W-:-:S04]  /*18400*/  IADD3 R26, P0, PT, R26, UR4, RZ ;  /* 0x000000041a1a7c10 */ /* 0x010fc8000ff1e0ff */
[----:B------:R-:W-:-:S05]  /*18410*/  IADD3.X R27, PT, PT, RZ, UR5, RZ, P0, !PT ;  /* 0x00000005ff1b7c10 */ /* 0x000fca00087fe4ff */
[----:B------:R-:W-:Y:S01]  /*18420*/  STG.E desc[UR36][R26.64], R19 ;  /* 0x000000131a007986 */ /* 0x000fe2000c101924 */
[----:B------:R-:W-:Y:S05]  /*18430*/  EXIT ;  /* 0x000000000000794d */ /* 0x000fea0003800000 */
.L_x_4201:
[----:B------:R-:W1:Y:S01]  /*18440*/  LDCU.U8 UR4, c[0x0][0x790] ;  /* 0x0000f200ff0477ac */ /* 0x000e620008000000 */
[----:B------:R-:W2:Y:S01]  /*18450*/  LDCU.U8 UR5, c[0x0][0x791] ;  /* 0x0000f220ff0577ac */ /* 0x000ea20008000000 */
[----:B-1----:R-:W-:Y:S02]  /*18460*/  UISETP.NE.AND UP0, UPT, UR4, URZ, UPT ;  /* 0x000000ff0400728c */ /* 0x002fe4000bf05270 */
[----:B--2---:R-:W-:-:S07]  /*18470*/  UISETP.NE.AND UP1, UPT, UR5, URZ, UPT ;  /* 0x000000ff0500728c */ /* 0x004fce000bf25270 */
        /* <DEDUP_REMOVED lines=9> */
.L_x_4210:
        /* <DEDUP_REMOVED lines=12> */
[----:B-1----:R-:W-:Y:S02]  /*185d0*/  MOV R4, UR4 ;  /* 0x0000000400047c02 */ /* 0x002fe40008000f00 */
[----:B------:R-:W-:Y:S01]  /*185e0*/  MOV R5, UR5 ;  /* 0x0000000500057c02 */ /* 0x000fe20008000f00 */
[----:B----4-:R-:W-:Y:S01]  /*185f0*/  IMAD.U32 R6, RZ, RZ, UR6 ;  /* 0x00000006ff067e24 */ /* 0x010fe2000f8e00ff */
[----:B------:R-:W-:-:S02]  /*18600*/  MOV R7, UR7 ;  /* 0x0000000700077c02 */ /* 0x000fc40008000f00 */
[----:B-----5:R-:W-:Y:S02]  /*18610*/  MOV R10, UR8 ;  /* 0x00000008000a7c02 */ /* 0x020fe40008000f00 */
[----:B--2---:R-:W-:-:S07]  /*18620*/  MOV R11, UR9 ;  /* 0x00000009000b7c02 */ /* 0x004fce0008000f00 */
[----:B------:R-:W-:-:S07]  /*18630*/  LEPC R20, `(.L_x_4213) ;  /* 0x000000001014794e */ /* 0x000fce0000000000 */
[----:B0--3--:R-:W-:Y:S05]  /*18640*/  CALL.ABS.NOINC R14 ;  /* 0x000000000e007343 */ /* 0x009fea0003c00000 */
.L_x_4213:
        /* <DEDUP_REMOVED lines=19> */
.L_x_4214:
[----:B------:R-:W-:Y:S05]  /*18780*/  BRA `(.L_x_4215) ;  /* 0x0000000000107947 */ /* 0x000fea0003800000 */
.L_x_4212:
[----:B------:R-:W1:Y:S02]  /*18790*/  LDCU.64 UR4, c[0x0][0x760] ;  /* 0x0000ec00ff0477ac */ /* 0x000e640008000a00 */
[----:B-1----:R-:W-:-:S04]  /*187a0*/  IADD3 R2, P0, PT, R31, UR4, RZ ;  /* 0x000000041f027c10 */ /* 0x002fc8000ff1e0ff */
[----:B------:R-:W-:-:S05]  /*187b0*/  IADD3.X R3, PT, PT, RZ, UR5, RZ, P0, !PT ;  /* 0x00000005ff037c10 */ /* 0x000fca00087fe4ff */
[----:B------:R1:W-:Y:S04]  /*187c0*/  STG.E desc[UR36][R2.64], R16 ;  /* 0x0000001002007986 */ /* 0x0003e8000c101924 */
.L_x_4215:
[----:B------:R-:W1:Y:S01]  /*187d0*/  LDCU.64 UR6, c[0x0][0x760] ;  /* 0x0000ec00ff0677ac */ /* 0x000e620008000a00 */
[----:B------:R-:W2:Y:S01]  /*187e0*/  LDCU UR4, c[0x0][0x794] ;  /* 0x0000f280ff0477ac */ /* 0x000ea20008000800 */
[----:B-1----:R-:W-:-:S04]  /*187f0*/  IADD3 R2, P0, PT, R29, UR6, RZ ;  /* 0x000000061d027c10 */ /* 0x002fc8000ff1e0ff */
[----:B------:R-:W-:Y:S01]  /*18800*/  IADD3.X R3, PT, PT, RZ, UR7, RZ, P0, !PT ;  /* 0x00000007ff037c10 */ /* 0x000fe200087fe4ff */
[----:B--2---:R-:W-:-:S04]  /*18810*/  UISETP.NE.AND UP0, UPT, UR4, 0x1, UPT ;  /* 0x000000010400788c */ /* 0x004fc8000bf05270 */
[----:B------:R1:W-:Y:S05]  /*18820*/  STG.E desc[UR36][R2.64], R17 ;  /* 0x0000001102007986 */ /* 0x0003ea000c101924 */
        /* <DEDUP_REMOVED lines=17> */
.L_x_4217:
        /* <DEDUP_REMOVED lines=19> */
.L_x_4218:
[----:B------:R-:W-:Y:S05]  /*18a70*/  BRA `(.L_x_4219) ;  /* 0x00000000000c7947 */ /* 0x000fea0003800000 */
.L_x_4216:
[----:B------:R-:W-:-:S04]  /*18a80*/  IADD3 R28, P0, PT, R28, UR6, RZ ;  /* 0x000000061c1c7c10 */ /* 0x000fc8000ff1e0ff */
[----:B------:R-:W-:-:S05]  /*18a90*/  IADD3.X R29, PT, PT, RZ, UR7, RZ, P0, !PT ;  /* 0x00000007ff1d7c10 */ /* 0x000fca00087fe4ff */
[----:B------:R2:W-:Y:S04]  /*18aa0*/  STG.E desc[UR36][R28.64], R18 ;  /* 0x000000121c007986 */ /* 0x0005e8000c101924 */
.L_x_4219:
[----:B------:R-:W3:Y:S02]  /*18ab0*/  LDCU.64 UR4, c[0x0][0x760] ;  /* 0x0000ec00ff0477ac */ /* 0x000ee40008000a00 */
[----:B---3--:R-:W-:-:S04]  /*18ac0*/  IADD3 R26, P0, PT, R26, UR4, RZ ;  /* 0x000000041a1a7c10 */ /* 0x008fc8000ff1e0ff */
[----:B------:R-:W-:-:S05]  /*18ad0*/  IADD3.X R27, PT, PT, RZ, UR5, RZ, P0, !PT ;  /* 0x00000005ff1b7c10 */ /* 0x000fca00087fe4ff */
[----:B------:R-:W-:Y:S01]  /*18ae0*/  STG.E desc[UR36][R26.64], R19 ;  /* 0x000000131a007986 */ /* 0x000fe2000c101924 */
[----:B------:R-:W-:Y:S05]  /*18af0*/  EXIT ;  /* 0x000000000000794d */ /* 0x000fea0003800000 */
.L_x_4211:
[----:B------:R-:W-:Y:S04]  /*18b00*/  STG.E desc[UR36][R4.64], R16 ;  /* 0x0000001004007986 */ /* 0x000fe8000c101924 */
[----:B------:R-:W-:Y:S04]  /*18b10*/  STG.E desc[UR36][R4.64+0x4], R17 ;  /* 0x0000041104007986 */ /* 0x000fe8000c101924 */
[----:B------:R-:W-:Y:S04]  /*18b20*/  STG.E desc[UR36][R4.64+0x8], R18 ;  /* 0x0000081204007986 */ /* 0x000fe8000c101924 */
[----:B------:R-:W-:Y:S01]  /*18b30*/  STG.E desc[UR36][R4.64+0xc], R19 ;  /* 0x00000c1304007986 */ /* 0x000fe2000c101924 */
[----:B------:R-:W-:Y:S05]  /*18b40*/  EXIT ;  /* 0x000000000000794d */ /* 0x000fea0003800000 */
.L_x_4220:
        /* <DEDUP_REMOVED lines=11> */
.L_x_9992:


//--------------------- .text._ZN2at6native13reduce_kernelILi512ELi1ENS0_8ReduceOpIN3c104HalfENS0_9NanSumOpsIfS4_EEjS4_Li4ELi4EEEEEvT1_ --------------------------
	.section	.text._ZN2at6native13reduce_kernelILi512ELi1ENS0_8ReduceOpIN3c104HalfENS0_9NanSumOpsIfS4_EEjS4_Li4ELi4EEEEEvT1_,"ax",@progbits
	.align	128
        .global         _ZN2at6native13reduce_kernelILi512ELi1ENS0_8ReduceOpIN3c104HalfENS0_9NanSumOpsIfS4_EEjS4_Li4ELi4EEEEEvT1_
        .type           _ZN2at6native13reduce_kernelILi512ELi1ENS0_8ReduceOpIN3c104HalfENS0_9NanSumOpsIfS4_EEjS4_Li4ELi4EEEEEvT1_,@function
        .size           _ZN2at6native13reduce_kernelILi512ELi1ENS0_8ReduceOpIN3c104HalfENS0_9NanSumOpsIfS4_EEjS4_Li4ELi4EEEEEvT1_,(.L_x_9945 - _ZN2at6native13reduce_kernelILi512ELi1ENS0_8ReduceOpIN3c104HalfENS0_9NanSumOpsIfS4_EEjS4_Li4ELi4EEEEEvT1_)
        .other          _ZN2at6native13reduce_kernelILi512ELi1ENS0_8ReduceOpIN3c104HalfENS0_9NanSumOpsIfS4_EEjS4_Li4ELi4EEEEEvT1_,@"STO_CUDA_ENTRY STV_DEFAULT"
_ZN2at6native13reduce_kernelILi512ELi1ENS0_8ReduceOpIN3c104HalfENS0_9NanSumOpsIfS4_EEjS4_Li4ELi4EEEEEvT1_:
.text._ZN2at6native13reduce_kernelILi512ELi1ENS0_8ReduceOpIN3c104HalfENS0_9NanSumOpsIfS4_EEjS4_Li4ELi4EEEEEvT1_:
        /* <DEDUP_REMOVED lines=295> */
.L_x_4221:
        /* <DEDUP_REMOVED lines=46> */
.L_x_4228:
[----:B------:R-:W-:Y:S05]  /*1550*/  BSYNC.RECONVERGENT B2 ;  /* 0x0000000000027941 */ /* 0x000fea0003800200 */
.L_x_4227:
[----:B------:R-:W-:Y:S02]  /*1560*/  IADD3 R2, P0, PT, R2, 0x8, RZ ;  /* 0x0000000802027810 */ /* 0x000fe40007f1e0ff */
[----:B------:R-:W-:Y:S02]  /*1570*/  IADD3 R5, PT, PT, R13, -0x4, R24 ;  /* 0xfffffffc0d057810 */ /* 0x000fe40007ffe018 */
[----:B------:R-:W-:-:S09]  /*1580*/  IADD3.X R3, PT, PT, RZ, R3, RZ, P0, !PT ;  /* 0x00000003ff037210 */ /* 0x000fd200007fe4ff */
.L_x_4226:
[----:B------:R-:W-:Y:S05]  /*1590*/  BSYNC.RECONVERGENT B1 ;  /* 0x0000000000017941 */ /* 0x000fea0003800200 */
.L_x_4225:
        /* <DEDUP_REMOVED lines=13> */
.L_x_4231:
        /* <DEDUP_REMOVED lines=23> */
.L_x_4230:
[----:B------:R-:W-:Y:S05]  /*17e0*/  BSYNC.RECONVERGENT B1 ;  /* 0x0000000000017941 */ /* 0x000fea0003800200 */
.L_x_4229:
        /* <DEDUP_REMOVED lines=12> */
.L_x_4233:
[----:B------:R-:W-:Y:S05]  /*18b0*/  BSYNC.RECONVERGENT B1 ;  /* 0x0000000000017941 */ /* 0x000fea0003800200 */
.L_x_4232:
[----:B------:R-:W-:-:S04]  /*18c0*/  FADD.FTZ R7, R7, R4 ;  /* 0x0000000407077221 */ /* 0x000fc80000010000 */
[----:B------:R-:W-:-:S04]  /*18d0*/  FADD.FTZ R6, R7, R6 ;  /* 0x0000000607067221 */ /* 0x000fc80000010000 */
[----:B------:R-:W-:Y:S01]  /*18e0*/  FADD.FTZ R11, R6, R11 ;  /* 0x0000000b060b7221 */ /* 0x000fe20000010000 */
[----:B------:R-:W-:Y:S06]  /*18f0*/  BRA `(.L_x_4223) ;  /* 0x0000009800207947 */ /* 0x000fec0003800000 */
.L_x_4224:
        /* <DEDUP_REMOVED lines=18> */
.L_x_4238:
        /* <DEDUP_REMOVED lines=32> */
.L_x_4237:
[----:B------:R-:W-:Y:S02]  /*1c20*/  PRMT R9, R10, 0x7610, R9 ;  /* 0x000076100a097816 */ /* 0x000fe40000000009 */
[----:B------:R-:W-:Y:S02]  /*1c30*/  PRMT R15, R12, 0x7610, R15 ;  /* 0x000076100c0f7816 */ /* 0x000fe4000000000f */
[----:B------:R-:W-:-:S07]  /*1c40*/  PRMT R10, R14, 0x7610, R10 ;  /* 0x000076100e0a7816 */ /* 0x000fce000000000a */
.L_x_4236:
[----:B------:R-:W-:Y:S05]  /*1c50*/  BSYNC.RECONVERGENT B1 ;  /* 0x0000000000017941 */ /* 0x000fea0003800200 */
.L_x_4235:
        /* <DEDUP_REMOVED lines=19> */
.L_x_4240:
[----:B------:R-:W-:Y:S05]  /*1d90*/  BSYNC.RECONVERGENT B1 ;  /* 0x0000000000017941 */ /* 0x000fea0003800200 */
.L_x_4239:
        /* <DEDUP_REMOVED lines=26> */
.L_x_4242:
[----:B------:R-:W-:Y:S05]  /*1f40*/  BSYNC.RECONVERGENT B1 ;  /* 0x0000000000017941 */ /* 0x000fea0003800200 */
.L_x_4241:
[----:B------:R-:W-:-:S04]  /*1f50*/  FADD.FTZ R6, R7, R6 ;  /* 0x0000000607067221 */ /* 0x000fc80000010000 */
[----:B------:R-:W-:-:S04]  /*1f60*/  FADD.FTZ R5, R6, R5 ;  /* 0x0000000506057221 */ /* 0x000fc80000010000 */
[----:B0-----:R-:W-:Y:S01]  /*1f70*/  FADD.FTZ R11, R5, R4 ;  /* 0x00000004050b7221 */ /* 0x001fe20000010000 */
[----:B------:R-:W-:Y:S06]  /*1f80*/  BRA `(.L_x_4223) ;  /* 0x00000090007c7947 */ /* 0x000fec0003800000 */
.L_x_4234:
        /* <DEDUP_REMOVED lines=14> */
.L_x_4247:
        /* <DEDUP_REMOVED lines=36> */
.L_x_4246:
[----:B------:R-:W-:Y:S02]  /*22b0*/  PRMT R5, R4, 0x7610, R5 ;  /* 0x0000761004057816 */ /* 0x000fe40000000005 */
[----:B------:R-:W-:-:S07]  /*22c0*/  PRMT R4, R8, 0x7610, R4 ;  /* 0x0000761008047816 */ /* 0x000fce0000000004 */
.L_x_4245:
[----:B------:R-:W-:Y:S05]  /*22d0*/  BSYNC.RECONVERGENT B1 ;  /* 0x0000000000017941 */ /* 0x000fea0003800200 */
.L_x_4244:
        /* <DEDUP_REMOVED lines=23> */
.L_x_4249:
[----:B------:R-:W-:Y:S05]  /*2450*/  BSYNC.RECONVERGENT B1 ;  /* 0x0000000000017941 */ /* 0x000fea0003800200 */
.L_x_4248:
[----:B------:R-:W-:Y:S04]  /*2460*/  BSSY.RECONVERGENT B1, `(.L_x_4250) ;  /* 0x000001a000017945 */ /* 0x000fe80003800200 */
[----:B------:R-:W-:Y:S05]  /*2470*/  @P0 BRA `(.L_x_4251) ;  /* 0x0000000000600947 */ /* 0x000fea0003800000 */
[----:B------:R-:W-:Y:S02]  /*2480*/  IMAD.IADD R21, R21, 0x1, R10 ;  /* 0x0000000115157824 */ /* 0x000fe400078e020a */
[----:B-----5:R-:W-:-:S03]  /*2490*/  HADD2.F32 R18, -RZ, R18.H0_H0 ;  /* 0x20000012ff127230 */ /* 0x020fc60000004100 */
[----:B------:R-:W-:Y:S02]  /*24a0*/  ISETP.GE.U32.AND P1, PT, R21, R24, PT ;  /* 0x000000181500720c */ /* 0x000fe40003f26070 */
[----:B------:R-:W-:-:S04]  /*24b0*/  FSETP.NAN.FTZ.AND P0, PT, |R18|, |R18|, PT ;  /* 0x400000121200720b */ /* 0x000fc80003f18200 */
[----:B0-----:R-:W-:-:S05]  /*24c0*/  FSEL R3, R18, RZ, !P0 ;  /* 0x000000ff12037208 */ /* 0x001fca0004000000 */
        /* <DEDUP_REMOVED lines=19> */
.L_x_4251:
[----:B------:R-:W-:Y:S05]  /*2600*/  BSYNC.RECONVERGENT B1 ;  /* 0x0000000000017941 */ /* 0x000fea0003800200 */
.L_x_4250:
[----:B------:R-:W-:-:S04]  /*2610*/  FADD.FTZ R13, R14, R13 ;  /* 0x0000000d0e0d7221 */ /* 0x000fc80000010000 */
[----:B------:R-:W-:-:S04]  /*2620*/  FADD.FTZ R12, R13, R12 ;  /* 0x0000000c0d0c7221 */ /* 0x000fc80000010000 */
[----:B------:R-:W-:Y:S01]  /*2630*/  FADD.FTZ R11, R12, R11 ;  /* 0x0000000b0c0b7221 */ /* 0x000fe20000010000 */
[----:B------:R-:W-:Y:S06]  /*2640*/  BRA `(.L_x_4223) ;  /* 0x0000008800cc7947 */ /* 0x000fec0003800000 */
.L_x_4243:
        /* <DEDUP_REMOVED lines=18> */
.L_x_4259:
        /* <DEDUP_REMOVED lines=302> */
.L_x_4255:
        /* <DEDUP_REMOVED lines=232> */
.L_x_4256:
        /* <DEDUP_REMOVED lines=231> */
.L_x_4257:
        /* <DEDUP_REMOVED lines=243> */
.L_x_4258:
[----:B------:R-:W-:-:S04]  /*6670*/  LOP3.LUT R13, R8, 0xfffffffe, RZ, 0xc0, !PT ;  /* 0xfffffffe080d7812 */ /* 0x000fc800078ec0ff */
[----:B------:R-:W-:-:S05]  /*6680*/  IADD3 R12, P1, PT, R13, R4, RZ ;  /* 0x000000040d0c7210 */ /* 0x000fca0007f3e0ff */
[----:B------:R-:W-:-:S05]  /*6690*/  IMAD.X R13, RZ, RZ, R5, P1 ;  /* 0x000000ffff0d7224 */ /* 0x000fca00008e0605 */
[----:B------:R2:W5:Y:S03]  /*66a0*/  LDG.E.U16 R8, desc[UR36][R12.64] ;  /* 0x000000240c087981 */ /* 0x000566000c1e1500 */
.L_x_4254:
        /* <DEDUP_REMOVED lines=23> */
.L_x_4253:
[----:B0-----:R-:W-:Y:S05]  /*6820*/  BSYNC.RECONVERGENT B1 ;  /* 0x0000000000017941 */ /* 0x001fea0003800200 */
.L_x_4252:
        /* <DEDUP_REMOVED lines=284> */
.L_x_4263:
[----:B------:R-:W-:Y:S01]  /*79f0*/  SHF.R.U32.HI R12, RZ, 0x1, R6 ;  /* 0x00000001ff0c7819 */ /* 0x000fe20000011606 */
[----:B------:R-:W-:-:S07]  /*7a00*/  IMAD.MOV.U32 R13, RZ, RZ, RZ ;  /* 0x000000ffff0d7224 */ /* 0x000fce00078e00ff */
.L_x_4262:
        /* <DEDUP_REMOVED lines=284> */
.L_x_4265:
[----:B------:R-:W-:Y:S02]  /*8bd0*/  SHF.R.U32.HI R18, RZ, 0x1, R7 ;  /* 0x00000001ff127819 */ /* 0x000fe40000011607 */
[----:B------:R-:W-:-:S07]  /*8be0*/  MOV R19, RZ ;  /* 0x000000ff00137202 */ /* 0x000fce0000000f00 */
.L_x_4264:
        /* <DEDUP_REMOVED lines=281> */
.L_x_4267:
[----:B------:R-:W-:Y:S01]  /*9d80*/  SHF.R.U32.HI R18, RZ, 0x1, R0 ;  /* 0x00000001ff127819 */ /* 0x000fe20000011600 */
[----:B------:R-:W-:-:S07]  /*9d90*/  IMAD.MOV.U32 R19, RZ, RZ, RZ ;  /* 0x000000ffff137224 */ /* 0x000fce00078e00ff */
.L_x_4266:
        /* <DEDUP_REMOVED lines=281> */
.L_x_4269:
[----:B------:R-:W-:Y:S02]  /*af30*/  SHF.R.U32.HI R12, RZ, 0x1, R5 ;  /* 0x00000001ff0c7819 */ /* 0x000fe40000011605 */
[----:B------:R-:W-:-:S07]  /*af40*/  MOV R13, RZ ;  /* 0x000000ff000d7202 */ /* 0x000fce0000000f00 */
.L_x_4268:
[----:B------:R-:W-:-:S04]  /*af50*/  LEA R4, P0, R12, R3, 0x1 ;  /* 0x000000030c047211 */ /* 0x000fc800078008ff */
[----:B------:R-:W-:-:S05]  /*af60*/  LEA.HI.X R5, R12, R2, R13, 0x1, P0 ;  /* 0x000000020c057211 */ /* 0x000fca00000f0c0d */
[----:B------:R0:W5:Y:S04]  /*af70*/  LDG.E.U16 R8, desc[UR36][R4.64] ;  /* 0x0000002404087981 */ /* 0x000168000c1e1500 */
.L_x_4261:
[----:B------:R-:W-:Y:S05]  /*af80*/  BSYNC.RECONVERGENT B1 ;  /* 0x0000000000017941 */ /* 0x000fea0003800200 */
.L_x_4260:
        /* <DEDUP_REMOVED lines=10> */
[----:B------:R-:W-:Y:S02]  /*b030*/  IMAD.IADD R3, R3, 0x1, R22 ;  /* 0x0000000103037824 */ /* 0x000fe400078e0216 */
        /* <DEDUP_REMOVED lines=16> */
.L_x_4271:
[----:B------:R-:W-:Y:S05]  /*b140*/  BSYNC.RECONVERGENT B1 ;  /* 0x0000000000017941 */ /* 0x000fea0003800200 */
.L_x_4270:
[----:B------:R-:W-:-:S04]  /*b150*/  FADD.FTZ R10, R10, R9 ;  /* 0x000000090a0a7221 */ /* 0x000fc80000010000 */
[----:B------:R-:W-:-:S04]  /*b160*/  FADD.FTZ R11, R10, R11 ;  /* 0x0000000b0a0b7221 */ /* 0x000fc80000010000 */
[----:B------:R-:W-:-:S07]  /*b170*/  FADD.FTZ R11, R11, R20 ;  /* 0x000000140b0b7221 */ /* 0x000fce0000010000 */
.L_x_4223:
[----:B------:R-:W-:Y:S05]  /*b180*/  BSYNC.RECONVERGENT B0 ;  /* 0x0000000000007941 */ /* 0x000fea0003800200 */
.L_x_4222:
        /* <DEDUP_REMOVED lines=17> */
.L_x_4273:
        /* <DEDUP_REMOVED lines=13> */
.L_x_4272:
        /* <DEDUP_REMOVED lines=17> */
[----:B------:R-:W-:-:S07]  /*b480*/  IMAD.U32 R4, RZ, RZ, UR5 ;  /* 0x00000005ff047e24 */ /* 0x000fce000f8e00ff */
.L_x_4276:
[----:B------:R-:W-:Y:S01]  /*b490*/  SHF.R.U32.HI R7, RZ, 0x1, R4 ;  /* 0x00000001ff077819 */ /* 0x000fe20000011604 */
[----:B------:R-:W-:Y:S03]  /*b4a0*/  BAR.SYNC.DEFER_BLOCKING 0x0 ;  /* 0x0000000000007b1d */ /* 0x000fe60000010000 */
[----:B------:R-:W-:-:S04]  /*b4b0*/  IADD3 R5, PT, PT, R7, R0, RZ ;  /* 0x0000000007057210 */ /* 0x000fc80007ffe0ff */
[----:B------:R-:W-:-:S04]  /*b4c0*/  ISETP.GE.U32.AND P0, PT, R5, UR5, PT ;  /* 0x0000000505007c0c */ /* 0x000fc8000bf06070 */
[----:B------:R-:W-:-:S13]  /*b4d0*/  ISETP.GE.U32.OR P0, PT, R0, R7, P0 ;  /* 0x000000070000720c */ /* 0x000fda0000706470 */
[----:B------:R-:W-:-:S05]  /*b4e0*/  @!P0 LEA R5, R7, R2, 0x2 ;  /* 0x0000000207058211 */ /* 0x000fca00078e10ff */
[----:B------:R-:W4:Y:S02]  /*b4f0*/  @!P0 LDS R6, [R5] ;  /* 0x0000000005068984 */ /* 0x000f240000000800 */
[----:B----4-:R-:W-:-:S05]  /*b500*/  @!P0 FADD.FTZ R11, R11, R6 ;  /* 0x000000060b0b8221 */ /* 0x010fca0000010000 */
[----:B------:R0:W-:Y:S01]  /*b510*/  @!P0 STS [R2], R11 ;  /* 0x0000000b02008388 */ /* 0x0001e20000000800 */
[----:B------:R-:W-:Y:S01]  /*b520*/  ISETP.GT.U32.AND P0, PT, R4, 0x7f, PT ;  /* 0x0000007f0400780c */ /* 0x000fe20003f04070 */
[----:B------:R-:W-:-:S12]  /*b530*/  IMAD.MOV.U32 R4, RZ, RZ, R7 ;  /* 0x000000ffff047224 */ /* 0x000fd800078e0007 */
[----:B0-----:R-:W-:Y:S05]  /*b540*/  @P0 BRA `(.L_x_4276) ;  /* 0xfffffffc00d00947 */ /* 0x001fea000383ffff */
.L_x_4275:
[----:B------:R-:W-:Y:S01]  /*b550*/  BAR.SYNC.DEFER_BLOCKING 0x0 ;  /* 0x0000000000007b1d */ /* 0x000fe20000010000 */
[----:B------:R-:W-:-:S09]  /*b560*/  UISETP.GE.U32.AND UP0, UPT, UR4, 0x2, UPT ;  /* 0x000000020400788c */ /* 0x000fd2000bf06070 */
[----:B------:R-:W-:Y:S05]  /*b570*/  BRA.U !UP0, `(.L_x_4274) ;  /* 0x0000000108187547 */ /* 0x000fea000b800000 */
[----:B-1-34-:R-:W-:-:S07]  /*b580*/  HFMA2 R2, -RZ, RZ, 0, 5.9604644775390625e-08 ;  /* 0x00000001ff027431 */ /* 0x01afce00000001ff */
.L_x_4277:
[----:B------:R1:W3:Y:S02]  /*b590*/  SHFL.DOWN PT, R4, R11, R2, 0x1f ;  /* 0x08001f020b047589 */ /* 0x0002e400000e0000 */
[----:B-1----:R-:W-:-:S04]  /*b5a0*/  SHF.L.U32 R2, R2, 0x1, RZ ;  /* 0x0000000102027819 */ /* 0x002fc800000006ff */
[----:B------:R-:W-:Y:S01]  /*b5b0*/  ISETP.GE.AND P0, PT, R2, UR4, PT ;  /* 0x0000000402007c0c */ /* 0x000fe2000bf06270 */
[----:B---3--:R-:W-:-:S12]  /*b5c0*/  FADD.FTZ R11, R4, R11 ;  /* 0x0000000b040b7221 */ /* 0x008fd80000010000 */
[----:B------:R-:W-:Y:S05]  /*b5d0*/  @!P0 BRA `(.L_x_4277) ;  /* 0xfffffffc00ec8947 */ /* 0x000fea000383ffff */
.L_x_4274:
[----:B------:R-:W5:Y:S01]  /*b5e0*/  LDCU UR4, c[0x0][0x55c] ;  /* 0x0000ab80ff0477ac */ /* 0x000f620008000800 */
[----:B------:R-:W-:Y:S01]  /*b5f0*/  IMAD.MOV.U32 R18, RZ, RZ, RZ ;  /* 0x000000ffff127224 */ /* 0x000fe200078e00ff */
[----:B-----5:R-:W-:-:S09]  /*b600*/  UISETP.NE.AND UP0, UPT, UR4, URZ, UPT ;  /* 0x000000ff0400728c */ /* 0x020fd2000bf05270 */
[----:B------:R-:W-:Y:S05]  /*b610*/  BRA.U !UP0, `(.L_x_4278) ;  /* 0x0000001108587547 */ /* 0x000fea000b800000 */
[----:B------:R-:W5:Y:S01]  /*b620*/  LDCU.64 UR8, c[0x0][0x560] ;  /* 0x0000ac00ff0877ac */ /* 0x000f620008000a00 */
[----:B------:R-:W-:Y:S02]  /*b630*/  MOV R4, RZ ;  /* 0x000000ff00047202 */ /* 0x000fe40000000f00 */
[----:B------:R-:W-:Y:S01]  /*b640*/  MOV R5, R17 ;  /* 0x0000001100057202 */ /* 0x000fe20000000f00 */
[----:B------:R-:W0:Y:S01]  /*b650*/  LDCU UR6, c[0x0][0x568] ;  /* 0x0000ad00ff0677ac */ /* 0x000e220008000800 */
[----:B------:R-:W1:Y:S01]  /*b660*/  LDCU UR5, c[0x0][0x68c] ;  /* 0x0000d180ff0577ac */ /* 0x000e620008000800 */
[----:B------:R-:W-:-:S04]  /*b670*/  UIADD3 UR4, UPT, UPT, UR4, -0x1, URZ ;  /* 0xffffffff04047890 */ /* 0x000fc8000fffe0ff */
[----:B------:R-:W-:Y:S01]  /*b680*/  UISETP.NE.AND UP0, UPT, UR4, URZ, UPT ;  /* 0x000000ff0400728c */ /* 0x000fe2000bf05270 */
[----:B-----5:R-:W-:-:S05]  /*b690*/  IMAD.HI.U32 R4, R17, UR9, R4 ;  /* 0x0000000911047c27 */ /* 0x020fca000f8e0004 */
[----:B0-----:R-:W-:-:S05]  /*b6a0*/  SHF.R.U32.HI R5, RZ, UR6, R4 ;  /* 0x00000006ff057c19 */ /* 0x001fca0008011604 */
[----:B------:R-:W-:-:S04]  /*b6b0*/  IMAD.MOV R7, RZ, RZ, -R5 ;  /* 0x000000ffff077224 */ /* 0x000fc800078e0a05 */
[----:B------:R-:W-:-:S04]  /*b6c0*/  IMAD R7, R7, UR8, R17 ;  /* 0x0000000807077c24 */ /* 0x000fc8000f8e0211 */
[----:B-1----:R-:W-:Y:S01]  /*b6d0*/  IMAD R18, R7, UR5, RZ ;  /* 0x0000000507127c24 */ /* 0x002fe2000f8e02ff */
[----:B------:R-:W-:Y:S06]  /*b6e0*/  BRA.U !UP0, `(.L_x_4278) ;  /* 0x0000001108247547 */ /* 0x000fec000b800000 */
[----:B------:R-:W0:Y:S01]  /*b6f0*/  LDCU.64 UR6, c[0x0][0x570] ;  /* 0x0000ae00ff0677ac */ /* 0x000e220008000a00 */
[----:B------:R-:W-:Y:S01]  /*b700*/  HFMA2 R4, -RZ, RZ, 0, 0 ;  /* 0x00000000ff047431 */ /* 0x000fe200000001ff */
        /* <DEDUP_REMOVED lines=254> */
[----:B------:R-:W3:Y:S01]  /*c6f0*/  LDCU.64 UR6, c[0x0][0x680] ;  /* 0x0000d000ff0677ac */ /* 0x000ee20008000a00 */
[----:B------:R-:W-:Y:S01]  /*c700*/  MOV R6, RZ ;  /* 0x000000ff00067202 */ /* 0x000fe20000000f00 */
[----:B------:R-:W0:Y:S01]  /*c710*/  LDCU UR5, c[0x0][0x688] ;  /* 0x0000d100ff0577ac */ /* 0x000e220008000800 */
[----:B------:R-:W1:Y:S03]  /*c720*/  LDCU UR4, c[0x0][0x74c] ;  /* 0x0000e980ff0477ac */ /* 0x000e660008000800 */
[----:B---34-:R-:W-:-:S05]  /*c730*/  IMAD.HI.U32 R2, R7, UR7, R6 ;  /* 0x0000000707027c27 */ /* 0x018fca000f8e0006 */
[----:B0-----:R-:W-:-:S05]  /*c740*/  SHF.R.U32.HI R2, RZ, UR5, R2 ;  /* 0x00000005ff027c19 */ /* 0x001fca0008011602 */
[----:B------:R-:W-:-:S04]  /*c750*/  IMAD.MOV R5, RZ, RZ, -R2 ;  /* 0x000000ffff057224 */ /* 0x000fc800078e0a02 */
[----:B------:R-:W-:-:S04]  /*c760*/  IMAD R5, R5, UR6, R7 ;  /* 0x0000000605057c24 */ /* 0x000fc8000f8e0207 */
[----:B-1----:R-:W-:-:S07]  /*c770*/  IMAD R18, R5, UR4, R18 ;  /* 0x0000000405127c24 */ /* 0x002fce000f8e0212 */
.L_x_4278:
[----:B------:R-:W5:Y:S01]  /*c780*/  LDCU.64 UR4, c[0x0][0x770] ;  /* 0x0000ee00ff0477ac */ /* 0x000f620008000a00 */
[----:B------:R-:W-:Y:S01]  /*c790*/  CS2R R4, SRZ ;  /* 0x0000000000047805 */ /* 0x000fe2000001ff00 */
[----:B------:R-:W-:Y:S02]  /*c7a0*/  UPLOP3.LUT UP0, UPT, UPT, UPT, UPT, 0x80, 0x8 ;  /* 0x000000000008789c */ /* 0x000fe40003f0f070 */
[----:B-----5:R-:W-:-:S04]  /*c7b0*/  UISETP.NE.U32.AND UP1, UPT, UR4, URZ, UPT ;  /* 0x000000ff0400728c */ /* 0x020fc8000bf25070 */
[----:B------:R-:W-:-:S09]  /*c7c0*/  UISETP.NE.AND.EX UP1, UPT, UR5, URZ, UPT, UP1 ;  /* 0x000000ff0500728c */ /* 0x000fd2000bf25310 */
[----:B------:R-:W-:Y:S05]  /*c7d0*/  BRA.U !UP1, `(.L_x_4279) ;  /* 0x0000000509387547 */ /* 0x000fea000b800000 */
[----:B------:R-:W-:Y:S01]  /*c7e0*/  HFMA2 R8, -RZ, RZ, 0, 1.1920928955078125e-07 ;  /* 0x00000002ff087431 */ /* 0x000fe200000001ff */
[----:B-1-34-:R-:W-:-:S07]  /*c7f0*/  MOV R2, 0x4 ;  /* 0x0000000400027802 */ /* 0x01afce0000000f00 */
.L_x_4280:
[----:B------:R-:W1:Y:S01]  /*c800*/  I2F.U32.RP R6, R2 ;  /* 0x0000000200067306 */ /* 0x000e620000209000 */
[----:B------:R-:W-:-:S07]  /*c810*/  IMAD.MOV.U32 R13, RZ, RZ, R2 ;  /* 0x000000ffff0d7224 */ /* 0x000fce00078e0002 */
[----:B-1----:R-:W1:Y:S02]  /*c820*/  MUFU.RCP R6, R6 ;  /* 0x0000000600067308 */ /* 0x002e640000001000 */
[----:B-1----:R-:W-:Y:S01]  /*c830*/  VIADD R4, R6, 0xffffffe ;  /* 0x0ffffffe06047836 */ /* 0x002fe20000000000 */
[----:B------:R-:W-:-:S05]  /*c840*/  LOP3.LUT R6, RZ, R2, RZ, 0x33, !PT ;  /* 0x00000002ff067212 */ /* 0x000fca00078e33ff */
[----:B------:R1:W3:Y:S02]  /*c850*/  F2I.FTZ.U32.TRUNC.NTZ R5, R4 ;  /* 0x0000000400057305 */ /* 0x0002e4000021f000 */
[----:B-1----:R-:W-:Y:S02]  /*c860*/  MOV R4, RZ ;  /* 0x000000ff00047202 */ /* 0x002fe40000000f00 */
[----:B---3--:R-:W-:-:S05]  /*c870*/  IADD3 R7, PT, PT, RZ, -R5, RZ ;  /* 0x80000005ff077210 */ /* 0x008fca0007ffe0ff */
[----:B------:R-:W-:-:S04]  /*c880*/  IMAD R7, R7, R2, RZ ;  /* 0x0000000207077224 */ /* 0x000fc800078e02ff */
[----:B------:R-:W-:-:S06]  /*c890*/  IMAD.HI.U32 R5, R5, R7, R4 ;  /* 0x0000000705057227 */ /* 0x000fcc00078e0004 */
[----:B------:R-:W-:-:S04]  /*c8a0*/  IMAD.HI.U32 R7, R5, R8, RZ ;  /* 0x0000000805077227 */ /* 0x000fc800078e00ff */
[----:B------:R-:W-:-:S04]  /*c8b0*/  IMAD.MOV R7, RZ, RZ, -R7 ;  /* 0x000000ffff077224 */ /* 0x000fc800078e0a07 */
[----:B------:R-:W-:Y:S01]  /*c8c0*/  IMAD R7, R2, R7, R8 ;  /* 0x0000000702077224 */ /* 0x000fe200078e0208 */
[----:B------:R-:W-:-:S04]  /*c8d0*/  MOV R8, R13 ;  /* 0x0000000d00087202 */ /* 0x000fc80000000f00 */
[----:B------:R-:W-:-:S13]  /*c8e0*/  ISETP.GE.U32.AND P0, PT, R7, R2, PT ;  /* 0x000000020700720c */ /* 0x000fda0003f06070 */
[-C--:B------:R-:W-:Y:S02]  /*c8f0*/  @P0 IADD3 R7, PT, PT, R7, -R2.reuse, RZ ;  /* 0x8000000207070210 */ /* 0x080fe40007ffe0ff */
[----:B------:R-:W-:Y:S02]  /*c900*/  ISETP.NE.U32.AND P0, PT, R2, RZ, PT ;  /* 0x000000ff0200720c */ /* 0x000fe40003f05070 */
        /* <DEDUP_REMOVED lines=8> */
[----:B------:R-:W-:-:S03]  /*c990*/  IADD3 R2, PT, PT, -R7, RZ, RZ ;  /* 0x000000ff07027210 */ /* 0x000fc60007ffe1ff */
[----:B------:R-:W-:Y:S02]  /*c9a0*/  IMAD.MOV R4, RZ, RZ, -R9 ;  /* 0x000000ffff047224 */ /* 0x000fe400078e0a09 */
[C---:B------:R-:W-:Y:S02]  /*c9b0*/  IMAD R2, R13.reuse, R2, 0x4 ;  /* 0x000000040d027424 */ /* 0x040fe400078e0202 */
[----:B------:R-:W-:-:S03]  /*c9c0*/  IMAD R4, R13, R4, 0x2 ;  /* 0x000000020d047424 */ /* 0x000fc600078e0204 */
[-C--:B------:R-:W-:Y:S02]  /*c9d0*/  ISETP.GE.U32.AND P1, PT, R2, R13.reuse, PT ;  /* 0x0000000d0200720c */ /* 0x080fe40003f26070 */
[----:B------:R-:W-:-:S11]  /*c9e0*/  ISETP.GE.U32.AND P3, PT, R4, R13, PT ;  /* 0x0000000d0400720c */ /* 0x000fd60003f66070 */
[-C--:B------:R-:W-:Y:S02]  /*c9f0*/  @P1 IADD3 R2, PT, PT, R2, -R13.reuse, RZ ;  /* 0x8000000d02021210 */ /* 0x080fe40007ffe0ff */
[----:B------:R-:W-:Y:S01]  /*ca00*/  @P1 IADD3 R7, PT, PT, R7, 0x1, RZ ;  /* 0x0000000107071810 */ /* 0x000fe20007ffe0ff */
[----:B------:R-:W-:Y:S01]  /*ca10*/  @P3 IMAD.IADD R4, R4, 0x1, -R13 ;  /* 0x0000000104043824 */ /* 0x000fe200078e0a0d */
[-C--:B------:R-:W-:Y:S02]  /*ca20*/  ISETP.GE.U32.AND P2, PT, R2, R13.reuse, PT ;  /* 0x0000000d0200720c */ /* 0x080fe40003f46070 */
[----:B------:R-:W-:Y:S02]  /*ca30*/  @P3 IADD3 R9, PT, PT, R9, 0x1, RZ ;  /* 0x0000000109093810 */ /* 0x000fe40007ffe0ff */
[----:B------:R-:W-:-:S09]  /*ca40*/  ISETP.GE.U32.AND P1, PT, R4, R13, PT ;  /* 0x0000000d0400720c */ /* 0x000fd20003f26070 */
[----:B------:R-:W-:-:S04]  /*ca50*/  @P2 IADD3 R7, PT, PT, R7, 0x1, RZ ;  /* 0x0000000107072810 */ /* 0x000fc80007ffe0ff */
[----:B------:R-:W-:Y:S01]  /*ca60*/  SEL R5, R6, R7, !P0 ;  /* 0x0000000706057207 */ /* 0x000fe20004000000 */
[----:B------:R-:W-:-:S04]  /*ca70*/  @P1 VIADD R9, R9, 0x1 ;  /* 0x0000000109091836 */ /* 0x000fc80000000000 */
[----:B------:R-:W-:Y:S01]  /*ca80*/  IMAD.WIDE.U32 R4, R5, R18, RZ ;  /* 0x0000001205047225 */ /* 0x000fe200078e00ff */
[----:B------:R-:W-:-:S04]  /*ca90*/  SEL R6, R6, R9, !P0 ;  /* 0x0000000906067207 */ /* 0x000fc80004000000 */
[----:B------:R-:W-:-:S13]  /*caa0*/  LOP3.LUT P2, RZ, R5, 0x7, RZ, 0xc0, !PT ;  /* 0x0000000705ff7812 */ /* 0x000fda000784c0ff */
[----:B------:R-:W-:Y:S05]  /*cab0*/  @P2 BRA `(.L_x_4282) ;  /* 0x0000000000542947 */ /* 0x000fea0003800000 */
[----:B------:R-:W1:Y:S01]  /*cac0*/  I2F.U32.RP R2, R6 ;  /* 0x0000000600027306 */ /* 0x000e620000209000 */
[----:B------:R-:W-:Y:S02]  /*cad0*/  IADD3 R5, PT, PT, RZ, -R6, RZ ;  /* 0x80000006ff057210 */ /* 0x000fe40007ffe0ff */
[----:B------:R-:W-:-:S05]  /*cae0*/  ISETP.NE.U32.AND P2, PT, R6, RZ, PT ;  /* 0x000000ff0600720c */ /* 0x000fca0003f45070 */
[----:B-1----:R-:W1:Y:S02]  /*caf0*/  MUFU.RCP R2, R2 ;  /* 0x0000000200027308 */ /* 0x002e640000001000 */
[----:B-1----:R-:W-:-:S06]  /*cb00*/  IADD3 R8, PT, PT, R2, 0xffffffe, RZ ;  /* 0x0ffffffe02087810 */ /* 0x002fcc0007ffe0ff */
[----:B------:R1:W3:Y:S02]  /*cb10*/  F2I.FTZ.U32.TRUNC.NTZ R9, R8 ;  /* 0x0000000800097305 */ /* 0x0002e4000021f000 */
[----:B-1----:R-:W-:Y:S02]  /*cb20*/  IMAD.MOV.U32 R8, RZ, RZ, RZ ;  /* 0x000000ffff087224 */ /* 0x002fe400078e00ff */
[----:B---3--:R-:W-:-:S04]  /*cb30*/  IMAD R5, R5, R9, RZ ;  /* 0x0000000905057224 */ /* 0x008fc800078e02ff */
[----:B------:R-:W-:-:S06]  /*cb40*/  IMAD.HI.U32 R9, R9, R5, R8 ;  /* 0x0000000509097227 */ /* 0x000fcc00078e0008 */
[----:B------:R-:W-:-:S05]  /*cb50*/  IMAD.HI.U32 R9, R9, R4, RZ ;  /* 0x0000000409097227 */ /* 0x000fca00078e00ff */
[----:B------:R-:W-:-:S05]  /*cb60*/  IADD3 R5, PT, PT, -R9, RZ, RZ ;  /* 0x000000ff09057210 */ /* 0x000fca0007ffe1ff */
[----:B------:R-:W-:-:S05]  /*cb70*/  IMAD R5, R6, R5, R4 ;  /* 0x0000000506057224 */ /* 0x000fca00078e0204 */
[----:B------:R-:W-:-:S13]  /*cb80*/  ISETP.GE.U32.AND P0, PT, R5, R6, PT ;  /* 0x000000060500720c */ /* 0x000fda0003f06070 */
[----:B------:R-:W-:Y:S01]  /*cb90*/  @P0 IADD3 R5, PT, PT, -R6, R5, RZ ;  /* 0x0000000506050210 */ /* 0x000fe20007ffe1ff */
[----:B------:R-:W-:-:S03]  /*cba0*/  @P0 VIADD R9, R9, 0x1 ;  /* 0x0000000109090836 */ /* 0x000fc60000000000 */
[----:B------:R-:W-:Y:S01]  /*cbb0*/  ISETP.GE.U32.AND P1, PT, R5, R6, PT ;  /* 0x000000060500720c */ /* 0x000fe20003f26070 */
[----:B------:R-:W-:-:S12]  /*cbc0*/  IMAD.MOV.U32 R5, RZ, RZ, RZ ;  /* 0x000000ffff057224 */ /* 0x000fd800078e00ff */
[----:B------:R-:W-:Y:S02]  /*cbd0*/  @P1 IADD3 R9, PT, PT, R9, 0x1, RZ ;  /* 0x0000000109091810 */ /* 0x000fe40007ffe0ff */
[----:B------:R-:W-:-:S04]  /*cbe0*/  @!P2 LOP3.LUT R9, RZ, R6, RZ, 0x33, !PT ;  /* 0x00000006ff09a212 */ /* 0x000fc800078e33ff */
[----:B------:R-:W-:Y:S01]  /*cbf0*/  MOV R4, R9 ;  /* 0x0000000900047202 */ /* 0x000fe20000000f00 */
[----:B------:R-:W-:Y:S06]  /*cc00*/  BRA `(.L_x_4283) ;  /* 0x0000000000107947 */ /* 0x000fec0003800000 */
.L_x_4282:
[----:B------:R-:W-:-:S07]  /*cc10*/  MOV R2, 0xcc30 ;  /* 0x0000cc3000027802 */ /* 0x000fce0000000f00 */
[----:B0-2---:R-:W-:Y:S05]  /*cc20*/  CALL.REL.NOINC `($__internal_3_$__cuda_sm20_div_u64) ;  /* 0x0000002400f87944 */ /* 0x005fea0003c00000 */
[----:B------:R-:W-:Y:S02]  /*cc30*/  MOV R4, R6 ;  /* 0x0000000600047202 */ /* 0x000fe40000000f00 */
[----:B------:R-:W-:-:S07]  /*cc40*/  MOV R5, R7 ;  /* 0x0000000700057202 */ /* 0x000fce0000000f00 */
.L_x_4283:
[----:B------:R-:W-:Y:S05]  /*cc50*/  BSYNC.RECONVERGENT B0 ;  /* 0x0000000000007941 */ /* 0x000fea0003800200 */
.L_x_4281:
[----:B------:R-:W1:Y:S02]  /*cc60*/  LDCU.64 UR4, c[0x0][0x770] ;  /* 0x0000ee00ff0477ac */ /* 0x000e640008000a00 */
[----:B-1----:R-:W-:Y:S02]  /*cc70*/  UISETP.NE.U32.AND UP0, UPT, UR4, URZ, UPT ;  /* 0x000000ff0400728c */ /* 0x002fe4000bf05070 */
[----:B------:R-:W-:Y:S02]  /*cc80*/  IADD3 R4, P0, PT, R4, UR4, RZ ;  /* 0x0000000404047c10 */ /* 0x000fe4000ff1e0ff */
[----:B------:R-:W-:Y:S02]  /*cc90*/  UISETP.NE.AND.EX UP0, UPT, UR5, URZ, UPT, UP0 ;  /* 0x000000ff0500728c */ /* 0x000fe4000bf05300 */
[----:B------:R-:W-:Y:S02]  /*cca0*/  IADD3.X R5, PT, PT, R5, UR5, RZ, P0, !PT ;  /* 0x0000000505057c10 */ /* 0x000fe400087fe4ff */
[----:B------:R-:W-:-:S11]  /*ccb0*/  UPLOP3.LUT UP0, UPT, UPT, UPT, UP0, 0x40, 0x4 ;  /* 0x000000000004789c */ /* 0x000fd60003f0e800 */
.L_x_4279:
[----:B------:R-:W5:Y:S02]  /*ccc0*/  LDCU UR4, c[0x0][0x3a8] ;  /* 0x00007500ff0477ac */ /* 0x000f640008000800 */
[----:B-----5:R-:W-:-:S09]  /*ccd0*/  UISETP.NE.AND UP1, UPT, UR4, URZ, UPT ;  /* 0x000000ff0400728c */ /* 0x020fd2000bf25270 */
[----:B------:R-:W-:Y:S05]  /*cce0*/  BRA.U !UP1, `(.L_x_4284) ;  /* 0x00000021096c7547 */ /* 0x000fea000b800000 */
[----:B-1-34-:R-:W1:Y:S01]  /*ccf0*/  S2R R2, SR_CTAID.X ;  /* 0x0000000000027919 */ /* 0x01ae620000002500 */
[----:B------:R-:W3:Y:S01]  /*cd00*/  LDCU UR4, c[0x0][0x55c] ;  /* 0x0000ab80ff0477ac */ /* 0x000ee20008000800 */
[----:B------:R-:W-:Y:S01]  /*cd10*/  IMAD.MOV.U32 R16, RZ, RZ, RZ ;  /* 0x000000ffff107224 */ /* 0x000fe200078e00ff */
        /* <DEDUP_REMOVED lines=285> */
.L_x_4285:
        /* <DEDUP_REMOVED lines=24> */
.L_x_4287:
[----:B------:R-:W-:Y:S05]  /*e070*/  BSYNC.RECONVERGENT B0 ;  /* 0x0000000000007941 */ /* 0x000fea0003800200 */
.L_x_4286:
        /* <DEDUP_REMOVED lines=35> */
.L_x_4289:
[----:B------:R-:W-:Y:S05]  /*e2b0*/  BSYNC.RECONVERGENT B0 ;  /* 0x0000000000007941 */ /* 0x000fea0003800200 */
.L_x_4288:
        /* <DEDUP_REMOVED lines=31> */
.L_x_4294:
[----:B------:R-:W-:-:S05]  /*e4b0*/  IADD3 R11, PT, PT, R13, R6, RZ ;  /* 0x000000060d0b7210 */ /* 0x000fca0007ffe0ff */
[----:B--2---:R-:W-:-:S06]  /*e4c0*/  IMAD.WIDE.U32 R10, R11, 0x4, R8 ;  /* 0x000000040b0a7825 */ /* 0x004fcc00078e0008 */
[----:B------:R-:W2:Y:S01]  /*e4d0*/  LDG.E R10, desc[UR36][R10.64] ;  /* 0x000000240a0a7981 */ /* 0x000ea2000c1e1900 */
[----:B------:R-:W-:-:S05]  /*e4e0*/  IMAD.IADD R6, R15, 0x1, R6 ;  /* 0x000000010f067824 */ /* 0x000fca00078e0206 */
[----:B------:R-:W-:Y:S01]  /*e4f0*/  ISETP.GE.U32.AND P1, PT, R6, UR6, PT ;  /* 0x0000000606007c0c */ /* 0x000fe2000bf26070 */
[----:B--2---:R-:W-:-:S12]  /*e500*/  FADD.FTZ R7, R10, R7 ;  /* 0x000000070a077221 */ /* 0x004fd80000010000 */
[----:B------:R-:W-:Y:S05]  /*e510*/  @!P1 BRA `(.L_x_4294) ;  /* 0xfffffffc00e49947 */ /* 0x000fea000383ffff */
[----:B------:R-:W-:Y:S05]  /*e520*/  BSYNC.RECONVERGENT B1 ;  /* 0x0000000000017941 */ /* 0x000fea0003800200 */
.L_x_4293:
[----:B------:R-:W-:Y:S05]  /*e530*/  BRA `(.L_x_4292) ;  /* 0x0000000000447947 */ /* 0x000fea0003800000 */
.L_x_4291:
        /* <DEDUP_REMOVED lines=9> */
.L_x_4295:
[----:B------:R-:W-:-:S05]  /*e5d0*/  IADD3 R11, PT, PT, R2, R13, RZ ;  /* 0x0000000d020b7210 */ /* 0x000fca0007ffe0ff */
[----:B-1----:R-:W-:-:S04]  /*e5e0*/  IMAD R11, R11, R6, R0 ;  /* 0x000000060b0b7224 */ /* 0x002fc800078e0200 */
[----:B--2---:R-:W-:-:S06]  /*e5f0*/  IMAD.WIDE.U32 R10, R11, 0x4, R8 ;  /* 0x000000040b0a7825 */ /* 0x004fcc00078e0008 */
[----:B------:R-:W2:Y:S01]  /*e600*/  LDG.E R10, desc[UR36][R10.64] ;  /* 0x000000240a0a7981 */ /* 0x000ea2000c1e1900 */
[----:B---3--:R-:W-:-:S05]  /*e610*/  IMAD.IADD R13, R12, 0x1, R13 ;  /* 0x000000010c0d7824 */ /* 0x008fca00078e020d */
[----:B------:R-:W-:Y:S01]  /*e620*/  ISETP.GE.U32.AND P1, PT, R13, UR5, PT ;  /* 0x000000050d007c0c */ /* 0x000fe2000bf26070 */
[----:B--2---:R-:W-:-:S12]  /*e630*/  FADD.FTZ R7, R10, R7 ;  /* 0x000000070a077221 */ /* 0x004fd80000010000 */
[----:B------:R-:W-:Y:S05]  /*e640*/  @!P1 BRA `(.L_x_4295) ;  /* 0xfffffffc00e09947 */ /* 0x000fea000383ffff */
.L_x_4292:
[----:B------:R-:W-:Y:S05]  /*e650*/  BSYNC.RECONVERGENT B0 ;  /* 0x0000000000007941 */ /* 0x000fea0003800200 */
.L_x_4290:
        /* <DEDUP_REMOVED lines=12> */
.L_x_4297:
        /* <DEDUP_REMOVED lines=13> */
.L_x_4296:
        /* <DEDUP_REMOVED lines=9> */
.L_x_4300:
[----:B------:R-:W-:Y:S01]  /*e880*/  SHF.R.U32.HI R9, RZ, 0x1, R3 ;  /* 0x00000001ff097819 */ /* 0x000fe20000011603 */
[----:B------:R-:W-:Y:S04]  /*e890*/  BAR.SYNC.DEFER_BLOCKING 0x0 ;  /* 0x0000000000007b1d */ /* 0x000fe80000010000 */
[----:B------:R-:W-:-:S05]  /*e8a0*/  IMAD.IADD R6, R9, 0x1, R0 ;  /* 0x0000000109067824 */ /* 0x000fca00078e0200 */
        /* <DEDUP_REMOVED lines=9> */
.L_x_4299:
[----:B------:R-:W-:Y:S01]  /*e940*/  BAR.SYNC.DEFER_BLOCKING 0x0 ;  /* 0x0000000000007b1d */ /* 0x000fe20000010000 */
[----:B------:R-:W-:-:S09]  /*e950*/  UISETP.GE.U32.AND UP1, UPT, UR4, 0x2, UPT ;  /* 0x000000020400788c */ /* 0x000fd2000bf26070 */
[----:B------:R-:W-:Y:S05]  /*e960*/  BRA.U !UP1, `(.L_x_4298) ;  /* 0x0000000109187547 */ /* 0x000fea000b800000 */
[----:B------:R-:W-:-:S07]  /*e970*/  IMAD.MOV.U32 R0, RZ, RZ, 0x1 ;  /* 0x00000001ff007424 */ /* 0x000fce00078e00ff */
.L_x_4301:
[----:B01----:R0:W1:Y:S02]  /*e980*/  SHFL.DOWN PT, R2, R7, R0, 0x1f ;  /* 0x08001f0007027589 */ /* 0x00306400000e0000 */
[----:B0-----:R-:W-:-:S04]  /*e990*/  SHF.L.U32 R0, R0, 0x1, RZ ;  /* 0x0000000100007819 */ /* 0x001fc800000006ff */
[----:B------:R-:W-:Y:S01]  /*e9a0*/  ISETP.GE.AND P1, PT, R0, UR4, PT ;  /* 0x0000000400007c0c */ /* 0x000fe2000bf26270 */
[----:B-1----:R-:W-:-:S12]  /*e9b0*/  FADD.FTZ R7, R2, R7 ;  /* 0x0000000702077221 */ /* 0x002fd80000010000 */
[----:B------:R-:W-:Y:S05]  /*e9c0*/  @!P1 BRA `(.L_x_4301) ;  /* 0xfffffffc00ec9947 */ /* 0x000fea000383ffff */
.L_x_4298:
        /* <DEDUP_REMOVED lines=11> */
[----:B--2---:R-:W-:-:S05]  /*ea80*/  HADD2.F32 R0, -RZ, R0.H0_H0 ;  /* 0x20000000ff007230 */ /* 0x004fca0000004100 */
[----:B------:R-:W-:-:S07]  /*ea90*/  FADD.FTZ R7, R7, R0 ;  /* 0x0000000007077221 */ /* 0x000fce0000010000 */
.L_x_4303:
[----:B------:R-:W-:Y:S05]  /*eaa0*/  BRA.U !UP1, `(.L_x_4304) ;  /* 0x0000000109647547 */ /* 0x000fea000b800000 */
[----:B------:R-:W0:Y:S01]  /*eab0*/  LDCU UR4, c[0x0][0x794] ;  /* 0x0000f280ff0477ac */ /* 0x000e220008000800 */
[----:B------:R-:W-:Y:S01]  /*eac0*/  F2FP.F16.F32.PACK_AB R18, RZ, R7 ;  /* 0x00000007ff12723e */ /* 0x000fe200000000ff */
        /* <DEDUP_REMOVED lines=18> */
.L_x_4305:
[----:B------:R-:W0:Y:S02]  /*ebf0*/  LDCU.64 UR4, c[0x0][0x760] ;  /* 0x0000ec00ff0477ac */ /* 0x000e240008000a00 */
[----:B0-----:R-:W-:-:S05]  /*ec00*/  IADD3 R16, P0, PT, R16, UR4, RZ ;  /* 0x0000000410107c10 */ /* 0x001fca000ff1e0ff */
[----:B------:R-:W-:-:S05]  /*ec10*/  IMAD.X R17, RZ, RZ, UR5, P0 ;  /* 0x00000005ff117e24 */ /* 0x000fca00080e06ff */
[----:B------:R-:W-:Y:S01]  /*ec20*/  STG.E.U16 desc[UR36][R16.64], R18 ;  /* 0x0000001210007986 */ /* 0x000fe2000c101524 */
[----:B------:R-:W-:Y:S05]  /*ec30*/  EXIT ;  /* 0x000000000000794d */ /* 0x000fea0003800000 */
.L_x_4304:
[----:B------:R-:W-:-:S05]  /*ec40*/  F2FP.F16.F32.PACK_AB R7, RZ, R7 ;  /* 0x00000007ff07723e */ /* 0x000fca00000000ff */
[----:B------:R-:W-:Y:S01]  /*ec50*/  STG.E.U16 desc[UR36][R2.64], R7 ;  /* 0x0000000702007986 */ /* 0x000fe2000c101524 */
[----:B------:R-:W-:Y:S05]  /*ec60*/  EXIT ;  /* 0x000000000000794d */ /* 0x000fea0003800000 */
.L_x_4302:
[----:B------:R-:W2:Y:S01]  /*ec70*/  LDCU.U8 UR4, c[0x0][0x790] ;  /* 0x0000f200ff0477ac */ /* 0x000ea20008000000 */
[----:B------:R-:W3:Y:S01]  /*ec80*/  LDCU.U8 UR5, c[0x0][0x791] ;  /* 0x0000f220ff0577ac */ /* 0x000ee20008000000 */
[----:B--2---:R-:W-:Y:S02]  /*ec90*/  UISETP.NE.AND UP0, UPT, UR4, URZ, UPT ;  /* 0x000000ff0400728c */ /* 0x004fe4000bf05270 */
[----:B---3--:R-:W-:-:S07]  /*eca0*/  UISETP.NE.AND UP1, UPT, UR5, URZ, UPT ;  /* 0x000000ff0500728c */ /* 0x008fce000bf25270 */
[----:B------:R-:W-:Y:S05]  /*ecb0*/  BRA.U !UP0, `(.L_x_4306) ;  /* 0x0000000108087547 */ /* 0x000fea000b800000 */
[----:B------:R-:W0:Y:S02]  /*ecc0*/  LDG.E R0, desc[UR36][R4.64] ;  /* 0x0000002404007981 */ /* 0x000e24000c1e1900 */
[----:B01----:R-:W-:-:S07]  /*ecd0*/  FADD.FTZ R7, R7, R0 ;  /* 0x0000000007077221 */ /* 0x003fce0000010000 */
.L_x_4306:
[----:B------:R-:W-:Y:S05]  /*ece0*/  BRA.U !UP1, `(.L_x_4307) ;  /* 0x0000000109647547 */ /* 0x000fea000b800000 */
[----:B------:R-:W2:Y:S01]  /*ecf0*/  LDCU UR4, c[0x0][0x794] ;  /* 0x0000f280ff0477ac */ /* 0x000ea20008000800 */
[----:B------:R-:W-:Y:S01]  /*ed00*/  F2FP.F16.F32.PACK_AB R18, RZ, R7 ;  /* 0x00000007ff12723e */ /* 0x000fe200000000ff */
        /* <DEDUP_REMOVED lines=18> */
.L_x_4308:
[----:B------:R-:W2:Y:S02]  /*ee30*/  LDCU.64 UR4, c[0x0][0x760] ;  /* 0x0000ec00ff0477ac */ /* 0x000ea40008000a00 */
[----:B--2---:R-:W-:-:S04]  /*ee40*/  IADD3 R16, P0, PT, R16, UR4, RZ ;  /* 0x0000000410107c10 */ /* 0x004fc8000ff1e0ff */
[----:B------:R-:W-:-:S05]  /*ee50*/  IADD3.X R17, PT, PT, RZ, UR5, RZ, P0, !PT ;  /* 0x00000005ff117c10 */ /* 0x000fca00087fe4ff */
[----:B------:R-:W-:Y:S01]  /*ee60*/  STG.E.U16 desc[UR36][R16.64], R18 ;  /* 0x0000001210007986 */ /* 0x000fe2000c101524 */
[----:B------:R-:W-:Y:S05]  /*ee70*/  EXIT ;  /* 0x000000000000794d */ /* 0x000fea0003800000 */
.L_x_4307:
[----:B------:R-:W-:Y:S01]  /*ee80*/  STG.E desc[UR36][R4.64], R7 ;  /* 0x0000000704007986 */ /* 0x000fe2000c101924 */
[----:B------:R-:W-:Y:S05]  /*ee90*/  EXIT ;  /* 0x000000000000794d */ /* 0x000fea0003800000 */
.L_x_4284:
        /* <DEDUP_REMOVED lines=21> */
[----:B--2---:R-:W-:-:S05]  /*eff0*/  HADD2.F32 R0, -RZ, R0.H0_H0 ;  /* 0x20000000ff007230 */ /* 0x004fca0000004100 */
[----:B------:R-:W-:-:S07]  /*f000*/  FADD.FTZ R11, R11, R0 ;  /* 0x000000000b0b7221 */ /* 0x000fce0000010000 */
.L_x_4310:
[----:B------:R-:W-:Y:S05]  /*f010*/  BRA.U !UP1, `(.L_x_4311) ;  /* 0x0000000109647547 */ /* 0x000fea000b800000 */
[----:B------:R-:W0:Y:S01]  /*f020*/  LDCU UR4, c[0x0][0x794] ;  /* 0x0000f280ff0477ac */ /* 0x000e220008000800 */
[----:B------:R-:W-:Y:S01]  /*f030*/  F2FP.F16.F32.PACK_AB R16, RZ, R11 ;  /* 0x0000000bff10723e */ /* 0x000fe200000000ff */
        /* <DEDUP_REMOVED lines=18> */
.L_x_4312:
[----:B------:R-:W0:Y:S02]  /*f160*/  LDCU.64 UR4, c[0x0][0x760] ;  /* 0x0000ec00ff0477ac */ /* 0x000e240008000a00 */
[----:B0-----:R-:W-:-:S04]  /*f170*/  IADD3 R18, P0, PT, R18, UR4, RZ ;  /* 0x0000000412127c10 */ /* 0x001fc8000ff1e0ff */
[----:B------:R-:W-:-:S05]  /*f180*/  IADD3.X R19, PT, PT, RZ, UR5, RZ, P0, !PT ;  /* 0x00000005ff137c10 */ /* 0x000fca00087fe4ff */
[----:B------:R-:W-:Y:S01]  /*f190*/  STG.E.U16 desc[UR36][R18.64], R16 ;  /* 0x0000001012007986 */ /* 0x000fe2000c101524 */
[----:B------:R-:W-:Y:S05]  /*f1a0*/  EXIT ;  /* 0x000000000000794d */ /* 0x000fea0003800000 */
.L_x_4311:
[----:B------:R-:W-:-:S05]  /*f1b0*/  F2FP.F16.F32.PACK_AB R11, RZ, R11 ;  /* 0x0000000bff0b723e */ /* 0x000fca00000000ff */
[----:B------:R-:W-:Y:S01]  /*f1c0*/  STG.E.U16 desc[UR36][R2.64], R11 ;  /* 0x0000000b02007986 */ /* 0x000fe2000c101524 */
[----:B------:R-:W-:Y:S05]  /*f1d0*/  EXIT ;  /* 0x000000000000794d */ /* 0x000fea0003800000 */
.L_x_4309:
[----:B------:R-:W0:Y:S01]  /*f1e0*/  LDCU.U8 UR4, c[0x0][0x790] ;  /* 0x0000f200ff0477ac */ /* 0x000e220008000000 */
[----:B------:R-:W2:Y:S01]  /*f1f0*/  LDCU.U8 UR5, c[0x0][0x791] ;  /* 0x0000f220ff0577ac */ /* 0x000ea20008000000 */
[----:B0-----:R-:W-:Y:S02]  /*f200*/  UISETP.NE.AND UP0, UPT, UR4, URZ, UPT ;  /* 0x000000ff0400728c */ /* 0x001fe4000bf05270 */
[----:B--2---:R-:W-:-:S07]  /*f210*/  UISETP.NE.AND UP1, UPT, UR5, URZ, UPT ;  /* 0x000000ff0500728c */ /* 0x004fce000bf25270 */
[----:B------:R-:W-:Y:S05]  /*f220*/  BRA.U !UP0, `(.L_x_4313) ;  /* 0x0000000108087547 */ /* 0x000fea000b800000 */
[----:B------:R-:W1:Y:S02]  /*f230*/  LDG.E R0, desc[UR36][R4.64] ;  /* 0x0000002404007981 */ /* 0x000e64000c1e1900 */
[----:B-1-34-:R-:W-:-:S07]  /*f240*/  FADD.FTZ R11, R11, R0 ;  /* 0x000000000b0b7221 */ /* 0x01afce0000010000 */
.L_x_4313:
[----:B------:R-:W-:Y:S05]  /*f250*/  BRA.U !UP1, `(.L_x_4314) ;  /* 0x0000000109647547 */ /* 0x000fea000b800000 */
[----:B------:R-:W0:Y:S01]  /*f260*/  LDCU UR4, c[0x0][0x794] ;  /* 0x0000f280ff0477ac */ /* 0x000e220008000800 */
[----:B------:R-:W-:Y:S01]  /*f270*/  F2FP.F16.F32.PACK_AB R16, RZ, R11 ;  /* 0x0000000bff10723e */ /* 0x000fe200000000ff */
[----:B0-----:R-:W-:-:S09]  /*f280*/  UISETP.NE.AND UP0, UPT, UR4, 0x1, UPT ;  /* 0x000000010400788c */ /* 0x001fd2000bf05270 */
[----:B------:R-:W-:Y:S05]  /*f290*/  BRA.U !UP0, `(.L_x_4315) ;  /* 0x0000000108407547 */ /* 0x000fea000b800000 */
[----:B-1-34-:R-:W-:Y:S01]  /*f2a0*/  MOV R2, 0x0 ;  /* 0x0000000000027802 */ /* 0x01afe20000000f00 */
[----:B------:R-:W0:Y:S01]  /*f2b0*/  LDCU.64 UR4, c[0x4][0x7c8] ;  /* 0x0100f900ff0477ac */ /* 0x000e220008000a00 */
[----:B------:R-:W-:Y:S01]  /*f2c0*/  HFMA2 R8, -RZ, RZ, 0, 4.4763088226318359375e-05 ;  /* 0x000002efff087431 */ /* 0x000fe200000001ff */
[----:B------:R-:W-:Y:S01]  /*f2d0*/  MOV R12, 0x1 ;  /* 0x00000001000c7802 */ /* 0x000fe20000000f00 */
[----:B------:R-:W-:Y:S01]  /*f2e0*/  HFMA2 R13, -RZ, RZ, 0, 0 ;  /* 0x00000000ff0d7431 */ /* 0x000fe200000001ff */
[----:B------:R-:W1:Y:S01]  /*f2f0*/  LDCU.64 UR6, c[0x4][0x7b8] ;  /* 0x0100f700ff0677ac */ /* 0x000e620008000a00 */
[----:B------:R-:W2:Y:S01]  /*f300*/  LDC.64 R2, c[0x4][R2] ;  /* 0x0100000002027b82 */ /* 0x000ea20000000a00 */
[----:B------:R-:W3:Y:S01]  /*f310*/  LDCU.64 UR8, c[0x4][0x3d0] ;  /* 0x01007a00ff0877ac */ /* 0x000ee20008000a00 */
[----:B0-----:R-:W-:Y:S01]  /*f320*/  MOV R4, UR4 ;  /* 0x0000000400047c02 */ /* 0x001fe20008000f00 */
[----:B------:R-:W-:Y:S01]  /*f330*/  IMAD.U32 R5, RZ, RZ, UR5 ;  /* 0x00000005ff057e24 */ /* 0x000fe2000f8e00ff */
[----:B-1----:R-:W-:-:S02]  /*f340*/  MOV R6, UR6 ;  /* 0x0000000600067c02 */ /* 0x002fc40008000f00 */
[----:B------:R-:W-:Y:S02]  /*f350*/  MOV R7, UR7 ;  /* 0x0000000700077c02 */ /* 0x000fe40008000f00 */
[----:B---3--:R-:W-:Y:S01]  /*f360*/  MOV R10, UR8 ;  /* 0x00000008000a7c02 */ /* 0x008fe20008000f00 */
[----:B------:R-:W-:-:S07]  /*f370*/  IMAD.U32 R11, RZ, RZ, UR9 ;  /* 0x00000009ff0b7e24 */ /* 0x000fce000f8e00ff */
[----:B------:R-:W-:-:S07]  /*f380*/  LEPC R20, `(.L_x_4315) ;  /* 0x000000001014794e */ /* 0x000fce0000000000 */
[----:B--2---:R-:W-:Y:S05]  /*f390*/  CALL.ABS.NOINC R2 ;  /* 0x0000000002007343 */ /* 0x004fea0003c00000 */
.L_x_4315:
[----:B------:R-:W0:Y:S02]  /*f3a0*/  LDCU.64 UR4, c[0x0][0x760] ;  /* 0x0000ec00ff0477ac */ /* 0x000e240008000a00 */
[----:B0-----:R-:W-:-:S05]  /*f3b0*/  IADD3 R18, P0, PT, R18, UR4, RZ ;  /* 0x0000000412127c10 */ /* 0x001fca000ff1e0ff */
[----:B------:R-:W-:-:S05]  /*f3c0*/  IMAD.X R19, RZ, RZ, UR5, P0 ;  /* 0x00000005ff137e24 */ /* 0x000fca00080e06ff */
[----:B------:R-:W-:Y:S01]  /*f3d0*/  STG.E.U16 desc[UR36][R18.64], R16 ;  /* 0x0000001012007986 */ /* 0x000fe2000c101524 */
[----:B------:R-:W-:Y:S05]  /*f3e0*/  EXIT ;  /* 0x000000000000794d */ /* 0x000fea0003800000 */
.L_x_4314:
[----:B------:R-:W-:Y:S01]  /*f3f0*/  STG.E desc[UR36][R4.64], R11 ;  /* 0x0000000b04007986 */ /* 0x000fe2000c101924 */
[----:B------:R-:W-:Y:S05]  /*f400*/  EXIT ;  /* 0x000000000000794d */ /* 0x000fea0003800000 */
        .weak           $__internal_3_$__cuda_sm20_div_u64
        .type           $__internal_3_$__cuda_sm20_div_u64,@function
        .size           $__internal_3_$__cuda_sm20_div_u64,(.L_x_9945 - $__internal_3_$__cuda_sm20_div_u64)
$__internal_3_$__cuda_sm20_div_u64:
[----:B------:R-:W-:-:S06]  /*f410*/  MOV R7, RZ ;  /* 0x000000ff00077202 */ /* 0x000fcc0000000f00 */
        /* <DEDUP_REMOVED lines=20> */
[----:B------:R-:W-:Y:S02]  /*f560*/  IMAD.MOV.U32 R9, RZ, RZ, RZ ;  /* 0x000000ffff097224 */ /* 0x000fe400078e00ff */
[----:B------:R-:W-:Y:S01]  /*f570*/  IMAD.HI.U32 R12, R13, R15, RZ ;  /* 0x0000000f0d0c7227 */ /* 0x000fe200078e00ff */
[----:B------:R-:W-:-:S05]  /*f580*/  IADD3.X R8, PT, PT, RZ, ~R8, RZ, P0, !PT ;  /* 0x80000008ff087210 */ /* 0x000fca00007fe4ff */
        /* <DEDUP_REMOVED lines=14> */
[----:B------:R-:W-:-:S03]  /*f670*/  IMAD.WIDE.U32 R8, R13, R6, RZ ;  /* 0x000000060d087225 */ /* 0x000fc600078e00ff */
[----:B------:R-:W-:Y:S02]  /*f680*/  IADD3.X R7, PT, PT, RZ, R7, RZ, P1, !PT ;  /* 0x00000007ff077210 */ /* 0x000fe40000ffe4ff */
[----:B------:R-:W-:Y:S02]  /*f690*/  IADD3 R15, P0, PT, -R8, R4, RZ ;  /* 0x00000004080f7210 */ /* 0x000fe40007f1e1ff */
[----:B------:R-:W-:Y:S01]  /*f6a0*/  IADD3 R4, P2, PT, R13, 0x1, RZ ;  /* 0x000000010d047810 */ /* 0x000fe20007f5e0ff */
[----:B------:R-:W-:-:S04]  /*f6b0*/  IMAD R9, R7, R6, R9 ;  /* 0x0000000607097224 */ /* 0x000fc800078e0209 */
[----:B------:R-:W-:Y:S01]  /*f6c0*/  IMAD.X R8, RZ, RZ, R7, P2 ;  /* 0x000000ffff087224 */ /* 0x000fe200010e0607 */
[----:B------:R-:W-:Y:S02]  /*f6d0*/  IADD3.X R10, PT, PT, ~R9, R5, RZ, P0, !PT ;  /* 0x00000005090a7210 */ /* 0x000fe400007fe5ff */
[----:B------:R-:W-:Y:S02]  /*f6e0*/  ISETP.GE.U32.AND P0, PT, R15, R6, PT ;  /* 0x000000060f00720c */ /* 0x000fe40003f06070 */
[-C--:B------:R-:W-:Y:S02]  /*f6f0*/  IADD3 R5, P1, PT, -R6, R15.reuse, RZ ;  /* 0x0000000f06057210 */ /* 0x080fe40007f3e1ff */
[C---:B------:R-:W-:Y:S02]  /*f700*/  ISETP.GE.U32.AND.EX P0, PT, R10.reuse, RZ, PT, P0 ;  /* 0x000000ff0a00720c */ /* 0x040fe40003f06100 */
[----:B------:R-:W-:Y:S02]  /*f710*/  IADD3.X R9, PT, PT, R10, -0x1, RZ, P1, !PT ;  /* 0xffffffff0a097810 */ /* 0x000fe40000ffe4ff */
[----:B------:R-:W-:-:S02]  /*f720*/  SEL R5, R5, R15, P0 ;  /* 0x0000000f05057207 */ /* 0x000fc40000000000 */
[----:B------:R-:W-:Y:S02]  /*f730*/  SEL R13, R4, R13, P0 ;  /* 0x0000000d040d7207 */ /* 0x000fe40000000000 */
[----:B------:R-:W-:Y:S02]  /*f740*/  SEL R9, R9, R10, P0 ;  /* 0x0000000a09097207 */ /* 0x000fe40000000000 */
[----:B------:R-:W-:Y:S02]  /*f750*/  SEL R8, R8, R7, P0 ;  /* 0x0000000708087207 */ /* 0x000fe40000000000 */
[----:B------:R-:W-:Y:S01]  /*f760*/  ISETP.GE.U32.AND P0, PT, R5, R6, PT ;  /* 0x000000060500720c */ /* 0x000fe20003f06070 */
[----:B------:R-:W-:Y:S01]  /*f770*/  HFMA2 R5, -RZ, RZ, 0, 0 ;  /* 0x00000000ff057431 */ /* 0x000fe200000001ff */
[----:B------:R-:W-:Y:S02]  /*f780*/  IADD3 R4, P2, PT, R13, 0x1, RZ ;  /* 0x000000010d047810 */ /* 0x000fe40007f5e0ff */
[----:B------:R-:W-:-:S02]  /*f790*/  ISETP.GE.U32.AND.EX P0, PT, R9, RZ, PT, P0 ;  /* 0x000000ff0900720c */ /* 0x000fc40003f06100 */
[----:B------:R-:W-:Y:S02]  /*f7a0*/  ISETP.NE.U32.AND P1, PT, R6, RZ, PT ;  /* 0x000000ff0600720c */ /* 0x000fe40003f25070 */
[----:B------:R-:W-:Y:S02]  /*f7b0*/  IADD3.X R7, PT, PT, RZ, R8, RZ, P2, !PT ;  /* 0x00000008ff077210 */ /* 0x000fe400017fe4ff */
[----:B------:R-:W-:Y:S02]  /*f7c0*/  SEL R6, R4, R13, P0 ;  /* 0x0000000d04067207 */ /* 0x000fe40000000000 */
[----:B------:R-:W-:Y:S02]  /*f7d0*/  MOV R4, R2 ;  /* 0x0000000200047202 */ /* 0x000fe40000000f00 */
[----:B------:R-:W-:Y:S02]  /*f7e0*/  ISETP.NE.AND.EX P1, PT, RZ, RZ, PT, P1 ;  /* 0x000000ffff00720c */ /* 0x000fe40003f25310 */
[----:B------:R-:W-:-:S02]  /*f7f0*/  SEL R7, R7, R8, P0 ;  /* 0x0000000807077207 */ /* 0x000fc40000000000 */
[----:B------:R-:W-:Y:S02]  /*f800*/  SEL R6, R6, 0xffffffff, P1 ;  /* 0xffffffff06067807 */ /* 0x000fe40000800000 */
[----:B------:R-:W-:Y:S01]  /*f810*/  SEL R7, R7, 0xffffffff, P1 ;  /* 0xffffffff07077807 */ /* 0x000fe20000800000 */
[----:B------:R-:W-:Y:S06]  /*f820*/  RET.REL.NODEC R4 `(_ZN2at6native13reduce_kernelILi512ELi1ENS0_8ReduceOpIN3c104HalfENS0_9NanSumOpsIfS4_EEjS4_Li4ELi4EEEEEvT1_) ;  /* 0xffffff0404f47950 */ /* 0x000fec0003c3ffff */
.L_x_4316:
        /* <DEDUP_REMOVED lines=13> */
.L_x_9945:


//--------------------- .text._ZN2at6native13reduce_kernelILi256ELi2ENS0_8ReduceOpIN3c104HalfENS0_9NanSumOpsIfS4_EEjS4_Li4ELi4EEEEEvT1_ --------------------------
	.section	.text._ZN2at6native13reduce_kernelILi256ELi2ENS0_8ReduceOpIN3c104HalfENS0_9NanSumOpsIfS4_EEjS4_Li4ELi4EEEEEvT1_,"ax",@progbits
	.align	128
        .global         _ZN2at6native13reduce_kernelILi256ELi2ENS0_8ReduceOpIN3c104HalfENS0_9NanSumOpsIfS4_EEjS4_Li4ELi4EEEEEvT1_
        .type           _ZN2at6native13reduce_kernelILi256ELi2ENS0_8ReduceOpIN3c104HalfENS0_9NanSumOpsIfS4_EEjS4_Li4ELi4EEEEEvT1_,@function
        .size           _ZN2at6native13reduce_kernelILi256ELi2ENS0_8ReduceOpIN3c104HalfENS0_9NanSumOpsIfS4_EEjS4_Li4ELi4EEEEEvT1_,(.L_x_9946 - _ZN2at6native13reduce_kernelILi256ELi2ENS0_8ReduceOpIN3c104HalfENS0_9NanSumOpsIfS4_EEjS4_Li4ELi4EEEEEvT1_)
        .other          _ZN2at6native13reduce_kernelILi256ELi2ENS0_8ReduceOpIN3c104HalfENS0_9NanSumOpsIfS4_EEjS4_Li4ELi4EEEEEvT1_,@"STO_CUDA_ENTRY STV_DEFAULT"
_ZN2at6native13reduce_kernelILi256ELi2ENS0_8ReduceOpIN3c104HalfENS0_9NanSumOpsIfS4_EEjS4_Li4ELi4EEEEEvT1_:
.text._ZN2at6native13reduce_kernelILi256ELi2ENS0_8ReduceOpIN3c104HalfENS0_9NanSumOpsIfS4_EEjS4_Li4ELi4EEEEEvT1_:
        /* <DEDUP_REMOVED lines=296> */
.L_x_4317:
        /* <DEDUP_REMOVED lines=32> */
.L_x_4321:
        /* <DEDUP_REMOVED lines=31> */
.L_x_4325:
[----:B------:R-:W-:Y:S05]  /*1670*/  BSYNC.RECONVERGENT B1 ;  /* 0x0000000000017941 */ /* 0x000fea0003800200 */
.L_x_4324:
[----:B------:R-:W0:Y:S01]  /*1680*/  LDC R25, c[0x0][0x38c] ;  /* 0x0000e300ff197b82 */ /* 0x000e220000000800 */
[----:B------:R-:W-:-:S04]  /*1690*/  IADD3 R18, P0, PT, R18, 0x8, RZ ;  /* 0x0000000812127810 */ /* 0x000fc80007f1e0ff */
[----:B------:R-:W-:Y:S02]  /*16a0*/  IADD3.X R19, PT, PT, RZ, R19, RZ, P0, !PT ;  /* 0x00000013ff137210 */ /* 0x000fe400007fe4ff */
[----:B0-----:R-:W-:-:S07]  /*16b0*/  IADD3 R25, PT, PT, R6, -0x4, R25 ;  /* 0xfffffffc06197810 */ /* 0x001fce0007ffe019 */
.L_x_4323:
[----:B------:R-:W-:Y:S05]  /*16c0*/  BSYNC.RECONVERGENT B0 ;  /* 0x0000000000007941 */ /* 0x000fea0003800200 */
.L_x_4322:
        /* <DEDUP_REMOVED lines=16> */
.L_x_4328:
[C---:B------:R-:W-:Y:S01]  /*17d0*/  IMAD.WIDE.U32 R4, R7.reuse, 0x8, R18 ;  /* 0x0000000807047825 */ /* 0x040fe200078e0012 */
[----:B------:R-:W0:Y:S05]  /*17e0*/  LDCU UR4, c[0x0][0x394] ;  /* 0x00007280ff0477ac */ /* 0x000e2a0008000800 */
[----:B------:R-:W2:Y:S01]  /*17f0*/  LDG.E.64 R4, desc[UR36][R4.64] ;  /* 0x0000002404047981 */ /* 0x000ea2000c1e1b00 */
[----:B0-----:R-:W-:-:S05]  /*1800*/  VIADD R7, R7, UR4 ;  /* 0x0000000407077c36 */ /* 0x001fca0008000000 */
        /* <DEDUP_REMOVED lines=19> */
.L_x_4327:
[----:B------:R-:W-:Y:S05]  /*1940*/  BSYNC.RECONVERGENT B0 ;  /* 0x0000000000007941 */ /* 0x000fea0003800200 */
.L_x_4326:
        /* <DEDUP_REMOVED lines=12> */
.L_x_4330:
[----:B------:R-:W-:Y:S05]  /*1a10*/  BSYNC.RECONVERGENT B0 ;  /* 0x0000000000007941 */ /* 0x000fea0003800200 */
.L_x_4329:
[----:B------:R-:W-:Y:S01]  /*1a20*/  FADD.FTZ R3, R8, R3 ;  /* 0x0000000308037221 */ /* 0x000fe20000010000 */
[----:B------:R-:W-:-:S03]  /*1a30*/  IMAD.MOV.U32 R19, RZ, RZ, RZ ;  /* 0x000000ffff137224 */ /* 0x000fc600078e00ff */
[----:B------:R-:W-:-:S04]  /*1a40*/  FADD.FTZ R3, R3, R6 ;  /* 0x0000000603037221 */ /* 0x000fc80000010000 */
[----:B------:R-:W-:Y:S01]  /*1a50*/  FADD.FTZ R18, R3, R0 ;  /* 0x0000000003127221 */ /* 0x000fe20000010000 */
[----:B------:R-:W-:Y:S06]  /*1a60*/  BRA `(.L_x_4319) ;  /* 0x000000a4003c7947 */ /* 0x000fec0003800000 */
.L_x_4320:
        /* <DEDUP_REMOVED lines=27> */
.L_x_4335:
[----:B------:R-:W-:Y:S01]  /*1c20*/  SHF.R.U32.HI R26, RZ, 0x1, R24 ;  /* 0x00000001ff1a7819 */ /* 0x000fe20000011618 */
[----:B------:R-:W-:-:S03]  /*1c30*/  IMAD.IADD R24, R24, 0x1, R3 ;  /* 0x0000000118187824 */ /* 0x000fc600078e0203 */
[C---:B------:R-:W-:Y:S01]  /*1c40*/  IADD3 R4, PT, PT, R26.reuse, R3, RZ ;  /* 0x000000031a047210 */ /* 0x040fe20007ffe0ff */
[----:B------:R-:W-:-:S04]  /*1c50*/  IMAD.WIDE.U32 R26, R26, 0x4, R18 ;  /* 0x000000041a1a7825 */ /* 0x000fc800078e0012 */
[----:B------:R-:W-:Y:S01]  /*1c60*/  IMAD.SHL.U32 R5, R4, 0x4, RZ ;  /* 0x0000000404057824 */ /* 0x000fe200078e00ff */
[----:B------:R-:W-:Y:S01]  /*1c70*/  SHF.R.U32.HI R4, RZ, 0x1e, R4 ;  /* 0x0000001eff047819 */ /* 0x000fe20000011604 */
[----:B------:R-:W2:Y:S03]  /*1c80*/  LDG.E R26, desc[UR36][R26.64] ;  /* 0x000000241a1a7981 */ /* 0x000ea6000c1e1900 */
[----:B------:R-:W-:Y:S02]  /*1c90*/  LOP3.LUT R5, R5, 0xfffffffc, RZ, 0xc0, !PT ;  /* 0xfffffffc05057812 */ /* 0x000fe400078ec0ff */
[----:B------:R-:W-:Y:S02]  /*1ca0*/  LOP3.LUT R7, R4, 0x1, RZ, 0xc0, !PT ;  /* 0x0000000104077812 */ /* 0x000fe400078ec0ff */
[----:B------:R-:W-:Y:S02]  /*1cb0*/  IADD3 R4, P0, PT, R18, R5, RZ ;  /* 0x0000000512047210 */ /* 0x000fe40007f1e0ff */
[----:B------:R-:W-:-:S02]  /*1cc0*/  LEA R28, R3, R24, 0x1 ;  /* 0x00000018031c7211 */ /* 0x000fc400078e08ff */
[----:B------:R-:W-:Y:S02]  /*1cd0*/  IADD3.X R5, PT, PT, R19, R7, RZ, P0, !PT ;  /* 0x0000000713057210 */ /* 0x000fe400007fe4ff */
[----:B------:R-:W-:Y:S02]  /*1ce0*/  SHF.R.U32.HI R7, RZ, 0x1, R24 ;  /* 0x00000001ff077819 */ /* 0x000fe40000011618 */
[----:B------:R-:W-:Y:S01]  /*1cf0*/  SHF.R.U32.HI R9, RZ, 0x1, R28 ;  /* 0x00000001ff097819 */ /* 0x000fe2000001161c */
[----:B------:R1:W3:Y:S02]  /*1d00*/  LDG.E R4, desc[UR36][R4.64] ;  /* 0x0000002404047981 */ /* 0x0002e4000c1e1900 */
[----:B------:R-:W-:-:S04]  /*1d10*/  IMAD.WIDE.U32 R6, R7, 0x4, R18 ;  /* 0x0000000407067825 */ /* 0x000fc800078e0012 */
[----:B------:R-:W-:Y:S02]  /*1d20*/  IMAD.WIDE.U32 R8, R9, 0x4, R18 ;  /* 0x0000000409087825 */ /* 0x000fe400078e0012 */
[----:B------:R-:W4:Y:S04]  /*1d30*/  LDG.E R6, desc[UR36][R6.64] ;  /* 0x0000002406067981 */ /* 0x000f28000c1e1900 */
[----:B------:R5:W4:Y:S01]  /*1d40*/  LDG.E R8, desc[UR36][R8.64] ;  /* 0x0000002408087981 */ /* 0x000b22000c1e1900 */
        /* <DEDUP_REMOVED lines=11> */
[----:B-----5:R-:W-:Y:S02]  /*1e00*/  HADD2.F32 R9, -RZ, R4.H1_H1 ;  /* 0x30000004ff097230 */ /* 0x020fe40000004100 */
[----:B------:R-:W-:Y:S01]  /*1e10*/  FSEL R30, R27, RZ, !P2 ;  /* 0x000000ff1b1e7208 */ /* 0x000fe20005000000 */
[--C-:B----4-:R-:W-:Y:S02]  /*1e20*/  HADD2.F32 R5, -RZ, R6.reuse.H0_H0 ;  /* 0x20000006ff057230 */ /* 0x110fe40000004100 */
        /* <DEDUP_REMOVED lines=23> */
.L_x_4334:
[----:B------:R-:W-:Y:S02]  /*1fa0*/  PRMT R7, R6, 0x5432, R4 ;  /* 0x0000543206077816 */ /* 0x000fe40000000004 */
[----:B------:R-:W-:Y:S02]  /*1fb0*/  PRMT R9, R4, 0x5432, R26 ;  /* 0x0000543204097816 */ /* 0x000fe4000000001a */
[----:B------:R-:W-:Y:S02]  /*1fc0*/  PRMT R6, R6, 0x5410, R8 ;  /* 0x0000541006067816 */ /* 0x000fe40000000008 */
[----:B------:R-:W-:Y:S02]  /*1fd0*/  PRMT R26, R26, 0x7632, R26 ;  /* 0x000076321a1a7816 */ /* 0x000fe4000000001a */
[----:B------:R-:W-:-:S07]  /*1fe0*/  PRMT R8, R8, 0x7632, R8 ;  /* 0x0000763208087816 */ /* 0x000fce0000000008 */
.L_x_4333:
[----:B------:R-:W-:Y:S05]  /*1ff0*/  BSYNC.RECONVERGENT B0 ;  /* 0x0000000000007941 */ /* 0x000fea0003800200 */
.L_x_4332:
        /* <DEDUP_REMOVED lines=27> */
[----:B--2---:R-:W-:Y:S02]  /*21b0*/  PRMT R7, R7, 0x5410, R4 ;  /* 0x0000541007077816 */ /* 0x004fe40000000004 */
[----:B------:R-:W-:Y:S02]  /*21c0*/  PRMT R9, R4, 0x7632, R9 ;  /* 0x0000763204097816 */ /* 0x000fe40000000009 */
[----:B---3--:R-:W-:Y:S02]  /*21d0*/  @!P1 PRMT R6, R6, 0x5410, R18 ;  /* 0x0000541006069816 */ /* 0x008fe40000000012 */
[----:B------:R-:W-:-:S07]  /*21e0*/  @!P1 PRMT R8, R18, 0x7632, R8 ;  /* 0x0000763212089816 */ /* 0x000fce0000000008 */
.L_x_4337:
[----:B------:R-:W-:Y:S05]  /*21f0*/  BSYNC.RECONVERGENT B0 ;  /* 0x0000000000007941 */ /* 0x000fea0003800200 */
.L_x_4336:
[----:B------:R-:W-:Y:S04]  /*2200*/  BSSY.RECONVERGENT B0, `(.L_x_4338) ;  /* 0x000002a000007945 */ /* 0x000fe80003800200 */
[----:B------:R-:W-:Y:S05]  /*2210*/  @P0 BRA `(.L_x_4339) ;  /* 0x0000000000a00947 */ /* 0x000fea0003800000 */
        /* <DEDUP_REMOVED lines=40> */
.L_x_4339:
[----:B------:R-:W-:Y:S05]  /*24a0*/  BSYNC.RECONVERGENT B0 ;  /* 0x0000000000007941 */ /* 0x000fea0003800200 */
.L_x_4338:
[----:B------:R-:W-:Y:S01]  /*24b0*/  FADD.FTZ R10, R10, R13 ;  /* 0x0000000d0a0a7221 */ /* 0x000fe20000010000 */
[----:B------:R-:W-:-:S03]  /*24c0*/  FADD.FTZ R11, R11, R14 ;  /* 0x0000000e0b0b7221 */ /* 0x000fc60000010000 */
[----:B------:R-:W-:Y:S01]  /*24d0*/  FADD.FTZ R10, R10, R15 ;  /* 0x0000000f0a0a7221 */ /* 0x000fe20000010000 */
[----:B------:R-:W-:-:S03]  /*24e0*/  FADD.FTZ R11, R11, R20 ;  /* 0x000000140b0b7221 */ /* 0x000fc60000010000 */
[----:B------:R-:W-:Y:S01]  /*24f0*/  FADD.FTZ R18, R10, R21 ;  /* 0x000000150a127221 */ /* 0x000fe20000010000 */
[----:B------:R-:W-:Y:S01]  /*2500*/  FADD.FTZ R19, R11, R0 ;  /* 0x000000000b137221 */ /* 0x000fe20000010000 */
[----:B------:R-:W-:Y:S06]  /*2510*/  BRA `(.L_x_4319) ;  /* 0x0000009800907947 */ /* 0x000fec0003800000 */
.L_x_4331:
        /* <DEDUP_REMOVED lines=23> */
.L_x_4344:
[----:B------:R-:W-:Y:S01]  /*2690*/  IADD3 R4, PT, PT, R26, R3, RZ ;  /* 0x000000031a047210 */ /* 0x000fe20007ffe0ff */
[----:B------:R-:W-:-:S04]  /*26a0*/  IMAD R26, R10, R26, RZ ;  /* 0x0000001a0a1a7224 */ /* 0x000fc800078e02ff */
[----:B------:R-:W-:Y:S01]  /*26b0*/  IMAD.IADD R6, R4, 0x1, R3 ;  /* 0x0000000104067824 */ /* 0x000fe200078e0203 */
[----:B------:R-:W-:Y:S01]  /*26c0*/  SHF.R.U32.HI R27, RZ, 0x1, R26 ;  /* 0x00000001ff1b7819 */ /* 0x000fe2000001161a */
[----:B------:R-:W-:-:S03]  /*26d0*/  IMAD R5, R10, R4, RZ ;  /* 0x000000040a057224 */ /* 0x000fc600078e02ff */
[----:B------:R-:W-:Y:S01]  /*26e0*/  IADD3 R25, PT, PT, R6, R3, RZ ;  /* 0x0000000306197210 */ /* 0x000fe20007ffe0ff */
[----:B------:R-:W-:Y:S01]  /*26f0*/  IMAD.WIDE.U32 R26, R27, 0x4, R18 ;  /* 0x000000041b1a7825 */ /* 0x000fe200078e0012 */
[----:B------:R-:W-:-:S03]  /*2700*/  SHF.R.U32.HI R5, RZ, 0x1, R5 ;  /* 0x00000001ff057819 */ /* 0x000fc60000011605 */
        /* <DEDUP_REMOVED lines=48> */
.L_x_4343:
[--C-:B------:R-:W-:Y:S02]  /*2a10*/  PRMT R9, R6, 0x5410, R27.reuse ;  /* 0x0000541006097816 */ /* 0x100fe4000000001b */
[----:B------:R-:W-:Y:S02]  /*2a20*/  PRMT R6, R8, 0x7610, R6 ;  /* 0x0000761008067816 */ /* 0x000fe40000000006 */
[----:B------:R-:W-:Y:S02]  /*2a30*/  PRMT R27, R27, 0x7632, R27 ;  /* 0x000076321b1b7816 */ /* 0x000fe4000000001b */
[----:B------:R-:W-:Y:S02]  /*2a40*/  PRMT R7, R4, 0x7610, R4 ;  /* 0x0000761004077816 */ /* 0x000fe40000000004 */
[----:B------:R-:W-:-:S07]  /*2a50*/  PRMT R8, R8, 0x7632, R8 ;  /* 0x0000763208087816 */ /* 0x000fce0000000008 */
.L_x_4342:
[----:B------:R-:W-:Y:S05]  /*2a60*/  BSYNC.RECONVERGENT B0 ;  /* 0x0000000000007941 */ /* 0x000fea0003800200 */
.L_x_4341:
        /* <DEDUP_REMOVED lines=18> */
[----:B--2---:R-:W-:-:S11]  /*2b90*/  PRMT R7, R4, 0x7610, R4 ;  /* 0x0000761004077816 */ /* 0x004fd60000000004 */
        /* <DEDUP_REMOVED lines=15> */
.L_x_4346:
[----:B------:R-:W-:Y:S05]  /*2c90*/  BSYNC.RECONVERGENT B0 ;  /* 0x0000000000007941 */ /* 0x000fea0003800200 */
.L_x_4345:
[----:B------:R-:W-:Y:S04]  /*2ca0*/  BSSY.RECONVERGENT B0, `(.L_x_4347) ;  /* 0x000002a000007945 */ /* 0x000fe80003800200 */
[----:B------:R-:W-:Y:S05]  /*2cb0*/  @P0 BRA `(.L_x_4348) ;  /* 0x0000000000a00947 */ /* 0x000fea0003800000 */
[----:B------:R-:W-:Y:S02]  /*2cc0*/  IMAD.IADD R26, R26, 0x1, R3 ;  /* 0x000000011a1a7824 */ /* 0x000fe400078e0203 */
        /* <DEDUP_REMOVED lines=39> */
.L_x_4348:
[----:B------:R-:W-:Y:S05]  /*2f40*/  BSYNC.RECONVERGENT B0 ;  /* 0x0000000000007941 */ /* 0x000fea0003800200 */
.L_x_4347:
[----:B------:R-:W-:Y:S01]  /*2f50*/  FADD.FTZ R20, R20, R21 ;  /* 0x0000001514147221 */ /* 0x000fe20000010000 */
[----:B------:R-:W-:-:S03]  /*2f60*/  FADD.FTZ R11, R24, R11 ;  /* 0x0000000b180b7221 */ /* 0x000fc60000010000 */
[----:B------:R-:W-:Y:S01]  /*2f70*/  FADD.FTZ R20, R20, R15 ;  /* 0x0000000f14147221 */ /* 0x000fe20000010000 */
[----:B------:R-:W-:-:S03]  /*2f80*/  FADD.FTZ R11, R11, R14 ;  /* 0x0000000e0b0b7221 */ /* 0x000fc60000010000 */
[----:B------:R-:W-:Y:S01]  /*2f90*/  FADD.FTZ R18, R20, R13 ;  /* 0x0000000d14127221 */ /* 0x000fe20000010000 */
[----:B------:R-:W-:Y:S01]  /*2fa0*/  FADD.FTZ R19, R11, R0 ;  /* 0x000000000b137221 */ /* 0x000fe20000010000 */
[----:B------:R-:W-:Y:S06]  /*2fb0*/  BRA `(.L_x_4319) ;  /* 0x0000008c00e87947 */ /* 0x000fec0003800000 */
.L_x_4340:
[----:B------:R-:W1:Y:S01]  /*2fc0*/  LDCU UR4, c[0x0][0x394] ;  /* 0x00007280ff0477ac */ /* 0x000e620008000800 */
[----:B------:R-:W2:Y:S01]  /*2fd0*/  LDC R4, c[0x0][0x384] ;  /* 0x0000e100ff047b82 */ /* 0x000ea20000000800 */
[----:B------:R-:W-:Y:S01]  /*2fe0*/  BSSY.RECONVERGENT B0, `(.L_x_4349) ;  /* 0x000044b000007945 */ /* 0x000fe20003800200 */
        /* <DEDUP_REMOVED lines=23> */
.L_x_4356:
        /* <DEDUP_REMOVED lines=305> */
.L_x_4352:
[----:B------:R-:W-:-:S04]  /*4470*/  LOP3.LUT R15, R10, 0xfffffffc, RZ, 0xc0, !PT ;  /* 0xfffffffc0a0f7812 */ /* 0x000fc800078ec0ff */
[----:B------:R-:W-:-:S04]  /*4480*/  IADD3 R14, P1, PT, R15, R18, RZ ;  /* 0x000000120f0e7210 */ /* 0x000fc80007f3e0ff */
[----:B------:R-:W-:-:S05]  /*4490*/  IADD3.X R15, PT, PT, RZ, R19, RZ, P1, !PT ;  /* 0x00000013ff0f7210 */ /* 0x000fca0000ffe4ff */
[----:B------:R-:W2:Y:S01]  /*44a0*/  LDG.E R14, desc[UR36][R14.64] ;  /* 0x000000240e0e7981 */ /* 0x000ea2000c1e1900 */
[----:B------:R-:W-:Y:S01]  /*44b0*/  MOV R26, RZ ;  /* 0x000000ff001a7202 */ /* 0x000fe20000000f00 */
[----:B-1----:R-:W-:-:S04]  /*44c0*/  VIADD R27, R11, UR4 ;  /* 0x000000040b1b7c36 */ /* 0x002fc80008000000 */
        /* <DEDUP_REMOVED lines=236> */
.L_x_4353:
        /* <DEDUP_REMOVED lines=242> */
.L_x_4354:
        /* <DEDUP_REMOVED lines=242> */
.L_x_4355:
[----:B------:R-:W-:-:S04]  /*71d0*/  LOP3.LUT R15, R10, 0xfffffffc, RZ, 0xc0, !PT ;  /* 0xfffffffc0a0f7812 */ /* 0x000fc800078ec0ff */
[----:B------:R-:W-:-:S04]  /*71e0*/  IADD3 R14, P1, PT, R15, R18, RZ ;  /* 0x000000120f0e7210 */ /* 0x000fc80007f3e0ff */
[----:B------:R-:W-:-:S05]  /*71f0*/  IADD3.X R15, PT, PT, RZ, R19, RZ, P1, !PT ;  /* 0x00000013ff0f7210 */ /* 0x000fca0000ffe4ff */
[----:B------:R-:W2:Y:S02]  /*7200*/  LDG.E R14, desc[UR36][R14.64] ;  /* 0x000000240e0e7981 */ /* 0x000ea4000c1e1900 */
[----:B--2---:R-:W-:-:S07]  /*7210*/  PRMT R30, R14, 0x5432, R14 ;  /* 0x000054320e1e7816 */ /* 0x004fce000000000e */
.L_x_4351:
[----:B------:R-:W2:Y:S01]  /*7220*/  LDCU UR5, c[0x0][0x38c] ;  /* 0x00007180ff0577ac */ /* 0x000ea20008000800 */
[----:B-1----:R-:W-:Y:S02]  /*7230*/  IMAD.U32 R10, RZ, RZ, UR4 ;  /* 0x00000004ff0a7e24 */ /* 0x002fe4000f8e00ff */
[--C-:B------:R-:W-:Y:S02]  /*7240*/  HADD2.F32 R12, -RZ, R28.reuse.H0_H0 ;  /* 0x2000001cff0c7230 */ /* 0x100fe40000004100 */
[----:B------:R-:W-:Y:S01]  /*7250*/  HADD2.F32 R14, -RZ, R28.H1_H1 ;  /* 0x3000001cff0e7230 */ /* 0x000fe20000004100 */
[----:B------:R-:W-:Y:S01]  /*7260*/  LEA R11, R10, R11, 0x2 ;  /* 0x0000000b0a0b7211 */ /* 0x000fe200078e10ff */
[----:B------:R-:W-:Y:S01]  /*7270*/  HADD2.F32 R20, -RZ, R29.H0_H0 ;  /* 0x2000001dff147230 */ /* 0x000fe20000004100 */
[----:B------:R-:W-:Y:S01]  /*7280*/  FSETP.NAN.FTZ.AND P1, PT, |R12|, |R12|, PT ;  /* 0x4000000c0c00720b */ /* 0x000fe20003f38200 */
[----:B------:R-:W-:Y:S01]  /*7290*/  HADD2.F32 R26, -RZ, R31.H1_H1 ;  /* 0x3000001fff1a7230 */ /* 0x000fe20000004100 */
[----:B------:R-:W-:Y:S01]  /*72a0*/  FSETP.NAN.FTZ.AND P2, PT, |R14|, |R14|, PT ;  /* 0x4000000e0e00720b */ /* 0x000fe20003f58200 */
[----:B------:R-:W-:Y:S01]  /*72b0*/  IMAD R21, R10, 0x3, R11 ;  /* 0x000000030a157824 */ /* 0x000fe200078e020b */
[----:B------:R-:W-:Y:S01]  /*72c0*/  FSETP.NAN.FTZ.AND P3, PT, |R20|, |R20|, PT ;  /* 0x400000141400720b */ /* 0x000fe20003f78200 */
[----:B------:R-:W-:Y:S01]  /*72d0*/  HADD2.F32 R27, -RZ, R30.H1_H1 ;  /* 0x3000001eff1b7230 */ /* 0x000fe20000004100 */
[----:B------:R-:W-:-:S02]  /*72e0*/  FSEL R15, R12, RZ, !P1 ;  /* 0x000000ff0c0f7208 */ /* 0x000fc40004800000 */
[----:B------:R-:W-:Y:S02]  /*72f0*/  FSEL R14, R14, RZ, !P2 ;  /* 0x000000ff0e0e7208 */ /* 0x000fe40005000000 */
        /* <DEDUP_REMOVED lines=25> */
.L_x_4350:
[----:B0-----:R-:W-:Y:S05]  /*7490*/  BSYNC.RECONVERGENT B0 ;  /* 0x0000000000007941 */ /* 0x001fea0003800200 */
.L_x_4349:
        /* <DEDUP_REMOVED lines=284> */
.L_x_4360:
[----:B------:R-:W-:Y:S02]  /*8660*/  SHF.R.U32.HI R14, RZ, 0x2, R13 ;  /* 0x00000002ff0e7819 */ /* 0x000fe4000001160d */
[----:B------:R-:W-:-:S07]  /*8670*/  MOV R15, RZ ;  /* 0x000000ff000f7202 */ /* 0x000fce0000000f00 */
.L_x_4359:
        /* <DEDUP_REMOVED lines=285> */
.L_x_4362:
[----:B------:R-:W-:Y:S02]  /*9850*/  SHF.R.U32.HI R20, RZ, 0x2, R13 ;  /* 0x00000002ff147819 */ /* 0x000fe4000001160d */
[----:B------:R-:W-:-:S07]  /*9860*/  MOV R21, RZ ;  /* 0x000000ff00157202 */ /* 0x000fce0000000f00 */
.L_x_4361:
        /* <DEDUP_REMOVED lines=282> */
.L_x_4364:
[----:B------:R-:W-:Y:S02]  /*aa10*/  SHF.R.U32.HI R20, RZ, 0x2, R13 ;  /* 0x00000002ff147819 */ /* 0x000fe4000001160d */
[----:B------:R-:W-:-:S07]  /*aa20*/  MOV R21, RZ ;  /* 0x000000ff00157202 */ /* 0x000fce0000000f00 */
.L_x_4363:
        /* <DEDUP_REMOVED lines=282> */
.L_x_4366:
[----:B------:R-:W-:Y:S01]  /*bbd0*/  SHF.R.U32.HI R14, RZ, 0x2, R13 ;  /* 0x00000002ff0e7819 */ /* 0x000fe2000001160d */
[----:B------:R-:W-:-:S07]  /*bbe0*/  IMAD.MOV.U32 R15, RZ, RZ, RZ ;  /* 0x000000ffff0f7224 */ /* 0x000fce00078e00ff */
.L_x_4365:
[----:B------:R-:W-:-:S04]  /*bbf0*/  LEA R18, P0, R14, R25, 0x2 ;  /* 0x000000190e127211 */ /* 0x000fc800078010ff */
[----:B------:R-:W-:-:S05]  /*bc00*/  LEA.HI.X R19, R14, R24, R15, 0x2, P0 ;  /* 0x000000180e137211 */ /* 0x000fca00000f140f */
[----:B------:R-:W2:Y:S02]  /*bc10*/  LDG.E R18, desc[UR36][R18.64] ;  /* 0x0000002412127981 */ /* 0x000ea4000c1e1900 */
[----:B--2---:R-:W-:-:S07]  /*bc20*/  PRMT R30, R18, 0x5432, R18 ;  /* 0x00005432121e7816 */ /* 0x004fce0000000012 */
.L_x_4358:
[----:B------:R-:W-:Y:S05]  /*bc30*/  BSYNC.RECONVERGENT B0 ;  /* 0x0000000000007941 */ /* 0x000fea0003800200 */
.L_x_4357:
[----:B------:R-:W-:Y:S01]  /*bc40*/  ISETP.GE.U32.AND P0, PT, R11, R12, PT ;  /* 0x0000000c0b00720c */ /* 0x000fe20003f06070 */
[----:B------:R-:W-:-:S12]  /*bc50*/  BSSY.RECONVERGENT B0, `(.L_x_4367) ;  /* 0x000002a000007945 */ /* 0x000fd80003800200 */
[----:B------:R-:W-:Y:S05]  /*bc60*/  @P0 BRA `(.L_x_4368) ;  /* 0x0000000000a00947 */ /* 0x000fea0003800000 */
        /* <DEDUP_REMOVED lines=40> */
.L_x_4368:
[----:B------:R-:W-:Y:S05]  /*bef0*/  BSYNC.RECONVERGENT B0 ;  /* 0x0000000000007941 */ /* 0x000fea0003800200 */
.L_x_4367:
[----:B------:R-:W-:Y:S01]  /*bf00*/  FADD.FTZ R5, R5, R0 ;  /* 0x0000000005057221 */ /* 0x000fe20000010000 */
[----:B------:R-:W-:-:S03]  /*bf10*/  FADD.FTZ R4, R4, R3 ;  /* 0x0000000304047221 */ /* 0x000fc60000010000 */
[----:B------:R-:W-:Y:S01]  /*bf20*/  FADD.FTZ R5, R5, R6 ;  /* 0x0000000605057221 */ /* 0x000fe20000010000 */
[----:B------:R-:W-:-:S03]  /*bf30*/  FADD.FTZ R4, R4, R7 ;  /* 0x0000000704047221 */ /* 0x000fc60000010000 */
[----:B------:R-:W-:Y:S01]  /*bf40*/  FADD.FTZ R18, R5, R8 ;  /* 0x0000000805127221 */ /* 0x000fe20000010000 */
[----:B------:R-:W-:-:S07]  /*bf50*/  FADD.FTZ R19, R4, R9 ;  /* 0x0000000904137221 */ /* 0x000fce0000010000 */
.L_x_4319:
[----:B------:R-:W-:Y:S05]  /*bf60*/  BSYNC.RECONVERGENT B6 ;  /* 0x0000000000067941 */ /* 0x000fea0003800200 */
.L_x_4318:
[----:B------:R-:W1:Y:S02]  /*bf70*/  LDCU UR4, c[0x0][0x3a4] ;  /* 0x00007480ff0477ac */ /* 0x000e640008000800 */
[----:B-1----:R-:W-:-:S09]  /*bf80*/  UISETP.NE.AND UP0, UPT, UR4, URZ, UPT ;  /* 0x000000ff0400728c */ /* 0x002fd2000bf05270 */
[----:B------:R-:W-:Y:S05]  /*bf90*/  BRA.U !UP0, `(.L_x_4369) ;  /* 0x00000001086c7547 */ /* 0x000fea000b800000 */
[----:B------:R-:W1:Y:S01]  /*bfa0*/  S2R R4, SR_CgaCtaId ;  /* 0x0000000000047919 */ /* 0x000e620000008800 */
[----:B------:R-:W2:Y:S01]  /*bfb0*/  LDC R8, c[0x0][0x360] ;  /* 0x0000d800ff087b82 */ /* 0x000ea20000000800 */
[----:B------:R-:W-:-:S04]  /*bfc0*/  MOV R0, 0x400 ;  /* 0x0000040000007802 */ /* 0x000fc80000000f00 */
[----:B------:R-:W-:-:S03]  /*bfd0*/  IADD3 R3, PT, PT, R0, 0x10, RZ ;  /* 0x0000001000037810 */ /* 0x000fc60007ffe0ff */
[----:B------:R-:W3:Y:S01]  /*bfe0*/  LDC R5, c[0x0][0x364] ;  /* 0x0000d900ff057b82 */ /* 0x000ee20000000800 */
[----:B--2---:R-:W-:Y:S01]  /*bff0*/  IMAD R0, R22, R8, R23 ;  /* 0x0000000816007224 */ /* 0x004fe200078e0217 */
[----:B-1----:R-:W-:Y:S02]  /*c000*/  LEA R3, R4, R3, 0x18 ;  /* 0x0000000304037211 */ /* 0x002fe400078ec0ff */
[----:B---3--:R-:W-:Y:S02]  /*c010*/  ISETP.GE.U32.AND P0, PT, R5, 0x2, PT ;  /* 0x000000020500780c */ /* 0x008fe40003f06070 */
[----:B------:R-:W-:-:S05]  /*c020*/  LEA R0, R0, R3, 0x3 ;  /* 0x0000000300007211 */ /* 0x000fca00078e18ff */
[----:B------:R1:W-:Y:S06]  /*c030*/  STS.64 [R0], R18 ;  /* 0x0000001200007388 */ /* 0x0003ec0000000a00 */
[----:B------:R-:W-:Y:S05]  /*c040*/  @!P0 BRA `(.L_x_4369) ;  /* 0x0000000000408947 */ /* 0x000fea0003800000 */
[----:B------:R-:W-:-:S07]  /*c050*/  IMAD.MOV.U32 R4, RZ, RZ, R5 ;  /* 0x000000ffff047224 */ /* 0x000fce00078e0005 */
.L_x_4370:
[----:B------:R-:W-:Y:S01]  /*c060*/  SHF.R.U32.HI R9, RZ, 0x1, R4 ;  /* 0x00000001ff097819 */ /* 0x000fe20000011604 */
[----:B------:R-:W-:Y:S05]  /*c070*/  WARPSYNC.ALL ;  /* 0x0000000000007948 */ /* 0x000fea0003800000 */
[----:B------:R-:W-:Y:S01]  /*c080*/  IADD3 R6, PT, PT, R9, R22, RZ ;  /* 0x0000001609067210 */ /* 0x000fe20007ffe0ff */
[----:B------:R-:W-:Y:S03]  /*c090*/  BAR.SYNC.DEFER_BLOCKING 0x0 ;  /* 0x0000000000007b1d */ /* 0x000fe60000010000 */
        /* <DEDUP_REMOVED lines=8> */
[----:B------:R-:W-:Y:S01]  /*c120*/  ISETP.GT.U32.AND P0, PT, R4, 0x3, PT ;  /* 0x000000030400780c */ /* 0x000fe20003f04070 */
[----:B------:R-:W-:-:S12]  /*c130*/  IMAD.MOV.U32 R4, RZ, RZ, R9 ;  /* 0x000000ffff047224 */ /* 0x000fd800078e0009 */
[----:B--2---:R-:W-:Y:S05]  /*c140*/  @P0 BRA `(.L_x_4370) ;  /* 0xfffffffc00c40947 */ /* 0x004fea000383ffff */
.L_x_4369:
[----:B------:R-:W2:Y:S02]  /*c150*/  LDCU UR4, c[0x0][0x3a0] ;  /* 0x00007400ff0477ac */ /* 0x000ea40008000800 */
[----:B--2---:R-:W-:-:S09]  /*c160*/  UISETP.NE.AND UP0, UPT, UR4, URZ, UPT ;  /* 0x000000ff0400728c */ /* 0x004fd2000bf05270 */
[----:B------:R-:W-:Y:S05]  /*c170*/  BRA.U !UP0, `(.L_x_4371) ;  /* 0x0000000108a47547 */ /* 0x000fea000b800000 */
[----:B------:R-:W2:Y:S02]  /*c180*/  LDC R8, c[0x0][0x360] ;  /* 0x0000d800ff087b82 */ /* 0x000ea40000000800 */
[----:B--2---:R-:W-:Y:S02]  /*c190*/  ISETP.GE.U32.AND P0, PT, R8, 0x21, PT ;  /* 0x000000210800780c */ /* 0x004fe40003f06070 */
[----:B-1----:R-:W-:-:S11]  /*c1a0*/  MOV R0, R8 ;  /* 0x0000000800007202 */ /* 0x002fd60000000f00 */
        /* <DEDUP_REMOVED lines=11> */
[----:B------:R-:W-:-:S07]  /*c260*/  IMAD.MOV.U32 R4, RZ, RZ, R8 ;  /* 0x000000ffff047224 */ /* 0x000fce00078e0008 */
.L_x_4373:
[----:B------:R-:W-:Y:S01]  /*c270*/  SHF.R.U32.HI R10, RZ, 0x1, R4 ;  /* 0x00000001ff0a7819 */ /* 0x000fe20000011604 */
[----:B------:R-:W-:Y:S05]  /*c280*/  WARPSYNC.ALL ;  /* 0x0000000000007948 */ /* 0x000fea0003800000 */
[----:B------:R-:W-:Y:S01]  /*c290*/  IADD3 R5, PT, PT, R10, R23, RZ ;  /* 0x000000170a057210 */ /* 0x000fe20007ffe0ff */
[----:B------:R-:W-:Y:S03]  /*c2a0*/  BAR.SYNC.DEFER_BLOCKING 0x0 ;  /* 0x0000000000007b1d */ /* 0x000fe60000010000 */
[----:B------:R-:W-:-:S04]  /*c2b0*/  ISETP.GE.U32.AND P0, PT, R5, R8, PT ;  /* 0x000000080500720c */ /* 0x000fc80003f06070 */
[----:B------:R-:W-:-:S13]  /*c2c0*/  ISETP.GE.U32.OR P0, PT, R23, R10, P0 ;  /* 0x0000000a1700720c */ /* 0x000fda0000706470 */
[----:B------:R-:W-:-:S05]  /*c2d0*/  @!P0 LEA R5, R10, R3, 0x3 ;  /* 0x000000030a058211 */ /* 0x000fca00078e18ff */
[----:B------:R-:W1:Y:S02]  /*c2e0*/  @!P0 LDS.64 R6, [R5] ;  /* 0x0000000005068984 */ /* 0x000e640000000a00 */
[----:B-1----:R-:W-:Y:S01]  /*c2f0*/  @!P0 FADD.FTZ R18, R18, R6 ;  /* 0x0000000612128221 */ /* 0x002fe20000010000 */
[----:B------:R-:W-:-:S05]  /*c300*/  @!P0 FADD.FTZ R19, R19, R7 ;  /* 0x0000000713138221 */ /* 0x000fca0000010000 */
[----:B------:R2:W-:Y:S01]  /*c310*/  @!P0 STS.64 [R3], R18 ;  /* 0x0000001203008388 */ /* 0x0005e20000000a00 */
[----:B------:R-:W-:Y:S01]  /*c320*/  ISETP.GT.U32.AND P0, PT, R4, 0x7f, PT ;  /* 0x0000007f0400780c */ /* 0x000fe20003f04070 */
[----:B------:R-:W-:-:S12]  /*c330*/  IMAD.MOV.U32 R4, RZ, RZ, R10 ;  /* 0x000000ffff047224 */ /* 0x000fd800078e000a */
[----:B--2---:R-:W-:Y:S05]  /*c340*/  @P0 BRA `(.L_x_4373) ;  /* 0xfffffffc00c80947 */ /* 0x004fea000383ffff */
.L_x_4372:
[----:B------:R-:W-:Y:S01]  /*c350*/  ISETP.GE.U32.AND P0, PT, R0, 0x2, PT ;  /* 0x000000020000780c */ /* 0x000fe20003f06070 */
[----:B------:R-:W-:Y:S05]  /*c360*/  WARPSYNC.ALL ;  /* 0x0000000000007948 */ /* 0x000fea0003800000 */
[----:B------:R-:W-:Y:S07]  /*c370*/  BAR.SYNC.DEFER_BLOCKING 0x0 ;  /* 0x0000000000007b1d */ /* 0x000fee0000010000 */
[----:B------:R-:W-:Y:S05]  /*c380*/  @!P0 BRA `(.L_x_4371) ;  /* 0x0000000000208947 */ /* 0x000fea0003800000 */
[----:B-1----:R-:W-:-:S07]  /*c390*/  MOV R3, 0x1 ;  /* 0x0000000100037802 */ /* 0x002fce0000000f00 */
.L_x_4374:
[----:B------:R-:W1:Y:S04]  /*c3a0*/  SHFL.DOWN PT, R5, R18, R3, 0x1f ;  /* 0x08001f0312057589 */ /* 0x000e6800000e0000 */
[----:B------:R2:W3:Y:S02]  /*c3b0*/  SHFL.DOWN PT, R4, R19, R3, 0x1f ;  /* 0x08001f0313047589 */ /* 0x0004e400000e0000 */
[----:B--2---:R-:W-:-:S04]  /*c3c0*/  SHF.L.U32 R3, R3, 0x1, RZ ;  /* 0x0000000103037819 */ /* 0x004fc800000006ff */
[----:B------:R-:W-:Y:S01]  /*c3d0*/  ISETP.GE.AND P0, PT, R3, R0, PT ;  /* 0x000000000300720c */ /* 0x000fe20003f06270 */
[----:B-1----:R-:W-:Y:S01]  /*c3e0*/  FADD.FTZ R18, R5, R18 ;  /* 0x0000001205127221 */ /* 0x002fe20000010000 */
[----:B---3--:R-:W-:-:S11]  /*c3f0*/  FADD.FTZ R19, R4, R19 ;  /* 0x0000001304137221 */ /* 0x008fd60000010000 */
[----:B------:R-:W-:Y:S05]  /*c400*/  @!P0 BRA `(.L_x_4374) ;  /* 0xfffffffc00e48947 */ /* 0x000fea000383ffff */
.L_x_4371:
[----:B-1----:R-:W1:Y:S01]  /*c410*/  LDC R0, c[0x0][0x55c] ;  /* 0x00015700ff007b82 */ /* 0x002e620000000800 */
[----:B------:R-:W-:Y:S01]  /*c420*/  HFMA2 R25, -RZ, RZ, 0, 0 ;  /* 0x00000000ff197431 */ /* 0x000fe200000001ff */
[C---:B-1----:R-:W-:Y:S01]  /*c430*/  ISETP.NE.AND P0, PT, R0.reuse, RZ, PT ;  /* 0x000000ff0000720c */ /* 0x042fe20003f05270 */
[----:B------:R-:W-:-:S05]  /*c440*/  VIADD R12, R0, 0xffffffff ;  /* 0xffffffff000c7836 */ /* 0x000fca0000000000 */
[----:B------:R-:W-:-:S04]  /*c450*/  VIMNMX.U32 R0, PT, PT, R12, 0x18, PT ;  /* 0x000000180c007848 */ /* 0x000fc80003fe0000 */
[----:B------:R-:W-:-:S03]  /*c460*/  IADD3 R0, PT, PT, R0, 0x1, RZ ;  /* 0x0000000100007810 */ /* 0x000fc60007ffe0ff */
        /* <DEDUP_REMOVED lines=275> */
.L_x_4375:
[----:B------:R-:W-:Y:S01]  /*d5a0*/  IMAD.MOV.U32 R24, RZ, RZ, RZ ;  /* 0x000000ffff187224 */ /* 0x000fe200078e00ff */
[----:B------:R-:W-:Y:S06]  /*d5b0*/  @!P0 BRA `(.L_x_4376) ;  /* 0x0000001000488947 */ /* 0x000fec0003800000 */
[----:B------:R-:W1:Y:S01]  /*d5c0*/  LDCU.64 UR6, c[0x0][0x560] ;  /* 0x0000ac00ff0677ac */ /* 0x000e620008000a00 */
[----:B------:R-:W-:Y:S02]  /*d5d0*/  IADD3 R5, PT, PT, R17, 0x1, RZ ;  /* 0x0000000111057810 */ /* 0x000fe40007ffe0ff */
[----:B------:R-:W-:Y:S01]  /*d5e0*/  MOV R4, RZ ;  /* 0x000000ff00047202 */ /* 0x000fe20000000f00 */
[----:B------:R-:W2:Y:S01]  /*d5f0*/  LDCU UR4, c[0x0][0x568] ;  /* 0x0000ad00ff0477ac */ /* 0x000ea20008000800 */
[----:B------:R-:W-:Y:S01]  /*d600*/  ISETP.NE.AND P0, PT, R12, RZ, PT ;  /* 0x000000ff0c00720c */ /* 0x000fe20003f05270 */
        /* <DEDUP_REMOVED lines=269> */
.L_x_4376:
[----:B------:R-:W1:Y:S01]  /*e6e0*/  LDCU.64 UR4, c[0x0][0x770] ;  /* 0x0000ee00ff0477ac */ /* 0x000e620008000a00 */
[----:B------:R-:W-:Y:S02]  /*e6f0*/  PLOP3.LUT P0, PT, PT, PT, PT, 0x80, 0x8 ;  /* 0x000000000008781c */ /* 0x000fe40003f0f070 */
[----:B------:R-:W-:Y:S01]  /*e700*/  CS2R R4, SRZ ;  /* 0x0000000000047805 */ /* 0x000fe2000001ff00 */
[----:B-1----:R-:W-:-:S04]  /*e710*/  UISETP.NE.U32.AND UP0, UPT, UR4, URZ, UPT ;  /* 0x000000ff0400728c */ /* 0x002fc8000bf05070 */
[----:B------:R-:W-:-:S09]  /*e720*/  UISETP.NE.AND.EX UP0, UPT, UR5, URZ, UPT, UP0 ;  /* 0x000000ff0500728c */ /* 0x000fd2000bf05300 */
[----:B------:R-:W-:Y:S05]  /*e730*/  BRA.U !UP0, `(.L_x_4377) ;  /* 0x00000005083c7547 */ /* 0x000fea000b800000 */
[----:B------:R-:W-:Y:S01]  /*e740*/  HFMA2 R8, -RZ, RZ, 0, 1.1920928955078125e-07 ;  /* 0x00000002ff087431 */ /* 0x000fe200000001ff */
[----:B------:R-:W-:Y:S01]  /*e750*/  BSSY.RECONVERGENT B0, `(.L_x_4378) ;  /* 0x0000018000007945 */ /* 0x000fe20003800200 */
[----:B------:R-:W-:-:S07]  /*e760*/  MOV R3, 0x4 ;  /* 0x0000000400037802 */ /* 0x000fce0000000f00 */
.L_x_4379:
[----:B------:R-:W1:Y:S08]  /*e770*/  I2F.U32.RP R6, R3 ;  /* 0x0000000300067306 */ /* 0x000e700000209000 */
[----:B-1----:R-:W1:Y:S02]  /*e780*/  MUFU.RCP R6, R6 ;  /* 0x0000000600067308 */ /* 0x002e640000001000 */
[----:B-1----:R-:W-:-:S06]  /*e790*/  VIADD R4, R6, 0xffffffe ;  /* 0x0ffffffe06047836 */ /* 0x002fcc0000000000 */
[----:B------:R1:W2:Y:S02]  /*e7a0*/  F2I.FTZ.U32.TRUNC.NTZ R5, R4 ;  /* 0x0000000400057305 */ /* 0x0002a4000021f000 */
[----:B-1----:R-:W-:Y:S02]  /*e7b0*/  MOV R4, RZ ;  /* 0x000000ff00047202 */ /* 0x002fe40000000f00 */
[----:B--2---:R-:W-:-:S05]  /*e7c0*/  IADD3 R10, PT, PT, RZ, -R5, RZ ;  /* 0x80000005ff0a7210 */ /* 0x004fca0007ffe0ff */
[----:B------:R-:W-:Y:S02]  /*e7d0*/  IMAD R7, R10, R3, RZ ;  /* 0x000000030a077224 */ /* 0x000fe400078e02ff */
[----:B------:R-:W-:Y:S02]  /*e7e0*/  IMAD.MOV.U32 R10, RZ, RZ, R3 ;  /* 0x000000ffff0a7224 */ /* 0x000fe400078e0003 */
[----:B------:R-:W-:-:S06]  /*e7f0*/  IMAD.HI.U32 R5, R5, R7, R4 ;  /* 0x0000000705057227 */ /* 0x000fcc00078e0004 */
[----:B------:R-:W-:-:S04]  /*e800*/  IMAD.HI.U32 R7, R5, R8, RZ ;  /* 0x0000000805077227 */ /* 0x000fc800078e00ff */
[----:B------:R-:W-:-:S04]  /*e810*/  IMAD.MOV R7, RZ, RZ, -R7 ;  /* 0x000000ffff077224 */ /* 0x000fc800078e0a07 */
[----:B------:R-:W-:Y:S01]  /*e820*/  IMAD R8, R3, R7, R8 ;  /* 0x0000000703087224 */ /* 0x000fe200078e0208 */
[----:B------:R-:W-:-:S04]  /*e830*/  LOP3.LUT R7, RZ, R3, RZ, 0x33, !PT ;  /* 0x00000003ff077212 */ /* 0x000fc800078e33ff */
[----:B------:R-:W-:-:S13]  /*e840*/  ISETP.GE.U32.AND P0, PT, R8, R3, PT ;  /* 0x000000030800720c */ /* 0x000fda0003f06070 */
[-C--:B------:R-:W-:Y:S02]  /*e850*/  @P0 IADD3 R8, PT, PT, R8, -R3.reuse, RZ ;  /* 0x8000000308080210 */ /* 0x080fe40007ffe0ff */
[----:B------:R-:W-:Y:S02]  /*e860*/  ISETP.NE.U32.AND P0, PT, R3, RZ, PT ;  /* 0x000000ff0300720c */ /* 0x000fe40003f05070 */
[----:B------:R-:W-:-:S13]  /*e870*/  ISETP.GE.U32.AND P1, PT, R8, R3, PT ;  /* 0x000000030800720c */ /* 0x000fda0003f26070 */
[----:B------:R-:W-:-:S04]  /*e880*/  @P1 IADD3 R8, PT, PT, R8, -R3, RZ ;  /* 0x8000000308081210 */ /* 0x000fc80007ffe0ff */
[----:B------:R-:W-:Y:S02]  /*e890*/  SEL R3, R7, R8, !P0 ;  /* 0x0000000807037207 */ /* 0x000fe40004000000 */
[----:B------:R-:W-:Y:S02]  /*e8a0*/  MOV R8, R10 ;  /* 0x0000000a00087202 */ /* 0x000fe40000000f00 */
[----:B------:R-:W-:-:S13]  /*e8b0*/  ISETP.NE.AND P1, PT, R3, RZ, PT ;  /* 0x000000ff0300720c */ /* 0x000fda0003f25270 */
[----:B------:R-:W-:Y:S05]  /*e8c0*/  @P1 BRA `(.L_x_4379) ;  /* 0xfffffffc00a81947 */ /* 0x000fea000383ffff */
[----:B------:R-:W-:Y:S05]  /*e8d0*/  BSYNC.RECONVERGENT B0 ;  /* 0x0000000000007941 */ /* 0x000fea0003800200 */
.L_x_4378:
        /* <DEDUP_REMOVED lines=26> */
[----:B-1----:R-:W-:Y:S01]  /*ea80*/  IADD3 R6, PT, PT, R5, 0xffffffe, RZ ;  /* 0x0ffffffe05067810 */ /* 0x002fe20007ffe0ff */
[----:B------:R-:W-:-:S05]  /*ea90*/  IMAD.MOV.U32 R5, RZ, RZ, RZ ;  /* 0x000000ffff057224 */ /* 0x000fca00078e00ff */
[----:B------:R1:W2:Y:S02]  /*eaa0*/  F2I.FTZ.U32.TRUNC.NTZ R7, R6 ;  /* 0x0000000600077305 */ /* 0x0002a4000021f000 */
[----:B-1----:R-:W-:Y:S02]  /*eab0*/  IMAD.MOV.U32 R6, RZ, RZ, RZ ;  /* 0x000000ffff067224 */ /* 0x002fe400078e00ff */
[----:B--2---:R-:W-:-:S04]  /*eac0*/  IMAD R9, R9, R7, RZ ;  /* 0x0000000709097224 */ /* 0x004fc800078e02ff */
[----:B------:R-:W-:-:S06]  /*ead0*/  IMAD.HI.U32 R7, R7, R9, R6 ;  /* 0x0000000907077227 */ /* 0x000fcc00078e0006 */
[----:B------:R-:W-:-:S05]  /*eae0*/  IMAD.HI.U32 R7, R7, R4, RZ ;  /* 0x0000000407077227 */ /* 0x000fca00078e00ff */
[----:B------:R-:W-:-:S05]  /*eaf0*/  IADD3 R8, PT, PT, -R7, RZ, RZ ;  /* 0x000000ff07087210 */ /* 0x000fca0007ffe1ff */
[----:B------:R-:W-:-:S05]  /*eb00*/  IMAD R4, R3, R8, R4 ;  /* 0x0000000803047224 */ /* 0x000fca00078e0204 */
[----:B------:R-:W-:-:S13]  /*eb10*/  ISETP.GE.U32.AND P0, PT, R4, R3, PT ;  /* 0x000000030400720c */ /* 0x000fda0003f06070 */
[----:B------:R-:W-:Y:S01]  /*eb20*/  @P0 IADD3 R4, PT, PT, -R3, R4, RZ ;  /* 0x0000000403040210 */ /* 0x000fe20007ffe1ff */
[----:B------:R-:W-:-:S03]  /*eb30*/  @P0 VIADD R7, R7, 0x1 ;  /* 0x0000000107070836 */ /* 0x000fc60000000000 */
[----:B------:R-:W-:-:S13]  /*eb40*/  ISETP.GE.U32.AND P1, PT, R4, R3, PT ;  /* 0x000000030400720c */ /* 0x000fda0003f26070 */
[----:B------:R-:W-:Y:S02]  /*eb50*/  @P1 IADD3 R7, PT, PT, R7, 0x1, RZ ;  /* 0x0000000107071810 */ /* 0x000fe40007ffe0ff */
[----:B------:R-:W-:-:S04]  /*eb60*/  @!P2 LOP3.LUT R7, RZ, R3, RZ, 0x33, !PT ;  /* 0x00000003ff07a212 */ /* 0x000fc800078e33ff */
[----:B------:R-:W-:Y:S01]  /*eb70*/  MOV R4, R7 ;  /* 0x0000000700047202 */ /* 0x000fe20000000f00 */
[----:B------:R-:W-:Y:S06]  /*eb80*/  BRA `(.L_x_4382) ;  /* 0x0000000000087947 */ /* 0x000fec0003800000 */
.L_x_4381:
[----:B------:R-:W-:-:S07]  /*eb90*/  MOV R6, 0xebb0 ;  /* 0x0000ebb000067802 */ /* 0x000fce0000000f00 */
[----:B0-----:R-:W-:Y:S05]  /*eba0*/  CALL.REL.NOINC `($__internal_4_$__cuda_sm20_div_u64) ;  /* 0x00000040002c7944 */ /* 0x001fea0003c00000 */
.L_x_4382:
[----:B------:R-:W-:Y:S05]  /*ebb0*/  BSYNC.RECONVERGENT B0 ;  /* 0x0000000000007941 */ /* 0x000fea0003800200 */
.L_x_4380:
[----:B------:R-:W1:Y:S02]  /*ebc0*/  LDCU.64 UR4, c[0x0][0x770] ;  /* 0x0000ee00ff0477ac */ /* 0x000e640008000a00 */
[----:B-1----:R-:W-:Y:S02]  /*ebd0*/  UISETP.NE.U32.AND UP0, UPT, UR4, URZ, UPT ;  /* 0x000000ff0400728c */ /* 0x002fe4000bf05070 */
[----:B------:R-:W-:Y:S02]  /*ebe0*/  IADD3 R4, P1, PT, R4, UR4, RZ ;  /* 0x0000000404047c10 */ /* 0x000fe4000ff3e0ff */
[----:B------:R-:W-:Y:S02]  /*ebf0*/  UISETP.NE.AND.EX UP0, UPT, UR5, URZ, UPT, UP0 ;  /* 0x000000ff0500728c */ /* 0x000fe4000bf05300 */
[----:B------:R-:W-:-:S04]  /*ec00*/  IADD3.X R5, PT, PT, R5, UR5, RZ, P1, !PT ;  /* 0x0000000505057c10 */ /* 0x000fc80008ffe4ff */
[----:B------:R-:W-:-:S04]  /*ec10*/  PLOP3.LUT P0, PT, PT, PT, UP0, 0x80, 0x8 ;  /* 0x000000000008781c */ /* 0x000fc80003f0f008 */
[----:B------:R-:W-:-:S13]  /*ec20*/  PLOP3.LUT P0, PT, P0, PT, PT, 0x8, 0x80 ;  /* 0x000000000080781c */ /* 0x000fda000070e170 */
.L_x_4377:
[----:B------:R-:W1:Y:S02]  /*ec30*/  LDCU UR4, c[0x0][0x3a8] ;  /* 0x00007500ff0477ac */ /* 0x000e640008000800 */
[----:B-1----:R-:W-:-:S09]  /*ec40*/  UISETP.NE.AND UP0, UPT, UR4, URZ, UPT ;  /* 0x000000ff0400728c */ /* 0x002fd2000bf05270 */
[----:B------:R-:W-:Y:S05]  /*ec50*/  BRA.U !UP0, `(.L_x_4383) ;  /* 0x0000003508c47547 */ /* 0x000fea000b800000 */
[----:B------:R-:W1:Y:S01]  /*ec60*/  LDCU UR4, c[0x0][0x3ac] ;  /* 0x00007580ff0477ac */ /* 0x000e620008000800 */
[----:B------:R-:W-:Y:S01]  /*ec70*/  HFMA2 R17, -RZ, RZ, 0, 0 ;  /* 0x00000000ff117431 */ /* 0x000fe200000001ff */
        /* <DEDUP_REMOVED lines=282> */
.L_x_4384:
[----:B------:R-:W-:Y:S01]  /*fe20*/  MOV R16, RZ ;  /* 0x000000ff00107202 */ /* 0x000fe20000000f00 */
[----:B------:R-:W-:Y:S06]  /*fe30*/  BRA.U !UP0, `(.L_x_4385) ;  /* 0x0000001108487547 */ /* 0x000fec000b800000 */
        /* <DEDUP_REMOVED lines=274> */
.L_x_4385:
        /* <DEDUP_REMOVED lines=24> */
.L_x_4387:
[----:B------:R-:W-:Y:S05]  /*110e0*/  BSYNC.RECONVERGENT B0 ;  /* 0x0000000000007941 */ /* 0x000fea0003800200 */
.L_x_4386:
        /* <DEDUP_REMOVED lines=35> */
.L_x_4389:
[----:B------:R-:W-:Y:S05]  /*11320*/  BSYNC.RECONVERGENT B0 ;  /* 0x0000000000007941 */ /* 0x000fea0003800200 */
.L_x_4388:
        /* <DEDUP_REMOVED lines=31> */
[----:B------:R-:W-:-:S06]  /*11520*/  IMAD.U32 R19, RZ, RZ, UR9 ;  /* 0x00000009ff137e24 */ /* 0x000fcc000f8e00ff */
[----:B------:R-:W3:Y:S01]  /*11530*/  LDC.64 R6, c[0x0][0x778] ;  /* 0x0001de00ff067b82 */ /* 0x000ee20000000a00 */
[----:B-1----:R-:W-:Y:S02]  /*11540*/  IMAD R9, R2, UR6, RZ ;  /* 0x0000000602097c24 */ /* 0x002fe4000f8e02ff */
[----:B--2---:R-:W-:-:S07]  /*11550*/  IMAD R11, R11, UR5, RZ ;  /* 0x000000050b0b7c24 */ /* 0x004fce000f8e02ff */
.L_x_4394:
[----:B------:R-:W-:-:S05]  /*11560*/  IADD3 R3, PT, PT, R9, R0, RZ ;  /* 0x0000000009037210 */ /* 0x000fca0007ffe0ff */
        /* <DEDUP_REMOVED lines=9> */
.L_x_4393:
[----:B------:R-:W-:Y:S05]  /*11600*/  BRA `(.L_x_4392) ;  /* 0x0000000000547947 */ /* 0x000fea0003800000 */
.L_x_4391:
[----:B------:R-:W1:Y:S01]  /*11610*/  LDCU UR6, c[0x0][0x39c] ;  /* 0x00007380ff0677ac */ /* 0x000e620008000800 */
[----:B------:R-:W-:Y:S01]  /*11620*/  IMAD.U32 R19, RZ, RZ, UR9 ;  /* 0x00000009ff137e24 */ /* 0x000fe2000f8e00ff */
[----:B-1----:R-:W-:-:S13]  /*11630*/  ISETP.GE.U32.AND P2, PT, R22, UR6, PT ;  /* 0x0000000616007c0c */ /* 0x002fda000bf46070 */
[----:B------:R-:W-:Y:S05]  /*11640*/  @P2 BRA `(.L_x_4392) ;  /* 0x0000000000442947 */ /* 0x000fea0003800000 */
[----:B------:R-:W1:Y:S01]  /*11650*/  LDCU UR5, c[0x0][0x374] ;  /* 0x00006e80ff0577ac */ /* 0x000e620008000800 */
[----:B------:R-:W2:Y:S01]  /*11660*/  LDC R10, c[0x0][0x360] ;  /* 0x0000d800ff0a7b82 */ /* 0x000ea20000000800 */
[----:B------:R-:W-:Y:S02]  /*11670*/  MOV R9, R22 ;  /* 0x0000001600097202 */ /* 0x000fe40000000f00 */
[----:B------:R-:W-:-:S05]  /*11680*/  MOV R19, UR9 ;  /* 0x0000000900137c02 */ /* 0x000fca0008000f00 */
[----:B------:R-:W3:Y:S08]  /*11690*/  LDC.64 R6, c[0x0][0x778] ;  /* 0x0001de00ff067b82 */ /* 0x000ef00000000a00 */
[----:B------:R-:W4:Y:S01]  /*116a0*/  LDC R12, c[0x0][0x364] ;  /* 0x0000d900ff0c7b82 */ /* 0x000f220000000800 */
[----:B-1----:R-:W-:-:S07]  /*116b0*/  IMAD R0, R2, UR5, RZ ;  /* 0x0000000502007c24 */ /* 0x002fce000f8e02ff */
.L_x_4395:
[----:B------:R-:W-:-:S04]  /*116c0*/  IMAD.IADD R2, R0, 0x1, R9 ;  /* 0x0000000100027824 */ /* 0x000fc800078e0209 */
[----:B--2---:R-:W-:-:S04]  /*116d0*/  IMAD R3, R2, R10, R23 ;  /* 0x0000000a02037224 */ /* 0x004fc800078e0217 */
[----:B---3--:R-:W-:-:S05]  /*116e0*/  IMAD.WIDE.U32 R2, R3, 0x8, R6 ;  /* 0x0000000803027825 */ /* 0x008fca00078e0006 */
[----:B------:R-:W2:Y:S04]  /*116f0*/  LDG.E R11, desc[UR36][R2.64] ;  /* 0x00000024020b7981 */ /* 0x000ea8000c1e1900 */
[----:B------:R-:W3:Y:S01]  /*11700*/  LDG.E R8, desc[UR36][R2.64+0x4] ;  /* 0x0000042402087981 */ /* 0x000ee2000c1e1900 */
[----:B----4-:R-:W-:-:S04]  /*11710*/  IADD3 R9, PT, PT, R12, R9, RZ ;  /* 0x000000090c097210 */ /* 0x010fc80007ffe0ff */
[----:B------:R-:W-:Y:S01]  /*11720*/  ISETP.GE.U32.AND P2, PT, R9, UR6, PT ;  /* 0x0000000609007c0c */ /* 0x000fe2000bf46070 */
[----:B--2---:R-:W-:Y:S01]  /*11730*/  FADD.FTZ R18, R11, R18 ;  /* 0x000000120b127221 */ /* 0x004fe20000010000 */
[----:B---3--:R-:W-:-:S11]  /*11740*/  FADD.FTZ R19, R8, R19 ;  /* 0x0000001308137221 */ /* 0x008fd60000010000 */
[----:B------:R-:W-:Y:S05]  /*11750*/  @!P2 BRA `(.L_x_4395) ;  /* 0xfffffffc00d8a947 */ /* 0x000fea000383ffff */
.L_x_4392:
[----:B------:R-:W-:Y:S05]  /*11760*/  BSYNC.RECONVERGENT B0 ;  /* 0x0000000000007941 */ /* 0x000fea0003800200 */
.L_x_4390:
        /* <DEDUP_REMOVED lines=12> */
.L_x_4397:
        /* <DEDUP_REMOVED lines=14> */
.L_x_4396:
        /* <DEDUP_REMOVED lines=9> */
.L_x_4400:
[----:B------:R-:W-:Y:S01]  /*119a0*/  SHF.R.U32.HI R8, RZ, 0x1, R2 ;  /* 0x00000001ff087819 */ /* 0x000fe20000011602 */
[----:B------:R-:W-:Y:S03]  /*119b0*/  BAR.SYNC.DEFER_BLOCKING 0x0 ;  /* 0x0000000000007b1d */ /* 0x000fe60000010000 */
[----:B------:R-:W-:-:S04]  /*119c0*/  IADD3 R3, PT, PT, R8, R23, RZ ;  /* 0x0000001708037210 */ /* 0x000fc80007ffe0ff */
[----:B------:R-:W-:-:S04]  /*119d0*/  ISETP.GE.U32.AND P2, PT, R3, UR5, PT ;  /* 0x0000000503007c0c */ /* 0x000fc8000bf46070 */
[----:B------:R-:W-:-:S13]  /*119e0*/  ISETP.GE.U32.OR P2, PT, R23, R8, P2 ;  /* 0x000000081700720c */ /* 0x000fda0001746470 */
[----:B------:R-:W-:-:S05]  /*119f0*/  @!P2 LEA R3, R8, R0, 0x3 ;  /* 0x000000000803a211 */ /* 0x000fca00078e18ff */
[----:B------:R-:W1:Y:S02]  /*11a00*/  @!P2 LDS.64 R6, [R3] ;  /* 0x000000000306a984 */ /* 0x000e640000000a00 */
[----:B-123--:R-:W-:Y:S01]  /*11a10*/  @!P2 FADD.FTZ R18, R18, R6 ;  /* 0x000000061212a221 */ /* 0x00efe20000010000 */
[----:B------:R-:W-:-:S05]  /*11a20*/  @!P2 FADD.FTZ R19, R19, R7 ;  /* 0x000000071313a221 */ /* 0x000fca0000010000 */
[----:B------:R4:W-:Y:S01]  /*11a30*/  @!P2 STS.64 [R0], R18 ;  /* 0x000000120000a388 */ /* 0x0009e20000000a00 */
[----:B------:R-:W-:Y:S01]  /*11a40*/  ISETP.GT.U32.AND P2, PT, R2, 0x7f, PT ;  /* 0x0000007f0200780c */ /* 0x000fe20003f44070 */
[----:B------:R-:W-:-:S12]  /*11a50*/  IMAD.MOV.U32 R2, RZ, RZ, R8 ;  /* 0x000000ffff027224 */ /* 0x000fd800078e0008 */
[----:B----4-:R-:W-:Y:S05]  /*11a60*/  @P2 BRA `(.L_x_4400) ;  /* 0xfffffffc00cc2947 */ /* 0x010fea000383ffff */
.L_x_4399:
[----:B------:R-:W-:Y:S01]  /*11a70*/  BAR.SYNC.DEFER_BLOCKING 0x0 ;  /* 0x0000000000007b1d */ /* 0x000fe20000010000 */
[----:B------:R-:W-:-:S09]  /*11a80*/  UISETP.GE.U32.AND UP0, UPT, UR4, 0x2, UPT ;  /* 0x000000020400788c */ /* 0x000fd2000bf06070 */
[----:B------:R-:W-:Y:S05]  /*11a90*/  BRA.U !UP0, `(.L_x_4398) ;  /* 0x0000000108207547 */ /* 0x000fea000b800000 */
[----:B-123--:R-:W-:-:S07]  /*11aa0*/  HFMA2 R0, -RZ, RZ, 0, 5.9604644775390625e-08 ;  /* 0x00000001ff007431 */ /* 0x00efce00000001ff */
.L_x_4401:
[----:B------:R-:W1:Y:S04]  /*11ab0*/  SHFL.DOWN PT, R3, R18, R0, 0x1f ;  /* 0x08001f0012037589 */ /* 0x000e6800000e0000 */
[----:B------:R2:W3:Y:S02]  /*11ac0*/  SHFL.DOWN PT, R2, R19, R0, 0x1f ;  /* 0x08001f0013027589 */ /* 0x0004e400000e0000 */
[----:B--2---:R-:W-:-:S04]  /*11ad0*/  SHF.L.U32 R0, R0, 0x1, RZ ;  /* 0x0000000100007819 */ /* 0x004fc800000006ff */
[----:B------:R-:W-:Y:S01]  /*11ae0*/  ISETP.GE.AND P2, PT, R0, UR4, PT ;  /* 0x0000000400007c0c */ /* 0x000fe2000bf46270 */
[----:B-1----:R-:W-:Y:S01]  /*11af0*/  FADD.FTZ R18, R3, R18 ;  /* 0x0000001203127221 */ /* 0x002fe20000010000 */
[----:B---3--:R-:W-:-:S11]  /*11b00*/  FADD.FTZ R19, R2, R19 ;  /* 0x0000001302137221 */ /* 0x008fd60000010000 */
[----:B------:R-:W-:Y:S05]  /*11b10*/  @!P2 BRA `(.L_x_4401) ;  /* 0xfffffffc00e4a947 */ /* 0x000fea000383ffff */
.L_x_4398:
[----:B------:R-:W-:Y:S05]  /*11b20*/  @!P1 EXIT ;  /* 0x000000000000994d */ /* 0x000fea0003800000 */
[----:B------:R-:W-:Y:S05]  /*11b30*/  @!P0 BRA `(.L_x_4402) ;  /* 0x0000000400148947 */ /* 0x000fea0003800000 */
[----:B------:R-:W4:Y:S01]  /*11b40*/  LDCU.U8 UR6, c[0x0][0x790] ;  /* 0x0000f200ff0677ac */ /* 0x000f220008000000 */
[----:B------:R-:W5:Y:S01]  /*11b50*/  LDCU.64 UR4, c[0x0][0x760] ;  /* 0x0000ec00ff0477ac */ /* 0x000f620008000a00 */
[----:B----4-:R-:W-:Y:S02]  /*11b60*/  ISETP.NE.AND P0, PT, RZ, UR6, PT ;  /* 0x00000006ff007c0c */ /* 0x010fe4000bf05270 */
[----:B-----5:R-:W-:Y:S02]  /*11b70*/  IADD3 R4, P2, PT, R17, UR4, RZ ;  /* 0x0000000411047c10 */ /* 0x020fe4000ff5e0ff */
[----:B------:R-:W-:-:S03]  /*11b80*/  IADD3 R2, P1, PT, R16, UR4, RZ ;  /* 0x0000000410027c10 */ /* 0x000fc6000ff3e0ff */
[----:B------:R-:W-:Y:S01]  /*11b90*/  IMAD.X R5, RZ, RZ, UR5, P2 ;  /* 0x00000005ff057e24 */ /* 0x000fe200090e06ff */
[----:B------:R-:W-:-:S05]  /*11ba0*/  IADD3.X R3, PT, PT, RZ, UR5, RZ, P1, !PT ;  /* 0x00000005ff037c10 */ /* 0x000fca0008ffe4ff */
[----:B-123--:R-:W2:Y:S04]  /*11bb0*/  @P0 LDG.E.U16 R0, desc[UR36][R4.64] ;  /* 0x0000002404000981 */ /* 0x00eea8000c1e1500 */
[----:B------:R-:W3:Y:S01]  /*11bc0*/  @P0 LDG.E.U16 R6, desc[UR36][R2.64] ;  /* 0x0000002402060981 */ /* 0x000ee2000c1e1500 */
[----:B------:R-:W1:Y:S02]  /*11bd0*/  LDCU.U8 UR4, c[0x0][0x791] ;  /* 0x0000f220ff0477ac */ /* 0x000e640008000000 */
[----:B-1----:R-:W-:Y:S01]  /*11be0*/  ISETP.NE.AND P1, PT, RZ, UR4, PT ;  /* 0x00000004ff007c0c */ /* 0x002fe2000bf25270 */
[----:B--2---:R-:W-:Y:S02]  /*11bf0*/  @P0 HADD2.F32 R7, -RZ, R0.H0_H0 ;  /* 0x20000000ff070230 */ /* 0x004fe40000004100 */
[----:B---3--:R-:W-:-:S03]  /*11c00*/  @P0 HADD2.F32 R6, -RZ, R6.H0_H0 ;  /* 0x20000006ff060230 */ /* 0x008fc60000004100 */
[----:B------:R-:W-:Y:S02]  /*11c10*/  @P0 FADD.FTZ R18, R18, R7 ;  /* 0x0000000712120221 */ /* 0x000fe40000010000 */
[----:B------:R-:W-:-:S05]  /*11c20*/  @P0 FADD.FTZ R19, R19, R6 ;  /* 0x0000000613130221 */ /* 0x000fca0000010000 */
[----:B------:R-:W-:Y:S02]  /*11c30*/  @!P1 F2FP.F16.F32.PACK_AB R0, RZ, R18 ;  /* 0x00000012ff00923e */ /* 0x000fe400000000ff */
[----:B------:R-:W-:-:S03]  /*11c40*/  @!P1 F2FP.F16.F32.PACK_AB R6, RZ, R19 ;  /* 0x00000013ff06923e */ /* 0x000fc600000000ff */
[----:B------:R1:W-:Y:S04]  /*11c50*/  @!P1 STG.E.U16 desc[UR36][R4.64], R0 ;  /* 0x0000000004009986 */ /* 0x0003e8000c101524 */
[----:B------:R1:W-:Y:S01]  /*11c60*/  @!P1 STG.E.U16 desc[UR36][R2.64], R6 ;  /* 0x0000000602009986 */ /* 0x0003e2000c101524 */
[----:B------:R-:W-:Y:S05]  /*11c70*/  @!P1 EXIT ;  /* 0x000000000000994d */ /* 0x000fea0003800000 */
[----:B------:R-:W2:Y:S01]  /*11c80*/  LDCU UR4, c[0x0][0x794] ;  /* 0x0000f280ff0477ac */ /* 0x000ea20008000800 */
[----:B------:R-:W-:Y:S01]  /*11c90*/  F2FP.F16.F32.PACK_AB R18, RZ, R18 ;  /* 0x00000012ff12723e */ /* 0x000fe200000000ff */
        /* <DEDUP_REMOVED lines=18> */
.L_x_4403:
[----:B------:R-:W1:Y:S01]  /*11dc0*/  LDCU.64 UR4, c[0x0][0x760] ;  /* 0x0000ec00ff0477ac */ /* 0x000e620008000a00 */
[----:B------:R-:W-:Y:S02]  /*11dd0*/  F2FP.F16.F32.PACK_AB R19, RZ, R19 ;  /* 0x00000013ff13723e */ /* 0x000fe400000000ff */
        /* <DEDUP_REMOVED lines=22> */
.L_x_4404:
[----:B------:R-:W1:Y:S02]  /*11f40*/  LDCU.64 UR4, c[0x0][0x760] ;  /* 0x0000ec00ff0477ac */ /* 0x000e640008000a00 */
[----:B-1----:R-:W-:-:S05]  /*11f50*/  IADD3 R16, P0, PT, R16, UR4, RZ ;  /* 0x0000000410107c10 */ /* 0x002fca000ff1e0ff */
[----:B------:R-:W-:-:S05]  /*11f60*/  IMAD.X R17, RZ, RZ, UR5, P0 ;  /* 0x00000005ff117e24 */ /* 0x000fca00080e06ff */
[----:B------:R-:W-:Y:S01]  /*11f70*/  STG.E.U16 desc[UR36][R16.64], R19 ;  /* 0x0000001310007986 */ /* 0x000fe2000c101524 */
[----:B------:R-:W-:Y:S05]  /*11f80*/  EXIT ;  /* 0x000000000000794d */ /* 0x000fea0003800000 */
.L_x_4402:
        /* <DEDUP_REMOVED lines=9> */
.L_x_4405:
[----:B------:R-:W-:Y:S05]  /*12020*/  BRA.U !UP0, `(.L_x_4406) ;  /* 0x0000000108c47547 */ /* 0x000fea000b800000 */
[----:B------:R-:W4:Y:S01]  /*12030*/  LDCU UR4, c[0x0][0x794] ;  /* 0x0000f280ff0477ac */ /* 0x000f220008000800 */
[----:B-123--:R-:W-:Y:S01]  /*12040*/  F2FP.F16.F32.PACK_AB R18, RZ, R18 ;  /* 0x00000012ff12723e */ /* 0x00efe200000000ff */
[----:B----4-:R-:W-:-:S09]  /*12050*/  UISETP.NE.AND UP0, UPT, UR4, 0x1, UPT ;  /* 0x000000010400788c */ /* 0x010fd2000bf05270 */
        /* <DEDUP_REMOVED lines=17> */
.L_x_4407:
        /* <DEDUP_REMOVED lines=24> */
.L_x_4408:
[----:B------:R-:W1:Y:S02]  /*122f0*/  LDCU.64 UR4, c[0x0][0x760] ;  /* 0x0000ec00ff0477ac */ /* 0x000e640008000a00 */
[----:B-1----:R-:W-:-:S04]  /*12300*/  IADD3 R16, P0, PT, R16, UR4, RZ ;  /* 0x0000000410107c10 */ /* 0x002fc8000ff1e0ff */
[----:B------:R-:W-:-:S05]  /*12310*/  IADD3.X R17, PT, PT, RZ, UR5, RZ, P0, !PT ;  /* 0x00000005ff117c10 */ /* 0x000fca00087fe4ff */
[----:B------:R-:W-:Y:S01]  /*12320*/  STG.E.U16 desc[UR36][R16.64], R19 ;  /* 0x0000001310007986 */ /* 0x000fe2000c101524 */
[----:B------:R-:W-:Y:S05]  /*12330*/  EXIT ;  /* 0x000000000000794d */ /* 0x000fea0003800000 */
.L_x_4406:
[----:B------:R-:W-:Y:S04]  /*12340*/  STG.E desc[UR36][R4.64], R18 ;  /* 0x0000001204007986 */ /* 0x000fe8000c101924 */
[----:B------:R-:W-:Y:S01]  /*12350*/  STG.E desc[UR36][R4.64+0x4], R19 ;  /* 0x0000041304007986 */ /* 0x000fe2000c101924 */
[----:B------:R-:W-:Y:S05]  /*12360*/  EXIT ;  /* 0x000000000000794d */ /* 0x000fea0003800000 */
.L_x_4383:
        /* <DEDUP_REMOVED lines=16> */
[----:B------:R-:W-:-:S03]  /*12470*/  IADD3 R2, P0, PT, R24, UR4, RZ ;  /* 0x0000000418027c10 */ /* 0x000fc6000ff1e0ff */
[----:B------:R-:W-:Y:S01]  /*12480*/  IMAD.X R5, RZ, RZ, UR5, P1 ;  /* 0x00000005ff057e24 */ /* 0x000fe200088e06ff */
[----:B------:R-:W-:-:S05]  /*12490*/  IADD3.X R3, PT, PT, RZ, UR5, RZ, P0, !PT ;  /* 0x00000005ff037c10 */ /* 0x000fca00087fe4ff */
[----:B------:R-:W2:Y:S04]  /*124a0*/  @P2 LDG.E.U16 R0, desc[UR36][R4.64] ;  /* 0x0000002404002981 */ /* 0x000ea8000c1e1500 */
        /* <DEDUP_REMOVED lines=32> */
.L_x_4410:
        /* <DEDUP_REMOVED lines=24> */
.L_x_4411:
[----:B------:R-:W1:Y:S02]  /*12830*/  LDCU.64 UR4, c[0x0][0x760] ;  /* 0x0000ec00ff0477ac */ /* 0x000e640008000a00 */
[----:B-1----:R-:W-:-:S05]  /*12840*/  IADD3 R24, P0, PT, R24, UR4, RZ ;  /* 0x0000000418187c10 */ /* 0x002fca000ff1e0ff */
[----:B------:R-:W-:-:S05]  /*12850*/  IMAD.X R25, RZ, RZ, UR5, P0 ;  /* 0x00000005ff197e24 */ /* 0x000fca00080e06ff */
[----:B------:R-:W-:Y:S01]  /*12860*/  STG.E.U16 desc[UR36][R24.64], R19 ;  /* 0x0000001318007986 */ /* 0x000fe2000c101524 */
[----:B------:R-:W-:Y:S05]  /*12870*/  EXIT ;  /* 0x000000000000794d */ /* 0x000fea0003800000 */
.L_x_4409:
        /* <DEDUP_REMOVED lines=9> */
.L_x_4412:
[----:B------:R-:W-:Y:S05]  /*12910*/  BRA.U !UP1, `(.L_x_4413) ;  /* 0x0000000109c47547 */ /* 0x000fea000b800000 */
[----:B------:R-:W1:Y:S01]  /*12920*/  LDCU UR4, c[0x0][0x794] ;  /* 0x0000f280ff0477ac */ /* 0x000e620008000800 */
[----:B------:R-:W-:Y:S01]  /*12930*/  F2FP.F16.F32.PACK_AB R18, RZ, R18 ;  /* 0x00000012ff12723e */ /* 0x000fe200000000ff */
        /* <DEDUP_REMOVED lines=18> */
.L_x_4414:
        /* <DEDUP_REMOVED lines=24> */
.L_x_4415:
[----:B------:R-:W1:Y:S02]  /*12be0*/  LDCU.64 UR4, c[0x0][0x760] ;  /* 0x0000ec00ff0477ac */ /* 0x000e640008000a00 */
[----:B-1----:R-:W-:-:S04]  /*12bf0*/  IADD3 R24, P0, PT, R24, UR4, RZ ;  /* 0x0000000418187c10 */ /* 0x002fc8000ff1e0ff */
[----:B------:R-:W-:-:S05]  /*12c00*/  IADD3.X R25, PT, PT, RZ, UR5, RZ, P0, !PT ;  /* 0x00000005ff197c10 */ /* 0x000fca00087fe4ff */
[----:B------:R-:W-:Y:S01]  /*12c10*/  STG.E.U16 desc[UR36][R24.64], R19 ;  /* 0x0000001318007986 */ /* 0x000fe2000c101524 */
[----:B------:R-:W-:Y:S05]  /*12c20*/  EXIT ;  /* 0x000000000000794d */ /* 0x000fea0003800000 */
.L_x_4413:
[----:B------:R-:W-:Y:S04]  /*12c30*/  STG.E desc[UR36][R4.64], R18 ;  /* 0x0000001204007986 */ /* 0x000fe8000c101924 */
[----:B------:R-:W-:Y:S01]  /*12c40*/  STG.E desc[UR36][R4.64+0x4], R19 ;  /* 0x0000041304007986 */ /* 0x000fe2000c101924 */
[----:B------:R-:W-:Y:S05]  /*12c50*/  EXIT ;  /* 0x000000000000794d */ /* 0x000fea0003800000 */
        .weak           $__internal_4_$__cuda_sm20_div_u64
        .type           $__internal_4_$__cuda_sm20_div_u64,@function
        .size           $__internal_4_$__cuda_sm20_div_u64,(.L_x_9946 - $__internal_4_$__cuda_sm20_div_u64)
$__internal_4_$__cuda_sm20_div_u64:
        /* <DEDUP_REMOVED lines=65> */
[----:B------:R-:W-:Y:S06]  /*13070*/  RET.REL.NODEC R6 `(_ZN2at6native13reduce_kernelILi256ELi2ENS0_8ReduceOpIN3c104HalfENS0_9NanSumOpsIfS4_EEjS4_Li4ELi4EEEEEvT1_) ;  /* 0xfffffecc06e07950 */ /* 0x000fec0003c3ffff */
.L_x_4416:
        /* <DEDUP_REMOVED lines=16> */
.L_x_9946:


//--------------------- .text._ZN2at6native13reduce_kernelILi128ELi4ENS0_8ReduceOpIN3c104HalfENS0_9NanSumOpsIfS4_EEjS4_Li4ELi4EEEEEvT1_ --------------------------
	.section	.text._ZN2at6native13reduce_kernelILi128ELi4ENS0_8ReduceOpIN3c104HalfENS0_9NanSumOpsIfS4_EEjS4_Li4ELi4EEEEEvT1_,"ax",@progbits
	.align	128
        .global         _ZN2at6native13reduce_kernelILi128ELi4ENS0_8ReduceOpIN3c104HalfENS0_9NanSumOpsIfS4_EEjS4_Li4ELi4EEEEEvT1_
        .type           _ZN2at6native13reduce_kernelILi128ELi4ENS0_8ReduceOpIN3c104HalfENS0_9NanSumOpsIfS4_EEjS4_Li4ELi4EEEEEvT1_,@function
        .size           _ZN2at6native13reduce_kernelILi128ELi4ENS0_8ReduceOpIN3c104HalfENS0_9NanSumOpsIfS4_EEjS4_Li4ELi4EEEEEvT1_,(.L_x_9947 - _ZN2at6native13reduce_kernelILi128ELi4ENS0_8ReduceOpIN3c104HalfENS0_9NanSumOpsIfS4_EEjS4_Li4ELi4EEEEEvT1_)
        .other          _ZN2at6native13reduce_kernelILi128ELi4ENS0_8ReduceOpIN3c104HalfENS0_9NanSumOpsIfS4_EEjS4_Li4ELi4EEEEEvT1_,@"STO_CUDA_ENTRY STV_DEFAULT"
_ZN2at6native13reduce_kernelILi128ELi4ENS0_8ReduceOpIN3c104HalfENS0_9NanSumOpsIfS4_EEjS4_Li4ELi4EEEEEvT1_:
.text._ZN2at6native13reduce_kernelILi128ELi4ENS0_8ReduceOpIN3c104HalfENS0_9NanSumOpsIfS4_EEjS4_Li4ELi4EEEEEvT1_:
        /* <DEDUP_REMOVED lines=296> */
.L_x_4417:
        /* <DEDUP_REMOVED lines=34> */
.L_x_4421:
        /* <DEDUP_REMOVED lines=31> */
.L_x_4425:
[----:B------:R-:W-:Y:S05]  /*1690*/  BSYNC.RECONVERGENT B1 ;  /* 0x0000000000017941 */ /* 0x000fea0003800200 */
.L_x_4424:
[----:B------:R-:W0:Y:S01]  /*16a0*/  LDC R5, c[0x0][0x38c] ;  /* 0x0000e300ff057b82 */ /* 0x000e220000000800 */
[----:B------:R-:W-:-:S04]  /*16b0*/  IADD3 R24, P0, PT, R24, 0x8, RZ ;  /* 0x0000000818187810 */ /* 0x000fc80007f1e0ff */
[----:B------:R-:W-:Y:S02]  /*16c0*/  IADD3.X R25, PT, PT, RZ, R25, RZ, P0, !PT ;  /* 0x00000019ff197210 */ /* 0x000fe400007fe4ff */
[----:B0-----:R-:W-:-:S07]  /*16d0*/  IADD3 R22, PT, PT, R30, -0x4, R5 ;  /* 0xfffffffc1e167810 */ /* 0x001fce0007ffe005 */
.L_x_4423:
[----:B------:R-:W-:Y:S05]  /*16e0*/  BSYNC.RECONVERGENT B0 ;  /* 0x0000000000007941 */ /* 0x000fea0003800200 */
.L_x_4422:
[----:B------:R-:W0:Y:S01]  /*16f0*/  LDC.64 R4, c[0x0][0x3a0] ;  /* 0x0000e800ff047b82 */ /* 0x000e220000000a00 */
[----:B------:R-:W-:Y:S01]  /*1700*/  BSSY.RECONVERGENT B0, `(.L_x_4426) ;  /* 0x0000027000007945 */ /* 0x000fe20003800200 */
[----:B------:R-:W-:-:S06]  /*1710*/  IMAD.MOV.U32 R8, RZ, RZ, R6 ;  /* 0x000000ffff087224 */ /* 0x000fcc00078e0006 */
        /* <DEDUP_REMOVED lines=14> */
.L_x_4428:
        /* <DEDUP_REMOVED lines=23> */
.L_x_4427:
[----:B------:R-:W-:Y:S05]  /*1970*/  BSYNC.RECONVERGENT B0 ;  /* 0x0000000000007941 */ /* 0x000fea0003800200 */
.L_x_4426:
        /* <DEDUP_REMOVED lines=12> */
.L_x_4430:
[----:B------:R-:W-:Y:S05]  /*1a40*/  BSYNC.RECONVERGENT B0 ;  /* 0x0000000000007941 */ /* 0x000fea0003800200 */
.L_x_4429:
[----:B------:R-:W-:Y:S01]  /*1a50*/  FADD.FTZ R3, R8, R3 ;  /* 0x0000000308037221 */ /* 0x000fe20000010000 */
[----:B------:R-:W-:Y:S01]  /*1a60*/  HFMA2 R25, -RZ, RZ, 0, 0 ;  /* 0x00000000ff197431 */ /* 0x000fe200000001ff */
[----:B------:R-:W-:Y:S02]  /*1a70*/  CS2R R26, SRZ ;  /* 0x00000000001a7805 */ /* 0x000fe4000001ff00 */
[----:B------:R-:W-:-:S04]  /*1a80*/  FADD.FTZ R3, R3, R6 ;  /* 0x0000000603037221 */ /* 0x000fc80000010000 */
[----:B------:R-:W-:Y:S01]  /*1a90*/  FADD.FTZ R24, R3, R0 ;  /* 0x0000000003187221 */ /* 0x000fe20000010000 */
[----:B------:R-:W-:Y:S06]  /*1aa0*/  BRA `(.L_x_4419) ;  /* 0x000000b400347947 */ /* 0x000fec0003800000 */
.L_x_4420:
        /* <DEDUP_REMOVED lines=43> */
.L_x_4435:
[----:B------:R-:W-:-:S05]  /*1d60*/  SHF.R.U32.HI R13, RZ, 0x2, R34 ;  /* 0x00000002ff0d7819 */ /* 0x000fca0000011622 */
[----:B------:R-:W-:-:S04]  /*1d70*/  IMAD.WIDE.U32 R12, R13, 0x8, R24 ;  /* 0x000000080d0c7825 */ /* 0x000fc800078e0018 */
[----:B------:R-:W-:Y:S02]  /*1d80*/  IMAD.IADD R34, R34, 0x1, R3 ;  /* 0x0000000122227824 */ /* 0x000fe400078e0203 */
[----:B------:R-:W2:Y:S03]  /*1d90*/  LDG.E.64 R12, desc[UR36][R12.64] ;  /* 0x000000240c0c7981 */ /* 0x000ea6000c1e1b00 */
[----:B------:R-:W-:-:S05]  /*1da0*/  SHF.R.U32.HI R15, RZ, 0x2, R34 ;  /* 0x00000002ff0f7819 */ /* 0x000fca0000011622 */
[----:B------:R-:W-:Y:S01]  /*1db0*/  IMAD.WIDE.U32 R14, R15, 0x8, R24 ;  /* 0x000000080f0e7825 */ /* 0x000fe200078e0018 */
[----:B------:R-:W-:-:S05]  /*1dc0*/  IADD3 R34, PT, PT, R34, R3, RZ ;  /* 0x0000000322227210 */ /* 0x000fca0007ffe0ff */
[----:B------:R-:W3:Y:S01]  /*1dd0*/  LDG.E.64 R14, desc[UR36][R14.64] ;  /* 0x000000240e0e7981 */ /* 0x000ee2000c1e1b00 */
[----:B------:R-:W-:-:S05]  /*1de0*/  SHF.R.U32.HI R21, RZ, 0x2, R34 ;  /* 0x00000002ff157819 */ /* 0x000fca0000011622 */
[----:B------:R-:W-:-:S04]  /*1df0*/  IMAD.WIDE.U32 R20, R21, 0x8, R24 ;  /* 0x0000000815147825 */ /* 0x000fc800078e0018 */
[----:B------:R-:W-:Y:S02]  /*1e00*/  IMAD.IADD R34, R34, 0x1, R3 ;  /* 0x0000000122227824 */ /* 0x000fe400078e0203 */
[----:B------:R-:W4:Y:S03]  /*1e10*/  LDG.E.64 R20, desc[UR36][R20.64] ;  /* 0x0000002414147981 */ /* 0x000f26000c1e1b00 */
        /* <DEDUP_REMOVED lines=10> */
[----:B------:R-:W-:Y:S01]  /*1ec0*/  HADD2.F32 R35, -RZ, R13.H0_H0 ;  /* 0x2000000dff237230 */ /* 0x000fe20000004100 */
[----:B------:R-:W-:Y:S02]  /*1ed0*/  FSEL R37, R37, RZ, !P1 ;  /* 0x000000ff25257208 */ /* 0x000fe40004800000 */
[----:B------:R-:W-:Y:S01]  /*1ee0*/  ISETP.GE.U32.AND P0, PT, R39, R36, PT ;  /* 0x000000242700720c */ /* 0x000fe20003f06070 */
[--C-:B---3--:R-:W-:Y:S01]  /*1ef0*/  HADD2.F32 R40, -RZ, R14.reuse.H0_H0 ;  /* 0x2000000eff287230 */ /* 0x108fe20000004100 */
[----:B------:R-:W-:Y:S01]  /*1f00*/  FSETP.NAN.FTZ.AND P1, PT, |R35|, |R35|, PT ;  /* 0x400000232300720b */ /* 0x000fe20003f38200 */
[----:B------:R-:W-:-:S02]  /*1f10*/  HADD2.F32 R41, -RZ, R14.H1_H1 ;  /* 0x3000000eff297230 */ /* 0x000fc40000004100 */
[----:B------:R-:W-:Y:S01]  /*1f20*/  FADD.FTZ R33, R38, R33 ;  /* 0x0000002126217221 */ /* 0x000fe20000010000 */
[----:B------:R-:W-:Y:S01]  /*1f30*/  HADD2.F32 R39, -RZ, R13.H1_H1 ;  /* 0x3000000dff277230 */ /* 0x000fe20000004100 */
[----:B------:R-:W-:Y:S01]  /*1f40*/  FSEL R38, R35, RZ, !P1 ;  /* 0x000000ff23267208 */ /* 0x000fe20004800000 */
[----:B------:R-:W-:Y:S01]  /*1f50*/  FADD.FTZ R32, R37, R32 ;  /* 0x0000002025207221 */ /* 0x000fe20000010000 */
[----:B------:R-:W-:Y:S01]  /*1f60*/  FSETP.NAN.FTZ.AND P1, PT, |R40|, |R40|, PT ;  /* 0x400000282800720b */ /* 0x000fe20003f38200 */
[----:B------:R-:W-:Y:S01]  /*1f70*/  HADD2.F32 R37, -RZ, R15.H0_H0 ;  /* 0x2000000fff257230 */ /* 0x000fe20000004100 */
        /* <DEDUP_REMOVED lines=50> */
.L_x_4434:
        /* <DEDUP_REMOVED lines=8> */
.L_x_4433:
[----:B------:R-:W-:Y:S05]  /*2320*/  BSYNC.RECONVERGENT B0 ;  /* 0x0000000000007941 */ /* 0x000fea0003800200 */
.L_x_4432:
        /* <DEDUP_REMOVED lines=22> */
[----:B------:R-:W-:-:S06]  /*2490*/  IMAD.WIDE.U32 R12, R13, 0x8, R24 ;  /* 0x000000080d0c7825 */ /* 0x000fcc00078e0018 */
[----:B------:R-:W2:Y:S06]  /*24a0*/  LDG.E.64 R12, desc[UR36][R12.64] ;  /* 0x000000240c0c7981 */ /* 0x000eac000c1e1b00 */
        /* <DEDUP_REMOVED lines=9> */
.L_x_4437:
[----:B------:R-:W-:Y:S05]  /*2540*/  BSYNC.RECONVERGENT B0 ;  /* 0x0000000000007941 */ /* 0x000fea0003800200 */
.L_x_4436:
        /* <DEDUP_REMOVED lines=75> */
.L_x_4439:
[----:B------:R-:W-:Y:S05]  /*2a00*/  BSYNC.RECONVERGENT B0 ;  /* 0x0000000000007941 */ /* 0x000fea0003800200 */
.L_x_4438:
        /* <DEDUP_REMOVED lines=13> */
.L_x_4431:
        /* <DEDUP_REMOVED lines=39> */
.L_x_4444:
        /* <DEDUP_REMOVED lines=11> */
[----:B------:R-:W-:Y:S02]  /*2e00*/  IMAD.IADD R38, R38, 0x1, R3 ;  /* 0x0000000126267824 */ /* 0x000fe400078e0203 */
[----:B------:R-:W-:-:S05]  /*2e10*/  SHF.R.U32.HI R21, RZ, 0x2, R20 ;  /* 0x00000002ff157819 */ /* 0x000fca0000011614 */
[----:B------:R-:W-:-:S04]  /*2e20*/  IMAD.WIDE.U32 R20, R21, 0x8, R24 ;  /* 0x0000000815147825 */ /* 0x000fc800078e0018 */
[----:B------:R-:W-:Y:S02]  /*2e30*/  IMAD R28, R34, R38, RZ ;  /* 0x00000026221c7224 */ /* 0x000fe400078e02ff */
        /* <DEDUP_REMOVED lines=73> */
.L_x_4443:
        /* <DEDUP_REMOVED lines=8> */
.L_x_4442:
[----:B------:R-:W-:Y:S05]  /*3350*/  BSYNC.RECONVERGENT B0 ;  /* 0x0000000000007941 */ /* 0x000fea0003800200 */
.L_x_4441:
        /* <DEDUP_REMOVED lines=37> */
.L_x_4446:
[----:B------:R-:W-:Y:S05]  /*35b0*/  BSYNC.RECONVERGENT B0 ;  /* 0x0000000000007941 */ /* 0x000fea0003800200 */
.L_x_4445:
        /* <DEDUP_REMOVED lines=75> */
.L_x_4448:
[----:B------:R-:W-:Y:S05]  /*3a70*/  BSYNC.RECONVERGENT B0 ;  /* 0x0000000000007941 */ /* 0x000fea0003800200 */
.L_x_4447:
        /* <DEDUP_REMOVED lines=13> */
.L_x_4440:
[----:B------:R-:W1:Y:S01]  /*3b50*/  LDCU UR4, c[0x0][0x394] ;  /* 0x00007280ff0477ac */ /* 0x000e620008000800 */
[----:B------:R-:W2:Y:S01]  /*3b60*/  LDC R0, c[0x0][0x384] ;  /* 0x0000e100ff007b82 */ /* 0x000ea20000000800 */
[----:B------:R-:W-:Y:S01]  /*3b70*/  BSSY.RECONVERGENT B0, `(.L_x_4449) ;  /* 0x0000460000007945 */ /* 0x000fe20003800200 */
[----:B-1----:R-:W-:-:S04]  /*3b80*/  IMAD.U32 R34, RZ, RZ, UR4 ;  /* 0x00000004ff227e24 */ /* 0x002fc8000f8e00ff */
[----:B------:R-:W-:Y:S01]  /*3b90*/  IMAD R3, R34, 0x3, R29 ;  /* 0x0000000322037824 */ /* 0x000fe200078e021d */
[----:B--2---:R-:W-:Y:S01]  /*3ba0*/  MOV R27, R0 ;  /* 0x00000000001b7202 */ /* 0x004fe20000000f00 */
        /* <DEDUP_REMOVED lines=36> */
.L_x_4456:
        /* <DEDUP_REMOVED lines=19> */
[----:B------:R-:W-:Y:S02]  /*3f20*/  HFMA2 R20, -RZ, RZ, 0, 0 ;  /* 0x00000000ff147431 */ /* 0x000fe400000001ff */
[----:B------:R-:W-:Y:S01]  /*3f30*/  IMAD.MOV.U32 R21, RZ, RZ, R29 ;  /* 0x000000ffff157224 */ /* 0x000fe200078e001d */
[----:B------:R-:W-:Y:S01]  /*3f40*/  ISETP.NE.AND P1, PT, R22, RZ, PT ;  /* 0x000000ff1600720c */ /* 0x000fe20003f25270 */
[----:B------:R-:W2:Y:S01]  /*3f50*/  LDCU UR76, c[0x0][0x3cc] ;  /* 0x00007980ff4c77ac */ /* 0x000ea20008000800 */
[----:B------:R-:W3:Y:S01]  /*3f60*/  LDCU UR5, c[0x0][0x4f8] ;  /* 0x00009f00ff0577ac */ /* 0x000ee20008000800 */
[----:B------:R-:W4:Y:S01]  /*3f70*/  LDCU UR75, c[0x0][0x3e0] ;  /* 0x00007c00ff4b77ac */ /* 0x000f220008000800 */
[----:B------:R-:W0:Y:S01]  /*3f80*/  LDCU UR74, c[0x0][0x4fc] ;  /* 0x00009f80ff4a77ac */ /* 0x000e220008000800 */
[----:B-1----:R-:W-:Y:S01]  /*3f90*/  IMAD.HI.U32 R20, R29, UR30, R20 ;  /* 0x0000001e1d147c27 */ /* 0x002fe2000f8e0014 */
[----:B------:R-:W1:Y:S04]  /*3fa0*/  LDCU UR73, c[0x0][0x3e4] ;  /* 0x00007c80ff4977ac */ /* 0x000e680008000800 */
[----:B------:R-:W-:Y:S01]  /*3fb0*/  SHF.R.U32.HI R21, RZ, UR31, R20 ;  /* 0x0000001fff157c19 */ /* 0x000fe20008011614 */
[----:B------:R-:W0:Y:S03]  /*3fc0*/  LDCU UR72, c[0x0][0x500] ;  /* 0x0000a000ff4877ac */ /* 0x000e260008000800 */
[----:B------:R-:W-:Y:S01]  /*3fd0*/  IADD3 R20, PT, PT, -R21, RZ, RZ ;  /* 0x000000ff15147210 */ /* 0x000fe20007ffe1ff */
[----:B------:R-:W0:Y:S04]  /*3fe0*/  LDCU UR71, c[0x0][0x3f8] ;  /* 0x00007f00ff4777ac */ /* 0x000e280008000800 */
        /* <DEDUP_REMOVED lines=271> */
.L_x_4452:
        /* <DEDUP_REMOVED lines=234> */
.L_x_4453:
        /* <DEDUP_REMOVED lines=233> */
.L_x_4454:
        /* <DEDUP_REMOVED lines=232> */
.L_x_4455:
[----:B------:R-:W-:-:S04]  /*7c90*/  LOP3.LUT R21, R36, 0xfffffff8, RZ, 0xc0, !PT ;  /* 0xfffffff824157812 */ /* 0x000fc800078ec0ff */
[----:B------:R-:W-:-:S05]  /*7ca0*/  IADD3 R20, P1, PT, R21, R30, RZ ;  /* 0x0000001e15147210 */ /* 0x000fca0007f3e0ff */
[----:B------:R-:W-:-:S06]  /*7cb0*/  IMAD.X R21, RZ, RZ, R31, P1 ;  /* 0x000000ffff157224 */ /* 0x000fcc00008e061f */
[----:B------:R-:W2:Y:S02]  /*7cc0*/  LDG.E.64 R20, desc[UR36][R20.64] ;  /* 0x0000002414147981 */ /* 0x000ea4000c1e1b00 */
[C-C-:B--2---:R-:W-:Y:S02]  /*7cd0*/  PRMT R39, R20.reuse, 0x5410, R21.reuse ;  /* 0x0000541014277816 */ /* 0x144fe40000000015 */
[----:B------:R-:W-:Y:S02]  /*7ce0*/  PRMT R40, R20, 0x7632, R40 ;  /* 0x0000763214287816 */ /* 0x000fe40000000028 */
[----:B------:R-:W-:-:S07]  /*7cf0*/  PRMT R41, R41, 0x7610, R21 ;  /* 0x0000761029297816 */ /* 0x000fce0000000015 */
.L_x_4451:
        /* <DEDUP_REMOVED lines=71> */
.L_x_4450:
[----:B0-----:R-:W-:Y:S05]  /*8170*/  BSYNC.RECONVERGENT B0 ;  /* 0x0000000000007941 */ /* 0x001fea0003800200 */
.L_x_4449:
        /* <DEDUP_REMOVED lines=287> */
.L_x_4460:
[----:B------:R-:W-:Y:S02]  /*9370*/  SHF.R.U32.HI R20, RZ, 0x3, R20 ;  /* 0x00000003ff147819 */ /* 0x000fe40000011614 */
[----:B------:R-:W-:-:S07]  /*9380*/  MOV R21, RZ ;  /* 0x000000ff00157202 */ /* 0x000fce0000000f00 */
.L_x_4459:
        /* <DEDUP_REMOVED lines=288> */
.L_x_4462:
[----:B------:R-:W-:Y:S02]  /*a590*/  SHF.R.U32.HI R30, RZ, 0x3, R35 ;  /* 0x00000003ff1e7819 */ /* 0x000fe40000011623 */
[----:B------:R-:W-:-:S07]  /*a5a0*/  MOV R31, RZ ;  /* 0x000000ff001f7202 */ /* 0x000fce0000000f00 */
.L_x_4461:
        /* <DEDUP_REMOVED lines=285> */
.L_x_4464:
[----:B------:R-:W-:Y:S02]  /*b780*/  SHF.R.U32.HI R30, RZ, 0x3, R35 ;  /* 0x00000003ff1e7819 */ /* 0x000fe40000011623 */
[----:B------:R-:W-:-:S07]  /*b790*/  MOV R31, RZ ;  /* 0x000000ff001f7202 */ /* 0x000fce0000000f00 */
.L_x_4463:
[----:B------:R-:W-:-:S04]  /*b7a0*/  LEA R14, P1, R30, R33, 0x3 ;  /* 0x000000211e0e7211 */ /* 0x000fc800078218ff */
[----:B------:R-:W-:-:S06]  /*b7b0*/  LEA.HI.X R15, R30, R32, R31, 0x3, P1 ;  /* 0x000000201e0f7211 */ /* 0x000fcc00008f1c1f */
[----:B------:R-:W2:Y:S01]  /*b7c0*/  LDG.E.64 R14, desc[UR36][R14.64] ;  /* 0x000000240e0e7981 */ /* 0x000ea2000c1e1b00 */
[----:B------:R-:W-:-:S05]  /*b7d0*/  IMAD.IADD R21, R21, 0x1, R34 ;  /* 0x0000000115157824 */ /* 0x000fca00078e0222 */
[----:B------:R-:W-:Y:S02]  /*b7e0*/  ISETP.GE.U32.AND P1, PT, R21, R36, PT ;  /* 0x000000241500720c */ /* 0x000fe40003f26070 */
[----:B--2---:R-:W-:Y:S02]  /*b7f0*/  PRMT R43, R14, 0x7610, R14 ;  /* 0x000076100e2b7816 */ /* 0x004fe4000000000e */
        /* <DEDUP_REMOVED lines=277> */
.L_x_4466:
[----:B------:R-:W-:Y:S01]  /*c950*/  SHF.R.U32.HI R14, RZ, 0x3, R14 ;  /* 0x00000003ff0e7819 */ /* 0x000fe2000001160e */
[----:B------:R-:W-:-:S07]  /*c960*/  IMAD.MOV.U32 R15, RZ, RZ, RZ ;  /* 0x000000ffff0f7224 */ /* 0x000fce00078e00ff */
.L_x_4465:
[----:B------:R-:W-:-:S04]  /*c970*/  LEA R20, P0, R14, R33, 0x3 ;  /* 0x000000210e147211 */ /* 0x000fc800078018ff */
[----:B------:R-:W-:-:S05]  /*c980*/  LEA.HI.X R21, R14, R32, R15, 0x3, P0 ;  /* 0x000000200e157211 */ /* 0x000fca00000f1c0f */
[----:B------:R-:W2:Y:S02]  /*c990*/  LDG.E.64 R14, desc[UR36][R20.64] ;  /* 0x00000024140e7981 */ /* 0x000ea4000c1e1b00 */
[C---:B--2---:R-:W-:Y:S02]  /*c9a0*/  PRMT R37, R14.reuse, 0x7610, R37 ;  /* 0x000076100e257816 */ /* 0x044fe40000000025 */
[----:B------:R-:W-:Y:S02]  /*c9b0*/  PRMT R40, R14, 0x7632, R40 ;  /* 0x000076320e287816 */ /* 0x000fe40000000028 */
[--C-:B------:R-:W-:Y:S02]  /*c9c0*/  PRMT R39, R39, 0x5410, R15.reuse ;  /* 0x0000541027277816 */ /* 0x100fe4000000000f */
[----:B------:R-:W-:-:S07]  /*c9d0*/  PRMT R41, R41, 0x7610, R15 ;  /* 0x0000761029297816 */ /* 0x000fce000000000f */
.L_x_4458:
[----:B------:R-:W-:Y:S05]  /*c9e0*/  BSYNC.RECONVERGENT B0 ;  /* 0x0000000000007941 */ /* 0x000fea0003800200 */
.L_x_4457:
[----:B------:R-:W-:Y:S01]  /*c9f0*/  ISETP.GE.U32.AND P0, PT, R29, R36, PT ;  /* 0x000000241d00720c */ /* 0x000fe20003f06070 */
[----:B------:R-:W-:-:S12]  /*ca00*/  BSSY.RECONVERGENT B0, `(.L_x_4467) ;  /* 0x000004b000007945 */ /* 0x000fd80003800200 */
        /* <DEDUP_REMOVED lines=74> */
.L_x_4468:
[----:B------:R-:W-:Y:S05]  /*ceb0*/  BSYNC.RECONVERGENT B0 ;  /* 0x0000000000007941 */ /* 0x000fea0003800200 */
.L_x_4467:
        /* <DEDUP_REMOVED lines=12> */
.L_x_4419:
[----:B------:R-:W-:Y:S05]  /*cf80*/  BSYNC.RECONVERGENT B6 ;  /* 0x0000000000067941 */ /* 0x000fea0003800200 */
.L_x_4418:
        /* <DEDUP_REMOVED lines=12> */
[----:B------:R1:W-:Y:S06]  /*d050*/  STS.128 [R0], R24 ;  /* 0x0000001800007388 */ /* 0x0003ec0000000c00 */
[----:B------:R-:W-:Y:S05]  /*d060*/  @!P0 BRA `(.L_x_4469) ;  /* 0x0000000000488947 */ /* 0x000fea0003800000 */
[----:B------:R-:W-:-:S07]  /*d070*/  IMAD.MOV.U32 R8, RZ, RZ, R9 ;  /* 0x000000ffff087224 */ /* 0x000fce00078e0009 */
.L_x_4470:
        /* <DEDUP_REMOVED lines=14> */
[----:B------:R-:W-:Y:S01]  /*d160*/  ISETP.GT.U32.AND P0, PT, R8, 0x3, PT ;  /* 0x000000030800780c */ /* 0x000fe20003f04070 */
[----:B------:R-:W-:-:S12]  /*d170*/  IMAD.MOV.U32 R8, RZ, RZ, R11 ;  /* 0x000000ffff087224 */ /* 0x000fd800078e000b */
[----:B------:R-:W-:Y:S05]  /*d180*/  @P0 BRA `(.L_x_4470) ;  /* 0xfffffffc00bc0947 */ /* 0x000fea000383ffff */
.L_x_4469:
        /* <DEDUP_REMOVED lines=17> */
[----:B------:R-:W-:-:S07]  /*d2a0*/  IMAD.MOV.U32 R8, RZ, RZ, R9 ;  /* 0x000000ffff087224 */ /* 0x000fce00078e0009 */
.L_x_4473:
[----:B------:R-:W-:Y:S01]  /*d2b0*/  SHF.R.U32.HI R10, RZ, 0x1, R8 ;  /* 0x00000001ff0a7819 */ /* 0x000fe20000011608 */
[----:B------:R-:W-:Y:S05]  /*d2c0*/  WARPSYNC.ALL ;  /* 0x0000000000007948 */ /* 0x000fea0003800000 */
[----:B------:R-:W-:Y:S01]  /*d2d0*/  IADD3 R4, PT, PT, R10, R17, RZ ;  /* 0x000000110a047210 */ /* 0x000fe20007ffe0ff */
[----:B------:R-:W-:Y:S03]  /*d2e0*/  BAR.SYNC.DEFER_BLOCKING 0x0 ;  /* 0x0000000000007b1d */ /* 0x000fe60000010000 */
        /* <DEDUP_REMOVED lines=12> */
.L_x_4472:
[----:B------:R-:W-:Y:S01]  /*d3b0*/  ISETP.GE.U32.AND P0, PT, R0, 0x2, PT ;  /* 0x000000020000780c */ /* 0x000fe20003f06070 */
[----:B------:R-:W-:Y:S05]  /*d3c0*/  WARPSYNC.ALL ;  /* 0x0000000000007948 */ /* 0x000fea0003800000 */
[----:B------:R-:W-:Y:S07]  /*d3d0*/  BAR.SYNC.DEFER_BLOCKING 0x0 ;  /* 0x0000000000007b1d */ /* 0x000fee0000010000 */
[----:B------:R-:W-:Y:S05]  /*d3e0*/  @!P0 BRA `(.L_x_4471) ;  /* 0x0000000000308947 */ /* 0x000fea0003800000 */
[----:B-12---:R-:W-:-:S07]  /*d3f0*/  MOV R3, 0x1 ;  /* 0x0000000100037802 */ /* 0x006fce0000000f00 */
.L_x_4474:
        /* <DEDUP_REMOVED lines=11> */
.L_x_4471:
[----:B-12---:R-:W1:Y:S01]  /*d4b0*/  LDC R0, c[0x0][0x55c] ;  /* 0x00015700ff007b82 */ /* 0x006e620000000800 */
        /* <DEDUP_REMOVED lines=280> */
.L_x_4475:
        /* <DEDUP_REMOVED lines=276> */
.L_x_4476:
[----:B------:R-:W-:Y:S01]  /*f780*/  MOV R28, RZ ;  /* 0x000000ff001c7202 */ /* 0x000fe20000000f00 */
[----:B------:R-:W-:Y:S06]  /*f790*/  @!P0 BRA `(.L_x_4477) ;  /* 0x0000001000488947 */ /* 0x000fec0003800000 */
        /* <DEDUP_REMOVED lines=274> */
.L_x_4477:
        /* <DEDUP_REMOVED lines=276> */
.L_x_4478:
        /* <DEDUP_REMOVED lines=9> */
.L_x_4481:
        /* <DEDUP_REMOVED lines=23> */
.L_x_4480:
        /* <DEDUP_REMOVED lines=43> */
.L_x_4483:
[----:B------:R-:W-:-:S07]  /*11eb0*/  MOV R6, 0x11ed0 ;  /* 0x00011ed000067802 */ /* 0x000fce0000000f00 */
[----:B0-----:R-:W-:Y:S05]  /*11ec0*/  CALL.REL.NOINC `($__internal_5_$__cuda_sm20_div_u64) ;  /* 0x0000007000d87944 */ /* 0x001fea0003c00000 */
.L_x_4484:
[----:B------:R-:W-:Y:S05]  /*11ed0*/  BSYNC.RECONVERGENT B0 ;  /* 0x0000000000007941 */ /* 0x000fea0003800200 */
.L_x_4482:
[----:B------:R-:W1:Y:S02]  /*11ee0*/  LDCU.64 UR4, c[0x0][0x770] ;  /* 0x0000ee00ff0477ac */ /* 0x000e640008000a00 */
[----:B-1----:R-:W-:Y:S02]  /*11ef0*/  UISETP.NE.U32.AND UP0, UPT, UR4, URZ, UPT ;  /* 0x000000ff0400728c */ /* 0x002fe4000bf05070 */
[----:B------:R-:W-:Y:S02]  /*11f00*/  IADD3 R4, P1, PT, R4, UR4, RZ ;  /* 0x0000000404047c10 */ /* 0x000fe4000ff3e0ff */
[----:B------:R-:W-:Y:S02]  /*11f10*/  UISETP.NE.AND.EX UP0, UPT, UR5, URZ, UPT, UP0 ;  /* 0x000000ff0500728c */ /* 0x000fe4000bf05300 */
[----:B------:R-:W-:-:S04]  /*11f20*/  IADD3.X R5, PT, PT, R5, UR5, RZ, P1, !PT ;  /* 0x0000000505057c10 */ /* 0x000fc80008ffe4ff */
[----:B------:R-:W-:-:S04]  /*11f30*/  PLOP3.LUT P0, PT, PT, PT, UP0, 0x80, 0x8 ;  /* 0x000000000008781c */ /* 0x000fc80003f0f008 */
[----:B------:R-:W-:-:S13]  /*11f40*/  PLOP3.LUT P0, PT, P0, PT, PT, 0x8, 0x80 ;  /* 0x000000000080781c */ /* 0x000fda000070e170 */
.L_x_4479:
        /* <DEDUP_REMOVED lines=287> */
.L_x_4486:
        /* <DEDUP_REMOVED lines=276> */
.L_x_4487:
        /* <DEDUP_REMOVED lines=276> */
.L_x_4488:
[----:B------:R-:W-:Y:S01]  /*153c0*/  IMAD.MOV.U32 R18, RZ, RZ, RZ ;  /* 0x000000ffff127224 */ /* 0x000fe200078e00ff */
[----:B------:R-:W-:Y:S06]  /*153d0*/  BRA.U !UP0, `(.L_x_4489) ;  /* 0x0000001108487547 */ /* 0x000fec000b800000 */
        /* <DEDUP_REMOVED lines=274> */
.L_x_4489:
        /* <DEDUP_REMOVED lines=25> */
.L_x_4491:
[----:B------:R-:W-:Y:S05]  /*16690*/  BSYNC.RECONVERGENT B0 ;  /* 0x0000000000007941 */ /* 0x000fea0003800200 */
.L_x_4490:
        /* <DEDUP_REMOVED lines=35> */
.L_x_4493:
[----:B------:R-:W-:Y:S05]  /*168d0*/  BSYNC.RECONVERGENT B0 ;  /* 0x0000000000007941 */ /* 0x000fea0003800200 */
.L_x_4492:
        /* <DEDUP_REMOVED lines=23> */
[----:B------:R-:W-:Y:S01]  /*16a50*/  IMAD.U32 R25, RZ, RZ, UR9 ;  /* 0x00000009ff197e24 */ /* 0x000fe2000f8e00ff */
[----:B------:R-:W-:Y:S01]  /*16a60*/  MOV R26, UR9 ;  /* 0x00000009001a7c02 */ /* 0x000fe20008000f00 */
[----:B------:R-:W2:Y:S01]  /*16a70*/  LDCU UR8, c[0x0][0x39c] ;  /* 0x00007380ff0877ac */ /* 0x000ea20008000800 */
[----:B------:R-:W-:Y:S01]  /*16a80*/  MOV R27, UR9 ;  /* 0x00000009001b7c02 */ /* 0x000fe20008000f00 */
[----:B-1----:R-:W-:-:S05]  /*16a90*/  IMAD R0, R2, UR5, R17 ;  /* 0x0000000502007c24 */ /* 0x002fca000f8e0211 */
[----:B--2---:R-:W-:-:S13]  /*16aa0*/  ISETP.GE.U32.AND P2, PT, R0, UR8, PT ;  /* 0x0000000800007c0c */ /* 0x004fda000bf46070 */
[----:B------:R-:W-:Y:S05]  /*16ab0*/  @P2 BRA `(.L_x_4496) ;  /* 0x0000000000d42947 */ /* 0x000fea0003800000 */
[----:B------:R-:W1:Y:S01]  /*16ac0*/  LDCU UR6, c[0x0][0x374] ;  /* 0x00006e80ff0677ac */ /* 0x000e620008000800 */
[----:B------:R-:W2:Y:S01]  /*16ad0*/  LDC R9, c[0x0][0x364] ;  /* 0x0000d900ff097b82 */ /* 0x000ea20000000800 */
[----:B------:R-:W-:Y:S01]  /*16ae0*/  BSSY.RECONVERGENT B1, `(.L_x_4497) ;  /* 0x0000014000017945 */ /* 0x000fe20003800200 */
[----:B------:R-:W-:Y:S01]  /*16af0*/  IMAD.U32 R25, RZ, RZ, UR9 ;  /* 0x00000009ff197e24 */ /* 0x000fe2000f8e00ff */
[----:B------:R-:W-:Y:S02]  /*16b00*/  MOV R26, UR9 ;  /* 0x00000009001a7c02 */ /* 0x000fe40008000f00 */
[----:B------:R-:W-:Y:S01]  /*16b10*/  MOV R27, UR9 ;  /* 0x00000009001b7c02 */ /* 0x000fe20008000f00 */
[----:B-1----:R-:W-:Y:S02]  /*16b20*/  IMAD R3, R16, UR6, RZ ;  /* 0x0000000610037c24 */ /* 0x002fe4000f8e02ff */
[----:B--2---:R-:W-:-:S07]  /*16b30*/  IMAD R9, R9, UR5, RZ ;  /* 0x0000000509097c24 */ /* 0x004fce000f8e02ff */
.L_x_4498:
        /* <DEDUP_REMOVED lines=15> */
.L_x_4497:
[----:B------:R-:W-:Y:S05]  /*16c30*/  BRA `(.L_x_4496) ;  /* 0x0000000000747947 */ /* 0x000fea0003800000 */
.L_x_4495:
        /* <DEDUP_REMOVED lines=15> */
.L_x_4499:
[----:B------:R-:W-:-:S04]  /*16d30*/  IMAD.IADD R0, R16, 0x1, R3 ;  /* 0x0000000110007824 */ /* 0x000fc800078e0203 */
        /* <DEDUP_REMOVED lines=13> */
.L_x_4496:
[----:B------:R-:W-:Y:S05]  /*16e10*/  BSYNC.RECONVERGENT B0 ;  /* 0x0000000000007941 */ /* 0x000fea0003800200 */
.L_x_4494:
        /* <DEDUP_REMOVED lines=12> */
.L_x_4501:
        /* <DEDUP_REMOVED lines=16> */
.L_x_4500:
        /* <DEDUP_REMOVED lines=9> */
.L_x_4504:
        /* <DEDUP_REMOVED lines=12> */
[----:B------:R-:W-:Y:S01]  /*17130*/  ISETP.GT.U32.AND P2, PT, R2, 0x7f, PT ;  /* 0x0000007f0200780c */ /* 0x000fe20003f44070 */
[----:B------:R-:W-:-:S12]  /*17140*/  IMAD.MOV.U32 R2, RZ, RZ, R6 ;  /* 0x000000ffff027224 */ /* 0x000fd800078e0006 */
[----:B------:R-:W-:Y:S05]  /*17150*/  @P2 BRA `(.L_x_4504) ;  /* 0xfffffffc00c42947 */ /* 0x000fea000383ffff */
.L_x_4503:
[----:B------:R-:W-:Y:S01]  /*17160*/  BAR.SYNC.DEFER_BLOCKING 0x0 ;  /* 0x0000000000007b1d */ /* 0x000fe20000010000 */
[----:B------:R-:W-:-:S09]  /*17170*/  UISETP.GE.U32.AND UP0, UPT, UR4, 0x2, UPT ;  /* 0x000000020400788c */ /* 0x000fd2000bf06070 */
[----:B------:R-:W-:Y:S05]  /*17180*/  BRA.U !UP0, `(.L_x_4502) ;  /* 0x0000000108307547 */ /* 0x000fea000b800000 */
[----:B-1234-:R-:W-:-:S07]  /*17190*/  HFMA2 R0, -RZ, RZ, 0, 5.9604644775390625e-08 ;  /* 0x00000001ff007431 */ /* 0x01efce00000001ff */
.L_x_4505:
        /* <DEDUP_REMOVED lines=11> */
.L_x_4502:
[----:B------:R-:W-:Y:S05]  /*17250*/  @!P1 EXIT ;  /* 0x000000000000994d */ /* 0x000fea0003800000 */
[----:B------:R-:W-:Y:S05]  /*17260*/  @!P0 BRA `(.L_x_4506) ;  /* 0x0000000800108947 */ /* 0x000fea0003800000 */
[----:B------:R-:W5:Y:S01]  /*17270*/  LDCU.U8 UR6, c[0x0][0x790] ;  /* 0x0000f200ff0677ac */ /* 0x000f620008000000 */
[----:B------:R-:W0:Y:S01]  /*17280*/  LDCU.64 UR4, c[0x0][0x760] ;  /* 0x0000ec00ff0477ac */ /* 0x000e220008000a00 */
[----:B-----5:R-:W-:Y:S02]  /*17290*/  ISETP.NE.AND P0, PT, RZ, UR6, PT ;  /* 0x00000006ff007c0c */ /* 0x020fe4000bf05270 */
[----:B0-----:R-:W-:Y:S02]  /*172a0*/  IADD3 R2, P4, PT, R28, UR4, RZ ;  /* 0x000000041c027c10 */ /* 0x001fe4000ff9e0ff */
[----:B------:R-:W-:Y:S02]  /*172b0*/  IADD3 R4, P1, PT, R18, UR4, RZ ;  /* 0x0000000412047c10 */ /* 0x000fe4000ff3e0ff */
[----:B------:R-:W-:Y:S01]  /*172c0*/  IADD3 R8, P3, PT, R22, UR4, RZ ;  /* 0x0000000416087c10 */ /* 0x000fe2000ff7e0ff */
[----:B------:R-:W-:Y:S01]  /*172d0*/  IMAD.X R3, RZ, RZ, UR5, P4 ;  /* 0x00000005ff037e24 */ /* 0x000fe2000a0e06ff */
[----:B------:R-:W-:Y:S01]  /*172e0*/  IADD3 R6, P2, PT, R19, UR4, RZ ;  /* 0x0000000413067c10 */ /* 0x000fe2000ff5e0ff */
[----:B------:R-:W-:Y:S01]  /*172f0*/  IMAD.X R5, RZ, RZ, UR5, P1 ;  /* 0x00000005ff057e24 */ /* 0x000fe200088e06ff */
[----:B------:R-:W-:-:S02]  /*17300*/  IADD3.X R9, PT, PT, RZ, UR5, RZ, P3, !PT ;  /* 0x00000005ff097c10 */ /* 0x000fc40009ffe4ff */
[----:B------:R-:W-:Y:S01]  /*17310*/  IADD3.X R7, PT, PT, RZ, UR5, RZ, P2, !PT ;  /* 0x00000005ff077c10 */ /* 0x000fe200097fe4ff */
[----:B-1234-:R-:W2:Y:S04]  /*17320*/  @P0 LDG.E.U16 R0, desc[UR36][R2.64] ;  /* 0x0000002402000981 */ /* 0x01eea8000c1e1500 */
[----:B------:R-:W3:Y:S04]  /*17330*/  @P0 LDG.E.U16 R10, desc[UR36][R8.64] ;  /* 0x00000024080a0981 */ /* 0x000ee8000c1e1500 */
[----:B------:R-:W4:Y:S04]  /*17340*/  @P0 LDG.E.U16 R12, desc[UR36][R6.64] ;  /* 0x00000024060c0981 */ /* 0x000f28000c1e1500 */
[----:B------:R-:W5:Y:S01]  /*17350*/  @P0 LDG.E.U16 R14, desc[UR36][R4.64] ;  /* 0x00000024040e0981 */ /* 0x000f62000c1e1500 */
[----:B------:R-:W0:Y:S02]  /*17360*/  LDCU.U8 UR4, c[0x0][0x791] ;  /* 0x0000f220ff0477ac */ /* 0x000e240008000000 */
[----:B0-----:R-:W-:Y:S01]  /*17370*/  UISETP.NE.AND UP0, UPT, UR4, URZ, UPT ;  /* 0x000000ff0400728c */ /* 0x001fe2000bf05270 */
[----:B--2---:R-:W-:-:S02]  /*17380*/  @P0 HADD2.F32 R11, -RZ, R0.H0_H0 ;  /* 0x20000000ff0b0230 */ /* 0x004fc40000004100 */
[----:B---3--:R-:W-:-:S03]  /*17390*/  @P0 HADD2.F32 R10, -RZ, R10.H0_H0 ;  /* 0x2000000aff0a0230 */ /* 0x008fc60000004100 */
[----:B------:R-:W-:Y:S01]  /*173a0*/  @P0 FADD.FTZ R24, R24, R11 ;  /* 0x0000000b18180221 */ /* 0x000fe20000010000 */
[----:B----4-:R-:W-:Y:S02]  /*173b0*/  @P0 HADD2.F32 R13, -RZ, R12.H0_H0 ;  /* 0x2000000cff0d0230 */ /* 0x010fe40000004100 */
[----:B------:R-:W-:Y:S01]  /*173c0*/  @P0 FADD.FTZ R25, R25, R10 ;  /* 0x0000000a19190221 */ /* 0x000fe20000010000 */
[----:B-----5:R-:W-:Y:S02]  /*173d0*/  @P0 HADD2.F32 R14, -RZ, R14.H0_H0 ;  /* 0x2000000eff0e0230 */ /* 0x020fe40000004100 */
[----:B------:R-:W-:-:S03]  /*173e0*/  @P0 FADD.FTZ R26, R26, R13 ;  /* 0x0000000d1a1a0221 */ /* 0x000fc60000010000 */
[----:B------:R-:W-:Y:S01]  /*173f0*/  @P0 FADD.FTZ R27, R27, R14 ;  /* 0x0000000e1b1b0221 */ /* 0x000fe20000010000 */
[----:B------:R-:W-:Y:S06]  /*17400*/  BRA.U UP0, `(.L_x_4507) ;  /* 0x0000000100247547 */ /* 0x000fec000b800000 */
[----:B------:R-:W-:Y:S02]  /*17410*/  F2FP.F16.F32.PACK_AB R24, R25, R24 ;  /* 0x000000181918723e */ /* 0x000fe400000000ff */
[----:B------:R-:W-:Y:S02]  /*17420*/  F2FP.F16.F32.PACK_AB R26, R27, R26 ;  /* 0x0000001a1b1a723e */ /* 0x000fe400000000ff */
[----:B------:R-:W-:Y:S01]  /*17430*/  PRMT R0, R24, 0x7632, R0 ;  /* 0x0000763218007816 */ /* 0x000fe20000000000 */
[----:B------:R-:W-:Y:S01]  /*17440*/  STG.E.U16 desc[UR36][R2.64], R24 ;  /* 0x0000001802007986 */ /* 0x000fe2000c101524 */
[----:B------:R-:W-:-:S03]  /*17450*/  PRMT R10, R26, 0x7632, R10 ;  /* 0x000076321a0a7816 */ /* 0x000fc6000000000a */
[----:B------:R-:W-:Y:S04]  /*17460*/  STG.E.U16 desc[UR36][R8.64], R0 ;  /* 0x0000000008007986 */ /* 0x000fe8000c101524 */
[----:B------:R-:W-:Y:S04]  /*17470*/  STG.E.U16 desc[UR36][R6.64], R26 ;  /* 0x0000001a06007986 */ /* 0x000fe8000c101524 */
[----:B------:R-:W-:Y:S01]  /*17480*/  STG.E.U16 desc[UR36][R4.64], R10 ;  /* 0x0000000a04007986 */ /* 0x000fe2000c101524 */
[----:B------:R-:W-:Y:S05]  /*17490*/  EXIT ;  /* 0x000000000000794d */ /* 0x000fea0003800000 */
.L_x_4507:
[----:B------:R-:W0:Y:S01]  /*174a0*/  LDCU UR4, c[0x0][0x794] ;  /* 0x0000f280ff0477ac */ /* 0x000e220008000800 */
[----:B------:R-:W-:Y:S01]  /*174b0*/  F2FP.F16.F32.PACK_AB R24, RZ, R24 ;  /* 0x00000018ff18723e */ /* 0x000fe200000000ff */
        /* <DEDUP_REMOVED lines=18> */
.L_x_4508:
[----:B------:R-:W0:Y:S01]  /*175e0*/  LDCU.64 UR4, c[0x0][0x760] ;  /* 0x0000ec00ff0477ac */ /* 0x000e220008000a00 */
[----:B------:R-:W-:Y:S02]  /*175f0*/  F2FP.F16.F32.PACK_AB R25, RZ, R25 ;  /* 0x00000019ff19723e */ /* 0x000fe400000000ff */
        /* <DEDUP_REMOVED lines=22> */
.L_x_4509:
        /* <DEDUP_REMOVED lines=24> */
.L_x_4510:
[----:B------:R-:W0:Y:S01]  /*178e0*/  LDCU.64 UR4, c[0x0][0x760] ;  /* 0x0000ec00ff0477ac */ /* 0x000e220008000a00 */
[----:B------:R-:W-:Y:S02]  /*178f0*/  F2FP.F16.F32.PACK_AB R27, RZ, R27 ;  /* 0x0000001bff1b723e */ /* 0x000fe400000000ff */
        /* <DEDUP_REMOVED lines=22> */
.L_x_4511:
[----:B------:R-:W0:Y:S02]  /*17a60*/  LDCU.64 UR4, c[0x0][0x760] ;  /* 0x0000ec00ff0477ac */ /* 0x000e240008000a00 */
[----:B0-----:R-:W-:-:S04]  /*17a70*/  IADD3 R18, P0, PT, R18, UR4, RZ ;  /* 0x0000000412127c10 */ /* 0x001fc8000ff1e0ff */
[----:B------:R-:W-:-:S05]  /*17a80*/  IADD3.X R19, PT, PT, RZ, UR5, RZ, P0, !PT ;  /* 0x00000005ff137c10 */ /* 0x000fca00087fe4ff */
[----:B------:R-:W-:Y:S01]  /*17a90*/  STG.E.U16 desc[UR36][R18.64], R27 ;  /* 0x0000001b12007986 */ /* 0x000fe2000c101524 */
[----:B------:R-:W-:Y:S05]  /*17aa0*/  EXIT ;  /* 0x000000000000794d */ /* 0x000fea0003800000 */
.L_x_4506:
        /* <DEDUP_REMOVED lines=13> */
.L_x_4512:
[----:B------:R-:W-:Y:S05]  /*17b80*/  BRA.U !UP0, `(.L_x_4513) ;  /* 0x0000000508847547 */ /* 0x000fea000b800000 */
[----:B------:R-:W0:Y:S01]  /*17b90*/  LDCU UR4, c[0x0][0x794] ;  /* 0x0000f280ff0477ac */ /* 0x000e220008000800 */
[----:B-1234-:R-:W-:Y:S01]  /*17ba0*/  F2FP.F16.F32.PACK_AB R24, RZ, R24 ;  /* 0x00000018ff18723e */ /* 0x01efe200000000ff */
        /* <DEDUP_REMOVED lines=18> */
.L_x_4514:
        /* <DEDUP_REMOVED lines=24> */
.L_x_4515:
        /* <DEDUP_REMOVED lines=24> */
.L_x_4516:
        /* <DEDUP_REMOVED lines=24> */
.L_x_4517:
[----:B------:R-:W0:Y:S02]  /*18150*/  LDCU.64 UR4, c[0x0][0x760] ;  /* 0x0000ec00ff0477ac */ /* 0x000e240008000a00 */
[----:B0-----:R-:W-:-:S04]  /*18160*/  IADD3 R18, P0, PT, R18, UR4, RZ ;  /* 0x0000000412127c10 */ /* 0x001fc8000ff1e0ff */
[----:B------:R-:W-:-:S05]  /*18170*/  IADD3.X R19, PT, PT, RZ, UR5, RZ, P0, !PT ;  /* 0x00000005ff137c10 */ /* 0x000fca00087fe4ff */
[----:B------:R-:W-:Y:S01]  /*18180*/  STG.E.U16 desc[UR36][R18.64], R27 ;  /* 0x0000001b12007986 */ /* 0x000fe2000c101524 */
[----:B------:R-:W-:Y:S05]  /*18190*/  EXIT ;  /* 0x000000000000794d */ /* 0x000fea0003800000 */
.L_x_4513:
[----:B------:R-:W-:Y:S04]  /*181a0*/  STG.E desc[UR36][R4.64], R24 ;  /* 0x0000001804007986 */ /* 0x000fe8000c101924 */
[----:B------:R-:W-:Y:S04]  /*181b0*/  STG.E desc[UR36][R4.64+0x4], R25 ;  /* 0x0000041904007986 */ /* 0x000fe8000c101924 */
[----:B------:R-:W-:Y:S04]  /*181c0*/  STG.E desc[UR36][R4.64+0x8], R26 ;  /* 0x0000081a04007986 */ /* 0x000fe8000c101924 */
[----:B------:R-:W-:Y:S01]  /*181d0*/  STG.E desc[UR36][R4.64+0xc], R27 ;  /* 0x00000c1b04007986 */ /* 0x000fe2000c101924 */
[----:B------:R-:W-:Y:S05]  /*181e0*/  EXIT ;  /* 0x000000000000794d */ /* 0x000fea0003800000 */
.L_x_4485:
        /* <DEDUP_REMOVED lines=17> */
[----:B------:R-:W-:Y:S01]  /*18300*/  IADD3 R8, P2, PT, R29, UR4, RZ ;  /* 0x000000041d087c10 */ /* 0x000fe2000ff5e0ff */
[----:B------:R-:W-:Y:S01]  /*18310*/  IMAD.X R3, RZ, RZ, UR5, P3 ;  /* 0x00000005ff037e24 */ /* 0x000fe200098e06ff */
[----:B------:R-:W-:Y:S01]  /*18320*/  IADD3 R6, P1, PT, R28, UR4, RZ ;  /* 0x000000041c067c10 */ /* 0x000fe2000ff3e0ff */
[----:B------:R-:W-:Y:S01]  /*18330*/  IMAD.X R5, RZ, RZ, UR5, P0 ;  /* 0x00000005ff057e24 */ /* 0x000fe200080e06ff */
[----:B------:R-:W-:-:S02]  /*18340*/  IADD3.X R9, PT, PT, RZ, UR5, RZ, P2, !PT ;  /* 0x00000005ff097c10 */ /* 0x000fc400097fe4ff */
[----:B------:R-:W-:Y:S01]  /*18350*/  IADD3.X R7, PT, PT, RZ, UR5, RZ, P1, !PT ;  /* 0x00000005ff077c10 */ /* 0x000fe20008ffe4ff */
[----:B------:R-:W2:Y:S04]  /*18360*/  @P4 LDG.E.U16 R0, desc[UR36][R2.64] ;  /* 0x0000002402004981 */ /* 0x000ea8000c1e1500 */
[----:B------:R-:W3:Y:S04]  /*18370*/  @P4 LDG.E.U16 R10, desc[UR36][R8.64] ;  /* 0x00000024080a4981 */ /* 0x000ee8000c1e1500 */
[----:B------:R-:W4:Y:S04]  /*18380*/  @P4 LDG.E.U16 R12, desc[UR36][R6.64] ;  /* 0x00000024060c4981 */ /* 0x000f28000c1e1500 */
[----:B------:R-:W5:Y:S01]  /*18390*/  @P4 LDG.E.U16 R14, desc[UR36][R4.64] ;  /* 0x00000024040e4981 */ /* 0x000f62000c1e1500 */
[----:B------:R-:W1:Y:S02]  /*183a0*/  LDCU.U8 UR4, c[0x0][0x791] ;  /* 0x0000f220ff0477ac */ /* 0x000e640008000000 */
[----:B-1----:R-:W-:Y:S01]  /*183b0*/  UISETP.NE.AND UP0, UPT, UR4, URZ, UPT ;  /* 0x000000ff0400728c */ /* 0x002fe2000bf05270 */
        /* <DEDUP_REMOVED lines=18> */
.L_x_4519:
        /* <DEDUP_REMOVED lines=20> */
.L_x_4520:
        /* <DEDUP_REMOVED lines=24> */
.L_x_4521:
        /* <DEDUP_REMOVED lines=24> */
.L_x_4522:
[----:B------:R-:W1:Y:S01]  /*18920*/  LDCU.64 UR4, c[0x0][0x760] ;  /* 0x0000ec00ff0477ac */ /* 0x000e620008000a00 */
[----:B------:R-:W-:Y:S02]  /*18930*/  F2FP.F16.F32.PACK_AB R27, RZ, R27 ;  /* 0x0000001bff1b723e */ /* 0x000fe400000000ff */
        /* <DEDUP_REMOVED lines=22> */
.L_x_4523:
[----:B------:R-:W1:Y:S02]  /*18aa0*/  LDCU.64 UR4, c[0x0][0x760] ;  /* 0x0000ec00ff0477ac */ /* 0x000e640008000a00 */
[----:B-1----:R-:W-:-:S04]  /*18ab0*/  IADD3 R22, P0, PT, R22, UR4, RZ ;  /* 0x0000000416167c10 */ /* 0x002fc8000ff1e0ff */
[----:B------:R-:W-:-:S05]  /*18ac0*/  IADD3.X R23, PT, PT, RZ, UR5, RZ, P0, !PT ;  /* 0x00000005ff177c10 */ /* 0x000fca00087fe4ff */
[----:B------:R-:W-:Y:S01]  /*18ad0*/  STG.E.U16 desc[UR36][R22.64], R27 ;  /* 0x0000001b16007986 */ /* 0x000fe2000c101524 */
[----:B------:R-:W-:Y:S05]  /*18ae0*/  EXIT ;  /* 0x000000000000794d */ /* 0x000fea0003800000 */
.L_x_4518:
        /* <DEDUP_REMOVED lines=13> */
.L_x_4524:
[----:B------:R-:W-:Y:S05]  /*18bc0*/  BRA.U !UP1, `(.L_x_4525) ;  /* 0x0000000509847547 */ /* 0x000fea000b800000 */
[----:B------:R-:W1:Y:S01]  /*18bd0*/  LDCU UR4, c[0x0][0x794] ;  /* 0x0000f280ff0477ac */ /* 0x000e620008000800 */
[----:B------:R-:W-:Y:S01]  /*18be0*/  F2FP.F16.F32.PACK_AB R24, RZ, R24 ;  /* 0x00000018ff18723e */ /* 0x000fe200000000ff */
        /* <DEDUP_REMOVED lines=18> */
.L_x_4526:
        /* <DEDUP_REMOVED lines=24> */
.L_x_4527:
        /* <DEDUP_REMOVED lines=24> */
.L_x_4528:
        /* <DEDUP_REMOVED lines=24> */
.L_x_4529:
[----:B------:R-:W1:Y:S02]  /*19190*/  LDCU.64 UR4, c[0x0][0x760] ;  /* 0x0000ec00ff0477ac */ /* 0x000e640008000a00 */
[----:B-1----:R-:W-:-:S04]  /*191a0*/  IADD3 R22, P0, PT, R22, UR4, RZ ;  /* 0x0000000416167c10 */ /* 0x002fc8000ff1e0ff */
[----:B------:R-:W-:-:S05]  /*191b0*/  IADD3.X R23, PT, PT, RZ, UR5, RZ, P0, !PT ;  /* 0x00000005ff177c10 */ /* 0x000fca00087fe4ff */
[----:B------:R-:W-:Y:S01]  /*191c0*/  STG.E.U16 desc[UR36][R22.64], R27 ;  /* 0x0000001b16007986 */ /* 0x000fe2000c101524 */
[----:B------:R-:W-:Y:S05]  /*191d0*/  EXIT ;  /* 0x000000000000794d */ /* 0x000fea0003800000 */
.L_x_4525:
[----:B------:R-:W-:Y:S04]  /*191e0*/  STG.E desc[UR36][R4.64], R24 ;  /* 0x0000001804007986 */ /* 0x000fe8000c101924 */
[----:B------:R-:W-:Y:S04]  /*191f0*/  STG.E desc[UR36][R4.64+0x4], R25 ;  /* 0x0000041904007986 */ /* 0x000fe8000c101924 */
[----:B------:R-:W-:Y:S04]  /*19200*/  STG.E desc[UR36][R4.64+0x8], R26 ;  /* 0x0000081a04007986 */ /* 0x000fe8000c101924 */
[----:B------:R-:W-:Y:S01]  /*19210*/  STG.E desc[UR36][R4.64+0xc], R27 ;  /* 0x00000c1b04007986 */ /* 0x000fe2000c101924 */
[----:B------:R-:W-:Y:S05]  /*19220*/  EXIT ;  /* 0x000000000000794d */ /* 0x000fea0003800000 */
        .weak           $__internal_5_$__cuda_sm20_div_u64
        .type           $__internal_5_$__cuda_sm20_div_u64,@function
        .size           $__internal_5_$__cuda_sm20_div_u64,(.L_x_9947 - $__internal_5_$__cuda_sm20_div_u64)
$__internal_5_$__cuda_sm20_div_u64:
        /* <DEDUP_REMOVED lines=65> */
[----:B------:R-:W-:Y:S06]  /*19640*/  RET.REL.NODEC R6 `(_ZN2at6native13reduce_kernelILi128ELi4ENS0_8ReduceOpIN3c104HalfENS0_9NanSumOpsIfS4_EEjS4_Li4ELi4EEEEEvT1_) ;  /* 0xfffffe68066c7950 */ /* 0x000fec0003c3ffff */
.L_x_4530:
        /* <DEDUP_REMOVED lines=11> */
.L_x_9947:


//--------------------- .text._ZN2at6native13reduce_kernelILi512ELi1ENS0_8ReduceOpIfNS0_9NanSumOpsIffEEjfLi4ELi4EEEEEvT1_ --------------------------
	.section	.text._ZN2at6native13reduce_kernelILi512ELi1ENS0_8ReduceOpIfNS0_9NanSumOpsIffEEjfLi4ELi4EEEEEvT1_,"ax",@progbits
	.align	128
        .global         _ZN2at6native13reduce_kernelILi512ELi1ENS0_8ReduceOpIfNS0_9NanSumOpsIffEEjfLi4ELi4EEEEEvT1_
        .type           _ZN2at6native13reduce_kernelILi512ELi1ENS0_8ReduceOpIfNS0_9NanSumOpsIffEEjfLi4ELi4EEEEEvT1_,@function
        .size           _ZN2at6native13reduce_kernelILi512ELi1ENS0_8ReduceOpIfNS0_9NanSumOpsIffEEjfLi4ELi4EEEEEvT1_,(.L_x_9996 - _ZN2at6native13reduce_kernelILi512ELi1ENS0_8ReduceOpIfNS0_9NanSumOpsIffEEjfLi4ELi4EEEEEvT1_)
        .other          _ZN2at6native13reduce_kernelILi512ELi1ENS0_8ReduceOpIfNS0_9NanSumOpsIffEEjfLi4ELi4EEEEEvT1_,@"STO_CUDA_ENTRY STV_DEFAULT"
_ZN2at6native13reduce_kernelILi512ELi1ENS0_8ReduceOpIfNS0_9NanSumOpsIffEEjfLi4ELi4EEEEEvT1_:
.text._ZN2at6native13reduce_kernelILi512ELi1ENS0_8ReduceOpIfNS0_9NanSumOpsIffEEjfLi4ELi4EEEEEvT1_:
        /* <DEDUP_REMOVED lines=295> */
.L_x_4531:
        /* <DEDUP_REMOVED lines=22> */
[----:B0-----:R-:W-:Y:S01]  /*13d0*/  IMAD.MOV.U32 R19, RZ, RZ, R10 ;  /* 0x000000ffff137224 */ /* 0x001fe200078e000a */
[----:B------:R-:W-:-:S09]  /*13e0*/  MOV R8, R10 ;  /* 0x0000000a00087202 */ /* 0x000fd20000000f00 */
        /* <DEDUP_REMOVED lines=18> */
[----:B------:R-:W2:Y:S02]  /*1510*/  LDG.E R4, desc[UR36][R4.64] ;  /* 0x0000002404047981 */ /* 0x000ea4000c1e1900 */
[----:B--2---:R-:W-:-:S04]  /*1520*/  FSETP.NAN.FTZ.AND P0, PT, |R4|, |R4|, PT ;  /* 0x400000040400720b */ /* 0x004fc80003f18200 */
[----:B------:R-:W-:-:S05]  /*1530*/  FSEL R8, R4, RZ, !P0 ;  /* 0x000000ff04087208 */ /* 0x000fca0004000000 */
[----:B0-----:R-:W-:-:S07]  /*1540*/  FADD.FTZ R8, R8, UR4 ;  /* 0x0000000408087e21 */ /* 0x001fce0008010000 */
.L_x_4538:
[----:B------:R-:W-:Y:S05]  /*1550*/  BSYNC.RECONVERGENT B2 ;  /* 0x0000000000027941 */ /* 0x000fea0003800200 */
.L_x_4537:
[----:B------:R-:W-:Y:S02]  /*1560*/  IADD3 R2, P0, PT, R2, 0x10, RZ ;  /* 0x0000001002027810 */ /* 0x000fe40007f1e0ff */
[----:B------:R-:W-:-:S03]  /*1570*/  IADD3 R9, PT, PT, R11, -0x4, R24 ;  /* 0xfffffffc0b097810 */ /* 0x000fc60007ffe018 */
[----:B------:R-:W-:-:S08]  /*1580*/  IMAD.X R3, RZ, RZ, R3, P0 ;  /* 0x000000ffff037224 */ /* 0x000fd000000e0603 */
.L_x_4536:
[----:B------:R-:W-:Y:S05]  /*1590*/  BSYNC.RECONVERGENT B1 ;  /* 0x0000000000017941 */ /* 0x000fea0003800200 */
.L_x_4535:
[----:B------:R-:W-:Y:S01]  /*15a0*/  LEA R4, R21, 0x3, 0x2 ;  /* 0x0000000315047811 */ /* 0x000fe200078e10ff */
[----:B------:R-:W-:Y:S01]  /*15b0*/  BSSY.RECONVERGENT B1, `(.L_x_4539) ;  /* 0x000001d000017945 */ /* 0x000fe20003800200 */
[----:B------:R-:W-:Y:S02]  /*15c0*/  ISETP.NE.AND P0, PT, RZ, UR21, PT ;  /* 0x00000015ff007c0c */ /* 0x000fe4000bf05270 */
[----:B------:R-:W-:Y:S02]  /*15d0*/  ISETP.GE.U32.AND P2, PT, R4, R9, PT ;  /* 0x000000090400720c */ /* 0x000fe40003f46070 */
[----:B------:R-:W-:Y:S02]  /*15e0*/  ISETP.NE.AND P1, PT, RZ, UR22, PT ;  /* 0x00000016ff007c0c */ /* 0x000fe4000bf25270 */
[----:B------:R-:W-:Y:S02]  /*15f0*/  ISETP.NE.AND P0, PT, R7, RZ, P0 ;  /* 0x000000ff0700720c */ /* 0x000fe40000705270 */
[----:B------:R-:W-:-:S02]  /*1600*/  ISETP.NE.AND P1, PT, R6, RZ, P1 ;  /* 0x000000ff0600720c */ /* 0x000fc40000f25270 */
[----:B------:R-:W-:Y:S02]  /*1610*/  MOV R11, R10 ;  /* 0x0000000a000b7202 */ /* 0x000fe40000000f00 */
[----:B------:R-:W-:-:S03]  /*1620*/  PLOP3.LUT P0, PT, P0, P1, PT, 0xf8, 0x8f ;  /* 0x00000000008f781c */ /* 0x000fc60000703f70 */
[----:B------:R-:W-:Y:S10]  /*1630*/  @P2 BRA `(.L_x_4540) ;  /* 0x0000000000502947 */ /* 0x000ff40003800000 */
[----:B------:R-:W-:-:S07]  /*1640*/  MOV R11, R10 ;  /* 0x0000000a000b7202 */ /* 0x000fce0000000f00 */
.L_x_4541:
[C---:B------:R-:W-:Y:S01]  /*1650*/  IMAD.WIDE.U32 R4, R21.reuse, 0x10, R2 ;  /* 0x0000001015047825 */ /* 0x040fe200078e0002 */
[----:B------:R-:W0:Y:S05]  /*1660*/  LDCU UR4, c[0x0][0x394] ;  /* 0x00007280ff0477ac */ /* 0x000e2a0008000800 */
[----:B------:R-:W2:Y:S01]  /*1670*/  LDG.E.128 R4, desc[UR36][R4.64] ;  /* 0x0000002404047981 */ /* 0x000ea2000c1e1d00 */
[----:B0-----:R-:W-:-:S05]  /*1680*/  VIADD R21, R21, UR4 ;  /* 0x0000000415157c36 */ /* 0x001fca0008000000 */
[----:B------:R-:W-:-:S04]  /*1690*/  LEA R12, R21, 0x3, 0x2 ;  /* 0x00000003150c7811 */ /* 0x000fc800078e10ff */
[----:B------:R-:W-:Y:S02]  /*16a0*/  ISETP.GE.U32.AND P5, PT, R12, R9, PT ;  /* 0x000000090c00720c */ /* 0x000fe40003fa6070 */
[----:B--2---:R-:W-:Y:S02]  /*16b0*/  FSETP.NAN.FTZ.AND P1, PT, |R4|, |R4|, PT ;  /* 0x400000040400720b */ /* 0x004fe40003f38200 */
        /* <DEDUP_REMOVED lines=12> */
.L_x_4540:
[----:B------:R-:W-:Y:S05]  /*1780*/  BSYNC.RECONVERGENT B1 ;  /* 0x0000000000017941 */ /* 0x000fea0003800200 */
.L_x_4539:
        /* <DEDUP_REMOVED lines=8> */
[----:B--2---:R-:W-:-:S04]  /*1810*/  FSETP.NAN.FTZ.AND P0, PT, |R2|, |R2|, PT ;  /* 0x400000020200720b */ /* 0x004fc80003f18200 */
[----:B------:R-:W-:-:S05]  /*1820*/  FSEL R5, R2, RZ, !P0 ;  /* 0x000000ff02057208 */ /* 0x000fca0004000000 */
[----:B------:R-:W-:-:S07]  /*1830*/  FADD.FTZ R8, R8, R5 ;  /* 0x0000000508087221 */ /* 0x000fce0000010000 */
.L_x_4543:
[----:B------:R-:W-:Y:S05]  /*1840*/  BSYNC.RECONVERGENT B1 ;  /* 0x0000000000017941 */ /* 0x000fea0003800200 */
.L_x_4542:
[----:B------:R-:W-:-:S04]  /*1850*/  FADD.FTZ R11, R11, R8 ;  /* 0x000000080b0b7221 */ /* 0x000fc80000010000 */
[----:B------:R-:W-:-:S04]  /*1860*/  FADD.FTZ R10, R11, R10 ;  /* 0x0000000a0b0a7221 */ /* 0x000fc80000010000 */
[----:B------:R-:W-:Y:S01]  /*1870*/  FADD.FTZ R19, R10, R19 ;  /* 0x000000130a137221 */ /* 0x000fe20000010000 */
[----:B------:R-:W-:Y:S06]  /*1880*/  BRA `(.L_x_4533) ;  /* 0x0000009400bc7947 */ /* 0x000fec0003800000 */
.L_x_4534:
        /* <DEDUP_REMOVED lines=16> */
[----:B------:R-:W-:Y:S01]  /*1990*/  MOV R5, R4 ;  /* 0x0000000400057202 */ /* 0x000fe20000000f00 */
[----:B------:R-:W-:-:S07]  /*19a0*/  IMAD.MOV.U32 R7, RZ, RZ, R4 ;  /* 0x000000ffff077224 */ /* 0x000fce00078e0004 */
.L_x_4547:
[C---:B------:R-:W-:Y:S01]  /*19b0*/  IADD3 R13, PT, PT, R21.reuse, R0, RZ ;  /* 0x00000000150d7210 */ /* 0x040fe20007ffe0ff */
[----:B------:R-:W-:-:S03]  /*19c0*/  IMAD.WIDE.U32 R10, R21, 0x4, R2 ;  /* 0x00000004150a7825 */ /* 0x000fc600078e0002 */
[C---:B------:R-:W-:Y:S01]  /*19d0*/  IADD3 R15, PT, PT, R13.reuse, R0, RZ ;  /* 0x000000000d0f7210 */ /* 0x040fe20007ffe0ff */
[----:B------:R-:W-:Y:S02]  /*19e0*/  IMAD.WIDE.U32 R12, R13, 0x4, R2 ;  /* 0x000000040d0c7825 */ /* 0x000fe400078e0002 */
[----:B------:R-:W2:Y:S02]  /*19f0*/  LDG.E R10, desc[UR36][R10.64] ;  /* 0x000000240a0a7981 */ /* 0x000ea4000c1e1900 */
[C---:B------:R-:W-:Y:S02]  /*1a00*/  IMAD.IADD R23, R15.reuse, 0x1, R0 ;  /* 0x000000010f177824 */ /* 0x040fe400078e0200 */
[--C-:B------:R-:W-:Y:S01]  /*1a10*/  IMAD.WIDE.U32 R14, R15, 0x4, R2.reuse ;  /* 0x000000040f0e7825 */ /* 0x100fe200078e0002 */
[----:B------:R-:W3:Y:S03]  /*1a20*/  LDG.E R12, desc[UR36][R12.64] ;  /* 0x000000240c0c7981 */ /* 0x000ee6000c1e1900 */
[----:B------:R-:W-:-:S02]  /*1a30*/  IMAD.WIDE.U32 R8, R23, 0x4, R2 ;  /* 0x0000000417087825 */ /* 0x000fc400078e0002 */
[----:B------:R-:W4:Y:S04]  /*1a40*/  LDG.E R14, desc[UR36][R14.64] ;  /* 0x000000240e0e7981 */ /* 0x000f28000c1e1900 */
[----:B------:R-:W5:Y:S01]  /*1a50*/  LDG.E R6, desc[UR36][R8.64] ;  /* 0x0000002408067981 */ /* 0x000f62000c1e1900 */
[----:B------:R-:W-:-:S05]  /*1a60*/  IADD3 R21, PT, PT, R23, R0, RZ ;  /* 0x0000000017157210 */ /* 0x000fca0007ffe0ff */
[----:B------:R-:W-:-:S05]  /*1a70*/  IMAD R23, R0, 0x3, R21 ;  /* 0x0000000300177824 */ /* 0x000fca00078e0215 */
[----:B------:R-:W-:Y:S02]  /*1a80*/  ISETP.GE.U32.AND P4, PT, R23, R24, PT ;  /* 0x000000181700720c */ /* 0x000fe40003f86070 */
[----:B--2---:R-:W-:Y:S02]  /*1a90*/  FSETP.NAN.FTZ.AND P0, PT, |R10|, |R10|, PT ;  /* 0x4000000a0a00720b */ /* 0x004fe40003f18200 */
[----:B---3--:R-:W-:Y:S02]  /*1aa0*/  FSETP.NAN.FTZ.AND P1, PT, |R12|, |R12|, PT ;  /* 0x4000000c0c00720b */ /* 0x008fe40003f38200 */
[----:B----4-:R-:W-:Y:S02]  /*1ab0*/  FSETP.NAN.FTZ.AND P2, PT, |R14|, |R14|, PT ;  /* 0x4000000e0e00720b */ /* 0x010fe40003f58200 */
[----:B-----5:R-:W-:Y:S02]  /*1ac0*/  FSETP.NAN.FTZ.AND P3, PT, |R6|, |R6|, PT ;  /* 0x400000060600720b */ /* 0x020fe40003f78200 */
        /* <DEDUP_REMOVED lines=10> */
.L_x_4546:
[----:B------:R-:W-:Y:S05]  /*1b70*/  BSYNC.RECONVERGENT B1 ;  /* 0x0000000000017941 */ /* 0x000fea0003800200 */
.L_x_4545:
[----:B------:R-:W-:Y:S01]  /*1b80*/  ISETP.GE.U32.AND P0, PT, R21, R24, PT ;  /* 0x000000181500720c */ /* 0x000fe20003f06070 */
[----:B------:R-:W-:-:S12]  /*1b90*/  BSSY.RECONVERGENT B1, `(.L_x_4548) ;  /* 0x0000012000017945 */ /* 0x000fd80003800200 */
[----:B------:R-:W-:Y:S05]  /*1ba0*/  @P0 BRA `(.L_x_4549) ;  /* 0x0000000000400947 */ /* 0x000fea0003800000 */
[----:B------:R-:W-:-:S05]  /*1bb0*/  IMAD.WIDE.U32 R8, R21, 0x4, R2 ;  /* 0x0000000415087825 */ /* 0x000fca00078e0002 */
[----:B------:R0:W5:Y:S01]  /*1bc0*/  LDG.E R10, desc[UR36][R8.64] ;  /* 0x00000024080a7981 */ /* 0x000162000c1e1900 */
[----:B------:R-:W-:-:S04]  /*1bd0*/  IADD3 R11, PT, PT, R21, R0, RZ ;  /* 0x00000000150b7210 */ /* 0x000fc80007ffe0ff */
[----:B------:R-:W-:-:S13]  /*1be0*/  ISETP.GE.U32.AND P1, PT, R11, R24, PT ;  /* 0x000000180b00720c */ /* 0x000fda0003f26070 */
[----:B0-----:R-:W-:Y:S05]  /*1bf0*/  @P1 BRA `(.L_x_4549) ;  /* 0x00000000002c1947 */ /* 0x001fea0003800000 */
[----:B------:R-:W-:-:S05]  /*1c00*/  IMAD.WIDE.U32 R8, R11, 0x4, R2 ;  /* 0x000000040b087825 */ /* 0x000fca00078e0002 */
[----:B------:R0:W5:Y:S01]  /*1c10*/  LDG.E R12, desc[UR36][R8.64] ;  /* 0x00000024080c7981 */ /* 0x000162000c1e1900 */
[----:B------:R-:W-:-:S05]  /*1c20*/  IMAD.IADD R11, R11, 0x1, R0 ;  /* 0x000000010b0b7824 */ /* 0x000fca00078e0200 */
[----:B------:R-:W-:-:S13]  /*1c30*/  ISETP.GE.U32.AND P1, PT, R11, R24, PT ;  /* 0x000000180b00720c */ /* 0x000fda0003f26070 */
[----:B0-----:R-:W-:Y:S05]  /*1c40*/  @P1 BRA `(.L_x_4549) ;  /* 0x0000000000181947 */ /* 0x001fea0003800000 */
[C---:B------:R-:W-:Y:S01]  /*1c50*/  IADD3 R13, PT, PT, R11.reuse, R0, RZ ;  /* 0x000000000b0d7210 */ /* 0x040fe20007ffe0ff */
[----:B------:R-:W-:-:S03]  /*1c60*/  IMAD.WIDE.U32 R8, R11, 0x4, R2 ;  /* 0x000000040b087825 */ /* 0x000fc600078e0002 */
[C---:B------:R-:W-:Y:S02]  /*1c70*/  ISETP.GE.U32.AND P1, PT, R13.reuse, R24, PT ;  /* 0x000000180d00720c */ /* 0x040fe40003f26070 */
[----:B------:R0:W5:Y:S11]  /*1c80*/  LDG.E R14, desc[UR36][R8.64] ;  /* 0x00000024080e7981 */ /* 0x000176000c1e1900 */
[----:B------:R-:W-:-:S05]  /*1c90*/  @!P1 IMAD.WIDE.U32 R2, R13, 0x4, R2 ;  /* 0x000000040d029825 */ /* 0x000fca00078e0002 */
[----:B------:R0:W5:Y:S02]  /*1ca0*/  @!P1 LDG.E R6, desc[UR36][R2.64] ;  /* 0x0000002402069981 */ /* 0x000164000c1e1900 */
.L_x_4549:
[----:B------:R-:W-:Y:S05]  /*1cb0*/  BSYNC.RECONVERGENT B1 ;  /* 0x0000000000017941 */ /* 0x000fea0003800200 */
.L_x_4548:
[----:B------:R-:W-:Y:S04]  /*1cc0*/  BSSY.RECONVERGENT B1, `(.L_x_4550) ;  /* 0x0000016000017945 */ /* 0x000fe80003800200 */
[----:B------:R-:W-:Y:S05]  /*1cd0*/  @P0 BRA `(.L_x_4551) ;  /* 0x0000000000500947 */ /* 0x000fea0003800000 */
[----:B------:R-:W-:Y:S02]  /*1ce0*/  IADD3 R21, PT, PT, R21, R0, RZ ;  /* 0x0000000015157210 */ /* 0x000fe40007ffe0ff */
[C---:B-----5:R-:W-:Y:S02]  /*1cf0*/  FSETP.NAN.FTZ.AND P0, PT, |R10|.reuse, |R10|, PT ;  /* 0x4000000a0a00720b */ /* 0x060fe40003f18200 */
[----:B------:R-:W-:Y:S02]  /*1d00*/  ISETP.GE.U32.AND P1, PT, R21, R24, PT ;  /* 0x000000181500720c */ /* 0x000fe40003f26070 */
[----:B0-----:R-:W-:-:S05]  /*1d10*/  FSEL R3, R10, RZ, !P0 ;  /* 0x000000ff0a037208 */ /* 0x001fca0004000000 */
[----:B------:R-:W-:-:S06]  /*1d20*/  FADD.FTZ R4, R4, R3 ;  /* 0x0000000304047221 */ /* 0x000fcc0000010000 */
[----:B------:R-:W-:Y:S05]  /*1d30*/  @P1 BRA `(.L_x_4551) ;  /* 0x0000000000381947 */ /* 0x000fea0003800000 */
[----:B------:R-:W-:Y:S01]  /*1d40*/  IMAD.IADD R3, R21, 0x1, R0 ;  /* 0x0000000115037824 */ /* 0x000fe200078e0200 */
[----:B------:R-:W-:-:S04]  /*1d50*/  FSETP.NAN.FTZ.AND P0, PT, |R12|, |R12|, PT ;  /* 0x4000000c0c00720b */ /* 0x000fc80003f18200 */
[----:B------:R-:W-:Y:S02]  /*1d60*/  ISETP.GE.U32.AND P1, PT, R3, R24, PT ;  /* 0x000000180300720c */ /* 0x000fe40003f26070 */
[----:B------:R-:W-:-:S05]  /*1d70*/  FSEL R12, R12, RZ, !P0 ;  /* 0x000000ff0c0c7208 */ /* 0x000fca0004000000 */
[----:B------:R-:W-:-:S06]  /*1d80*/  FADD.FTZ R7, R7, R12 ;  /* 0x0000000c07077221 */ /* 0x000fcc0000010000 */
[----:B------:R-:W-:Y:S05]  /*1d90*/  @P1 BRA `(.L_x_4551) ;  /* 0x0000000000201947 */ /* 0x000fea0003800000 */
[----:B------:R-:W-:Y:S02]  /*1da0*/  IADD3 R3, PT, PT, R3, R0, RZ ;  /* 0x0000000003037210 */ /* 0x000fe40007ffe0ff */
[C---:B------:R-:W-:Y:S02]  /*1db0*/  FSETP.NAN.FTZ.AND P0, PT, |R14|.reuse, |R14|, PT ;  /* 0x4000000e0e00720b */ /* 0x040fe40003f18200 */
[----:B------:R-:W-:Y:S02]  /*1dc0*/  ISETP.GE.U32.AND P1, PT, R3, R24, PT ;  /* 0x000000180300720c */ /* 0x000fe40003f26070 */
[----:B------:R-:W-:-:S05]  /*1dd0*/  FSEL R14, R14, RZ, !P0 ;  /* 0x000000ff0e0e7208 */ /* 0x000fca0004000000 */
[----:B------:R-:W-:-:S06]  /*1de0*/  FADD.FTZ R5, R5, R14 ;  /* 0x0000000e05057221 */ /* 0x000fcc0000010000 */
[----:B------:R-:W-:-:S04]  /*1df0*/  @!P1 FSETP.NAN.FTZ.AND P2, PT, |R6|, |R6|, PT ;  /* 0x400000060600920b */ /* 0x000fc80003f58200 */
[----:B------:R-:W-:-:S05]  /*1e00*/  @!P1 FSEL R6, R6, RZ, !P2 ;  /* 0x000000ff06069208 */ /* 0x000fca0005000000 */
[----:B------:R-:W-:-:S07]  /*1e10*/  @!P1 FADD.FTZ R19, R19, R6 ;  /* 0x0000000613139221 */ /* 0x000fce0000010000 */
.L_x_4551:
[----:B------:R-:W-:Y:S05]  /*1e20*/  BSYNC.RECONVERGENT B1 ;  /* 0x0000000000017941 */ /* 0x000fea0003800200 */
.L_x_4550:
[----:B------:R-:W-:-:S04]  /*1e30*/  FADD.FTZ R4, R4, R7 ;  /* 0x0000000704047221 */ /* 0x000fc80000010000 */
[----:B------:R-:W-:-:S04]  /*1e40*/  FADD.FTZ R4, R4, R5 ;  /* 0x0000000504047221 */ /* 0x000fc80000010000 */
[----:B------:R-:W-:Y:S01]  /*1e50*/  FADD.FTZ R19, R4, R19 ;  /* 0x0000001304137221 */ /* 0x000fe20000010000 */
[----:B------:R-:W-:Y:S06]  /*1e60*/  BRA `(.L_x_4533) ;  /* 0x0000009000447947 */ /* 0x000fec0003800000 */
.L_x_4544:
[----:B------:R-:W-:-:S13]  /*1e70*/  ISETP.NE.AND P0, PT, R6, 0x1, PT ;  /* 0x000000010600780c */ /* 0x000fda0003f05270 */
        /* <DEDUP_REMOVED lines=13> */
.L_x_4556:
[----:B------:R-:W-:Y:S01]  /*1f50*/  IADD3 R9, PT, PT, R21, R4, RZ ;  /* 0x0000000415097210 */ /* 0x000fe20007ffe0ff */
        /* <DEDUP_REMOVED lines=17> */
[----:B--2---:R-:W-:-:S04]  /*2070*/  FSETP.NAN.FTZ.AND P0, PT, |R14|, |R14|, PT ;  /* 0x4000000e0e00720b */ /* 0x004fc80003f18200 */
[----:B------:R-:W-:Y:S02]  /*2080*/  FSEL R20, R14, RZ, !P0 ;  /* 0x000000ff0e147208 */ /* 0x000fe40004000000 */
[----:B---3--:R-:W-:Y:S02]  /*2090*/  FSETP.NAN.FTZ.AND P1, PT, |R8|, |R8|, PT ;  /* 0x400000080800720b */ /* 0x008fe40003f38200 */
[----:B----4-:R-:W-:Y:S02]  /*20a0*/  FSETP.NAN.FTZ.AND P2, PT, |R10|, |R10|, PT ;  /* 0x4000000a0a00720b */ /* 0x010fe40003f58200 */
[----:B-----5:R-:W-:Y:S02]  /*20b0*/  FSETP.NAN.FTZ.AND P3, PT, |R18|, |R18|, PT ;  /* 0x400000121200720b */ /* 0x020fe40003f78200 */
[----:B------:R-:W-:Y:S02]  /*20c0*/  FSEL R9, R8, RZ, !P1 ;  /* 0x000000ff08097208 */ /* 0x000fe40004800000 */
[----:B------:R-:W-:-:S02]  /*20d0*/  FSEL R22, R10, RZ, !P2 ;  /* 0x000000ff0a167208 */ /* 0x000fc40005000000 */
[----:B------:R-:W-:Y:S01]  /*20e0*/  FSEL R12, R18, RZ, !P3 ;  /* 0x000000ff120c7208 */ /* 0x000fe20005800000 */
[----:B------:R-:W-:Y:S01]  /*20f0*/  FADD.FTZ R7, R20, R7 ;  /* 0x0000000714077221 */ /* 0x000fe20000010000 */
[----:B------:R-:W-:Y:S01]  /*2100*/  FADD.FTZ R6, R9, R6 ;  /* 0x0000000609067221 */ /* 0x000fe20000010000 */
[----:B------:R-:W-:Y:S02]  /*2110*/  FADD.FTZ R5, R22, R5 ;  /* 0x0000000516057221 */ /* 0x000fe40000010000 */
[----:B------:R-:W-:Y:S01]  /*2120*/  FADD.FTZ R19, R12, R19 ;  /* 0x000000130c137221 */ /* 0x000fe20000010000 */
[----:B------:R-:W-:Y:S06]  /*2130*/  @!P4 BRA `(.L_x_4556) ;  /* 0xfffffffc0084c947 */ /* 0x000fec000383ffff */
[----:B------:R-:W-:Y:S05]  /*2140*/  BSYNC.RECONVERGENT B2 ;  /* 0x0000000000027941 */ /* 0x000fea0003800200 */
.L_x_4555:
[----:B------:R-:W-:Y:S01]  /*2150*/  IMAD.MOV.U32 R12, RZ, RZ, R8 ;  /* 0x000000ffff0c7224 */ /* 0x000fe200078e0008 */
[----:B------:R-:W-:Y:S02]  /*2160*/  MOV R13, R14 ;  /* 0x0000000e000d7202 */ /* 0x000fe40000000f00 */
[----:B------:R-:W-:Y:S02]  /*2170*/  MOV R9, R10 ;  /* 0x0000000a00097202 */ /* 0x000fe40000000f00 */
[----:B------:R-:W-:-:S07]  /*2180*/  MOV R8, R18 ;  /* 0x0000001200087202 */ /* 0x000fce0000000f00 */
.L_x_4554:
[----:B------:R-:W-:Y:S05]  /*2190*/  BSYNC.RECONVERGENT B1 ;  /* 0x0000000000017941 */ /* 0x000fea0003800200 */
.L_x_4553:
[----:B------:R-:W-:Y:S01]  /*21a0*/  ISETP.GE.U32.AND P0, PT, R21, R24, PT ;  /* 0x000000181500720c */ /* 0x000fe20003f06070 */
[----:B------:R-:W-:-:S12]  /*21b0*/  BSSY.RECONVERGENT B1, `(.L_x_4557) ;  /* 0x0000016000017945 */ /* 0x000fd80003800200 */
[----:B------:R-:W-:Y:S05]  /*21c0*/  @P0 BRA `(.L_x_4558) ;  /* 0x0000000000500947 */ /* 0x000fea0003800000 */
[----:B------:R-:W-:-:S04]  /*21d0*/  IMAD R11, R0, R21, RZ ;  /* 0x00000015000b7224 */ /* 0x000fc800078e02ff */
[----:B------:R-:W-:-:S05]  /*21e0*/  IMAD.WIDE.U32 R10, R11, 0x4, R2 ;  /* 0x000000040b0a7825 */ /* 0x000fca00078e0002 */
[----:B------:R0:W5:Y:S01]  /*21f0*/  LDG.E R13, desc[UR36][R10.64] ;  /* 0x000000240a0d7981 */ /* 0x000162000c1e1900 */
[----:B------:R-:W-:-:S05]  /*2200*/  IMAD.IADD R15, R21, 0x1, R4 ;  /* 0x00000001150f7824 */ /* 0x000fca00078e0204 */
[----:B------:R-:W-:-:S13]  /*2210*/  ISETP.GE.U32.AND P1, PT, R15, R24, PT ;  /* 0x000000180f00720c */ /* 0x000fda0003f26070 */
[----:B0-----:R-:W-:Y:S05]  /*2220*/  @P1 BRA `(.L_x_4558) ;  /* 0x0000000000381947 */ /* 0x001fea0003800000 */
[----:B------:R-:W-:-:S04]  /*2230*/  IMAD R11, R0, R15, RZ ;  /* 0x0000000f000b7224 */ /* 0x000fc800078e02ff */
[----:B------:R-:W-:-:S05]  /*2240*/  IMAD.WIDE.U32 R10, R11, 0x4, R2 ;  /* 0x000000040b0a7825 */ /* 0x000fca00078e0002 */
[----:B------:R0:W5:Y:S01]  /*2250*/  LDG.E R12, desc[UR36][R10.64] ;  /* 0x000000240a0c7981 */ /* 0x000162000c1e1900 */
[----:B------:R-:W-:-:S04]  /*2260*/  IADD3 R15, PT, PT, R15, R4, RZ ;  /* 0x000000040f0f7210 */ /* 0x000fc80007ffe0ff */
        /* <DEDUP_REMOVED lines=10> */
.L_x_4558:
[----:B------:R-:W-:Y:S05]  /*2310*/  BSYNC.RECONVERGENT B1 ;  /* 0x0000000000017941 */ /* 0x000fea0003800200 */
.L_x_4557:
[----:B------:R-:W-:Y:S04]  /*2320*/  BSSY.RECONVERGENT B1, `(.L_x_4559) ;  /* 0x0000016000017945 */ /* 0x000fe80003800200 */
[----:B------:R-:W-:Y:S05]  /*2330*/  @P0 BRA `(.L_x_4560) ;  /* 0x0000000000500947 */ /* 0x000fea0003800000 */
[----:B0-----:R-:W-:Y:S01]  /*2340*/  IMAD.IADD R11, R21, 0x1, R4 ;  /* 0x00000001150b7824 */ /* 0x001fe200078e0204 */
[----:B-----5:R-:W-:-:S04]  /*2350*/  FSETP.NAN.FTZ.AND P0, PT, |R13|, |R13|, PT ;  /* 0x4000000d0d00720b */ /* 0x020fc80003f18200 */
        /* <DEDUP_REMOVED lines=9> */
[----:B------:R-:W-:Y:S05]  /*23f0*/  @P1 BRA `(.L_x_4560) ;  /* 0x0000000000201947 */ /* 0x000fea0003800000 */
[----:B------:R-:W-:Y:S02]  /*2400*/  IADD3 R3, PT, PT, R11, R4, RZ ;  /* 0x000000040b037210 */ /* 0x000fe40007ffe0ff */
[----:B------:R-:W-:Y:S02]  /*2410*/  FSETP.NAN.FTZ.AND P0, PT, |R9|, |R9|, PT ;  /* 0x400000090900720b */ /* 0x000fe40003f18200 */
[----:B------:R-:W-:Y:S02]  /*2420*/  ISETP.GE.U32.AND P1, PT, R3, R24, PT ;  /* 0x000000180300720c */ /* 0x000fe40003f26070 */
[----:B------:R-:W-:-:S05]  /*2430*/  FSEL R0, R9, RZ, !P0 ;  /* 0x000000ff09007208 */ /* 0x000fca0004000000 */
[----:B------:R-:W-:-:S06]  /*2440*/  FADD.FTZ R5, R5, R0 ;  /* 0x0000000005057221 */ /* 0x000fcc0000010000 */
[----:B------:R-:W-:-:S04]  /*2450*/  @!P1 FSETP.NAN.FTZ.AND P2, PT, |R8|, |R8|, PT ;  /* 0x400000080800920b */ /* 0x000fc80003f58200 */
[----:B------:R-:W-:-:S05]  /*2460*/  @!P1 FSEL R8, R8, RZ, !P2 ;  /* 0x000000ff08089208 */ /* 0x000fca0005000000 */
[----:B------:R-:W-:-:S07]  /*2470*/  @!P1 FADD.FTZ R19, R19, R8 ;  /* 0x0000000813139221 */ /* 0x000fce0000010000 */
.L_x_4560:
[----:B------:R-:W-:Y:S05]  /*2480*/  BSYNC.RECONVERGENT B1 ;  /* 0x0000000000017941 */ /* 0x000fea0003800200 */
.L_x_4559:
[----:B------:R-:W-:-:S04]  /*2490*/  FADD.FTZ R6, R7, R6 ;  /* 0x0000000607067221 */ /* 0x000fc80000010000 */
[----:B------:R-:W-:-:S04]  /*24a0*/  FADD.FTZ R6, R6, R5 ;  /* 0x0000000506067221 */ /* 0x000fc80000010000 */
[----:B------:R-:W-:Y:S01]  /*24b0*/  FADD.FTZ R19, R6, R19 ;  /* 0x0000001306137221 */ /* 0x000fe20000010000 */
[----:B------:R-:W-:Y:S06]  /*24c0*/  BRA `(.L_x_4533) ;  /* 0x0000008800ac7947 */ /* 0x000fec0003800000 */
.L_x_4552:
        /* <DEDUP_REMOVED lines=11> */
[----:B------:R0:W5:Y:S01]  /*2580*/  @!P0 LDG.E R3, desc[UR36][R4.64] ;  /* 0x0000002404038981 */ /* 0x000162000c1e1900 */
[----:B------:R-:W-:Y:S01]  /*2590*/  IADD3 R0, PT, PT, R6, -0x1, RZ ;  /* 0xffffffff06007810 */ /* 0x000fe20007ffe0ff */
[----:B------:R-:W-:Y:S01]  /*25a0*/  IMAD.MOV.U32 R11, RZ, RZ, R9 ;  /* 0x000000ffff0b7224 */ /* 0x000fe200078e0009 */
[-C--:B------:R-:W-:Y:S02]  /*25b0*/  MOV R20, R9.reuse ;  /* 0x0000000900147202 */ /* 0x080fe40000000f00 */
[----:B------:R-:W-:Y:S02]  /*25c0*/  VIMNMX.U32 R0, PT, PT, R0, 0x18, PT ;  /* 0x0000001800007848 */ /* 0x000fe40003fe0000 */
[----:B------:R-:W-:Y:S02]  /*25d0*/  MOV R10, R9 ;  /* 0x00000009000a7202 */ /* 0x000fe40000000f00 */
[----:B------:R-:W-:-:S07]  /*25e0*/  IADD3 R2, PT, PT, R0, 0x1, RZ ;  /* 0x0000000100027810 */ /* 0x000fce0007ffe0ff */
.L_x_4568:
[----:B------:R-:W1:Y:S01]  /*25f0*/  LDCU UR4, c[0x0][0x394] ;  /* 0x00007280ff0477ac */ /* 0x000e620008000800 */
[--C-:B-----5:R-:W-:Y:S01]  /*2600*/  @!P0 IMAD.MOV.U32 R8, RZ, RZ, R3.reuse ;  /* 0x000000ffff088224 */ /* 0x120fe200078e0003 */
[-C--:B------:R-:W-:Y:S01]  /*2610*/  @!P0 MOV R0, R3.reuse ;  /* 0x0000000300008202 */ /* 0x080fe20000000f00 */
[----:B------:R-:W-:Y:S01]  /*2620*/  @!P0 IMAD.MOV.U32 R6, RZ, RZ, R3 ;  /* 0x000000ffff068224 */ /* 0x000fe200078e0003 */
[----:B------:R-:W-:Y:S01]  /*2630*/  @!P0 MOV R7, R3 ;  /* 0x0000000300078202 */ /* 0x000fe20000000f00 */
[----:B0-----:R-:W-:Y:S06]  /*2640*/  @!P0 BRA `(.L_x_4563) ;  /* 0x0000003c00b88947 */ /* 0x001fec0003800000 */
[----:B------:R-:W2:Y:S01]  /*2650*/  LDCU.64 UR30, c[0x0][0x3d0] ;  /* 0x00007a00ff1e77ac */ /* 0x000ea20008000a00 */
[----:B------:R-:W-:Y:S01]  /*2660*/  HFMA2 R6, -RZ, RZ, 0, 0 ;  /* 0x00000000ff067431 */ /* 0x000fe200000001ff */
[----:B------:R-:W-:Y:S01]  /*2670*/  MOV R7, R21 ;  /* 0x0000001500077202 */ /* 0x000fe20000000f00 */
        /* <DEDUP_REMOVED lines=63> */
[----:B------:R-:W-:Y:S02]  /*2a70*/  MOV R6, RZ ;  /* 0x000000ff00067202 */ /* 0x000fe40000000f00 */
[----:B------:R-:W-:Y:S02]  /*2a80*/  MOV R7, R8 ;  /* 0x0000000800077202 */ /* 0x000fe40000000f00 */
[----:B------:R-:W-:Y:S01]  /*2a90*/  ISETP.NE.AND P1, PT, R2, 0x2, PT ;  /* 0x000000020200780c */ /* 0x000fe20003f25270 */
[----:B0-----:R-:W-:-:S05]  /*2aa0*/  IMAD.HI.U32 R6, R8, UR33, R6 ;  /* 0x0000002108067c27 */ /* 0x001fca000f8e0006 */
[----:B--2---:R-:W-:Y:S01]  /*2ab0*/  SHF.R.U32.HI R12, RZ, UR28, R6 ;  /* 0x0000001cff0c7c19 */ /* 0x004fe20008011606 */
        /* <DEDUP_REMOVED lines=210> */
[----:B------:R-:W-:-:S09]  /*37e0*/  MOV R7, R8 ;  /* 0x0000000800077202 */ /* 0x000fd20000000f00 */
[----:B------:R-:W2:Y:S01]  /*37f0*/  @P1 LDC.64 R12, c[0x0][0x4f0] ;  /* 0x00013c00ff0c1b82 */ /* 0x000ea20000000a00 */
[----:B0-----:R-:W-:-:S07]  /*3800*/  IMAD.HI.U32 R6, R8, UR53, R6 ;  /* 0x0000003508067c27 */ /* 0x001fce000f8e0006 */
[----:B------:R-:W0:Y:S01]  /*3810*/  @P1 LDC R19, c[0x0][0x4ec] ;  /* 0x00013b00ff131b82 */ /* 0x000e220000000800 */
[----:B------:R-:W-:Y:S02]  /*3820*/  SHF.R.U32.HI R7, RZ, UR26, R6 ;  /* 0x0000001aff077c19 */ /* 0x000fe40008011606 */
[----:B------:R-:W-:-:S03]  /*3830*/  @P1 MOV R6, RZ ;  /* 0x000000ff00061202 */ /* 0x000fc60000000f00 */
[----:B------:R-:W-:-:S04]  /*3840*/  IMAD.MOV R15, RZ, RZ, -R7 ;  /* 0x000000ffff0f7224 */ /* 0x000fc800078e0a07 */
        /* <DEDUP_REMOVED lines=8> */
.L_x_4564:
[----:B------:R-:W-:-:S04]  /*38d0*/  LOP3.LUT R7, R0, 0xfffffffc, RZ, 0xc0, !PT ;  /* 0xfffffffc00077812 */ /* 0x000fc800078ec0ff */
[----:B------:R-:W-:-:S05]  /*38e0*/  IADD3 R6, P1, PT, R7, R4, RZ ;  /* 0x0000000407067210 */ /* 0x000fca0007f3e0ff */
[----:B------:R-:W-:-:S05]  /*38f0*/  IMAD.X R7, RZ, RZ, R5, P1 ;  /* 0x000000ffff077224 */ /* 0x000fca00008e0605 */
[----:B------:R2:W5:Y:S01]  /*3900*/  LDG.E R6, desc[UR36][R6.64] ;  /* 0x0000002406067981 */ /* 0x000562000c1e1900 */
[----:B-1----:R-:W-:Y:S02]  /*3910*/  IADD3 R13, PT, PT, R21, UR4, RZ ;  /* 0x00000004150d7c10 */ /* 0x002fe4000fffe0ff */
[----:B------:R-:W-:-:S05]  /*3920*/  MOV R12, RZ ;  /* 0x000000ff000c7202 */ /* 0x000fca0000000f00 */
[----:B------:R-:W-:-:S05]  /*3930*/  IMAD.HI.U32 R0, R13, UR30, R12 ;  /* 0x0000001e0d007c27 */ /* 0x000fca000f8e000c */
[----:B------:R-:W-:-:S05]  /*3940*/  SHF.R.U32.HI R19, RZ, UR31, R0 ;  /* 0x0000001fff137c19 */ /* 0x000fca0008011600 */
[----:B------:R-:W-:-:S04]  /*3950*/  IMAD.MOV R15, RZ, RZ, -R19 ;  /* 0x000000ffff0f7224 */ /* 0x000fc800078e0a13 */
[----:B------:R-:W-:-:S04]  /*3960*/  IMAD R0, R15, UR29, R13 ;  /* 0x0000001d0f007c24 */ /* 0x000fc8000f8e020d */
[----:B------:R-:W-:Y:S01]  /*3970*/  IMAD R0, R0, UR5, RZ ;  /* 0x0000000500007c24 */ /* 0x000fe2000f8e02ff */
[----:B--2---:R-:W-:Y:S06]  /*3980*/  BRA.U !UP0, `(.L_x_4565) ;  /* 0x0000000d08707547 */ /* 0x004fec000b800000 */
        /* <DEDUP_REMOVED lines=220> */
.L_x_4565:
[----:B------:R-:W-:Y:S01]  /*4750*/  LOP3.LUT R19, R0, 0xfffffffc, RZ, 0xc0, !PT ;  /* 0xfffffffc00137812 */ /* 0x000fe200078ec0ff */
[----:B------:R-:W-:Y:S01]  /*4760*/  IMAD.MOV.U32 R12, RZ, RZ, RZ ;  /* 0x000000ffff0c7224 */ /* 0x000fe200078e00ff */
[----:B------:R-:W-:Y:S02]  /*4770*/  IADD3 R13, PT, PT, R13, UR4, RZ ;  /* 0x000000040d0d7c10 */ /* 0x000fe4000fffe0ff */
[----:B------:R-:W-:-:S03]  /*4780*/  IADD3 R18, P1, PT, R19, R4, RZ ;  /* 0x0000000413127210 */ /* 0x000fc60007f3e0ff */
[----:B------:R-:W-:Y:S01]  /*4790*/  IMAD.HI.U32 R0, R13, UR30, R12 ;  /* 0x0000001e0d007c27 */ /* 0x000fe2000f8e000c */
[----:B------:R-:W-:-:S05]  /*47a0*/  IADD3.X R19, PT, PT, RZ, R5, RZ, P1, !PT ;  /* 0x00000005ff137210 */ /* 0x000fca0000ffe4ff */
[----:B------:R1:W5:Y:S02]  /*47b0*/  LDG.E R7, desc[UR36][R18.64] ;  /* 0x0000002412077981 */ /* 0x000364000c1e1900 */
[----:B-1----:R-:W-:-:S04]  /*47c0*/  SHF.R.U32.HI R19, RZ, UR31, R0 ;  /* 0x0000001fff137c19 */ /* 0x002fc80008011600 */
[----:B------:R-:W-:-:S05]  /*47d0*/  IADD3 R15, PT, PT, -R19, RZ, RZ ;  /* 0x000000ff130f7210 */ /* 0x000fca0007ffe1ff */
[----:B------:R-:W-:-:S04]  /*47e0*/  IMAD R0, R15, UR29, R13 ;  /* 0x0000001d0f007c24 */ /* 0x000fc8000f8e020d */
[----:B------:R-:W-:Y:S01]  /*47f0*/  IMAD R0, R0, UR5, RZ ;  /* 0x0000000500007c24 */ /* 0x000fe2000f8e02ff */
[----:B------:R-:W-:Y:S06]  /*4800*/  BRA.U !UP0, `(.L_x_4566) ;  /* 0x0000000d086c7547 */ /* 0x000fec000b800000 */
[----:B------:R-:W1:Y:S01]  /*4810*/  LDCU UR28, c[0x0][0x3e0] ;  /* 0x00007c00ff1c77ac */ /* 0x000e620008000800 */
[----:B------:R-:W-:Y:S02]  /*4820*/  MOV R18, RZ ;  /* 0x000000ff00127202 */ /* 0x000fe40000000f00 */
        /* <DEDUP_REMOVED lines=217> */
.L_x_4566:
[----:B------:R-:W-:-:S04]  /*55c0*/  LOP3.LUT R19, R0, 0xfffffffc, RZ, 0xc0, !PT ;  /* 0xfffffffc00137812 */ /* 0x000fc800078ec0ff */
[----:B------:R-:W-:-:S04]  /*55d0*/  IADD3 R18, P1, PT, R19, R4, RZ ;  /* 0x0000000413127210 */ /* 0x000fc80007f3e0ff */
[----:B------:R-:W-:-:S05]  /*55e0*/  IADD3.X R19, PT, PT, RZ, R5, RZ, P1, !PT ;  /* 0x00000005ff137210 */ /* 0x000fca0000ffe4ff */
        /* <DEDUP_REMOVED lines=240> */
.L_x_4567:
[----:B------:R-:W-:-:S04]  /*64f0*/  LOP3.LUT R13, R8, 0xfffffffc, RZ, 0xc0, !PT ;  /* 0xfffffffc080d7812 */ /* 0x000fc800078ec0ff */
[----:B------:R-:W-:-:S04]  /*6500*/  IADD3 R12, P1, PT, R13, R4, RZ ;  /* 0x000000040d0c7210 */ /* 0x000fc80007f3e0ff */
[----:B------:R-:W-:-:S05]  /*6510*/  IADD3.X R13, PT, PT, RZ, R5, RZ, P1, !PT ;  /* 0x00000005ff0d7210 */ /* 0x000fca0000ffe4ff */
[----:B------:R2:W5:Y:S04]  /*6520*/  LDG.E R8, desc[UR36][R12.64] ;  /* 0x000000240c087981 */ /* 0x000568000c1e1900 */
.L_x_4563:
[----:B------:R-:W3:Y:S01]  /*6530*/  LDCU UR5, c[0x0][0x38c] ;  /* 0x00007180ff0577ac */ /* 0x000ee20008000800 */
[----:B-1----:R-:W-:Y:S02]  /*6540*/  MOV R22, UR4 ;  /* 0x0000000400167c02 */ /* 0x002fe40008000f00 */
[----:B-----5:R-:W-:Y:S02]  /*6550*/  FSETP.NAN.FTZ.AND P1, PT, |R6|, |R6|, PT ;  /* 0x400000060600720b */ /* 0x020fe40003f38200 */
[----:B------:R-:W-:Y:S01]  /*6560*/  FSETP.NAN.FTZ.AND P2, PT, |R7|, |R7|, PT ;  /* 0x400000070700720b */ /* 0x000fe20003f58200 */
[----:B------:R-:W-:Y:S01]  /*6570*/  IMAD R21, R22, 0x4, R21 ;  /* 0x0000000416157824 */ /* 0x000fe200078e0215 */
[----:B------:R-:W-:Y:S02]  /*6580*/  FSETP.NAN.FTZ.AND P3, PT, |R0|, |R0|, PT ;  /* 0x400000000000720b */ /* 0x000fe40003f78200 */
[----:B------:R-:W-:Y:S01]  /*6590*/  FSETP.NAN.FTZ.AND P4, PT, |R8|, |R8|, PT ;  /* 0x400000080800720b */ /* 0x000fe20003f98200 */
[----:B--2---:R-:W-:Y:S01]  /*65a0*/  IMAD R13, R22, 0x3, R21 ;  /* 0x00000003160d7824 */ /* 0x004fe200078e0215 */
[----:B------:R-:W-:-:S02]  /*65b0*/  FSEL R12, R6, RZ, !P1 ;  /* 0x000000ff060c7208 */ /* 0x000fc40004800000 */
[----:B------:R-:W-:Y:S02]  /*65c0*/  FSEL R18, R0, RZ, !P3 ;  /* 0x000000ff00127208 */ /* 0x000fe40005800000 */
[----:B------:R-:W-:Y:S01]  /*65d0*/  FSEL R15, R8, RZ, !P4 ;  /* 0x000000ff080f7208 */ /* 0x000fe20006000000 */
[----:B------:R-:W-:Y:S01]  /*65e0*/  FADD.FTZ R9, R12, R9 ;  /* 0x000000090c097221 */ /* 0x000fe20000010000 */
[----:B---3--:R-:W-:Y:S01]  /*65f0*/  MOV R24, UR5 ;  /* 0x0000000500187c02 */ /* 0x008fe20008000f00 */
[----:B------:R-:W-:Y:S02]  /*6600*/  FADD.FTZ R11, R18, R11 ;  /* 0x0000000b120b7221 */ /* 0x000fe40000010000 */
[----:B------:R-:W-:Y:S01]  /*6610*/  FADD.FTZ R20, R15, R20 ;  /* 0x000000140f147221 */ /* 0x000fe20000010000 */
[----:B------:R-:W-:Y:S02]  /*6620*/  ISETP.GE.U32.AND P5, PT, R13, R24, PT ;  /* 0x000000180d00720c */ /* 0x000fe40003fa6070 */
[----:B------:R-:W-:-:S05]  /*6630*/  FSEL R13, R7, RZ, !P2 ;  /* 0x000000ff070d7208 */ /* 0x000fca0005000000 */
[----:B------:R-:W-:-:S06]  /*6640*/  FADD.FTZ R10, R13, R10 ;  /* 0x0000000a0d0a7221 */ /* 0x000fcc0000010000 */
[----:B------:R-:W-:Y:S05]  /*6650*/  @!P5 BRA `(.L_x_4568) ;  /* 0xffffffbc00e4d947 */ /* 0x000fea000383ffff */
.L_x_4562:
[----:B0-----:R-:W-:Y:S05]  /*6660*/  BSYNC.RECONVERGENT B1 ;  /* 0x0000000000017941 */ /* 0x001fea0003800200 */
.L_x_4561:
        /* <DEDUP_REMOVED lines=284> */
.L_x_4572:
[----:B------:R-:W-:Y:S02]  /*7830*/  SHF.R.U32.HI R12, RZ, 0x2, R6 ;  /* 0x00000002ff0c7819 */ /* 0x000fe40000011606 */
[----:B------:R-:W-:-:S07]  /*7840*/  MOV R13, RZ ;  /* 0x000000ff000d7202 */ /* 0x000fce0000000f00 */
.L_x_4571:
[----:B------:R-:W0:Y:S02]  /*7850*/  LDCU.64 UR4, c[0x0][0x758] ;  /* 0x0000eb00ff0477ac */ /* 0x000e240008000a00 */
[----:B0-----:R-:W-:-:S04]  /*7860*/  IADD3 R3, P1, PT, R14, UR4, RZ ;  /* 0x000000040e037c10 */ /* 0x001fc8000ff3e0ff */
[----:B------:R-:W-:Y:S02]  /*7870*/  IADD3.X R2, PT, PT, RZ, UR5, RZ, P1, !PT ;  /* 0x00000005ff027c10 */ /* 0x000fe40008ffe4ff */
        /* <DEDUP_REMOVED lines=281> */
.L_x_4574:
[----:B------:R-:W-:Y:S01]  /*8a10*/  SHF.R.U32.HI R18, RZ, 0x2, R7 ;  /* 0x00000002ff127819 */ /* 0x000fe20000011607 */
[----:B------:R-:W-:-:S07]  /*8a20*/  IMAD.MOV.U32 R19, RZ, RZ, RZ ;  /* 0x000000ffff137224 */ /* 0x000fce00078e00ff */
.L_x_4573:
        /* <DEDUP_REMOVED lines=281> */
.L_x_4576:
[----:B------:R-:W-:Y:S02]  /*9bc0*/  SHF.R.U32.HI R18, RZ, 0x2, R0 ;  /* 0x00000002ff127819 */ /* 0x000fe40000011600 */
[----:B------:R-:W-:-:S07]  /*9bd0*/  MOV R19, RZ ;  /* 0x000000ff00137202 */ /* 0x000fce0000000f00 */
.L_x_4575:
        /* <DEDUP_REMOVED lines=281> */
.L_x_4578:
[----:B------:R-:W-:Y:S02]  /*ad70*/  SHF.R.U32.HI R12, RZ, 0x2, R5 ;  /* 0x00000002ff0c7819 */ /* 0x000fe40000011605 */
[----:B------:R-:W-:-:S07]  /*ad80*/  MOV R13, RZ ;  /* 0x000000ff000d7202 */ /* 0x000fce0000000f00 */
.L_x_4577:
[----:B------:R-:W-:-:S04]  /*ad90*/  LEA R4, P0, R12, R3, 0x2 ;  /* 0x000000030c047211 */ /* 0x000fc800078010ff */
[----:B------:R-:W-:-:S05]  /*ada0*/  LEA.HI.X R5, R12, R2, R13, 0x2, P0 ;  /* 0x000000020c057211 */ /* 0x000fca00000f140d */
[----:B------:R0:W5:Y:S04]  /*adb0*/  LDG.E R8, desc[UR36][R4.64] ;  /* 0x0000002404087981 */ /* 0x000168000c1e1900 */
.L_x_4570:
[----:B------:R-:W-:Y:S05]  /*adc0*/  BSYNC.RECONVERGENT B1 ;  /* 0x0000000000017941 */ /* 0x000fea0003800200 */
.L_x_4569:
[----:B------:R-:W-:Y:S01]  /*add0*/  ISETP.GE.U32.AND P0, PT, R21, R24, PT ;  /* 0x000000181500720c */ /* 0x000fe20003f06070 */
[----:B------:R-:W-:-:S12]  /*ade0*/  BSSY.RECONVERGENT B1, `(.L_x_4579) ;  /* 0x0000016000017945 */ /* 0x000fd80003800200 */
[----:B------:R-:W-:Y:S05]  /*adf0*/  @P0 BRA `(.L_x_4580) ;  /* 0x0000000000500947 */ /* 0x000fea0003800000 */
[----:B------:R-:W-:Y:S01]  /*ae00*/  IMAD.IADD R3, R21, 0x1, R22 ;  /* 0x0000000115037824 */ /* 0x000fe200078e0216 */
[----:B-----5:R-:W-:-:S04]  /*ae10*/  FSETP.NAN.FTZ.AND P0, PT, |R6|, |R6|, PT ;  /* 0x400000060600720b */ /* 0x020fc80003f18200 */
        /* <DEDUP_REMOVED lines=18> */
.L_x_4580:
[----:B------:R-:W-:Y:S05]  /*af40*/  BSYNC.RECONVERGENT B1 ;  /* 0x0000000000017941 */ /* 0x000fea0003800200 */
.L_x_4579:
[----:B------:R-:W-:-:S04]  /*af50*/  FADD.FTZ R10, R10, R9 ;  /* 0x000000090a0a7221 */ /* 0x000fc80000010000 */
[----:B------:R-:W-:-:S04]  /*af60*/  FADD.FTZ R11, R10, R11 ;  /* 0x0000000b0a0b7221 */ /* 0x000fc80000010000 */
[----:B------:R-:W-:-:S07]  /*af70*/  FADD.FTZ R19, R11, R20 ;  /* 0x000000140b137221 */ /* 0x000fce0000010000 */
.L_x_4533:
[----:B------:R-:W-:Y:S05]  /*af80*/  BSYNC.RECONVERGENT B0 ;  /* 0x0000000000007941 */ /* 0x000fea0003800200 */
.L_x_4532:
        /* <DEDUP_REMOVED lines=17> */
.L_x_4582:
        /* <DEDUP_REMOVED lines=13> */
.L_x_4581:
        /* <DEDUP_REMOVED lines=18> */
.L_x_4585:
        /* <DEDUP_REMOVED lines=12> */
.L_x_4584:
[----:B------:R-:W-:Y:S01]  /*b350*/  BAR.SYNC.DEFER_BLOCKING 0x0 ;  /* 0x0000000000007b1d */ /* 0x000fe20000010000 */
[----:B------:R-:W-:-:S09]  /*b360*/  UISETP.GE.U32.AND UP0, UPT, UR4, 0x2, UPT ;  /* 0x000000020400788c */ /* 0x000fd2000bf06070 */
[----:B------:R-:W-:Y:S05]  /*b370*/  BRA.U !UP0, `(.L_x_4583) ;  /* 0x0000000108187547 */ /* 0x000fea000b800000 */
[----:B-1-34-:R-:W-:-:S07]  /*b380*/  HFMA2 R2, -RZ, RZ, 0, 5.9604644775390625e-08 ;  /* 0x00000001ff027431 */ /* 0x01afce00000001ff */
.L_x_4586:
[----:B------:R1:W3:Y:S02]  /*b390*/  SHFL.DOWN PT, R4, R19, R2, 0x1f ;  /* 0x08001f0213047589 */ /* 0x0002e400000e0000 */
[----:B-1----:R-:W-:-:S05]  /*b3a0*/  IMAD.SHL.U32 R2, R2, 0x2, RZ ;  /* 0x0000000202027824 */ /* 0x002fca00078e00ff */
[----:B------:R-:W-:Y:S01]  /*b3b0*/  ISETP.GE.AND P0, PT, R2, UR4, PT ;  /* 0x0000000402007c0c */ /* 0x000fe2000bf06270 */
[----:B---3--:R-:W-:-:S12]  /*b3c0*/  FADD.FTZ R19, R4, R19 ;  /* 0x0000001304137221 */ /* 0x008fd80000010000 */
[----:B------:R-:W-:Y:S05]  /*b3d0*/  @!P0 BRA `(.L_x_4586) ;  /* 0xfffffffc00ec8947 */ /* 0x000fea000383ffff */
.L_x_4583:
        /* <DEDUP_REMOVED lines=282> */
.L_x_4587:
        /* <DEDUP_REMOVED lines=296> */
.L_x_4589:
        /* <DEDUP_REMOVED lines=24> */
.L_x_4591:
[----:B------:R-:W-:Y:S05]  /*d980*/  BSYNC.RECONVERGENT B0 ;  /* 0x0000000000007941 */ /* 0x000fea0003800200 */
.L_x_4590:
        /* <DEDUP_REMOVED lines=35> */
.L_x_4593:
[----:B------:R-:W-:Y:S05]  /*dbc0*/  BSYNC.RECONVERGENT B0 ;  /* 0x0000000000007941 */ /* 0x000fea0003800200 */
.L_x_4592:
        /* <DEDUP_REMOVED lines=32> */
.L_x_4598:
        /* <DEDUP_REMOVED lines=8> */
.L_x_4597:
[----:B------:R-:W-:Y:S05]  /*de50*/  BRA `(.L_x_4596) ;  /* 0x0000000000447947 */ /* 0x000fea0003800000 */
.L_x_4595:
        /* <DEDUP_REMOVED lines=9> */
.L_x_4599:
        /* <DEDUP_REMOVED lines=8> */
.L_x_4596:
[----:B------:R-:W-:Y:S05]  /*df70*/  BSYNC.RECONVERGENT B0 ;  /* 0x0000000000007941 */ /* 0x000fea0003800200 */
.L_x_4594:
        /* <DEDUP_REMOVED lines=12> */
.L_x_4601:
        /* <DEDUP_REMOVED lines=13> */
.L_x_4600:
        /* <DEDUP_REMOVED lines=9> */
.L_x_4604:
        /* <DEDUP_REMOVED lines=12> */
.L_x_4603:
[----:B------:R-:W-:Y:S01]  /*e260*/  BAR.SYNC.DEFER_BLOCKING 0x0 ;  /* 0x0000000000007b1d */ /* 0x000fe20000010000 */
[----:B------:R-:W-:-:S09]  /*e270*/  UISETP.GE.U32.AND UP0, UPT, UR4, 0x2, UPT ;  /* 0x000000020400788c */ /* 0x000fd2000bf06070 */
[----:B------:R-:W-:Y:S05]  /*e280*/  BRA.U !UP0, `(.L_x_4602) ;  /* 0x0000000108187547 */ /* 0x000fea000b800000 */
[----:B------:R-:W-:-:S07]  /*e290*/  IMAD.MOV.U32 R0, RZ, RZ, 0x1 ;  /* 0x00000001ff007424 */ /* 0x000fce00078e00ff */
.L_x_4605:
[----:B01----:R0:W1:Y:S02]  /*e2a0*/  SHFL.DOWN PT, R4, R17, R0, 0x1f ;  /* 0x08001f0011047589 */ /* 0x00306400000e0000 */
[----:B0-----:R-:W-:-:S04]  /*e2b0*/  SHF.L.U32 R0, R0, 0x1, RZ ;  /* 0x0000000100007819 */ /* 0x001fc800000006ff */
[----:B------:R-:W-:Y:S01]  /*e2c0*/  ISETP.GE.AND P1, PT, R0, UR4, PT ;  /* 0x0000000400007c0c */ /* 0x000fe2000bf26270 */
[----:B-1----:R-:W-:-:S12]  /*e2d0*/  FADD.FTZ R17, R4, R17 ;  /* 0x0000001104117221 */ /* 0x002fd80000010000 */
[----:B------:R-:W-:Y:S05]  /*e2e0*/  @!P1 BRA `(.L_x_4605) ;  /* 0xfffffffc00ec9947 */ /* 0x000fea000383ffff */
.L_x_4602:
        /* <DEDUP_REMOVED lines=15> */
.L_x_4607:
        /* <DEDUP_REMOVED lines=20> */
.L_x_4609:
[----:B------:R-:W2:Y:S02]  /*e520*/  LDCU.64 UR4, c[0x0][0x760] ;  /* 0x0000ec00ff0477ac */ /* 0x000ea40008000a00 */
[----:B--2---:R-:W-:-:S05]  /*e530*/  IADD3 R2, P0, PT, R16, UR4, RZ ;  /* 0x0000000410027c10 */ /* 0x004fca000ff1e0ff */
[----:B------:R-:W-:-:S05]  /*e540*/  IMAD.X R3, RZ, RZ, UR5, P0 ;  /* 0x00000005ff037e24 */ /* 0x000fca00080e06ff */
[----:B------:R-:W-:Y:S01]  /*e550*/  STG.E desc[UR36][R2.64], R17 ;  /* 0x0000001102007986 */ /* 0x000fe2000c101924 */
[----:B------:R-:W-:Y:S05]  /*e560*/  EXIT ;  /* 0x000000000000794d */ /* 0x000fea0003800000 */
.L_x_4608:
[----:B------:R-:W-:Y:S01]  /*e570*/  STG.E desc[UR36][R2.64], R17 ;  /* 0x0000001102007986 */ /* 0x000fe2000c101924 */
[----:B------:R-:W-:Y:S05]  /*e580*/  EXIT ;  /* 0x000000000000794d */ /* 0x000fea0003800000 */
.L_x_4606:
[----:B------:R-:W2:Y:S01]  /*e590*/  LDCU.U8 UR4, c[0x0][0x790] ;  /* 0x0000f200ff0477ac */ /* 0x000ea20008000000 */
[----:B------:R-:W3:Y:S01]  /*e5a0*/  LDCU.U8 UR5, c[0x0][0x791] ;  /* 0x0000f220ff0577ac */ /* 0x000ee20008000000 */
[----:B--2---:R-:W-:Y:S02]  /*e5b0*/  UISETP.NE.AND UP0, UPT, UR4, URZ, UPT ;  /* 0x000000ff0400728c */ /* 0x004fe4000bf05270 */
[----:B---3--:R-:W-:-:S07]  /*e5c0*/  UISETP.NE.AND UP1, UPT, UR5, URZ, UPT ;  /* 0x000000ff0500728c */ /* 0x008fce000bf25270 */
[----:B------:R-:W-:Y:S05]  /*e5d0*/  BRA.U !UP0, `(.L_x_4610) ;  /* 0x0000000108087547 */ /* 0x000fea000b800000 */
[----:B------:R-:W0:Y:S02]  /*e5e0*/  LDG.E R0, desc[UR36][R2.64] ;  /* 0x0000002402007981 */ /* 0x000e24000c1e1900 */
[----:B01----:R-:W-:-:S07]  /*e5f0*/  FADD.FTZ R17, R17, R0 ;  /* 0x0000000011117221 */ /* 0x003fce0000010000 */
.L_x_4610:
        /* <DEDUP_REMOVED lines=20> */
.L_x_4612:
[----:B------:R-:W2:Y:S02]  /*e740*/  LDCU.64 UR4, c[0x0][0x760] ;  /* 0x0000ec00ff0477ac */ /* 0x000ea40008000a00 */
[----:B--2---:R-:W-:-:S04]  /*e750*/  IADD3 R2, P0, PT, R16, UR4, RZ ;  /* 0x0000000410027c10 */ /* 0x004fc8000ff1e0ff */
[----:B------:R-:W-:-:S05]  /*e760*/  IADD3.X R3, PT, PT, RZ, UR5, RZ, P0, !PT ;  /* 0x00000005ff037c10 */ /* 0x000fca00087fe4ff */
[----:B------:R-:W-:Y:S01]  /*e770*/  STG.E desc[UR36][R2.64], R17 ;  /* 0x0000001102007986 */ /* 0x000fe2000c101924 */
[----:B------:R-:W-:Y:S05]  /*e780*/  EXIT ;  /* 0x000000000000794d */ /* 0x000fea0003800000 */
.L_x_4611:
[----:B------:R-:W-:Y:S01]  /*e790*/  STG.E desc[UR36][R2.64], R17 ;  /* 0x0000001102007986 */ /* 0x000fe2000c101924 */
[----:B------:R-:W-:Y:S05]  /*e7a0*/  EXIT ;  /* 0x000000000000794d */ /* 0x000fea0003800000 */
.L_x_4588:
        /* <DEDUP_REMOVED lines=24> */
.L_x_4614:
        /* <DEDUP_REMOVED lines=20> */
.L_x_4616:
[----:B------:R-:W0:Y:S02]  /*ea70*/  LDCU.64 UR4, c[0x0][0x760] ;  /* 0x0000ec00ff0477ac */ /* 0x000e240008000a00 */
[----:B0-----:R-:W-:-:S04]  /*ea80*/  IADD3 R2, P0, PT, R18, UR4, RZ ;  /* 0x0000000412027c10 */ /* 0x001fc8000ff1e0ff */
[----:B------:R-:W-:-:S05]  /*ea90*/  IADD3.X R3, PT, PT, RZ, UR5, RZ, P0, !PT ;  /* 0x00000005ff037c10 */ /* 0x000fca00087fe4ff */
[----:B------:R-:W-:Y:S01]  /*eaa0*/  STG.E desc[UR36][R2.64], R19 ;  /* 0x0000001302007986 */ /* 0x000fe2000c101924 */
[----:B------:R-:W-:Y:S05]  /*eab0*/  EXIT ;  /* 0x000000000000794d */ /* 0x000fea0003800000 */
.L_x_4615:
[----:B------:R-:W-:Y:S01]  /*eac0*/  STG.E desc[UR36][R2.64], R19 ;  /* 0x0000001302007986 */ /* 0x000fe2000c101924 */
[----:B------:R-:W-:Y:S05]  /*ead0*/  EXIT ;  /* 0x000000000000794d */ /* 0x000fea0003800000 */
.L_x_4613:
[----:B------:R-:W0:Y:S01]  /*eae0*/  LDCU.U8 UR4, c[0x0][0x790] ;  /* 0x0000f200ff0477ac */ /* 0x000e220008000000 */
[----:B------:R-:W1:Y:S01]  /*eaf0*/  LDCU.U8 UR5, c[0x0][0x791] ;  /* 0x0000f220ff0577ac */ /* 0x000e620008000000 */
[----:B0-----:R-:W-:Y:S02]  /*eb00*/  UISETP.NE.AND UP0, UPT, UR4, URZ, UPT ;  /* 0x000000ff0400728c */ /* 0x001fe4000bf05270 */
[----:B-1----:R-:W-:-:S07]  /*eb10*/  UISETP.NE.AND UP1, UPT, UR5, URZ, UPT ;  /* 0x000000ff0500728c */ /* 0x002fce000bf25270 */
[----:B------:R-:W-:Y:S05]  /*eb20*/  BRA.U !UP0, `(.L_x_4617) ;  /* 0x0000000108087547 */ /* 0x000fea000b800000 */
[----:B------:R-:W2:Y:S02]  /*eb30*/  LDG.E R0, desc[UR36][R2.64] ;  /* 0x0000002402007981 */ /* 0x000ea4000c1e1900 */
[----:B--2---:R-:W-:-:S07]  /*eb40*/  FADD.FTZ R19, R19, R0 ;  /* 0x0000000013137221 */ /* 0x004fce0000010000 */
.L_x_4617:
        /* <DEDUP_REMOVED lines=20> */
.L_x_4619:
[----:B------:R-:W0:Y:S02]  /*ec90*/  LDCU.64 UR4, c[0x0][0x760] ;  /* 0x0000ec00ff0477ac */ /* 0x000e240008000a00 */
[----:B0-----:R-:W-:-:S04]  /*eca0*/  IADD3 R2, P0, PT, R18, UR4, RZ ;  /* 0x0000000412027c10 */ /* 0x001fc8000ff1e0ff */
[----:B------:R-:W-:-:S05]  /*ecb0*/  IADD3.X R3, PT, PT, RZ, UR5, RZ, P0, !PT ;  /* 0x00000005ff037c10 */ /* 0x000fca00087fe4ff */
[----:B------:R-:W-:Y:S01]  /*ecc0*/  STG.E desc[UR36][R2.64], R19 ;  /* 0x0000001302007986 */ /* 0x000fe2000c101924 */
[----:B------:R-:W-:Y:S05]  /*ecd0*/  EXIT ;  /* 0x000000000000794d */ /* 0x000fea0003800000 */
.L_x_4618:
[----:B------:R-:W-:Y:S01]  /*ece0*/  STG.E desc[UR36][R2.64], R19 ;  /* 0x0000001302007986 */ /* 0x000fe2000c101924 */
[----:B------:R-:W-:Y:S05]  /*ecf0*/  EXIT ;  /* 0x000000000000794d */ /* 0x000fea0003800000 */
.L_x_4620:
        /* <DEDUP_REMOVED lines=16> */
.L_x_9996:


//--------------------- .text._ZN2at6native13reduce_kernelILi256ELi2ENS0_8ReduceOpIfNS0_9NanSumOpsIffEEjfLi4ELi4EEEEEvT1_ --------------------------
	.section	.text._ZN2at6native13reduce_kernelILi256ELi2ENS0_8ReduceOpIfNS0_9NanSumOpsIffEEjfLi4ELi4EEEEEvT1_,"ax",@progbits
	.align	128
        .global         _ZN2at6native13reduce_kernelILi256ELi2ENS0_8ReduceOpIfNS0_9NanSumOpsIffEEjfLi4ELi4EEEEEvT1_
        .type           _ZN2at6native13reduce_kernelILi256ELi2ENS0_8ReduceOpIfNS0_9NanSumOpsIffEEjfLi4ELi4EEEEEvT1_,@function
        .size           _ZN2at6native13reduce_kernelILi256ELi2ENS0_8ReduceOpIfNS0_9NanSumOpsIffEEjfLi4ELi4EEEEEvT1_,(.L_x_9997 - _ZN2at6native13reduce_kernelILi256ELi2ENS0_8ReduceOpIfNS0_9NanSumOpsIffEEjfLi4ELi4EEEEEvT1_)
        .other          _ZN2at6native13reduce_kernelILi256ELi2ENS0_8ReduceOpIfNS0_9NanSumOpsIffEEjfLi4ELi4EEEEEvT1_,@"STO_CUDA_ENTRY STV_DEFAULT"
_ZN2at6native13reduce_kernelILi256ELi2ENS0_8ReduceOpIfNS0_9NanSumOpsIffEEjfLi4ELi4EEEEEvT1_:
.text._ZN2at6native13reduce_kernelILi256ELi2ENS0_8ReduceOpIfNS0_9NanSumOpsIffEEjfLi4ELi4EEEEEvT1_:
        /* <DEDUP_REMOVED lines=296> */
.L_x_4621:
        /* <DEDUP_REMOVED lines=32> */
.L_x_4625:
        /* <DEDUP_REMOVED lines=26> */
[----:B------:R-:W2:Y:S02]  /*1620*/  LDG.E R4, desc[UR36][R4.64] ;  /* 0x0000002404047981 */ /* 0x000ea4000c1e1900 */
[----:B--2---:R-:W-:-:S04]  /*1630*/  FSETP.NAN.FTZ.AND P0, PT, |R4|, |R4|, PT ;  /* 0x400000040400720b */ /* 0x004fc80003f18200 */
[----:B------:R-:W-:-:S05]  /*1640*/  FSEL R3, R4, RZ, !P0 ;  /* 0x000000ff04037208 */ /* 0x000fca0004000000 */
[----:B0-----:R-:W-:-:S07]  /*1650*/  FADD.FTZ R3, R3, UR4 ;  /* 0x0000000403037e21 */ /* 0x001fce0008010000 */
.L_x_4629:
[----:B------:R-:W-:Y:S05]  /*1660*/  BSYNC.RECONVERGENT B1 ;  /* 0x0000000000017941 */ /* 0x000fea0003800200 */
.L_x_4628:
[----:B------:R-:W0:Y:S01]  /*1670*/  LDC R25, c[0x0][0x38c] ;  /* 0x0000e300ff197b82 */ /* 0x000e220000000800 */
[----:B------:R-:W-:-:S04]  /*1680*/  IADD3 R18, P0, PT, R18, 0x10, RZ ;  /* 0x0000001012127810 */ /* 0x000fc80007f1e0ff */
[----:B------:R-:W-:Y:S02]  /*1690*/  IADD3.X R19, PT, PT, RZ, R19, RZ, P0, !PT ;  /* 0x00000013ff137210 */ /* 0x000fe400007fe4ff */
[----:B0-----:R-:W-:-:S07]  /*16a0*/  IADD3 R25, PT, PT, R6, -0x4, R25 ;  /* 0xfffffffc06197810 */ /* 0x001fce0007ffe019 */
.L_x_4627:
[----:B------:R-:W-:Y:S05]  /*16b0*/  BSYNC.RECONVERGENT B0 ;  /* 0x0000000000007941 */ /* 0x000fea0003800200 */
.L_x_4626:
        /* <DEDUP_REMOVED lines=15> */
[----:B------:R-:W-:-:S07]  /*17b0*/  MOV R10, R8 ;  /* 0x00000008000a7202 */ /* 0x000fce0000000f00 */
.L_x_4632:
[C---:B------:R-:W-:Y:S01]  /*17c0*/  IMAD.WIDE.U32 R4, R9.reuse, 0x10, R18 ;  /* 0x0000001009047825 */ /* 0x040fe200078e0012 */
[----:B------:R-:W0:Y:S05]  /*17d0*/  LDCU UR4, c[0x0][0x394] ;  /* 0x00007280ff0477ac */ /* 0x000e2a0008000800 */
[----:B------:R-:W2:Y:S01]  /*17e0*/  LDG.E.128 R4, desc[UR36][R4.64] ;  /* 0x0000002404047981 */ /* 0x000ea2000c1e1d00 */
[----:B0-----:R-:W-:-:S04]  /*17f0*/  IADD3 R9, PT, PT, R9, UR4, RZ ;  /* 0x0000000409097c10 */ /* 0x001fc8000fffe0ff */
        /* <DEDUP_REMOVED lines=15> */
.L_x_4631:
[----:B------:R-:W-:Y:S05]  /*18f0*/  BSYNC.RECONVERGENT B0 ;  /* 0x0000000000007941 */ /* 0x000fea0003800200 */
.L_x_4630:
        /* <DEDUP_REMOVED lines=8> */
[----:B--2---:R-:W-:-:S04]  /*1980*/  FSETP.NAN.FTZ.AND P0, PT, |R18|, |R18|, PT ;  /* 0x400000121200720b */ /* 0x004fc80003f18200 */
[----:B------:R-:W-:-:S05]  /*1990*/  FSEL R4, R18, RZ, !P0 ;  /* 0x000000ff12047208 */ /* 0x000fca0004000000 */
[----:B------:R-:W-:-:S07]  /*19a0*/  FADD.FTZ R3, R3, R4 ;  /* 0x0000000403037221 */ /* 0x000fce0000010000 */
.L_x_4634:
[----:B------:R-:W-:Y:S05]  /*19b0*/  BSYNC.RECONVERGENT B0 ;  /* 0x0000000000007941 */ /* 0x000fea0003800200 */
.L_x_4633:
[----:B------:R-:W-:Y:S01]  /*19c0*/  FADD.FTZ R3, R10, R3 ;  /* 0x000000030a037221 */ /* 0x000fe20000010000 */
[----:B------:R-:W-:-:S03]  /*19d0*/  HFMA2 R19, -RZ, RZ, 0, 0 ;  /* 0x00000000ff137431 */ /* 0x000fc600000001ff */
[----:B------:R-:W-:-:S04]  /*19e0*/  FADD.FTZ R3, R3, R8 ;  /* 0x0000000803037221 */ /* 0x000fc80000010000 */
[----:B------:R-:W-:Y:S01]  /*19f0*/  FADD.FTZ R18, R3, R0 ;  /* 0x0000000003127221 */ /* 0x000fe20000010000 */
[----:B------:R-:W-:Y:S06]  /*1a00*/  BRA `(.L_x_4623) ;  /* 0x0000009c00fc7947 */ /* 0x000fec0003800000 */
.L_x_4624:
        /* <DEDUP_REMOVED lines=27> */
.L_x_4638:
[----:B------:R-:W-:Y:S02]  /*1bc0*/  SHF.R.U32.HI R13, RZ, 0x1, R3 ;  /* 0x00000001ff0d7819 */ /* 0x000fe40000011603 */
[-C--:B------:R-:W-:Y:S02]  /*1bd0*/  IADD3 R3, PT, PT, R3, R0.reuse, RZ ;  /* 0x0000000003037210 */ /* 0x080fe40007ffe0ff */
[C---:B------:R-:W-:Y:S01]  /*1be0*/  IADD3 R10, PT, PT, R13.reuse, R0, RZ ;  /* 0x000000000d0a7210 */ /* 0x040fe20007ffe0ff */
[----:B------:R-:W-:-:S03]  /*1bf0*/  IMAD.WIDE.U32 R12, R13, 0x8, R18 ;  /* 0x000000080d0c7825 */ /* 0x000fc600078e0012 */
[----:B------:R-:W-:Y:S02]  /*1c00*/  SHF.L.U32 R11, R10, 0x3, RZ ;  /* 0x000000030a0b7819 */ /* 0x000fe400000006ff */
[----:B------:R-:W-:Y:S01]  /*1c10*/  SHF.R.U32.HI R10, RZ, 0x1d, R10 ;  /* 0x0000001dff0a7819 */ /* 0x000fe2000001160a */
[----:B------:R-:W2:Y:S01]  /*1c20*/  LDG.E.64 R12, desc[UR36][R12.64] ;  /* 0x000000240c0c7981 */ /* 0x000ea2000c1e1b00 */
[----:B------:R-:W-:Y:S02]  /*1c30*/  LOP3.LUT R11, R11, 0xfffffff8, RZ, 0xc0, !PT ;  /* 0xfffffff80b0b7812 */ /* 0x000fe400078ec0ff */
[----:B------:R-:W-:Y:S02]  /*1c40*/  LOP3.LUT R15, R10, 0x3, RZ, 0xc0, !PT ;  /* 0x000000030a0f7812 */ /* 0x000fe400078ec0ff */
[----:B------:R-:W-:Y:S02]  /*1c50*/  IADD3 R20, P0, PT, R18, R11, RZ ;  /* 0x0000000b12147210 */ /* 0x000fe40007f1e0ff */
[----:B------:R-:W-:-:S03]  /*1c60*/  LEA R27, R0, R3, 0x1 ;  /* 0x00000003001b7211 */ /* 0x000fc600078e08ff */
[----:B------:R-:W-:Y:S01]  /*1c70*/  IMAD.X R21, R19, 0x1, R15, P0 ;  /* 0x0000000113157824 */ /* 0x000fe200000e060f */
[----:B------:R-:W-:Y:S02]  /*1c80*/  SHF.R.U32.HI R11, RZ, 0x1, R3 ;  /* 0x00000001ff0b7819 */ /* 0x000fe40000011603 */
[----:B------:R-:W-:-:S03]  /*1c90*/  SHF.R.U32.HI R15, RZ, 0x1, R27 ;  /* 0x00000001ff0f7819 */ /* 0x000fc6000001161b */
[----:B------:R-:W3:Y:S01]  /*1ca0*/  LDG.E.64 R20, desc[UR36][R20.64] ;  /* 0x0000002414147981 */ /* 0x000ee2000c1e1b00 */
[----:B------:R-:W-:-:S04]  /*1cb0*/  IMAD.WIDE.U32 R10, R11, 0x8, R18 ;  /* 0x000000080b0a7825 */ /* 0x000fc800078e0012 */
[----:B------:R-:W-:Y:S02]  /*1cc0*/  IMAD.WIDE.U32 R14, R15, 0x8, R18 ;  /* 0x000000080f0e7825 */ /* 0x000fe400078e0012 */
[----:B------:R-:W4:Y:S04]  /*1cd0*/  LDG.E.64 R10, desc[UR36][R10.64] ;  /* 0x000000240a0a7981 */ /* 0x000f28000c1e1b00 */
[----:B------:R-:W5:Y:S01]  /*1ce0*/  LDG.E.64 R14, desc[UR36][R14.64] ;  /* 0x000000240e0e7981 */ /* 0x000f62000c1e1b00 */
[----:B------:R-:W-:-:S04]  /*1cf0*/  IMAD.IADD R3, R27, 0x1, R0 ;  /* 0x000000011b037824 */ /* 0x000fc800078e0200 */
[----:B------:R-:W-:-:S05]  /*1d00*/  IMAD R31, R0, 0x3, R3 ;  /* 0x00000003001f7824 */ /* 0x000fca00078e0203 */
[----:B------:R-:W-:Y:S02]  /*1d10*/  ISETP.GE.U32.AND P4, PT, R31, R30, PT ;  /* 0x0000001e1f00720c */ /* 0x000fe40003f86070 */
[----:B--2---:R-:W-:-:S04]  /*1d20*/  FSETP.NAN.FTZ.AND P0, PT, |R12|, |R12|, PT ;  /* 0x4000000c0c00720b */ /* 0x004fc80003f18200 */
[----:B------:R-:W-:Y:S02]  /*1d30*/  FSEL R27, R12, RZ, !P0 ;  /* 0x000000ff0c1b7208 */ /* 0x000fe40004000000 */
[----:B------:R-:W-:Y:S02]  /*1d40*/  FSETP.NAN.FTZ.AND P0, PT, |R13|, |R13|, PT ;  /* 0x4000000d0d00720b */ /* 0x000fe40003f18200 */
[C---:B---3--:R-:W-:Y:S02]  /*1d50*/  FSETP.NAN.FTZ.AND P1, PT, |R20|.reuse, |R20|, PT ;  /* 0x400000141400720b */ /* 0x048fe40003f38200 */
[C---:B------:R-:W-:Y:S02]  /*1d60*/  FSETP.NAN.FTZ.AND P2, PT, |R21|.reuse, |R21|, PT ;  /* 0x400000151500720b */ /* 0x040fe40003f58200 */
[----:B------:R-:W-:Y:S02]  /*1d70*/  FSEL R26, R20, RZ, !P1 ;  /* 0x000000ff141a7208 */ /* 0x000fe40004800000 */
[----:B------:R-:W-:-:S03]  /*1d80*/  FSEL R29, R21, RZ, !P2 ;  /* 0x000000ff151d7208 */ /* 0x000fc60005000000 */
[----:B------:R-:W-:Y:S01]  /*1d90*/  FADD.FTZ R7, R26, R7 ;  /* 0x000000071a077221 */ /* 0x000fe20000010000 */
[----:B------:R-:W-:Y:S02]  /*1da0*/  FSEL R26, R13, RZ, !P0 ;  /* 0x000000ff0d1a7208 */ /* 0x000fe40004000000 */
[----:B----4-:R-:W-:Y:S02]  /*1db0*/  FSETP.NAN.FTZ.AND P0, PT, |R10|, |R10|, PT ;  /* 0x4000000a0a00720b */ /* 0x010fe40003f18200 */
[----:B------:R-:W-:Y:S02]  /*1dc0*/  FSETP.NAN.FTZ.AND P1, PT, |R11|, |R11|, PT ;  /* 0x4000000b0b00720b */ /* 0x000fe40003f38200 */
[----:B-----5:R-:W-:Y:S02]  /*1dd0*/  FSETP.NAN.FTZ.AND P2, PT, |R14|, |R14|, PT ;  /* 0x4000000e0e00720b */ /* 0x020fe40003f58200 */
[----:B------:R-:W-:Y:S01]  /*1de0*/  FSETP.NAN.FTZ.AND P3, PT, |R15|, |R15|, PT ;  /* 0x4000000f0f00720b */ /* 0x000fe20003f78200 */
[----:B------:R-:W-:Y:S01]  /*1df0*/  FADD.FTZ R6, R29, R6 ;  /* 0x000000061d067221 */ /* 0x000fe20000010000 */
[----:B------:R-:W-:Y:S01]  /*1e00*/  FADD.FTZ R24, R27, R24 ;  /* 0x000000181b187221 */ /* 0x000fe20000010000 */
        /* <DEDUP_REMOVED lines=11> */
.L_x_4637:
[----:B------:R-:W-:Y:S05]  /*1ec0*/  BSYNC.RECONVERGENT B0 ;  /* 0x0000000000007941 */ /* 0x000fea0003800200 */
.L_x_4636:
        /* <DEDUP_REMOVED lines=23> */
.L_x_4640:
[----:B------:R-:W-:Y:S05]  /*2040*/  BSYNC.RECONVERGENT B0 ;  /* 0x0000000000007941 */ /* 0x000fea0003800200 */
.L_x_4639:
[----:B------:R-:W-:Y:S04]  /*2050*/  BSSY.RECONVERGENT B0, `(.L_x_4641) ;  /* 0x0000022000007945 */ /* 0x000fe80003800200 */
[----:B------:R-:W-:Y:S05]  /*2060*/  @P0 BRA `(.L_x_4642) ;  /* 0x0000000000800947 */ /* 0x000fea0003800000 */
[C---:B-----5:R-:W-:Y:S02]  /*2070*/  FSETP.NAN.FTZ.AND P0, PT, |R12|.reuse, |R12|, PT ;  /* 0x4000000c0c00720b */ /* 0x060fe40003f18200 */
[----:B-1----:R-:W-:Y:S02]  /*2080*/  IADD3 R19, PT, PT, R3, R0, RZ ;  /* 0x0000000003137210 */ /* 0x002fe40007ffe0ff */
[----:B------:R-:W-:Y:S02]  /*2090*/  FSEL R3, R12, RZ, !P0 ;  /* 0x000000ff0c037208 */ /* 0x000fe40004000000 */
[----:B------:R-:W-:Y:S02]  /*20a0*/  ISETP.GE.U32.AND P0, PT, R19, R30, PT ;  /* 0x0000001e1300720c */ /* 0x000fe40003f06070 */
[----:B------:R-:W-:Y:S01]  /*20b0*/  FSETP.NAN.FTZ.AND P1, PT, |R13|, |R13|, PT ;  /* 0x4000000d0d00720b */ /* 0x000fe20003f38200 */
[----:B------:R-:W-:-:S03]  /*20c0*/  FADD.FTZ R24, R24, R3 ;  /* 0x0000000318187221 */ /* 0x000fc60000010000 */
[----:B------:R-:W-:-:S05]  /*20d0*/  FSEL R12, R13, RZ, !P1 ;  /* 0x000000ff0d0c7208 */ /* 0x000fca0004800000 */
[----:B------:R-:W-:Y:S02]  /*20e0*/  FADD.FTZ R25, R25, R12 ;  /* 0x0000000c19197221 */ /* 0x000fe40000010000 */
[----:B------:R-:W-:Y:S05]  /*20f0*/  @P0 BRA `(.L_x_4642) ;  /* 0x00000000005c0947 */ /* 0x000fea0003800000 */
[C---:B------:R-:W-:Y:S02]  /*2100*/  FSETP.NAN.FTZ.AND P0, PT, |R10|.reuse, |R10|, PT ;  /* 0x4000000a0a00720b */ /* 0x040fe40003f18200 */
[----:B------:R-:W-:Y:S02]  /*2110*/  IADD3 R3, PT, PT, R19, R0, RZ ;  /* 0x0000000013037210 */ /* 0x000fe40007ffe0ff */
[----:B------:R-:W-:Y:S02]  /*2120*/  FSEL R10, R10, RZ, !P0 ;  /* 0x000000ff0a0a7208 */ /* 0x000fe40004000000 */
[----:B------:R-:W-:Y:S02]  /*2130*/  ISETP.GE.U32.AND P0, PT, R3, R30, PT ;  /* 0x0000001e0300720c */ /* 0x000fe40003f06070 */
[----:B------:R-:W-:Y:S01]  /*2140*/  FSETP.NAN.FTZ.AND P1, PT, |R11|, |R11|, PT ;  /* 0x4000000b0b00720b */ /* 0x000fe20003f38200 */
[----:B------:R-:W-:-:S03]  /*2150*/  FADD.FTZ R9, R9, R10 ;  /* 0x0000000a09097221 */ /* 0x000fc60000010000 */
[----:B------:R-:W-:-:S05]  /*2160*/  FSEL R11, R11, RZ, !P1 ;  /* 0x000000ff0b0b7208 */ /* 0x000fca0004800000 */
[----:B------:R-:W-:Y:S02]  /*2170*/  FADD.FTZ R8, R8, R11 ;  /* 0x0000000b08087221 */ /* 0x000fe40000010000 */
[----:B------:R-:W-:Y:S05]  /*2180*/  @P0 BRA `(.L_x_4642) ;  /* 0x0000000000380947 */ /* 0x000fea0003800000 */
[----:B------:R-:W-:Y:S01]  /*2190*/  IMAD.IADD R3, R3, 0x1, R0 ;  /* 0x0000000103037824 */ /* 0x000fe200078e0200 */
[C---:B------:R-:W-:Y:S02]  /*21a0*/  FSETP.NAN.FTZ.AND P0, PT, |R20|.reuse, |R20|, PT ;  /* 0x400000141400720b */ /* 0x040fe40003f18200 */
[----:B------:R-:W-:Y:S02]  /*21b0*/  FSETP.NAN.FTZ.AND P1, PT, |R21|, |R21|, PT ;  /* 0x400000151500720b */ /* 0x000fe40003f38200 */
[----:B------:R-:W-:Y:S02]  /*21c0*/  ISETP.GE.U32.AND P2, PT, R3, R30, PT ;  /* 0x0000001e0300720c */ /* 0x000fe40003f46070 */
[----:B------:R-:W-:Y:S02]  /*21d0*/  FSEL R20, R20, RZ, !P0 ;  /* 0x000000ff14147208 */ /* 0x000fe40004000000 */
[----:B------:R-:W-:-:S03]  /*21e0*/  FSEL R21, R21, RZ, !P1 ;  /* 0x000000ff15157208 */ /* 0x000fc60004800000 */
[----:B------:R-:W-:Y:S02]  /*21f0*/  FADD.FTZ R7, R7, R20 ;  /* 0x0000001407077221 */ /* 0x000fe40000010000 */
[----:B------:R-:W-:-:S04]  /*2200*/  FADD.FTZ R6, R6, R21 ;  /* 0x0000001506067221 */ /* 0x000fc80000010000 */
[C---:B------:R-:W-:Y:S02]  /*2210*/  @!P2 FSETP.NAN.FTZ.AND P3, PT, |R14|.reuse, |R14|, PT ;  /* 0x4000000e0e00a20b */ /* 0x040fe40003f78200 */
[C---:B------:R-:W-:Y:S02]  /*2220*/  @!P2 FSETP.NAN.FTZ.AND P4, PT, |R15|.reuse, |R15|, PT ;  /* 0x4000000f0f00a20b */ /* 0x040fe40003f98200 */
[----:B------:R-:W-:Y:S02]  /*2230*/  @!P2 FSEL R14, R14, RZ, !P3 ;  /* 0x000000ff0e0ea208 */ /* 0x000fe40005800000 */
[----:B------:R-:W-:-:S03]  /*2240*/  @!P2 FSEL R15, R15, RZ, !P4 ;  /* 0x000000ff0f0fa208 */ /* 0x000fc60006000000 */
[----:B------:R-:W-:Y:S02]  /*2250*/  @!P2 FADD.FTZ R5, R5, R14 ;  /* 0x0000000e0505a221 */ /* 0x000fe40000010000 */
[----:B------:R-:W-:-:S07]  /*2260*/  @!P2 FADD.FTZ R4, R4, R15 ;  /* 0x0000000f0404a221 */ /* 0x000fce0000010000 */
.L_x_4642:
[----:B------:R-:W-:Y:S05]  /*2270*/  BSYNC.RECONVERGENT B0 ;  /* 0x0000000000007941 */ /* 0x000fea0003800200 */
.L_x_4641:
[----:B------:R-:W-:Y:S01]  /*2280*/  FADD.FTZ R24, R24, R9 ;  /* 0x0000000918187221 */ /* 0x000fe20000010000 */
[----:B------:R-:W-:-:S03]  /*2290*/  FADD.FTZ R25, R25, R8 ;  /* 0x0000000819197221 */ /* 0x000fc60000010000 */
[----:B------:R-:W-:Y:S01]  /*22a0*/  FADD.FTZ R24, R24, R7 ;  /* 0x0000000718187221 */ /* 0x000fe20000010000 */
[----:B------:R-:W-:-:S03]  /*22b0*/  FADD.FTZ R25, R25, R6 ;  /* 0x0000000619197221 */ /* 0x000fc60000010000 */
[----:B-1----:R-:W-:Y:S01]  /*22c0*/  FADD.FTZ R18, R24, R5 ;  /* 0x0000000518127221 */ /* 0x002fe20000010000 */
[----:B------:R-:W-:Y:S01]  /*22d0*/  FADD.FTZ R19, R25, R4 ;  /* 0x0000000419137221 */ /* 0x000fe20000010000 */
[----:B------:R-:W-:Y:S06]  /*22e0*/  BRA `(.L_x_4623) ;  /* 0x0000009400c47947 */ /* 0x000fec0003800000 */
.L_x_4635:
        /* <DEDUP_REMOVED lines=23> */
.L_x_4646:
[----:B------:R-:W-:Y:S02]  /*2460*/  IMAD.IADD R10, R4, 0x1, R3 ;  /* 0x00000001040a7824 */ /* 0x000fe400078e0203 */
[C---:B------:R-:W-:Y:S02]  /*2470*/  IMAD R4, R0.reuse, R4, RZ ;  /* 0x0000000400047224 */ /* 0x040fe400078e02ff */
[----:B------:R-:W-:Y:S01]  /*2480*/  IMAD R11, R0, R10, RZ ;  /* 0x0000000a000b7224 */ /* 0x000fe200078e02ff */
[-C--:B------:R-:W-:Y:S02]  /*2490*/  IADD3 R10, PT, PT, R10, R3.reuse, RZ ;  /* 0x000000030a0a7210 */ /* 0x080fe40007ffe0ff */
[----:B------:R-:W-:Y:S02]  /*24a0*/  SHF.R.U32.HI R15, RZ, 0x1, R4 ;  /* 0x00000001ff0f7819 */ /* 0x000fe40000011604 */
[----:B------:R-:W-:Y:S01]  /*24b0*/  IADD3 R4, PT, PT, R10, R3, RZ ;  /* 0x000000030a047210 */ /* 0x000fe20007ffe0ff */
[----:B------:R-:W-:Y:S01]  /*24c0*/  IMAD R10, R0, R10, RZ ;  /* 0x0000000a000a7224 */ /* 0x000fe200078e02ff */
[----:B------:R-:W-:Y:S01]  /*24d0*/  SHF.R.U32.HI R11, RZ, 0x1, R11 ;  /* 0x00000001ff0b7819 */ /* 0x000fe2000001160b */
[----:B------:R-:W-:-:S04]  /*24e0*/  IMAD.WIDE.U32 R14, R15, 0x8, R18 ;  /* 0x000000080f0e7825 */ /* 0x000fc800078e0012 */
[----:B------:R-:W-:Y:S02]  /*24f0*/  IMAD R12, R0, R4, RZ ;  /* 0x00000004000c7224 */ /* 0x000fe400078e02ff */
[----:B------:R-:W-:Y:S01]  /*2500*/  IMAD.WIDE.U32 R20, R11, 0x8, R18 ;  /* 0x000000080b147825 */ /* 0x000fe200078e0012 */
[----:B------:R-:W2:Y:S01]  /*2510*/  LDG.E.64 R14, desc[UR36][R14.64] ;  /* 0x000000240e0e7981 */ /* 0x000ea2000c1e1b00 */
[----:B------:R-:W-:Y:S02]  /*2520*/  SHF.R.U32.HI R11, RZ, 0x1, R10 ;  /* 0x00000001ff0b7819 */ /* 0x000fe4000001160a */
[----:B------:R-:W-:Y:S02]  /*2530*/  SHF.R.U32.HI R13, RZ, 0x1, R12 ;  /* 0x00000001ff0d7819 */ /* 0x000fe4000001160c */
        /* <DEDUP_REMOVED lines=8> */
[C---:B--2---:R-:W-:Y:S02]  /*25c0*/  FSETP.NAN.FTZ.AND P0, PT, |R14|.reuse, |R14|, PT ;  /* 0x4000000e0e00720b */ /* 0x044fe40003f18200 */
[----:B------:R-:W-:Y:S02]  /*25d0*/  FSETP.NAN.FTZ.AND P1, PT, |R15|, |R15|, PT ;  /* 0x4000000f0f00720b */ /* 0x000fe40003f38200 */
[----:B------:R-:W-:Y:S02]  /*25e0*/  FSEL R28, R14, RZ, !P0 ;  /* 0x000000ff0e1c7208 */ /* 0x000fe40004000000 */
[----:B---3--:R-:W-:Y:S02]  /*25f0*/  FSETP.NAN.FTZ.AND P2, PT, |R20|, |R20|, PT ;  /* 0x400000141400720b */ /* 0x008fe40003f58200 */
[----:B------:R-:W-:Y:S01]  /*2600*/  FSETP.NAN.FTZ.AND P0, PT, |R21|, |R21|, PT ;  /* 0x400000151500720b */ /* 0x000fe20003f18200 */
[----:B------:R-:W-:Y:S01]  /*2610*/  FADD.FTZ R25, R28, R25 ;  /* 0x000000191c197221 */ /* 0x000fe20000010000 */
[----:B------:R-:W-:-:S02]  /*2620*/  FSEL R27, R15, RZ, !P1 ;  /* 0x000000ff0f1b7208 */ /* 0x000fc40004800000 */
[----:B------:R-:W-:Y:S02]  /*2630*/  FSEL R29, R20, RZ, !P2 ;  /* 0x000000ff141d7208 */ /* 0x000fe40005000000 */
[----:B------:R-:W-:Y:S01]  /*2640*/  FSEL R28, R21, RZ, !P0 ;  /* 0x000000ff151c7208 */ /* 0x000fe20004000000 */
[----:B------:R-:W-:Y:S01]  /*2650*/  FADD.FTZ R26, R27, R26 ;  /* 0x0000001a1b1a7221 */ /* 0x000fe20000010000 */
[----:B----4-:R-:W-:Y:S01]  /*2660*/  FSETP.NAN.FTZ.AND P0, PT, |R10|, |R10|, PT ;  /* 0x4000000a0a00720b */ /* 0x010fe20003f18200 */
[----:B------:R-:W-:Y:S01]  /*2670*/  FADD.FTZ R24, R29, R24 ;  /* 0x000000181d187221 */ /* 0x000fe20000010000 */
[----:B------:R-:W-:Y:S01]  /*2680*/  FSETP.NAN.FTZ.AND P1, PT, |R11|, |R11|, PT ;  /* 0x4000000b0b00720b */ /* 0x000fe20003f38200 */
[----:B------:R-:W-:Y:S01]  /*2690*/  FADD.FTZ R9, R28, R9 ;  /* 0x000000091c097221 */ /* 0x000fe20000010000 */
[----:B-----5:R-:W-:Y:S02]  /*26a0*/  FSETP.NAN.FTZ.AND P2, PT, |R12|, |R12|, PT ;  /* 0x4000000c0c00720b */ /* 0x020fe40003f58200 */
        /* <DEDUP_REMOVED lines=11> */
.L_x_4645:
[----:B------:R-:W-:Y:S05]  /*2760*/  BSYNC.RECONVERGENT B0 ;  /* 0x0000000000007941 */ /* 0x000fea0003800200 */
.L_x_4644:
        /* <DEDUP_REMOVED lines=27> */
.L_x_4648:
[----:B------:R-:W-:Y:S05]  /*2920*/  BSYNC.RECONVERGENT B0 ;  /* 0x0000000000007941 */ /* 0x000fea0003800200 */
.L_x_4647:
[----:B------:R-:W-:Y:S04]  /*2930*/  BSSY.RECONVERGENT B0, `(.L_x_4649) ;  /* 0x0000022000007945 */ /* 0x000fe80003800200 */
[----:B------:R-:W-:Y:S05]  /*2940*/  @P0 BRA `(.L_x_4650) ;  /* 0x0000000000800947 */ /* 0x000fea0003800000 */
[----:B-----5:R-:W-:Y:S02]  /*2950*/  FSETP.NAN.FTZ.AND P0, PT, |R14|, |R14|, PT ;  /* 0x4000000e0e00720b */ /* 0x020fe40003f18200 */
        /* <DEDUP_REMOVED lines=8> */
[----:B------:R-:W-:Y:S02]  /*29e0*/  FSETP.NAN.FTZ.AND P0, PT, |R20|, |R20|, PT ;  /* 0x400000141400720b */ /* 0x000fe40003f18200 */
        /* <DEDUP_REMOVED lines=9> */
[----:B------:R-:W-:Y:S02]  /*2a80*/  FSETP.NAN.FTZ.AND P1, PT, |R11|, |R11|, PT ;  /* 0x4000000b0b00720b */ /* 0x000fe40003f38200 */
[C---:B------:R-:W-:Y:S02]  /*2a90*/  FSETP.NAN.FTZ.AND P0, PT, |R10|.reuse, |R10|, PT ;  /* 0x4000000a0a00720b */ /* 0x040fe40003f18200 */
        /* <DEDUP_REMOVED lines=11> */
.L_x_4650:
[----:B------:R-:W-:Y:S05]  /*2b50*/  BSYNC.RECONVERGENT B0 ;  /* 0x0000000000007941 */ /* 0x000fea0003800200 */
.L_x_4649:
[----:B------:R-:W-:Y:S01]  /*2b60*/  FADD.FTZ R25, R25, R24 ;  /* 0x0000001819197221 */ /* 0x000fe20000010000 */
[----:B------:R-:W-:-:S03]  /*2b70*/  FADD.FTZ R26, R26, R9 ;  /* 0x000000091a1a7221 */ /* 0x000fc60000010000 */
[----:B------:R-:W-:Y:S01]  /*2b80*/  FADD.FTZ R25, R25, R8 ;  /* 0x0000000819197221 */ /* 0x000fe20000010000 */
[----:B------:R-:W-:-:S03]  /*2b90*/  FADD.FTZ R26, R26, R7 ;  /* 0x000000071a1a7221 */ /* 0x000fc60000010000 */
[----:B-1----:R-:W-:Y:S01]  /*2ba0*/  FADD.FTZ R18, R25, R6 ;  /* 0x0000000619127221 */ /* 0x002fe20000010000 */
[----:B------:R-:W-:Y:S01]  /*2bb0*/  FADD.FTZ R19, R26, R5 ;  /* 0x000000051a137221 */ /* 0x000fe20000010000 */
[----:B------:R-:W-:Y:S06]  /*2bc0*/  BRA `(.L_x_4623) ;  /* 0x0000008c008c7947 */ /* 0x000fec0003800000 */
.L_x_4643:
        /* <DEDUP_REMOVED lines=15> */
[----:B------:R1:W5:Y:S01]  /*2cc0*/  @!P0 LDG.E.64 R10, desc[UR36][R18.64] ;  /* 0x00000024120a8981 */ /* 0x000362000c1e1b00 */
        /* <DEDUP_REMOVED lines=10> */
.L_x_4658:
[----:B------:R-:W1:Y:S01]  /*2d70*/  LDCU UR4, c[0x0][0x394] ;  /* 0x00007280ff0477ac */ /* 0x000e620008000800 */
[--C-:B-----5:R-:W-:Y:S01]  /*2d80*/  @!P0 IMAD.MOV.U32 R24, RZ, RZ, R10.reuse ;  /* 0x000000ffff188224 */ /* 0x120fe200078e000a */
[-C--:B------:R-:W-:Y:S01]  /*2d90*/  @!P0 MOV R25, R11.reuse ;  /* 0x0000000b00198202 */ /* 0x080fe20000000f00 */
[----:B------:R-:W-:Y:S01]  /*2da0*/  @!P0 IMAD.MOV.U32 R12, RZ, RZ, R10 ;  /* 0x000000ffff0c8224 */ /* 0x000fe200078e000a */
[-C--:B------:R-:W-:Y:S01]  /*2db0*/  @!P0 MOV R13, R11.reuse ;  /* 0x0000000b000d8202 */ /* 0x080fe20000000f00 */
[----:B------:R-:W-:Y:S01]  /*2dc0*/  @!P0 IMAD.MOV.U32 R21, RZ, RZ, R11 ;  /* 0x000000ffff158224 */ /* 0x000fe200078e000b */
[----:B------:R-:W-:Y:S02]  /*2dd0*/  @!P0 MOV R15, R11 ;  /* 0x0000000b000f8202 */ /* 0x000fe40000000f00 */
[-C--:B------:R-:W-:Y:S02]  /*2de0*/  @!P0 MOV R14, R10.reuse ;  /* 0x0000000a000e8202 */ /* 0x080fe40000000f00 */
[----:B------:R-:W-:Y:S01]  /*2df0*/  @!P0 MOV R20, R10 ;  /* 0x0000000a00148202 */ /* 0x000fe20000000f00 */
[----:B0-----:R-:W-:Y:S06]  /*2e00*/  @!P0 BRA `(.L_x_4653) ;  /* 0x0000003c00fc8947 */ /* 0x001fec0003800000 */
[----:B------:R-:W2:Y:S01]  /*2e10*/  LDCU.64 UR30, c[0x0][0x3d0] ;  /* 0x00007a00ff1e77ac */ /* 0x000ea20008000a00 */
[----:B------:R-:W-:Y:S02]  /*2e20*/  HFMA2 R12, -RZ, RZ, 0, 0 ;  /* 0x00000000ff0c7431 */ /* 0x000fe400000001ff */
[----:B------:R-:W-:Y:S01]  /*2e30*/  IMAD.MOV.U32 R13, RZ, RZ, R27 ;  /* 0x000000ffff0d7224 */ /* 0x000fe200078e001b */
        /* <DEDUP_REMOVED lines=293> */
.L_x_4654:
[----:B------:R-:W-:-:S04]  /*4090*/  LOP3.LUT R21, R20, 0xfffffff8, RZ, 0xc0, !PT ;  /* 0xfffffff814157812 */ /* 0x000fc800078ec0ff */
[----:B------:R-:W-:-:S04]  /*40a0*/  IADD3 R20, P1, PT, R21, R18, RZ ;  /* 0x0000001215147210 */ /* 0x000fc80007f3e0ff */
[----:B------:R-:W-:-:S06]  /*40b0*/  IADD3.X R21, PT, PT, RZ, R19, RZ, P1, !PT ;  /* 0x00000013ff157210 */ /* 0x000fcc0000ffe4ff */
        /* <DEDUP_REMOVED lines=238> */
.L_x_4655:
[----:B------:R-:W-:-:S04]  /*4fa0*/  LOP3.LUT R15, R28, 0xfffffff8, RZ, 0xc0, !PT ;  /* 0xfffffff81c0f7812 */ /* 0x000fc800078ec0ff */
[----:B------:R-:W-:-:S04]  /*4fb0*/  IADD3 R14, P1, PT, R15, R18, RZ ;  /* 0x000000120f0e7210 */ /* 0x000fc80007f3e0ff */
[----:B------:R-:W-:-:S06]  /*4fc0*/  IADD3.X R15, PT, PT, RZ, R19, RZ, P1, !PT ;  /* 0x00000013ff0f7210 */ /* 0x000fcc0000ffe4ff */
        /* <DEDUP_REMOVED lines=238> */
.L_x_4656:
        /* <DEDUP_REMOVED lines=241> */
.L_x_4657:
[----:B------:R-:W-:-:S04]  /*6dc0*/  LOP3.LUT R25, R28, 0xfffffff8, RZ, 0xc0, !PT ;  /* 0xfffffff81c197812 */ /* 0x000fc800078ec0ff */
[----:B------:R-:W-:-:S04]  /*6dd0*/  IADD3 R24, P1, PT, R25, R18, RZ ;  /* 0x0000001219187210 */ /* 0x000fc80007f3e0ff */
[----:B------:R-:W-:-:S06]  /*6de0*/  IADD3.X R25, PT, PT, RZ, R19, RZ, P1, !PT ;  /* 0x00000013ff197210 */ /* 0x000fcc0000ffe4ff */
[----:B------:R-:W5:Y:S03]  /*6df0*/  LDG.E.64 R24, desc[UR36][R24.64] ;  /* 0x0000002418187981 */ /* 0x000f66000c1e1b00 */
.L_x_4653:
[----:B------:R-:W2:Y:S01]  /*6e00*/  LDCU UR5, c[0x0][0x38c] ;  /* 0x00007180ff0577ac */ /* 0x000ea20008000800 */
[----:B-1----:R-:W-:Y:S02]  /*6e10*/  MOV R28, UR4 ;  /* 0x00000004001c7c02 */ /* 0x002fe40008000f00 */
[----:B-----5:R-:W-:Y:S02]  /*6e20*/  FSETP.NAN.FTZ.AND P1, PT, |R20|, |R20|, PT ;  /* 0x400000141400720b */ /* 0x020fe40003f38200 */
[C---:B------:R-:W-:Y:S01]  /*6e30*/  FSETP.NAN.FTZ.AND P2, PT, |R21|.reuse, |R21|, PT ;  /* 0x400000151500720b */ /* 0x040fe20003f58200 */
[----:B------:R-:W-:Y:S01]  /*6e40*/  IMAD R27, R28, 0x4, R27 ;  /* 0x000000041c1b7824 */ /* 0x000fe200078e021b */
[----:B------:R-:W-:Y:S02]  /*6e50*/  FSETP.NAN.FTZ.AND P3, PT, |R14|, |R14|, PT ;  /* 0x4000000e0e00720b */ /* 0x000fe40003f78200 */
[----:B------:R-:W-:Y:S01]  /*6e60*/  FSEL R31, R20, RZ, !P1 ;  /* 0x000000ff141f7208 */ /* 0x000fe20004800000 */
[----:B------:R-:W-:Y:S01]  /*6e70*/  IMAD R33, R28, 0x3, R27 ;  /* 0x000000031c217824 */ /* 0x000fe200078e021b */
[----:B------:R-:W-:-:S02]  /*6e80*/  FSEL R32, R21, RZ, !P2 ;  /* 0x000000ff15207208 */ /* 0x000fc40005000000 */
[----:B------:R-:W-:Y:S01]  /*6e90*/  FSEL R34, R14, RZ, !P3 ;  /* 0x000000ff0e227208 */ /* 0x000fe20005800000 */
[----:B------:R-:W-:Y:S01]  /*6ea0*/  FADD.FTZ R0, R31, R0 ;  /* 0x000000001f007221 */ /* 0x000fe20000010000 */
[----:B------:R-:W-:Y:S01]  /*6eb0*/  FSETP.NAN.FTZ.AND P1, PT, |R15|, |R15|, PT ;  /* 0x4000000f0f00720b */ /* 0x000fe20003f38200 */
[----:B------:R-:W-:Y:S01]  /*6ec0*/  FADD.FTZ R3, R32, R3 ;  /* 0x0000000320037221 */ /* 0x000fe20000010000 */
[----:B------:R-:W-:Y:S01]  /*6ed0*/  FSETP.NAN.FTZ.AND P2, PT, |R12|, |R12|, PT ;  /* 0x4000000c0c00720b */ /* 0x000fe20003f58200 */
[----:B------:R-:W-:Y:S01]  /*6ee0*/  FADD.FTZ R5, R34, R5 ;  /* 0x0000000522057221 */ /* 0x000fe20000010000 */
[----:B--2---:R-:W-:Y:S02]  /*6ef0*/  MOV R30, UR5 ;  /* 0x00000005001e7c02 */ /* 0x004fe40008000f00 */
[----:B------:R-:W-:Y:S02]  /*6f00*/  FSETP.NAN.FTZ.AND P3, PT, |R13|, |R13|, PT ;  /* 0x4000000d0d00720b */ /* 0x000fe40003f78200 */
[----:B------:R-:W-:-:S02]  /*6f10*/  ISETP.GE.U32.AND P6, PT, R33, R30, PT ;  /* 0x0000001e2100720c */ /* 0x000fc40003fc6070 */
        /* <DEDUP_REMOVED lines=13> */
.L_x_4652:
[----:B0-----:R-:W-:Y:S05]  /*6ff0*/  BSYNC.RECONVERGENT B0 ;  /* 0x0000000000007941 */ /* 0x001fea0003800200 */
.L_x_4651:
        /* <DEDUP_REMOVED lines=284> */
.L_x_4662:
[----:B------:R-:W-:Y:S02]  /*81c0*/  SHF.R.U32.HI R20, RZ, 0x3, R20 ;  /* 0x00000003ff147819 */ /* 0x000fe40000011614 */
[----:B------:R-:W-:-:S07]  /*81d0*/  MOV R21, RZ ;  /* 0x000000ff00157202 */ /* 0x000fce0000000f00 */
.L_x_4661:
[----:B------:R-:W0:Y:S02]  /*81e0*/  LDCU.64 UR4, c[0x0][0x758] ;  /* 0x0000eb00ff0477ac */ /* 0x000e240008000a00 */
[----:B0-----:R-:W-:-:S04]  /*81f0*/  IADD3 R32, P1, PT, R26, UR4, RZ ;  /* 0x000000041a207c10 */ /* 0x001fc8000ff3e0ff */
[----:B------:R-:W-:Y:S02]  /*8200*/  IADD3.X R26, PT, PT, RZ, UR5, RZ, P1, !PT ;  /* 0x00000005ff1a7c10 */ /* 0x000fe40008ffe4ff */
        /* <DEDUP_REMOVED lines=281> */
.L_x_4664:
[----:B------:R-:W-:Y:S01]  /*93a0*/  SHF.R.U32.HI R18, RZ, 0x3, R33 ;  /* 0x00000003ff127819 */ /* 0x000fe20000011621 */
[----:B------:R-:W-:-:S07]  /*93b0*/  IMAD.MOV.U32 R19, RZ, RZ, RZ ;  /* 0x000000ffff137224 */ /* 0x000fce00078e00ff */
.L_x_4663:
        /* <DEDUP_REMOVED lines=281> */
.L_x_4666:
[----:B------:R-:W-:Y:S02]  /*a550*/  SHF.R.U32.HI R18, RZ, 0x3, R33 ;  /* 0x00000003ff127819 */ /* 0x000fe40000011621 */
[----:B------:R-:W-:-:S07]  /*a560*/  MOV R19, RZ ;  /* 0x000000ff00137202 */ /* 0x000fce0000000f00 */
.L_x_4665:
        /* <DEDUP_REMOVED lines=281> */
.L_x_4668:
[----:B------:R-:W-:Y:S02]  /*b700*/  SHF.R.U32.HI R24, RZ, 0x3, R24 ;  /* 0x00000003ff187819 */ /* 0x000fe40000011618 */
[----:B------:R-:W-:-:S07]  /*b710*/  MOV R25, RZ ;  /* 0x000000ff00197202 */ /* 0x000fce0000000f00 */
.L_x_4667:
[----:B------:R-:W-:-:S04]  /*b720*/  LEA R32, P0, R24, R32, 0x3 ;  /* 0x0000002018207211 */ /* 0x000fc800078018ff */
[----:B------:R-:W-:-:S05]  /*b730*/  LEA.HI.X R33, R24, R26, R25, 0x3, P0 ;  /* 0x0000001a18217211 */ /* 0x000fca00000f1c19 */
[----:B------:R0:W5:Y:S04]  /*b740*/  LDG.E.64 R24, desc[UR36][R32.64] ;  /* 0x0000002420187981 */ /* 0x000168000c1e1b00 */
.L_x_4660:
[----:B------:R-:W-:Y:S05]  /*b750*/  BSYNC.RECONVERGENT B0 ;  /* 0x0000000000007941 */ /* 0x000fea0003800200 */
.L_x_4659:
[----:B------:R-:W-:Y:S01]  /*b760*/  ISETP.GE.U32.AND P0, PT, R27, R30, PT ;  /* 0x0000001e1b00720c */ /* 0x000fe20003f06070 */
[----:B------:R-:W-:-:S12]  /*b770*/  BSSY.RECONVERGENT B0, `(.L_x_4669) ;  /* 0x0000022000007945 */ /* 0x000fd80003800200 */
[----:B------:R-:W-:Y:S05]  /*b780*/  @P0 BRA `(.L_x_4670) ;  /* 0x0000000000800947 */ /* 0x000fea0003800000 */
[C---:B-----5:R-:W-:Y:S01]  /*b790*/  FSETP.NAN.FTZ.AND P0, PT, |R20|.reuse, |R20|, PT ;  /* 0x400000141400720b */ /* 0x060fe20003f18200 */
[----:B------:R-:W-:Y:S01]  /*b7a0*/  IMAD.IADD R27, R27, 0x1, R28 ;  /* 0x000000011b1b7824 */ /* 0x000fe200078e021c */
[----:B------:R-:W-:Y:S02]  /*b7b0*/  FSETP.NAN.FTZ.AND P1, PT, |R21|, |R21|, PT ;  /* 0x400000151500720b */ /* 0x000fe40003f38200 */
[----:B------:R-:W-:Y:S02]  /*b7c0*/  FSEL R11, R20, RZ, !P0 ;  /* 0x000000ff140b7208 */ /* 0x000fe40004000000 */
[----:B------:R-:W-:Y:S02]  /*b7d0*/  ISETP.GE.U32.AND P0, PT, R27, R30, PT ;  /* 0x0000001e1b00720c */ /* 0x000fe40003f06070 */
[----:B------:R-:W-:Y:S01]  /*b7e0*/  FSEL R10, R21, RZ, !P1 ;  /* 0x000000ff150a7208 */ /* 0x000fe20004800000 */
[----:B------:R-:W-:-:S04]  /*b7f0*/  FADD.FTZ R0, R0, R11 ;  /* 0x0000000b00007221 */ /* 0x000fc80000010000 */
[----:B------:R-:W-:-:S06]  /*b800*/  FADD.FTZ R3, R3, R10 ;  /* 0x0000000a03037221 */ /* 0x000fcc0000010000 */
        /* <DEDUP_REMOVED lines=10> */
[----:B------:R-:W-:Y:S02]  /*b8b0*/  IADD3 R11, PT, PT, R11, R28, RZ ;  /* 0x0000001c0b0b7210 */ /* 0x000fe40007ffe0ff */
[C---:B------:R-:W-:Y:S02]  /*b8c0*/  FSETP.NAN.FTZ.AND P0, PT, |R12|.reuse, |R12|, PT ;  /* 0x4000000c0c00720b */ /* 0x040fe40003f18200 */
[----:B------:R-:W-:Y:S02]  /*b8d0*/  ISETP.GE.U32.AND P2, PT, R11, R30, PT ;  /* 0x0000001e0b00720c */ /* 0x000fe40003f46070 */
[C---:B------:R-:W-:Y:S02]  /*b8e0*/  FSETP.NAN.FTZ.AND P1, PT, |R13|.reuse, |R13|, PT ;  /* 0x4000000d0d00720b */ /* 0x040fe40003f38200 */
[----:B------:R-:W-:Y:S02]  /*b8f0*/  FSEL R11, R12, RZ, !P0 ;  /* 0x000000ff0c0b7208 */ /* 0x000fe40004000000 */
[----:B------:R-:W-:-:S03]  /*b900*/  FSEL R10, R13, RZ, !P1 ;  /* 0x000000ff0d0a7208 */ /* 0x000fc60004800000 */
[----:B------:R-:W-:Y:S02]  /*b910*/  FADD.FTZ R6, R6, R11 ;  /* 0x0000000b06067221 */ /* 0x000fe40000010000 */
[----:B------:R-:W-:Y:S02]  /*b920*/  FADD.FTZ R7, R7, R10 ;  /* 0x0000000a07077221 */ /* 0x000fe40000010000 */
[C---:B------:R-:W-:Y:S02]  /*b930*/  @!P2 FSETP.NAN.FTZ.AND P3, PT, |R24|.reuse, |R24|, PT ;  /* 0x400000181800a20b */ /* 0x040fe40003f78200 */
[C---:B------:R-:W-:Y:S02]  /*b940*/  @!P2 FSETP.NAN.FTZ.AND P4, PT, |R25|.reuse, |R25|, PT ;  /* 0x400000191900a20b */ /* 0x040fe40003f98200 */
[----:B------:R-:W-:Y:S02]  /*b950*/  @!P2 FSEL R13, R24, RZ, !P3 ;  /* 0x000000ff180da208 */ /* 0x000fe40005800000 */
[----:B------:R-:W-:-:S03]  /*b960*/  @!P2 FSEL R12, R25, RZ, !P4 ;  /* 0x000000ff190ca208 */ /* 0x000fc60006000000 */
[----:B------:R-:W-:Y:S02]  /*b970*/  @!P2 FADD.FTZ R8, R8, R13 ;  /* 0x0000000d0808a221 */ /* 0x000fe40000010000 */
[----:B------:R-:W-:-:S07]  /*b980*/  @!P2 FADD.FTZ R9, R9, R12 ;  /* 0x0000000c0909a221 */ /* 0x000fce0000010000 */
.L_x_4670:
[----:B------:R-:W-:Y:S05]  /*b990*/  BSYNC.RECONVERGENT B0 ;  /* 0x0000000000007941 */ /* 0x000fea0003800200 */
.L_x_4669:
[----:B------:R-:W-:Y:S01]  /*b9a0*/  FADD.FTZ R5, R5, R0 ;  /* 0x0000000005057221 */ /* 0x000fe20000010000 */
[----:B------:R-:W-:-:S03]  /*b9b0*/  FADD.FTZ R4, R4, R3 ;  /* 0x0000000304047221 */ /* 0x000fc60000010000 */
[----:B------:R-:W-:Y:S01]  /*b9c0*/  FADD.FTZ R5, R5, R6 ;  /* 0x0000000605057221 */ /* 0x000fe20000010000 */
[----:B------:R-:W-:-:S03]  /*b9d0*/  FADD.FTZ R4, R4, R7 ;  /* 0x0000000704047221 */ /* 0x000fc60000010000 */
[----:B------:R-:W-:Y:S01]  /*b9e0*/  FADD.FTZ R18, R5, R8 ;  /* 0x0000000805127221 */ /* 0x000fe20000010000 */
[----:B------:R-:W-:-:S07]  /*b9f0*/  FADD.FTZ R19, R4, R9 ;  /* 0x0000000904137221 */ /* 0x000fce0000010000 */
.L_x_4623:
[----:B------:R-:W-:Y:S05]  /*ba00*/  BSYNC.RECONVERGENT B6 ;  /* 0x0000000000067941 */ /* 0x000fea0003800200 */
.L_x_4622:
        /* <DEDUP_REMOVED lines=15> */
.L_x_4672:
        /* <DEDUP_REMOVED lines=15> */
.L_x_4671:
        /* <DEDUP_REMOVED lines=18> */
.L_x_4675:
[----:B-----5:R-:W-:Y:S01]  /*bd10*/  SHF.R.U32.HI R10, RZ, 0x1, R4 ;  /* 0x00000001ff0a7819 */ /* 0x020fe20000011604 */
        /* <DEDUP_REMOVED lines=13> */
.L_x_4674:
[----:B------:R-:W-:Y:S01]  /*bdf0*/  ISETP.GE.U32.AND P0, PT, R0, 0x2, PT ;  /* 0x000000020000780c */ /* 0x000fe20003f06070 */
[----:B------:R-:W-:Y:S05]  /*be00*/  WARPSYNC.ALL ;  /* 0x0000000000007948 */ /* 0x000fea0003800000 */
[----:B------:R-:W-:Y:S07]  /*be10*/  BAR.SYNC.DEFER_BLOCKING 0x0 ;  /* 0x0000000000007b1d */ /* 0x000fee0000010000 */
[----:B------:R-:W-:Y:S05]  /*be20*/  @!P0 BRA `(.L_x_4673) ;  /* 0x0000000000208947 */ /* 0x000fea0003800000 */
[----:B-1----:R-:W-:-:S07]  /*be30*/  IMAD.MOV.U32 R3, RZ, RZ, 0x1 ;  /* 0x00000001ff037424 */ /* 0x002fce00078e00ff */
.L_x_4676:
[----:B------:R-:W1:Y:S04]  /*be40*/  SHFL.DOWN PT, R5, R18, R3, 0x1f ;  /* 0x08001f0312057589 */ /* 0x000e6800000e0000 */
[----:B------:R2:W3:Y:S02]  /*be50*/  SHFL.DOWN PT, R4, R19, R3, 0x1f ;  /* 0x08001f0313047589 */ /* 0x0004e400000e0000 */
[----:B--2---:R-:W-:-:S04]  /*be60*/  SHF.L.U32 R3, R3, 0x1, RZ ;  /* 0x0000000103037819 */ /* 0x004fc800000006ff */
[----:B------:R-:W-:Y:S01]  /*be70*/  ISETP.GE.AND P0, PT, R3, R0, PT ;  /* 0x000000000300720c */ /* 0x000fe20003f06270 */
[----:B-1----:R-:W-:Y:S01]  /*be80*/  FADD.FTZ R18, R5, R18 ;  /* 0x0000001205127221 */ /* 0x002fe20000010000 */
[----:B---3--:R-:W-:-:S11]  /*be90*/  FADD.FTZ R19, R4, R19 ;  /* 0x0000001304137221 */ /* 0x008fd60000010000 */
[----:B------:R-:W-:Y:S05]  /*bea0*/  @!P0 BRA `(.L_x_4676) ;  /* 0xfffffffc00e48947 */ /* 0x000fea000383ffff */
.L_x_4673:
[----:B------:R-:W2:Y:S01]  /*beb0*/  LDCU UR6, c[0x0][0x55c] ;  /* 0x0000ab80ff0677ac */ /* 0x000ea20008000800 */
[----:B-----5:R-:W-:Y:S01]  /*bec0*/  HFMA2 R25, -RZ, RZ, 0, 0 ;  /* 0x00000000ff197431 */ /* 0x020fe200000001ff */
        /* <DEDUP_REMOVED lines=280> */
.L_x_4677:
        /* <DEDUP_REMOVED lines=276> */
.L_x_4678:
        /* <DEDUP_REMOVED lines=292> */
.L_x_4680:
        /* <DEDUP_REMOVED lines=276> */
.L_x_4681:
        /* <DEDUP_REMOVED lines=24> */
.L_x_4683:
[----:B------:R-:W-:Y:S05]  /*10690*/  BSYNC.RECONVERGENT B0 ;  /* 0x0000000000007941 */ /* 0x000fea0003800200 */
.L_x_4682:
        /* <DEDUP_REMOVED lines=35> */
.L_x_4685:
[----:B------:R-:W-:Y:S05]  /*108d0*/  BSYNC.RECONVERGENT B0 ;  /* 0x0000000000007941 */ /* 0x000fea0003800200 */
.L_x_4684:
        /* <DEDUP_REMOVED lines=35> */
.L_x_4690:
        /* <DEDUP_REMOVED lines=10> */
.L_x_4689:
[----:B------:R-:W-:Y:S05]  /*10bb0*/  BRA `(.L_x_4688) ;  /* 0x0000000000547947 */ /* 0x000fea0003800000 */
.L_x_4687:
        /* <DEDUP_REMOVED lines=11> */
.L_x_4691:
        /* <DEDUP_REMOVED lines=10> */
.L_x_4688:
[----:B------:R-:W-:Y:S05]  /*10d10*/  BSYNC.RECONVERGENT B0 ;  /* 0x0000000000007941 */ /* 0x000fea0003800200 */
.L_x_4686:
        /* <DEDUP_REMOVED lines=12> */
.L_x_4693:
        /* <DEDUP_REMOVED lines=14> */
.L_x_4692:
        /* <DEDUP_REMOVED lines=9> */
.L_x_4696:
        /* <DEDUP_REMOVED lines=13> */
.L_x_4695:
[----:B------:R-:W-:Y:S01]  /*11020*/  BAR.SYNC.DEFER_BLOCKING 0x0 ;  /* 0x0000000000007b1d */ /* 0x000fe20000010000 */
[----:B------:R-:W-:-:S09]  /*11030*/  UISETP.GE.U32.AND UP0, UPT, UR4, 0x2, UPT ;  /* 0x000000020400788c */ /* 0x000fd2000bf06070 */
[----:B------:R-:W-:Y:S05]  /*11040*/  BRA.U !UP0, `(.L_x_4694) ;  /* 0x0000000108207547 */ /* 0x000fea000b800000 */
[----:B--234-:R-:W-:-:S07]  /*11050*/  HFMA2 R0, -RZ, RZ, 0, 5.9604644775390625e-08 ;  /* 0x00000001ff007431 */ /* 0x01cfce00000001ff */
.L_x_4697:
[----:B------:R-:W2:Y:S04]  /*11060*/  SHFL.DOWN PT, R3, R16, R0, 0x1f ;  /* 0x08001f0010037589 */ /* 0x000ea800000e0000 */
[----:B------:R3:W4:Y:S02]  /*11070*/  SHFL.DOWN PT, R2, R17, R0, 0x1f ;  /* 0x08001f0011027589 */ /* 0x00072400000e0000 */
[----:B---3--:R-:W-:-:S05]  /*11080*/  IMAD.SHL.U32 R0, R0, 0x2, RZ ;  /* 0x0000000200007824 */ /* 0x008fca00078e00ff */
[----:B------:R-:W-:Y:S01]  /*11090*/  ISETP.GE.AND P1, PT, R0, UR4, PT ;  /* 0x0000000400007c0c */ /* 0x000fe2000bf26270 */
[----:B--2---:R-:W-:Y:S01]  /*110a0*/  FADD.FTZ R16, R3, R16 ;  /* 0x0000001003107221 */ /* 0x004fe20000010000 */
[----:B----4-:R-:W-:-:S11]  /*110b0*/  FADD.FTZ R17, R2, R17 ;  /* 0x0000001102117221 */ /* 0x010fd60000010000 */
[----:B------:R-:W-:Y:S05]  /*110c0*/  @!P1 BRA `(.L_x_4697) ;  /* 0xfffffffc00e49947 */ /* 0x000fea000383ffff */
.L_x_4694:
        /* <DEDUP_REMOVED lines=40> */
.L_x_4700:
        /* <DEDUP_REMOVED lines=19> */
.L_x_4701:
[----:B------:R-:W-:Y:S05]  /*11480*/  BRA `(.L_x_4702) ;  /* 0x0000000000047947 */ /* 0x000fea0003800000 */
.L_x_4699:
[----:B------:R1:W-:Y:S02]  /*11490*/  STG.E desc[UR36][R4.64], R16 ;  /* 0x0000001004007986 */ /* 0x0003e4000c101924 */
.L_x_4702:
[----:B------:R-:W2:Y:S02]  /*114a0*/  LDCU.64 UR4, c[0x0][0x760] ;  /* 0x0000ec00ff0477ac */ /* 0x000ea40008000a00 */
[----:B--2---:R-:W-:-:S04]  /*114b0*/  IADD3 R24, P0, PT, R24, UR4, RZ ;  /* 0x0000000418187c10 */ /* 0x004fc8000ff1e0ff */
[----:B------:R-:W-:-:S05]  /*114c0*/  IADD3.X R25, PT, PT, RZ, UR5, RZ, P0, !PT ;  /* 0x00000005ff197c10 */ /* 0x000fca00087fe4ff */
[----:B------:R-:W-:Y:S01]  /*114d0*/  STG.E desc[UR36][R24.64], R17 ;  /* 0x0000001118007986 */ /* 0x000fe2000c101924 */
[----:B------:R-:W-:Y:S05]  /*114e0*/  EXIT ;  /* 0x000000000000794d */ /* 0x000fea0003800000 */
.L_x_4698:
        /* <DEDUP_REMOVED lines=9> */
.L_x_4703:
        /* <DEDUP_REMOVED lines=20> */
.L_x_4706:
        /* <DEDUP_REMOVED lines=19> */
.L_x_4707:
[----:B------:R-:W-:Y:S05]  /*117f0*/  BRA `(.L_x_4708) ;  /* 0x0000000000107947 */ /* 0x000fea0003800000 */
.L_x_4705:
[----:B------:R-:W0:Y:S02]  /*11800*/  LDCU.64 UR4, c[0x0][0x760] ;  /* 0x0000ec00ff0477ac */ /* 0x000e240008000a00 */
[----:B0-----:R-:W-:-:S05]  /*11810*/  IADD3 R2, P0, PT, R25, UR4, RZ ;  /* 0x0000000419027c10 */ /* 0x001fca000ff1e0ff */
[----:B------:R-:W-:-:S05]  /*11820*/  IMAD.X R3, RZ, RZ, UR5, P0 ;  /* 0x00000005ff037e24 */ /* 0x000fca00080e06ff */
[----:B------:R0:W-:Y:S03]  /*11830*/  STG.E desc[UR36][R2.64], R16 ;  /* 0x0000001002007986 */ /* 0x0001e6000c101924 */
.L_x_4708:
[----:B------:R-:W5:Y:S02]  /*11840*/  LDCU.64 UR4, c[0x0][0x760] ;  /* 0x0000ec00ff0477ac */ /* 0x000f640008000a00 */
[----:B-----5:R-:W-:-:S04]  /*11850*/  IADD3 R24, P0, PT, R24, UR4, RZ ;  /* 0x0000000418187c10 */ /* 0x020fc8000ff1e0ff */
[----:B------:R-:W-:-:S05]  /*11860*/  IADD3.X R25, PT, PT, RZ, UR5, RZ, P0, !PT ;  /* 0x00000005ff197c10 */ /* 0x000fca00087fe4ff */
[----:B------:R-:W-:Y:S01]  /*11870*/  STG.E desc[UR36][R24.64], R17 ;  /* 0x0000001118007986 */ /* 0x000fe2000c101924 */
[----:B------:R-:W-:Y:S05]  /*11880*/  EXIT ;  /* 0x000000000000794d */ /* 0x000fea0003800000 */
.L_x_4704:
[----:B------:R-:W-:Y:S04]  /*11890*/  STG.E desc[UR36][R4.64], R16 ;  /* 0x0000001004007986 */ /* 0x000fe8000c101924 */
[----:B------:R-:W-:Y:S01]  /*118a0*/  STG.E desc[UR36][R4.64+0x4], R17 ;  /* 0x0000041104007986 */ /* 0x000fe2000c101924 */
[----:B------:R-:W-:Y:S05]  /*118b0*/  EXIT ;  /* 0x000000000000794d */ /* 0x000fea0003800000 */
.L_x_4679:
        /* <DEDUP_REMOVED lines=49> */
.L_x_4711:
        /* <DEDUP_REMOVED lines=19> */
.L_x_4712:
[----:B------:R-:W-:Y:S05]  /*11d00*/  BRA `(.L_x_4713) ;  /* 0x0000000000047947 */ /* 0x000fea0003800000 */
.L_x_4710:
[----:B------:R2:W-:Y:S02]  /*11d10*/  STG.E desc[UR36][R4.64], R18 ;  /* 0x0000001204007986 */ /* 0x0005e4000c101924 */
.L_x_4713:
[----:B------:R-:W3:Y:S02]  /*11d20*/  LDCU.64 UR4, c[0x0][0x760] ;  /* 0x0000ec00ff0477ac */ /* 0x000ee40008000a00 */
[----:B---3--:R-:W-:-:S04]  /*11d30*/  IADD3 R24, P0, PT, R24, UR4, RZ ;  /* 0x0000000418187c10 */ /* 0x008fc8000ff1e0ff */
[----:B------:R-:W-:-:S05]  /*11d40*/  IADD3.X R25, PT, PT, RZ, UR5, RZ, P0, !PT ;  /* 0x00000005ff197c10 */ /* 0x000fca00087fe4ff */
[----:B------:R-:W-:Y:S01]  /*11d50*/  STG.E desc[UR36][R24.64], R19 ;  /* 0x0000001318007986 */ /* 0x000fe2000c101924 */
[----:B------:R-:W-:Y:S05]  /*11d60*/  EXIT ;  /* 0x000000000000794d */ /* 0x000fea0003800000 */
.L_x_4709:
        /* <DEDUP_REMOVED lines=9> */
.L_x_4714:
        /* <DEDUP_REMOVED lines=20> */
.L_x_4717:
        /* <DEDUP_REMOVED lines=19> */
.L_x_4718:
[----:B------:R-:W-:Y:S05]  /*12070*/  BRA `(.L_x_4719) ;  /* 0x0000000000107947 */ /* 0x000fea0003800000 */
.L_x_4716:
[----:B------:R-:W1:Y:S02]  /*12080*/  LDCU.64 UR4, c[0x0][0x760] ;  /* 0x0000ec00ff0477ac */ /* 0x000e640008000a00 */
[----:B-1----:R-:W-:-:S04]  /*12090*/  IADD3 R2, P0, PT, R25, UR4, RZ ;  /* 0x0000000419027c10 */ /* 0x002fc8000ff1e0ff */
[----:B------:R-:W-:-:S05]  /*120a0*/  IADD3.X R3, PT, PT, RZ, UR5, RZ, P0, !PT ;  /* 0x00000005ff037c10 */ /* 0x000fca00087fe4ff */
[----:B------:R1:W-:Y:S04]  /*120b0*/  STG.E desc[UR36][R2.64], R18 ;  /* 0x0000001202007986 */ /* 0x0003e8000c101924 */
.L_x_4719:
[----:B------:R-:W2:Y:S02]  /*120c0*/  LDCU.64 UR4, c[0x0][0x760] ;  /* 0x0000ec00ff0477ac */ /* 0x000ea40008000a00 */
[----:B--2---:R-:W-:-:S04]  /*120d0*/  IADD3 R24, P0, PT, R24, UR4, RZ ;  /* 0x0000000418187c10 */ /* 0x004fc8000ff1e0ff */
[----:B------:R-:W-:-:S05]  /*120e0*/  IADD3.X R25, PT, PT, RZ, UR5, RZ, P0, !PT ;  /* 0x00000005ff197c10 */ /* 0x000fca00087fe4ff */
[----:B------:R-:W-:Y:S01]  /*120f0*/  STG.E desc[UR36][R24.64], R19 ;  /* 0x0000001318007986 */ /* 0x000fe2000c101924 */
[----:B------:R-:W-:Y:S05]  /*12100*/  EXIT ;  /* 0x000000000000794d */ /* 0x000fea0003800000 */
.L_x_4715:
[----:B------:R-:W-:Y:S04]  /*12110*/  STG.E desc[UR36][R4.64], R18 ;  /* 0x0000001204007986 */ /* 0x000fe8000c101924 */
[----:B------:R-:W-:Y:S01]  /*12120*/  STG.E desc[UR36][R4.64+0x4], R19 ;  /* 0x0000041304007986 */ /* 0x000fe2000c101924 */
[----:B------:R-:W-:Y:S05]  /*12130*/  EXIT ;  /* 0x000000000000794d */ /* 0x000fea0003800000 */
.L_x_4720:
        /* <DEDUP_REMOVED lines=12> */
.L_x_9997:


//--------------------- .text._ZN2at6native13reduce_kernelILi128ELi4ENS0_8ReduceOpIfNS0_9NanSumOpsIffEEjfLi4ELi4EEEEEvT1_ --------------------------
	.section	.text._ZN2at6native13reduce_kernelILi128ELi4ENS0_8ReduceOpIfNS0_9NanSumOpsIffEEjfLi4ELi4EEEEEvT1_,"ax",@progbits
	.align	128
        .global         _ZN2at6native13reduce_kernelILi128ELi4ENS0_8ReduceOpIfNS0_9NanSumOpsIffEEjfLi4ELi4EEEEEvT1_
        .type           _ZN2at6native13reduce_kernelILi128ELi4ENS0_8ReduceOpIfNS0_9NanSumOpsIffEEjfLi4ELi4EEEEEvT1_,@function
        .size           _ZN2at6native13reduce_kernelILi128ELi4ENS0_8ReduceOpIfNS0_9NanSumOpsIffEEjfLi4ELi4EEEEEvT1_,(.L_x_9998 - _ZN2at6native13reduce_kernelILi128ELi4ENS0_8ReduceOpIfNS0_9NanSumOpsIffEEjfLi4ELi4EEEEEvT1_)
        .other          _ZN2at6native13reduce_kernelILi128ELi4ENS0_8ReduceOpIfNS0_9NanSumOpsIffEEjfLi4ELi4EEEEEvT1_,@"STO_CUDA_ENTRY STV_DEFAULT"
_ZN2at6native13reduce_kernelILi128ELi4ENS0_8ReduceOpIfNS0_9NanSumOpsIffEEjfLi4ELi4EEEEEvT1_:
.text._ZN2at6native13reduce_kernelILi128ELi4ENS0_8ReduceOpIfNS0_9NanSumOpsIffEEjfLi4ELi4EEEEEvT1_:
        /* <DEDUP_REMOVED lines=16> */
[----:B-----5:R-:W-:Y:S01]  /*0100*/  IMAD R21, R2, UR10, R5 ;  /* 0x0000000a02157c24 */ /* 0x020fe2000f8e0205 */
        /* <DEDUP_REMOVED lines=279> */
.L_x_4721:
        /* <DEDUP_REMOVED lines=34> */
.L_x_4725:
        /* <DEDUP_REMOVED lines=30> */
.L_x_4729:
[----:B------:R-:W-:Y:S05]  /*1680*/  BSYNC.RECONVERGENT B1 ;  /* 0x0000000000017941 */ /* 0x000fea0003800200 */
.L_x_4728:
[----:B------:R-:W0:Y:S01]  /*1690*/  LDC R3, c[0x0][0x38c] ;  /* 0x0000e300ff037b82 */ /* 0x000e220000000800 */
[----:B------:R-:W-:-:S04]  /*16a0*/  IADD3 R22, P0, PT, R22, 0x10, RZ ;  /* 0x0000001016167810 */ /* 0x000fc80007f1e0ff */
[----:B------:R-:W-:Y:S02]  /*16b0*/  IADD3.X R23, PT, PT, RZ, R23, RZ, P0, !PT ;  /* 0x00000017ff177210 */ /* 0x000fe400007fe4ff */
[----:B0-----:R-:W-:-:S07]  /*16c0*/  IADD3 R18, PT, PT, R50, -0x4, R3 ;  /* 0xfffffffc32127810 */ /* 0x001fce0007ffe003 */
.L_x_4727:
[----:B------:R-:W-:Y:S05]  /*16d0*/  BSYNC.RECONVERGENT B0 ;  /* 0x0000000000007941 */ /* 0x000fea0003800200 */
.L_x_4726:
        /* <DEDUP_REMOVED lines=17> */
.L_x_4732:
        /* <DEDUP_REMOVED lines=19> */
.L_x_4731:
[----:B------:R-:W-:Y:S05]  /*1920*/  BSYNC.RECONVERGENT B0 ;  /* 0x0000000000007941 */ /* 0x000fea0003800200 */
.L_x_4730:
        /* <DEDUP_REMOVED lines=11> */
.L_x_4734:
[----:B------:R-:W-:Y:S05]  /*19e0*/  BSYNC.RECONVERGENT B0 ;  /* 0x0000000000007941 */ /* 0x000fea0003800200 */
.L_x_4733:
[----:B------:R-:W-:Y:S01]  /*19f0*/  FADD.FTZ R9, R9, R0 ;  /* 0x0000000009097221 */ /* 0x000fe20000010000 */
[----:B------:R-:W-:Y:S01]  /*1a00*/  HFMA2 R25, -RZ, RZ, 0, 0 ;  /* 0x00000000ff197431 */ /* 0x000fe200000001ff */
[----:B------:R-:W-:Y:S02]  /*1a10*/  CS2R R26, SRZ ;  /* 0x00000000001a7805 */ /* 0x000fe4000001ff00 */
[----:B------:R-:W-:-:S04]  /*1a20*/  FADD.FTZ R9, R9, R8 ;  /* 0x0000000809097221 */ /* 0x000fc80000010000 */
[----:B------:R-:W-:Y:S01]  /*1a30*/  FADD.FTZ R24, R9, R24 ;  /* 0x0000001809187221 */ /* 0x000fe20000010000 */
[----:B------:R-:W-:Y:S06]  /*1a40*/  BRA `(.L_x_4723) ;  /* 0x000000ac00607947 */ /* 0x000fec0003800000 */
.L_x_4724:
        /* <DEDUP_REMOVED lines=43> */
.L_x_4738:
[----:B------:R-:W-:Y:S02]  /*1d00*/  SHF.R.U32.HI R13, RZ, 0x2, R3 ;  /* 0x00000002ff0d7819 */ /* 0x000fe40000011603 */
[----:B------:R-:W-:-:S03]  /*1d10*/  IADD3 R3, PT, PT, R3, R0, RZ ;  /* 0x0000000003037210 */ /* 0x000fc60007ffe0ff */
[----:B------:R-:W-:Y:S01]  /*1d20*/  IMAD.WIDE.U32 R12, R13, 0x10, R22 ;  /* 0x000000100d0c7825 */ /* 0x000fe200078e0016 */
[----:B------:R-:W-:-:S05]  /*1d30*/  SHF.R.U32.HI R29, RZ, 0x2, R3 ;  /* 0x00000002ff1d7819 */ /* 0x000fca0000011603 */
[----:B------:R-:W2:Y:S01]  /*1d40*/  LDG.E.128 R12, desc[UR36][R12.64] ;  /* 0x000000240c0c7981 */ /* 0x000ea2000c1e1d00 */
[----:B------:R-:W-:-:S04]  /*1d50*/  IMAD.WIDE.U32 R28, R29, 0x10, R22 ;  /* 0x000000101d1c7825 */ /* 0x000fc800078e0016 */
[----:B------:R-:W-:Y:S02]  /*1d60*/  IMAD.IADD R3, R3, 0x1, R0 ;  /* 0x0000000103037824 */ /* 0x000fe400078e0200 */
[----:B------:R-:W3:Y:S03]  /*1d70*/  LDG.E.128 R28, desc[UR36][R28.64] ;  /* 0x000000241c1c7981 */ /* 0x000ee6000c1e1d00 */
[----:B------:R-:W-:Y:S02]  /*1d80*/  SHF.R.U32.HI R5, RZ, 0x2, R3 ;  /* 0x00000002ff057819 */ /* 0x000fe40000011603 */
[----:B------:R-:W-:-:S03]  /*1d90*/  IADD3 R3, PT, PT, R3, R0, RZ ;  /* 0x0000000003037210 */ /* 0x000fc60007ffe0ff */
[----:B------:R-:W-:Y:S01]  /*1da0*/  IMAD.WIDE.U32 R4, R5, 0x10, R22 ;  /* 0x0000001005047825 */ /* 0x000fe200078e0016 */
[----:B------:R-:W-:-:S05]  /*1db0*/  SHF.R.U32.HI R9, RZ, 0x2, R3 ;  /* 0x00000002ff097819 */ /* 0x000fca0000011603 */
[----:B------:R-:W4:Y:S01]  /*1dc0*/  LDG.E.128 R4, desc[UR36][R4.64] ;  /* 0x0000002404047981 */ /* 0x000f22000c1e1d00 */
[----:B------:R-:W-:-:S06]  /*1dd0*/  IMAD.WIDE.U32 R8, R9, 0x10, R22 ;  /* 0x0000001009087825 */ /* 0x000fcc00078e0016 */
[----:B------:R-:W5:Y:S01]  /*1de0*/  LDG.E.128 R8, desc[UR36][R8.64] ;  /* 0x0000002408087981 */ /* 0x000f62000c1e1d00 */
[----:B------:R-:W-:-:S05]  /*1df0*/  IADD3 R3, PT, PT, R3, R0, RZ ;  /* 0x0000000003037210 */ /* 0x000fca0007ffe0ff */
[----:B------:R-:W-:Y:S01]  /*1e00*/  IMAD R41, R0, 0x3, R3 ;  /* 0x0000000300297824 */ /* 0x000fe200078e0203 */
[C---:B--2---:R-:W-:Y:S02]  /*1e10*/  FSETP.NAN.FTZ.AND P0, PT, |R12|.reuse, |R12|, PT ;  /* 0x4000000c0c00720b */ /* 0x044fe40003f18200 */
[----:B------:R-:W-:Y:S02]  /*1e20*/  FSETP.NAN.FTZ.AND P1, PT, |R13|, |R13|, PT ;  /* 0x4000000d0d00720b */ /* 0x000fe40003f38200 */
[----:B------:R-:W-:Y:S02]  /*1e30*/  FSEL R42, R12, RZ, !P0 ;  /* 0x000000ff0c2a7208 */ /* 0x000fe40004000000 */
[----:B------:R-:W-:Y:S02]  /*1e40*/  ISETP.GE.U32.AND P0, PT, R41, R44, PT ;  /* 0x0000002c2900720c */ /* 0x000fe40003f06070 */
[----:B------:R-:W-:Y:S01]  /*1e50*/  FSEL R41, R13, RZ, !P1 ;  /* 0x000000ff0d297208 */ /* 0x000fe20004800000 */
[----:B------:R-:W-:Y:S01]  /*1e60*/  FADD.FTZ R39, R42, R39 ;  /* 0x000000272a277221 */ /* 0x000fe20000010000 */
[----:B------:R-:W-:-:S02]  /*1e70*/  FSETP.NAN.FTZ.AND P2, PT, |R14|, |R14|, PT ;  /* 0x4000000e0e00720b */ /* 0x000fc40003f58200 */
[----:B---3--:R-:W-:Y:S01]  /*1e80*/  FSETP.NAN.FTZ.AND P1, PT, |R28|, |R28|, PT ;  /* 0x4000001c1c00720b */ /* 0x008fe20003f38200 */
[----:B------:R-:W-:Y:S01]  /*1e90*/  FADD.FTZ R40, R41, R40 ;  /* 0x0000002829287221 */ /* 0x000fe20000010000 */
[----:B------:R-:W-:Y:S02]  /*1ea0*/  FSEL R42, R14, RZ, !P2 ;  /* 0x000000ff0e2a7208 */ /* 0x000fe40005000000 */
[----:B------:R-:W-:Y:S02]  /*1eb0*/  FSEL R41, R28, RZ, !P1 ;  /* 0x000000ff1c297208 */ /* 0x000fe40004800000 */
[----:B------:R-:W-:Y:S01]  /*1ec0*/  FSETP.NAN.FTZ.AND P2, PT, |R29|, |R29|, PT ;  /* 0x4000001d1d00720b */ /* 0x000fe20003f58200 */
[----:B------:R-:W-:Y:S01]  /*1ed0*/  FADD.FTZ R37, R42, R37 ;  /* 0x000000252a257221 */ /* 0x000fe20000010000 */
[----:B------:R-:W-:Y:S01]  /*1ee0*/  FSETP.NAN.FTZ.AND P1, PT, |R30|, |R30|, PT ;  /* 0x4000001e1e00720b */ /* 0x000fe20003f38200 */
[----:B------:R-:W-:Y:S01]  /*1ef0*/  FADD.FTZ R36, R41, R36 ;  /* 0x0000002429247221 */ /* 0x000fe20000010000 */
[----:B------:R-:W-:-:S02]  /*1f00*/  FSEL R42, R29, RZ, !P2 ;  /* 0x000000ff1d2a7208 */ /* 0x000fc40005000000 */
[----:B------:R-:W-:Y:S02]  /*1f10*/  FSEL R41, R30, RZ, !P1 ;  /* 0x000000ff1e297208 */ /* 0x000fe40004800000 */
[----:B------:R-:W-:Y:S01]  /*1f20*/  FSETP.NAN.FTZ.AND P3, PT, |R15|, |R15|, PT ;  /* 0x4000000f0f00720b */ /* 0x000fe20003f78200 */
[----:B------:R-:W-:Y:S01]  /*1f30*/  FADD.FTZ R35, R42, R35 ;  /* 0x000000232a237221 */ /* 0x000fe20000010000 */
[----:B------:R-:W-:Y:S01]  /*1f40*/  FSETP.NAN.FTZ.AND P2, PT, |R31|, |R31|, PT ;  /* 0x4000001f1f00720b */ /* 0x000fe20003f58200 */
[----:B------:R-:W-:Y:S01]  /*1f50*/  FADD.FTZ R34, R41, R34 ;  /* 0x0000002229227221 */ /* 0x000fe20000010000 */
[----:B----4-:R-:W-:Y:S02]  /*1f60*/  FSETP.NAN.FTZ.AND P1, PT, |R4|, |R4|, PT ;  /* 0x400000040400720b */ /* 0x010fe40003f38200 */
[----:B------:R-:W-:Y:S02]  /*1f70*/  FSEL R43, R15, RZ, !P3 ;  /* 0x000000ff0f2b7208 */ /* 0x000fe40005800000 */
[----:B------:R-:W-:-:S02]  /*1f80*/  FSEL R42, R31, RZ, !P2 ;  /* 0x000000ff1f2a7208 */ /* 0x000fc40005000000 */
[----:B------:R-:W-:Y:S01]  /*1f90*/  FSEL R41, R4, RZ, !P1 ;  /* 0x000000ff04297208 */ /* 0x000fe20004800000 */
[----:B------:R-:W-:Y:S01]  /*1fa0*/  FADD.FTZ R38, R43, R38 ;  /* 0x000000262b267221 */ /* 0x000fe20000010000 */
[----:B------:R-:W-:Y:S01]  /*1fb0*/  FSETP.NAN.FTZ.AND P2, PT, |R5|, |R5|, PT ;  /* 0x400000050500720b */ /* 0x000fe20003f58200 */
[----:B------:R-:W-:Y:S01]  /*1fc0*/  FADD.FTZ R33, R42, R33 ;  /* 0x000000212a217221 */ /* 0x000fe20000010000 */
[C---:B------:R-:W-:Y:S01]  /*1fd0*/  FSETP.NAN.FTZ.AND P3, PT, |R6|.reuse, |R6|, PT ;  /* 0x400000060600720b */ /* 0x040fe20003f78200 */
[----:B------:R-:W-:Y:S01]  /*1fe0*/  FADD.FTZ R32, R41, R32 ;  /* 0x0000002029207221 */ /* 0x000fe20000010000 */
[----:B------:R-:W-:Y:S02]  /*1ff0*/  FSETP.NAN.FTZ.AND P1, PT, |R7|, |R7|, PT ;  /* 0x400000070700720b */ /* 0x000fe40003f38200 */
[----:B------:R-:W-:Y:S02]  /*2000*/  FSEL R46, R5, RZ, !P2 ;  /* 0x000000ff052e7208 */ /* 0x000fe40005000000 */
[----:B------:R-:W-:-:S02]  /*2010*/  FSEL R43, R6, RZ, !P3 ;  /* 0x000000ff062b7208 */ /* 0x000fc40005800000 */
[----:B------:R-:W-:Y:S01]  /*2020*/  FSEL R41, R7, RZ, !P1 ;  /* 0x000000ff07297208 */ /* 0x000fe20004800000 */
[----:B------:R-:W-:Y:S01]  /*2030*/  FADD.FTZ R21, R46, R21 ;  /* 0x000000152e157221 */ /* 0x000fe20000010000 */
[----:B-----5:R-:W-:Y:S01]  /*2040*/  FSETP.NAN.FTZ.AND P1, PT, |R8|, |R8|, PT ;  /* 0x400000080800720b */ /* 0x020fe20003f38200 */
[----:B------:R-:W-:Y:S01]  /*2050*/  FADD.FTZ R20, R43, R20 ;  /* 0x000000142b147221 */ /* 0x000fe20000010000 */
[----:B------:R-:W-:Y:S01]  /*2060*/  FSETP.NAN.FTZ.AND P2, PT, |R9|, |R9|, PT ;  /* 0x400000090900720b */ /* 0x000fe20003f58200 */
[----:B------:R-:W-:Y:S01]  /*2070*/  FADD.FTZ R18, R41, R18 ;  /* 0x0000001229127221 */ /* 0x000fe20000010000 */
        /* <DEDUP_REMOVED lines=12> */
.L_x_4737:
[----:B------:R-:W-:Y:S05]  /*2140*/  BSYNC.RECONVERGENT B0 ;  /* 0x0000000000007941 */ /* 0x000fea0003800200 */
.L_x_4736:
        /* <DEDUP_REMOVED lines=23> */
.L_x_4740:
[----:B------:R-:W-:Y:S05]  /*22c0*/  BSYNC.RECONVERGENT B0 ;  /* 0x0000000000007941 */ /* 0x000fea0003800200 */
.L_x_4739:
[----:B------:R-:W-:Y:S04]  /*22d0*/  BSSY.RECONVERGENT B0, `(.L_x_4741) ;  /* 0x000003b000007945 */ /* 0x000fe80003800200 */
[----:B------:R-:W-:Y:S05]  /*22e0*/  @P0 BRA `(.L_x_4742) ;  /* 0x0000000000e40947 */ /* 0x000fea0003800000 */
[C---:B-----5:R-:W-:Y:S01]  /*22f0*/  FSETP.NAN.FTZ.AND P0, PT, |R12|.reuse, |R12|, PT ;  /* 0x4000000c0c00720b */ /* 0x060fe20003f18200 */
[----:B------:R-:W-:Y:S01]  /*2300*/  IMAD.IADD R3, R3, 0x1, R0 ;  /* 0x0000000103037824 */ /* 0x000fe200078e0200 */
[----:B------:R-:W-:Y:S02]  /*2310*/  FSETP.NAN.FTZ.AND P1, PT, |R13|, |R13|, PT ;  /* 0x4000000d0d00720b */ /* 0x000fe40003f38200 */
[----:B------:R-:W-:Y:S02]  /*2320*/  FSEL R12, R12, RZ, !P0 ;  /* 0x000000ff0c0c7208 */ /* 0x000fe40004000000 */
[----:B------:R-:W-:Y:S02]  /*2330*/  ISETP.GE.U32.AND P0, PT, R3, R44, PT ;  /* 0x0000002c0300720c */ /* 0x000fe40003f06070 */
[----:B------:R-:W-:Y:S01]  /*2340*/  FSETP.NAN.FTZ.AND P2, PT, |R14|, |R14|, PT ;  /* 0x4000000e0e00720b */ /* 0x000fe20003f58200 */
[----:B------:R-:W-:Y:S01]  /*2350*/  FADD.FTZ R39, R39, R12 ;  /* 0x0000000c27277221 */ /* 0x000fe20000010000 */
[----:B------:R-:W-:-:S02]  /*2360*/  FSETP.NAN.FTZ.AND P3, PT, |R15|, |R15|, PT ;  /* 0x4000000f0f00720b */ /* 0x000fc40003f78200 */
[----:B------:R-:W-:Y:S02]  /*2370*/  FSEL R13, R13, RZ, !P1 ;  /* 0x000000ff0d0d7208 */ /* 0x000fe40004800000 */
[----:B------:R-:W-:Y:S02]  /*2380*/  FSEL R14, R14, RZ, !P2 ;  /* 0x000000ff0e0e7208 */ /* 0x000fe40005000000 */
[----:B------:R-:W-:Y:S01]  /*2390*/  FSEL R15, R15, RZ, !P3 ;  /* 0x000000ff0f0f7208 */ /* 0x000fe20005800000 */
[----:B------:R-:W-:Y:S02]  /*23a0*/  FADD.FTZ R40, R40, R13 ;  /* 0x0000000d28287221 */ /* 0x000fe40000010000 */
[----:B------:R-:W-:Y:S02]  /*23b0*/  FADD.FTZ R37, R37, R14 ;  /* 0x0000000e25257221 */ /* 0x000fe40000010000 */
[----:B------:R-:W-:Y:S01]  /*23c0*/  FADD.FTZ R38, R38, R15 ;  /* 0x0000000f26267221 */ /* 0x000fe20000010000 */
[----:B------:R-:W-:Y:S06]  /*23d0*/  @P0 BRA `(.L_x_4742) ;  /* 0x0000000000a80947 */ /* 0x000fec0003800000 */
[C---:B------:R-:W-:Y:S02]  /*23e0*/  FSETP.NAN.FTZ.AND P0, PT, |R28|.reuse, |R28|, PT ;  /* 0x4000001c1c00720b */ /* 0x040fe40003f18200 */
[----:B------:R-:W-:Y:S02]  /*23f0*/  IADD3 R15, PT, PT, R3, R0, RZ ;  /* 0x00000000030f7210 */ /* 0x000fe40007ffe0ff */
[----:B------:R-:W-:Y:S02]  /*2400*/  FSEL R3, R28, RZ, !P0 ;  /* 0x000000ff1c037208 */ /* 0x000fe40004000000 */
[----:B------:R-:W-:Y:S02]  /*2410*/  ISETP.GE.U32.AND P0, PT, R15, R44, PT ;  /* 0x0000002c0f00720c */ /* 0x000fe40003f06070 */
[----:B------:R-:W-:Y:S01]  /*2420*/  FSETP.NAN.FTZ.AND P1, PT, |R29|, |R29|, PT ;  /* 0x4000001d1d00720b */ /* 0x000fe20003f38200 */
[----:B------:R-:W-:Y:S01]  /*2430*/  FADD.FTZ R36, R36, R3 ;  /* 0x0000000324247221 */ /* 0x000fe20000010000 */
[----:B------:R-:W-:-:S02]  /*2440*/  FSETP.NAN.FTZ.AND P2, PT, |R30|, |R30|, PT ;  /* 0x4000001e1e00720b */ /* 0x000fc40003f58200 */
[----:B------:R-:W-:Y:S02]  /*2450*/  FSETP.NAN.FTZ.AND P3, PT, |R31|, |R31|, PT ;  /* 0x4000001f1f00720b */ /* 0x000fe40003f78200 */
[----:B------:R-:W-:Y:S02]  /*2460*/  FSEL R12, R29, RZ, !P1 ;  /* 0x000000ff1d0c7208 */ /* 0x000fe40004800000 */
[----:B------:R-:W-:Y:S02]  /*2470*/  FSEL R13, R30, RZ, !P2 ;  /* 0x000000ff1e0d7208 */ /* 0x000fe40005000000 */
[----:B------:R-:W-:Y:S01]  /*2480*/  FSEL R14, R31, RZ, !P3 ;  /* 0x000000ff1f0e7208 */ /* 0x000fe20005800000 */
[----:B------:R-:W-:Y:S02]  /*2490*/  FADD.FTZ R35, R35, R12 ;  /* 0x0000000c23237221 */ /* 0x000fe40000010000 */
[----:B------:R-:W-:Y:S02]  /*24a0*/  FADD.FTZ R34, R34, R13 ;  /* 0x0000000d22227221 */ /* 0x000fe40000010000 */
[----:B------:R-:W-:Y:S01]  /*24b0*/  FADD.FTZ R33, R33, R14 ;  /* 0x0000000e21217221 */ /* 0x000fe20000010000 */
[----:B------:R-:W-:Y:S06]  /*24c0*/  @P0 BRA `(.L_x_4742) ;  /* 0x00000000006c0947 */ /* 0x000fec0003800000 */
[----:B------:R-:W-:Y:S02]  /*24d0*/  IADD3 R3, PT, PT, R15, R0, RZ ;  /* 0x000000000f037210 */ /* 0x000fe40007ffe0ff */
[----:B------:R-:W-:Y:S02]  /*24e0*/  FSETP.NAN.FTZ.AND P1, PT, |R5|, |R5|, PT ;  /* 0x400000050500720b */ /* 0x000fe40003f38200 */
[----:B------:R-:W-:Y:S02]  /*24f0*/  ISETP.GE.U32.AND P4, PT, R3, R44, PT ;  /* 0x0000002c0300720c */ /* 0x000fe40003f86070 */
        /* <DEDUP_REMOVED lines=11> */
[----:B------:R-:W-:Y:S06]  /*25b0*/  @P4 BRA `(.L_x_4742) ;  /* 0x0000000000304947 */ /* 0x000fec0003800000 */
        /* <DEDUP_REMOVED lines=11> */
[----:B------:R-:W-:-:S07]  /*2670*/  FADD.FTZ R27, R27, R4 ;  /* 0x000000041b1b7221 */ /* 0x000fce0000010000 */
.L_x_4742:
[----:B------:R-:W-:Y:S05]  /*2680*/  BSYNC.RECONVERGENT B0 ;  /* 0x0000000000007941 */ /* 0x000fea0003800200 */
.L_x_4741:
        /* <DEDUP_REMOVED lines=13> */
.L_x_4735:
[----:B------:R-:W-:-:S13]  /*2760*/  ISETP.NE.AND P0, PT, R43, 0x1, PT ;  /* 0x000000012b00780c */ /* 0x000fda0003f05270 */
[----:B------:R-:W-:Y:S05]  /*2770*/  @P0 BRA `(.L_x_4743) ;  /* 0x0000000c00480947 */ /* 0x000fea0003800000 */
[----:B------:R-:W1:Y:S01]  /*2780*/  LDC R0, c[0x0][0x394] ;  /* 0x0000e500ff007b82 */ /* 0x000e620000000800 */
[----:B------:R-:W-:Y:S07]  /*2790*/  BSSY.RECONVERGENT B0, `(.L_x_4744) ;  /* 0x000006b000007945 */ /* 0x000fee0003800200 */
        /* <DEDUP_REMOVED lines=34> */
.L_x_4746:
[----:B------:R-:W-:Y:S01]  /*29c0*/  IMAD R4, R3, R21, RZ ;  /* 0x0000001503047224 */ /* 0x000fe200078e02ff */
[----:B------:R-:W-:-:S04]  /*29d0*/  IADD3 R21, PT, PT, R21, R0, RZ ;  /* 0x0000000015157210 */ /* 0x000fc80007ffe0ff */
[----:B------:R-:W-:Y:S01]  /*29e0*/  SHF.R.U32.HI R13, RZ, 0x2, R4 ;  /* 0x00000002ff0d7819 */ /* 0x000fe20000011604 */
[----:B------:R-:W-:-:S04]  /*29f0*/  IMAD R4, R3, R21, RZ ;  /* 0x0000001503047224 */ /* 0x000fc800078e02ff */
[----:B------:R-:W-:Y:S01]  /*2a00*/  IMAD.WIDE.U32 R12, R13, 0x10, R22 ;  /* 0x000000100d0c7825 */ /* 0x000fe200078e0016 */
[----:B------:R-:W-:-:S03]  /*2a10*/  SHF.R.U32.HI R29, RZ, 0x2, R4 ;  /* 0x00000002ff1d7819 */ /* 0x000fc60000011604 */
[----:B------:R-:W-:Y:S02]  /*2a20*/  IMAD.IADD R21, R21, 0x1, R0 ;  /* 0x0000000115157824 */ /* 0x000fe400078e0200 */
[----:B------:R-:W2:Y:S01]  /*2a30*/  LDG.E.128 R12, desc[UR36][R12.64] ;  /* 0x000000240c0c7981 */ /* 0x000ea2000c1e1d00 */
[----:B------:R-:W-:-:S04]  /*2a40*/  IMAD.WIDE.U32 R28, R29, 0x10, R22 ;  /* 0x000000101d1c7825 */ /* 0x000fc800078e0016 */
[----:B------:R-:W-:Y:S01]  /*2a50*/  IMAD R4, R3, R21, RZ ;  /* 0x0000001503047224 */ /* 0x000fe200078e02ff */
[----:B------:R-:W-:Y:S01]  /*2a60*/  IADD3 R21, PT, PT, R21, R0, RZ ;  /* 0x0000000015157210 */ /* 0x000fe20007ffe0ff */
[----:B------:R-:W3:Y:S03]  /*2a70*/  LDG.E.128 R28, desc[UR36][R28.64] ;  /* 0x000000241c1c7981 */ /* 0x000ee6000c1e1d00 */
[----:B------:R-:W-:Y:S01]  /*2a80*/  SHF.R.U32.HI R5, RZ, 0x2, R4 ;  /* 0x00000002ff057819 */ /* 0x000fe20000011604 */
[----:B------:R-:W-:-:S04]  /*2a90*/  IMAD R8, R3, R21, RZ ;  /* 0x0000001503087224 */ /* 0x000fc800078e02ff */
        /* <DEDUP_REMOVED lines=8> */
[C---:B------:R-:W-:Y:S02]  /*2b20*/  FSETP.NAN.FTZ.AND P1, PT, |R13|.reuse, |R13|, PT ;  /* 0x4000000d0d00720b */ /* 0x040fe40003f38200 */
[----:B------:R-:W-:Y:S02]  /*2b30*/  FSEL R43, R12, RZ, !P0 ;  /* 0x000000ff0c2b7208 */ /* 0x000fe40004000000 */
[----:B------:R-:W-:Y:S02]  /*2b40*/  FSEL R42, R13, RZ, !P1 ;  /* 0x000000ff0d2a7208 */ /* 0x000fe40004800000 */
[----:B------:R-:W-:Y:S01]  /*2b50*/  FSETP.NAN.FTZ.AND P2, PT, |R14|, |R14|, PT ;  /* 0x4000000e0e00720b */ /* 0x000fe20003f58200 */
[----:B------:R-:W-:Y:S01]  /*2b60*/  FADD.FTZ R40, R43, R40 ;  /* 0x000000282b287221 */ /* 0x000fe20000010000 */
[----:B---3--:R-:W-:Y:S01]  /*2b70*/  FSETP.NAN.FTZ.AND P1, PT, |R28|, |R28|, PT ;  /* 0x4000001c1c00720b */ /* 0x008fe20003f38200 */
[----:B------:R-:W-:Y:S01]  /*2b80*/  FADD.FTZ R41, R42, R41 ;  /* 0x000000292a297221 */ /* 0x000fe20000010000 */
[----:B------:R-:W-:-:S02]  /*2b90*/  FSEL R43, R14, RZ, !P2 ;  /* 0x000000ff0e2b7208 */ /* 0x000fc40005000000 */
[----:B------:R-:W-:Y:S02]  /*2ba0*/  FSEL R42, R28, RZ, !P1 ;  /* 0x000000ff1c2a7208 */ /* 0x000fe40004800000 */
[----:B------:R-:W-:Y:S01]  /*2bb0*/  FSETP.NAN.FTZ.AND P2, PT, |R29|, |R29|, PT ;  /* 0x4000001d1d00720b */ /* 0x000fe20003f58200 */
[----:B------:R-:W-:Y:S01]  /*2bc0*/  FADD.FTZ R38, R43, R38 ;  /* 0x000000262b267221 */ /* 0x000fe20000010000 */
[----:B------:R-:W-:Y:S01]  /*2bd0*/  FSETP.NAN.FTZ.AND P1, PT, |R30|, |R30|, PT ;  /* 0x4000001e1e00720b */ /* 0x000fe20003f38200 */
[----:B------:R-:W-:Y:S01]  /*2be0*/  FADD.FTZ R37, R42, R37 ;  /* 0x000000252a257221 */ /* 0x000fe20000010000 */
[----:B------:R-:W-:Y:S02]  /*2bf0*/  FSEL R43, R29, RZ, !P2 ;  /* 0x000000ff1d2b7208 */ /* 0x000fe40005000000 */
[----:B------:R-:W-:Y:S02]  /*2c00*/  FSEL R42, R30, RZ, !P1 ;  /* 0x000000ff1e2a7208 */ /* 0x000fe40004800000 */
[----:B------:R-:W-:Y:S01]  /*2c10*/  FSETP.NAN.FTZ.AND P3, PT, |R15|, |R15|, PT ;  /* 0x4000000f0f00720b */ /* 0x000fe20003f78200 */
[----:B------:R-:W-:Y:S01]  /*2c20*/  FADD.FTZ R36, R43, R36 ;  /* 0x000000242b247221 */ /* 0x000fe20000010000 */
[----:B------:R-:W-:Y:S01]  /*2c30*/  FSETP.NAN.FTZ.AND P2, PT, |R31|, |R31|, PT ;  /* 0x4000001f1f00720b */ /* 0x000fe20003f58200 */
[----:B------:R-:W-:Y:S01]  /*2c40*/  FADD.FTZ R35, R42, R35 ;  /* 0x000000232a237221 */ /* 0x000fe20000010000 */
[----:B----4-:R-:W-:-:S02]  /*2c50*/  FSETP.NAN.FTZ.AND P1, PT, |R4|, |R4|, PT ;  /* 0x400000040400720b */ /* 0x010fc40003f38200 */
[----:B------:R-:W-:Y:S02]  /*2c60*/  FSEL R46, R15, RZ, !P3 ;  /* 0x000000ff0f2e7208 */ /* 0x000fe40005800000 */
[----:B------:R-:W-:Y:S02]  /*2c70*/  FSEL R43, R31, RZ, !P2 ;  /* 0x000000ff1f2b7208 */ /* 0x000fe40005000000 */
[----:B------:R-:W-:Y:S01]  /*2c80*/  ISETP.GE.U32.AND P0, PT, R45, R44, PT ;  /* 0x0000002c2d00720c */ /* 0x000fe20003f06070 */
[----:B------:R-:W-:Y:S01]  /*2c90*/  FADD.FTZ R39, R46, R39 ;  /* 0x000000272e277221 */ /* 0x000fe20000010000 */
[----:B------:R-:W-:Y:S01]  /*2ca0*/  FSETP.NAN.FTZ.AND P2, PT, |R5|, |R5|, PT ;  /* 0x400000050500720b */ /* 0x000fe20003f58200 */
[----:B------:R-:W-:Y:S01]  /*2cb0*/  FADD.FTZ R34, R43, R34 ;  /* 0x000000222b227221 */ /* 0x000fe20000010000 */
[----:B------:R-:W-:Y:S02]  /*2cc0*/  FSETP.NAN.FTZ.AND P3, PT, |R6|, |R6|, PT ;  /* 0x400000060600720b */ /* 0x000fe40003f78200 */
[----:B------:R-:W-:-:S02]  /*2cd0*/  FSEL R42, R4, RZ, !P1 ;  /* 0x000000ff042a7208 */ /* 0x000fc40004800000 */
[----:B------:R-:W-:Y:S02]  /*2ce0*/  FSETP.NAN.FTZ.AND P1, PT, |R7|, |R7|, PT ;  /* 0x400000070700720b */ /* 0x000fe40003f38200 */
[----:B------:R-:W-:Y:S01]  /*2cf0*/  FSEL R45, R5, RZ, !P2 ;  /* 0x000000ff052d7208 */ /* 0x000fe20005000000 */
[----:B------:R-:W-:Y:S01]  /*2d00*/  FADD.FTZ R33, R42, R33 ;  /* 0x000000212a217221 */ /* 0x000fe20000010000 */
[----:B------:R-:W-:Y:S02]  /*2d10*/  FSEL R47, R6, RZ, !P3 ;  /* 0x000000ff062f7208 */ /* 0x000fe40005800000 */
[----:B------:R-:W-:Y:S01]  /*2d20*/  FSEL R43, R7, RZ, !P1 ;  /* 0x000000ff072b7208 */ /* 0x000fe20004800000 */
[----:B------:R-:W-:Y:S01]  /*2d30*/  FADD.FTZ R32, R45, R32 ;  /* 0x000000202d207221 */ /* 0x000fe20000010000 */
[----:B-----5:R-:W-:Y:S01]  /*2d40*/  FSETP.NAN.FTZ.AND P1, PT, |R8|, |R8|, PT ;  /* 0x400000080800720b */ /* 0x020fe20003f38200 */
[----:B------:R-:W-:Y:S01]  /*2d50*/  FADD.FTZ R20, R47, R20 ;  /* 0x000000142f147221 */ /* 0x000fe20000010000 */
        /* <DEDUP_REMOVED lines=14> */
.L_x_4745:
[----:B------:R-:W-:Y:S05]  /*2e40*/  BSYNC.RECONVERGENT B0 ;  /* 0x0000000000007941 */ /* 0x000fea0003800200 */
.L_x_4744:
        /* <DEDUP_REMOVED lines=27> */
.L_x_4748:
[----:B------:R-:W-:Y:S05]  /*3000*/  BSYNC.RECONVERGENT B0 ;  /* 0x0000000000007941 */ /* 0x000fea0003800200 */
.L_x_4747:
        /* <DEDUP_REMOVED lines=59> */
.L_x_4750:
[----:B------:R-:W-:Y:S05]  /*33c0*/  BSYNC.RECONVERGENT B0 ;  /* 0x0000000000007941 */ /* 0x000fea0003800200 */
.L_x_4749:
        /* <DEDUP_REMOVED lines=13> */
.L_x_4743:
[----:B------:R-:W1:Y:S01]  /*34a0*/  LDCU UR4, c[0x0][0x394] ;  /* 0x00007280ff0477ac */ /* 0x000e620008000800 */
[----:B------:R-:W2:Y:S01]  /*34b0*/  LDC R4, c[0x0][0x384] ;  /* 0x0000e100ff047b82 */ /* 0x000ea20000000800 */
[----:B------:R-:W-:Y:S01]  /*34c0*/  BSSY.RECONVERGENT B0, `(.L_x_4751) ;  /* 0x0000471000007945 */ /* 0x000fe20003800200 */
[----:B------:R-:W-:Y:S01]  /*34d0*/  MOV R3, R21 ;  /* 0x0000001500037202 */ /* 0x000fe20000000f00 */
[----:B-1----:R-:W-:-:S04]  /*34e0*/  IMAD.U32 R46, RZ, RZ, UR4 ;  /* 0x00000004ff2e7e24 */ /* 0x002fc8000f8e00ff */
[----:B------:R-:W-:Y:S02]  /*34f0*/  IMAD R5, R46, 0x3, R21 ;  /* 0x000000032e057824 */ /* 0x000fe400078e0215 */
[--C-:B--2---:R-:W-:Y:S01]  /*3500*/  IMAD.MOV.U32 R6, RZ, RZ, R4.reuse ;  /* 0x000000ffff067224 */ /* 0x104fe200078e0004 */
        /* <DEDUP_REMOVED lines=13> */
[-C--:B------:R-:W-:Y:S02]  /*35e0*/  MOV R39, R4.reuse ;  /* 0x0000000400277202 */ /* 0x080fe40000000f00 */
        /* <DEDUP_REMOVED lines=22> */
.L_x_4758:
[----:B------:R-:W1:Y:S01]  /*3750*/  LDCU UR4, c[0x0][0x394] ;  /* 0x00007280ff0477ac */ /* 0x000e620008000800 */
[-C--:B-----5:R-:W-:Y:S01]  /*3760*/  @!P0 MOV R12, R8.reuse ;  /* 0x00000008000c8202 */ /* 0x0a0fe20000000f00 */
[--C-:B------:R-:W-:Y:S01]  /*3770*/  @!P0 IMAD.MOV.U32 R14, RZ, RZ, R10.reuse ;  /* 0x000000ffff0e8224 */ /* 0x100fe200078e000a */
[----:B------:R-:W-:Y:S01]  /*3780*/  @!P0 MOV R13, R9 ;  /* 0x00000009000d8202 */ /* 0x000fe20000000f00 */
[----:B------:R-:W-:Y:S01]  /*3790*/  @!P0 IMAD.MOV.U32 R22, RZ, RZ, R10 ;  /* 0x000000ffff168224 */ /* 0x000fe200078e000a */
[-C--:B------:R-:W-:Y:S01]  /*37a0*/  @!P0 MOV R15, R11.reuse ;  /* 0x0000000b000f8202 */ /* 0x080fe20000000f00 */
[----:B------:R-:W-:Y:S01]  /*37b0*/  @!P0 IMAD.MOV.U32 R27, RZ, RZ, R11 ;  /* 0x000000ffff1b8224 */ /* 0x000fe200078e000b */
[----:B------:R-:W-:Y:S01]  /*37c0*/  @!P0 MOV R23, R11 ;  /* 0x0000000b00178202 */ /* 0x000fe20000000f00 */
[----:B------:R-:W-:Y:S01]  /*37d0*/  @!P0 IMAD.MOV.U32 R24, RZ, RZ, R8 ;  /* 0x000000ffff188224 */ /* 0x000fe200078e0008 */
[----:B------:R-:W-:Y:S01]  /*37e0*/  @!P0 MOV R21, R9 ;  /* 0x0000000900158202 */ /* 0x000fe20000000f00 */
[----:B------:R-:W-:Y:S01]  /*37f0*/  @!P0 IMAD.MOV.U32 R29, RZ, RZ, R9 ;  /* 0x000000ffff1d8224 */ /* 0x000fe200078e0009 */
[----:B------:R-:W-:-:S02]  /*3800*/  @!P0 MOV R20, R8 ;  /* 0x0000000800148202 */ /* 0x000fc40000000f00 */
[-C--:B------:R-:W-:Y:S02]  /*3810*/  @!P0 MOV R26, R10.reuse ;  /* 0x0000000a001a8202 */ /* 0x080fe40000000f00 */
[----:B------:R-:W-:Y:S02]  /*3820*/  @!P0 MOV R25, R9 ;  /* 0x0000000900198202 */ /* 0x000fe40000000f00 */
[----:B------:R-:W-:Y:S02]  /*3830*/  @!P0 MOV R31, R11 ;  /* 0x0000000b001f8202 */ /* 0x000fe40000000f00 */
[----:B------:R-:W-:Y:S02]  /*3840*/  @!P0 MOV R30, R10 ;  /* 0x0000000a001e8202 */ /* 0x000fe40000000f00 */
[----:B------:R-:W-:Y:S01]  /*3850*/  @!P0 MOV R28, R8 ;  /* 0x00000008001c8202 */ /* 0x000fe20000000f00 */
        /* <DEDUP_REMOVED lines=297> */
.L_x_4754:
[----:B------:R-:W-:-:S04]  /*4af0*/  LOP3.LUT R29, R20, 0xfffffff0, RZ, 0xc0, !PT ;  /* 0xfffffff0141d7812 */ /* 0x000fc800078ec0ff */
[----:B------:R-:W-:-:S04]  /*4b00*/  IADD3 R28, P2, PT, R29, R50, RZ ;  /* 0x000000321d1c7210 */ /* 0x000fc80007f5e0ff */
[----:B------:R-:W-:-:S06]  /*4b10*/  IADD3.X R29, PT, PT, RZ, R51, RZ, P2, !PT ;  /* 0x00000033ff1d7210 */ /* 0x000fcc00017fe4ff */
        /* <DEDUP_REMOVED lines=238> */
.L_x_4755:
        /* <DEDUP_REMOVED lines=241> */
.L_x_4756:
        /* <DEDUP_REMOVED lines=241> */
.L_x_4757:
[----:B------:R-:W-:-:S04]  /*7820*/  LOP3.LUT R13, R44, 0xfffffff0, RZ, 0xc0, !PT ;  /* 0xfffffff02c0d7812 */ /* 0x000fc800078ec0ff */
[----:B------:R-:W-:-:S04]  /*7830*/  IADD3 R12, P1, PT, R13, R50, RZ ;  /* 0x000000320d0c7210 */ /* 0x000fc80007f3e0ff */
[----:B------:R-:W-:-:S06]  /*7840*/  IADD3.X R13, PT, PT, RZ, R51, RZ, P1, !PT ;  /* 0x00000033ff0d7210 */ /* 0x000fcc0000ffe4ff */
[----:B------:R-:W5:Y:S03]  /*7850*/  LDG.E.128 R12, desc[UR36][R12.64] ;  /* 0x000000240c0c7981 */ /* 0x000f66000c1e1d00 */
.L_x_4753:
[----:B-----5:R-:W-:Y:S01]  /*7860*/  FSETP.NAN.FTZ.AND P1, PT, |R28|, |R28|, PT ;  /* 0x4000001c1c00720b */ /* 0x020fe20003f38200 */
[----:B------:R-:W1:Y:S01]  /*7870*/  LDCU UR5, c[0x0][0x38c] ;  /* 0x00007180ff0577ac */ /* 0x000e620008000800 */
[C---:B------:R-:W-:Y:S02]  /*7880*/  FSETP.NAN.FTZ.AND P2, PT, |R29|.reuse, |R29|, PT ;  /* 0x4000001d1d00720b */ /* 0x040fe40003f58200 */
[----:B------:R-:W-:Y:S02]  /*7890*/  FSETP.NAN.FTZ.AND P3, PT, |R30|, |R30|, PT ;  /* 0x4000001e1e00720b */ /* 0x000fe40003f78200 */
[----:B------:R-:W-:Y:S02]  /*78a0*/  FSEL R44, R28, RZ, !P1 ;  /* 0x000000ff1c2c7208 */ /* 0x000fe40004800000 */
[----:B------:R-:W-:Y:S02]  /*78b0*/  FSEL R47, R29, RZ, !P2 ;  /* 0x000000ff1d2f7208 */ /* 0x000fe40005000000 */
[----:B------:R-:W-:Y:S01]  /*78c0*/  FSEL R46, R30, RZ, !P3 ;  /* 0x000000ff1e2e7208 */ /* 0x000fe20005800000 */
[----:B------:R-:W-:Y:S01]  /*78d0*/  FADD.FTZ R41, R44, R41 ;  /* 0x000000292c297221 */ /* 0x000fe20000010000 */
[----:B------:R-:W-:Y:S01]  /*78e0*/  FSETP.NAN.FTZ.AND P3, PT, |R25|, |R25|, PT ;  /* 0x400000191900720b */ /* 0x000fe20003f78200 */
[----:B------:R-:W-:Y:S01]  /*78f0*/  FADD.FTZ R42, R47, R42 ;  /* 0x0000002a2f2a7221 */ /* 0x000fe20000010000 */
[----:B------:R-:W-:Y:S01]  /*7900*/  FSETP.NAN.FTZ.AND P1, PT, |R31|, |R31|, PT ;  /* 0x4000001f1f00720b */ /* 0x000fe20003f38200 */
[----:B------:R-:W-:Y:S01]  /*7910*/  FADD.FTZ R39, R46, R39 ;  /* 0x000000272e277221 */ /* 0x000fe20000010000 */
[----:B------:R-:W-:-:S02]  /*7920*/  FSEL R44, R25, RZ, !P3 ;  /* 0x000000ff192c7208 */ /* 0x000fc40005800000 */
[----:B------:R-:W-:Y:S02]  /*7930*/  FSETP.NAN.FTZ.AND P4, PT, |R26|, |R26|, PT ;  /* 0x4000001a1a00720b */ /* 0x000fe40003f98200 */
[----:B------:R-:W-:Y:S01]  /*7940*/  FSEL R47, R31, RZ, !P1 ;  /* 0x000000ff1f2f7208 */ /* 0x000fe20004800000 */
[----:B------:R-:W-:Y:S01]  /*7950*/  FADD.FTZ R37, R44, R37 ;  /* 0x000000252c257221 */ /* 0x000fe20000010000 */
[----:B------:R-:W-:Y:S02]  /*7960*/  FSETP.NAN.FTZ.AND P1, PT, |R27|, |R27|, PT ;  /* 0x4000001b1b00720b */ /* 0x000fe40003f38200 */
[----:B------:R-:W-:Y:S01]  /*7970*/  MOV R46, UR4 ;  /* 0x00000004002e7c02 */ /* 0x000fe20008000f00 */
[----:B------:R-:W-:Y:S01]  /*7980*/  FADD.FTZ R40, R47, R40 ;  /* 0x000000282f287221 */ /* 0x000fe20000010000 */
[----:B------:R-:W-:Y:S02]  /*7990*/  FSEL R55, R26, RZ, !P4 ;  /* 0x000000ff1a377208 */ /* 0x000fe40006000000 */
[----:B------:R-:W-:Y:S01]  /*79a0*/  FSEL R44, R27, RZ, !P1 ;  /* 0x000000ff1b2c7208 */ /* 0x000fe20004800000 */
[----:B------:R-:W-:Y:S01]  /*79b0*/  IMAD R3, R46, 0x4, R3 ;  /* 0x000000042e037824 */ /* 0x000fe200078e0203 */
[----:B------:R-:W-:Y:S01]  /*79c0*/  FSETP.NAN.FTZ.AND P2, PT, |R24|, |R24|, PT ;  /* 0x400000181800720b */ /* 0x000fe20003f58200 */
[----:B------:R-:W-:Y:S01]  /*79d0*/  FADD.FTZ R36, R55, R36 ;  /* 0x0000002437247221 */ /* 0x000fe20000010000 */
[----:B------:R-:W-:Y:S01]  /*79e0*/  FSETP.NAN.FTZ.AND P1, PT, |R20|, |R20|, PT ;  /* 0x400000141400720b */ /* 0x000fe20003f38200 */
[----:B------:R-:W-:Y:S01]  /*79f0*/  FADD.FTZ R35, R44, R35 ;  /* 0x000000232c237221 */ /* 0x000fe20000010000 */
[----:B------:R-:W-:Y:S01]  /*7a00*/  IMAD R55, R46, 0x3, R3 ;  /* 0x000000032e377824 */ /* 0x000fe200078e0203 */
[----:B-1----:R-:W-:-:S02]  /*7a10*/  MOV R44, UR5 ;  /* 0x00000005002c7c02 */ /* 0x002fc40008000f00 */
[----:B------:R-:W-:Y:S02]  /*7a20*/  FSEL R53, R24, RZ, !P2 ;  /* 0x000000ff18357208 */ /* 0x000fe40005000000 */
[----:B------:R-:W-:Y:S02]  /*7a30*/  FSETP.NAN.FTZ.AND P2, PT, |R21|, |R21|, PT ;  /* 0x400000151500720b */ /* 0x000fe40003f58200 */
[----:B------:R-:W-:Y:S01]  /*7a40*/  FSETP.NAN.FTZ.AND P3, PT, |R22|, |R22|, PT ;  /* 0x400000161600720b */ /* 0x000fe20003f78200 */
[----:B------:R-:W-:Y:S01]  /*7a50*/  FADD.FTZ R38, R53, R38 ;  /* 0x0000002635267221 */ /* 0x000fe20000010000 */
[----:B------:R-:W-:Y:S02]  /*7a60*/  ISETP.GE.U32.AND P6, PT, R55, R44, PT ;  /* 0x0000002c3700720c */ /* 0x000fe40003fc6070 */
[----:B------:R-:W-:Y:S02]  /*7a70*/  FSEL R47, R20, RZ, !P1 ;  /* 0x000000ff142f7208 */ /* 0x000fe40004800000 */
[----:B------:R-:W-:-:S02]  /*7a80*/  FSEL R52, R21, RZ, !P2 ;  /* 0x000000ff15347208 */ /* 0x000fc40005000000 */
[----:B------:R-:W-:Y:S01]  /*7a90*/  FSEL R53, R22, RZ, !P3 ;  /* 0x000000ff16357208 */ /* 0x000fe20005800000 */
[----:B------:R-:W-:Y:S01]  /*7aa0*/  FADD.FTZ R34, R47, R34 ;  /* 0x000000222f227221 */ /* 0x000fe20000010000 */
[----:B------:R-:W-:Y:S01]  /*7ab0*/  FSETP.NAN.FTZ.AND P1, PT, |R23|, |R23|, PT ;  /* 0x400000171700720b */ /* 0x000fe20003f38200 */
[----:B------:R-:W-:Y:S01]  /*7ac0*/  FADD.FTZ R33, R52, R33 ;  /* 0x0000002134217221 */ /* 0x000fe20000010000 */
[----:B------:R-:W-:Y:S01]  /*7ad0*/  FSETP.NAN.FTZ.AND P2, PT, |R12|, |R12|, PT ;  /* 0x4000000c0c00720b */ /* 0x000fe20003f58200 */
[----:B------:R-:W-:Y:S01]  /*7ae0*/  FADD.FTZ R32, R53, R32 ;  /* 0x0000002035207221 */ /* 0x000fe20000010000 */
        /* <DEDUP_REMOVED lines=14> */
.L_x_4752:
[----:B0-----:R-:W-:Y:S05]  /*7bd0*/  BSYNC.RECONVERGENT B0 ;  /* 0x0000000000007941 */ /* 0x001fea0003800200 */
.L_x_4751:
        /* <DEDUP_REMOVED lines=284> */
.L_x_4762:
[----:B------:R-:W-:Y:S02]  /*8da0*/  SHF.R.U32.HI R28, RZ, 0x4, R28 ;  /* 0x00000004ff1c7819 */ /* 0x000fe4000001161c */
[----:B------:R-:W-:-:S07]  /*8db0*/  MOV R29, RZ ;  /* 0x000000ff001d7202 */ /* 0x000fce0000000f00 */
.L_x_4761:
        /* <DEDUP_REMOVED lines=284> */
.L_x_4764:
[----:B------:R-:W-:Y:S01]  /*9f80*/  SHF.R.U32.HI R26, RZ, 0x4, R26 ;  /* 0x00000004ff1a7819 */ /* 0x000fe2000001161a */
[----:B------:R-:W-:-:S07]  /*9f90*/  IMAD.MOV.U32 R27, RZ, RZ, RZ ;  /* 0x000000ffff1b7224 */ /* 0x000fce00078e00ff */
.L_x_4763:
        /* <DEDUP_REMOVED lines=281> */
.L_x_4766:
[----:B------:R-:W-:Y:S02]  /*b130*/  SHF.R.U32.HI R22, RZ, 0x4, R22 ;  /* 0x00000004ff167819 */ /* 0x000fe40000011616 */
[----:B------:R-:W-:-:S07]  /*b140*/  MOV R23, RZ ;  /* 0x000000ff00177202 */ /* 0x000fce0000000f00 */
.L_x_4765:
        /* <DEDUP_REMOVED lines=281> */
.L_x_4768:
[----:B------:R-:W-:Y:S02]  /*c2e0*/  SHF.R.U32.HI R12, RZ, 0x4, R12 ;  /* 0x00000004ff0c7819 */ /* 0x000fe4000001160c */
[----:B------:R-:W-:-:S07]  /*c2f0*/  MOV R13, RZ ;  /* 0x000000ff000d7202 */ /* 0x000fce0000000f00 */
.L_x_4767:
[----:B------:R-:W-:-:S04]  /*c300*/  LEA R14, P0, R12, R47, 0x4 ;  /* 0x0000002f0c0e7211 */ /* 0x000fc800078020ff */
[----:B------:R-:W-:-:S06]  /*c310*/  LEA.HI.X R15, R12, R0, R13, 0x4, P0 ;  /* 0x000000000c0f7211 */ /* 0x000fcc00000f240d */
[----:B------:R-:W5:Y:S03]  /*c320*/  LDG.E.128 R12, desc[UR36][R14.64] ;  /* 0x000000240e0c7981 */ /* 0x000f66000c1e1d00 */
.L_x_4760:
[----:B------:R-:W-:Y:S05]  /*c330*/  BSYNC.RECONVERGENT B0 ;  /* 0x0000000000007941 */ /* 0x000fea0003800200 */
.L_x_4759:
        /* <DEDUP_REMOVED lines=60> */
.L_x_4770:
[----:B------:R-:W-:Y:S05]  /*c700*/  BSYNC.RECONVERGENT B0 ;  /* 0x0000000000007941 */ /* 0x000fea0003800200 */
.L_x_4769:
[----:B------:R-:W-:Y:S01]  /*c710*/  FADD.FTZ R41, R38, R41 ;  /* 0x0000002926297221 */ /* 0x000fe20000010000 */
[----:B------:R-:W-:Y:S01]  /*c720*/  FADD.FTZ R42, R37, R42 ;  /* 0x0000002a252a7221 */ /* 0x000fe20000010000 */
[----:B------:R-:W-:Y:S01]  /*c730*/  FADD.FTZ R39, R36, R39 ;  /* 0x0000002724277221 */ /* 0x000fe20000010000 */
[----:B------:R-:W-:Y:S01]  /*c740*/  FADD.FTZ R35, R35, R40 ;  /* 0x0000002823237221 */ /* 0x000fe20000010000 */
[----:B-----5:R-:W-:Y:S01]  /*c750*/  FADD.FTZ R24, R41, R34 ;  /* 0x0000002229187221 */ /* 0x020fe20000010000 */
[----:B------:R-:W-:Y:S01]  /*c760*/  FADD.FTZ R25, R42, R33 ;  /* 0x000000212a197221 */ /* 0x000fe20000010000 */
[----:B------:R-:W-:Y:S01]  /*c770*/  FADD.FTZ R26, R39, R32 ;  /* 0x00000020271a7221 */ /* 0x000fe20000010000 */
[----:B------:R-:W-:Y:S01]  /*c780*/  FADD.FTZ R35, R35, R18 ;  /* 0x0000001223237221 */ /* 0x000fe20000010000 */
[----:B------:R-:W-:Y:S01]  /*c790*/  FADD.FTZ R24, R24, R7 ;  /* 0x0000000718187221 */ /* 0x000fe20000010000 */
[----:B------:R-:W-:Y:S01]  /*c7a0*/  FADD.FTZ R25, R25, R6 ;  /* 0x0000000619197221 */ /* 0x000fe20000010000 */
[----:B------:R-:W-:Y:S01]  /*c7b0*/  FADD.FTZ R26, R26, R5 ;  /* 0x000000051a1a7221 */ /* 0x000fe20000010000 */
[----:B------:R-:W-:-:S07]  /*c7c0*/  FADD.FTZ R27, R35, R4 ;  /* 0x00000004231b7221 */ /* 0x000fce0000010000 */
.L_x_4723:
[----:B------:R-:W-:Y:S05]  /*c7d0*/  BSYNC.RECONVERGENT B6 ;  /* 0x0000000000067941 */ /* 0x000fea0003800200 */
.L_x_4722:
[----:B------:R-:W2:Y:S02]  /*c7e0*/  LDCU UR4, c[0x0][0x3a4] ;  /* 0x00007480ff0477ac */ /* 0x000ea40008000800 */
[----:B--2---:R-:W-:-:S09]  /*c7f0*/  UISETP.NE.AND UP0, UPT, UR4, URZ, UPT ;  /* 0x000000ff0400728c */ /* 0x004fd2000bf05270 */
[----:B------:R-:W-:Y:S05]  /*c800*/  BRA.U !UP0, `(.L_x_4771) ;  /* 0x0000000108747547 */ /* 0x000fea000b800000 */
[----:B-----5:R-:W2:Y:S01]  /*c810*/  S2R R4, SR_CgaCtaId ;  /* 0x0000000000047919 */ /* 0x020ea20000008800 */
[----:B------:R-:W3:Y:S01]  /*c820*/  LDC R12, c[0x0][0x360] ;  /* 0x0000d800ff0c7b82 */ /* 0x000ee20000000800 */
[----:B------:R-:W-:-:S05]  /*c830*/  MOV R0, 0x400 ;  /* 0x0000040000007802 */ /* 0x000fca0000000f00 */
[----:B------:R-:W-:Y:S02]  /*c840*/  VIADD R3, R0, 0x10 ;  /* 0x0000001000037836 */ /* 0x000fe40000000000 */
[----:B------:R-:W4:Y:S01]  /*c850*/  LDC R5, c[0x0][0x364] ;  /* 0x0000d900ff057b82 */ /* 0x000f220000000800 */
[----:B---3--:R-:W-:Y:S02]  /*c860*/  IMAD R0, R16, R12, R19 ;  /* 0x0000000c10007224 */ /* 0x008fe400078e0213 */
[----:B--2---:R-:W-:Y:S02]  /*c870*/  LEA R3, R4, R3, 0x18 ;  /* 0x0000000304037211 */ /* 0x004fe400078ec0ff */
[----:B----4-:R-:W-:Y:S02]  /*c880*/  ISETP.GE.U32.AND P0, PT, R5, 0x2, PT ;  /* 0x000000020500780c */ /* 0x010fe40003f06070 */
[----:B------:R-:W-:-:S05]  /*c890*/  LEA R0, R0, R3, 0x4 ;  /* 0x0000000300007211 */ /* 0x000fca00078e20ff */
[----:B------:R2:W-:Y:S06]  /*c8a0*/  STS.128 [R0], R24 ;  /* 0x0000001800007388 */ /* 0x0005ec0000000c00 */
[----:B------:R-:W-:Y:S05]  /*c8b0*/  @!P0 BRA `(.L_x_4771) ;  /* 0x0000000000488947 */ /* 0x000fea0003800000 */
[----:B------:R-:W-:-:S07]  /*c8c0*/  MOV R4, R5 ;  /* 0x0000000500047202 */ /* 0x000fce0000000f00 */
.L_x_4772:
[----:B------:R-:W-:Y:S01]  /*c8d0*/  SHF.R.U32.HI R7, RZ, 0x1, R4 ;  /* 0x00000001ff077819 */ /* 0x000fe20000011604 */
[----:B------:R-:W-:Y:S05]  /*c8e0*/  WARPSYNC.ALL ;  /* 0x0000000000007948 */ /* 0x000fea0003800000 */
[----:B------:R-:W-:Y:S01]  /*c8f0*/  IMAD.IADD R6, R7, 0x1, R16 ;  /* 0x0000000107067824 */ /* 0x000fe200078e0210 */
[----:B------:R-:W-:Y:S04]  /*c900*/  BAR.SYNC.DEFER_BLOCKING 0x0 ;  /* 0x0000000000007b1d */ /* 0x000fe80000010000 */
[----:B------:R-:W-:-:S04]  /*c910*/  ISETP.GE.U32.AND P0, PT, R6, R5, PT ;  /* 0x000000050600720c */ /* 0x000fc80003f06070 */
[----:B------:R-:W-:-:S13]  /*c920*/  ISETP.GE.U32.OR P0, PT, R16, R7, P0 ;  /* 0x000000071000720c */ /* 0x000fda0000706470 */
[----:B------:R-:W-:-:S05]  /*c930*/  @!P0 IMAD R6, R6, R12, R19 ;  /* 0x0000000c06068224 */ /* 0x000fca00078e0213 */
[----:B------:R-:W-:-:S05]  /*c940*/  @!P0 LEA R6, R6, R3, 0x4 ;  /* 0x0000000306068211 */ /* 0x000fca00078e20ff */
[----:B------:R-:W2:Y:S02]  /*c950*/  @!P0 LDS.128 R8, [R6] ;  /* 0x0000000006088984 */ /* 0x000ea40000000c00 */
[----:B--23--:R-:W-:Y:S01]  /*c960*/  @!P0 FADD.FTZ R24, R24, R8 ;  /* 0x0000000818188221 */ /* 0x00cfe20000010000 */
[----:B------:R-:W-:Y:S01]  /*c970*/  @!P0 FADD.FTZ R25, R25, R9 ;  /* 0x0000000919198221 */ /* 0x000fe20000010000 */
[----:B------:R-:W-:Y:S01]  /*c980*/  @!P0 FADD.FTZ R26, R26, R10 ;  /* 0x0000000a1a1a8221 */ /* 0x000fe20000010000 */
[----:B------:R-:W-:-:S05]  /*c990*/  @!P0 FADD.FTZ R27, R27, R11 ;  /* 0x0000000b1b1b8221 */ /* 0x000fca0000010000 */
[----:B------:R3:W-:Y:S01]  /*c9a0*/  @!P0 STS.128 [R0], R24 ;  /* 0x0000001800008388 */ /* 0x0007e20000000c00 */
[----:B------:R-:W-:Y:S02]  /*c9b0*/  ISETP.GT.U32.AND P0, PT, R4, 0x3, PT ;  /* 0x000000030400780c */ /* 0x000fe40003f04070 */
[----:B------:R-:W-:-:S11]  /*c9c0*/  MOV R4, R7 ;  /* 0x0000000700047202 */ /* 0x000fd60000000f00 */
[----:B------:R-:W-:Y:S05]  /*c9d0*/  @P0 BRA `(.L_x_4772) ;  /* 0xfffffffc00bc0947 */ /* 0x000fea000383ffff */
.L_x_4771:
[----:B------:R-:W4:Y:S02]  /*c9e0*/  LDCU UR4, c[0x0][0x3a0] ;  /* 0x00007400ff0477ac */ /* 0x000f240008000800 */
[----:B----4-:R-:W-:-:S09]  /*c9f0*/  UISETP.NE.AND UP0, UPT, UR4, URZ, UPT ;  /* 0x000000ff0400728c */ /* 0x010fd2000bf05270 */
[----:B------:R-:W-:Y:S05]  /*ca00*/  BRA.U !UP0, `(.L_x_4773) ;  /* 0x0000000108bc7547 */ /* 0x000fea000b800000 */
[----:B-----5:R-:W4:Y:S02]  /*ca10*/  LDC R6, c[0x0][0x360] ;  /* 0x0000d800ff067b82 */ /* 0x020f240000000800 */
[----:B----4-:R-:W-:Y:S01]  /*ca20*/  ISETP.GE.U32.AND P0, PT, R6, 0x21, PT ;  /* 0x000000210600780c */ /* 0x010fe20003f06070 */
[----:B--23--:R-:W-:-:S12]  /*ca30*/  IMAD.MOV.U32 R0, RZ, RZ, R6 ;  /* 0x000000ffff007224 */ /* 0x00cfd800078e0006 */
[----:B------:R-:W-:Y:S05]  /*ca40*/  @!P0 BRA `(.L_x_4774) ;  /* 0x00000000006c8947 */ /* 0x000fea0003800000 */
[----:B------:R-:W2:Y:S01]  /*ca50*/  S2UR UR5, SR_CgaCtaId ;  /* 0x00000000000579c3 */ /* 0x000ea20000008800 */
[----:B------:R-:W-:Y:S01]  /*ca60*/  UMOV UR4, 0x400 ;  /* 0x0000040000047882 */ /* 0x000fe20000000000 */
[----:B------:R-:W-:Y:S01]  /*ca70*/  IMAD R0, R16, R6, R19 ;  /* 0x0000000610007224 */ /* 0x000fe200078e0213 */
[----:B------:R-:W-:Y:S01]  /*ca80*/  UIADD3 UR4, UPT, UPT, UR4, 0x10, URZ ;  /* 0x0000001004047890 */ /* 0x000fe2000fffe0ff */
[----:B------:R-:W-:-:S03]  /*ca90*/  ISETP.GE.U32.AND P0, PT, R6, 0x40, PT ;  /* 0x000000400600780c */ /* 0x000fc60003f06070 */
[----:B--2---:R-:W-:-:S06]  /*caa0*/  ULEA UR4, UR5, UR4, 0x18 ;  /* 0x0000000405047291 */ /* 0x004fcc000f8ec0ff */
[----:B------:R-:W-:Y:S01]  /*cab0*/  LEA R3, R0, UR4, 0x4 ;  /* 0x0000000400037c11 */ /* 0x000fe2000f8e20ff */
[----:B------:R-:W-:-:S04]  /*cac0*/  HFMA2 R0, -RZ, RZ, 0, 1.9073486328125e-06 ;  /* 0x00000020ff007431 */ /* 0x000fc800000001ff */
[----:B------:R2:W-:Y:S01]  /*cad0*/  STS.128 [R3], R24 ;  /* 0x0000001803007388 */ /* 0x0005e20000000c00 */
[----:B------:R-:W-:Y:S05]  /*cae0*/  @!P0 BRA `(.L_x_4774) ;  /* 0x0000000000448947 */ /* 0x000fea0003800000 */
[----:B------:R-:W-:-:S07]  /*caf0*/  MOV R4, R6 ;  /* 0x0000000600047202 */ /* 0x000fce0000000f00 */
.L_x_4775:
[----:B------:R-:W-:Y:S01]  /*cb00*/  SHF.R.U32.HI R12, RZ, 0x1, R4 ;  /* 0x00000001ff0c7819 */ /* 0x000fe20000011604 */
[----:B------:R-:W-:Y:S05]  /*cb10*/  WARPSYNC.ALL ;  /* 0x0000000000007948 */ /* 0x000fea0003800000 */
[----:B------:R-:W-:Y:S01]  /*cb20*/  IMAD.IADD R5, R12, 0x1, R19 ;  /* 0x000000010c057824 */ /* 0x000fe200078e0213 */
[----:B------:R-:W-:Y:S04]  /*cb30*/  BAR.SYNC.DEFER_BLOCKING 0x0 ;  /* 0x0000000000007b1d */ /* 0x000fe80000010000 */
[----:B------:R-:W-:-:S04]  /*cb40*/  ISETP.GE.U32.AND P0, PT, R5, R6, PT ;  /* 0x000000060500720c */ /* 0x000fc80003f06070 */
[----:B------:R-:W-:-:S13]  /*cb50*/  ISETP.GE.U32.OR P0, PT, R19, R12, P0 ;  /* 0x0000000c1300720c */ /* 0x000fda0000706470 */
        /* <DEDUP_REMOVED lines=10> */
.L_x_4774:
[----:B------:R-:W-:Y:S01]  /*cc00*/  ISETP.GE.U32.AND P0, PT, R0, 0x2, PT ;  /* 0x000000020000780c */ /* 0x000fe20003f06070 */
[----:B------:R-:W-:Y:S05]  /*cc10*/  WARPSYNC.ALL ;  /* 0x0000000000007948 */ /* 0x000fea0003800000 */
[----:B------:R-:W-:Y:S07]  /*cc20*/  BAR.SYNC.DEFER_BLOCKING 0x0 ;  /* 0x0000000000007b1d */ /* 0x000fee0000010000 */
[----:B------:R-:W-:Y:S05]  /*cc30*/  @!P0 BRA `(.L_x_4773) ;  /* 0x0000000000308947 */ /* 0x000fea0003800000 */
[----:B--23--:R-:W-:-:S07]  /*cc40*/  IMAD.MOV.U32 R3, RZ, RZ, 0x1 ;  /* 0x00000001ff037424 */ /* 0x00cfce00078e00ff */
.L_x_4776:
[----:B------:R-:W2:Y:S04]  /*cc50*/  SHFL.DOWN PT, R5, R24, R3, 0x1f ;  /* 0x08001f0318057589 */ /* 0x000ea800000e0000 */
[----:B------:R-:W3:Y:S04]  /*cc60*/  SHFL.DOWN PT, R4, R25, R3, 0x1f ;  /* 0x08001f0319047589 */ /* 0x000ee800000e0000 */
[----:B------:R-:W4:Y:S04]  /*cc70*/  SHFL.DOWN PT, R7, R26, R3, 0x1f ;  /* 0x08001f031a077589 */ /* 0x000f2800000e0000 */
[----:B------:R5:W0:Y:S02]  /*cc80*/  SHFL.DOWN PT, R6, R27, R3, 0x1f ;  /* 0x08001f031b067589 */ /* 0x000a2400000e0000 */
[----:B-----5:R-:W-:Y:S01]  /*cc90*/  SHF.L.U32 R3, R3, 0x1, RZ ;  /* 0x0000000103037819 */ /* 0x020fe200000006ff */
[----:B--2---:R-:W-:-:S03]  /*cca0*/  FADD.FTZ R24, R5, R24 ;  /* 0x0000001805187221 */ /* 0x004fc60000010000 */
[----:B------:R-:W-:Y:S01]  /*ccb0*/  ISETP.GE.AND P0, PT, R3, R0, PT ;  /* 0x000000000300720c */ /* 0x000fe20003f06270 */
[----:B---3--:R-:W-:Y:S01]  /*ccc0*/  FADD.FTZ R25, R4, R25 ;  /* 0x0000001904197221 */ /* 0x008fe20000010000 */
[----:B----4-:R-:W-:Y:S01]  /*ccd0*/  FADD.FTZ R26, R7, R26 ;  /* 0x0000001a071a7221 */ /* 0x010fe20000010000 */
[----:B0-----:R-:W-:-:S10]  /*cce0*/  FADD.FTZ R27, R6, R27 ;  /* 0x0000001b061b7221 */ /* 0x001fd40000010000 */
[----:B------:R-:W-:Y:S05]  /*ccf0*/  @!P0 BRA `(.L_x_4776) ;  /* 0xfffffffc00d48947 */ /* 0x000fea000383ffff */
.L_x_4773:
[----:B------:R-:W4:Y:S01]  /*cd00*/  LDCU UR6, c[0x0][0x55c] ;  /* 0x0000ab80ff0677ac */ /* 0x000f220008000800 */
[----:B-1----:R-:W-:Y:S01]  /*cd10*/  HFMA2 R23, -RZ, RZ, 0, 0 ;  /* 0x00000000ff177431 */ /* 0x002fe200000001ff */
[----:B----4-:R-:W-:-:S04]  /*cd20*/  UIADD3 UR5, UPT, UPT, UR6, -0x1, URZ ;  /* 0xffffffff06057890 */ /* 0x010fc8000fffe0ff */
[----:B------:R-:W-:-:S04]  /*cd30*/  UISETP.LT.U32.AND UP0, UPT, UR5, 0x18, UPT ;  /* 0x000000180500788c */ /* 0x000fc8000bf01070 */
[----:B------:R-:W-:Y:S02]  /*cd40*/  USEL UR4, UR5, 0x18, UP0 ;  /* 0x0000001805047887 */ /* 0x000fe40008000000 */
[----:B------:R-:W-:Y:S02]  /*cd50*/  UISETP.NE.AND UP0, UPT, UR6, URZ, UPT ;  /* 0x000000ff0600728c */ /* 0x000fe4000bf05270 */
[----:B------:R-:W-:-:S07]  /*cd60*/  UIADD3 UR4, UPT, UPT, UR4, 0x1, URZ ;  /* 0x0000000104047890 */ /* 0x000fce000fffe0ff */
[----:B------:R-:W-:Y:S05]  /*cd70*/  BRA.U !UP0, `(.L_x_4777) ;  /* 0x0000001108487547 */ /* 0x000fea000b800000 */
[----:B------:R-:W1:Y:S01]  /*cd80*/  LDCU.64 UR8, c[0x0][0x560] ;  /* 0x0000ac00ff0877ac */ /* 0x000e620008000a00 */
[----:B-----5:R-:W-:Y:S01]  /*cd90*/  MOV R5, R49 ;  /* 0x0000003100057202 */ /* 0x020fe20000000f00 */
[----:B------:R-:W-:Y:S01]  /*cda0*/  IMAD.MOV.U32 R4, RZ, RZ, RZ ;  /* 0x000000ffff047224 */ /* 0x000fe200078e00ff */
[----:B------:R-:W4:Y:S01]  /*cdb0*/  LDCU UR7, c[0x0][0x568] ;  /* 0x0000ad00ff0777ac */ /* 0x000f220008000800 */
[----:B------:R-:W0:Y:S01]  /*cdc0*/  LDCU UR6, c[0x0][0x68c] ;  /* 0x0000d180ff0677ac */ /* 0x000e220008000800 */
[----:B------:R-:W-:Y:S01]  /*cdd0*/  UISETP.NE.AND UP1, UPT, UR5, URZ, UPT ;  /* 0x000000ff0500728c */ /* 0x000fe2000bf25270 */
[----:B-1----:R-:W-:-:S05]  /*cde0*/  IMAD.HI.U32 R4, R49, UR9, R4 ;  /* 0x0000000931047c27 */ /* 0x002fca000f8e0004 */
[----:B----4-:R-:W-:-:S04]  /*cdf0*/  SHF.R.U32.HI R5, RZ, UR7, R4 ;  /* 0x00000007ff057c19 */ /* 0x010fc80008011604 */
[----:B--23--:R-:W-:-:S05]  /*ce00*/  IADD3 R3, PT, PT, -R5, RZ, RZ ;  /* 0x000000ff05037210 */ /* 0x00cfca0007ffe1ff */
[----:B------:R-:W-:-:S04]  /*ce10*/  IMAD R3, R3, UR8, R49 ;  /* 0x0000000803037c24 */ /* 0x000fc8000f8e0231 */
[----:B0-----:R-:W-:Y:S01]  /*ce20*/  IMAD R23, R3, UR6, RZ ;  /* 0x0000000603177c24 */ /* 0x001fe2000f8e02ff */
        /* <DEDUP_REMOVED lines=263> */
.L_x_4777:
[----:B-----5:R-:W-:Y:S01]  /*dea0*/  IMAD.MOV.U32 R28, RZ, RZ, RZ ;  /* 0x000000ffff1c7224 */ /* 0x020fe200078e00ff */
[----:B------:R-:W-:Y:S06]  /*deb0*/  BRA.U !UP0, `(.L_x_4778) ;  /* 0x0000001108487547 */ /* 0x000fec000b800000 */
[----:B------:R-:W1:Y:S01]  /*dec0*/  LDCU.64 UR8, c[0x0][0x560] ;  /* 0x0000ac00ff0877ac */ /* 0x000e620008000a00 */
[----:B------:R-:W-:Y:S02]  /*ded0*/  IADD3 R5, PT, PT, R49, 0x1, RZ ;  /* 0x0000000131057810 */ /* 0x000fe40007ffe0ff */
[----:B------:R-:W-:Y:S01]  /*dee0*/  MOV R4, RZ ;  /* 0x000000ff00047202 */ /* 0x000fe20000000f00 */
[----:B------:R-:W4:Y:S01]  /*def0*/  LDCU UR6, c[0x0][0x568] ;  /* 0x0000ad00ff0677ac */ /* 0x000f220008000800 */
[----:B------:R-:W5:Y:S01]  /*df00*/  LDCU UR7, c[0x0][0x68c] ;  /* 0x0000d180ff0777ac */ /* 0x000f620008000800 */
[----:B------:R-:W-:Y:S02]  /*df10*/  UISETP.NE.AND UP1, UPT, UR5, URZ, UPT ;  /* 0x000000ff0500728c */ /* 0x000fe4000bf25270 */
[----:B-1----:R-:W-:-:S05]  /*df20*/  IMAD.HI.U32 R6, R5, UR9, R4 ;  /* 0x0000000905067c27 */ /* 0x002fca000f8e0004 */
[----:B----4-:R-:W-:-:S05]  /*df30*/  SHF.R.U32.HI R7, RZ, UR6, R6 ;  /* 0x00000006ff077c19 */ /* 0x010fca0008011606 */
[----:B------:R-:W-:-:S04]  /*df40*/  IMAD.MOV R4, RZ, RZ, -R7 ;  /* 0x000000ffff047224 */ /* 0x000fc800078e0a07 */
[----:B------:R-:W-:-:S04]  /*df50*/  IMAD R4, R4, UR8, R5 ;  /* 0x0000000804047c24 */ /* 0x000fc8000f8e0205 */
[----:B-----5:R-:W-:Y:S01]  /*df60*/  IMAD R28, R4, UR7, RZ ;  /* 0x00000007041c7c24 */ /* 0x020fe2000f8e02ff */
[----:B------:R-:W-:Y:S06]  /*df70*/  BRA.U !UP1, `(.L_x_4778) ;  /* 0x0000001109187547 */ /* 0x000fec000b800000 */
[----:B------:R-:W1:Y:S01]  /*df80*/  LDCU.64 UR6, c[0x0][0x570] ;  /* 0x0000ae00ff0677ac */ /* 0x000e620008000a00 */
[----:B------:R-:W-:Y:S01]  /*df90*/  HFMA2 R6, -RZ, RZ, 0, 0 ;  /* 0x00000000ff067431 */ /* 0x000fe200000001ff */
[----:B------:R-:W4:Y:S01]  /*dfa0*/  LDCU UR8, c[0x0][0x56c] ;  /* 0x0000ad80ff0877ac */ /* 0x000f220008000800 */
[----:B------:R-:W5:Y:S01]  /*dfb0*/  LDCU UR9, c[0x0][0x694] ;  /* 0x0000d280ff0977ac */ /* 0x000f620008000800 */
[----:B------:R-:W-:Y:S02]  /*dfc0*/  UISETP.NE.AND UP1, UPT, UR4, 0x2, UPT ;  /* 0x000000020400788c */ /* 0x000fe4000bf25270 */
[----:B-1----:R-:W-:-:S05]  /*dfd0*/  IMAD.HI.U32 R4, R7, UR6, R6 ;  /* 0x0000000607047c27 */ /* 0x002fca000f8e0006 */
[----:B------:R-:W-:-:S04]  /*dfe0*/  SHF.R.U32.HI R5, RZ, UR7, R4 ;  /* 0x00000007ff057c19 */ /* 0x000fc80008011604 */
[----:B--23--:R-:W-:-:S05]  /*dff0*/  IADD3 R3, PT, PT, -R5, RZ, RZ ;  /* 0x000000ff05037210 */ /* 0x00cfca0007ffe1ff */
[----:B----4-:R-:W-:-:S04]  /*e000*/  IMAD R7, R3, UR8, R7 ;  /* 0x0000000803077c24 */ /* 0x010fc8000f8e0207 */
[----:B-----5:R-:W-:Y:S01]  /*e010*/  IMAD R28, R7, UR9, R28 ;  /* 0x00000009071c7c24 */ /* 0x020fe2000f8e021c */
        /* <DEDUP_REMOVED lines=252> */
.L_x_4778:
[----:B------:R-:W-:Y:S01]  /*efe0*/  MOV R22, RZ ;  /* 0x000000ff00167202 */ /* 0x000fe20000000f00 */
[----:B------:R-:W-:Y:S06]  /*eff0*/  BRA.U !UP0, `(.L_x_4779) ;  /* 0x0000001108487547 */ /* 0x000fec000b800000 */
[----:B------:R-:W1:Y:S01]  /*f000*/  LDCU.64 UR8, c[0x0][0x560] ;  /* 0x0000ac00ff0877ac */ /* 0x000e620008000a00 */
[----:B------:R-:W-:Y:S01]  /*f010*/  IADD3 R5, PT, PT, R49, 0x2, RZ ;  /* 0x0000000231057810 */ /* 0x000fe20007ffe0ff */
[----:B------:R-:W-:Y:S01]  /*f020*/  IMAD.MOV.U32 R4, RZ, RZ, RZ ;  /* 0x000000ffff047224 */ /* 0x000fe200078e00ff */
[----:B------:R-:W4:Y:S01]  /*f030*/  LDCU UR6, c[0x0][0x568] ;  /* 0x0000ad00ff0677ac */ /* 0x000f220008000800 */
[----:B------:R-:W5:Y:S01]  /*f040*/  LDCU UR7, c[0x0][0x68c] ;  /* 0x0000d180ff0777ac */ /* 0x000f620008000800 */
[----:B------:R-:W-:Y:S01]  /*f050*/  UISETP.NE.AND UP1, UPT, UR5, URZ, UPT ;  /* 0x000000ff0500728c */ /* 0x000fe2000bf25270 */
[----:B-1----:R-:W-:-:S05]  /*f060*/  IMAD.HI.U32 R6, R5, UR9, R4 ;  /* 0x0000000905067c27 */ /* 0x002fca000f8e0004 */
[----:B----4-:R-:W-:-:S04]  /*f070*/  SHF.R.U32.HI R7, RZ, UR6, R6 ;  /* 0x00000006ff077c19 */ /* 0x010fc80008011606 */
[----:B------:R-:W-:-:S05]  /*f080*/  IADD3 R4, PT, PT, -R7, RZ, RZ ;  /* 0x000000ff07047210 */ /* 0x000fca0007ffe1ff */
        /* <DEDUP_REMOVED lines=9> */
[----:B------:R-:W-:-:S05]  /*f120*/  SHF.R.U32.HI R5, RZ, UR7, R4 ;  /* 0x00000007ff057c19 */ /* 0x000fca0008011604 */
[----:B--23--:R-:W-:-:S04]  /*f130*/  IMAD.MOV R3, RZ, RZ, -R5 ;  /* 0x000000ffff037224 */ /* 0x00cfc800078e0a05 */
        /* <DEDUP_REMOVED lines=254> */
.L_x_4779:
[----:B------:R-:W-:Y:S01]  /*10120*/  MOV R18, RZ ;  /* 0x000000ff00127202 */ /* 0x000fe20000000f00 */
[----:B------:R-:W-:Y:S06]  /*10130*/  BRA.U !UP0, `(.L_x_4780) ;  /* 0x0000001108487547 */ /* 0x000fec000b800000 */
[----:B------:R-:W1:Y:S01]  /*10140*/  LDCU.64 UR8, c[0x0][0x560] ;  /* 0x0000ac00ff0877ac */ /* 0x000e620008000a00 */
[----:B------:R-:W-:Y:S01]  /*10150*/  MOV R4, RZ ;  /* 0x000000ff00047202 */ /* 0x000fe20000000f00 */
[----:B------:R-:W-:Y:S01]  /*10160*/  VIADD R5, R49, 0x3 ;  /* 0x0000000331057836 */ /* 0x000fe20000000000 */
        /* <DEDUP_REMOVED lines=10> */
[----:B------:R-:W-:Y:S01]  /*10210*/  IMAD.MOV.U32 R6, RZ, RZ, RZ ;  /* 0x000000ffff067224 */ /* 0x000fe200078e00ff */
[----:B------:R-:W4:Y:S01]  /*10220*/  LDCU UR8, c[0x0][0x56c] ;  /* 0x0000ad80ff0877ac */ /* 0x000f220008000800 */
[----:B------:R-:W5:Y:S01]  /*10230*/  LDCU UR9, c[0x0][0x694] ;  /* 0x0000d280ff0977ac */ /* 0x000f620008000800 */
[----:B------:R-:W-:Y:S01]  /*10240*/  UISETP.NE.AND UP1, UPT, UR4, 0x2, UPT ;  /* 0x000000020400788c */ /* 0x000fe2000bf25270 */
[----:B-1----:R-:W-:-:S05]  /*10250*/  IMAD.HI.U32 R4, R7, UR6, R6 ;  /* 0x0000000607047c27 */ /* 0x002fca000f8e0006 */
[----:B------:R-:W-:-:S04]  /*10260*/  SHF.R.U32.HI R5, RZ, UR7, R4 ;  /* 0x00000007ff057c19 */ /* 0x000fc80008011604 */
[----:B--23--:R-:W-:-:S05]  /*10270*/  IADD3 R3, PT, PT, -R5, RZ, RZ ;  /* 0x000000ff05037210 */ /* 0x00cfca0007ffe1ff */
[----:B----4-:R-:W-:-:S04]  /*10280*/  IMAD R7, R3, UR8, R7 ;  /* 0x0000000803077c24 */ /* 0x010fc8000f8e0207 */
[----:B-----5:R-:W-:Y:S01]  /*10290*/  IMAD R18, R7, UR9, R18 ;  /* 0x0000000907127c24 */ /* 0x020fe2000f8e0212 */
        /* <DEDUP_REMOVED lines=252> */
.L_x_4780:
[----:B------:R-:W1:Y:S01]  /*11260*/  LDC.64 R6, c[0x0][0x770] ;  /* 0x0001dc00ff067b82 */ /* 0x000e620000000a00 */
[----:B------:R-:W4:Y:S02]  /*11270*/  LDCU UR6, c[0x0][0x3a8] ;  /* 0x00007500ff0677ac */ /* 0x000f240008000800 */
[----:B----4-:R-:W-:Y:S01]  /*11280*/  UISETP.NE.AND UP1, UPT, UR6, URZ, UPT ;  /* 0x000000ff0600728c */ /* 0x010fe2000bf25270 */
[----:B-1----:R-:W-:Y:S02]  /*11290*/  IADD3 R4, P1, PT, R23, R6, RZ ;  /* 0x0000000617047210 */ /* 0x002fe40007f3e0ff */
[----:B------:R-:W-:-:S03]  /*112a0*/  ISETP.NE.U32.AND P0, PT, R6, RZ, PT ;  /* 0x000000ff0600720c */ /* 0x000fc60003f05070 */
[----:B--23--:R-:W-:Y:S01]  /*112b0*/  IMAD.X R0, RZ, RZ, R7, P1 ;  /* 0x000000ffff007224 */ /* 0x00cfe200008e0607 */
        /* <DEDUP_REMOVED lines=286> */
.L_x_4782:
        /* <DEDUP_REMOVED lines=276> */
.L_x_4783:
        /* <DEDUP_REMOVED lines=276> */
.L_x_4784:
        /* <DEDUP_REMOVED lines=276> */
.L_x_4785:
        /* <DEDUP_REMOVED lines=25> */
.L_x_4787:
[----:B------:R-:W-:Y:S05]  /*159f0*/  BSYNC.RECONVERGENT B0 ;  /* 0x0000000000007941 */ /* 0x000fea0003800200 */
.L_x_4786:
        /* <DEDUP_REMOVED lines=35> */
.L_x_4789:
[----:B------:R-:W-:Y:S05]  /*15c30*/  BSYNC.RECONVERGENT B0 ;  /* 0x0000000000007941 */ /* 0x000fea0003800200 */
.L_x_4788:
        /* <DEDUP_REMOVED lines=38> */
.L_x_4794:
        /* <DEDUP_REMOVED lines=15> */
.L_x_4793:
[----:B------:R-:W-:Y:S05]  /*15f90*/  BRA `(.L_x_4792) ;  /* 0x0000000000747947 */ /* 0x000fea0003800000 */
.L_x_4791:
        /* <DEDUP_REMOVED lines=15> */
.L_x_4795:
        /* <DEDUP_REMOVED lines=14> */
.L_x_4792:
[----:B------:R-:W-:Y:S05]  /*16170*/  BSYNC.RECONVERGENT B0 ;  /* 0x0000000000007941 */ /* 0x000fea0003800200 */
.L_x_4790:
        /* <DEDUP_REMOVED lines=12> */
.L_x_4797:
        /* <DEDUP_REMOVED lines=16> */
.L_x_4796:
        /* <DEDUP_REMOVED lines=9> */
.L_x_4800:
[----:B------:R-:W-:Y:S01]  /*163d0*/  SHF.R.U32.HI R6, RZ, 0x1, R2 ;  /* 0x00000001ff067819 */ /* 0x000fe20000011602 */
[----:B------:R-:W-:Y:S03]  /*163e0*/  BAR.SYNC.DEFER_BLOCKING 0x0 ;  /* 0x0000000000007b1d */ /* 0x000fe60000010000 */
[----:B------:R-:W-:-:S04]  /*163f0*/  IADD3 R3, PT, PT, R6, R19, RZ ;  /* 0x0000001306037210 */ /* 0x000fc80007ffe0ff */
[----:B------:R-:W-:-:S04]  /*16400*/  ISETP.GE.U32.AND P1, PT, R3, UR5, PT ;  /* 0x0000000503007c0c */ /* 0x000fc8000bf26070 */
[----:B------:R-:W-:-:S13]  /*16410*/  ISETP.GE.U32.OR P1, PT, R19, R6, P1 ;  /* 0x000000061300720c */ /* 0x000fda0000f26470 */
[----:B------:R-:W-:-:S05]  /*16420*/  @!P1 LEA R3, R6, R0, 0x4 ;  /* 0x0000000006039211 */ /* 0x000fca00078e20ff */
        /* <DEDUP_REMOVED lines=9> */
.L_x_4799:
[----:B------:R-:W-:Y:S01]  /*164c0*/  BAR.SYNC.DEFER_BLOCKING 0x0 ;  /* 0x0000000000007b1d */ /* 0x000fe20000010000 */
[----:B------:R-:W-:-:S09]  /*164d0*/  UISETP.GE.U32.AND UP0, UPT, UR4, 0x2, UPT ;  /* 0x000000020400788c */ /* 0x000fd2000bf06070 */
[----:B------:R-:W-:Y:S05]  /*164e0*/  BRA.U !UP0, `(.L_x_4798) ;  /* 0x0000000108307547 */ /* 0x000fea000b800000 */
[----:B-1234-:R-:W-:-:S07]  /*164f0*/  IMAD.MOV.U32 R0, RZ, RZ, 0x1 ;  /* 0x00000001ff007424 */ /* 0x01efce00078e00ff */
.L_x_4801:
        /* <DEDUP_REMOVED lines=11> */
.L_x_4798:
        /* <DEDUP_REMOVED lines=50> */
.L_x_4804:
        /* <DEDUP_REMOVED lines=19> */
.L_x_4805:
[----:B------:R-:W-:Y:S05]  /*16a00*/  BRA `(.L_x_4806) ;  /* 0x0000000000047947 */ /* 0x000fea0003800000 */
.L_x_4803:
[----:B------:R1:W-:Y:S02]  /*16a10*/  STG.E desc[UR36][R8.64], R24 ;  /* 0x0000001808007986 */ /* 0x0003e4000c101924 */
.L_x_4806:
        /* <DEDUP_REMOVED lines=23> */
.L_x_4808:
        /* <DEDUP_REMOVED lines=19> */
.L_x_4809:
[----:B------:R-:W-:Y:S05]  /*16cc0*/  BRA `(.L_x_4810) ;  /* 0x00000000000c7947 */ /* 0x000fea0003800000 */
.L_x_4807:
[----:B------:R-:W-:-:S04]  /*16cd0*/  IADD3 R22, P0, PT, R22, UR6, RZ ;  /* 0x0000000616167c10 */ /* 0x000fc8000ff1e0ff */
[----:B------:R-:W-:-:S05]  /*16ce0*/  IADD3.X R23, PT, PT, RZ, UR7, RZ, P0, !PT ;  /* 0x00000007ff177c10 */ /* 0x000fca00087fe4ff */
[----:B------:R2:W-:Y:S04]  /*16cf0*/  STG.E desc[UR36][R22.64], R26 ;  /* 0x0000001a16007986 */ /* 0x0005e8000c101924 */
.L_x_4810:
[----:B------:R-:W3:Y:S02]  /*16d00*/  LDCU.64 UR4, c[0x0][0x760] ;  /* 0x0000ec00ff0477ac */ /* 0x000ee40008000a00 */
[----:B---3--:R-:W-:-:S04]  /*16d10*/  IADD3 R18, P0, PT, R18, UR4, RZ ;  /* 0x0000000412127c10 */ /* 0x008fc8000ff1e0ff */
[----:B------:R-:W-:-:S05]  /*16d20*/  IADD3.X R19, PT, PT, RZ, UR5, RZ, P0, !PT ;  /* 0x00000005ff137c10 */ /* 0x000fca00087fe4ff */
[----:B------:R-:W-:Y:S01]  /*16d30*/  STG.E desc[UR36][R18.64], R27 ;  /* 0x0000001b12007986 */ /* 0x000fe2000c101924 */
[----:B------:R-:W-:Y:S05]  /*16d40*/  EXIT ;  /* 0x000000000000794d */ /* 0x000fea0003800000 */
.L_x_4802:
        /* <DEDUP_REMOVED lines=13> */
.L_x_4811:
        /* <DEDUP_REMOVED lines=20> */
.L_x_4814:
        /* <DEDUP_REMOVED lines=19> */
.L_x_4815:
[----:B------:R-:W-:Y:S05]  /*17090*/  BRA `(.L_x_4816) ;  /* 0x0000000000107947 */ /* 0x000fea0003800000 */
.L_x_4813:
[----:B------:R-:W0:Y:S02]  /*170a0*/  LDCU.64 UR4, c[0x0][0x760] ;  /* 0x0000ec00ff0477ac */ /* 0x000e240008000a00 */
[----:B0-----:R-:W-:-:S04]  /*170b0*/  IADD3 R28, P0, PT, R28, UR4, RZ ;  /* 0x000000041c1c7c10 */ /* 0x001fc8000ff1e0ff */
[----:B------:R-:W-:-:S05]  /*170c0*/  IADD3.X R29, PT, PT, RZ, UR5, RZ, P0, !PT ;  /* 0x00000005ff1d7c10 */ /* 0x000fca00087fe4ff */
[----:B------:R0:W-:Y:S04]  /*170d0*/  STG.E desc[UR36][R28.64], R24 ;  /* 0x000000181c007986 */ /* 0x0001e8000c101924 */
.L_x_4816:
[----:B------:R-:W5:Y:S01]  /*170e0*/  LDCU.64 UR6, c[0x0][0x760] ;  /* 0x0000ec00ff0677ac */ /* 0x000f620008000a00 */
[----:B------:R-:W1:Y:S01]  /*170f0*/  LDCU UR4, c[0x0][0x794] ;  /* 0x0000f280ff0477ac */ /* 0x000e620008000800 */
[----:B-----5:R-:W-:-:S04]  /*17100*/  IADD3 R2, P0, PT, R23, UR6, RZ ;  /* 0x0000000617027c10 */ /* 0x020fc8000ff1e0ff */
[----:B------:R-:W-:Y:S01]  /*17110*/  IADD3.X R3, PT, PT, RZ, UR7, RZ, P0, !PT ;  /* 0x00000007ff037c10 */ /* 0x000fe200087fe4ff */
[----:B-1----:R-:W-:-:S04]  /*17120*/  UISETP.NE.AND UP0, UPT, UR4, 0x1, UPT ;  /* 0x000000010400788c */ /* 0x002fc8000bf05270 */
[----:B------:R1:W-:Y:S05]  /*17130*/  STG.E desc[UR36][R2.64], R25 ;  /* 0x0000001902007986 */ /* 0x0003ea000c101924 */
[----:B------:R-:W-:Y:S05]  /*17140*/  BRA.U !UP0, `(.L_x_4817) ;  /* 0x0000000108907547 */ /* 0x000fea000b800000 */
[----:B-1----:R-:W-:Y:S01]  /*17150*/  MOV R2, 0x0 ;  /* 0x0000000000027802 */ /* 0x002fe20000000f00 */
[----:B------:R-:W1:Y:S01]  /*17160*/  LDCU.64 UR4, c[0x4][0x7c8] ;  /* 0x0100f900ff0477ac */ /* 0x000e620008000a00 */
[----:B------:R-:W-:Y:S01]  /*17170*/  HFMA2 R8, -RZ, RZ, 0, 4.4763088226318359375e-05 ;  /* 0x000002efff087431 */ /* 0x000fe200000001ff */
[----:B------:R-:W-:Y:S01]  /*17180*/  MOV R12, 0x1 ;  /* 0x00000001000c7802 */ /* 0x000fe20000000f00 */
[----:B------:R0:W0:Y:S01]  /*17190*/  LDC.64 R14, c[0x4][R2] ;  /* 0x01000000020e7b82 */ /* 0x0000220000000a00 */
[----:B------:R-:W5:Y:S01]  /*171a0*/  LDCU.64 UR6, c[0x4][0x7b8] ;  /* 0x0100f700ff0677ac */ /* 0x000f620008000a00 */
[----:B------:R-:W-:Y:S01]  /*171b0*/  IMAD.MOV.U32 R13, RZ, RZ, RZ ;  /* 0x000000ffff0d7224 */ /* 0x000fe200078e00ff */
[----:B------:R-:W2:Y:S01]  /*171c0*/  LDCU.64 UR8, c[0x4][0x398] ;  /* 0x01007300ff0877ac */ /* 0x000ea20008000a00 */
[----:B-1----:R-:W-:Y:S01]  /*171d0*/  IMAD.U32 R4, RZ, RZ, UR4 ;  /* 0x00000004ff047e24 */ /* 0x002fe2000f8e00ff */
[----:B------:R-:W-:Y:S02]  /*171e0*/  MOV R5, UR5 ;  /* 0x0000000500057c02 */ /* 0x000fe40008000f00 */
[----:B-----5:R-:W-:-:S02]  /*171f0*/  MOV R6, UR6 ;  /* 0x0000000600067c02 */ /* 0x020fc40008000f00 */
[----:B------:R-:W-:Y:S01]  /*17200*/  MOV R7, UR7 ;  /* 0x0000000700077c02 */ /* 0x000fe20008000f00 */
[----:B--2---:R-:W-:Y:S01]  /*17210*/  IMAD.U32 R10, RZ, RZ, UR8 ;  /* 0x00000008ff0a7e24 */ /* 0x004fe2000f8e00ff */
[----:B------:R-:W-:-:S07]  /*17220*/  MOV R11, UR9 ;  /* 0x00000009000b7c02 */ /* 0x000fce0008000f00 */
[----:B------:R-:W-:-:S07]  /*17230*/  LEPC R20, `(.L_x_4818) ;  /* 0x000000001014794e */ /* 0x000fce0000000000 */
[----:B0--34-:R-:W-:Y:S05]  /*17240*/  CALL.ABS.NOINC R14 ;  /* 0x000000000e007343 */ /* 0x019fea0003c00000 */
.L_x_4818:
        /* <DEDUP_REMOVED lines=19> */
.L_x_4819:
[----:B------:R-:W-:Y:S05]  /*17380*/  BRA `(.L_x_4820) ;  /* 0x00000000000c7947 */ /* 0x000fea0003800000 */
.L_x_4817:
[----:B------:R-:W-:-:S04]  /*17390*/  IADD3 R22, P0, PT, R22, UR6, RZ ;  /* 0x0000000616167c10 */ /* 0x000fc8000ff1e0ff */
[----:B------:R-:W-:-:S05]  /*173a0*/  IADD3.X R23, PT, PT, RZ, UR7, RZ, P0, !PT ;  /* 0x00000007ff177c10 */ /* 0x000fca00087fe4ff */
[----:B------:R0:W-:Y:S04]  /*173b0*/  STG.E desc[UR36][R22.64], R26 ;  /* 0x0000001a16007986 */ /* 0x0001e8000c101924 */
.L_x_4820:
[----:B------:R-:W5:Y:S02]  /*173c0*/  LDCU.64 UR4, c[0x0][0x760] ;  /* 0x0000ec00ff0477ac */ /* 0x000f640008000a00 */
[----:B-----5:R-:W-:-:S05]  /*173d0*/  IADD3 R18, P0, PT, R18, UR4, RZ ;  /* 0x0000000412127c10 */ /* 0x020fca000ff1e0ff */
[----:B------:R-:W-:-:S05]  /*173e0*/  IMAD.X R19, RZ, RZ, UR5, P0 ;  /* 0x00000005ff137e24 */ /* 0x000fca00080e06ff */
[----:B------:R-:W-:Y:S01]  /*173f0*/  STG.E desc[UR36][R18.64], R27 ;  /* 0x0000001b12007986 */ /* 0x000fe2000c101924 */
[----:B------:R-:W-:Y:S05]  /*17400*/  EXIT ;  /* 0x000000000000794d */ /* 0x000fea0003800000 */
.L_x_4812:
[----:B------:R-:W-:Y:S04]  /*17410*/  STG.E desc[UR36][R4.64], R24 ;  /* 0x0000001804007986 */ /* 0x000fe8000c101924 */
[----:B------:R-:W-:Y:S04]  /*17420*/  STG.E desc[UR36][R4.64+0x4], R25 ;  /* 0x0000041904007986 */ /* 0x000fe8000c101924 */
[----:B------:R-:W-:Y:S04]  /*17430*/  STG.E desc[UR36][R4.64+0x8], R26 ;  /* 0x0000081a04007986 */ /* 0x000fe8000c101924 */
[----:B------:R-:W-:Y:S01]  /*17440*/  STG.E desc[UR36][R4.64+0xc], R27 ;  /* 0x00000c1b04007986 */ /* 0x000fe2000c101924 */
[----:B------:R-:W-:Y:S05]  /*17450*/  EXIT ;  /* 0x000000000000794d */ /* 0x000fea0003800000 */
.L_x_4781:
        /* <DEDUP_REMOVED lines=59> */
.L_x_4823:
        /* <DEDUP_REMOVED lines=19> */
.L_x_4824:
[----:B------:R-:W-:Y:S05]  /*17940*/  BRA `(.L_x_4825) ;  /* 0x0000000000047947 */ /* 0x000fea0003800000 */
.L_x_4822:
[----:B------:R2:W-:Y:S02]  /*17950*/  STG.E desc[UR36][R8.64], R24 ;  /* 0x0000001808007986 */ /* 0x0005e4000c101924 */
.L_x_4825:
[----:B------:R-:W3:Y:S01]  /*17960*/  LDCU.64 UR6, c[0x0][0x760] ;  /* 0x0000ec00ff0677ac */ /* 0x000ee20008000a00 */
[----:B------:R-:W4:Y:S01]  /*17970*/  LDCU UR4, c[0x0][0x794] ;  /* 0x0000f280ff0477ac */ /* 0x000f220008000800 */
[----:B---3--:R-:W-:Y:S01]  /*17980*/  IADD3 R28, P0, PT, R28, UR6, RZ ;  /* 0x000000061c1c7c10 */ /* 0x008fe2000ff1e0ff */
[----:B----4-:R-:W-:-:S04]  /*17990*/  UISETP.NE.AND UP0, UPT, UR4, 0x1, UPT ;  /* 0x000000010400788c */ /* 0x010fc8000bf05270 */
[----:B------:R-:W-:-:S05]  /*179a0*/  IMAD.X R29, RZ, RZ, UR7, P0 ;  /* 0x00000007ff1d7e24 */ /* 0x000fca00080e06ff */
[----:B------:R3:W-:Y:S01]  /*179b0*/  STG.E desc[UR36][R28.64], R25 ;  /* 0x000000191c007986 */ /* 0x0007e2000c101924 */
[----:B------:R-:W-:Y:S05]  /*179c0*/  BRA.U !UP0, `(.L_x_4826) ;  /* 0x0000000108907547 */ /* 0x000fea000b800000 */
[----:B-1----:R-:W-:Y:S01]  /*179d0*/  MOV R2, 0x0 ;  /* 0x0000000000027802 */ /* 0x002fe20000000f00 */
[----:B------:R-:W1:Y:S01]  /*179e0*/  LDCU.64 UR4, c[0x4][0x7c8] ;  /* 0x0100f900ff0477ac */ /* 0x000e620008000a00 */
[----:B--2---:R-:W-:Y:S02]  /*179f0*/  HFMA2 R8, -RZ, RZ, 0, 4.4763088226318359375e-05 ;  /* 0x000002efff087431 */ /* 0x004fe400000001ff */
[----:B------:R-:W-:Y:S01]  /*17a00*/  IMAD.MOV.U32 R12, RZ, RZ, 0x1 ;  /* 0x00000001ff0c7424 */ /* 0x000fe200078e00ff */
[----:B------:R2:W4:Y:S01]  /*17a10*/  LDC.64 R14, c[0x4][R2] ;  /* 0x01000000020e7b82 */ /* 0x0005220000000a00 */
[----:B------:R-:W5:Y:S01]  /*17a20*/  LDCU.64 UR6, c[0x4][0x7b8] ;  /* 0x0100f700ff0677ac */ /* 0x000f620008000a00 */
[----:B------:R-:W-:Y:S01]  /*17a30*/  MOV R13, RZ ;  /* 0x000000ff000d7202 */ /* 0x000fe20000000f00 */
[----:B------:R-:W0:Y:S01]  /*17a40*/  LDCU.64 UR8, c[0x4][0x398] ;  /* 0x01007300ff0877ac */ /* 0x000e220008000a00 */
[----:B-1----:R-:W-:Y:S02]  /*17a50*/  MOV R4, UR4 ;  /* 0x0000000400047c02 */ /* 0x002fe40008000f00 */
[----:B------:R-:W-:-:S02]  /*17a60*/  MOV R5, UR5 ;  /* 0x0000000500057c02 */ /* 0x000fc40008000f00 */
[----:B-----5:R-:W-:Y:S01]  /*17a70*/  MOV R6, UR6 ;  /* 0x0000000600067c02 */ /* 0x020fe20008000f00 */
[----:B------:R-:W-:Y:S01]  /*17a80*/  IMAD.U32 R7, RZ, RZ, UR7 ;  /* 0x00000007ff077e24 */ /* 0x000fe2000f8e00ff */
[----:B0-----:R-:W-:Y:S02]  /*17a90*/  MOV R10, UR8 ;  /* 0x00000008000a7c02 */ /* 0x001fe40008000f00 */
[----:B--2---:R-:W-:-:S07]  /*17aa0*/  MOV R11, UR9 ;  /* 0x00000009000b7c02 */ /* 0x004fce0008000f00 */
[----:B------:R-:W-:-:S07]  /*17ab0*/  LEPC R20, `(.L_x_4827) ;  /* 0x000000001014794e */ /* 0x000fce0000000000 */
[----:B---34-:R-:W-:Y:S05]  /*17ac0*/  CALL.ABS.NOINC R14 ;  /* 0x000000000e007343 */ /* 0x018fea0003c00000 */
.L_x_4827:
        /* <DEDUP_REMOVED lines=19> */
.L_x_4828:
[----:B------:R-:W-:Y:S05]  /*17c00*/  BRA `(.L_x_4829) ;  /* 0x00000000000c7947 */ /* 0x000fea0003800000 */
.L_x_4826:
[----:B------:R-:W-:-:S05]  /*17c10*/  IADD3 R22, P0, PT, R22, UR6, RZ ;  /* 0x0000000616167c10 */ /* 0x000fca000ff1e0ff */
[----:B------:R-:W-:-:S05]  /*17c20*/  IMAD.X R23, RZ, RZ, UR7, P0 ;  /* 0x00000007ff177e24 */ /* 0x000fca00080e06ff */
[----:B------:R4:W-:Y:S03]  /*17c30*/  STG.E desc[UR36][R22.64], R26 ;  /* 0x0000001a16007986 */ /* 0x0009e6000c101924 */
.L_x_4829:
[----:B------:R-:W5:Y:S02]  /*17c40*/  LDCU.64 UR4, c[0x0][0x760] ;  /* 0x0000ec00ff0477ac */ /* 0x000f640008000a00 */
[----:B-----5:R-:W-:-:S04]  /*17c50*/  IADD3 R18, P0, PT, R18, UR4, RZ ;  /* 0x0000000412127c10 */ /* 0x020fc8000ff1e0ff */
[----:B------:R-:W-:-:S05]  /*17c60*/  IADD3.X R19, PT, PT, RZ, UR5, RZ, P0, !PT ;  /* 0x00000005ff137c10 */ /* 0x000fca00087fe4ff */
[----:B------:R-:W-:Y:S01]  /*17c70*/  STG.E desc[UR36][R18.64], R27 ;  /* 0x0000001b12007986 */ /* 0x000fe2000c101924 */
[----:B------:R-:W-:Y:S05]  /*17c80*/  EXIT ;  /* 0x000000000000794d */ /* 0x000fea0003800000 */
.L_x_4821:
        /* <DEDUP_REMOVED lines=13> */
.L_x_4830:
        /* <DEDUP_REMOVED lines=20> */
.L_x_4833:
        /* <DEDUP_REMOVED lines=19> */
.L_x_4834:
[----:B------:R-:W-:Y:S05]  /*17fd0*/  BRA `(.L_x_4835) ;  /* 0x0000000000107947 */ /* 0x000fea0003800000 */
.L_x_4832:
[----:B------:R-:W1:Y:S02]  /*17fe0*/  LDCU.64 UR4, c[0x0][0x760] ;  /* 0x0000ec00ff0477ac */ /* 0x000e640008000a00 */
[----:B-1----:R-:W-:-:S04]  /*17ff0*/  IADD3 R2, P0, PT, R23, UR4, RZ ;  /* 0x0000000417027c10 */ /* 0x002fc8000ff1e0ff */
[----:B------:R-:W-:-:S05]  /*18000*/  IADD3.X R3, PT, PT, RZ, UR5, RZ, P0, !PT ;  /* 0x00000005ff037c10 */ /* 0x000fca00087fe4ff */
[----:B------:R1:W-:Y:S04]  /*18010*/  STG.E desc[UR36][R2.64], R24 ;  /* 0x0000001802007986 */ /* 0x0003e8000c101924 */
.L_x_4835:
[----:B------:R-:W2:Y:S01]  /*18020*/  LDCU.64 UR6, c[0x0][0x760] ;  /* 0x0000ec00ff0677ac */ /* 0x000ea20008000a00 */
[----:B------:R-:W3:Y:S01]  /*18030*/  LDCU UR4, c[0x0][0x794] ;  /* 0x0000f280ff0477ac */ /* 0x000ee20008000800 */
[----:B--2---:R-:W-:-:S04]  /*18040*/  IADD3 R28, P0, PT, R28, UR6, RZ ;  /* 0x000000061c1c7c10 */ /* 0x004fc8000ff1e0ff */
[----:B------:R-:W-:Y:S01]  /*18050*/  IADD3.X R29, PT, PT, RZ, UR7, RZ, P0, !PT ;  /* 0x00000007ff1d7c10 */ /* 0x000fe200087fe4ff */
[----:B---3--:R-:W-:-:S04]  /*18060*/  UISETP.NE.AND UP0, UPT, UR4, 0x1, UPT ;  /* 0x000000010400788c */ /* 0x008fc8000bf05270 */
[----:B------:R2:W-:Y:S05]  /*18070*/  STG.E desc[UR36][R28.64], R25 ;  /* 0x000000191c007986 */ /* 0x0005ea000c101924 */
[----:B------:R-:W-:Y:S05]  /*18080*/  BRA.U !UP0, `(.L_x_4836) ;  /* 0x0000000108907547 */ /* 0x000fea000b800000 */
[----:B-1----:R-:W-:Y:S01]  /*18090*/  MOV R2, 0x0 ;  /* 0x0000000000027802 */ /* 0x002fe20000000f00 */
[----:B------:R-:W1:Y:S01]  /*180a0*/  LDCU.64 UR4, c[0x4][0x7c8] ;  /* 0x0100f900ff0477ac */ /* 0x000e620008000a00 */
[----:B------:R-:W-:Y:S01]  /*180b0*/  HFMA2 R8, -RZ, RZ, 0, 4.4763088226318359375e-05 ;  /* 0x000002efff087431 */ /* 0x000fe200000001ff */
[----:B------:R-:W-:Y:S01]  /*180c0*/  MOV R12, 0x1 ;  /* 0x00000001000c7802 */ /* 0x000fe20000000f00 */
[----:B------:R3:W4:Y:S01]  /*180d0*/  LDC.64 R14, c[0x4][R2] ;  /* 0x01000000020e7b82 */ /* 0x0007220000000a00 */
[----:B------:R-:W5:Y:S01]  /*180e0*/  LDCU.64 UR6, c[0x4][0x7b8] ;  /* 0x0100f700ff0677ac */ /* 0x000f620008000a00 */
[----:B------:R-:W-:Y:S01]  /*180f0*/  HFMA2 R13, -RZ, RZ, 0, 0 ;  /* 0x00000000ff0d7431 */ /* 0x000fe200000001ff */
[----:B------:R-:W0:Y:S01]  /*18100*/  LDCU.64 UR8, c[0x4][0x398] ;  /* 0x01007300ff0877ac */ /* 0x000e220008000a00 */
[----:B-1----:R-:W-:Y:S01]  /*18110*/  MOV R4, UR4 ;  /* 0x0000000400047c02 */ /* 0x002fe20008000f00 */
[----:B------:R-:W-:Y:S01]  /*18120*/  IMAD.U32 R5, RZ, RZ, UR5 ;  /* 0x00000005ff057e24 */ /* 0x000fe2000f8e00ff */
[----:B-----5:R-:W-:-:S02]  /*18130*/  MOV R6, UR6 ;  /* 0x0000000600067c02 */ /* 0x020fc40008000f00 */
[----:B------:R-:W-:Y:S02]  /*18140*/  MOV R7, UR7 ;  /* 0x0000000700077c02 */ /* 0x000fe40008000f00 */
[----:B0-----:R-:W-:Y:S01]  /*18150*/  MOV R10, UR8 ;  /* 0x00000008000a7c02 */ /* 0x001fe20008000f00 */
[----:B---3--:R-:W-:-:S07]  /*18160*/  IMAD.U32 R11, RZ, RZ, UR9 ;  /* 0x00000009ff0b7e24 */ /* 0x008fce000f8e00ff */
[----:B------:R-:W-:-:S07]  /*18170*/  LEPC R20, `(.L_x_4837) ;  /* 0x000000001014794e */ /* 0x000fce0000000000 */
[----:B--2-4-:R-:W-:Y:S05]  /*18180*/  CALL.ABS.NOINC R14 ;  /* 0x000000000e007343 */ /* 0x014fea0003c00000 */
.L_x_4837:
        /* <DEDUP_REMOVED lines=19> */
.L_x_4838:
[----:B------:R-:W-:Y:S05]  /*182c0*/  BRA `(.L_x_4839) ;  /* 0x00000000000c7947 */ /* 0x000fea0003800000 */
.L_x_4836:
[----:B------:R-:W-:-:S04]  /*182d0*/  IADD3 R22, P0, PT, R22, UR6, RZ ;  /* 0x0000000616167c10 */ /* 0x000fc8000ff1e0ff */
[----:B------:R-:W-:-:S05]  /*182e0*/  IADD3.X R23, PT, PT, RZ, UR7, RZ, P0, !PT ;  /* 0x00000007ff177c10 */ /* 0x000fca00087fe4ff */
[----:B------:R3:W-:Y:S04]  /*182f0*/  STG.E desc[UR36][R22.64], R26 ;  /* 0x0000001a16007986 */ /* 0x0007e8000c101924 */
.L_x_4839:
[----:B------:R-:W4:Y:S02]  /*18300*/  LDCU.64 UR4, c[0x0][0x760] ;  /* 0x0000ec00ff0477ac */ /* 0x000f240008000a00 */
[----:B----4-:R-:W-:-:S04]  /*18310*/  IADD3 R18, P0, PT, R18, UR4, RZ ;  /* 0x0000000412127c10 */ /* 0x010fc8000ff1e0ff */
[----:B------:R-:W-:-:S05]  /*18320*/  IADD3.X R19, PT, PT, RZ, UR5, RZ, P0, !PT ;  /* 0x00000005ff137c10 */ /* 0x000fca00087fe4ff */
[----:B------:R-:W-:Y:S01]  /*18330*/  STG.E desc[UR36][R18.64], R27 ;  /* 0x0000001b12007986 */ /* 0x000fe2000c101924 */
[----:B------:R-:W-:Y:S05]  /*18340*/  EXIT ;  /* 0x000000000000794d */ /* 0x000fea0003800000 */
.L_x_4831:
[----:B------:R-:W-:Y:S04]  /*18350*/  STG.E desc[UR36][R4.64], R24 ;  /* 0x0000001804007986 */ /* 0x000fe8000c101924 */
[----:B------:R-:W-:Y:S04]  /*18360*/  STG.E desc[UR36][R4.64+0x4], R25 ;  /* 0x0000041904007986 */ /* 0x000fe8000c101924 */
[----:B------:R-:W-:Y:S04]  /*18370*/  STG.E desc[UR36][R4.64+0x8], R26 ;  /* 0x0000081a04007986 */ /* 0x000fe8000c101924 */
[----:B------:R-:W-:Y:S01]  /*18380*/  STG.E desc[UR36][R4.64+0xc], R27 ;  /* 0x00000c1b04007986 */ /* 0x000fe2000c101924 */
[----:B------:R-:W-:Y:S05]  /*18390*/  EXIT ;  /* 0x000000000000794d */ /* 0x000fea0003800000 */
.L_x_4840:
        /* <DEDUP_REMOVED lines=14> */
.L_x_9998:


//--------------------- .text._ZN2at6native13reduce_kernelILi512ELi1ENS0_8ReduceOpIdNS0_9NanSumOpsIddEEjdLi4ELi4EEEEEvT1_ --------------------------
	.section	.text._ZN2at6native13reduce_kernelILi512ELi1ENS0_8ReduceOpIdNS0_9NanSumOpsIddEEjdLi4ELi4EEEEEvT1_,"ax",@progbits
	.align	128
        .global         _ZN2at6native13reduce_kernelILi512ELi1ENS0_8ReduceOpIdNS0_9NanSumOpsIddEEjdLi4ELi4EEEEEvT1_
        .type           _ZN2at6native13reduce_kernelILi512ELi1ENS0_8ReduceOpIdNS0_9NanSumOpsIddEEjdLi4ELi4EEEEEvT1_,@function
        .size           _ZN2at6native13reduce_kernelILi512ELi1ENS0_8ReduceOpIdNS0_9NanSumOpsIddEEjdLi4ELi4EEEEEvT1_,(.L_x_9999 - _ZN2at6native13reduce_kernelILi512ELi1ENS0_8ReduceOpIdNS0_9NanSumOpsIddEEjdLi4ELi4EEEEEvT1_)
        .other          _ZN2at6native13reduce_kernelILi512ELi1ENS0_8ReduceOpIdNS0_9NanSumOpsIddEEjdLi4ELi4EEEEEvT1_,@"STO_CUDA_ENTRY STV_DEFAULT"
_ZN2at6native13reduce_kernelILi512ELi1ENS0_8ReduceOpIdNS0_9NanSumOpsIddEEjdLi4ELi4EEEEEvT1_:
.text._ZN2at6native13reduce_kernelILi512ELi1ENS0_8ReduceOpIdNS0_9NanSumOpsIddEEjdLi4ELi4EEEEEvT1_:
        /* <DEDUP_REMOVED lines=296> */
.L_x_4841:
        /* <DEDUP_REMOVED lines=8> */
[----:B------:R-:W0:Y:S01]  /*1300*/  LDC.64 R8, c[0x0][0x760] ;  /* 0x0001d800ff087b82 */ /* 0x000e220000000a00 */
[----:B------:R-:W1:Y:S02]  /*1310*/  LDCU.U8 UR4, c[0x0][0x3c8] ;  /* 0x00007900ff0477ac */ /* 0x000e640008000000 */
[----:B-1----:R-:W-:Y:S01]  /*1320*/  UISETP.NE.AND UP0, UPT, UR4, URZ, UPT ;  /* 0x000000ff0400728c */ /* 0x002fe2000bf05270 */
[----:B0-----:R-:W-:-:S04]  /*1330*/  IADD3 R10, P0, PT, R0, R8, RZ ;  /* 0x00000008000a7210 */ /* 0x001fc80007f1e0ff */
[----:B------:R-:W-:Y:S01]  /*1340*/  IADD3.X R11, PT, PT, RZ, R9, RZ, P0, !PT ;  /* 0x00000009ff0b7210 */ /* 0x000fe200007fe4ff */
[----:B------:R-:W-:-:S03]  /*1350*/  IMAD.MOV.U32 R4, RZ, RZ, R10 ;  /* 0x000000ffff047224 */ /* 0x000fc600078e000a */
[----:B------:R-:W-:Y:S01]  /*1360*/  MOV R5, R11 ;  /* 0x0000000b00057202 */ /* 0x000fe20000000f00 */
[----:B------:R-:W-:Y:S06]  /*1370*/  BRA.U !UP0, `(.L_x_4844) ;  /* 0x00000005087c7547 */ /* 0x000fec000b800000 */
[----:B------:R-:W0:Y:S01]  /*1380*/  LDC.64 R18, c[0x0][0x388] ;  /* 0x0000e200ff127b82 */ /* 0x000e220000000a00 */
[----:B------:R-:W1:Y:S01]  /*1390*/  LDCU UR4, c[0x0][0x394] ;  /* 0x00007280ff0477ac */ /* 0x000e620008000800 */
[----:B------:R-:W-:Y:S01]  /*13a0*/  SHF.R.U32.HI R10, RZ, 0x3, R10 ;  /* 0x00000003ff0a7819 */ /* 0x000fe2000001160a */
[----:B------:R-:W-:Y:S03]  /*13b0*/  BSSY.RECONVERGENT B1, `(.L_x_4845) ;  /* 0x0000025000017945 */ /* 0x000fe60003800200 */
[----:B------:R-:W-:Y:S01]  /*13c0*/  LOP3.LUT P0, R10, R10, 0x3, RZ, 0xc0, !PT ;  /* 0x000000030a0a7812 */ /* 0x000fe2000780c0ff */
[----:B-1----:R-:W-:Y:S01]  /*13d0*/  IMAD.U32 R0, RZ, RZ, UR4 ;  /* 0x00000004ff007e24 */ /* 0x002fe2000f8e00ff */
[-C--:B0-----:R-:W-:Y:S01]  /*13e0*/  MOV R16, R18.reuse ;  /* 0x0000001200107202 */ /* 0x081fe20000000f00 */
[--C-:B------:R-:W-:Y:S01]  /*13f0*/  IMAD.MOV.U32 R17, RZ, RZ, R19.reuse ;  /* 0x000000ffff117224 */ /* 0x100fe200078e0013 */
[----:B------:R-:W-:Y:S01]  /*1400*/  MOV R6, R18 ;  /* 0x0000001200067202 */ /* 0x000fe20000000f00 */
[----:B------:R-:W-:-:S08]  /*1410*/  IMAD.MOV.U32 R7, RZ, RZ, R19 ;  /* 0x000000ffff077224 */ /* 0x000fd000078e0013 */
        /* <DEDUP_REMOVED lines=21> */
[----:B------:R-:W2:Y:S02]  /*1570*/  LDG.E.64 R8, desc[UR36][R8.64] ;  /* 0x0000002408087981 */ /* 0x000ea4000c1e1b00 */
[----:B--2---:R-:W-:-:S06]  /*1580*/  DSETP.NAN.AND P0, PT, R8, R8, PT ;  /* 0x000000080800722a */ /* 0x004fcc0003f08000 */
[----:B------:R-:W-:Y:S02]  /*1590*/  FSEL R6, R8, RZ, !P0 ;  /* 0x000000ff08067208 */ /* 0x000fe40004000000 */
[----:B------:R-:W-:-:S06]  /*15a0*/  FSEL R7, R9, RZ, !P0 ;  /* 0x000000ff09077208 */ /* 0x000fcc0004000000 */
[----:B0-----:R-:W-:-:S11]  /*15b0*/  DADD R6, R6, UR4 ;  /* 0x0000000406067e29 */ /* 0x001fd60008000000 */
.L_x_4848:
[----:B------:R-:W-:Y:S05]  /*15c0*/  BSYNC.RECONVERGENT B2 ;  /* 0x0000000000027941 */ /* 0x000fea0003800200 */
.L_x_4847:
[----:B------:R-:W-:Y:S02]  /*15d0*/  IADD3 R4, P0, PT, R4, 0x20, RZ ;  /* 0x0000002004047810 */ /* 0x000fe40007f1e0ff */
[----:B------:R-:W-:-:S03]  /*15e0*/  IADD3 R0, PT, PT, R10, -0x4, R2 ;  /* 0xfffffffc0a007810 */ /* 0x000fc60007ffe002 */
[----:B------:R-:W-:-:S08]  /*15f0*/  IMAD.X R5, RZ, RZ, R5, P0 ;  /* 0x000000ffff057224 */ /* 0x000fd000000e0605 */
.L_x_4846:
[----:B------:R-:W-:Y:S05]  /*1600*/  BSYNC.RECONVERGENT B1 ;  /* 0x0000000000017941 */ /* 0x000fea0003800200 */
.L_x_4845:
        /* <DEDUP_REMOVED lines=13> */
.L_x_4851:
[C---:B------:R-:W-:Y:S01]  /*16e0*/  IMAD.WIDE.U32 R12, R26.reuse, 0x20, R4 ;  /* 0x000000201a0c7825 */ /* 0x040fe200078e0004 */
[----:B------:R-:W0:Y:S05]  /*16f0*/  LDCU UR4, c[0x0][0x39c] ;  /* 0x00007380ff0477ac */ /* 0x000e2a0008000800 */
[----:B------:R-:W2:Y:S01]  /*1700*/  LDG.E.ENL2.256 R12, R8, desc[UR36][R12.64] ;  /* 0xfe0000240c08797e */ /* 0x000ea2000812190c */
[----:B0-----:R-:W-:-:S04]  /*1710*/  IADD3 R26, PT, PT, R26, UR4, RZ ;  /* 0x000000041a1a7c10 */ /* 0x001fc8000fffe0ff */
[----:B------:R-:W-:-:S04]  /*1720*/  LEA R23, R26, 0x3, 0x2 ;  /* 0x000000031a177811 */ /* 0x000fc800078e10ff */
[----:B------:R-:W-:Y:S01]  /*1730*/  ISETP.GE.U32.AND P5, PT, R23, R0, PT ;  /* 0x000000001700720c */ /* 0x000fe20003fa6070 */
[----:B--2---:R-:W-:Y:S02]  /*1740*/  DSETP.NAN.AND P1, PT, R8, R8, PT ;  /* 0x000000080800722a */ /* 0x004fe40003f28000 */
[----:B------:R-:W-:Y:S02]  /*1750*/  DSETP.NAN.AND P2, PT, R10, R10, PT ;  /* 0x0000000a0a00722a */ /* 0x000fe40003f48000 */
[----:B------:R-:W-:Y:S02]  /*1760*/  DSETP.NAN.AND P3, PT, R12, R12, PT ;  /* 0x0000000c0c00722a */ /* 0x000fe40003f68000 */
[----:B------:R-:W-:Y:S01]  /*1770*/  DSETP.NAN.AND P4, PT, R14, R14, PT ;  /* 0x0000000e0e00722a */ /* 0x000fe20003f88000 */
[----:B------:R-:W-:Y:S02]  /*1780*/  FSEL R8, R8, RZ, !P1 ;  /* 0x000000ff08087208 */ /* 0x000fe40004800000 */
[----:B------:R-:W-:-:S02]  /*1790*/  FSEL R9, R9, RZ, !P1 ;  /* 0x000000ff09097208 */ /* 0x000fc40004800000 */
[----:B------:R-:W-:Y:S02]  /*17a0*/  FSEL R10, R10, RZ, !P2 ;  /* 0x000000ff0a0a7208 */ /* 0x000fe40005000000 */
[----:B------:R-:W-:Y:S02]  /*17b0*/  FSEL R11, R11, RZ, !P2 ;  /* 0x000000ff0b0b7208 */ /* 0x000fe40005000000 */
[----:B------:R-:W-:Y:S01]  /*17c0*/  FSEL R12, R12, RZ, !P3 ;  /* 0x000000ff0c0c7208 */ /* 0x000fe20005800000 */
[----:B------:R-:W-:Y:S01]  /*17d0*/  DADD R6, R6, R8 ;  /* 0x0000000006067229 */ /* 0x000fe20000000008 */
[----:B------:R-:W-:Y:S02]  /*17e0*/  FSEL R13, R13, RZ, !P3 ;  /* 0x000000ff0d0d7208 */ /* 0x000fe40005800000 */
[----:B------:R-:W-:Y:S01]  /*17f0*/  FSEL R14, R14, RZ, !P4 ;  /* 0x000000ff0e0e7208 */ /* 0x000fe20006000000 */
[----:B------:R-:W-:Y:S01]  /*1800*/  DADD R20, R20, R10 ;  /* 0x0000000014147229 */ /* 0x000fe2000000000a */
[----:B------:R-:W-:-:S02]  /*1810*/  FSEL R15, R15, RZ, !P4 ;  /* 0x000000ff0f0f7208 */ /* 0x000fc40006000000 */
[----:B------:R-:W-:-:S04]  /*1820*/  DADD R18, R18, R12 ;  /* 0x0000000012127229 */ /* 0x000fc8000000000c */
[----:B------:R-:W-:Y:S01]  /*1830*/  DADD R16, R16, R14 ;  /* 0x0000000010107229 */ /* 0x000fe2000000000e */
[----:B------:R-:W-:Y:S10]  /*1840*/  @!P5 BRA `(.L_x_4851) ;  /* 0xfffffffc00a4d947 */ /* 0x000ff4000383ffff */
.L_x_4850:
[----:B------:R-:W-:Y:S05]  /*1850*/  BSYNC.RECONVERGENT B1 ;  /* 0x0000000000017941 */ /* 0x000fea0003800200 */
.L_x_4849:
        /* <DEDUP_REMOVED lines=8> */
[----:B--2---:R-:W-:-:S06]  /*18e0*/  DSETP.NAN.AND P0, PT, R4, R4, PT ;  /* 0x000000040400722a */ /* 0x004fcc0003f08000 */
[----:B------:R-:W-:Y:S02]  /*18f0*/  FSEL R2, R4, RZ, !P0 ;  /* 0x000000ff04027208 */ /* 0x000fe40004000000 */
[----:B------:R-:W-:-:S06]  /*1900*/  FSEL R3, R5, RZ, !P0 ;  /* 0x000000ff05037208 */ /* 0x000fcc0004000000 */
[----:B------:R-:W-:-:S11]  /*1910*/  DADD R6, R6, R2 ;  /* 0x0000000006067229 */ /* 0x000fd60000000002 */
.L_x_4853:
[----:B------:R-:W-:Y:S05]  /*1920*/  BSYNC.RECONVERGENT B1 ;  /* 0x0000000000017941 */ /* 0x000fea0003800200 */
.L_x_4852:
[----:B------:R-:W-:-:S08]  /*1930*/  DADD R6, R20, R6 ;  /* 0x0000000014067229 */ /* 0x000fd00000000006 */
[----:B------:R-:W-:-:S08]  /*1940*/  DADD R6, R6, R18 ;  /* 0x0000000006067229 */ /* 0x000fd00000000012 */
[----:B------:R-:W-:Y:S01]  /*1950*/  DADD R16, R6, R16 ;  /* 0x0000000006107229 */ /* 0x000fe20000000010 */
[----:B------:R-:W-:Y:S10]  /*1960*/  BRA `(.L_x_4843) ;  /* 0x0000009800587947 */ /* 0x000ff40003800000 */
.L_x_4844:
        /* <DEDUP_REMOVED lines=8> */
[----:B------:R-:W1:Y:S01]  /*19f0*/  LDC.64 R6, c[0x0][0x388] ;  /* 0x0000e200ff067b82 */ /* 0x000e620000000a00 */
[----:B0-----:R-:W-:-:S05]  /*1a00*/  IMAD R3, R0, 0x3, R26 ;  /* 0x0000000300037824 */ /* 0x001fca00078e021a */
[----:B------:R-:W-:Y:S02]  /*1a10*/  ISETP.GE.U32.AND P0, PT, R3, R2, PT ;  /* 0x000000020300720c */ /* 0x000fe40003f06070 */
[----:B------:R-:W-:Y:S01]  /*1a20*/  MOV R3, R26 ;  /* 0x0000001a00037202 */ /* 0x000fe20000000f00 */
[--C-:B-1----:R-:W-:Y:S01]  /*1a30*/  IMAD.MOV.U32 R16, RZ, RZ, R6.reuse ;  /* 0x000000ffff107224 */ /* 0x102fe200078e0006 */
[-C--:B------:R-:W-:Y:S01]  /*1a40*/  MOV R17, R7.reuse ;  /* 0x0000000700117202 */ /* 0x080fe20000000f00 */
[--C-:B------:R-:W-:Y:S01]  /*1a50*/  IMAD.MOV.U32 R10, RZ, RZ, R6.reuse ;  /* 0x000000ffff0a7224 */ /* 0x100fe200078e0006 */
[-C--:B------:R-:W-:Y:S01]  /*1a60*/  MOV R11, R7.reuse ;  /* 0x00000007000b7202 */ /* 0x080fe20000000f00 */
[----:B------:R-:W-:Y:S01]  /*1a70*/  IMAD.MOV.U32 R8, RZ, RZ, R6 ;  /* 0x000000ffff087224 */ /* 0x000fe200078e0006 */
[----:B------:R-:W-:-:S05]  /*1a80*/  MOV R9, R7 ;  /* 0x0000000700097202 */ /* 0x000fca0000000f00 */
[----:B------:R-:W-:Y:S05]  /*1a90*/  @P0 BRA `(.L_x_4856) ;  /* 0x0000000000940947 */ /* 0x000fea0003800000 */
[----:B------:R-:W-:Y:S01]  /*1aa0*/  BSSY.RECONVERGENT B2, `(.L_x_4856) ;  /* 0x0000024000027945 */ /* 0x000fe20003800200 */
[--C-:B------:R-:W-:Y:S01]  /*1ab0*/  IMAD.MOV.U32 R10, RZ, RZ, R6.reuse ;  /* 0x000000ffff0a7224 */ /* 0x100fe200078e0006 */
[-C--:B------:R-:W-:Y:S01]  /*1ac0*/  MOV R11, R7.reuse ;  /* 0x00000007000b7202 */ /* 0x080fe20000000f00 */
[----:B------:R-:W-:Y:S01]  /*1ad0*/  IMAD.MOV.U32 R8, RZ, RZ, R6 ;  /* 0x000000ffff087224 */ /* 0x000fe200078e0006 */
[----:B------:R-:W-:-:S07]  /*1ae0*/  MOV R9, R7 ;  /* 0x0000000700097202 */ /* 0x000fce0000000f00 */
.L_x_4857:
[----:B------:R-:W-:-:S04]  /*1af0*/  IMAD.WIDE.U32 R20, R3, 0x8, R4 ;  /* 0x0000000803147825 */ /* 0x000fc800078e0004 */
[----:B------:R-:W-:Y:S02]  /*1b00*/  IMAD.IADD R3, R3, 0x1, R0 ;  /* 0x0000000103037824 */ /* 0x000fe400078e0200 */
[----:B------:R-:W2:Y:S02]  /*1b10*/  LDG.E.64 R20, desc[UR36][R20.64] ;  /* 0x0000002414147981 */ /* 0x000ea4000c1e1b00 */
[C---:B------:R-:W-:Y:S01]  /*1b20*/  IMAD.WIDE.U32 R18, R3.reuse, 0x8, R4 ;  /* 0x0000000803127825 */ /* 0x040fe200078e0004 */
[----:B------:R-:W-:-:S05]  /*1b30*/  IADD3 R3, PT, PT, R3, R0, RZ ;  /* 0x0000000003037210 */ /* 0x000fca0007ffe0ff */
[----:B------:R-:W3:Y:S01]  /*1b40*/  LDG.E.64 R18, desc[UR36][R18.64] ;  /* 0x0000002412127981 */ /* 0x000ee2000c1e1b00 */
[----:B------:R-:W-:-:S04]  /*1b50*/  IMAD.WIDE.U32 R12, R3, 0x8, R4 ;  /* 0x00000008030c7825 */ /* 0x000fc800078e0004 */
[----:B------:R-:W-:Y:S02]  /*1b60*/  IMAD.IADD R3, R3, 0x1, R0 ;  /* 0x0000000103037824 */ /* 0x000fe400078e0200 */
[----:B------:R-:W4:Y:S02]  /*1b70*/  LDG.E.64 R12, desc[UR36][R12.64] ;  /* 0x000000240c0c7981 */ /* 0x000f24000c1e1b00 */
[----:B------:R-:W-:-:S06]  /*1b80*/  IMAD.WIDE.U32 R14, R3, 0x8, R4 ;  /* 0x00000008030e7825 */ /* 0x000fcc00078e0004 */
[----:B------:R-:W5:Y:S01]  /*1b90*/  LDG.E.64 R14, desc[UR36][R14.64] ;  /* 0x000000240e0e7981 */ /* 0x000f62000c1e1b00 */
[----:B------:R-:W-:-:S05]  /*1ba0*/  IADD3 R3, PT, PT, R3, R0, RZ ;  /* 0x0000000003037210 */ /* 0x000fca0007ffe0ff */
[----:B------:R-:W-:Y:S01]  /*1bb0*/  IMAD R25, R0, 0x3, R3 ;  /* 0x0000000300197824 */ /* 0x000fe200078e0203 */
[----:B--2---:R-:W-:-:S06]  /*1bc0*/  DSETP.NAN.AND P0, PT, R20, R20, PT ;  /* 0x000000141400722a */ /* 0x004fcc0003f08000 */
[----:B------:R-:W-:Y:S02]  /*1bd0*/  FSEL R22, R20, RZ, !P0 ;  /* 0x000000ff14167208 */ /* 0x000fe40004000000 */
[----:B------:R-:W-:Y:S01]  /*1be0*/  FSEL R23, R21, RZ, !P0 ;  /* 0x000000ff15177208 */ /* 0x000fe20004000000 */
[----:B---3--:R-:W-:-:S05]  /*1bf0*/  DSETP.NAN.AND P0, PT, R18, R18, PT ;  /* 0x000000121200722a */ /* 0x008fca0003f08000 */
[----:B------:R-:W-:Y:S01]  /*1c00*/  DADD R6, R6, R22 ;  /* 0x0000000006067229 */ /* 0x000fe20000000016 */
[----:B------:R-:W-:Y:S02]  /*1c10*/  FSEL R22, R18, RZ, !P0 ;  /* 0x000000ff12167208 */ /* 0x000fe40004000000 */
[----:B------:R-:W-:Y:S01]  /*1c20*/  FSEL R23, R19, RZ, !P0 ;  /* 0x000000ff13177208 */ /* 0x000fe20004000000 */
[----:B----4-:R-:W-:-:S05]  /*1c30*/  DSETP.NAN.AND P0, PT, R12, R12, PT ;  /* 0x0000000c0c00722a */ /* 0x010fca0003f08000 */
[----:B------:R-:W-:Y:S01]  /*1c40*/  DADD R8, R8, R22 ;  /* 0x0000000008087229 */ /* 0x000fe20000000016 */
[----:B------:R-:W-:Y:S02]  /*1c50*/  FSEL R22, R12, RZ, !P0 ;  /* 0x000000ff0c167208 */ /* 0x000fe40004000000 */
[----:B------:R-:W-:Y:S01]  /*1c60*/  FSEL R23, R13, RZ, !P0 ;  /* 0x000000ff0d177208 */ /* 0x000fe20004000000 */
[----:B-----5:R-:W-:-:S05]  /*1c70*/  DSETP.NAN.AND P0, PT, R14, R14, PT ;  /* 0x0000000e0e00722a */ /* 0x020fca0003f08000 */
[----:B------:R-:W-:Y:S01]  /*1c80*/  DADD R10, R10, R22 ;  /* 0x000000000a0a7229 */ /* 0x000fe20000000016 */
[----:B------:R-:W-:Y:S02]  /*1c90*/  FSEL R22, R14, RZ, !P0 ;  /* 0x000000ff0e167208 */ /* 0x000fe40004000000 */
[----:B------:R-:W-:Y:S02]  /*1ca0*/  FSEL R23, R15, RZ, !P0 ;  /* 0x000000ff0f177208 */ /* 0x000fe40004000000 */
[----:B------:R-:W-:-:S04]  /*1cb0*/  ISETP.GE.U32.AND P0, PT, R25, R2, PT ;  /* 0x000000021900720c */ /* 0x000fc80003f06070 */
[----:B------:R-:W-:-:S09]  /*1cc0*/  DADD R16, R16, R22 ;  /* 0x0000000010107229 */ /* 0x000fd20000000016 */
[----:B------:R-:W-:Y:S05]  /*1cd0*/  @!P0 BRA `(.L_x_4857) ;  /* 0xfffffffc00848947 */ /* 0x000fea000383ffff */
[----:B------:R-:W-:Y:S05]  /*1ce0*/  BSYNC.RECONVERGENT B2 ;  /* 0x0000000000027941 */ /* 0x000fea0003800200 */
.L_x_4856:
[----:B------:R-:W-:Y:S05]  /*1cf0*/  BSYNC.RECONVERGENT B1 ;  /* 0x0000000000017941 */ /* 0x000fea0003800200 */
.L_x_4855:
        /* <DEDUP_REMOVED lines=19> */
.L_x_4859:
[----:B------:R-:W-:Y:S05]  /*1e30*/  BSYNC.RECONVERGENT B1 ;  /* 0x0000000000017941 */ /* 0x000fea0003800200 */
.L_x_4858:
[----:B------:R-:W-:Y:S04]  /*1e40*/  BSSY.RECONVERGENT B1, `(.L_x_4860) ;  /* 0x000001a000017945 */ /* 0x000fe80003800200 */
[----:B------:R-:W-:Y:S05]  /*1e50*/  @P0 BRA `(.L_x_4861) ;  /* 0x0000000000600947 */ /* 0x000fea0003800000 */
[----:B-----5:R-:W-:Y:S01]  /*1e60*/  DSETP.NAN.AND P0, PT, R20, R20, PT ;  /* 0x000000141400722a */ /* 0x020fe20003f08000 */
[----:B------:R-:W-:-:S05]  /*1e70*/  IADD3 R3, PT, PT, R3, R0, RZ ;  /* 0x0000000003037210 */ /* 0x000fca0007ffe0ff */
[----:B0-----:R-:W-:Y:S02]  /*1e80*/  FSEL R4, R20, RZ, !P0 ;  /* 0x000000ff14047208 */ /* 0x001fe40004000000 */
[----:B------:R-:W-:Y:S02]  /*1e90*/  FSEL R5, R21, RZ, !P0 ;  /* 0x000000ff15057208 */ /* 0x000fe40004000000 */
[----:B------:R-:W-:-:S04]  /*1ea0*/  ISETP.GE.U32.AND P0, PT, R3, R2, PT ;  /* 0x000000020300720c */ /* 0x000fc80003f06070 */
[----:B------:R-:W-:-:S09]  /*1eb0*/  DADD R6, R6, R4 ;  /* 0x0000000006067229 */ /* 0x000fd20000000004 */
[----:B------:R-:W-:Y:S05]  /*1ec0*/  @P0 BRA `(.L_x_4861) ;  /* 0x0000000000440947 */ /* 0x000fea0003800000 */
[----:B------:R-:W-:Y:S01]  /*1ed0*/  DSETP.NAN.AND P0, PT, R18, R18, PT ;  /* 0x000000121200722a */ /* 0x000fe20003f08000 */
[----:B------:R-:W-:-:S05]  /*1ee0*/  IMAD.IADD R3, R3, 0x1, R0 ;  /* 0x0000000103037824 */ /* 0x000fca00078e0200 */
[----:B------:R-:W-:Y:S02]  /*1ef0*/  FSEL R4, R18, RZ, !P0 ;  /* 0x000000ff12047208 */ /* 0x000fe40004000000 */
[----:B------:R-:W-:Y:S02]  /*1f00*/  FSEL R5, R19, RZ, !P0 ;  /* 0x000000ff13057208 */ /* 0x000fe40004000000 */
[----:B------:R-:W-:-:S04]  /*1f10*/  ISETP.GE.U32.AND P0, PT, R3, R2, PT ;  /* 0x000000020300720c */ /* 0x000fc80003f06070 */
[----:B------:R-:W-:-:S09]  /*1f20*/  DADD R8, R8, R4 ;  /* 0x0000000008087229 */ /* 0x000fd20000000004 */
[----:B------:R-:W-:Y:S05]  /*1f30*/  @P0 BRA `(.L_x_4861) ;  /* 0x0000000000280947 */ /* 0x000fea0003800000 */
[----:B------:R-:W-:Y:S01]  /*1f40*/  IADD3 R3, PT, PT, R3, R0, RZ ;  /* 0x0000000003037210 */ /* 0x000fe20007ffe0ff */
[----:B------:R-:W-:-:S03]  /*1f50*/  DSETP.NAN.AND P0, PT, R12, R12, PT ;  /* 0x0000000c0c00722a */ /* 0x000fc60003f08000 */
[----:B------:R-:W-:-:S03]  /*1f60*/  ISETP.GE.U32.AND P1, PT, R3, R2, PT ;  /* 0x000000020300720c */ /* 0x000fc60003f26070 */
[----:B------:R-:W-:Y:S02]  /*1f70*/  FSEL R2, R12, RZ, !P0 ;  /* 0x000000ff0c027208 */ /* 0x000fe40004000000 */
[----:B------:R-:W-:-:S06]  /*1f80*/  FSEL R3, R13, RZ, !P0 ;  /* 0x000000ff0d037208 */ /* 0x000fcc0004000000 */
[----:B------:R-:W-:Y:S02]  /*1f90*/  DADD R10, R10, R2 ;  /* 0x000000000a0a7229 */ /* 0x000fe40000000002 */
[----:B------:R-:W-:-:S06]  /*1fa0*/  @!P1 DSETP.NAN.AND P2, PT, R14, R14, PT ;  /* 0x0000000e0e00922a */ /* 0x000fcc0003f48000 */
[----:B------:R-:W-:Y:S02]  /*1fb0*/  @!P1 FSEL R4, R14, RZ, !P2 ;  /* 0x000000ff0e049208 */ /* 0x000fe40005000000 */
[----:B------:R-:W-:-:S06]  /*1fc0*/  @!P1 FSEL R5, R15, RZ, !P2 ;  /* 0x000000ff0f059208 */ /* 0x000fcc0005000000 */
[----:B------:R-:W-:-:S11]  /*1fd0*/  @!P1 DADD R16, R16, R4 ;  /* 0x0000000010109229 */ /* 0x000fd60000000004 */
.L_x_4861:
[----:B------:R-:W-:Y:S05]  /*1fe0*/  BSYNC.RECONVERGENT B1 ;  /* 0x0000000000017941 */ /* 0x000fea0003800200 */
.L_x_4860:
[----:B------:R-:W-:-:S08]  /*1ff0*/  DADD R6, R6, R8 ;  /* 0x0000000006067229 */ /* 0x000fd00000000008 */
[----:B------:R-:W-:-:S08]  /*2000*/  DADD R6, R6, R10 ;  /* 0x0000000006067229 */ /* 0x000fd0000000000a */
[----:B------:R-:W-:Y:S01]  /*2010*/  DADD R16, R6, R16 ;  /* 0x0000000006107229 */ /* 0x000fe20000000010 */
[----:B------:R-:W-:Y:S10]  /*2020*/  BRA `(.L_x_4843) ;  /* 0x0000009000a87947 */ /* 0x000ff40003800000 */
.L_x_4854:
[----:B------:R-:W-:-:S13]  /*2030*/  ISETP.NE.AND P0, PT, R18, 0x1, PT ;  /* 0x000000011200780c */ /* 0x000fda0003f05270 */
[----:B------:R-:W-:Y:S05]  /*2040*/  @P0 BRA `(.L_x_4862) ;  /* 0x0000000400bc0947 */ /* 0x000fea0003800000 */
[----:B------:R-:W0:Y:S01]  /*2050*/  LDC R27, c[0x0][0x39c] ;  /* 0x0000e700ff1b7b82 */ /* 0x000e220000000800 */
[----:B------:R-:W-:Y:S07]  /*2060*/  BSSY.RECONVERGENT B1, `(.L_x_4863) ;  /* 0x0000034000017945 */ /* 0x000fee0003800200 */
[----:B------:R-:W1:Y:S01]  /*2070*/  LDC.64 R6, c[0x0][0x388] ;  /* 0x0000e200ff067b82 */ /* 0x000e620000000a00 */
[----:B0-----:R-:W-:-:S05]  /*2080*/  IMAD R5, R27, 0x3, R26 ;  /* 0x000000031b057824 */ /* 0x001fca00078e021a */
[----:B------:R-:W-:Y:S01]  /*2090*/  ISETP.GE.U32.AND P0, PT, R5, R2, PT ;  /* 0x000000020500720c */ /* 0x000fe20003f06070 */
[--C-:B-1----:R-:W-:Y:S01]  /*20a0*/  IMAD.MOV.U32 R16, RZ, RZ, R6.reuse ;  /* 0x000000ffff107224 */ /* 0x102fe200078e0006 */
[-C--:B------:R-:W-:Y:S01]  /*20b0*/  MOV R17, R7.reuse ;  /* 0x0000000700117202 */ /* 0x080fe20000000f00 */
[--C-:B------:R-:W-:Y:S01]  /*20c0*/  IMAD.MOV.U32 R14, RZ, RZ, R6.reuse ;  /* 0x000000ffff0e7224 */ /* 0x100fe200078e0006 */
[-C--:B------:R-:W-:Y:S01]  /*20d0*/  MOV R15, R7.reuse ;  /* 0x00000007000f7202 */ /* 0x080fe20000000f00 */
[----:B------:R-:W-:Y:S01]  /*20e0*/  IMAD.MOV.U32 R18, RZ, RZ, R6 ;  /* 0x000000ffff127224 */ /* 0x000fe200078e0006 */
[----:B------:R-:W-:-:S07]  /*20f0*/  MOV R19, R7 ;  /* 0x0000000700137202 */ /* 0x000fce0000000f00 */
[----:B------:R-:W-:Y:S05]  /*2100*/  @P0 BRA `(.L_x_4864) ;  /* 0x0000000000a40947 */ /* 0x000fea0003800000 */
[----:B------:R-:W-:Y:S01]  /*2110*/  BSSY.RECONVERGENT B2, `(.L_x_4864) ;  /* 0x0000028000027945 */ /* 0x000fe20003800200 */
[--C-:B------:R-:W-:Y:S01]  /*2120*/  IMAD.MOV.U32 R14, RZ, RZ, R6.reuse ;  /* 0x000000ffff0e7224 */ /* 0x100fe200078e0006 */
[-C--:B------:R-:W-:Y:S01]  /*2130*/  MOV R15, R7.reuse ;  /* 0x00000007000f7202 */ /* 0x080fe20000000f00 */
[----:B------:R-:W-:Y:S01]  /*2140*/  IMAD.MOV.U32 R18, RZ, RZ, R6 ;  /* 0x000000ffff127224 */ /* 0x000fe200078e0006 */
[----:B------:R-:W-:-:S07]  /*2150*/  MOV R19, R7 ;  /* 0x0000000700137202 */ /* 0x000fce0000000f00 */
.L_x_4865:
[----:B------:R-:W-:Y:S02]  /*2160*/  IMAD R21, R3, R26, RZ ;  /* 0x0000001a03157224 */ /* 0x000fe400078e02ff */
[----:B------:R-:W-:Y:S02]  /*2170*/  IMAD.IADD R26, R26, 0x1, R27 ;  /* 0x000000011a1a7824 */ /* 0x000fe400078e021b */
[----:B------:R-:W-:-:S04]  /*2180*/  IMAD.WIDE.U32 R20, R21, 0x8, R10 ;  /* 0x0000000815147825 */ /* 0x000fc800078e000a */
[----:B------:R-:W-:Y:S01]  /*2190*/  IMAD R23, R3, R26, RZ ;  /* 0x0000001a03177224 */ /* 0x000fe200078e02ff */
[----:B------:R-:W-:Y:S01]  /*21a0*/  IADD3 R26, PT, PT, R26, R27, RZ ;  /* 0x0000001b1a1a7210 */ /* 0x000fe20007ffe0ff */
[----:B------:R-:W2:Y:S02]  /*21b0*/  LDG.E.64 R20, desc[UR36][R20.64] ;  /* 0x0000002414147981 */ /* 0x000ea4000c1e1b00 */
[----:B------:R-:W-:-:S04]  /*21c0*/  IMAD.WIDE.U32 R22, R23, 0x8, R10 ;  /* 0x0000000817167825 */ /* 0x000fc800078e000a */
[----:B------:R-:W-:Y:S02]  /*21d0*/  IMAD R13, R3, R26, RZ ;  /* 0x0000001a030d7224 */ /* 0x000fe400078e02ff */
[----:B------:R-:W3:Y:S02]  /*21e0*/  LDG.E.64 R22, desc[UR36][R22.64] ;  /* 0x0000002416167981 */ /* 0x000ee4000c1e1b00 */
[----:B------:R-:W-:-:S06]  /*21f0*/  IMAD.WIDE.U32 R12, R13, 0x8, R10 ;  /* 0x000000080d0c7825 */ /* 0x000fcc00078e000a */
[----:B------:R-:W4:Y:S01]  /*2200*/  LDG.E.64 R12, desc[UR36][R12.64] ;  /* 0x000000240c0c7981 */ /* 0x000f22000c1e1b00 */
[----:B------:R-:W-:Y:S01]  /*2210*/  IMAD.IADD R26, R26, 0x1, R27 ;  /* 0x000000011a1a7824 */ /* 0x000fe200078e021b */
[----:B--2---:R-:W-:-:S06]  /*2220*/  DSETP.NAN.AND P0, PT, R20, R20, PT ;  /* 0x000000141400722a */ /* 0x004fcc0003f08000 */
[----:B------:R-:W-:Y:S02]  /*2230*/  FSEL R4, R20, RZ, !P0 ;  /* 0x000000ff14047208 */ /* 0x000fe40004000000 */
[----:B------:R-:W-:Y:S01]  /*2240*/  FSEL R5, R21, RZ, !P0 ;  /* 0x000000ff15057208 */ /* 0x000fe20004000000 */
[----:B---3--:R-:W-:-:S05]  /*2250*/  DSETP.NAN.AND P0, PT, R22, R22, PT ;  /* 0x000000161600722a */ /* 0x008fca0003f08000 */
[----:B------:R-:W-:Y:S01]  /*2260*/  DADD R18, R18, R4 ;  /* 0x0000000012127229 */ /* 0x000fe20000000004 */
[----:B------:R-:W-:Y:S01]  /*2270*/  FSEL R4, R22, RZ, !P0 ;  /* 0x000000ff16047208 */ /* 0x000fe20004000000 */
[----:B----4-:R-:W-:Y:S01]  /*2280*/  DSETP.NAN.AND P1, PT, R12, R12, PT ;  /* 0x0000000c0c00722a */ /* 0x010fe20003f28000 */
[----:B------:R-:W-:-:S06]  /*2290*/  FSEL R5, R23, RZ, !P0 ;  /* 0x000000ff17057208 */ /* 0x000fcc0004000000 */
[----:B------:R-:W-:Y:S01]  /*22a0*/  DADD R14, R14, R4 ;  /* 0x000000000e0e7229 */ /* 0x000fe20000000004 */
[----:B------:R-:W-:Y:S02]  /*22b0*/  FSEL R4, R12, RZ, !P1 ;  /* 0x000000ff0c047208 */ /* 0x000fe40004800000 */
[----:B------:R-:W-:-:S06]  /*22c0*/  FSEL R5, R13, RZ, !P1 ;  /* 0x000000ff0d057208 */ /* 0x000fcc0004800000 */
[----:B------:R-:W-:Y:S01]  /*22d0*/  DADD R6, R6, R4 ;  /* 0x0000000006067229 */ /* 0x000fe20000000004 */
[----:B------:R-:W-:-:S04]  /*22e0*/  IMAD R5, R3, R26, RZ ;  /* 0x0000001a03057224 */ /* 0x000fc800078e02ff */
[----:B------:R-:W-:-:S06]  /*22f0*/  IMAD.WIDE.U32 R4, R5, 0x8, R10 ;  /* 0x0000000805047825 */ /* 0x000fcc00078e000a */
[----:B------:R-:W2:Y:S01]  /*2300*/  LDG.E.64 R4, desc[UR36][R4.64] ;  /* 0x0000002404047981 */ /* 0x000ea2000c1e1b00 */
[----:B------:R-:W-:Y:S01]  /*2310*/  IADD3 R26, PT, PT, R26, R27, RZ ;  /* 0x0000001b1a1a7210 */ /* 0x000fe20007ffe0ff */
[----:B--2---:R-:W-:-:S06]  /*2320*/  DSETP.NAN.AND P0, PT, R4, R4, PT ;  /* 0x000000040400722a */ /* 0x004fcc0003f08000 */
[----:B------:R-:W-:Y:S02]  /*2330*/  FSEL R24, R4, RZ, !P0 ;  /* 0x000000ff04187208 */ /* 0x000fe40004000000 */
[----:B------:R-:W-:-:S06]  /*2340*/  FSEL R25, R5, RZ, !P0 ;  /* 0x000000ff05197208 */ /* 0x000fcc0004000000 */
[----:B------:R-:W-:Y:S01]  /*2350*/  DADD R16, R16, R24 ;  /* 0x0000000010107229 */ /* 0x000fe20000000018 */
[----:B------:R-:W-:-:S05]  /*2360*/  IMAD R25, R27, 0x3, R26 ;  /* 0x000000031b197824 */ /* 0x000fca00078e021a */
[----:B------:R-:W-:-:S13]  /*2370*/  ISETP.GE.U32.AND P0, PT, R25, R2, PT ;  /* 0x000000021900720c */ /* 0x000fda0003f06070 */
[----:B------:R-:W-:Y:S05]  /*2380*/  @!P0 BRA `(.L_x_4865) ;  /* 0xfffffffc00748947 */ /* 0x000fea000383ffff */
[----:B------:R-:W-:Y:S05]  /*2390*/  BSYNC.RECONVERGENT B2 ;  /* 0x0000000000027941 */ /* 0x000fea0003800200 */
.L_x_4864:
[----:B------:R-:W-:Y:S05]  /*23a0*/  BSYNC.RECONVERGENT B1 ;  /* 0x0000000000017941 */ /* 0x000fea0003800200 */
.L_x_4863:
[----:B------:R-:W-:Y:S01]  /*23b0*/  ISETP.GE.U32.AND P0, PT, R26, R2, PT ;  /* 0x000000021a00720c */ /* 0x000fe20003f06070 */
[----:B------:R-:W-:-:S12]  /*23c0*/  BSSY.RECONVERGENT B1, `(.L_x_4866) ;  /* 0x0000018000017945 */ /* 0x000fd80003800200 */
[----:B------:R-:W-:Y:S05]  /*23d0*/  @P0 BRA `(.L_x_4867) ;  /* 0x0000000000580947 */ /* 0x000fea0003800000 */
[----:B------:R-:W-:Y:S01]  /*23e0*/  IADD3 R8, P1, PT, R0, R8, RZ ;  /* 0x0000000800087210 */ /* 0x000fe20007f3e0ff */
[----:B------:R-:W-:-:S04]  /*23f0*/  IMAD R21, R3, R26, RZ ;  /* 0x0000001a03157224 */ /* 0x000fc800078e02ff */
[----:B------:R-:W-:Y:S02]  /*2400*/  IMAD.X R9, RZ, RZ, R9, P1 ;  /* 0x000000ffff097224 */ /* 0x000fe400008e0609 */
        /* <DEDUP_REMOVED lines=13> */
[----:B------:R-:W-:Y:S01]  /*24e0*/  ISETP.GE.U32.AND P1, PT, R10, R2, PT ;  /* 0x000000020a00720c */ /* 0x000fe20003f26070 */
[----:B------:R-:W-:-:S06]  /*24f0*/  IMAD.WIDE.U32 R12, R13, 0x8, R8 ;  /* 0x000000080d0c7825 */ /* 0x000fcc00078e0008 */
[----:B------:R-:W5:Y:S06]  /*2500*/  LDG.E.64 R12, desc[UR36][R12.64] ;  /* 0x000000240c0c7981 */ /* 0x000f6c000c1e1b00 */
[----:B------:R-:W-:-:S04]  /*2510*/  @!P1 IMAD R3, R3, R10, RZ ;  /* 0x0000000a03039224 */ /* 0x000fc800078e02ff */
[----:B------:R-:W-:-:S05]  /*2520*/  @!P1 IMAD.WIDE.U32 R8, R3, 0x8, R8 ;  /* 0x0000000803089825 */ /* 0x000fca00078e0008 */
[----:B------:R0:W5:Y:S02]  /*2530*/  @!P1 LDG.E.64 R4, desc[UR36][R8.64] ;  /* 0x0000002408049981 */ /* 0x000164000c1e1b00 */
.L_x_4867:
[----:B------:R-:W-:Y:S05]  /*2540*/  BSYNC.RECONVERGENT B1 ;  /* 0x0000000000017941 */ /* 0x000fea0003800200 */
.L_x_4866:
[----:B------:R-:W-:Y:S04]  /*2550*/  BSSY.RECONVERGENT B1, `(.L_x_4868) ;  /* 0x000001a000017945 */ /* 0x000fe80003800200 */
[----:B------:R-:W-:Y:S05]  /*2560*/  @P0 BRA `(.L_x_4869) ;  /* 0x0000000000600947 */ /* 0x000fea0003800000 */
[----:B-----5:R-:W-:Y:S01]  /*2570*/  DSETP.NAN.AND P0, PT, R20, R20, PT ;  /* 0x000000141400722a */ /* 0x020fe20003f08000 */
[----:B------:R-:W-:-:S05]  /*2580*/  IMAD.IADD R0, R26, 0x1, R27 ;  /* 0x000000011a007824 */ /* 0x000fca00078e021b */
[----:B0-----:R-:W-:Y:S02]  /*2590*/  FSEL R8, R20, RZ, !P0 ;  /* 0x000000ff14087208 */ /* 0x001fe40004000000 */
[----:B------:R-:W-:Y:S02]  /*25a0*/  FSEL R9, R21, RZ, !P0 ;  /* 0x000000ff15097208 */ /* 0x000fe40004000000 */
[----:B------:R-:W-:-:S04]  /*25b0*/  ISETP.GE.U32.AND P0, PT, R0, R2, PT ;  /* 0x000000020000720c */ /* 0x000fc80003f06070 */
[----:B------:R-:W-:-:S09]  /*25c0*/  DADD R18, R18, R8 ;  /* 0x0000000012127229 */ /* 0x000fd20000000008 */
[----:B------:R-:W-:Y:S05]  /*25d0*/  @P0 BRA `(.L_x_4869) ;  /* 0x0000000000440947 */ /* 0x000fea0003800000 */
[----:B------:R-:W-:Y:S01]  /*25e0*/  DSETP.NAN.AND P0, PT, R22, R22, PT ;  /* 0x000000161600722a */ /* 0x000fe20003f08000 */
[----:B------:R-:W-:-:S05]  /*25f0*/  IADD3 R0, PT, PT, R0, R27, RZ ;  /* 0x0000001b00007210 */ /* 0x000fca0007ffe0ff */
[----:B------:R-:W-:Y:S02]  /*2600*/  FSEL R8, R22, RZ, !P0 ;  /* 0x000000ff16087208 */ /* 0x000fe40004000000 */
[----:B------:R-:W-:Y:S02]  /*2610*/  FSEL R9, R23, RZ, !P0 ;  /* 0x000000ff17097208 */ /* 0x000fe40004000000 */
[----:B------:R-:W-:-:S04]  /*2620*/  ISETP.GE.U32.AND P0, PT, R0, R2, PT ;  /* 0x000000020000720c */ /* 0x000fc80003f06070 */
[----:B------:R-:W-:-:S09]  /*2630*/  DADD R14, R14, R8 ;  /* 0x000000000e0e7229 */ /* 0x000fd20000000008 */
[----:B------:R-:W-:Y:S05]  /*2640*/  @P0 BRA `(.L_x_4869) ;  /* 0x0000000000280947 */ /* 0x000fea0003800000 */
[----:B------:R-:W-:Y:S01]  /*2650*/  IMAD.IADD R27, R0, 0x1, R27 ;  /* 0x00000001001b7824 */ /* 0x000fe200078e021b */
[----:B------:R-:W-:-:S04]  /*2660*/  DSETP.NAN.AND P0, PT, R12, R12, PT ;  /* 0x0000000c0c00722a */ /* 0x000fc80003f08000 */
[----:B------:R-:W-:Y:S02]  /*2670*/  ISETP.GE.U32.AND P1, PT, R27, R2, PT ;  /* 0x000000021b00720c */ /* 0x000fe40003f26070 */
[----:B------:R-:W-:Y:S02]  /*2680*/  FSEL R2, R12, RZ, !P0 ;  /* 0x000000ff0c027208 */ /* 0x000fe40004000000 */
[----:B------:R-:W-:-:S06]  /*2690*/  FSEL R3, R13, RZ, !P0 ;  /* 0x000000ff0d037208 */ /* 0x000fcc0004000000 */
[----:B------:R-:W-:-:S03]  /*26a0*/  DADD R6, R6, R2 ;  /* 0x0000000006067229 */ /* 0x000fc60000000002 */
[----:B------:R-:W-:-:S06]  /*26b0*/  @!P1 DSETP.NAN.AND P2, PT, R4, R4, PT ;  /* 0x000000040400922a */ /* 0x000fcc0003f48000 */
[----:B------:R-:W-:Y:S02]  /*26c0*/  @!P1 FSEL R4, R4, RZ, !P2 ;  /* 0x000000ff04049208 */ /* 0x000fe40005000000 */
[----:B------:R-:W-:-:S06]  /*26d0*/  @!P1 FSEL R5, R5, RZ, !P2 ;  /* 0x000000ff05059208 */ /* 0x000fcc0005000000 */
[----:B------:R-:W-:-:S11]  /*26e0*/  @!P1 DADD R16, R16, R4 ;  /* 0x0000000010109229 */ /* 0x000fd60000000004 */
.L_x_4869:
[----:B------:R-:W-:Y:S05]  /*26f0*/  BSYNC.RECONVERGENT B1 ;  /* 0x0000000000017941 */ /* 0x000fea0003800200 */
.L_x_4868:
[----:B------:R-:W-:-:S08]  /*2700*/  DADD R14, R18, R14 ;  /* 0x00000000120e7229 */ /* 0x000fd0000000000e */
[----:B------:R-:W-:-:S08]  /*2710*/  DADD R14, R14, R6 ;  /* 0x000000000e0e7229 */ /* 0x000fd00000000006 */
[----:B------:R-:W-:Y:S01]  /*2720*/  DADD R16, R14, R16 ;  /* 0x000000000e107229 */ /* 0x000fe20000000010 */
[----:B------:R-:W-:Y:S10]  /*2730*/  BRA `(.L_x_4843) ;  /* 0x0000008800e47947 */ /* 0x000ff40003800000 */
.L_x_4862:
[----:B------:R-:W0:Y:S01]  /*2740*/  LDCU UR4, c[0x0][0x39c] ;  /* 0x00007380ff0477ac */ /* 0x000e220008000800 */
[----:B------:R-:W1:Y:S01]  /*2750*/  LDC.64 R6, c[0x0][0x388] ;  /* 0x0000e200ff067b82 */ /* 0x000e620000000a00 */
[----:B------:R-:W-:Y:S01]  /*2760*/  BSSY.RECONVERGENT B1, `(.L_x_4870) ;  /* 0x000041c000017945 */ /* 0x000fe20003800200 */
[----:B0-----:R-:W-:-:S05]  /*2770*/  MOV R4, UR4 ;  /* 0x0000000400047c02 */ /* 0x001fca0008000f00 */
[--C-:B------:R-:W-:Y:S01]  /*2780*/  IMAD R3, R4, 0x3, R26.reuse ;  /* 0x0000000304037824 */ /* 0x100fe200078e021a */
[-C--:B-1----:R-:W-:Y:S01]  /*2790*/  MOV R16, R6.reuse ;  /* 0x0000000600107202 */ /* 0x082fe20000000f00 */
[--C-:B------:R-:W-:Y:S01]  /*27a0*/  IMAD.MOV.U32 R17, RZ, RZ, R7.reuse ;  /* 0x000000ffff117224 */ /* 0x100fe200078e0007 */
[----:B------:R-:W-:Y:S01]  /*27b0*/  MOV R14, R6 ;  /* 0x00000006000e7202 */ /* 0x000fe20000000f00 */
[--C-:B------:R-:W-:Y:S01]  /*27c0*/  IMAD.MOV.U32 R15, RZ, RZ, R7.reuse ;  /* 0x000000ffff0f7224 */ /* 0x100fe200078e0007 */
[----:B------:R-:W-:Y:S01]  /*27d0*/  ISETP.GE.U32.AND P0, PT, R3, R2, PT ;  /* 0x000000020300720c */ /* 0x000fe20003f06070 */
[----:B------:R-:W-:Y:S01]  /*27e0*/  IMAD.MOV.U32 R3, RZ, RZ, R26 ;  /* 0x000000ffff037224 */ /* 0x000fe200078e001a */
[----:B------:R-:W-:Y:S01]  /*27f0*/  MOV R12, R6 ;  /* 0x00000006000c7202 */ /* 0x000fe20000000f00 */
[----:B------:R-:W-:-:S10]  /*2800*/  IMAD.MOV.U32 R13, RZ, RZ, R7 ;  /* 0x000000ffff0d7224 */ /* 0x000fd400078e0007 */
[----:B------:R-:W-:Y:S05]  /*2810*/  @P0 BRA `(.L_x_4871) ;  /* 0x0000004000400947 */ /* 0x000fea0003800000 */
[----:B------:R-:W-:-:S13]  /*2820*/  ISETP.NE.AND P0, PT, R18, RZ, PT ;  /* 0x000000ff1200720c */ /* 0x000fda0003f05270 */
[----:B------:R-:W-:Y:S01]  /*2830*/  @!P0 MOV R22, R10 ;  /* 0x0000000a00168202 */ /* 0x000fe20000000f00 */
[----:B------:R-:W-:-:S06]  /*2840*/  @!P0 IMAD.MOV.U32 R23, RZ, RZ, R11 ;  /* 0x000000ffff178224 */ /* 0x000fcc00078e000b */
[----:B------:R-:W5:Y:S01]  /*2850*/  @!P0 LDG.E.64 R22, desc[UR36][R22.64] ;  /* 0x0000002416168981 */ /* 0x000f62000c1e1b00 */
[----:B------:R-:W-:Y:S01]  /*2860*/  IADD3 R18, PT, PT, R18, -0x1, RZ ;  /* 0xffffffff12127810 */ /* 0x000fe20007ffe0ff */
[--C-:B------:R-:W-:Y:S01]  /*2870*/  IMAD.MOV.U32 R16, RZ, RZ, R6.reuse ;  /* 0x000000ffff107224 */ /* 0x100fe200078e0006 */
[-C--:B------:R-:W-:Y:S01]  /*2880*/  MOV R17, R7.reuse ;  /* 0x0000000700117202 */ /* 0x080fe20000000f00 */
[--C-:B------:R-:W-:Y:S01]  /*2890*/  IMAD.MOV.U32 R14, RZ, RZ, R6.reuse ;  /* 0x000000ffff0e7224 */ /* 0x100fe200078e0006 */
[----:B------:R-:W-:Y:S01]  /*28a0*/  VIMNMX.U32 R5, PT, PT, R18, 0x18, PT ;  /* 0x0000001812057848 */ /* 0x000fe20003fe0000 */
[----:B------:R-:W-:Y:S01]  /*28b0*/  IMAD.MOV.U32 R12, RZ, RZ, R6 ;  /* 0x000000ffff0c7224 */ /* 0x000fe200078e0006 */
[-C--:B------:R-:W-:Y:S02]  /*28c0*/  MOV R15, R7.reuse ;  /* 0x00000007000f7202 */ /* 0x080fe40000000f00 */
[----:B------:R-:W-:Y:S01]  /*28d0*/  MOV R13, R7 ;  /* 0x00000007000d7202 */ /* 0x000fe20000000f00 */
[----:B------:R-:W-:-:S07]  /*28e0*/  VIADD R5, R5, 0x1 ;  /* 0x0000000105057836 */ /* 0x000fce0000000000 */
.L_x_4877:
[----:B------:R-:W0:Y:S01]  /*28f0*/  LDCU UR4, c[0x0][0x39c] ;  /* 0x00007380ff0477ac */ /* 0x000e220008000800 */
[-C--:B-----5:R-:W-:Y:S01]  /*2900*/  @!P0 MOV R24, R22.reuse ;  /* 0x0000001600188202 */ /* 0x0a0fe20000000f00 */
[--C-:B------:R-:W-:Y:S01]  /*2910*/  @!P0 IMAD.MOV.U32 R25, RZ, RZ, R23.reuse ;  /* 0x000000ffff198224 */ /* 0x100fe200078e0017 */
[-C--:B------:R-:W-:Y:S01]  /*2920*/  @!P0 MOV R18, R22.reuse ;  /* 0x0000001600128202 */ /* 0x080fe20000000f00 */
[--C-:B------:R-:W-:Y:S01]  /*2930*/  @!P0 IMAD.MOV.U32 R19, RZ, RZ, R23.reuse ;  /* 0x000000ffff138224 */ /* 0x100fe200078e0017 */
[-C--:B------:R-:W-:Y:S01]  /*2940*/  @!P0 MOV R20, R22.reuse ;  /* 0x0000001600148202 */ /* 0x080fe20000000f00 */
        /* <DEDUP_REMOVED lines=298> */
.L_x_4873:
[----:B------:R-:W-:-:S04]  /*3bf0*/  LOP3.LUT R9, R2, 0xfffffff8, RZ, 0xc0, !PT ;  /* 0xfffffff802097812 */ /* 0x000fc800078ec0ff */
[----:B------:R-:W-:-:S04]  /*3c00*/  IADD3 R8, P1, PT, R9, R10, RZ ;  /* 0x0000000a09087210 */ /* 0x000fc80007f3e0ff */
[----:B------:R-:W-:-:S06]  /*3c10*/  IADD3.X R9, PT, PT, RZ, R11, RZ, P1, !PT ;  /* 0x0000000bff097210 */ /* 0x000fcc0000ffe4ff */
[----:B------:R-:W5:Y:S01]  /*3c20*/  LDG.E.64 R8, desc[UR36][R8.64] ;  /* 0x0000002408087981 */ /* 0x000f62000c1e1b00 */
        /* <DEDUP_REMOVED lines=216> */
[----:B------:R-:W-:Y:S01]  /*49b0*/  @P1 IMAD.MOV.U32 R18, RZ, RZ, RZ ;  /* 0x000000ffff121224 */ /* 0x000fe200078e00ff */
[----:B------:R-:W-:-:S05]  /*49c0*/  IADD3 R4, PT, PT, -R19, RZ, RZ ;  /* 0x000000ff13047210 */ /* 0x000fca0007ffe1ff */
[----:B------:R-:W-:Y:S02]  /*49d0*/  IMAD R27, R4, UR54, R21 ;  /* 0x00000036041b7c24 */ /* 0x000fe4000f8e0215 */
[----:B------:R-:W0:Y:S02]  /*49e0*/  @P1 LDC.64 R20, c[0x0][0x4f8] ;  /* 0x00013e00ff141b82 */ /* 0x000e240000000a00 */
[----:B------:R-:W-:-:S06]  /*49f0*/  IMAD R2, R27, UR29, R2 ;  /* 0x0000001d1b027c24 */ /* 0x000fcc000f8e0202 */
[----:B------:R-:W1:Y:S01]  /*4a00*/  @P1 LDC R4, c[0x0][0x560] ;  /* 0x00015800ff041b82 */ /* 0x000e620000000800 */
[----:B0-----:R-:W-:-:S07]  /*4a10*/  @P1 IMAD.HI.U32 R20, R19, R20, R18 ;  /* 0x0000001413141227 */ /* 0x001fce00078e0012 */
[----:B------:R-:W0:Y:S01]  /*4a20*/  @P1 LDC R18, c[0x0][0x4f4] ;  /* 0x00013d00ff121b82 */ /* 0x000e220000000800 */
[----:B------:R-:W-:-:S04]  /*4a30*/  @P1 SHF.R.U32.HI R20, RZ, R21, R20 ;  /* 0x00000015ff141219 */ /* 0x000fc80000011614 */
[----:B------:R-:W-:-:S05]  /*4a40*/  @P1 IADD3 R21, PT, PT, -R20, RZ, RZ ;  /* 0x000000ff14151210 */ /* 0x000fca0007ffe1ff */
[----:B0-----:R-:W-:-:S04]  /*4a50*/  @P1 IMAD R19, R18, R21, R19 ;  /* 0x0000001512131224 */ /* 0x001fc800078e0213 */
[----:B-1----:R-:W-:-:S07]  /*4a60*/  @P1 IMAD R2, R19, R4, R2 ;  /* 0x0000000413021224 */ /* 0x002fce00078e0202 */
.L_x_4874:
[----:B------:R-:W-:-:S04]  /*4a70*/  LOP3.LUT R21, R2, 0xfffffff8, RZ, 0xc0, !PT ;  /* 0xfffffff802157812 */ /* 0x000fc800078ec0ff */
[----:B------:R-:W-:-:S04]  /*4a80*/  IADD3 R20, P1, PT, R21, R10, RZ ;  /* 0x0000000a15147210 */ /* 0x000fc80007f3e0ff */
[----:B------:R-:W-:-:S06]  /*4a90*/  IADD3.X R21, PT, PT, RZ, R11, RZ, P1, !PT ;  /* 0x0000000bff157210 */ /* 0x000fcc0000ffe4ff */
[----:B------:R-:W5:Y:S01]  /*4aa0*/  LDG.E.64 R20, desc[UR36][R20.64] ;  /* 0x0000002414147981 */ /* 0x000f62000c1e1b00 */
[----:B------:R-:W-:Y:S01]  /*4ab0*/  MOV R24, RZ ;  /* 0x000000ff00187202 */ /* 0x000fe20000000f00 */
[----:B------:R-:W-:-:S04]  /*4ac0*/  VIADD R25, R25, UR4 ;  /* 0x0000000419197c36 */ /* 0x000fc80008000000 */
[----:B------:R-:W-:-:S05]  /*4ad0*/  IMAD.HI.U32 R19, R25, UR22, R24 ;  /* 0x0000001619137c27 */ /* 0x000fca000f8e0018 */
[----:B------:R-:W-:-:S04]  /*4ae0*/  SHF.R.U32.HI R19, RZ, UR23, R19 ;  /* 0x00000017ff137c19 */ /* 0x000fc80008011613 */
        /* <DEDUP_REMOVED lines=211> */
[----:B------:R-:W-:-:S07]  /*5820*/  SHF.R.U32.HI R19, RZ, UR28, R18 ;  /* 0x0000001cff137c19 */ /* 0x000fce0008011612 */
[----:B------:R-:W-:Y:S01]  /*5830*/  @P1 MOV R18, RZ ;  /* 0x000000ff00121202 */ /* 0x000fe20000000f00 */
[----:B------:R-:W-:-:S04]  /*5840*/  IMAD.MOV R4, RZ, RZ, -R19 ;  /* 0x000000ffff047224 */ /* 0x000fc800078e0a13 */
[----:B------:R-:W-:Y:S02]  /*5850*/  IMAD R4, R4, UR54, R27 ;  /* 0x0000003604047c24 */ /* 0x000fe4000f8e021b */
[----:B------:R-:W0:Y:S02]  /*5860*/  @P1 LDC.64 R26, c[0x0][0x4f8] ;  /* 0x00013e00ff1a1b82 */ /* 0x000e240000000a00 */
[----:B------:R-:W-:Y:S02]  /*5870*/  IMAD R2, R4, UR29, R2 ;  /* 0x0000001d04027c24 */ /* 0x000fe4000f8e0202 */
[----:B0-----:R-:W-:-:S04]  /*5880*/  @P1 IMAD.HI.U32 R26, R19, R26, R18 ;  /* 0x0000001a131a1227 */ /* 0x001fc800078e0012 */
[----:B------:R-:W0:Y:S01]  /*5890*/  @P1 LDC R18, c[0x0][0x4f4] ;  /* 0x00013d00ff121b82 */ /* 0x000e220000000800 */
[----:B------:R-:W-:-:S04]  /*58a0*/  @P1 SHF.R.U32.HI R26, RZ, R27, R26 ;  /* 0x0000001bff1a1219 */ /* 0x000fc8000001161a */
[----:B------:R-:W-:-:S03]  /*58b0*/  @P1 IADD3 R26, PT, PT, -R26, RZ, RZ ;  /* 0x000000ff1a1a1210 */ /* 0x000fc60007ffe1ff */
[----:B------:R-:W1:Y:S02]  /*58c0*/  @P1 LDC R27, c[0x0][0x560] ;  /* 0x00015800ff1b1b82 */ /* 0x000e640000000800 */
[----:B0-----:R-:W-:-:S04]  /*58d0*/  @P1 IMAD R18, R18, R26, R19 ;  /* 0x0000001a12121224 */ /* 0x001fc800078e0213 */
[----:B-1----:R-:W-:-:S07]  /*58e0*/  @P1 IMAD R2, R18, R27, R2 ;  /* 0x0000001b12021224 */ /* 0x002fce00078e0202 */
.L_x_4875:
[----:B------:R-:W-:-:S04]  /*58f0*/  LOP3.LUT R19, R2, 0xfffffff8, RZ, 0xc0, !PT ;  /* 0xfffffff802137812 */ /* 0x000fc800078ec0ff */
[----:B------:R-:W-:-:S05]  /*5900*/  IADD3 R18, P1, PT, R19, R10, RZ ;  /* 0x0000000a13127210 */ /* 0x000fca0007f3e0ff */
[----:B------:R-:W-:-:S06]  /*5910*/  IMAD.X R19, RZ, RZ, R11, P1 ;  /* 0x000000ffff137224 */ /* 0x000fcc00008e060b */
[----:B------:R-:W5:Y:S01]  /*5920*/  LDG.E.64 R18, desc[UR36][R18.64] ;  /* 0x0000002412127981 */ /* 0x000f62000c1e1b00 */
        /* <DEDUP_REMOVED lines=216> */
[----:B------:R-:W-:Y:S02]  /*66b0*/  @P1 MOV R24, RZ ;  /* 0x000000ff00181202 */ /* 0x000fe40000000f00 */
[----:B------:R-:W-:-:S05]  /*66c0*/  IADD3 R4, PT, PT, -R25, RZ, RZ ;  /* 0x000000ff19047210 */ /* 0x000fca0007ffe1ff */
[----:B------:R-:W-:Y:S02]  /*66d0*/  IMAD R27, R4, UR6, R27 ;  /* 0x00000006041b7c24 */ /* 0x000fe4000f8e021b */
[----:B------:R-:W0:Y:S02]  /*66e0*/  @P1 LDC R4, c[0x0][0x560] ;  /* 0x00015800ff041b82 */ /* 0x000e240000000800 */
[----:B------:R-:W-:-:S06]  /*66f0*/  IMAD R2, R27, UR29, R2 ;  /* 0x0000001d1b027c24 */ /* 0x000fcc000f8e0202 */
[----:B------:R-:W1:Y:S02]  /*6700*/  @P1 LDC.64 R26, c[0x0][0x4f8] ;  /* 0x00013e00ff1a1b82 */ /* 0x000e640000000a00 */
[----:B-1----:R-:W-:-:S05]  /*6710*/  @P1 IMAD.HI.U32 R26, R25, R26, R24 ;  /* 0x0000001a191a1227 */ /* 0x002fca00078e0018 */
[----:B------:R-:W-:Y:S02]  /*6720*/  @P1 SHF.R.U32.HI R26, RZ, R27, R26 ;  /* 0x0000001bff1a1219 */ /* 0x000fe4000001161a */
[----:B------:R-:W1:Y:S03]  /*6730*/  @P1 LDC R27, c[0x0][0x4f4] ;  /* 0x00013d00ff1b1b82 */ /* 0x000e660000000800 */
[----:B------:R-:W-:-:S04]  /*6740*/  @P1 IMAD.MOV R24, RZ, RZ, -R26 ;  /* 0x000000ffff181224 */ /* 0x000fc800078e0a1a */
[----:B-1----:R-:W-:-:S04]  /*6750*/  @P1 IMAD R25, R27, R24, R25 ;  /* 0x000000181b191224 */ /* 0x002fc800078e0219 */
[----:B0-----:R-:W-:-:S07]  /*6760*/  @P1 IMAD R2, R25, R4, R2 ;  /* 0x0000000419021224 */ /* 0x001fce00078e0202 */
.L_x_4876:
[----:B------:R-:W-:-:S04]  /*6770*/  LOP3.LUT R25, R2, 0xfffffff8, RZ, 0xc0, !PT ;  /* 0xfffffff802197812 */ /* 0x000fc800078ec0ff */
[----:B------:R-:W-:-:S04]  /*6780*/  IADD3 R24, P1, PT, R25, R10, RZ ;  /* 0x0000000a19187210 */ /* 0x000fc80007f3e0ff */
[----:B------:R-:W-:-:S06]  /*6790*/  IADD3.X R25, PT, PT, RZ, R11, RZ, P1, !PT ;  /* 0x0000000bff197210 */ /* 0x000fcc0000ffe4ff */
[----:B------:R-:W5:Y:S03]  /*67a0*/  LDG.E.64 R24, desc[UR36][R24.64] ;  /* 0x0000002418187981 */ /* 0x000f66000c1e1b00 */
.L_x_4872:
[----:B-----5:R-:W-:Y:S01]  /*67b0*/  DSETP.NAN.AND P1, PT, R8, R8, PT ;  /* 0x000000080800722a */ /* 0x020fe20003f28000 */
[----:B------:R-:W1:Y:S01]  /*67c0*/  LDCU UR5, c[0x0][0x394] ;  /* 0x00007280ff0577ac */ /* 0x000e620008000800 */
[----:B------:R-:W-:Y:S01]  /*67d0*/  DSETP.NAN.AND P2, PT, R18, R18, PT ;  /* 0x000000121200722a */ /* 0x000fe20003f48000 */
[----:B0-----:R-:W-:-:S03]  /*67e0*/  MOV R4, UR4 ;  /* 0x0000000400047c02 */ /* 0x001fc60008000f00 */
[----:B------:R-:W-:Y:S02]  /*67f0*/  FSEL R26, R8, RZ, !P1 ;  /* 0x000000ff081a7208 */ /* 0x000fe40004800000 */
[----:B------:R-:W-:Y:S01]  /*6800*/  FSEL R27, R9, RZ, !P1 ;  /* 0x000000ff091b7208 */ /* 0x000fe20004800000 */
[----:B------:R-:W-:Y:S01]  /*6810*/  DSETP.NAN.AND P1, PT, R20, R20, PT ;  /* 0x000000141400722a */ /* 0x000fe20003f28000 */
[----:B------:R-:W-:-:S04]  /*6820*/  IMAD R3, R4, 0x4, R3 ;  /* 0x0000000404037824 */ /* 0x000fc800078e0203 */
[----:B------:R-:W-:Y:S01]  /*6830*/  DADD R6, R6, R26 ;  /* 0x0000000006067229 */ /* 0x000fe2000000001a */
[----:B------:R-:W-:Y:S02]  /*6840*/  FSEL R26, R20, RZ, !P1 ;  /* 0x000000ff141a7208 */ /* 0x000fe40004800000 */
[----:B------:R-:W-:Y:S01]  /*6850*/  FSEL R27, R21, RZ, !P1 ;  /* 0x000000ff151b7208 */ /* 0x000fe20004800000 */
[----:B------:R-:W-:Y:S01]  /*6860*/  DSETP.NAN.AND P1, PT, R24, R24, PT ;  /* 0x000000181800722a */ /* 0x000fe20003f28000 */
[----:B-1----:R-:W-:-:S04]  /*6870*/  MOV R2, UR5 ;  /* 0x0000000500027c02 */ /* 0x002fc80008000f00 */
[----:B------:R-:W-:Y:S01]  /*6880*/  DADD R12, R12, R26 ;  /* 0x000000000c0c7229 */ /* 0x000fe2000000001a */
[----:B------:R-:W-:Y:S02]  /*6890*/  FSEL R26, R18, RZ, !P2 ;  /* 0x000000ff121a7208 */ /* 0x000fe40005000000 */
[----:B------:R-:W-:-:S06]  /*68a0*/  FSEL R27, R19, RZ, !P2 ;  /* 0x000000ff131b7208 */ /* 0x000fcc0005000000 */
[----:B------:R-:W-:Y:S01]  /*68b0*/  DADD R14, R14, R26 ;  /* 0x000000000e0e7229 */ /* 0x000fe2000000001a */
[----:B------:R-:W-:Y:S02]  /*68c0*/  FSEL R26, R24, RZ, !P1 ;  /* 0x000000ff181a7208 */ /* 0x000fe40004800000 */
[----:B------:R-:W-:-:S06]  /*68d0*/  FSEL R27, R25, RZ, !P1 ;  /* 0x000000ff191b7208 */ /* 0x000fcc0004800000 */
[----:B------:R-:W-:Y:S01]  /*68e0*/  DADD R16, R16, R26 ;  /* 0x0000000010107229 */ /* 0x000fe2000000001a */
[----:B------:R-:W-:-:S05]  /*68f0*/  IMAD R27, R4, 0x3, R3 ;  /* 0x00000003041b7824 */ /* 0x000fca00078e0203 */
[----:B------:R-:W-:-:S13]  /*6900*/  ISETP.GE.U32.AND P1, PT, R27, R2, PT ;  /* 0x000000021b00720c */ /* 0x000fda0003f26070 */
[----:B------:R-:W-:Y:S05]  /*6910*/  @!P1 BRA `(.L_x_4877) ;  /* 0xffffffbc00f49947 */ /* 0x000fea000383ffff */
.L_x_4871:
[----:B------:R-:W-:Y:S05]  /*6920*/  BSYNC.RECONVERGENT B1 ;  /* 0x0000000000017941 */ /* 0x000fea0003800200 */
.L_x_4870:
[----:B------:R-:W-:Y:S01]  /*6930*/  ISETP.GE.U32.AND P0, PT, R3, R2, PT ;  /* 0x000000020300720c */ /* 0x000fe20003f06070 */
[----:B------:R-:W-:Y:S01]  /*6940*/  BSSY.RECONVERGENT B1, `(.L_x_4878) ;  /* 0x0000479000017945 */ /* 0x000fe20003800200 */
[----:B------:R-:W-:Y:S01]  /*6950*/  MOV R10, R20 ;  /* 0x00000014000a7202 */ /* 0x000fe20000000f00 */
[----:B------:R-:W-:-:S10]  /*6960*/  IMAD.MOV.U32 R11, RZ, RZ, R21 ;  /* 0x000000ffff0b7224 */ /* 0x000fd400078e0015 */
        /* <DEDUP_REMOVED lines=282> */
.L_x_4881:
[----:B------:R-:W-:Y:S01]  /*7b10*/  SHF.R.U32.HI R8, RZ, 0x3, R8 ;  /* 0x00000003ff087819 */ /* 0x000fe20000011608 */
[----:B------:R-:W-:-:S07]  /*7b20*/  IMAD.MOV.U32 R9, RZ, RZ, RZ ;  /* 0x000000ffff097224 */ /* 0x000fce00078e00ff */
.L_x_4880:
[----:B------:R-:W0:Y:S02]  /*7b30*/  LDCU.64 UR4, c[0x0][0x760] ;  /* 0x0000ec00ff0477ac */ /* 0x000e240008000a00 */
[----:B0-----:R-:W-:-:S04]  /*7b40*/  IADD3 R27, P1, PT, R0, UR4, RZ ;  /* 0x00000004001b7c10 */ /* 0x001fc8000ff3e0ff */
[----:B------:R-:W-:Y:S02]  /*7b50*/  IADD3.X R26, PT, PT, RZ, UR5, RZ, P1, !PT ;  /* 0x00000005ff1a7c10 */ /* 0x000fe40008ffe4ff */
        /* <DEDUP_REMOVED lines=282> */
.L_x_4883:
[----:B------:R-:W-:Y:S02]  /*8d00*/  SHF.R.U32.HI R10, RZ, 0x3, R0 ;  /* 0x00000003ff0a7819 */ /* 0x000fe40000011600 */
[----:B------:R-:W-:-:S07]  /*8d10*/  MOV R11, RZ ;  /* 0x000000ff000b7202 */ /* 0x000fce0000000f00 */
.L_x_4882:
        /* <DEDUP_REMOVED lines=282> */
.L_x_4885:
[----:B------:R-:W-:Y:S01]  /*9ec0*/  SHF.R.U32.HI R18, RZ, 0x3, R0 ;  /* 0x00000003ff127819 */ /* 0x000fe20000011600 */
[----:B------:R-:W-:-:S07]  /*9ed0*/  IMAD.MOV.U32 R19, RZ, RZ, RZ ;  /* 0x000000ffff137224 */ /* 0x000fce00078e00ff */
.L_x_4884:
        /* <DEDUP_REMOVED lines=282> */
.L_x_4887:
[----:B------:R-:W-:Y:S02]  /*b080*/  SHF.R.U32.HI R22, RZ, 0x3, R0 ;  /* 0x00000003ff167819 */ /* 0x000fe40000011600 */
[----:B------:R-:W-:-:S07]  /*b090*/  MOV R23, RZ ;  /* 0x000000ff00177202 */ /* 0x000fce0000000f00 */
.L_x_4886:
[----:B------:R-:W-:-:S04]  /*b0a0*/  LEA R24, P0, R22, R27, 0x3 ;  /* 0x0000001b16187211 */ /* 0x000fc800078018ff */
[----:B------:R-:W-:-:S06]  /*b0b0*/  LEA.HI.X R25, R22, R26, R23, 0x3, P0 ;  /* 0x0000001a16197211 */ /* 0x000fcc00000f1c17 */
[----:B------:R-:W5:Y:S03]  /*b0c0*/  LDG.E.64 R24, desc[UR36][R24.64] ;  /* 0x0000002418187981 */ /* 0x000f66000c1e1b00 */
.L_x_4879:
[----:B------:R-:W-:Y:S05]  /*b0d0*/  BSYNC.RECONVERGENT B1 ;  /* 0x0000000000017941 */ /* 0x000fea0003800200 */
.L_x_4878:
[----:B------:R-:W-:Y:S01]  /*b0e0*/  ISETP.GE.U32.AND P0, PT, R3, R2, PT ;  /* 0x000000020300720c */ /* 0x000fe20003f06070 */
[----:B------:R-:W-:-:S12]  /*b0f0*/  BSSY.RECONVERGENT B1, `(.L_x_4888) ;  /* 0x000001a000017945 */ /* 0x000fd80003800200 */
[----:B------:R-:W-:Y:S05]  /*b100*/  @P0 BRA `(.L_x_4889) ;  /* 0x0000000000600947 */ /* 0x000fea0003800000 */
[----:B-----5:R-:W-:Y:S01]  /*b110*/  DSETP.NAN.AND P0, PT, R8, R8, PT ;  /* 0x000000080800722a */ /* 0x020fe20003f08000 */
[----:B------:R-:W-:-:S05]  /*b120*/  IADD3 R3, PT, PT, R3, R4, RZ ;  /* 0x0000000403037210 */ /* 0x000fca0007ffe0ff */
[----:B------:R-:W-:Y:S02]  /*b130*/  FSEL R8, R8, RZ, !P0 ;  /* 0x000000ff08087208 */ /* 0x000fe40004000000 */
        /* <DEDUP_REMOVED lines=21> */
.L_x_4889:
[----:B------:R-:W-:Y:S05]  /*b290*/  BSYNC.RECONVERGENT B1 ;  /* 0x0000000000017941 */ /* 0x000fea0003800200 */
.L_x_4888:
[----:B------:R-:W-:-:S08]  /*b2a0*/  DADD R6, R12, R6 ;  /* 0x000000000c067229 */ /* 0x000fd00000000006 */
[----:B------:R-:W-:-:S08]  /*b2b0*/  DADD R6, R6, R14 ;  /* 0x0000000006067229 */ /* 0x000fd0000000000e */
[----:B------:R-:W-:-:S11]  /*b2c0*/  DADD R16, R6, R16 ;  /* 0x0000000006107229 */ /* 0x000fd60000000010 */
.L_x_4843:
[----:B------:R-:W-:Y:S05]  /*b2d0*/  BSYNC.RECONVERGENT B0 ;  /* 0x0000000000007941 */ /* 0x000fea0003800200 */
.L_x_4842:
[----:B------:R-:W1:Y:S01]  /*b2e0*/  LDCU UR4, c[0x0][0x3ac] ;  /* 0x00007580ff0477ac */ /* 0x000e620008000800 */
[----:B------:R-:W2:Y:S01]  /*b2f0*/  S2R R0, SR_TID.X ;  /* 0x0000000000007919 */ /* 0x000ea20000002100 */
[----:B------:R-:W3:Y:S01]  /*b300*/  S2R R3, SR_TID.Y ;  /* 0x0000000000037919 */ /* 0x000ee20000002200 */
[----:B-1----:R-:W-:-:S09]  /*b310*/  UISETP.NE.AND UP0, UPT, UR4, URZ, UPT ;  /* 0x000000ff0400728c */ /* 0x002fd2000bf05270 */
[----:B------:R-:W-:Y:S05]  /*b320*/  BRA.U !UP0, `(.L_x_4890) ;  /* 0x0000000108647547 */ /* 0x000fea000b800000 */
[----:B------:R-:W1:Y:S01]  /*b330*/  S2UR UR5, SR_CgaCtaId ;  /* 0x00000000000579c3 */ /* 0x000e620000008800 */
[----:B------:R-:W2:Y:S01]  /*b340*/  LDCU UR8, c[0x0][0x360] ;  /* 0x00006c00ff0877ac */ /* 0x000ea20008000800 */
[----:B------:R-:W-:Y:S01]  /*b350*/  UMOV UR4, 0x400 ;  /* 0x0000040000047882 */ /* 0x000fe20000000000 */
[----:B------:R-:W4:Y:S01]  /*b360*/  LDCU UR6, c[0x0][0x364] ;  /* 0x00006c80ff0677ac */ /* 0x000f220008000800 */
[----:B------:R-:W-:Y:S01]  /*b370*/  UIADD3 UR4, UPT, UPT, UR4, 0x10, URZ ;  /* 0x0000001004047890 */ /* 0x000fe2000fffe0ff */
[----:B--23--:R-:W-:-:S03]  /*b380*/  IMAD R2, R3, UR8, R0 ;  /* 0x0000000803027c24 */ /* 0x00cfc6000f8e0200 */
[----:B-1----:R-:W-:Y:S02]  /*b390*/  ULEA UR4, UR5, UR4, 0x18 ;  /* 0x0000000405047291 */ /* 0x002fe4000f8ec0ff */
[----:B----4-:R-:W-:-:S04]  /*b3a0*/  UISETP.GE.U32.AND UP0, UPT, UR6, 0x2, UPT ;  /* 0x000000020600788c */ /* 0x010fc8000bf06070 */
[----:B------:R-:W-:-:S05]  /*b3b0*/  LEA R7, R2, UR4, 0x3 ;  /* 0x0000000402077c11 */ /* 0x000fca000f8e18ff */
[----:B------:R1:W-:Y:S01]  /*b3c0*/  STS.64 [R7], R16 ;  /* 0x0000001007007388 */ /* 0x0003e20000000a00 */
[----:B------:R-:W-:Y:S05]  /*b3d0*/  BRA.U !UP0, `(.L_x_4890) ;  /* 0x0000000108387547 */ /* 0x000fea000b800000 */
[----:B------:R-:W-:-:S05]  /*b3e0*/  UMOV UR5, UR6 ;  /* 0x0000000600057c82 */ /* 0x000fca0008000000 */
.L_x_4891:
[----:B------:R-:W-:Y:S01]  /*b3f0*/  USHF.R.U32.HI UR7, URZ, 0x1, UR5 ;  /* 0x00000001ff077899 */ /* 0x000fe20008011605 */
[----:B------:R-:W-:Y:S01]  /*b400*/  BAR.SYNC.DEFER_BLOCKING 0x0 ;  /* 0x0000000000007b1d */ /* 0x000fe20000010000 */
[----:B------:R-:W-:-:S04]  /*b410*/  UISETP.GT.U32.AND UP0, UPT, UR5, 0x3, UPT ;  /* 0x000000030500788c */ /* 0x000fc8000bf04070 */
[----:B0----5:R-:W-:Y:S01]  /*b420*/  IADD3 R5, PT, PT, R3, UR7, RZ ;  /* 0x0000000703057c10 */ /* 0x021fe2000fffe0ff */
[----:B------:R-:W-:-:S03]  /*b430*/  UMOV UR5, UR7 ;  /* 0x0000000700057c82 */ /* 0x000fc60008000000 */
[----:B------:R-:W-:-:S04]  /*b440*/  ISETP.GE.U32.AND P0, PT, R5, UR6, PT ;  /* 0x0000000605007c0c */ /* 0x000fc8000bf06070 */
[----:B------:R-:W-:-:S13]  /*b450*/  ISETP.GE.U32.OR P0, PT, R3, UR7, P0 ;  /* 0x0000000703007c0c */ /* 0x000fda0008706470 */
[----:B------:R-:W-:-:S05]  /*b460*/  @!P0 IMAD R2, R5, UR8, R0 ;  /* 0x0000000805028c24 */ /* 0x000fca000f8e0200 */
[----:B------:R-:W-:-:S05]  /*b470*/  @!P0 LEA R2, R2, UR4, 0x3 ;  /* 0x0000000402028c11 */ /* 0x000fca000f8e18ff */
[----:B------:R-:W1:Y:S02]  /*b480*/  @!P0 LDS.64 R4, [R2] ;  /* 0x0000000002048984 */ /* 0x000e640000000a00 */
[----:B-1--4-:R-:W-:-:S07]  /*b490*/  @!P0 DADD R16, R16, R4 ;  /* 0x0000000010108229 */ /* 0x012fce0000000004 */
[----:B------:R4:W-:Y:S01]  /*b4a0*/  @!P0 STS.64 [R7], R16 ;  /* 0x0000001007008388 */ /* 0x0009e20000000a00 */
[----:B------:R-:W-:Y:S05]  /*b4b0*/  BRA.U UP0, `(.L_x_4891) ;  /* 0xfffffffd00cc7547 */ /* 0x000fea000b83ffff */
.L_x_4890:
[----:B------:R-:W0:Y:S02]  /*b4c0*/  LDCU UR4, c[0x0][0x3a8] ;  /* 0x00007500ff0477ac */ /* 0x000e240008000800 */
[----:B0-----:R-:W-:-:S09]  /*b4d0*/  UISETP.NE.AND UP0, UPT, UR4, URZ, UPT ;  /* 0x000000ff0400728c */ /* 0x001fd2000bf05270 */
[----:B------:R-:W-:Y:S05]  /*b4e0*/  BRA.U !UP0, `(.L_x_4892) ;  /* 0x0000000108947547 */ /* 0x000fea000b800000 */
[----:B------:R-:W0:Y:S02]  /*b4f0*/  LDCU UR5, c[0x0][0x360] ;  /* 0x00006c00ff0577ac */ /* 0x000e240008000800 */
[----:B0-----:R-:W-:Y:S02]  /*b500*/  UISETP.GE.U32.AND UP0, UPT, UR5, 0x21, UPT ;  /* 0x000000210500788c */ /* 0x001fe4000bf06070 */
[----:B------:R-:W-:-:S07]  /*b510*/  UMOV UR4, UR5 ;  /* 0x0000000500047c82 */ /* 0x000fce0008000000 */
[----:B------:R-:W-:Y:S05]  /*b520*/  BRA.U !UP0, `(.L_x_4893) ;  /* 0x00000001085c7547 */ /* 0x000fea000b800000 */
[----:B------:R-:W0:Y:S01]  /*b530*/  S2UR UR6, SR_CgaCtaId ;  /* 0x00000000000679c3 */ /* 0x000e220000008800 */
[----:B------:R-:W-:Y:S01]  /*b540*/  UMOV UR4, 0x400 ;  /* 0x0000040000047882 */ /* 0x000fe20000000000 */
[----:B--23--:R-:W-:Y:S01]  /*b550*/  IMAD R2, R3, UR5, R0 ;  /* 0x0000000503027c24 */ /* 0x00cfe2000f8e0200 */
[----:B------:R-:W-:Y:S02]  /*b560*/  UIADD3 UR4, UPT, UPT, UR4, 0x10, URZ ;  /* 0x0000001004047890 */ /* 0x000fe4000fffe0ff */
[----:B------:R-:W-:Y:S02]  /*b570*/  UISETP.GE.U32.AND UP0, UPT, UR5, 0x40, UPT ;  /* 0x000000400500788c */ /* 0x000fe4000bf06070 */
[----:B0-----:R-:W-:-:S06]  /*b580*/  ULEA UR4, UR6, UR4, 0x18 ;  /* 0x0000000406047291 */ /* 0x001fcc000f8ec0ff */
[----:B-1--4-:R-:W-:Y:S01]  /*b590*/  LEA R7, R2, UR4, 0x3 ;  /* 0x0000000402077c11 */ /* 0x012fe2000f8e18ff */
[----:B------:R-:W-:-:S04]  /*b5a0*/  UMOV UR4, 0x20 ;  /* 0x0000002000047882 */ /* 0x000fc80000000000 */
[----:B------:R0:W-:Y:S01]  /*b5b0*/  STS.64 [R7], R16 ;  /* 0x0000001007007388 */ /* 0x0001e20000000a00 */
[----:B------:R-:W-:Y:S05]  /*b5c0*/  BRA.U !UP0, `(.L_x_4893) ;  /* 0x0000000108347547 */ /* 0x000fea000b800000 */
[----:B------:R-:W-:-:S07]  /*b5d0*/  IMAD.U32 R2, RZ, RZ, UR5 ;  /* 0x00000005ff027e24 */ /* 0x000fce000f8e00ff */
.L_x_4894:
[----:B-----5:R-:W-:Y:S01]  /*b5e0*/  SHF.R.U32.HI R9, RZ, 0x1, R2 ;  /* 0x00000001ff097819 */ /* 0x020fe20000011602 */
[----:B------:R-:W-:Y:S03]  /*b5f0*/  BAR.SYNC.DEFER_BLOCKING 0x0 ;  /* 0x0000000000007b1d */ /* 0x000fe60000010000 */
[----:B------:R-:W-:-:S04]  /*b600*/  IADD3 R4, PT, PT, R9, R0, RZ ;  /* 0x0000000009047210 */ /* 0x000fc80007ffe0ff */
[----:B------:R-:W-:-:S04]  /*b610*/  ISETP.GE.U32.AND P0, PT, R4, UR5, PT ;  /* 0x0000000504007c0c */ /* 0x000fc8000bf06070 */
[----:B------:R-:W-:-:S13]  /*b620*/  ISETP.GE.U32.OR P0, PT, R0, R9, P0 ;  /* 0x000000090000720c */ /* 0x000fda0000706470 */
[----:B------:R-:W-:-:S06]  /*b630*/  @!P0 LEA R4, R9, R7, 0x3 ;  /* 0x0000000709048211 */ /* 0x000fcc00078e18ff */
[----:B------:R-:W0:Y:S02]  /*b640*/  @!P0 LDS.64 R4, [R4] ;  /* 0x0000000004048984 */ /* 0x000e240000000a00 */
[----:B0-----:R-:W-:-:S07]  /*b650*/  @!P0 DADD R16, R16, R4 ;  /* 0x0000000010108229 */ /* 0x001fce0000000004 */
[----:B------:R0:W-:Y:S01]  /*b660*/  @!P0 STS.64 [R7], R16 ;  /* 0x0000001007008388 */ /* 0x0001e20000000a00 */
[----:B------:R-:W-:Y:S01]  /*b670*/  ISETP.GT.U32.AND P0, PT, R2, 0x7f, PT ;  /* 0x0000007f0200780c */ /* 0x000fe20003f04070 */
[----:B------:R-:W-:-:S12]  /*b680*/  IMAD.MOV.U32 R2, RZ, RZ, R9 ;  /* 0x000000ffff027224 */ /* 0x000fd800078e0009 */
[----:B0-----:R-:W-:Y:S05]  /*b690*/  @P0 BRA `(.L_x_4894) ;  /* 0xfffffffc00d00947 */ /* 0x001fea000383ffff */
.L_x_4893:
[----:B------:R-:W-:Y:S01]  /*b6a0*/  BAR.SYNC.DEFER_BLOCKING 0x0 ;  /* 0x0000000000007b1d */ /* 0x000fe20000010000 */
[----:B------:R-:W-:-:S09]  /*b6b0*/  UISETP.GE.U32.AND UP0, UPT, UR4, 0x2, UPT ;  /* 0x000000020400788c */ /* 0x000fd2000bf06070 */
[----:B------:R-:W-:Y:S05]  /*b6c0*/  BRA.U !UP0, `(.L_x_4892) ;  /* 0x00000001081c7547 */ /* 0x000fea000b800000 */
[----:B01--4-:R-:W-:-:S07]  /*b6d0*/  MOV R7, 0x1 ;  /* 0x0000000100077802 */ /* 0x013fce0000000f00 */
.L_x_4895:
[----:B-----5:R-:W-:Y:S04]  /*b6e0*/  SHFL.DOWN PT, R5, R17, R7, 0x1f ;  /* 0x08001f0711057589 */ /* 0x020fe800000e0000 */
[----:B------:R0:W1:Y:S02]  /*b6f0*/  SHFL.DOWN PT, R4, R16, R7, 0x1f ;  /* 0x08001f0710047589 */ /* 0x00006400000e0000 */
[----:B0-----:R-:W-:-:S04]  /*b700*/  SHF.L.U32 R7, R7, 0x1, RZ ;  /* 0x0000000107077819 */ /* 0x001fc800000006ff */
[----:B------:R-:W-:Y:S01]  /*b710*/  ISETP.GE.AND P0, PT, R7, UR4, PT ;  /* 0x0000000407007c0c */ /* 0x000fe2000bf06270 */
[----:B-1----:R-:W-:-:S12]  /*b720*/  DADD R16, R4, R16 ;  /* 0x0000000004107229 */ /* 0x002fd80000000010 */
[----:B------:R-:W-:Y:S05]  /*b730*/  @!P0 BRA `(.L_x_4895) ;  /* 0xfffffffc00e88947 */ /* 0x000fea000383ffff */
.L_x_4892:
[----:B------:R-:W0:Y:S01]  /*b740*/  LDCU UR4, c[0x0][0x564] ;  /* 0x0000ac80ff0477ac */ /* 0x000e220008000800 */
[----:B-----5:R-:W-:Y:S01]  /*b750*/  IMAD.MOV.U32 R18, RZ, RZ, RZ ;  /* 0x000000ffff127224 */ /* 0x020fe200078e00ff */
[----:B0-----:R-:W-:-:S09]  /*b760*/  UISETP.NE.AND UP0, UPT, UR4, URZ, UPT ;  /* 0x000000ff0400728c */ /* 0x001fd2000bf05270 */
[----:B------:R-:W-:Y:S05]  /*b770*/  BRA.U !UP0, `(.L_x_4896) ;  /* 0x0000001108587547 */ /* 0x000fea000b800000 */
[----:B------:R-:W0:Y:S01]  /*b780*/  LDCU.64 UR8, c[0x0][0x568] ;  /* 0x0000ad00ff0877ac */ /* 0x000e220008000a00 */
[----:B------:R-:W-:Y:S02]  /*b790*/  MOV R4, RZ ;  /* 0x000000ff00047202 */ /* 0x000fe40000000f00 */
[----:B------:R-:W-:Y:S01]  /*b7a0*/  MOV R5, R29 ;  /* 0x0000001d00057202 */ /* 0x000fe20000000f00 */
[----:B------:R-:W5:Y:S01]  /*b7b0*/  LDCU UR5, c[0x0][0x570] ;  /* 0x0000ae00ff0577ac */ /* 0x000f620008000800 */
[----:B------:R-:W2:Y:S01]  /*b7c0*/  LDCU UR6, c[0x0][0x694] ;  /* 0x0000d280ff0677ac */ /* 0x000ea20008000800 */
[----:B0-----:R-:W-:-:S05]  /*b7d0*/  IMAD.HI.U32 R4, R29, UR9, R4 ;  /* 0x000000091d047c27 */ /* 0x001fca000f8e0004 */
[----:B-----5:R-:W-:Y:S01]  /*b7e0*/  SHF.R.U32.HI R5, RZ, UR5, R4 ;  /* 0x00000005ff057c19 */ /* 0x020fe20008011604 */
[----:B------:R-:W-:-:S04]  /*b7f0*/  UIADD3 UR5, UPT, UPT, UR4, -0x1, URZ ;  /* 0xffffffff04057890 */ /* 0x000fc8000fffe0ff */
[----:B------:R-:W-:Y:S01]  /*b800*/  UISETP.NE.AND UP1, UPT, UR5, URZ, UPT ;  /* 0x000000ff0500728c */ /* 0x000fe2000bf25270 */
[----:B-1--4-:R-:W-:-:S04]  /*b810*/  IMAD.MOV R7, RZ, RZ, -R5 ;  /* 0x000000ffff077224 */ /* 0x012fc800078e0a05 */
[----:B------:R-:W-:-:S04]  /*b820*/  IMAD R7, R7, UR8, R29 ;  /* 0x0000000807077c24 */ /* 0x000fc8000f8e021d */
[----:B--2---:R-:W-:Y:S01]  /*b830*/  IMAD R18, R7, UR6, RZ ;  /* 0x0000000607127c24 */ /* 0x004fe2000f8e02ff */
        /* <DEDUP_REMOVED lines=266> */
.L_x_4896:
[----:B------:R-:W0:Y:S01]  /*c8e0*/  LDCU UR5, c[0x0][0x3b0] ;  /* 0x00007600ff0577ac */ /* 0x000e220008000800 */
[----:B------:R-:W5:Y:S01]  /*c8f0*/  LDCU.64 UR6, c[0x0][0x778] ;  /* 0x0000ef00ff0677ac */ /* 0x000f620008000a00 */
[----:B0-----:R-:W-:Y:S01]  /*c900*/  UISETP.NE.AND UP1, UPT, UR5, URZ, UPT ;  /* 0x000000ff0500728c */ /* 0x001fe2000bf25270 */
[----:B-----5:R-:W-:Y:S02]  /*c910*/  ISETP.NE.U32.AND P0, PT, RZ, UR6, PT ;  /* 0x00000006ff007c0c */ /* 0x020fe4000bf05070 */
[----:B------:R-:W-:Y:S02]  /*c920*/  IADD3 R4, P1, PT, R18, UR6, RZ ;  /* 0x0000000612047c10 */ /* 0x000fe4000ff3e0ff */
[----:B------:R-:W-:Y:S02]  /*c930*/  ISETP.NE.AND.EX P0, PT, RZ, UR7, PT, P0 ;  /* 0x00000007ff007c0c */ /* 0x000fe4000bf05300 */
[----:B------:R-:W-:Y:S02]  /*c940*/  IADD3.X R2, PT, PT, RZ, UR7, RZ, P1, !PT ;  /* 0x00000007ff027c10 */ /* 0x000fe40008ffe4ff */
[----:B------:R-:W-:-:S02]  /*c950*/  SEL R4, R4, RZ, P0 ;  /* 0x000000ff04047207 */ /* 0x000fc40000000000 */
[----:B------:R-:W-:Y:S01]  /*c960*/  SEL R5, R2, RZ, P0 ;  /* 0x000000ff02057207 */ /* 0x000fe20000000000 */
[----:B------:R-:W-:Y:S06]  /*c970*/  BRA.U !UP1, `(.L_x_4897) ;  /* 0x00000021096c7547 */ /* 0x000fec000b800000 */
[----:B------:R-:W0:Y:S01]  /*c980*/  S2R R2, SR_CTAID.X ;  /* 0x0000000000027919 */ /* 0x000e220000002500 */
[----:B------:R-:W2:Y:S01]  /*c990*/  LDCU UR5, c[0x0][0x3b4] ;  /* 0x00007680ff0577ac */ /* 0x000ea20008000800 */
[----:B------:R-:W-:Y:S01]  /*c9a0*/  HFMA2 R18, -RZ, RZ, 0, 0 ;  /* 0x00000000ff127431 */ /* 0x000fe200000001ff */
[----:B------:R-:W1:Y:S01]  /*c9b0*/  LDCU UR6, c[0x0][0x3b8] ;  /* 0x00007700ff0677ac */ /* 0x000e620008000800 */
[----:B------:R-:W0:Y:S01]  /*c9c0*/  LDCU UR7, c[0x0][0x3a0] ;  /* 0x00007400ff0777ac */ /* 0x000e220008000800 */
[----:B--2---:R-:W-:-:S04]  /*c9d0*/  IMAD R6, R0, UR5, RZ ;  /* 0x0000000500067c24 */ /* 0x004fc8000f8e02ff */
[----:B-1-34-:R-:W-:-:S04]  /*c9e0*/  IMAD R7, R3, UR6, R6 ;  /* 0x0000000603077c24 */ /* 0x01afc8000f8e0206 */
        /* <DEDUP_REMOVED lines=279> */
.L_x_4898:
        /* <DEDUP_REMOVED lines=24> */
.L_x_4900:
[----:B------:R-:W-:Y:S05]  /*dce0*/  BSYNC.RECONVERGENT B0 ;  /* 0x0000000000007941 */ /* 0x000fea0003800200 */
.L_x_4899:
        /* <DEDUP_REMOVED lines=35> */
.L_x_4902:
[----:B------:R-:W-:Y:S05]  /*df20*/  BSYNC.RECONVERGENT B0 ;  /* 0x0000000000007941 */ /* 0x000fea0003800200 */
.L_x_4901:
        /* <DEDUP_REMOVED lines=33> */
.L_x_4907:
[----:B------:R-:W-:-:S04]  /*e140*/  IMAD.IADD R9, R11, 0x1, R10 ;  /* 0x000000010b097824 */ /* 0x000fc800078e020a */
[----:B--2---:R-:W-:-:S06]  /*e150*/  IMAD.WIDE.U32 R8, R9, 0x8, R6 ;  /* 0x0000000809087825 */ /* 0x004fcc00078e0006 */
[----:B------:R-:W2:Y:S01]  /*e160*/  LDG.E.64 R8, desc[UR36][R8.64] ;  /* 0x0000002408087981 */ /* 0x000ea2000c1e1b00 */
[----:B------:R-:W-:-:S04]  /*e170*/  IADD3 R10, PT, PT, R13, R10, RZ ;  /* 0x0000000a0d0a7210 */ /* 0x000fc80007ffe0ff */
[----:B------:R-:W-:Y:S01]  /*e180*/  ISETP.GE.U32.AND P1, PT, R10, UR6, PT ;  /* 0x000000060a007c0c */ /* 0x000fe2000bf26070 */
[----:B--2---:R-:W-:-:S12]  /*e190*/  DADD R16, R8, R16 ;  /* 0x0000000008107229 */ /* 0x004fd80000000010 */
[----:B------:R-:W-:Y:S05]  /*e1a0*/  @!P1 BRA `(.L_x_4907) ;  /* 0xfffffffc00e49947 */ /* 0x000fea000383ffff */
[----:B------:R-:W-:Y:S05]  /*e1b0*/  BSYNC.RECONVERGENT B1 ;  /* 0x0000000000017941 */ /* 0x000fea0003800200 */
.L_x_4906:
[----:B------:R-:W-:Y:S05]  /*e1c0*/  BRA `(.L_x_4905) ;  /* 0x0000000000447947 */ /* 0x000fea0003800000 */
.L_x_4904:
        /* <DEDUP_REMOVED lines=9> */
.L_x_4908:
[----:B------:R-:W-:-:S04]  /*e260*/  IMAD.IADD R9, R2, 0x1, R11 ;  /* 0x0000000102097824 */ /* 0x000fc800078e020b */
[----:B-1----:R-:W-:-:S04]  /*e270*/  IMAD R9, R9, R10, R0 ;  /* 0x0000000a09097224 */ /* 0x002fc800078e0200 */
[----:B--2---:R-:W-:-:S06]  /*e280*/  IMAD.WIDE.U32 R8, R9, 0x8, R6 ;  /* 0x0000000809087825 */ /* 0x004fcc00078e0006 */
[----:B------:R-:W2:Y:S01]  /*e290*/  LDG.E.64 R8, desc[UR36][R8.64] ;  /* 0x0000002408087981 */ /* 0x000ea2000c1e1b00 */
[----:B---3--:R-:W-:-:S04]  /*e2a0*/  IADD3 R11, PT, PT, R12, R11, RZ ;  /* 0x0000000b0c0b7210 */ /* 0x008fc80007ffe0ff */
[----:B------:R-:W-:Y:S01]  /*e2b0*/  ISETP.GE.U32.AND P1, PT, R11, UR5, PT ;  /* 0x000000050b007c0c */ /* 0x000fe2000bf26070 */
[----:B--2---:R-:W-:-:S12]  /*e2c0*/  DADD R16, R8, R16 ;  /* 0x0000000008107229 */ /* 0x004fd80000000010 */
[----:B------:R-:W-:Y:S05]  /*e2d0*/  @!P1 BRA `(.L_x_4908) ;  /* 0xfffffffc00e09947 */ /* 0x000fea000383ffff */
.L_x_4905:
[----:B------:R-:W-:Y:S05]  /*e2e0*/  BSYNC.RECONVERGENT B0 ;  /* 0x0000000000007941 */ /* 0x000fea0003800200 */
.L_x_4903:
        /* <DEDUP_REMOVED lines=12> */
.L_x_4910:
        /* <DEDUP_REMOVED lines=10> */
[----:B01----:R-:W-:-:S07]  /*e450*/  @!P1 DADD R16, R16, R6 ;  /* 0x0000000010109229 */ /* 0x003fce0000000006 */
[----:B------:R1:W-:Y:S01]  /*e460*/  @!P1 STS.64 [R9], R16 ;  /* 0x0000001009009388 */ /* 0x0003e20000000a00 */
[----:B------:R-:W-:Y:S05]  /*e470*/  BRA.U UP1, `(.L_x_4910) ;  /* 0xfffffffd01cc7547 */ /* 0x000fea000b83ffff */
.L_x_4909:
        /* <DEDUP_REMOVED lines=9> */
.L_x_4913:
[----:B------:R-:W-:Y:S01]  /*e510*/  SHF.R.U32.HI R7, RZ, 0x1, R6 ;  /* 0x00000001ff077819 */ /* 0x000fe20000011606 */
[----:B------:R-:W-:Y:S03]  /*e520*/  BAR.SYNC.DEFER_BLOCKING 0x0 ;  /* 0x0000000000007b1d */ /* 0x000fe60000010000 */
[----:B------:R-:W-:-:S04]  /*e530*/  IADD3 R2, PT, PT, R7, R0, RZ ;  /* 0x0000000007027210 */ /* 0x000fc80007ffe0ff */
[----:B------:R-:W-:-:S04]  /*e540*/  ISETP.GE.U32.AND P1, PT, R2, UR5, PT ;  /* 0x0000000502007c0c */ /* 0x000fc8000bf26070 */
[----:B------:R-:W-:-:S13]  /*e550*/  ISETP.GE.U32.OR P1, PT, R0, R7, P1 ;  /* 0x000000070000720c */ /* 0x000fda0000f26470 */
[----:B------:R-:W-:-:S06]  /*e560*/  @!P1 LEA R2, R7, R9, 0x3 ;  /* 0x0000000907029211 */ /* 0x000fcc00078e18ff */
[----:B------:R-:W0:Y:S02]  /*e570*/  @!P1 LDS.64 R2, [R2] ;  /* 0x0000000002029984 */ /* 0x000e240000000a00 */
[----:B012---:R-:W-:-:S07]  /*e580*/  @!P1 DADD R16, R16, R2 ;  /* 0x0000000010109229 */ /* 0x007fce0000000002 */
[----:B------:R3:W-:Y:S01]  /*e590*/  @!P1 STS.64 [R9], R16 ;  /* 0x0000001009009388 */ /* 0x0007e20000000a00 */
[----:B------:R-:W-:Y:S01]  /*e5a0*/  ISETP.GT.U32.AND P1, PT, R6, 0x7f, PT ;  /* 0x0000007f0600780c */ /* 0x000fe20003f24070 */
[----:B------:R-:W-:-:S12]  /*e5b0*/  IMAD.MOV.U32 R6, RZ, RZ, R7 ;  /* 0x000000ffff067224 */ /* 0x000fd800078e0007 */
[----:B---3--:R-:W-:Y:S05]  /*e5c0*/  @P1 BRA `(.L_x_4913) ;  /* 0xfffffffc00d01947 */ /* 0x008fea000383ffff */
.L_x_4912:
[----:B------:R-:W-:Y:S01]  /*e5d0*/  BAR.SYNC.DEFER_BLOCKING 0x0 ;  /* 0x0000000000007b1d */ /* 0x000fe20000010000 */
[----:B------:R-:W-:-:S09]  /*e5e0*/  UISETP.GE.U32.AND UP0, UPT, UR4, 0x2, UPT ;  /* 0x000000020400788c */ /* 0x000fd2000bf06070 */
[----:B------:R-:W-:Y:S05]  /*e5f0*/  BRA.U !UP0, `(.L_x_4911) ;  /* 0x00000001081c7547 */ /* 0x000fea000b800000 */
[----:B------:R-:W-:-:S07]  /*e600*/  MOV R7, 0x1 ;  /* 0x0000000100077802 */ /* 0x000fce0000000f00 */
.L_x_4914:
[----:B------:R-:W-:Y:S04]  /*e610*/  SHFL.DOWN PT, R3, R17, R7, 0x1f ;  /* 0x08001f0711037589 */ /* 0x000fe800000e0000 */
[----:B------:R3:W0:Y:S02]  /*e620*/  SHFL.DOWN PT, R2, R16, R7, 0x1f ;  /* 0x08001f0710027589 */ /* 0x00062400000e0000 */
[----:B---3--:R-:W-:-:S04]  /*e630*/  SHF.L.U32 R7, R7, 0x1, RZ ;  /* 0x0000000107077819 */ /* 0x008fc800000006ff */
[----:B------:R-:W-:Y:S01]  /*e640*/  ISETP.GE.AND P1, PT, R7, UR4, PT ;  /* 0x0000000407007c0c */ /* 0x000fe2000bf26270 */
[----:B012---:R-:W-:-:S12]  /*e650*/  DADD R16, R2, R16 ;  /* 0x0000000002107229 */ /* 0x007fd80000000010 */
[----:B------:R-:W-:Y:S05]  /*e660*/  @!P1 BRA `(.L_x_4914) ;  /* 0xfffffffc00e89947 */ /* 0x000fea000383ffff */
.L_x_4911:
        /* <DEDUP_REMOVED lines=14> */
[----:B012---:R-:W-:-:S11]  /*e750*/  DADD R16, R16, R2 ;  /* 0x0000000010107229 */ /* 0x007fd60000000002 */
.L_x_4916:
        /* <DEDUP_REMOVED lines=20> */
.L_x_4918:
[----:B------:R-:W3:Y:S02]  /*e8a0*/  LDCU.64 UR4, c[0x0][0x768] ;  /* 0x0000ed00ff0477ac */ /* 0x000ee40008000a00 */
[----:B---3--:R-:W-:-:S04]  /*e8b0*/  IADD3 R18, P0, PT, R18, UR4, RZ ;  /* 0x0000000412127c10 */ /* 0x008fc8000ff1e0ff */
[----:B------:R-:W-:-:S05]  /*e8c0*/  IADD3.X R19, PT, PT, RZ, UR5, RZ, P0, !PT ;  /* 0x00000005ff137c10 */ /* 0x000fca00087fe4ff */
[----:B------:R-:W-:Y:S01]  /*e8d0*/  STG.E.64 desc[UR36][R18.64], R16 ;  /* 0x0000001012007986 */ /* 0x000fe2000c101b24 */
[----:B------:R-:W-:Y:S05]  /*e8e0*/  EXIT ;  /* 0x000000000000794d */ /* 0x000fea0003800000 */
.L_x_4917:
[----:B------:R-:W-:Y:S01]  /*e8f0*/  STG.E.64 desc[UR36][R4.64], R16 ;  /* 0x0000001004007986 */ /* 0x000fe2000c101b24 */
[----:B------:R-:W-:Y:S05]  /*e900*/  EXIT ;  /* 0x000000000000794d */ /* 0x000fea0003800000 */
.L_x_4915:
[----:B------:R-:W3:Y:S01]  /*e910*/  LDCU.U8 UR4, c[0x0][0x798] ;  /* 0x0000f300ff0477ac */ /* 0x000ee20008000000 */
[----:B------:R-:W4:Y:S01]  /*e920*/  LDCU.U8 UR5, c[0x0][0x799] ;  /* 0x0000f320ff0577ac */ /* 0x000f220008000000 */
[----:B---3--:R-:W-:Y:S02]  /*e930*/  UISETP.NE.AND UP0, UPT, UR4, URZ, UPT ;  /* 0x000000ff0400728c */ /* 0x008fe4000bf05270 */
[----:B----4-:R-:W-:-:S07]  /*e940*/  UISETP.NE.AND UP1, UPT, UR5, URZ, UPT ;  /* 0x000000ff0500728c */ /* 0x010fce000bf25270 */
[----:B------:R-:W-:Y:S05]  /*e950*/  BRA.U !UP0, `(.L_x_4919) ;  /* 0x0000000108087547 */ /* 0x000fea000b800000 */
[----:B------:R-:W0:Y:S02]  /*e960*/  LDG.E.64 R2, desc[UR36][R4.64] ;  /* 0x0000002404027981 */ /* 0x000e24000c1e1b00 */
[----:B012---:R-:W-:-:S11]  /*e970*/  DADD R16, R16, R2 ;  /* 0x0000000010107229 */ /* 0x007fd60000000002 */
.L_x_4919:
        /* <DEDUP_REMOVED lines=20> */
.L_x_4921:
[----:B------:R-:W3:Y:S02]  /*eac0*/  LDCU.64 UR4, c[0x0][0x768] ;  /* 0x0000ed00ff0477ac */ /* 0x000ee40008000a00 */
[----:B---3--:R-:W-:-:S04]  /*ead0*/  IADD3 R18, P0, PT, R18, UR4, RZ ;  /* 0x0000000412127c10 */ /* 0x008fc8000ff1e0ff */
[----:B------:R-:W-:-:S05]  /*eae0*/  IADD3.X R19, PT, PT, RZ, UR5, RZ, P0, !PT ;  /* 0x00000005ff137c10 */ /* 0x000fca00087fe4ff */
[----:B------:R-:W-:Y:S01]  /*eaf0*/  STG.E.64 desc[UR36][R18.64], R16 ;  /* 0x0000001012007986 */ /* 0x000fe2000c101b24 */
[----:B------:R-:W-:Y:S05]  /*eb00*/  EXIT ;  /* 0x000000000000794d */ /* 0x000fea0003800000 */
.L_x_4920:
[----:B------:R-:W-:Y:S01]  /*eb10*/  STG.E.64 desc[UR36][R4.64], R16 ;  /* 0x0000001004007986 */ /* 0x000fe2000c101b24 */
[----:B------:R-:W-:Y:S05]  /*eb20*/  EXIT ;  /* 0x000000000000794d */ /* 0x000fea0003800000 */
.L_x_4897:
        /* <DEDUP_REMOVED lines=15> */
[----:B------:R-:W2:Y:S01]  /*ec20*/  LDCU.64 UR4, c[0x0][0x768] ;  /* 0x0000ed00ff0477ac */ /* 0x000ea20008000a00 */
[----:B------:R-:W3:Y:S01]  /*ec30*/  LDCU.U8 UR7, c[0x0][0x799] ;  /* 0x0000f320ff0777ac */ /* 0x000ee20008000000 */
[----:B0-----:R-:W-:Y:S01]  /*ec40*/  UISETP.NE.AND UP0, UPT, UR6, URZ, UPT ;  /* 0x000000ff0600728c */ /* 0x001fe2000bf05270 */
[----:B--2---:R-:W-:Y:S01]  /*ec50*/  IADD3 R4, P0, PT, R18, UR4, RZ ;  /* 0x0000000412047c10 */ /* 0x004fe2000ff1e0ff */
[----:B---3--:R-:W-:-:S04]  /*ec60*/  UISETP.NE.AND UP1, UPT, UR7, URZ, UPT ;  /* 0x000000ff0700728c */ /* 0x008fc8000bf25270 */
[----:B------:R-:W-:-:S03]  /*ec70*/  IMAD.X R5, RZ, RZ, UR5, P0 ;  /* 0x00000005ff057e24 */ /* 0x000fc600080e06ff */
[----:B------:R-:W-:Y:S05]  /*ec80*/  BRA.U !UP0, `(.L_x_4923) ;  /* 0x0000000108087547 */ /* 0x000fea000b800000 */
[----:B------:R-:W1:Y:S02]  /*ec90*/  LDG.E.64 R2, desc[UR36][R4.64] ;  /* 0x0000002404027981 */ /* 0x000e64000c1e1b00 */
[----:B-1--4-:R-:W-:-:S11]  /*eca0*/  DADD R16, R16, R2 ;  /* 0x0000000010107229 */ /* 0x012fd60000000002 */
.L_x_4923:
        /* <DEDUP_REMOVED lines=11> */
[----:B------:R-:W5:Y:S01]  /*ed60*/  LDCU.64 UR8, c[0x4][0x360] ;  /* 0x01006c00ff0877ac */ /* 0x000f620008000a00 */
[----:B0-----:R-:W-:Y:S02]  /*ed70*/  MOV R4, UR4 ;  /* 0x0000000400047c02 */ /* 0x001fe40008000f00 */
[----:B------:R-:W-:Y:S01]  /*ed80*/  MOV R5, UR5 ;  /* 0x0000000500057c02 */ /* 0x000fe20008000f00 */
[----:B--2---:R-:W-:Y:S01]  /*ed90*/  IMAD.U32 R6, RZ, RZ, UR6 ;  /* 0x00000006ff067e24 */ /* 0x004fe2000f8e00ff */
[----:B-1--4-:R-:W-:-:S02]  /*eda0*/  MOV R7, UR7 ;  /* 0x0000000700077c02 */ /* 0x012fc40008000f00 */
[----:B-----5:R-:W-:Y:S01]  /*edb0*/  MOV R10, UR8 ;  /* 0x00000008000a7c02 */ /* 0x020fe20008000f00 */
[----:B------:R-:W-:-:S07]  /*edc0*/  IMAD.U32 R11, RZ, RZ, UR9 ;  /* 0x00000009ff0b7e24 */ /* 0x000fce000f8e00ff */
[----:B------:R-:W-:-:S07]  /*edd0*/  LEPC R20, `(.L_x_4925) ;  /* 0x000000001014794e */ /* 0x000fce0000000000 */
[----:B---3--:R-:W-:Y:S05]  /*ede0*/  CALL.ABS.NOINC R2 ;  /* 0x0000000002007343 */ /* 0x008fea0003c00000 */
.L_x_4925:
[----:B------:R-:W0:Y:S02]  /*edf0*/  LDCU.64 UR4, c[0x0][0x768] ;  /* 0x0000ed00ff0477ac */ /* 0x000e240008000a00 */
[----:B0-----:R-:W-:-:S04]  /*ee00*/  IADD3 R18, P0, PT, R18, UR4, RZ ;  /* 0x0000000412127c10 */ /* 0x001fc8000ff1e0ff */
[----:B------:R-:W-:-:S05]  /*ee10*/  IADD3.X R19, PT, PT, RZ, UR5, RZ, P0, !PT ;  /* 0x00000005ff137c10 */ /* 0x000fca00087fe4ff */
[----:B------:R-:W-:Y:S01]  /*ee20*/  STG.E.64 desc[UR36][R18.64], R16 ;  /* 0x0000001012007986 */ /* 0x000fe2000c101b24 */
[----:B------:R-:W-:Y:S05]  /*ee30*/  EXIT ;  /* 0x000000000000794d */ /* 0x000fea0003800000 */
.L_x_4924:
[----:B------:R-:W-:Y:S01]  /*ee40*/  STG.E.64 desc[UR36][R4.64], R16 ;  /* 0x0000001004007986 */ /* 0x000fe2000c101b24 */
[----:B------:R-:W-:Y:S05]  /*ee50*/  EXIT ;  /* 0x000000000000794d */ /* 0x000fea0003800000 */
.L_x_4922:
[----:B------:R-:W0:Y:S01]  /*ee60*/  LDCU.U8 UR4, c[0x0][0x798] ;  /* 0x0000f300ff0477ac */ /* 0x000e220008000000 */
[----:B------:R-:W2:Y:S01]  /*ee70*/  LDCU.U8 UR5, c[0x0][0x799] ;  /* 0x0000f320ff0577ac */ /* 0x000ea20008000000 */
[----:B0-----:R-:W-:Y:S02]  /*ee80*/  UISETP.NE.AND UP0, UPT, UR4, URZ, UPT ;  /* 0x000000ff0400728c */ /* 0x001fe4000bf05270 */
[----:B--2---:R-:W-:-:S07]  /*ee90*/  UISETP.NE.AND UP1, UPT, UR5, URZ, UPT ;  /* 0x000000ff0500728c */ /* 0x004fce000bf25270 */
[----:B------:R-:W-:Y:S05]  /*eea0*/  BRA.U !UP0, `(.L_x_4926) ;  /* 0x0000000108087547 */ /* 0x000fea000b800000 */
[----:B------:R-:W1:Y:S02]  /*eeb0*/  LDG.E.64 R2, desc[UR36][R4.64] ;  /* 0x0000002404027981 */ /* 0x000e64000c1e1b00 */
[----:B-1--4-:R-:W-:-:S11]  /*eec0*/  DADD R16, R16, R2 ;  /* 0x0000000010107229 */ /* 0x012fd60000000002 */
.L_x_4926:
        /* <DEDUP_REMOVED lines=11> */
[----:B------:R-:W5:Y:S01]  /*ef80*/  LDCU.64 UR8, c[0x4][0x360] ;  /* 0x01006c00ff0877ac */ /* 0x000f620008000a00 */
[----:B0-----:R-:W-:Y:S01]  /*ef90*/  MOV R4, UR4 ;  /* 0x0000000400047c02 */ /* 0x001fe20008000f00 */
[----:B------:R-:W-:Y:S01]  /*efa0*/  IMAD.U32 R5, RZ, RZ, UR5 ;  /* 0x00000005ff057e24 */ /* 0x000fe2000f8e00ff */
[----:B--2---:R-:W-:-:S02]  /*efb0*/  MOV R6, UR6 ;  /* 0x0000000600067c02 */ /* 0x004fc40008000f00 */
[----:B-1--4-:R-:W-:Y:S01]  /*efc0*/  MOV R7, UR7 ;  /* 0x0000000700077c02 */ /* 0x012fe20008000f00 */
[----:B-----5:R-:W-:Y:S01]  /*efd0*/  IMAD.U32 R10, RZ, RZ, UR8 ;  /* 0x00000008ff0a7e24 */ /* 0x020fe2000f8e00ff */
[----:B------:R-:W-:-:S07]  /*efe0*/  MOV R11, UR9 ;  /* 0x00000009000b7c02 */ /* 0x000fce0008000f00 */
[----:B------:R-:W-:-:S07]  /*eff0*/  LEPC R20, `(.L_x_4928) ;  /* 0x000000001014794e */ /* 0x000fce0000000000 */
[----:B---3--:R-:W-:Y:S05]  /*f000*/  CALL.ABS.NOINC R2 ;  /* 0x0000000002007343 */ /* 0x008fea0003c00000 */
.L_x_4928:
[----:B------:R-:W0:Y:S02]  /*f010*/  LDCU.64 UR4, c[0x0][0x768] ;  /* 0x0000ed00ff0477ac */ /* 0x000e240008000a00 */
[----:B0-----:R-:W-:-:S04]  /*f020*/  IADD3 R18, P0, PT, R18, UR4, RZ ;  /* 0x0000000412127c10 */ /* 0x001fc8000ff1e0ff */
[----:B------:R-:W-:-:S05]  /*f030*/  IADD3.X R19, PT, PT, RZ, UR5, RZ, P0, !PT ;  /* 0x00000005ff137c10 */ /* 0x000fca00087fe4ff */
[----:B------:R-:W-:Y:S01]  /*f040*/  STG.E.64 desc[UR36][R18.64], R16 ;  /* 0x0000001012007986 */ /* 0x000fe2000c101b24 */
[----:B------:R-:W-:Y:S05]  /*f050*/  EXIT ;  /* 0x000000000000794d */ /* 0x000fea0003800000 */
.L_x_4927:
[----:B------:R-:W-:Y:S01]  /*f060*/  STG.E.64 desc[UR36][R4.64], R16 ;  /* 0x0000001004007986 */ /* 0x000fe2000c101b24 */
[----:B------:R-:W-:Y:S05]  /*f070*/  EXIT ;  /* 0x000000000000794d */ /* 0x000fea0003800000 */
.L_x_4929:
        /* <DEDUP_REMOVED lines=16> */
.L_x_9999:


//--------------------- .text._ZN2at6native13reduce_kernelILi256ELi2ENS0_8ReduceOpIdNS0_9NanSumOpsIddEEjdLi4ELi4EEEEEvT1_ --------------------------
	.section	.text._ZN2at6native13reduce_kernelILi256ELi2ENS0_8ReduceOpIdNS0_9NanSumOpsIddEEjdLi4ELi4EEEEEvT1_,"ax",@progbits
	.align	128
        .global         _ZN2at6native13reduce_kernelILi256ELi2ENS0_8ReduceOpIdNS0_9NanSumOpsIddEEjdLi4ELi4EEEEEvT1_
        .type           _ZN2at6native13reduce_kernelILi256ELi2ENS0_8ReduceOpIdNS0_9NanSumOpsIddEEjdLi4ELi4EEEEEvT1_,@function
        .size           _ZN2at6native13reduce_kernelILi256ELi2ENS0_8ReduceOpIdNS0_9NanSumOpsIddEEjdLi4ELi4EEEEEvT1_,(.L_x_10000 - _ZN2at6native13reduce_kernelILi256ELi2ENS0_8ReduceOpIdNS0_9NanSumOpsIddEEjdLi4ELi4EEEEEvT1_)
        .other          _ZN2at6native13reduce_kernelILi256ELi2ENS0_8ReduceOpIdNS0_9NanSumOpsIddEEjdLi4ELi4EEEEEvT1_,@"STO_CUDA_ENTRY STV_DEFAULT"
_ZN2at6native13reduce_kernelILi256ELi2ENS0_8ReduceOpIdNS0_9NanSumOpsIddEEjdLi4ELi4EEEEEvT1_:
.text._ZN2at6native13reduce_kernelILi256ELi2ENS0_8ReduceOpIdNS0_9NanSumOpsIddEEjdLi4ELi4EEEEEvT1_:
        /* <DEDUP_REMOVED lines=297> */
.L_x_4930:
        /* <DEDUP_REMOVED lines=32> */
.L_x_4934:
[----:B------:R-:W0:Y:S01]  /*1490*/  LDC.64 R20, c[0x0][0x388] ;  /* 0x0000e200ff147b82 */ /* 0x000e220000000a00 */
[----:B------:R-:W-:Y:S01]  /*14a0*/  SHF.R.U32.HI R0, RZ, 0x3, R16 ;  /* 0x00000003ff007819 */ /* 0x000fe20000011610 */
[----:B------:R-:W-:Y:S03]  /*14b0*/  BSSY.RECONVERGENT B0, `(.L_x_4935) ;  /* 0x0000027000007945 */ /* 0x000fe60003800200 */
[----:B------:R-:W-:Y:S02]  /*14c0*/  LOP3.LUT P0, R0, R0, 0x3, RZ, 0xc0, !PT ;  /* 0x0000000300007812 */ /* 0x000fe4000780c0ff */
        /* <DEDUP_REMOVED lines=32> */
.L_x_4938:
[----:B------:R-:W-:Y:S05]  /*16d0*/  BSYNC.RECONVERGENT B1 ;  /* 0x0000000000017941 */ /* 0x000fea0003800200 */
.L_x_4937:
[----:B------:R-:W0:Y:S01]  /*16e0*/  LDC R19, c[0x0][0x394] ;  /* 0x0000e500ff137b82 */ /* 0x000e220000000800 */
[----:B------:R-:W-:-:S05]  /*16f0*/  IADD3 R16, P0, PT, R16, 0x20, RZ ;  /* 0x0000002010107810 */ /* 0x000fca0007f1e0ff */
[----:B------:R-:W-:Y:S01]  /*1700*/  IMAD.X R17, RZ, RZ, R17, P0 ;  /* 0x000000ffff117224 */ /* 0x000fe200000e0611 */
[----:B0-----:R-:W-:-:S07]  /*1710*/  IADD3 R19, PT, PT, R0, -0x4, R19 ;  /* 0xfffffffc00137810 */ /* 0x001fce0007ffe013 */
.L_x_4936:
[----:B------:R-:W-:Y:S05]  /*1720*/  BSYNC.RECONVERGENT B0 ;  /* 0x0000000000007941 */ /* 0x000fea0003800200 */
.L_x_4935:
        /* <DEDUP_REMOVED lines=18> */
.L_x_4941:
        /* <DEDUP_REMOVED lines=23> */
.L_x_4940:
[----:B------:R-:W-:Y:S05]  /*19c0*/  BSYNC.RECONVERGENT B0 ;  /* 0x0000000000007941 */ /* 0x000fea0003800200 */
.L_x_4939:
        /* <DEDUP_REMOVED lines=12> */
.L_x_4943:
[----:B------:R-:W-:Y:S05]  /*1a90*/  BSYNC.RECONVERGENT B0 ;  /* 0x0000000000007941 */ /* 0x000fea0003800200 */
.L_x_4942:
[----:B------:R-:W-:Y:S01]  /*1aa0*/  DADD R10, R26, R10 ;  /* 0x000000001a0a7229 */ /* 0x000fe2000000000a */
[----:B------:R-:W-:-:S07]  /*1ab0*/  CS2R R18, SRZ ;  /* 0x0000000000127805 */ /* 0x000fce000001ff00 */
[----:B------:R-:W-:-:S08]  /*1ac0*/  DADD R10, R10, R20 ;  /* 0x000000000a0a7229 */ /* 0x000fd00000000014 */
[----:B------:R-:W-:Y:S01]  /*1ad0*/  DADD R16, R10, R8 ;  /* 0x000000000a107229 */ /* 0x000fe20000000008 */
[----:B------:R-:W-:Y:S10]  /*1ae0*/  BRA `(.L_x_4932) ;  /* 0x000000a400947947 */ /* 0x000ff40003800000 */
.L_x_4933:
        /* <DEDUP_REMOVED lines=9> */
[----:B------:R-:W2:Y:S01]  /*1b80*/  LDC.64 R20, c[0x0][0x388] ;  /* 0x0000e200ff147b82 */ /* 0x000ea20000000a00 */
        /* <DEDUP_REMOVED lines=30> */
.L_x_4947:
[----:B------:R-:W-:Y:S01]  /*1d70*/  SHF.R.U32.HI R5, RZ, 0x1, R3 ;  /* 0x00000001ff057819 */ /* 0x000fe20000011603 */
[----:B------:R-:W-:-:S04]  /*1d80*/  IMAD.IADD R3, R3, 0x1, R0 ;  /* 0x0000000103037824 */ /* 0x000fc800078e0200 */
[C---:B------:R-:W-:Y:S01]  /*1d90*/  IMAD.WIDE.U32 R8, R5.reuse, 0x10, R16 ;  /* 0x0000001005087825 */ /* 0x040fe200078e0010 */
[----:B------:R-:W-:Y:S02]  /*1da0*/  IADD3 R5, PT, PT, R5, R0, RZ ;  /* 0x0000000005057210 */ /* 0x000fe40007ffe0ff */
[----:B------:R-:W-:-:S03]  /*1db0*/  SHF.R.U32.HI R29, RZ, 0x1, R3 ;  /* 0x00000001ff1d7819 */ /* 0x000fc60000011603 */
[----:B------:R-:W-:Y:S01]  /*1dc0*/  IMAD.SHL.U32 R4, R5, 0x10, RZ ;  /* 0x0000001005047824 */ /* 0x000fe200078e00ff */
[----:B------:R-:W2:Y:S01]  /*1dd0*/  LDG.E.128 R8, desc[UR36][R8.64] ;  /* 0x0000002408087981 */ /* 0x000ea2000c1e1d00 */
[----:B------:R-:W-:Y:S01]  /*1de0*/  IMAD.WIDE.U32 R28, R29, 0x10, R16 ;  /* 0x000000101d1c7825 */ /* 0x000fe200078e0010 */
[----:B------:R-:W-:Y:S02]  /*1df0*/  SHF.R.U32.HI R5, RZ, 0x1c, R5 ;  /* 0x0000001cff057819 */ /* 0x000fe40000011605 */
[----:B------:R-:W-:Y:S02]  /*1e00*/  LOP3.LUT R13, R4, 0xfffffff0, RZ, 0xc0, !PT ;  /* 0xfffffff0040d7812 */ /* 0x000fe400078ec0ff */
[----:B------:R-:W-:Y:S01]  /*1e10*/  LOP3.LUT R5, R5, 0x7, RZ, 0xc0, !PT ;  /* 0x0000000705057812 */ /* 0x000fe200078ec0ff */
[----:B------:R-:W3:Y:S01]  /*1e20*/  LDG.E.128 R28, desc[UR36][R28.64] ;  /* 0x000000241c1c7981 */ /* 0x000ee2000c1e1d00 */
[----:B------:R-:W-:Y:S02]  /*1e30*/  IADD3 R12, P0, PT, R16, R13, RZ ;  /* 0x0000000d100c7210 */ /* 0x000fe40007f1e0ff */
[----:B------:R-:W-:-:S03]  /*1e40*/  LEA R3, R0, R3, 0x1 ;  /* 0x0000000300037211 */ /* 0x000fc600078e08ff */
[----:B------:R-:W-:Y:S01]  /*1e50*/  IMAD.X R13, R17, 0x1, R5, P0 ;  /* 0x00000001110d7824 */ /* 0x000fe200000e0605 */
[----:B------:R-:W-:-:S05]  /*1e60*/  SHF.R.U32.HI R5, RZ, 0x1, R3 ;  /* 0x00000001ff057819 */ /* 0x000fca0000011603 */
[----:B------:R-:W4:Y:S01]  /*1e70*/  LDG.E.128 R12, desc[UR36][R12.64] ;  /* 0x000000240c0c7981 */ /* 0x000f22000c1e1d00 */
[----:B------:R-:W-:-:S06]  /*1e80*/  IMAD.WIDE.U32 R4, R5, 0x10, R16 ;  /* 0x0000001005047825 */ /* 0x000fcc00078e0010 */
[----:B------:R-:W5:Y:S01]  /*1e90*/  LDG.E.128 R4, desc[UR36][R4.64] ;  /* 0x0000002404047981 */ /* 0x000f62000c1e1d00 */
[----:B------:R-:W-:Y:S01]  /*1ea0*/  IADD3 R3, PT, PT, R3, R0, RZ ;  /* 0x0000000003037210 */ /* 0x000fe20007ffe0ff */
[----:B--2---:R-:W-:Y:S02]  /*1eb0*/  DSETP.NAN.AND P1, PT, R10, R10, PT ;  /* 0x0000000a0a00722a */ /* 0x004fe40003f28000 */
[----:B------:R-:W-:-:S04]  /*1ec0*/  DSETP.NAN.AND P0, PT, R8, R8, PT ;  /* 0x000000080800722a */ /* 0x000fc80003f08000 */
[----:B------:R-:W-:Y:S02]  /*1ed0*/  FSEL R44, R10, RZ, !P1 ;  /* 0x000000ff0a2c7208 */ /* 0x000fe40004800000 */
[----:B------:R-:W-:Y:S01]  /*1ee0*/  FSEL R45, R11, RZ, !P1 ;  /* 0x000000ff0b2d7208 */ /* 0x000fe20004800000 */
[----:B---3--:R-:W-:Y:S01]  /*1ef0*/  DSETP.NAN.AND P1, PT, R30, R30, PT ;  /* 0x0000001e1e00722a */ /* 0x008fe20003f28000 */
[----:B------:R-:W-:Y:S02]  /*1f00*/  FSEL R42, R8, RZ, !P0 ;  /* 0x000000ff082a7208 */ /* 0x000fe40004000000 */
[----:B------:R-:W-:Y:S01]  /*1f10*/  FSEL R43, R9, RZ, !P0 ;  /* 0x000000ff092b7208 */ /* 0x000fe20004000000 */
[----:B------:R-:W-:Y:S02]  /*1f20*/  DSETP.NAN.AND P0, PT, R28, R28, PT ;  /* 0x0000001c1c00722a */ /* 0x000fe40003f08000 */
[----:B------:R-:W-:Y:S01]  /*1f30*/  DADD R38, R38, R44 ;  /* 0x0000000026267229 */ /* 0x000fe2000000002c */
[----:B------:R-:W-:-:S02]  /*1f40*/  FSEL R44, R30, RZ, !P1 ;  /* 0x000000ff1e2c7208 */ /* 0x000fc40004800000 */
[----:B------:R-:W-:Y:S01]  /*1f50*/  DADD R40, R40, R42 ;  /* 0x0000000028287229 */ /* 0x000fe2000000002a */
[----:B------:R-:W-:Y:S01]  /*1f60*/  FSEL R45, R31, RZ, !P1 ;  /* 0x000000ff1f2d7208 */ /* 0x000fe20004800000 */
[----:B----4-:R-:W-:Y:S01]  /*1f70*/  DSETP.NAN.AND P1, PT, R14, R14, PT ;  /* 0x0000000e0e00722a */ /* 0x010fe20003f28000 */
[----:B------:R-:W-:Y:S02]  /*1f80*/  FSEL R42, R28, RZ, !P0 ;  /* 0x000000ff1c2a7208 */ /* 0x000fe40004000000 */
[----:B------:R-:W-:Y:S01]  /*1f90*/  FSEL R43, R29, RZ, !P0 ;  /* 0x000000ff1d2b7208 */ /* 0x000fe20004000000 */
[----:B------:R-:W-:Y:S02]  /*1fa0*/  DSETP.NAN.AND P0, PT, R12, R12, PT ;  /* 0x0000000c0c00722a */ /* 0x000fe40003f08000 */
[----:B------:R-:W-:Y:S01]  /*1fb0*/  DADD R34, R34, R44 ;  /* 0x0000000022227229 */ /* 0x000fe2000000002c */
[----:B------:R-:W-:Y:S02]  /*1fc0*/  IMAD R45, R0, 0x3, R3 ;  /* 0x00000003002d7824 */ /* 0x000fe400078e0203 */
[----:B------:R-:W-:Y:S01]  /*1fd0*/  DADD R36, R36, R42 ;  /* 0x0000000024247229 */ /* 0x000fe2000000002a */
[----:B------:R-:W-:Y:S01]  /*1fe0*/  FSEL R42, R12, RZ, !P0 ;  /* 0x000000ff0c2a7208 */ /* 0x000fe20004000000 */
[----:B-----5:R-:W-:Y:S01]  /*1ff0*/  DSETP.NAN.AND P2, PT, R6, R6, PT ;  /* 0x000000060600722a */ /* 0x020fe20003f48000 */
[----:B------:R-:W-:Y:S01]  /*2000*/  FSEL R43, R13, RZ, !P0 ;  /* 0x000000ff0d2b7208 */ /* 0x000fe20004000000 */
[----:B------:R-:W-:Y:S01]  /*2010*/  DSETP.NAN.AND P0, PT, R4, R4, PT ;  /* 0x000000040400722a */ /* 0x000fe20003f08000 */
[----:B------:R-:W-:-:S03]  /*2020*/  ISETP.GE.U32.AND P3, PT, R45, R46, PT ;  /* 0x0000002e2d00720c */ /* 0x000fc60003f66070 */
[----:B------:R-:W-:Y:S01]  /*2030*/  FSEL R48, R6, RZ, !P2 ;  /* 0x000000ff06307208 */ /* 0x000fe20005000000 */
[----:B------:R-:W-:Y:S01]  /*2040*/  DADD R32, R32, R42 ;  /* 0x0000000020207229 */ /* 0x000fe2000000002a */
[----:B------:R-:W-:Y:S02]  /*2050*/  FSEL R44, R4, RZ, !P0 ;  /* 0x000000ff042c7208 */ /* 0x000fe40004000000 */
[----:B------:R-:W-:Y:S02]  /*2060*/  FSEL R42, R14, RZ, !P1 ;  /* 0x000000ff0e2a7208 */ /* 0x000fe40004800000 */
[----:B------:R-:W-:Y:S02]  /*2070*/  FSEL R43, R15, RZ, !P1 ;  /* 0x000000ff0f2b7208 */ /* 0x000fe40004800000 */
[----:B------:R-:W-:Y:S02]  /*2080*/  FSEL R45, R5, RZ, !P0 ;  /* 0x000000ff052d7208 */ /* 0x000fe40004000000 */
[----:B------:R-:W-:-:S02]  /*2090*/  FSEL R49, R7, RZ, !P2 ;  /* 0x000000ff07317208 */ /* 0x000fc40005000000 */
[----:B------:R-:W-:Y:S02]  /*20a0*/  DADD R26, R26, R42 ;  /* 0x000000001a1a7229 */ /* 0x000fe4000000002a */
[----:B------:R-:W-:Y:S02]  /*20b0*/  DADD R20, R20, R44 ;  /* 0x0000000014147229 */ /* 0x000fe4000000002c */
[----:B------:R-:W-:Y:S01]  /*20c0*/  DADD R18, R18, R48 ;  /* 0x0000000012127229 */ /* 0x000fe20000000030 */
[----:B------:R-:W-:Y:S10]  /*20d0*/  @!P3 BRA `(.L_x_4947) ;  /* 0xfffffffc0024b947 */ /* 0x000ff4000383ffff */
[----:B------:R-:W-:Y:S05]  /*20e0*/  BSYNC.RECONVERGENT B1 ;  /* 0x0000000000017941 */ /* 0x000fea0003800200 */
.L_x_4946:
[----:B------:R-:W-:Y:S05]  /*20f0*/  BSYNC.RECONVERGENT B0 ;  /* 0x0000000000007941 */ /* 0x000fea0003800200 */
.L_x_4945:
        /* <DEDUP_REMOVED lines=23> */
.L_x_4949:
[----:B------:R-:W-:Y:S05]  /*2270*/  BSYNC.RECONVERGENT B0 ;  /* 0x0000000000007941 */ /* 0x000fea0003800200 */
.L_x_4948:
[----:B------:R-:W-:Y:S04]  /*2280*/  BSSY.RECONVERGENT B0, `(.L_x_4950) ;  /* 0x000002b000007945 */ /* 0x000fe80003800200 */
[----:B------:R-:W-:Y:S05]  /*2290*/  @P0 BRA `(.L_x_4951) ;  /* 0x0000000000a40947 */ /* 0x000fea0003800000 */
[----:B-----5:R-:W-:Y:S01]  /*22a0*/  DSETP.NAN.AND P0, PT, R8, R8, PT ;  /* 0x000000080800722a */ /* 0x020fe20003f08000 */
[----:B------:R-:W-:Y:S01]  /*22b0*/  IADD3 R3, PT, PT, R3, R0, RZ ;  /* 0x0000000003037210 */ /* 0x000fe20007ffe0ff */
[----:B------:R-:W-:-:S04]  /*22c0*/  DSETP.NAN.AND P1, PT, R10, R10, PT ;  /* 0x0000000a0a00722a */ /* 0x000fc80003f28000 */
[----:B------:R-:W-:Y:S02]  /*22d0*/  FSEL R8, R8, RZ, !P0 ;  /* 0x000000ff08087208 */ /* 0x000fe40004000000 */
[----:B------:R-:W-:Y:S02]  /*22e0*/  FSEL R9, R9, RZ, !P0 ;  /* 0x000000ff09097208 */ /* 0x000fe40004000000 */
[----:B------:R-:W-:Y:S02]  /*22f0*/  ISETP.GE.U32.AND P0, PT, R3, R46, PT ;  /* 0x0000002e0300720c */ /* 0x000fe40003f06070 */
[----:B------:R-:W-:Y:S02]  /*2300*/  FSEL R10, R10, RZ, !P1 ;  /* 0x000000ff0a0a7208 */ /* 0x000fe40004800000 */
[----:B------:R-:W-:Y:S01]  /*2310*/  FSEL R11, R11, RZ, !P1 ;  /* 0x000000ff0b0b7208 */ /* 0x000fe20004800000 */
[----:B------:R-:W-:-:S05]  /*2320*/  DADD R40, R40, R8 ;  /* 0x0000000028287229 */ /* 0x000fca0000000008 */
[----:B------:R-:W-:-:S03]  /*2330*/  DADD R38, R38, R10 ;  /* 0x0000000026267229 */ /* 0x000fc6000000000a */
[----:B------:R-:W-:Y:S08]  /*2340*/  @P0 BRA `(.L_x_4951) ;  /* 0x0000000000780947 */ /* 0x000ff00003800000 */
[----:B------:R-:W-:Y:S01]  /*2350*/  DSETP.NAN.AND P0, PT, R28, R28, PT ;  /* 0x0000001c1c00722a */ /* 0x000fe20003f08000 */
[----:B------:R-:W-:Y:S01]  /*2360*/  IMAD.IADD R3, R3, 0x1, R0 ;  /* 0x0000000103037824 */ /* 0x000fe200078e0200 */
        /* <DEDUP_REMOVED lines=20> */
[----:B------:R-:W-:Y:S02]  /*24b0*/  DSETP.NAN.AND P0, PT, R4, R4, PT ;  /* 0x000000040400722a */ /* 0x000fe40003f08000 */
[----:B------:R-:W-:-:S04]  /*24c0*/  DSETP.NAN.AND P1, PT, R6, R6, PT ;  /* 0x000000060600722a */ /* 0x000fc80003f28000 */
[----:B------:R-:W-:Y:S02]  /*24d0*/  FSEL R4, R4, RZ, !P0 ;  /* 0x000000ff04047208 */ /* 0x000fe40004000000 */
[----:B------:R-:W-:Y:S02]  /*24e0*/  FSEL R5, R5, RZ, !P0 ;  /* 0x000000ff05057208 */ /* 0x000fe40004000000 */
[----:B------:R-:W-:Y:S02]  /*24f0*/  FSEL R6, R6, RZ, !P1 ;  /* 0x000000ff06067208 */ /* 0x000fe40004800000 */
[----:B------:R-:W-:Y:S02]  /*2500*/  FSEL R7, R7, RZ, !P1 ;  /* 0x000000ff07077208 */ /* 0x000fe40004800000 */
[----:B------:R-:W-:-:S04]  /*2510*/  DADD R20, R20, R4 ;  /* 0x0000000014147229 */ /* 0x000fc80000000004 */
[----:B------:R-:W-:-:S11]  /*2520*/  DADD R18, R18, R6 ;  /* 0x0000000012127229 */ /* 0x000fd60000000006 */
.L_x_4951:
[----:B------:R-:W-:Y:S05]  /*2530*/  BSYNC.RECONVERGENT B0 ;  /* 0x0000000000007941 */ /* 0x000fea0003800200 */
.L_x_4950:
[----:B------:R-:W-:Y:S02]  /*2540*/  DADD R36, R40, R36 ;  /* 0x0000000028247229 */ /* 0x000fe40000000024 */
[----:B------:R-:W-:-:S06]  /*2550*/  DADD R34, R38, R34 ;  /* 0x0000000026227229 */ /* 0x000fcc0000000022 */
[----:B------:R-:W-:Y:S02]  /*2560*/  DADD R36, R36, R32 ;  /* 0x0000000024247229 */ /* 0x000fe40000000020 */
[----:B------:R-:W-:-:S06]  /*2570*/  DADD R34, R34, R26 ;  /* 0x0000000022227229 */ /* 0x000fcc000000001a */
[----:B-1----:R-:W-:Y:S02]  /*2580*/  DADD R16, R36, R20 ;  /* 0x0000000024107229 */ /* 0x002fe40000000014 */
[----:B------:R-:W-:Y:S01]  /*2590*/  DADD R18, R34, R18 ;  /* 0x0000000022127229 */ /* 0x000fe20000000012 */
[----:B------:R-:W-:Y:S10]  /*25a0*/  BRA `(.L_x_4932) ;  /* 0x0000009800e47947 */ /* 0x000ff40003800000 */
.L_x_4944:
[----:B------:R-:W-:-:S13]  /*25b0*/  ISETP.NE.AND P0, PT, R4, 0x1, PT ;  /* 0x000000010400780c */ /* 0x000fda0003f05270 */
[----:B------:R-:W-:Y:S05]  /*25c0*/  @P0 BRA `(.L_x_4952) ;  /* 0x0000000800a40947 */ /* 0x000fea0003800000 */
[----:B------:R-:W1:Y:S01]  /*25d0*/  LDC R3, c[0x0][0x39c] ;  /* 0x0000e700ff037b82 */ /* 0x000e620000000800 */
[----:B------:R-:W-:Y:S07]  /*25e0*/  BSSY.RECONVERGENT B0, `(.L_x_4953) ;  /* 0x0000058000007945 */ /* 0x000fee0003800200 */
        /* <DEDUP_REMOVED lines=31> */
.L_x_4955:
        /* <DEDUP_REMOVED lines=8> */
[----:B------:R-:W2:Y:S01]  /*2860*/  LDG.E.128 R8, desc[UR36][R8.64] ;  /* 0x0000002408087981 */ /* 0x000ea2000c1e1d00 */
[----:B------:R-:W-:Y:S02]  /*2870*/  IMAD.WIDE.U32 R28, R29, 0x10, R16 ;  /* 0x000000101d1c7825 */ /* 0x000fe400078e0010 */
[----:B------:R-:W-:Y:S02]  /*2880*/  SHF.R.U32.HI R13, RZ, 0x1, R4 ;  /* 0x00000001ff0d7819 */ /* 0x000fe40000011604 */
[----:B------:R-:W-:Y:S02]  /*2890*/  IMAD.IADD R47, R42, 0x1, R3 ;  /* 0x000000012a2f7824 */ /* 0x000fe400078e0203 */
[----:B------:R-:W3:Y:S01]  /*28a0*/  LDG.E.128 R28, desc[UR36][R28.64] ;  /* 0x000000241c1c7981 */ /* 0x000ee2000c1e1d00 */
[----:B------:R-:W-:-:S04]  /*28b0*/  IMAD.WIDE.U32 R12, R13, 0x10, R16 ;  /* 0x000000100d0c7825 */ /* 0x000fc800078e0010 */
[----:B------:R-:W-:Y:S02]  /*28c0*/  IMAD R4, R0, R47, RZ ;  /* 0x0000002f00047224 */ /* 0x000fe400078e02ff */
[----:B------:R-:W4:Y:S03]  /*28d0*/  LDG.E.128 R12, desc[UR36][R12.64] ;  /* 0x000000240c0c7981 */ /* 0x000f26000c1e1d00 */
[----:B------:R-:W-:-:S05]  /*28e0*/  SHF.R.U32.HI R5, RZ, 0x1, R4 ;  /* 0x00000001ff057819 */ /* 0x000fca0000011604 */
[----:B------:R-:W-:-:S06]  /*28f0*/  IMAD.WIDE.U32 R4, R5, 0x10, R16 ;  /* 0x0000001005047825 */ /* 0x000fcc00078e0010 */
[----:B------:R-:W5:Y:S01]  /*2900*/  LDG.E.128 R4, desc[UR36][R4.64] ;  /* 0x0000002404047981 */ /* 0x000f62000c1e1d00 */
[----:B--2---:R-:W-:Y:S02]  /*2910*/  DSETP.NAN.AND P0, PT, R8, R8, PT ;  /* 0x000000080800722a */ /* 0x004fe40003f08000 */
[----:B------:R-:W-:-:S04]  /*2920*/  DSETP.NAN.AND P1, PT, R10, R10, PT ;  /* 0x0000000a0a00722a */ /* 0x000fc80003f28000 */
[----:B------:R-:W-:Y:S02]  /*2930*/  FSEL R42, R8, RZ, !P0 ;  /* 0x000000ff082a7208 */ /* 0x000fe40004000000 */
[----:B------:R-:W-:Y:S01]  /*2940*/  FSEL R43, R9, RZ, !P0 ;  /* 0x000000ff092b7208 */ /* 0x000fe20004000000 */
[----:B---3--:R-:W-:Y:S01]  /*2950*/  DSETP.NAN.AND P0, PT, R28, R28, PT ;  /* 0x0000001c1c00722a */ /* 0x008fe20003f08000 */
[----:B------:R-:W-:Y:S02]  /*2960*/  FSEL R44, R10, RZ, !P1 ;  /* 0x000000ff0a2c7208 */ /* 0x000fe40004800000 */
[----:B------:R-:W-:Y:S02]  /*2970*/  FSEL R45, R11, RZ, !P1 ;  /* 0x000000ff0b2d7208 */ /* 0x000fe40004800000 */
[----:B------:R-:W-:Y:S01]  /*2980*/  DADD R40, R40, R42 ;  /* 0x0000000028287229 */ /* 0x000fe2000000002a */
[----:B------:R-:W-:-:S03]  /*2990*/  IADD3 R42, PT, PT, R47, R3, RZ ;  /* 0x000000032f2a7210 */ /* 0x000fc60007ffe0ff */
[----:B------:R-:W-:Y:S01]  /*29a0*/  DADD R38, R38, R44 ;  /* 0x0000000026267229 */ /* 0x000fe2000000002c */
[----:B------:R-:W-:Y:S01]  /*29b0*/  FSEL R44, R28, RZ, !P0 ;  /* 0x000000ff1c2c7208 */ /* 0x000fe20004000000 */
[----:B------:R-:W-:Y:S01]  /*29c0*/  DSETP.NAN.AND P1, PT, R30, R30, PT ;  /* 0x0000001e1e00722a */ /* 0x000fe20003f28000 */
[----:B------:R-:W-:Y:S01]  /*29d0*/  FSEL R45, R29, RZ, !P0 ;  /* 0x000000ff1d2d7208 */ /* 0x000fe20004000000 */
[----:B----4-:R-:W-:Y:S01]  /*29e0*/  DSETP.NAN.AND P0, PT, R12, R12, PT ;  /* 0x0000000c0c00722a */ /* 0x010fe20003f08000 */
[----:B------:R-:W-:-:S03]  /*29f0*/  IMAD R43, R3, 0x3, R42 ;  /* 0x00000003032b7824 */ /* 0x000fc600078e022a */
[----:B------:R-:W-:Y:S01]  /*2a00*/  FSEL R48, R30, RZ, !P1 ;  /* 0x000000ff1e307208 */ /* 0x000fe20004800000 */
[----:B------:R-:W-:Y:S01]  /*2a10*/  DADD R36, R36, R44 ;  /* 0x0000000024247229 */ /* 0x000fe2000000002c */
[----:B------:R-:W-:Y:S01]  /*2a20*/  FSEL R49, R31, RZ, !P1 ;  /* 0x000000ff1f317208 */ /* 0x000fe20004800000 */
[----:B------:R-:W-:Y:S01]  /*2a30*/  DSETP.NAN.AND P1, PT, R14, R14, PT ;  /* 0x0000000e0e00722a */ /* 0x000fe20003f28000 */
[----:B------:R-:W-:Y:S01]  /*2a40*/  FSEL R44, R12, RZ, !P0 ;  /* 0x000000ff0c2c7208 */ /* 0x000fe20004000000 */
[----:B-----5:R-:W-:Y:S01]  /*2a50*/  DSETP.NAN.AND P2, PT, R6, R6, PT ;  /* 0x000000060600722a */ /* 0x020fe20003f48000 */
[----:B------:R-:W-:Y:S01]  /*2a60*/  FSEL R45, R13, RZ, !P0 ;  /* 0x000000ff0d2d7208 */ /* 0x000fe20004000000 */
[----:B------:R-:W-:Y:S01]  /*2a70*/  DSETP.NAN.AND P0, PT, R4, R4, PT ;  /* 0x000000040400722a */ /* 0x000fe20003f08000 */
[----:B------:R-:W-:Y:S01]  /*2a80*/  ISETP.GE.U32.AND P3, PT, R43, R46, PT ;  /* 0x0000002e2b00720c */ /* 0x000fe20003f66070 */
[----:B------:R-:W-:Y:S02]  /*2a90*/  DADD R34, R34, R48 ;  /* 0x0000000022227229 */ /* 0x000fe40000000030 */
[----:B------:R-:W-:Y:S01]  /*2aa0*/  FSEL R50, R6, RZ, !P2 ;  /* 0x000000ff06327208 */ /* 0x000fe20005000000 */
[----:B------:R-:W-:Y:S01]  /*2ab0*/  DADD R32, R32, R44 ;  /* 0x0000000020207229 */ /* 0x000fe2000000002c */
[----:B------:R-:W-:-:S02]  /*2ac0*/  FSEL R48, R4, RZ, !P0 ;  /* 0x000000ff04307208 */ /* 0x000fc40004000000 */
[----:B------:R-:W-:Y:S02]  /*2ad0*/  FSEL R44, R14, RZ, !P1 ;  /* 0x000000ff0e2c7208 */ /* 0x000fe40004800000 */
[----:B------:R-:W-:Y:S02]  /*2ae0*/  FSEL R45, R15, RZ, !P1 ;  /* 0x000000ff0f2d7208 */ /* 0x000fe40004800000 */
[----:B------:R-:W-:Y:S02]  /*2af0*/  FSEL R49, R5, RZ, !P0 ;  /* 0x000000ff05317208 */ /* 0x000fe40004000000 */
[----:B------:R-:W-:Y:S02]  /*2b00*/  FSEL R51, R7, RZ, !P2 ;  /* 0x000000ff07337208 */ /* 0x000fe40005000000 */
[----:B------:R-:W-:Y:S02]  /*2b10*/  DADD R26, R26, R44 ;  /* 0x000000001a1a7229 */ /* 0x000fe4000000002c */
[----:B------:R-:W-:-:S02]  /*2b20*/  DADD R20, R20, R48 ;  /* 0x0000000014147229 */ /* 0x000fc40000000030 */
[----:B------:R-:W-:Y:S01]  /*2b30*/  DADD R18, R18, R50 ;  /* 0x0000000012127229 */ /* 0x000fe20000000032 */
[----:B------:R-:W-:Y:S10]  /*2b40*/  @!P3 BRA `(.L_x_4955) ;  /* 0xfffffffc0024b947 */ /* 0x000ff4000383ffff */
[----:B------:R-:W-:Y:S05]  /*2b50*/  BSYNC.RECONVERGENT B1 ;  /* 0x0000000000017941 */ /* 0x000fea0003800200 */
.L_x_4954:
[----:B------:R-:W-:Y:S05]  /*2b60*/  BSYNC.RECONVERGENT B0 ;  /* 0x0000000000007941 */ /* 0x000fea0003800200 */
.L_x_4953:
        /* <DEDUP_REMOVED lines=27> */
.L_x_4957:
[----:B------:R-:W-:Y:S05]  /*2d20*/  BSYNC.RECONVERGENT B0 ;  /* 0x0000000000007941 */ /* 0x000fea0003800200 */
.L_x_4956:
        /* <DEDUP_REMOVED lines=43> */
.L_x_4959:
[----:B------:R-:W-:Y:S05]  /*2fe0*/  BSYNC.RECONVERGENT B0 ;  /* 0x0000000000007941 */ /* 0x000fea0003800200 */
.L_x_4958:
[----:B------:R-:W-:Y:S02]  /*2ff0*/  DADD R36, R40, R36 ;  /* 0x0000000028247229 */ /* 0x000fe40000000024 */
[----:B------:R-:W-:-:S06]  /*3000*/  DADD R34, R38, R34 ;  /* 0x0000000026227229 */ /* 0x000fcc0000000022 */
[----:B------:R-:W-:Y:S02]  /*3010*/  DADD R36, R36, R32 ;  /* 0x0000000024247229 */ /* 0x000fe40000000020 */
[----:B------:R-:W-:-:S06]  /*3020*/  DADD R34, R34, R26 ;  /* 0x0000000022227229 */ /* 0x000fcc000000001a */
[----:B-1----:R-:W-:Y:S02]  /*3030*/  DADD R16, R36, R20 ;  /* 0x0000000024107229 */ /* 0x002fe40000000014 */
[----:B------:R-:W-:Y:S01]  /*3040*/  DADD R18, R34, R18 ;  /* 0x0000000022127229 */ /* 0x000fe20000000012 */
[----:B------:R-:W-:Y:S10]  /*3050*/  BRA `(.L_x_4932) ;  /* 0x0000009000387947 */ /* 0x000ff40003800000 */
.L_x_4952:
[----:B------:R-:W1:Y:S01]  /*3060*/  LDCU UR4, c[0x0][0x39c] ;  /* 0x00007380ff0477ac */ /* 0x000e620008000800 */
[----:B------:R-:W2:Y:S01]  /*3070*/  LDC.64 R20, c[0x0][0x388] ;  /* 0x0000e200ff147b82 */ /* 0x000ea20000000a00 */
[----:B------:R-:W-:Y:S01]  /*3080*/  BSSY.RECONVERGENT B0, `(.L_x_4960) ;  /* 0x000045e000007945 */ /* 0x000fe20003800200 */
[----:B------:R-:W-:Y:S01]  /*3090*/  MOV R3, R42 ;  /* 0x0000002a00037202 */ /* 0x000fe20000000f00 */
        /* <DEDUP_REMOVED lines=36> */
[----:B-1----:R-:W-:-:S07]  /*32e0*/  IADD3 R54, PT, PT, R0, 0x1, RZ ;  /* 0x0000000100367810 */ /* 0x002fce0007ffe0ff */
.L_x_4967:
[----:B------:R-:W1:Y:S01]  /*32f0*/  LDCU UR4, c[0x0][0x39c] ;  /* 0x00007380ff0477ac */ /* 0x000e620008000800 */
[----:B-----5:R-:W-:Y:S01]  /*3300*/  @!P0 IMAD.MOV.U32 R32, RZ, RZ, R28 ;  /* 0x000000ffff208224 */ /* 0x020fe200078e001c */
[----:B------:R-:W-:Y:S01]  /*3310*/  @!P0 MOV R33, R29 ;  /* 0x0000001d00218202 */ /* 0x000fe20000000f00 */
        /* <DEDUP_REMOVED lines=306> */
[----:B------:R-:W-:-:S04]  /*4640*/  @P1 SHF.R.U32.HI R4, RZ, R9, R4 ;  /* 0x00000009ff041219 */ /* 0x000fc80000011604 */
[----:B------:R-:W-:-:S05]  /*4650*/  @P1 IADD3 R4, PT, PT, -R4, RZ, RZ ;  /* 0x000000ff04041210 */ /* 0x000fca0007ffe1ff */
[----:B0-----:R-:W-:-:S04]  /*4660*/  @P1 IMAD R5, R4, R11, R5 ;  /* 0x0000000b04051224 */ /* 0x001fc800078e0205 */
[----:B---3--:R-:W-:-:S07]  /*4670*/  @P1 IMAD R0, R5, R6, R0 ;  /* 0x0000000605001224 */ /* 0x008fce00078e0200 */
.L_x_4963:
        /* <DEDUP_REMOVED lines=241> */
.L_x_4964:
        /* <DEDUP_REMOVED lines=241> */
.L_x_4965:
        /* <DEDUP_REMOVED lines=241> */
.L_x_4966:
[----:B------:R-:W-:-:S04]  /*73b0*/  LOP3.LUT R33, R0, 0xfffffff0, RZ, 0xc0, !PT ;  /* 0xfffffff000217812 */ /* 0x000fc800078ec0ff */
[----:B------:R-:W-:-:S04]  /*73c0*/  IADD3 R32, P1, PT, R33, R16, RZ ;  /* 0x0000001021207210 */ /* 0x000fc80007f3e0ff */
[----:B------:R-:W-:-:S06]  /*73d0*/  IADD3.X R33, PT, PT, RZ, R17, RZ, P1, !PT ;  /* 0x00000011ff217210 */ /* 0x000fcc0000ffe4ff */
[----:B------:R-:W5:Y:S03]  /*73e0*/  LDG.E.128 R32, desc[UR36][R32.64] ;  /* 0x0000002420207981 */ /* 0x000f66000c1e1d00 */
.L_x_4962:
[----:B------:R-:W2:Y:S01]  /*73f0*/  LDCU UR5, c[0x0][0x394] ;  /* 0x00007280ff0577ac */ /* 0x000ea20008000800 */
[----:B-----5:R-:W-:Y:S01]  /*7400*/  DSETP.NAN.AND P1, PT, R4, R4, PT ;  /* 0x000000040400722a */ /* 0x020fe20003f28000 */
[----:B-1----:R-:W-:Y:S01]  /*7410*/  MOV R0, UR4 ;  /* 0x0000000400007c02 */ /* 0x002fe20008000f00 */
[----:B------:R-:W-:Y:S02]  /*7420*/  DSETP.NAN.AND P2, PT, R6, R6, PT ;  /* 0x000000060600722a */ /* 0x000fe40003f48000 */
[----:B------:R-:W-:Y:S02]  /*7430*/  DSETP.NAN.AND P3, PT, R12, R12, PT ;  /* 0x0000000c0c00722a */ /* 0x000fe40003f68000 */
[----:B------:R-:W-:Y:S01]  /*7440*/  FSEL R18, R4, RZ, !P1 ;  /* 0x000000ff04127208 */ /* 0x000fe20004800000 */
[----:B------:R-:W-:Y:S01]  /*7450*/  IMAD R3, R0, 0x4, R3 ;  /* 0x0000000400037824 */ /* 0x000fe200078e0203 */
[----:B------:R-:W-:Y:S01]  /*7460*/  FSEL R19, R5, RZ, !P1 ;  /* 0x000000ff05137208 */ /* 0x000fe20004800000 */
[----:B------:R-:W-:Y:S01]  /*7470*/  DSETP.NAN.AND P1, PT, R8, R8, PT ;  /* 0x000000080800722a */ /* 0x000fe20003f28000 */
[----:B------:R-:W-:Y:S01]  /*7480*/  FSEL R50, R6, RZ, !P2 ;  /* 0x000000ff06327208 */ /* 0x000fe20005000000 */
[----:B------:R-:W-:Y:S01]  /*7490*/  IMAD R55, R0, 0x3, R3 ;  /* 0x0000000300377824 */ /* 0x000fe200078e0203 */
[----:B------:R-:W-:Y:S01]  /*74a0*/  FSEL R51, R7, RZ, !P2 ;  /* 0x000000ff07337208 */ /* 0x000fe20005000000 */
[----:B------:R-:W-:Y:S01]  /*74b0*/  DSETP.NAN.AND P2, PT, R10, R10, PT ;  /* 0x0000000a0a00722a */ /* 0x000fe20003f48000 */
[----:B------:R-:W-:Y:S01]  /*74c0*/  FSEL R52, R12, RZ, !P3 ;  /* 0x000000ff0c347208 */ /* 0x000fe20005800000 */
[----:B------:R-:W-:Y:S01]  /*74d0*/  DADD R44, R44, R18 ;  /* 0x000000002c2c7229 */ /* 0x000fe20000000012 */
[----:B------:R-:W-:Y:S01]  /*74e0*/  FSEL R53, R13, RZ, !P3 ;  /* 0x000000ff0d357208 */ /* 0x000fe20005800000 */
[----:B------:R-:W-:Y:S01]  /*74f0*/  DSETP.NAN.AND P3, PT, R34, R34, PT ;  /* 0x000000222200722a */ /* 0x000fe20003f68000 */
[----:B------:R-:W-:Y:S01]  /*7500*/  FSEL R18, R8, RZ, !P1 ;  /* 0x000000ff08127208 */ /* 0x000fe20004800000 */
[----:B------:R-:W-:Y:S01]  /*7510*/  DADD R42, R42, R50 ;  /* 0x000000002a2a7229 */ /* 0x000fe20000000032 */
[----:B------:R-:W-:Y:S01]  /*7520*/  FSEL R19, R9, RZ, !P1 ;  /* 0x000000ff09137208 */ /* 0x000fe20004800000 */
[----:B------:R-:W-:Y:S01]  /*7530*/  DSETP.NAN.AND P1, PT, R14, R14, PT ;  /* 0x0000000e0e00722a */ /* 0x000fe20003f28000 */
[----:B--2---:R-:W-:Y:S01]  /*7540*/  MOV R46, UR5 ;  /* 0x00000005002e7c02 */ /* 0x004fe20008000f00 */
[----:B------:R-:W-:Y:S01]  /*7550*/  DADD R36, R36, R52 ;  /* 0x0000000024247229 */ /* 0x000fe20000000034 */
[----:B------:R-:W-:-:S02]  /*7560*/  FSEL R50, R10, RZ, !P2 ;  /* 0x000000ff0a327208 */ /* 0x000fc40005000000 */
[----:B------:R-:W-:Y:S01]  /*7570*/  DADD R40, R40, R18 ;  /* 0x0000000028287229 */ /* 0x000fe20000000012 */
[----:B------:R-:W-:Y:S01]  /*7580*/  FSEL R51, R11, RZ, !P2 ;  /* 0x000000ff0b337208 */ /* 0x000fe20005000000 */
[----:B------:R-:W-:Y:S01]  /*7590*/  DSETP.NAN.AND P2, PT, R32, R32, PT ;  /* 0x000000202000722a */ /* 0x000fe20003f48000 */
[----:B------:R-:W-:Y:S02]  /*75a0*/  FSEL R18, R14, RZ, !P1 ;  /* 0x000000ff0e127208 */ /* 0x000fe40004800000 */
[----:B------:R-:W-:Y:S02]  /*75b0*/  FSEL R19, R15, RZ, !P1 ;  /* 0x000000ff0f137208 */ /* 0x000fe40004800000 */
[----:B------:R-:W-:Y:S01]  /*75c0*/  ISETP.GE.U32.AND P1, PT, R55, R46, PT ;  /* 0x0000002e3700720c */ /* 0x000fe20003f26070 */
[----:B------:R-:W-:Y:S01]  /*75d0*/  DADD R38, R38, R50 ;  /* 0x0000000026267229 */ /* 0x000fe20000000032 */
[----:B------:R-:W-:Y:S02]  /*75e0*/  FSEL R52, R34, RZ, !P3 ;  /* 0x000000ff22347208 */ /* 0x000fe40005800000 */
[----:B------:R-:W-:Y:S01]  /*75f0*/  FSEL R50, R32, RZ, !P2 ;  /* 0x000000ff20327208 */ /* 0x000fe20005000000 */
[----:B------:R-:W-:Y:S01]  /*7600*/  DADD R26, R26, R18 ;  /* 0x000000001a1a7229 */ /* 0x000fe20000000012 */
[----:B------:R-:W-:-:S02]  /*7610*/  FSEL R51, R33, RZ, !P2 ;  /* 0x000000ff21337208 */ /* 0x000fc40005000000 */
[----:B------:R-:W-:-:S04]  /*7620*/  FSEL R53, R35, RZ, !P3 ;  /* 0x000000ff23357208 */ /* 0x000fc80005800000 */
[----:B------:R-:W-:Y:S02]  /*7630*/  DADD R48, R48, R50 ;  /* 0x0000000030307229 */ /* 0x000fe40000000032 */
[----:B------:R-:W-:Y:S01]  /*7640*/  DADD R20, R20, R52 ;  /* 0x0000000014147229 */ /* 0x000fe20000000034 */
[----:B------:R-:W-:Y:S10]  /*7650*/  @!P1 BRA `(.L_x_4967) ;  /* 0xffffffbc00249947 */ /* 0x000ff4000383ffff */
.L_x_4961:
[----:B0-----:R-:W-:Y:S05]  /*7660*/  BSYNC.RECONVERGENT B0 ;  /* 0x0000000000007941 */ /* 0x001fea0003800200 */
.L_x_4960:
[----:B------:R-:W-:Y:S01]  /*7670*/  ISETP.GE.U32.AND P0, PT, R3, R46, PT ;  /* 0x0000002e0300720c */ /* 0x000fe20003f06070 */
[----:B------:R-:W-:Y:S01]  /*7680*/  BSSY.RECONVERGENT B0, `(.L_x_4968) ;  /* 0x0000478000007945 */ /* 0x000fe20003800200 */
[----:B------:R-:W-:Y:S01]  /*7690*/  MOV R16, R32 ;  /* 0x0000002000107202 */ /* 0x000fe20000000f00 */
[----:B------:R-:W-:Y:S01]  /*76a0*/  IMAD.MOV.U32 R17, RZ, RZ, R33 ;  /* 0x000000ffff117224 */ /* 0x000fe200078e0021 */
[----:B------:R-:W-:Y:S02]  /*76b0*/  MOV R18, R34 ;  /* 0x0000002200127202 */ /* 0x000fe40000000f00 */
[----:B------:R-:W-:-:S07]  /*76c0*/  MOV R19, R35 ;  /* 0x0000002300137202 */ /* 0x000fce0000000f00 */
        /* <DEDUP_REMOVED lines=282> */
.L_x_4971:
[----:B------:R-:W-:Y:S02]  /*8870*/  SHF.R.U32.HI R4, RZ, 0x4, R4 ;  /* 0x00000004ff047819 */ /* 0x000fe40000011604 */
[----:B------:R-:W-:-:S07]  /*8880*/  MOV R5, RZ ;  /* 0x000000ff00057202 */ /* 0x000fce0000000f00 */
.L_x_4970:
        /* <DEDUP_REMOVED lines=284> */
.L_x_4973:
[----:B------:R-:W-:Y:S02]  /*9a50*/  SHF.R.U32.HI R8, RZ, 0x4, R8 ;  /* 0x00000004ff087819 */ /* 0x000fe40000011608 */
[----:B------:R-:W-:-:S07]  /*9a60*/  MOV R9, RZ ;  /* 0x000000ff00097202 */ /* 0x000fce0000000f00 */
.L_x_4972:
        /* <DEDUP_REMOVED lines=281> */
.L_x_4975:
[----:B------:R-:W-:Y:S02]  /*ac00*/  SHF.R.U32.HI R12, RZ, 0x4, R12 ;  /* 0x00000004ff0c7819 */ /* 0x000fe4000001160c */
[----:B------:R-:W-:-:S07]  /*ac10*/  MOV R13, RZ ;  /* 0x000000ff000d7202 */ /* 0x000fce0000000f00 */
.L_x_4974:
        /* <DEDUP_REMOVED lines=281> */
.L_x_4977:
[----:B------:R-:W-:Y:S01]  /*bdb0*/  SHF.R.U32.HI R16, RZ, 0x4, R16 ;  /* 0x00000004ff107819 */ /* 0x000fe20000011610 */
[----:B------:R-:W-:-:S07]  /*bdc0*/  IMAD.MOV.U32 R17, RZ, RZ, RZ ;  /* 0x000000ffff117224 */ /* 0x000fce00078e00ff */
.L_x_4976:
[----:B------:R-:W-:-:S04]  /*bdd0*/  LEA R18, P0, R16, R47, 0x4 ;  /* 0x0000002f10127211 */ /* 0x000fc800078020ff */
[----:B------:R-:W-:-:S06]  /*bde0*/  LEA.HI.X R19, R16, R31, R17, 0x4, P0 ;  /* 0x0000001f10137211 */ /* 0x000fcc00000f2411 */
[----:B------:R-:W5:Y:S03]  /*bdf0*/  LDG.E.128 R16, desc[UR36][R18.64] ;  /* 0x0000002412107981 */ /* 0x000f66000c1e1d00 */
.L_x_4969:
[----:B------:R-:W-:Y:S05]  /*be00*/  BSYNC.RECONVERGENT B0 ;  /* 0x0000000000007941 */ /* 0x000fea0003800200 */
.L_x_4968:
[----:B------:R-:W-:Y:S01]  /*be10*/  ISETP.GE.U32.AND P0, PT, R3, R46, PT ;  /* 0x0000002e0300720c */ /* 0x000fe20003f06070 */
[----:B------:R-:W-:-:S12]  /*be20*/  BSSY.RECONVERGENT B0, `(.L_x_4978) ;  /* 0x000002b000007945 */ /* 0x000fd80003800200 */
        /* <DEDUP_REMOVED lines=42> */
.L_x_4979:
[----:B------:R-:W-:Y:S05]  /*c0d0*/  BSYNC.RECONVERGENT B0 ;  /* 0x0000000000007941 */ /* 0x000fea0003800200 */
.L_x_4978:
[----:B------:R-:W-:Y:S02]  /*c0e0*/  DADD R40, R40, R44 ;  /* 0x0000000028287229 */ /* 0x000fe4000000002c */
[----:B------:R-:W-:-:S06]  /*c0f0*/  DADD R38, R38, R42 ;  /* 0x0000000026267229 */ /* 0x000fcc000000002a */
[----:B------:R-:W-:Y:S02]  /*c100*/  DADD R40, R40, R36 ;  /* 0x0000000028287229 */ /* 0x000fe40000000024 */
[----:B------:R-:W-:-:S06]  /*c110*/  DADD R38, R38, R26 ;  /* 0x0000000026267229 */ /* 0x000fcc000000001a */
[----:B-----5:R-:W-:Y:S02]  /*c120*/  DADD R16, R40, R48 ;  /* 0x0000000028107229 */ /* 0x020fe40000000030 */
[----:B------:R-:W-:-:S11]  /*c130*/  DADD R18, R38, R20 ;  /* 0x0000000026127229 */ /* 0x000fd60000000014 */
.L_x_4932:
[----:B------:R-:W-:Y:S05]  /*c140*/  BSYNC.RECONVERGENT B6 ;  /* 0x0000000000067941 */ /* 0x000fea0003800200 */
.L_x_4931:
[----:B------:R-:W1:Y:S02]  /*c150*/  LDCU UR4, c[0x0][0x3ac] ;  /* 0x00007580ff0477ac */ /* 0x000e640008000800 */
[----:B-1----:R-:W-:-:S09]  /*c160*/  UISETP.NE.AND UP0, UPT, UR4, URZ, UPT ;  /* 0x000000ff0400728c */ /* 0x002fd2000bf05270 */
[----:B------:R-:W-:Y:S05]  /*c170*/  BRA.U !UP0, `(.L_x_4980) ;  /* 0x00000001086c7547 */ /* 0x000fea000b800000 */
[----:B-----5:R-:W1:Y:S01]  /*c180*/  S2R R4, SR_CgaCtaId ;  /* 0x0000000000047919 */ /* 0x020e620000008800 */
        /* <DEDUP_REMOVED lines=11> */
.L_x_4981:
        /* <DEDUP_REMOVED lines=9> */
[----:B-12---:R-:W-:Y:S02]  /*c2d0*/  @!P0 DADD R16, R16, R4 ;  /* 0x0000000010108229 */ /* 0x006fe40000000004 */
[----:B------:R-:W-:-:S07]  /*c2e0*/  @!P0 DADD R18, R18, R6 ;  /* 0x0000000012128229 */ /* 0x000fce0000000006 */
[----:B------:R2:W-:Y:S01]  /*c2f0*/  @!P0 STS.128 [R9], R16 ;  /* 0x0000001009008388 */ /* 0x0005e20000000c00 */
[----:B------:R-:W-:Y:S01]  /*c300*/  ISETP.GT.U32.AND P0, PT, R0, 0x3, PT ;  /* 0x000000030000780c */ /* 0x000fe20003f04070 */
[----:B------:R-:W-:-:S12]  /*c310*/  IMAD.MOV.U32 R0, RZ, RZ, R11 ;  /* 0x000000ffff007224 */ /* 0x000fd800078e000b */
[----:B------:R-:W-:Y:S05]  /*c320*/  @P0 BRA `(.L_x_4981) ;  /* 0xfffffffc00c40947 */ /* 0x000fea000383ffff */
.L_x_4980:
[----:B------:R-:W3:Y:S02]  /*c330*/  LDCU UR4, c[0x0][0x3a8] ;  /* 0x00007500ff0477ac */ /* 0x000ee40008000800 */
[----:B---3--:R-:W-:-:S09]  /*c340*/  UISETP.NE.AND UP0, UPT, UR4, URZ, UPT ;  /* 0x000000ff0400728c */ /* 0x008fd2000bf05270 */
[----:B------:R-:W-:Y:S05]  /*c350*/  BRA.U !UP0, `(.L_x_4982) ;  /* 0x0000000108ac7547 */ /* 0x000fea000b800000 */
[----:B-12--5:R-:W1:Y:S02]  /*c360*/  LDC R9, c[0x0][0x360] ;  /* 0x0000d800ff097b82 */ /* 0x026e640000000800 */
[----:B-1----:R-:W-:Y:S02]  /*c370*/  ISETP.GE.U32.AND P0, PT, R9, 0x21, PT ;  /* 0x000000210900780c */ /* 0x002fe40003f06070 */
[----:B------:R-:W-:-:S11]  /*c380*/  MOV R0, R9 ;  /* 0x0000000900007202 */ /* 0x000fd60000000f00 */
        /* <DEDUP_REMOVED lines=12> */
.L_x_4984:
        /* <DEDUP_REMOVED lines=14> */
.L_x_4983:
[----:B------:R-:W-:Y:S01]  /*c530*/  ISETP.GE.U32.AND P0, PT, R0, 0x2, PT ;  /* 0x000000020000780c */ /* 0x000fe20003f06070 */
[----:B------:R-:W-:Y:S05]  /*c540*/  WARPSYNC.ALL ;  /* 0x0000000000007948 */ /* 0x000fea0003800000 */
[----:B------:R-:W-:Y:S07]  /*c550*/  BAR.SYNC.DEFER_BLOCKING 0x0 ;  /* 0x0000000000007b1d */ /* 0x000fee0000010000 */
[----:B------:R-:W-:Y:S05]  /*c560*/  @!P0 BRA `(.L_x_4982) ;  /* 0x0000000000288947 */ /* 0x000fea0003800000 */
[----:B-12---:R-:W-:-:S07]  /*c570*/  MOV R3, 0x1 ;  /* 0x0000000100037802 */ /* 0x006fce0000000f00 */
.L_x_4985:
[----:B------:R-:W-:Y:S04]  /*c580*/  SHFL.DOWN PT, R5, R17, R3, 0x1f ;  /* 0x08001f0311057589 */ /* 0x000fe800000e0000 */
[----:B------:R-:W1:Y:S04]  /*c590*/  SHFL.DOWN PT, R4, R16, R3, 0x1f ;  /* 0x08001f0310047589 */ /* 0x000e6800000e0000 */
[----:B------:R-:W-:Y:S04]  /*c5a0*/  SHFL.DOWN PT, R7, R19, R3, 0x1f ;  /* 0x08001f0313077589 */ /* 0x000fe800000e0000 */
[----:B------:R2:W3:Y:S02]  /*c5b0*/  SHFL.DOWN PT, R6, R18, R3, 0x1f ;  /* 0x08001f0312067589 */ /* 0x0004e400000e0000 */
[----:B--2---:R-:W-:-:S04]  /*c5c0*/  SHF.L.U32 R3, R3, 0x1, RZ ;  /* 0x0000000103037819 */ /* 0x004fc800000006ff */
[----:B------:R-:W-:Y:S01]  /*c5d0*/  ISETP.GE.AND P0, PT, R3, R0, PT ;  /* 0x000000000300720c */ /* 0x000fe20003f06270 */
[----:B-1----:R-:W-:Y:S02]  /*c5e0*/  DADD R16, R4, R16 ;  /* 0x0000000004107229 */ /* 0x002fe40000000010 */
[----:B---3--:R-:W-:-:S10]  /*c5f0*/  DADD R18, R6, R18 ;  /* 0x0000000006127229 */ /* 0x008fd40000000012 */
[----:B------:R-:W-:Y:S05]  /*c600*/  @!P0 BRA `(.L_x_4985) ;  /* 0xfffffffc00dc8947 */ /* 0x000fea000383ffff */
.L_x_4982:
        /* <DEDUP_REMOVED lines=9> */
[----:B-----5:R-:W-:Y:S02]  /*c6a0*/  MOV R4, RZ ;  /* 0x000000ff00047202 */ /* 0x020fe40000000f00 */
[----:B------:R-:W-:Y:S01]  /*c6b0*/  MOV R5, R23 ;  /* 0x0000001700057202 */ /* 0x000fe20000000f00 */
[----:B------:R-:W4:Y:S01]  /*c6c0*/  LDCU UR7, c[0x0][0x570] ;  /* 0x0000ae00ff0777ac */ /* 0x000f220008000800 */
[----:B------:R-:W0:Y:S01]  /*c6d0*/  LDCU UR6, c[0x0][0x694] ;  /* 0x0000d280ff0677ac */ /* 0x000e220008000800 */
[----:B------:R-:W-:Y:S01]  /*c6e0*/  UISETP.NE.AND UP1, UPT, UR5, URZ, UPT ;  /* 0x000000ff0500728c */ /* 0x000fe2000bf25270 */
[----:B---3--:R-:W-:-:S05]  /*c6f0*/  IMAD.HI.U32 R4, R23, UR9, R4 ;  /* 0x0000000917047c27 */ /* 0x008fca000f8e0004 */
[----:B----4-:R-:W-:-:S05]  /*c700*/  SHF.R.U32.HI R5, RZ, UR7, R4 ;  /* 0x00000007ff057c19 */ /* 0x010fca0008011604 */
[----:B-12---:R-:W-:-:S04]  /*c710*/  IMAD.MOV R3, RZ, RZ, -R5 ;  /* 0x000000ffff037224 */ /* 0x006fc800078e0a05 */
[----:B------:R-:W-:-:S04]  /*c720*/  IMAD R3, R3, UR8, R23 ;  /* 0x0000000803037c24 */ /* 0x000fc8000f8e0217 */
[----:B0-----:R-:W-:Y:S01]  /*c730*/  IMAD R27, R3, UR6, RZ ;  /* 0x00000006031b7c24 */ /* 0x001fe2000f8e02ff */
        /* <DEDUP_REMOVED lines=263> */
.L_x_4986:
[----:B------:R-:W-:Y:S01]  /*d7b0*/  MOV R26, RZ ;  /* 0x000000ff001a7202 */ /* 0x000fe20000000f00 */
[----:B------:R-:W-:Y:S06]  /*d7c0*/  BRA.U !UP0, `(.L_x_4987) ;  /* 0x0000001108487547 */ /* 0x000fec000b800000 */
[----:B------:R-:W3:Y:S01]  /*d7d0*/  LDCU.64 UR8, c[0x0][0x568] ;  /* 0x0000ad00ff0877ac */ /* 0x000ee20008000a00 */
[----:B-----5:R-:W-:Y:S01]  /*d7e0*/  IADD3 R5, PT, PT, R23, 0x1, RZ ;  /* 0x0000000117057810 */ /* 0x020fe20007ffe0ff */
[----:B------:R-:W-:Y:S01]  /*d7f0*/  IMAD.MOV.U32 R4, RZ, RZ, RZ ;  /* 0x000000ffff047224 */ /* 0x000fe200078e00ff */
[----:B------:R-:W4:Y:S01]  /*d800*/  LDCU UR6, c[0x0][0x570] ;  /* 0x0000ae00ff0677ac */ /* 0x000f220008000800 */
[----:B------:R-:W0:Y:S01]  /*d810*/  LDCU UR7, c[0x0][0x694] ;  /* 0x0000d280ff0777ac */ /* 0x000e220008000800 */
[----:B------:R-:W-:Y:S01]  /*d820*/  UISETP.NE.AND UP1, UPT, UR5, URZ, UPT ;  /* 0x000000ff0500728c */ /* 0x000fe2000bf25270 */
[----:B---3--:R-:W-:-:S05]  /*d830*/  IMAD.HI.U32 R6, R5, UR9, R4 ;  /* 0x0000000905067c27 */ /* 0x008fca000f8e0004 */
[----:B----4-:R-:W-:-:S04]  /*d840*/  SHF.R.U32.HI R7, RZ, UR6, R6 ;  /* 0x00000006ff077c19 */ /* 0x010fc80008011606 */
[----:B------:R-:W-:-:S05]  /*d850*/  IADD3 R4, PT, PT, -R7, RZ, RZ ;  /* 0x000000ff07047210 */ /* 0x000fca0007ffe1ff */
[----:B------:R-:W-:-:S04]  /*d860*/  IMAD R4, R4, UR8, R5 ;  /* 0x0000000804047c24 */ /* 0x000fc8000f8e0205 */
[----:B0-----:R-:W-:Y:S01]  /*d870*/  IMAD R26, R4, UR7, RZ ;  /* 0x00000007041a7c24 */ /* 0x001fe2000f8e02ff */
[----:B------:R-:W-:Y:S06]  /*d880*/  BRA.U !UP1, `(.L_x_4987) ;  /* 0x0000001109187547 */ /* 0x000fec000b800000 */
[----:B------:R-:W0:Y:S01]  /*d890*/  LDCU.64 UR6, c[0x0][0x578] ;  /* 0x0000af00ff0677ac */ /* 0x000e220008000a00 */
[----:B------:R-:W-:Y:S01]  /*d8a0*/  HFMA2 R6, -RZ, RZ, 0, 0 ;  /* 0x00000000ff067431 */ /* 0x000fe200000001ff */
[----:B------:R-:W3:Y:S01]  /*d8b0*/  LDCU UR8, c[0x0][0x574] ;  /* 0x0000ae80ff0877ac */ /* 0x000ee20008000800 */
[----:B------:R-:W4:Y:S01]  /*d8c0*/  LDCU UR9, c[0x0][0x69c] ;  /* 0x0000d380ff0977ac */ /* 0x000f220008000800 */
[----:B------:R-:W-:Y:S02]  /*d8d0*/  UISETP.NE.AND UP1, UPT, UR4, 0x2, UPT ;  /* 0x000000020400788c */ /* 0x000fe4000bf25270 */
[----:B0-----:R-:W-:-:S05]  /*d8e0*/  IMAD.HI.U32 R4, R7, UR6, R6 ;  /* 0x0000000607047c27 */ /* 0x001fca000f8e0006 */
[----:B------:R-:W-:-:S05]  /*d8f0*/  SHF.R.U32.HI R5, RZ, UR7, R4 ;  /* 0x00000007ff057c19 */ /* 0x000fca0008011604 */
[----:B-12---:R-:W-:-:S04]  /*d900*/  IMAD.MOV R3, RZ, RZ, -R5 ;  /* 0x000000ffff037224 */ /* 0x006fc800078e0a05 */
        /* <DEDUP_REMOVED lines=254> */
.L_x_4987:
[----:B-----5:R-:W3:Y:S01]  /*e8f0*/  LDC.64 R6, c[0x0][0x778] ;  /* 0x0001de00ff067b82 */ /* 0x020ee20000000a00 */
        /* <DEDUP_REMOVED lines=11> */
[----:B------:R-:W3:Y:S01]  /*e9b0*/  LDCU UR7, c[0x0][0x3b8] ;  /* 0x00007700ff0777ac */ /* 0x000ee20008000800 */
[----:B------:R-:W4:Y:S01]  /*e9c0*/  LDCU UR8, c[0x0][0x3a0] ;  /* 0x00007400ff0877ac */ /* 0x000f220008000800 */
[----:B-12---:R-:W-:-:S04]  /*e9d0*/  IMAD R3, R25, UR6, RZ ;  /* 0x0000000619037c24 */ /* 0x006fc8000f8e02ff */
[----:B---3--:R-:W-:-:S04]  /*e9e0*/  IMAD R3, R24, UR7, R3 ;  /* 0x0000000718037c24 */ /* 0x008fc8000f8e0203 */
[----:B----4-:R-:W-:-:S05]  /*e9f0*/  IMAD R3, R2, UR8, R3 ;  /* 0x0000000802037c24 */ /* 0x010fca000f8e0203 */
        /* <DEDUP_REMOVED lines=275> */
.L_x_4989:
        /* <DEDUP_REMOVED lines=276> */
.L_x_4990:
        /* <DEDUP_REMOVED lines=24> */
.L_x_4992:
[----:B------:R-:W-:Y:S05]  /*10df0*/  BSYNC.RECONVERGENT B0 ;  /* 0x0000000000007941 */ /* 0x000fea0003800200 */
.L_x_4991:
        /* <DEDUP_REMOVED lines=35> */
.L_x_4994:
[----:B------:R-:W-:Y:S05]  /*11030*/  BSYNC.RECONVERGENT B0 ;  /* 0x0000000000007941 */ /* 0x000fea0003800200 */
.L_x_4993:
        /* <DEDUP_REMOVED lines=38> */
.L_x_4999:
[----:B------:R-:W-:-:S04]  /*112a0*/  IMAD.IADD R3, R13, 0x1, R0 ;  /* 0x000000010d037824 */ /* 0x000fc800078e0200 */
[----:B---3--:R-:W-:-:S05]  /*112b0*/  IMAD.WIDE.U32 R2, R3, 0x10, R10 ;  /* 0x0000001003027825 */ /* 0x008fca00078e000a */
[----:B------:R-:W2:Y:S04]  /*112c0*/  LDG.E.64 R6, desc[UR36][R2.64] ;  /* 0x0000002402067981 */ /* 0x000ea8000c1e1b00 */
[----:B------:R-:W3:Y:S01]  /*112d0*/  LDG.E.64 R8, desc[UR36][R2.64+0x8] ;  /* 0x0000082402087981 */ /* 0x000ee2000c1e1b00 */
[----:B------:R-:W-:-:S04]  /*112e0*/  IADD3 R0, PT, PT, R15, R0, RZ ;  /* 0x000000000f007210 */ /* 0x000fc80007ffe0ff */
[----:B------:R-:W-:Y:S01]  /*112f0*/  ISETP.GE.U32.AND P1, PT, R0, UR8, PT ;  /* 0x0000000800007c0c */ /* 0x000fe2000bf26070 */
[----:B--2---:R-:W-:Y:S02]  /*11300*/  DADD R16, R6, R16 ;  /* 0x0000000006107229 */ /* 0x004fe40000000010 */
[----:B---3--:R-:W-:-:S10]  /*11310*/  DADD R18, R8, R18 ;  /* 0x0000000008127229 */ /* 0x008fd40000000012 */
[----:B------:R-:W-:Y:S05]  /*11320*/  @!P1 BRA `(.L_x_4999) ;  /* 0xfffffffc00dc9947 */ /* 0x000fea000383ffff */
[----:B------:R-:W-:Y:S05]  /*11330*/  BSYNC.RECONVERGENT B1 ;  /* 0x0000000000017941 */ /* 0x000fea0003800200 */
.L_x_4998:
[----:B------:R-:W-:Y:S05]  /*11340*/  BRA `(.L_x_4997) ;  /* 0x00000000005c7947 */ /* 0x000fea0003800000 */
.L_x_4996:
[----:B------:R-:W1:Y:S01]  /*11350*/  LDCU UR6, c[0x0][0x3a4] ;  /* 0x00007480ff0677ac */ /* 0x000e620008000800 */
[----:B------:R-:W-:Y:S01]  /*11360*/  MOV R18, UR10 ;  /* 0x0000000a00127c02 */ /* 0x000fe20008000f00 */
[----:B------:R-:W-:Y:S01]  /*11370*/  IMAD.U32 R19, RZ, RZ, UR11 ;  /* 0x0000000bff137e24 */ /* 0x000fe2000f8e00ff */
[----:B-1----:R-:W-:-:S13]  /*11380*/  ISETP.GE.U32.AND P1, PT, R24, UR6, PT ;  /* 0x0000000618007c0c */ /* 0x002fda000bf26070 */
[----:B------:R-:W-:Y:S05]  /*11390*/  @P1 BRA `(.L_x_4997) ;  /* 0x0000000000481947 */ /* 0x000fea0003800000 */
[----:B------:R-:W1:Y:S01]  /*113a0*/  LDCU UR5, c[0x0][0x374] ;  /* 0x00006e80ff0577ac */ /* 0x000e620008000800 */
[----:B------:R-:W2:Y:S01]  /*113b0*/  LDC R12, c[0x0][0x360] ;  /* 0x0000d800ff0c7b82 */ /* 0x000ea20000000800 */
[----:B------:R-:W-:Y:S01]  /*113c0*/  MOV R13, R24 ;  /* 0x00000018000d7202 */ /* 0x000fe20000000f00 */
[----:B------:R-:W-:Y:S01]  /*113d0*/  IMAD.U32 R19, RZ, RZ, UR11 ;  /* 0x0000000bff137e24 */ /* 0x000fe2000f8e00ff */
[----:B------:R-:W-:-:S05]  /*113e0*/  MOV R18, UR10 ;  /* 0x0000000a00127c02 */ /* 0x000fca0008000f00 */
[----:B------:R-:W3:Y:S08]  /*113f0*/  LDC.64 R10, c[0x0][0x780] ;  /* 0x0001e000ff0a7b82 */ /* 0x000ef00000000a00 */
[----:B------:R-:W4:Y:S01]  /*11400*/  LDC R14, c[0x0][0x364] ;  /* 0x0000d900ff0e7b82 */ /* 0x000f220000000800 */
[----:B-1----:R-:W-:-:S07]  /*11410*/  IMAD R0, R2, UR5, RZ ;  /* 0x0000000502007c24 */ /* 0x002fce000f8e02ff */
.L_x_5000:
[----:B------:R-:W-:-:S05]  /*11420*/  IADD3 R2, PT, PT, R0, R13, RZ ;  /* 0x0000000d00027210 */ /* 0x000fca0007ffe0ff */
[----:B--2---:R-:W-:-:S04]  /*11430*/  IMAD R3, R2, R12, R25 ;  /* 0x0000000c02037224 */ /* 0x004fc800078e0219 */
[----:B---3--:R-:W-:-:S05]  /*11440*/  IMAD.WIDE.U32 R2, R3, 0x10, R10 ;  /* 0x0000001003027825 */ /* 0x008fca00078e000a */
[----:B------:R-:W2:Y:S04]  /*11450*/  LDG.E.64 R6, desc[UR36][R2.64] ;  /* 0x0000002402067981 */ /* 0x000ea8000c1e1b00 */
[----:B------:R-:W3:Y:S01]  /*11460*/  LDG.E.64 R8, desc[UR36][R2.64+0x8] ;  /* 0x0000082402087981 */ /* 0x000ee2000c1e1b00 */
[----:B----4-:R-:W-:-:S04]  /*11470*/  IADD3 R13, PT, PT, R14, R13, RZ ;  /* 0x0000000d0e0d7210 */ /* 0x010fc80007ffe0ff */
[----:B------:R-:W-:Y:S01]  /*11480*/  ISETP.GE.U32.AND P1, PT, R13, UR6, PT ;  /* 0x000000060d007c0c */ /* 0x000fe2000bf26070 */
[----:B--2---:R-:W-:Y:S02]  /*11490*/  DADD R16, R6, R16 ;  /* 0x0000000006107229 */ /* 0x004fe40000000010 */
[----:B---3--:R-:W-:-:S10]  /*114a0*/  DADD R18, R8, R18 ;  /* 0x0000000008127229 */ /* 0x008fd40000000012 */
[----:B------:R-:W-:Y:S05]  /*114b0*/  @!P1 BRA `(.L_x_5000) ;  /* 0xfffffffc00d89947 */ /* 0x000fea000383ffff */
.L_x_4997:
[----:B------:R-:W-:Y:S05]  /*114c0*/  BSYNC.RECONVERGENT B0 ;  /* 0x0000000000007941 */ /* 0x000fea0003800200 */
.L_x_4995:
        /* <DEDUP_REMOVED lines=12> */
.L_x_5002:
        /* <DEDUP_REMOVED lines=9> */
[----:B------:R-:W1:Y:S02]  /*11620*/  @!P1 LDS.128 R8, [R0] ;  /* 0x0000000000089984 */ /* 0x000e640000000c00 */
[----:B-12---:R-:W-:Y:S02]  /*11630*/  @!P1 DADD R16, R16, R8 ;  /* 0x0000000010109229 */ /* 0x006fe40000000008 */
[----:B------:R-:W-:-:S07]  /*11640*/  @!P1 DADD R18, R18, R10 ;  /* 0x0000000012129229 */ /* 0x000fce000000000a */
[----:B------:R2:W-:Y:S01]  /*11650*/  @!P1 STS.128 [R3], R16 ;  /* 0x0000001003009388 */ /* 0x0005e20000000c00 */
[----:B------:R-:W-:Y:S05]  /*11660*/  BRA.U UP1, `(.L_x_5002) ;  /* 0xfffffffd01c87547 */ /* 0x000fea000b83ffff */
.L_x_5001:
        /* <DEDUP_REMOVED lines=9> */
.L_x_5005:
[----:B------:R-:W-:Y:S01]  /*11700*/  SHF.R.U32.HI R2, RZ, 0x1, R0 ;  /* 0x00000001ff027819 */ /* 0x000fe20000011600 */
[----:B------:R-:W-:Y:S03]  /*11710*/  BAR.SYNC.DEFER_BLOCKING 0x0 ;  /* 0x0000000000007b1d */ /* 0x000fe60000010000 */
[----:B------:R-:W-:-:S04]  /*11720*/  IADD3 R6, PT, PT, R2, R25, RZ ;  /* 0x0000001902067210 */ /* 0x000fc80007ffe0ff */
[----:B------:R-:W-:-:S04]  /*11730*/  ISETP.GE.U32.AND P1, PT, R6, UR5, PT ;  /* 0x0000000506007c0c */ /* 0x000fc8000bf26070 */
[----:B------:R-:W-:-:S13]  /*11740*/  ISETP.GE.U32.OR P1, PT, R25, R2, P1 ;  /* 0x000000021900720c */ /* 0x000fda0000f26470 */
[----:B------:R-:W-:-:S06]  /*11750*/  @!P1 IMAD R8, R2, 0x10, R3 ;  /* 0x0000001002089824 */ /* 0x000fcc00078e0203 */
[----:B------:R-:W1:Y:S02]  /*11760*/  @!P1 LDS.128 R8, [R8] ;  /* 0x0000000008089984 */ /* 0x000e640000000c00 */
[----:B-1234-:R-:W-:Y:S02]  /*11770*/  @!P1 DADD R16, R16, R8 ;  /* 0x0000000010109229 */ /* 0x01efe40000000008 */
[----:B------:R-:W-:-:S07]  /*11780*/  @!P1 DADD R18, R18, R10 ;  /* 0x0000000012129229 */ /* 0x000fce000000000a */
[----:B------:R4:W-:Y:S01]  /*11790*/  @!P1 STS.128 [R3], R16 ;  /* 0x0000001003009388 */ /* 0x0009e20000000c00 */
[----:B------:R-:W-:Y:S02]  /*117a0*/  ISETP.GT.U32.AND P1, PT, R0, 0x7f, PT ;  /* 0x0000007f0000780c */ /* 0x000fe40003f24070 */
[----:B------:R-:W-:-:S11]  /*117b0*/  MOV R0, R2 ;  /* 0x0000000200007202 */ /* 0x000fd60000000f00 */
[----:B------:R-:W-:Y:S05]  /*117c0*/  @P1 BRA `(.L_x_5005) ;  /* 0xfffffffc00cc1947 */ /* 0x000fea000383ffff */
.L_x_5004:
[----:B------:R-:W-:Y:S01]  /*117d0*/  BAR.SYNC.DEFER_BLOCKING 0x0 ;  /* 0x0000000000007b1d */ /* 0x000fe20000010000 */
[----:B------:R-:W-:-:S09]  /*117e0*/  UISETP.GE.U32.AND UP0, UPT, UR4, 0x2, UPT ;  /* 0x000000020400788c */ /* 0x000fd2000bf06070 */
[----:B------:R-:W-:Y:S05]  /*117f0*/  BRA.U !UP0, `(.L_x_5003) ;  /* 0x0000000108287547 */ /* 0x000fea000b800000 */
[----:B------:R-:W-:-:S07]  /*11800*/  HFMA2 R9, -RZ, RZ, 0, 5.9604644775390625e-08 ;  /* 0x00000001ff097431 */ /* 0x000fce00000001ff */
.L_x_5006:
[----:B-1234-:R-:W-:Y:S04]  /*11810*/  SHFL.DOWN PT, R3, R17, R9, 0x1f ;  /* 0x08001f0911037589 */ /* 0x01efe800000e0000 */
[----:B------:R-:W1:Y:S04]  /*11820*/  SHFL.DOWN PT, R2, R16, R9, 0x1f ;  /* 0x08001f0910027589 */ /* 0x000e6800000e0000 */
[----:B------:R-:W-:Y:S04]  /*11830*/  SHFL.DOWN PT, R7, R19, R9, 0x1f ;  /* 0x08001f0913077589 */ /* 0x000fe800000e0000 */
[----:B------:R2:W3:Y:S02]  /*11840*/  SHFL.DOWN PT, R6, R18, R9, 0x1f ;  /* 0x08001f0912067589 */ /* 0x0004e400000e0000 */
[----:B--2---:R-:W-:-:S05]  /*11850*/  IMAD.SHL.U32 R9, R9, 0x2, RZ ;  /* 0x0000000209097824 */ /* 0x004fca00078e00ff */
[----:B------:R-:W-:Y:S01]  /*11860*/  ISETP.GE.AND P1, PT, R9, UR4, PT ;  /* 0x0000000409007c0c */ /* 0x000fe2000bf26270 */
[----:B-1----:R-:W-:Y:S02]  /*11870*/  DADD R16, R2, R16 ;  /* 0x0000000002107229 */ /* 0x002fe40000000010 */
[----:B---3--:R-:W-:-:S10]  /*11880*/  DADD R18, R6, R18 ;  /* 0x0000000006127229 */ /* 0x008fd40000000012 */
[----:B------:R-:W-:Y:S05]  /*11890*/  @!P1 BRA `(.L_x_5006) ;  /* 0xfffffffc00dc9947 */ /* 0x000fea000383ffff */
.L_x_5003:
        /* <DEDUP_REMOVED lines=12> */
[----:B-1234-:R-:W2:Y:S04]  /*11960*/  @P0 LDG.E.64 R2, desc[UR36][R8.64] ;  /* 0x0000002408020981 */ /* 0x01eea8000c1e1b00 */
[----:B------:R-:W3:Y:S01]  /*11970*/  @P0 LDG.E.64 R4, desc[UR36][R6.64] ;  /* 0x0000002406040981 */ /* 0x000ee2000c1e1b00 */
[----:B------:R-:W0:Y:S02]  /*11980*/  LDCU.U8 UR4, c[0x0][0x799] ;  /* 0x0000f320ff0477ac */ /* 0x000e240008000000 */
[----:B0-----:R-:W-:Y:S01]  /*11990*/  ISETP.NE.AND P1, PT, RZ, UR4, PT ;  /* 0x00000004ff007c0c */ /* 0x001fe2000bf25270 */
[----:B--2---:R-:W-:Y:S02]  /*119a0*/  @P0 DADD R16, R16, R2 ;  /* 0x0000000010100229 */ /* 0x004fe40000000002 */
[----:B---3--:R-:W-:-:S10]  /*119b0*/  @P0 DADD R18, R18, R4 ;  /* 0x0000000012120229 */ /* 0x008fd40000000004 */
        /* <DEDUP_REMOVED lines=22> */
.L_x_5009:
        /* <DEDUP_REMOVED lines=19> */
.L_x_5010:
[----:B------:R-:W-:Y:S05]  /*11c50*/  BRA `(.L_x_5011) ;  /* 0x0000000000047947 */ /* 0x000fea0003800000 */
.L_x_5008:
[----:B------:R1:W-:Y:S02]  /*11c60*/  STG.E.64 desc[UR36][R8.64], R16 ;  /* 0x0000001008007986 */ /* 0x0003e4000c101b24 */
.L_x_5011:
[----:B------:R-:W2:Y:S02]  /*11c70*/  LDCU.64 UR4, c[0x0][0x768] ;  /* 0x0000ed00ff0477ac */ /* 0x000ea40008000a00 */
[----:B--2---:R-:W-:-:S04]  /*11c80*/  IADD3 R22, P0, PT, R22, UR4, RZ ;  /* 0x0000000416167c10 */ /* 0x004fc8000ff1e0ff */
[----:B------:R-:W-:-:S05]  /*11c90*/  IADD3.X R23, PT, PT, RZ, UR5, RZ, P0, !PT ;  /* 0x00000005ff177c10 */ /* 0x000fca00087fe4ff */
[----:B------:R-:W-:Y:S01]  /*11ca0*/  STG.E.64 desc[UR36][R22.64], R18 ;  /* 0x0000001216007986 */ /* 0x000fe2000c101b24 */
[----:B------:R-:W-:Y:S05]  /*11cb0*/  EXIT ;  /* 0x000000000000794d */ /* 0x000fea0003800000 */
.L_x_5007:
[----:B------:R-:W5:Y:S01]  /*11cc0*/  LDCU.U8 UR4, c[0x0][0x798] ;  /* 0x0000f300ff0477ac */ /* 0x000f620008000000 */
[----:B------:R-:W0:Y:S01]  /*11cd0*/  LDCU.U8 UR5, c[0x0][0x799] ;  /* 0x0000f320ff0577ac */ /* 0x000e220008000000 */
[----:B-----5:R-:W-:Y:S02]  /*11ce0*/  UISETP.NE.AND UP1, UPT, UR4, URZ, UPT ;  /* 0x000000ff0400728c */ /* 0x020fe4000bf25270 */
[----:B0-----:R-:W-:-:S07]  /*11cf0*/  UISETP.NE.AND UP0, UPT, UR5, URZ, UPT ;  /* 0x000000ff0500728c */ /* 0x001fce000bf05270 */
[----:B------:R-:W-:Y:S05]  /*11d00*/  BRA.U !UP1, `(.L_x_5012) ;  /* 0x0000000109107547 */ /* 0x000fea000b800000 */
[----:B-1234-:R-:W2:Y:S04]  /*11d10*/  LDG.E.64 R2, desc[UR36][R4.64] ;  /* 0x0000002404027981 */ /* 0x01eea8000c1e1b00 */
[----:B------:R-:W3:Y:S01]  /*11d20*/  LDG.E.64 R6, desc[UR36][R4.64+0x8] ;  /* 0x0000082404067981 */ /* 0x000ee2000c1e1b00 */
[----:B--2---:R-:W-:Y:S02]  /*11d30*/  DADD R16, R16, R2 ;  /* 0x0000000010107229 */ /* 0x004fe40000000002 */
[----:B---3--:R-:W-:-:S11]  /*11d40*/  DADD R18, R18, R6 ;  /* 0x0000000012127229 */ /* 0x008fd60000000006 */
.L_x_5012:
        /* <DEDUP_REMOVED lines=8> */
[----:B------:R0:W1:Y:S01]  /*11dd0*/  LDC.64 R14, c[0x4][R2] ;  /* 0x01000000020e7b82 */ /* 0x0000620000000a00 */
[----:B------:R-:W5:Y:S01]  /*11de0*/  LDCU.64 UR6, c[0x4][0x7b8] ;  /* 0x0100f700ff0677ac */ /* 0x000f620008000a00 */
[----:B------:R-:W-:Y:S01]  /*11df0*/  MOV R13, RZ ;  /* 0x000000ff000d7202 */ /* 0x000fe20000000f00 */
[----:B------:R-:W2:Y:S01]  /*11e00*/  LDCU.64 UR8, c[0x4][0x360] ;  /* 0x01006c00ff0877ac */ /* 0x000ea20008000a00 */
[----:B0-----:R-:W-:Y:S01]  /*11e10*/  MOV R4, UR4 ;  /* 0x0000000400047c02 */ /* 0x001fe20008000f00 */
[----:B------:R-:W-:Y:S01]  /*11e20*/  IMAD.U32 R5, RZ, RZ, UR5 ;  /* 0x00000005ff057e24 */ /* 0x000fe2000f8e00ff */
[----:B-----5:R-:W-:-:S02]  /*11e30*/  MOV R6, UR6 ;  /* 0x0000000600067c02 */ /* 0x020fc40008000f00 */
[----:B------:R-:W-:Y:S01]  /*11e40*/  MOV R7, UR7 ;  /* 0x0000000700077c02 */ /* 0x000fe20008000f00 */
[----:B--2---:R-:W-:Y:S01]  /*11e50*/  IMAD.U32 R10, RZ, RZ, UR8 ;  /* 0x00000008ff0a7e24 */ /* 0x004fe2000f8e00ff */
[----:B------:R-:W-:-:S07]  /*11e60*/  MOV R11, UR9 ;  /* 0x00000009000b7c02 */ /* 0x000fce0008000f00 */
[----:B------:R-:W-:-:S07]  /*11e70*/  LEPC R20, `(.L_x_5015) ;  /* 0x000000001014794e */ /* 0x000fce0000000000 */
[----:B-1-34-:R-:W-:Y:S05]  /*11e80*/  CALL.ABS.NOINC R14 ;  /* 0x000000000e007343 */ /* 0x01afea0003c00000 */
.L_x_5015:
        /* <DEDUP_REMOVED lines=19> */
.L_x_5016:
[----:B------:R-:W-:Y:S05]  /*11fc0*/  BRA `(.L_x_5017) ;  /* 0x0000000000107947 */ /* 0x000fea0003800000 */
.L_x_5014:
[----:B------:R-:W0:Y:S02]  /*11fd0*/  LDCU.64 UR4, c[0x0][0x768] ;  /* 0x0000ed00ff0477ac */ /* 0x000e240008000a00 */
[----:B0-----:R-:W-:-:S05]  /*11fe0*/  IADD3 R2, P0, PT, R23, UR4, RZ ;  /* 0x0000000417027c10 */ /* 0x001fca000ff1e0ff */
[----:B-1234-:R-:W-:-:S05]  /*11ff0*/  IMAD.X R3, RZ, RZ, UR5, P0 ;  /* 0x00000005ff037e24 */ /* 0x01efca00080e06ff */
[----:B------:R0:W-:Y:S03]  /*12000*/  STG.E.64 desc[UR36][R2.64], R16 ;  /* 0x0000001002007986 */ /* 0x0001e6000c101b24 */
.L_x_5017:
[----:B------:R-:W1:Y:S02]  /*12010*/  LDCU.64 UR4, c[0x0][0x768] ;  /* 0x0000ed00ff0477ac */ /* 0x000e640008000a00 */
[----:B-1----:R-:W-:-:S04]  /*12020*/  IADD3 R22, P0, PT, R22, UR4, RZ ;  /* 0x0000000416167c10 */ /* 0x002fc8000ff1e0ff */
[----:B------:R-:W-:-:S05]  /*12030*/  IADD3.X R23, PT, PT, RZ, UR5, RZ, P0, !PT ;  /* 0x00000005ff177c10 */ /* 0x000fca00087fe4ff */
[----:B------:R-:W-:Y:S01]  /*12040*/  STG.E.64 desc[UR36][R22.64], R18 ;  /* 0x0000001216007986 */ /* 0x000fe2000c101b24 */
[----:B------:R-:W-:Y:S05]  /*12050*/  EXIT ;  /* 0x000000000000794d */ /* 0x000fea0003800000 */
.L_x_5013:
[----:B------:R-:W-:Y:S04]  /*12060*/  STG.E.64 desc[UR36][R4.64], R16 ;  /* 0x0000001004007986 */ /* 0x000fe8000c101b24 */
[----:B------:R-:W-:Y:S01]  /*12070*/  STG.E.64 desc[UR36][R4.64+0x8], R18 ;  /* 0x0000081204007986 */ /* 0x000fe2000c101b24 */
[----:B------:R-:W-:Y:S05]  /*12080*/  EXIT ;  /* 0x000000000000794d */ /* 0x000fea0003800000 */
.L_x_4988:
        /* <DEDUP_REMOVED lines=19> */
[----:B-12---:R-:W-:-:S03]  /*121c0*/  IADD3.X R9, PT, PT, RZ, UR5, RZ, P1, !PT ;  /* 0x00000005ff097c10 */ /* 0x006fc60008ffe4ff */
[----:B------:R-:W-:-:S04]  /*121d0*/  IMAD.X R7, RZ, RZ, UR5, P0 ;  /* 0x00000005ff077e24 */ /* 0x000fc800080e06ff */
[----:B------:R-:W2:Y:S04]  /*121e0*/  @P2 LDG.E.64 R2, desc[UR36][R8.64] ;  /* 0x0000002408022981 */ /* 0x000ea8000c1e1b00 */
[----:B------:R-:W3:Y:S01]  /*121f0*/  @P2 LDG.E.64 R4, desc[UR36][R6.64] ;  /* 0x0000002406042981 */ /* 0x000ee2000c1e1b00 */
[----:B------:R-:W1:Y:S02]  /*12200*/  LDCU.U8 UR4, c[0x0][0x799] ;  /* 0x0000f320ff0477ac */ /* 0x000e640008000000 */
[----:B-1----:R-:W-:Y:S01]  /*12210*/  ISETP.NE.AND P0, PT, RZ, UR4, PT ;  /* 0x00000004ff007c0c */ /* 0x002fe2000bf05270 */
[----:B--2---:R-:W-:Y:S02]  /*12220*/  @P2 DADD R16, R16, R2 ;  /* 0x0000000010102229 */ /* 0x004fe40000000002 */
[----:B---3--:R-:W-:-:S10]  /*12230*/  @P2 DADD R18, R18, R4 ;  /* 0x0000000012122229 */ /* 0x008fd40000000004 */
        /* <DEDUP_REMOVED lines=8> */
[----:B-1----:R-:W-:Y:S01]  /*122c0*/  HFMA2 R8, -RZ, RZ, 0, 4.4763088226318359375e-05 ;  /* 0x000002efff087431 */ /* 0x002fe200000001ff */
[----:B------:R-:W-:Y:S01]  /*122d0*/  MOV R12, 0x1 ;  /* 0x00000001000c7802 */ /* 0x000fe20000000f00 */
        /* <DEDUP_REMOVED lines=12> */
.L_x_5020:
        /* <DEDUP_REMOVED lines=19> */
.L_x_5021:
[----:B------:R-:W-:Y:S05]  /*124d0*/  BRA `(.L_x_5022) ;  /* 0x0000000000047947 */ /* 0x000fea0003800000 */
.L_x_5019:
[----:B------:R2:W-:Y:S02]  /*124e0*/  STG.E.64 desc[UR36][R8.64], R16 ;  /* 0x0000001008007986 */ /* 0x0005e4000c101b24 */
.L_x_5022:
[----:B------:R-:W3:Y:S02]  /*124f0*/  LDCU.64 UR4, c[0x0][0x768] ;  /* 0x0000ed00ff0477ac */ /* 0x000ee40008000a00 */
[----:B---3--:R-:W-:-:S04]  /*12500*/  IADD3 R26, P0, PT, R26, UR4, RZ ;  /* 0x000000041a1a7c10 */ /* 0x008fc8000ff1e0ff */
[----:B------:R-:W-:-:S05]  /*12510*/  IADD3.X R27, PT, PT, RZ, UR5, RZ, P0, !PT ;  /* 0x00000005ff1b7c10 */ /* 0x000fca00087fe4ff */
[----:B------:R-:W-:Y:S01]  /*12520*/  STG.E.64 desc[UR36][R26.64], R18 ;  /* 0x000000121a007986 */ /* 0x000fe2000c101b24 */
[----:B------:R-:W-:Y:S05]  /*12530*/  EXIT ;  /* 0x000000000000794d */ /* 0x000fea0003800000 */
.L_x_5018:
[----:B------:R-:W3:Y:S01]  /*12540*/  LDCU.U8 UR4, c[0x0][0x798] ;  /* 0x0000f300ff0477ac */ /* 0x000ee20008000000 */
[----:B------:R-:W4:Y:S01]  /*12550*/  LDCU.U8 UR5, c[0x0][0x799] ;  /* 0x0000f320ff0577ac */ /* 0x000f220008000000 */
[----:B---3--:R-:W-:Y:S02]  /*12560*/  UISETP.NE.AND UP0, UPT, UR4, URZ, UPT ;  /* 0x000000ff0400728c */ /* 0x008fe4000bf05270 */
[----:B----4-:R-:W-:-:S07]  /*12570*/  UISETP.NE.AND UP1, UPT, UR5, URZ, UPT ;  /* 0x000000ff0500728c */ /* 0x010fce000bf25270 */
[----:B------:R-:W-:Y:S05]  /*12580*/  BRA.U !UP0, `(.L_x_5023) ;  /* 0x0000000108107547 */ /* 0x000fea000b800000 */
[----:B-12---:R-:W2:Y:S04]  /*12590*/  LDG.E.64 R2, desc[UR36][R4.64] ;  /* 0x0000002404027981 */ /* 0x006ea8000c1e1b00 */
[----:B------:R-:W3:Y:S01]  /*125a0*/  LDG.E.64 R6, desc[UR36][R4.64+0x8] ;  /* 0x0000082404067981 */ /* 0x000ee2000c1e1b00 */
[----:B--2---:R-:W-:Y:S02]  /*125b0*/  DADD R16, R16, R2 ;  /* 0x0000000010107229 */ /* 0x004fe40000000002 */
[----:B---3--:R-:W-:-:S11]  /*125c0*/  DADD R18, R18, R6 ;  /* 0x0000000012127229 */ /* 0x008fd60000000006 */
.L_x_5023:
        /* <DEDUP_REMOVED lines=18> */
[----:B------:R-:W-:-:S07]  /*126f0*/  LEPC R20, `(.L_x_5026) ;  /* 0x000000001014794e */ /* 0x000fce0000000000 */
[----:B0-2---:R-:W-:Y:S05]  /*12700*/  CALL.ABS.NOINC R14 ;  /* 0x000000000e007343 */ /* 0x005fea0003c00000 */
.L_x_5026:
        /* <DEDUP_REMOVED lines=19> */
.L_x_5027:
[----:B------:R-:W-:Y:S05]  /*12840*/  BRA `(.L_x_5028) ;  /* 0x0000000000107947 */ /* 0x000fea0003800000 */
.L_x_5025:
[----:B------:R-:W3:Y:S02]  /*12850*/  LDCU.64 UR4, c[0x0][0x768] ;  /* 0x0000ed00ff0477ac */ /* 0x000ee40008000a00 */
[----:B---3--:R-:W-:-:S04]  /*12860*/  IADD3 R2, P0, PT, R27, UR4, RZ ;  /* 0x000000041b027c10 */ /* 0x008fc8000ff1e0ff */
[----:B-12---:R-:W-:-:S05]  /*12870*/  IADD3.X R3, PT, PT, RZ, UR5, RZ, P0, !PT ;  /* 0x00000005ff037c10 */ /* 0x006fca00087fe4ff */
[----:B------:R1:W-:Y:S04]  /*12880*/  STG.E.64 desc[UR36][R2.64], R16 ;  /* 0x0000001002007986 */ /* 0x0003e8000c101b24 */
.L_x_5028:
[----:B------:R-:W2:Y:S02]  /*12890*/  LDCU.64 UR4, c[0x0][0x768] ;  /* 0x0000ed00ff0477ac */ /* 0x000ea40008000a00 */
[----:B--2---:R-:W-:-:S04]  /*128a0*/  IADD3 R26, P0, PT, R26, UR4, RZ ;  /* 0x000000041a1a7c10 */ /* 0x004fc8000ff1e0ff */
[----:B------:R-:W-:-:S05]  /*128b0*/  IADD3.X R27, PT, PT, RZ, UR5, RZ, P0, !PT ;  /* 0x00000005ff1b7c10 */ /* 0x000fca00087fe4ff */
[----:B------:R-:W-:Y:S01]  /*128c0*/  STG.E.64 desc[UR36][R26.64], R18 ;  /* 0x000000121a007986 */ /* 0x000fe2000c101b24 */
[----:B------:R-:W-:Y:S05]  /*128d0*/  EXIT ;  /* 0x000000000000794d */ /* 0x000fea0003800000 */
.L_x_5024:
[----:B------:R-:W-:Y:S04]  /*128e0*/  STG.E.64 desc[UR36][R4.64], R16 ;  /* 0x0000001004007986 */ /* 0x000fe8000c101b24 */
[----:B------:R-:W-:Y:S01]  /*128f0*/  STG.E.64 desc[UR36][R4.64+0x8], R18 ;  /* 0x0000081204007986 */ /* 0x000fe2000c101b24 */
[----:B------:R-:W-:Y:S05]  /*12900*/  EXIT ;  /* 0x000000000000794d */ /* 0x000fea0003800000 */
.L_x_5029:
        /* <DEDUP_REMOVED lines=15> */
.L_x_10000:


//--------------------- .text._ZN2at6native13reduce_kernelILi128ELi4ENS0_8ReduceOpIdNS0_9NanSumOpsIddEEjdLi4ELi4EEEEEvT1_ --------------------------
	.section	.text._ZN2at6native13reduce_kernelILi128ELi4ENS0_8ReduceOpIdNS0_9NanSumOpsIddEEjdLi4ELi4EEEEEvT1_,"ax",@progbits
	.align	128
        .global         _ZN2at6native13reduce_kernelILi128ELi4ENS0_8ReduceOpIdNS0_9NanSumOpsIddEEjdLi4ELi4EEEEEvT1_
        .type           _ZN2at6native13reduce_kernelILi128ELi4ENS0_8ReduceOpIdNS0_9NanSumOpsIddEEjdLi4ELi4EEEEEvT1_,@function
        .size           _ZN2at6native13reduce_kernelILi128ELi4ENS0_8ReduceOpIdNS0_9NanSumOpsIddEEjdLi4ELi4EEEEEvT1_,(.L_x_10001 - _ZN2at6native13reduce_kernelILi128ELi4ENS0_8ReduceOpIdNS0_9NanSumOpsIddEEjdLi4ELi4EEEEEvT1_)
        .other          _ZN2at6native13reduce_kernelILi128ELi4ENS0_8ReduceOpIdNS0_9NanSumOpsIddEEjdLi4ELi4EEEEEvT1_,@"STO_CUDA_ENTRY STV_DEFAULT"
_ZN2at6native13reduce_kernelILi128ELi4ENS0_8ReduceOpIdNS0_9NanSumOpsIddEEjdLi4ELi4EEEEEvT1_:
.text._ZN2at6native13reduce_kernelILi128ELi4ENS0_8ReduceOpIdNS0_9NanSumOpsIddEEjdLi4ELi4EEEEEvT1_:
[----:B------:R-:W0:Y:S01]  /*0000*/  LDC R1, c[0x0][0x37c] ;  /* 0x0000df00ff017b82 */ /* 0x000e220000000800 */
[----:B------:R-:W1:Y:S01]  /*0010*/  S2R R17, SR_TID.X ;  /* 0x0000000000117919 */ /* 0x000e620000002100 */
[----:B------:R-:W1:Y:S06]  /*0020*/  LDCU.64 UR10, c[0x0][0x3b0] ;  /* 0x00007600ff0a77ac */ /* 0x000e6c0008000a00 */
[----:B------:R-:W2:Y:S01]  /*0030*/  S2UR UR5, SR_CTAID.X ;  /* 0x00000000000579c3 */ /* 0x000ea20000002500 */
[----:B------:R-:W3:Y:S01]  /*0040*/  S2R R2, SR_TID.Y ;  /* 0x0000000000027919 */ /* 0x000ee20000002200 */
[----:B------:R-:W4:Y:S01]  /*0050*/  LDCU.64 UR8, c[0x0][0x3a8] ;  /* 0x00007500ff0877ac */ /* 0x000f220008000a00 */
[----:B------:R-:W5:Y:S01]  /*0060*/  S2R R16, SR_CTAID.Y ;  /* 0x0000000000107919 */ /* 0x000f620000002600 */
[----:B------:R-:W4:Y:S04]  /*0070*/  LDCU UR4, c[0x0][0x564] ;  /* 0x0000ac80ff0477ac */ /* 0x000f280008000800 */
        /* <DEDUP_REMOVED lines=8> */
[----:B-----5:R-:W-:Y:S02]  /*0100*/  IMAD R3, R16, UR10, R5 ;  /* 0x0000000a10037c24 */ /* 0x020fe4000f8e0205 */
        /* <DEDUP_REMOVED lines=280> */
.L_x_5030:
        /* <DEDUP_REMOVED lines=32> */
.L_x_5034:
        /* <DEDUP_REMOVED lines=36> */
.L_x_5038:
[----:B------:R-:W-:Y:S05]  /*16d0*/  BSYNC.RECONVERGENT B1 ;  /* 0x0000000000017941 */ /* 0x000fea0003800200 */
.L_x_5037:
[----:B------:R-:W0:Y:S01]  /*16e0*/  LDC R3, c[0x0][0x394] ;  /* 0x0000e500ff037b82 */ /* 0x000e220000000800 */
[----:B------:R-:W-:-:S05]  /*16f0*/  IADD3 R18, P0, PT, R18, 0x20, RZ ;  /* 0x0000002012127810 */ /* 0x000fca0007f1e0ff */
[----:B------:R-:W-:Y:S01]  /*1700*/  IMAD.X R19, RZ, RZ, R19, P0 ;  /* 0x000000ffff137224 */ /* 0x000fe200000e0613 */
[----:B0-----:R-:W-:-:S07]  /*1710*/  IADD3 R28, PT, PT, R0, -0x4, R3 ;  /* 0xfffffffc001c7810 */ /* 0x001fce0007ffe003 */
.L_x_5036:
[----:B------:R-:W-:Y:S05]  /*1720*/  BSYNC.RECONVERGENT B0 ;  /* 0x0000000000007941 */ /* 0x000fea0003800200 */
.L_x_5035:
[----:B------:R-:W0:Y:S01]  /*1730*/  LDC.64 R6, c[0x0][0x3a8] ;  /* 0x0000ea00ff067b82 */ /* 0x000e220000000a00 */
[----:B------:R-:W-:Y:S07]  /*1740*/  BSSY.RECONVERGENT B0, `(.L_x_5039) ;  /* 0x0000029000007945 */ /* 0x000fee0003800200 */
[----:B------:R-:W1:Y:S01]  /*1750*/  LDC R0, c[0x0][0x3b0] ;  /* 0x0000ec00ff007b82 */ /* 0x000e620000000800 */
[----:B0-----:R-:W-:Y:S01]  /*1760*/  IMAD R6, R17, R6, RZ ;  /* 0x0000000611067224 */ /* 0x001fe200078e02ff */
[----:B------:R-:W-:-:S03]  /*1770*/  ISETP.NE.AND P0, PT, R7, RZ, PT ;  /* 0x000000ff0700720c */ /* 0x000fc60003f05270 */
[C---:B------:R-:W-:Y:S01]  /*1780*/  IMAD R3, R2.reuse, R7, R6 ;  /* 0x0000000702037224 */ /* 0x040fe200078e0206 */
[----:B------:R-:W-:Y:S01]  /*1790*/  ISETP.NE.AND P0, PT, R2, RZ, P0 ;  /* 0x000000ff0200720c */ /* 0x000fe20000705270 */
[----:B------:R-:W-:Y:S01]  /*17a0*/  IMAD.MOV.U32 R7, RZ, RZ, R9 ;  /* 0x000000ffff077224 */ /* 0x000fe200078e0009 */
[----:B------:R-:W-:Y:S02]  /*17b0*/  MOV R6, R8 ;  /* 0x0000000800067202 */ /* 0x000fe40000000f00 */
        /* <DEDUP_REMOVED lines=10> */
.L_x_5041:
[C---:B------:R-:W-:Y:S01]  /*1860*/  IMAD.WIDE.U32 R10, R3.reuse, 0x20, R18 ;  /* 0x00000020030a7825 */ /* 0x040fe200078e0012 */
[----:B------:R-:W0:Y:S04]  /*1870*/  LDCU UR4, c[0x0][0x39c] ;  /* 0x00007380ff0477ac */ /* 0x000e280008000800 */
[----:B------:R-:W2:Y:S01]  /*1880*/  LDG.E.ENL2.256 R24, R12, desc[UR36][R10.64] ;  /* 0xfe0000240a0c797e */ /* 0x000ea20008121918 */
[----:B0-----:R-:W-:-:S05]  /*1890*/  VIADD R3, R3, UR4 ;  /* 0x0000000403037c36 */ /* 0x001fca0008000000 */
        /* <DEDUP_REMOVED lines=19> */
.L_x_5040:
[----:B------:R-:W-:Y:S05]  /*19d0*/  BSYNC.RECONVERGENT B0 ;  /* 0x0000000000007941 */ /* 0x000fea0003800200 */
.L_x_5039:
        /* <DEDUP_REMOVED lines=12> */
.L_x_5043:
[----:B------:R-:W-:Y:S05]  /*1aa0*/  BSYNC.RECONVERGENT B0 ;  /* 0x0000000000007941 */ /* 0x000fea0003800200 */
.L_x_5042:
[----:B------:R-:W-:Y:S01]  /*1ab0*/  DADD R4, R8, R4 ;  /* 0x0000000008047229 */ /* 0x000fe20000000004 */
[----:B------:R-:W-:Y:S02]  /*1ac0*/  CS2R R74, SRZ ;  /* 0x00000000004a7805 */ /* 0x000fe4000001ff00 */
[----:B------:R-:W-:Y:S02]  /*1ad0*/  CS2R R72, SRZ ;  /* 0x0000000000487805 */ /* 0x000fe4000001ff00 */
[----:B------:R-:W-:-:S03]  /*1ae0*/  CS2R R70, SRZ ;  /* 0x0000000000467805 */ /* 0x000fc6000001ff00 */
[----:B------:R-:W-:-:S08]  /*1af0*/  DADD R4, R4, R6 ;  /* 0x0000000004047229 */ /* 0x000fd00000000006 */
[----:B------:R-:W-:Y:S01]  /*1b00*/  DADD R68, R4, R68 ;  /* 0x0000000004447229 */ /* 0x000fe20000000044 */
[----:B------:R-:W-:Y:S10]  /*1b10*/  BRA `(.L_x_5032) ;  /* 0x000000b800747947 */ /* 0x000ff40003800000 */
.L_x_5033:
        /* <DEDUP_REMOVED lines=71> */
.L_x_5047:
[----:B------:R-:W-:Y:S01]  /*1f90*/  SHF.R.U32.HI R49, RZ, 0x2, R3 ;  /* 0x00000002ff317819 */ /* 0x000fe20000011603 */
[----:B------:R-:W-:-:S04]  /*1fa0*/  IMAD.IADD R3, R3, 0x1, R0 ;  /* 0x0000000103037824 */ /* 0x000fc800078e0200 */
[----:B------:R-:W-:Y:S01]  /*1fb0*/  IMAD.WIDE.U32 R48, R49, 0x20, R18 ;  /* 0x0000002031307825 */ /* 0x000fe200078e0012 */
[----:B------:R-:W-:-:S05]  /*1fc0*/  SHF.R.U32.HI R57, RZ, 0x2, R3 ;  /* 0x00000002ff397819 */ /* 0x000fca0000011603 */
[----:B------:R-:W2:Y:S01]  /*1fd0*/  LDG.E.ENL2.256 R52, R48, desc[UR36][R48.64] ;  /* 0xfe0000243030797e */ /* 0x000ea20008121934 */
[----:B------:R-:W-:Y:S01]  /*1fe0*/  IMAD.WIDE.U32 R56, R57, 0x20, R18 ;  /* 0x0000002039387825 */ /* 0x000fe200078e0012 */
[----:B------:R-:W-:-:S05]  /*1ff0*/  IADD3 R3, PT, PT, R3, R0, RZ ;  /* 0x0000000003037210 */ /* 0x000fca0007ffe0ff */
[----:B------:R-:W3:Y:S01]  /*2000*/  LDG.E.ENL2.256 R60, R56, desc[UR36][R56.64] ;  /* 0xfe0000243838797e */ /* 0x000ee2000812193c */
[----:B------:R-:W-:Y:S01]  /*2010*/  SHF.R.U32.HI R33, RZ, 0x2, R3 ;  /* 0x00000002ff217819 */ /* 0x000fe20000011603 */
[----:B------:R-:W-:-:S04]  /*2020*/  IMAD.IADD R3, R3, 0x1, R0 ;  /* 0x0000000103037824 */ /* 0x000fc800078e0200 */
[----:B------:R-:W-:Y:S01]  /*2030*/  IMAD.WIDE.U32 R32, R33, 0x20, R18 ;  /* 0x0000002021207825 */ /* 0x000fe200078e0012 */
[----:B------:R-:W-:-:S05]  /*2040*/  SHF.R.U32.HI R41, RZ, 0x2, R3 ;  /* 0x00000002ff297819 */ /* 0x000fca0000011603 */
[----:B------:R-:W4:Y:S01]  /*2050*/  LDG.E.ENL2.256 R36, R32, desc[UR36][R32.64] ;  /* 0xfe0000242020797e */ /* 0x000f220008121924 */
[----:B------:R-:W-:-:S06]  /*2060*/  IMAD.WIDE.U32 R40, R41, 0x20, R18 ;  /* 0x0000002029287825 */ /* 0x000fcc00078e0012 */
[----:B------:R-:W5:Y:S01]  /*2070*/  LDG.E.ENL2.256 R44, R40, desc[UR36][R40.64] ;  /* 0xfe0000242828797e */ /* 0x000f62000812192c */
[----:B------:R-:W-:-:S05]  /*2080*/  IADD3 R3, PT, PT, R3, R0, RZ ;  /* 0x0000000003037210 */ /* 0x000fca0007ffe0ff */
[----:B------:R-:W-:Y:S01]  /*2090*/  IMAD R5, R0, 0x3, R3 ;  /* 0x0000000300057824 */ /* 0x000fe200078e0203 */
[----:B--2---:R-:W-:Y:S02]  /*20a0*/  DSETP.NAN.AND P0, PT, R48, R48, PT ;  /* 0x000000303000722a */ /* 0x004fe40003f08000 */
[----:B------:R-:W-:Y:S02]  /*20b0*/  DSETP.NAN.AND P1, PT, R52, R52, PT ;  /* 0x000000343400722a */ /* 0x000fe40003f28000 */
[----:B------:R-:W-:Y:S02]  /*20c0*/  DSETP.NAN.AND P2, PT, R54, R54, PT ;  /* 0x000000363600722a */ /* 0x000fe40003f48000 */
[----:B------:R-:W-:Y:S01]  /*20d0*/  FSEL R76, R48, RZ, !P0 ;  /* 0x000000ff304c7208 */ /* 0x000fe20004000000 */
[----:B---3--:R-:W-:Y:S01]  /*20e0*/  DSETP.NAN.AND P3, PT, R62, R62, PT ;  /* 0x0000003e3e00722a */ /* 0x008fe20003f68000 */
[----:B------:R-:W-:Y:S01]  /*20f0*/  FSEL R77, R49, RZ, !P0 ;  /* 0x000000ff314d7208 */ /* 0x000fe20004000000 */
[----:B------:R-:W-:Y:S01]  /*2100*/  DSETP.NAN.AND P0, PT, R50, R50, PT ;  /* 0x000000323200722a */ /* 0x000fe20003f08000 */
[----:B------:R-:W-:-:S02]  /*2110*/  FSEL R78, R52, RZ, !P1 ;  /* 0x000000ff344e7208 */ /* 0x000fc40004800000 */
        /* <DEDUP_REMOVED lines=13> */
[----:B----4-:R-:W-:Y:S01]  /*21f0*/  DSETP.NAN.AND P1, PT, R34, R34, PT ;  /* 0x000000222200722a */ /* 0x010fe20003f28000 */
        /* <DEDUP_REMOVED lines=11> */
[----:B-----5:R-:W-:-:S02]  /*22b0*/  DSETP.NAN.AND P1, PT, R42, R42, PT ;  /* 0x0000002a2a00722a */ /* 0x020fc40003f28000 */
[----:B------:R-:W-:Y:S01]  /*22c0*/  DADD R14, R14, R76 ;  /* 0x000000000e0e7229 */ /* 0x000fe2000000004c */
[----:B------:R-:W-:Y:S02]  /*22d0*/  FSEL R76, R62, RZ, !P3 ;  /* 0x000000ff3e4c7208 */ /* 0x000fe40005800000 */
[----:B------:R-:W-:Y:S01]  /*22e0*/  DADD R30, R30, R78 ;  /* 0x000000001e1e7229 */ /* 0x000fe2000000004e */
[----:B------:R-:W-:Y:S02]  /*22f0*/  FSEL R77, R63, RZ, !P3 ;  /* 0x000000ff3f4d7208 */ /* 0x000fe40005800000 */
[----:B------:R-:W-:-:S04]  /*2300*/  ISETP.GE.U32.AND P3, PT, R5, R4, PT ;  /* 0x000000040500720c */ /* 0x000fc80003f66070 */
[----:B------:R-:W-:Y:S01]  /*2310*/  DADD R8, R8, R76 ;  /* 0x0000000008087229 */ /* 0x000fe2000000004c */
[----:B------:R-:W-:Y:S02]  /*2320*/  FSEL R76, R32, RZ, !P0 ;  /* 0x000000ff204c7208 */ /* 0x000fe40004000000 */
[----:B------:R-:W-:Y:S01]  /*2330*/  FSEL R77, R33, RZ, !P0 ;  /* 0x000000ff214d7208 */ /* 0x000fe20004000000 */
[----:B------:R-:W-:-:S05]  /*2340*/  DSETP.NAN.AND P0, PT, R38, R38, PT ;  /* 0x000000262600722a */ /* 0x000fca0003f08000 */
[----:B------:R-:W-:Y:S01]  /*2350*/  DADD R6, R6, R76 ;  /* 0x0000000006067229 */ /* 0x000fe2000000004c */
[----:B------:R-:W-:Y:S02]  /*2360*/  FSEL R78, R38, RZ, !P0 ;  /* 0x000000ff264e7208 */ /* 0x000fe40004000000 */
[----:B------:R-:W-:Y:S02]  /*2370*/  FSEL R76, R36, RZ, !P2 ;  /* 0x000000ff244c7208 */ /* 0x000fe40005000000 */
[----:B------:R-:W-:Y:S01]  /*2380*/  FSEL R77, R37, RZ, !P2 ;  /* 0x000000ff254d7208 */ /* 0x000fe20005000000 */
[----:B------:R-:W-:Y:S01]  /*2390*/  DSETP.NAN.AND P2, PT, R46, R46, PT ;  /* 0x0000002e2e00722a */ /* 0x000fe20003f48000 */
[----:B------:R-:W-:Y:S01]  /*23a0*/  FSEL R79, R39, RZ, !P0 ;  /* 0x000000ff274f7208 */ /* 0x000fe20004000000 */
[----:B------:R-:W-:-:S03]  /*23b0*/  DSETP.NAN.AND P0, PT, R40, R40, PT ;  /* 0x000000282800722a */ /* 0x000fc60003f08000 */
[----:B------:R-:W-:Y:S01]  /*23c0*/  DADD R64, R64, R76 ;  /* 0x0000000040407229 */ /* 0x000fe2000000004c */
[----:B------:R-:W-:Y:S01]  /*23d0*/  FSEL R80, R46, RZ, !P2 ;  /* 0x000000ff2e507208 */ /* 0x000fe20005000000 */
[----:B------:R-:W-:Y:S01]  /*23e0*/  DADD R66, R66, R78 ;  /* 0x0000000042427229 */ /* 0x000fe2000000004e */
[----:B------:R-:W-:Y:S02]  /*23f0*/  FSEL R76, R40, RZ, !P0 ;  /* 0x000000ff284c7208 */ /* 0x000fe40004000000 */
[----:B------:R-:W-:Y:S01]  /*2400*/  FSEL R77, R41, RZ, !P0 ;  /* 0x000000ff294d7208 */ /* 0x000fe20004000000 */
[----:B------:R-:W-:Y:S01]  /*2410*/  DSETP.NAN.AND P0, PT, R44, R44, PT ;  /* 0x0000002c2c00722a */ /* 0x000fe20003f08000 */
[----:B------:R-:W-:-:S04]  /*2420*/  FSEL R81, R47, RZ, !P2 ;  /* 0x000000ff2f517208 */ /* 0x000fc80005000000 */
[----:B------:R-:W-:Y:S01]  /*2430*/  DADD R68, R68, R76 ;  /* 0x0000000044447229 */ /* 0x000fe2000000004c */
[----:B------:R-:W-:Y:S01]  /*2440*/  FSEL R78, R44, RZ, !P0 ;  /* 0x000000ff2c4e7208 */ /* 0x000fe20004000000 */
[----:B------:R-:W-:Y:S01]  /*2450*/  DADD R74, R74, R80 ;  /* 0x000000004a4a7229 */ /* 0x000fe20000000050 */
[----:B------:R-:W-:Y:S02]  /*2460*/  FSEL R76, R42, RZ, !P1 ;  /* 0x000000ff2a4c7208 */ /* 0x000fe40004800000 */
[----:B------:R-:W-:Y:S02]  /*2470*/  FSEL R77, R43, RZ, !P1 ;  /* 0x000000ff2b4d7208 */ /* 0x000fe40004800000 */
[----:B------:R-:W-:-:S04]  /*2480*/  FSEL R79, R45, RZ, !P0 ;  /* 0x000000ff2d4f7208 */ /* 0x000fc80004000000 */
[----:B------:R-:W-:Y:S02]  /*2490*/  DADD R70, R70, R76 ;  /* 0x0000000046467229 */ /* 0x000fe4000000004c */
[----:B------:R-:W-:Y:S01]  /*24a0*/  DADD R72, R72, R78 ;  /* 0x0000000048487229 */ /* 0x000fe2000000004e */
[----:B------:R-:W-:Y:S10]  /*24b0*/  @!P3 BRA `(.L_x_5047) ;  /* 0xfffffff800b4b947 */ /* 0x000ff4000383ffff */
[----:B------:R-:W-:Y:S05]  /*24c0*/  BSYNC.RECONVERGENT B1 ;  /* 0x0000000000017941 */ /* 0x000fea0003800200 */
.L_x_5046:
[----:B------:R-:W-:Y:S05]  /*24d0*/  BSYNC.RECONVERGENT B0 ;  /* 0x0000000000007941 */ /* 0x000fea0003800200 */
.L_x_5045:
[----:B------:R-:W-:Y:S01]  /*24e0*/  ISETP.GE.U32.AND P0, PT, R3, R4, PT ;  /* 0x000000040300720c */ /* 0x000fe20003f06070 */
[----:B------:R-:W-:-:S12]  /*24f0*/  BSSY.RECONVERGENT B0, `(.L_x_5048) ;  /* 0x0000016000007945 */ /* 0x000fd80003800200 */
[----:B------:R-:W-:Y:S05]  /*2500*/  @P0 BRA `(.L_x_5049) ;  /* 0x0000000000500947 */ /* 0x000fea0003800000 */
[----:B------:R-:W-:-:S05]  /*2510*/  SHF.R.U32.HI R49, RZ, 0x2, R3 ;  /* 0x00000002ff317819 */ /* 0x000fca0000011603 */
[----:B------:R-:W-:-:S06]  /*2520*/  IMAD.WIDE.U32 R48, R49, 0x20, R18 ;  /* 0x0000002031307825 */ /* 0x000fcc00078e0012 */
[----:B------:R-:W5:Y:S01]  /*2530*/  LDG.E.ENL2.256 R52, R48, desc[UR36][R48.64] ;  /* 0xfe0000243030797e */ /* 0x000f620008121934 */
[----:B------:R-:W-:-:S05]  /*2540*/  IMAD.IADD R5, R3, 0x1, R0 ;  /* 0x0000000103057824 */ /* 0x000fca00078e0200 */
[----:B------:R-:W-:-:S13]  /*2550*/  ISETP.GE.U32.AND P1, PT, R5, R4, PT ;  /* 0x000000040500720c */ /* 0x000fda0003f26070 */
[----:B------:R-:W-:Y:S05]  /*2560*/  @P1 BRA `(.L_x_5049) ;  /* 0x0000000000381947 */ /* 0x000fea0003800000 */
[----:B------:R-:W-:-:S05]  /*2570*/  SHF.R.U32.HI R57, RZ, 0x2, R5 ;  /* 0x00000002ff397819 */ /* 0x000fca0000011605 */
[----:B------:R-:W-:-:S06]  /*2580*/  IMAD.WIDE.U32 R56, R57, 0x20, R18 ;  /* 0x0000002039387825 */ /* 0x000fcc00078e0012 */
[----:B------:R-:W5:Y:S01]  /*2590*/  LDG.E.ENL2.256 R60, R56, desc[UR36][R56.64] ;  /* 0xfe0000243838797e */ /* 0x000f62000812193c */
[----:B------:R-:W-:-:S04]  /*25a0*/  IADD3 R5, PT, PT, R5, R0, RZ ;  /* 0x0000000005057210 */ /* 0x000fc80007ffe0ff */
[----:B------:R-:W-:-:S13]  /*25b0*/  ISETP.GE.U32.AND P1, PT, R5, R4, PT ;  /* 0x000000040500720c */ /* 0x000fda0003f26070 */
[----:B------:R-:W-:Y:S05]  /*25c0*/  @P1 BRA `(.L_x_5049) ;  /* 0x0000000000201947 */ /* 0x000fea0003800000 */
[----:B------:R-:W-:Y:S01]  /*25d0*/  IMAD.IADD R35, R5, 0x1, R0 ;  /* 0x0000000105237824 */ /* 0x000fe200078e0200 */
[----:B------:R-:W-:-:S04]  /*25e0*/  SHF.R.U32.HI R33, RZ, 0x2, R5 ;  /* 0x00000002ff217819 */ /* 0x000fc80000011605 */
[----:B------:R-:W-:Y:S01]  /*25f0*/  ISETP.GE.U32.AND P1, PT, R35, R4, PT ;  /* 0x000000042300720c */ /* 0x000fe20003f26070 */
[----:B------:R-:W-:-:S12]  /*2600*/  IMAD.WIDE.U32 R32, R33, 0x20, R18 ;  /* 0x0000002021207825 */ /* 0x000fd800078e0012 */
[----:B------:R-:W-:Y:S02]  /*2610*/  @!P1 SHF.R.U32.HI R5, RZ, 0x2, R35 ;  /* 0x00000002ff059819 */ /* 0x000fe40000011623 */
[----:B------:R-:W5:Y:S03]  /*2620*/  LDG.E.ENL2.256 R36, R32, desc[UR36][R32.64] ;  /* 0xfe0000242020797e */ /* 0x000f660008121924 */
[----:B------:R-:W-:-:S05]  /*2630*/  @!P1 IMAD.WIDE.U32 R18, R5, 0x20, R18 ;  /* 0x0000002005129825 */ /* 0x000fca00078e0012 */
[----:B------:R0:W5:Y:S02]  /*2640*/  @!P1 LDG.E.ENL2.256 R44, R40, desc[UR36][R18.64] ;  /* 0xfe0000241228997e */ /* 0x000164000812192c */
.L_x_5049:
[----:B------:R-:W-:Y:S05]  /*2650*/  BSYNC.RECONVERGENT B0 ;  /* 0x0000000000007941 */ /* 0x000fea0003800200 */
.L_x_5048:
[----:B------:R-:W-:Y:S04]  /*2660*/  BSSY.RECONVERGENT B0, `(.L_x_5050) ;  /* 0x000004b000007945 */ /* 0x000fe80003800200 */
[----:B------:R-:W-:Y:S05]  /*2670*/  @P0 BRA `(.L_x_5051) ;  /* 0x0000000400240947 */ /* 0x000fea0003800000 */
[----:B-----5:R-:W-:Y:S01]  /*2680*/  DSETP.NAN.AND P0, PT, R48, R48, PT ;  /* 0x000000303000722a */ /* 0x020fe20003f08000 */
[----:B------:R-:W-:Y:S01]  /*2690*/  IADD3 R3, PT, PT, R3, R0, RZ ;  /* 0x0000000003037210 */ /* 0x000fe20007ffe0ff */
[----:B------:R-:W-:Y:S02]  /*26a0*/  DSETP.NAN.AND P1, PT, R50, R50, PT ;  /* 0x000000323200722a */ /* 0x000fe40003f28000 */
[----:B------:R-:W-:Y:S02]  /*26b0*/  DSETP.NAN.AND P2, PT, R52, R52, PT ;  /* 0x000000343400722a */ /* 0x000fe40003f48000 */
[----:B0-----:R-:W-:Y:S01]  /*26c0*/  FSEL R18, R48, RZ, !P0 ;  /* 0x000000ff30127208 */ /* 0x001fe20004000000 */
[----:B------:R-:W-:Y:S01]  /*26d0*/  DSETP.NAN.AND P3, PT, R54, R54, PT ;  /* 0x000000363600722a */ /* 0x000fe20003f68000 */
[----:B------:R-:W-:Y:S02]  /*26e0*/  FSEL R19, R49, RZ, !P0 ;  /* 0x000000ff31137208 */ /* 0x000fe40004000000 */
[----:B------:R-:W-:-:S02]  /*26f0*/  ISETP.GE.U32.AND P0, PT, R3, R4, PT ;  /* 0x000000040300720c */ /* 0x000fc40003f06070 */
[----:B------:R-:W-:Y:S02]  /*2700*/  FSEL R48, R50, RZ, !P1 ;  /* 0x000000ff32307208 */ /* 0x000fe40004800000 */
[----:B------:R-:W-:Y:S01]  /*2710*/  FSEL R49, R51, RZ, !P1 ;  /* 0x000000ff33317208 */ /* 0x000fe20004800000 */
[----:B------:R-:W-:Y:S01]  /*2720*/  DADD R28, R28, R18 ;  /* 0x000000001c1c7229 */ /* 0x000fe20000000012 */
[----:B------:R-:W-:Y:S02]  /*2730*/  FSEL R50, R52, RZ, !P2 ;  /* 0x000000ff34327208 */ /* 0x000fe40005000000 */
[----:B------:R-:W-:Y:S02]  /*2740*/  FSEL R51, R53, RZ, !P2 ;  /* 0x000000ff35337208 */ /* 0x000fe40005000000 */
[----:B------:R-:W-:Y:S01]  /*2750*/  FSEL R52, R54, RZ, !P3 ;  /* 0x000000ff36347208 */ /* 0x000fe20005800000 */
[----:B------:R-:W-:Y:S01]  /*2760*/  DADD R26, R26, R48 ;  /* 0x000000001a1a7229 */ /* 0x000fe20000000030 */
[----:B------:R-:W-:-:S02]  /*2770*/  FSEL R53, R55, RZ, !P3 ;  /* 0x000000ff37357208 */ /* 0x000fc40005800000 */
[----:B------:R-:W-:-:S04]  /*2780*/  DADD R24, R24, R50 ;  /* 0x0000000018187229 */ /* 0x000fc80000000032 */
[----:B------:R-:W-:Y:S01]  /*2790*/  DADD R20, R20, R52 ;  /* 0x0000000014147229 */ /* 0x000fe20000000034 */
[----:B------:R-:W-:Y:S10]  /*27a0*/  @P0 BRA `(.L_x_5051) ;  /* 0x0000000000d80947 */ /* 0x000ff40003800000 */
[----:B------:R-:W-:Y:S01]  /*27b0*/  DSETP.NAN.AND P0, PT, R56, R56, PT ;  /* 0x000000383800722a */ /* 0x000fe20003f08000 */
[----:B------:R-:W-:Y:S01]  /*27c0*/  IMAD.IADD R3, R3, 0x1, R0 ;  /* 0x0000000103037824 */ /* 0x000fe200078e0200 */
[----:B------:R-:W-:Y:S02]  /*27d0*/  DSETP.NAN.AND P1, PT, R58, R58, PT ;  /* 0x0000003a3a00722a */ /* 0x000fe40003f28000 */
[----:B------:R-:W-:Y:S02]  /*27e0*/  DSETP.NAN.AND P2, PT, R60, R60, PT ;  /* 0x0000003c3c00722a */ /* 0x000fe40003f48000 */
[----:B------:R-:W-:Y:S01]  /*27f0*/  FSEL R18, R56, RZ, !P0 ;  /* 0x000000ff38127208 */ /* 0x000fe20004000000 */
        /* <DEDUP_REMOVED lines=14> */
[----:B------:R-:W-:Y:S01]  /*28e0*/  IADD3 R3, PT, PT, R3, R0, RZ ;  /* 0x0000000003037210 */ /* 0x000fe20007ffe0ff */
[----:B------:R-:W-:Y:S02]  /*28f0*/  DSETP.NAN.AND P0, PT, R32, R32, PT ;  /* 0x000000202000722a */ /* 0x000fe40003f08000 */
[----:B------:R-:W-:Y:S01]  /*2900*/  DSETP.NAN.AND P1, PT, R34, R34, PT ;  /* 0x000000222200722a */ /* 0x000fe20003f28000 */
[----:B------:R-:W-:Y:S01]  /*2910*/  ISETP.GE.U32.AND P4, PT, R3, R4, PT ;  /* 0x000000040300720c */ /* 0x000fe20003f86070 */
        /* <DEDUP_REMOVED lines=14> */
[----:B------:R-:W-:Y:S10]  /*2a00*/  @P4 BRA `(.L_x_5051) ;  /* 0x0000000000404947 */ /* 0x000ff40003800000 */
[----:B------:R-:W-:Y:S02]  /*2a10*/  DSETP.NAN.AND P0, PT, R40, R40, PT ;  /* 0x000000282800722a */ /* 0x000fe40003f08000 */
[----:B------:R-:W-:Y:S02]  /*2a20*/  DSETP.NAN.AND P1, PT, R42, R42, PT ;  /* 0x0000002a2a00722a */ /* 0x000fe40003f28000 */
[----:B------:R-:W-:Y:S02]  /*2a30*/  DSETP.NAN.AND P2, PT, R44, R44, PT ;  /* 0x0000002c2c00722a */ /* 0x000fe40003f48000 */
[----:B------:R-:W-:Y:S01]  /*2a40*/  DSETP.NAN.AND P3, PT, R46, R46, PT ;  /* 0x0000002e2e00722a */ /* 0x000fe20003f68000 */
[----:B------:R-:W-:Y:S02]  /*2a50*/  FSEL R4, R40, RZ, !P0 ;  /* 0x000000ff28047208 */ /* 0x000fe40004000000 */
[----:B------:R-:W-:Y:S02]  /*2a60*/  FSEL R5, R41, RZ, !P0 ;  /* 0x000000ff29057208 */ /* 0x000fe40004000000 */
[----:B------:R-:W-:-:S02]  /*2a70*/  FSEL R18, R42, RZ, !P1 ;  /* 0x000000ff2a127208 */ /* 0x000fc40004800000 */
[----:B------:R-:W-:Y:S02]  /*2a80*/  FSEL R19, R43, RZ, !P1 ;  /* 0x000000ff2b137208 */ /* 0x000fe40004800000 */
[----:B------:R-:W-:Y:S01]  /*2a90*/  FSEL R32, R44, RZ, !P2 ;  /* 0x000000ff2c207208 */ /* 0x000fe20005000000 */
[----:B------:R-:W-:Y:S01]  /*2aa0*/  DADD R68, R68, R4 ;  /* 0x0000000044447229 */ /* 0x000fe20000000004 */
[----:B------:R-:W-:Y:S02]  /*2ab0*/  FSEL R33, R45, RZ, !P2 ;  /* 0x000000ff2d217208 */ /* 0x000fe40005000000 */
[----:B------:R-:W-:Y:S01]  /*2ac0*/  FSEL R34, R46, RZ, !P3 ;  /* 0x000000ff2e227208 */ /* 0x000fe20005800000 */
[----:B------:R-:W-:Y:S01]  /*2ad0*/  DADD R70, R70, R18 ;  /* 0x0000000046467229 */ /* 0x000fe20000000012 */
[----:B------:R-:W-:Y:S02]  /*2ae0*/  FSEL R35, R47, RZ, !P3 ;  /* 0x000000ff2f237208 */ /* 0x000fe40005800000 */
[----:B------:R-:W-:-:S04]  /*2af0*/  DADD R72, R72, R32 ;  /* 0x0000000048487229 */ /* 0x000fc80000000020 */
[----:B------:R-:W-:-:S11]  /*2b00*/  DADD R74, R74, R34 ;  /* 0x000000004a4a7229 */ /* 0x000fd60000000022 */
.L_x_5051:
[----:B------:R-:W-:Y:S05]  /*2b10*/  BSYNC.RECONVERGENT B0 ;  /* 0x0000000000007941 */ /* 0x000fea0003800200 */
.L_x_5050:
[----:B------:R-:W-:Y:S02]  /*2b20*/  DADD R14, R28, R14 ;  /* 0x000000001c0e7229 */ /* 0x000fe4000000000e */
[----:B------:R-:W-:Y:S02]  /*2b30*/  DADD R12, R26, R12 ;  /* 0x000000001a0c7229 */ /* 0x000fe4000000000c */
[----:B------:R-:W-:Y:S02]  /*2b40*/  DADD R10, R24, R10 ;  /* 0x00000000180a7229 */ /* 0x000fe4000000000a */
[----:B------:R-:W-:Y:S02]  /*2b50*/  DADD R8, R20, R8 ;  /* 0x0000000014087229 */ /* 0x000fe40000000008 */
[----:B------:R-:W-:Y:S02]  /*2b60*/  DADD R14, R14, R6 ;  /* 0x000000000e0e7229 */ /* 0x000fe40000000006 */
[----:B------:R-:W-:-:S02]  /*2b70*/  DADD R12, R12, R30 ;  /* 0x000000000c0c7229 */ /* 0x000fc4000000001e */
[----:B------:R-:W-:Y:S02]  /*2b80*/  DADD R10, R10, R64 ;  /* 0x000000000a0a7229 */ /* 0x000fe40000000040 */
[----:B------:R-:W-:Y:S02]  /*2b90*/  DADD R8, R8, R66 ;  /* 0x0000000008087229 */ /* 0x000fe40000000042 */
[----:B------:R-:W-:Y:S02]  /*2ba0*/  DADD R68, R14, R68 ;  /* 0x000000000e447229 */ /* 0x000fe40000000044 */
[----:B------:R-:W-:Y:S02]  /*2bb0*/  DADD R70, R12, R70 ;  /* 0x000000000c467229 */ /* 0x000fe40000000046 */
[----:B------:R-:W-:Y:S02]  /*2bc0*/  DADD R72, R10, R72 ;  /* 0x000000000a487229 */ /* 0x000fe40000000048 */
[----:B------:R-:W-:Y:S01]  /*2bd0*/  DADD R74, R8, R74 ;  /* 0x00000000084a7229 */ /* 0x000fe2000000004a */
[----:B------:R-:W-:Y:S10]  /*2be0*/  BRA `(.L_x_5032) ;  /* 0x000000a800407947 */ /* 0x000ff40003800000 */
.L_x_5044:
        /* <DEDUP_REMOVED lines=67> */
.L_x_5055:
[----:B------:R-:W-:-:S05]  /*3020*/  IMAD R5, R0, R3, RZ ;  /* 0x0000000300057224 */ /* 0x000fca00078e02ff */
[----:B------:R-:W-:Y:S01]  /*3030*/  SHF.R.U32.HI R5, RZ, 0x2, R5 ;  /* 0x00000002ff057819 */ /* 0x000fe20000011605 */
[----:B------:R-:W-:-:S04]  /*3040*/  IMAD.IADD R3, R3, 0x1, R16 ;  /* 0x0000000103037824 */ /* 0x000fc800078e0210 */
[----:B------:R-:W-:-:S04]  /*3050*/  IMAD.WIDE.U32 R48, R5, 0x20, R18 ;  /* 0x0000002005307825 */ /* 0x000fc800078e0012 */
[----:B------:R-:W-:Y:S02]  /*3060*/  IMAD R5, R0, R3, RZ ;  /* 0x0000000300057224 */ /* 0x000fe400078e02ff */
[----:B------:R-:W2:Y:S03]  /*3070*/  LDG.E.ENL2.256 R52, R48, desc[UR36][R48.64] ;  /* 0xfe0000243030797e */ /* 0x000ea60008121934 */
[----:B------:R-:W-:Y:S02]  /*3080*/  SHF.R.U32.HI R5, RZ, 0x2, R5 ;  /* 0x00000002ff057819 */ /* 0x000fe40000011605 */
[----:B------:R-:W-:-:S03]  /*3090*/  IADD3 R3, PT, PT, R3, R16, RZ ;  /* 0x0000001003037210 */ /* 0x000fc60007ffe0ff */
[----:B------:R-:W-:-:S04]  /*30a0*/  IMAD.WIDE.U32 R56, R5, 0x20, R18 ;  /* 0x0000002005387825 */ /* 0x000fc800078e0012 */
[----:B------:R-:W-:Y:S02]  /*30b0*/  IMAD R5, R0, R3, RZ ;  /* 0x0000000300057224 */ /* 0x000fe400078e02ff */
[----:B------:R-:W3:Y:S03]  /*30c0*/  LDG.E.ENL2.256 R60, R56, desc[UR36][R56.64] ;  /* 0xfe0000243838797e */ /* 0x000ee6000812193c */
[----:B------:R-:W-:Y:S01]  /*30d0*/  SHF.R.U32.HI R5, RZ, 0x2, R5 ;  /* 0x00000002ff057819 */ /* 0x000fe20000011605 */
[----:B------:R-:W-:-:S04]  /*30e0*/  IMAD.IADD R3, R3, 0x1, R16 ;  /* 0x0000000103037824 */ /* 0x000fc800078e0210 */
[----:B------:R-:W-:-:S04]  /*30f0*/  IMAD.WIDE.U32 R32, R5, 0x20, R18 ;  /* 0x0000002005207825 */ /* 0x000fc800078e0012 */
[----:B------:R-:W-:Y:S02]  /*3100*/  IMAD R5, R0, R3, RZ ;  /* 0x0000000300057224 */ /* 0x000fe400078e02ff */
[----:B------:R-:W4:Y:S03]  /*3110*/  LDG.E.ENL2.256 R36, R32, desc[UR36][R32.64] ;  /* 0xfe0000242020797e */ /* 0x000f260008121924 */
[----:B------:R-:W-:-:S05]  /*3120*/  SHF.R.U32.HI R5, RZ, 0x2, R5 ;  /* 0x00000002ff057819 */ /* 0x000fca0000011605 */
[----:B------:R-:W-:-:S06]  /*3130*/  IMAD.WIDE.U32 R40, R5, 0x20, R18 ;  /* 0x0000002005287825 */ /* 0x000fcc00078e0012 */
[----:B------:R-:W5:Y:S01]  /*3140*/  LDG.E.ENL2.256 R44, R40, desc[UR36][R40.64] ;  /* 0xfe0000242828797e */ /* 0x000f62000812192c */
[----:B------:R-:W-:-:S05]  /*3150*/  IADD3 R3, PT, PT, R3, R16, RZ ;  /* 0x0000001003037210 */ /* 0x000fca0007ffe0ff */
[----:B------:R-:W-:Y:S01]  /*3160*/  IMAD R5, R16, 0x3, R3 ;  /* 0x0000000310057824 */ /* 0x000fe200078e0203 */
[----:B--2---:R-:W-:Y:S02]  /*3170*/  DSETP.NAN.AND P0, PT, R48, R48, PT ;  /* 0x000000303000722a */ /* 0x004fe40003f08000 */
[----:B------:R-:W-:Y:S02]  /*3180*/  DSETP.NAN.AND P1, PT, R52, R52, PT ;  /* 0x000000343400722a */ /* 0x000fe40003f28000 */
[----:B------:R-:W-:Y:S02]  /*3190*/  DSETP.NAN.AND P2, PT, R54, R54, PT ;  /* 0x000000363600722a */ /* 0x000fe40003f48000 */
[----:B------:R-:W-:Y:S02]  /*31a0*/  FSEL R76, R48, RZ, !P0 ;  /* 0x000000ff304c7208 */ /* 0x000fe40004000000 */
[----:B------:R-:W-:Y:S01]  /*31b0*/  FSEL R77, R49, RZ, !P0 ;  /* 0x000000ff314d7208 */ /* 0x000fe20004000000 */
[----:B------:R-:W-:Y:S01]  /*31c0*/  DSETP.NAN.AND P0, PT, R50, R50, PT ;  /* 0x000000323200722a */ /* 0x000fe20003f08000 */
[----:B------:R-:W-:-:S02]  /*31d0*/  FSEL R78, R52, RZ, !P1 ;  /* 0x000000ff344e7208 */ /* 0x000fc40004800000 */
[----:B------:R-:W-:Y:S02]  /*31e0*/  FSEL R79, R53, RZ, !P1 ;  /* 0x000000ff354f7208 */ /* 0x000fe40004800000 */
[----:B------:R-:W-:Y:S01]  /*31f0*/  DADD R28, R28, R76 ;  /* 0x000000001c1c7229 */ /* 0x000fe2000000004c */
[----:B------:R-:W-:Y:S01]  /*3200*/  FSEL R80, R54, RZ, !P2 ;  /* 0x000000ff36507208 */ /* 0x000fe20005000000 */
[----:B---3--:R-:W-:Y:S01]  /*3210*/  DSETP.NAN.AND P1, PT, R58, R58, PT ;  /* 0x0000003a3a00722a */ /* 0x008fe20003f28000 */
[----:B------:R-:W-:Y:S01]  /*3220*/  FSEL R76, R50, RZ, !P0 ;  /* 0x000000ff324c7208 */ /* 0x000fe20004000000 */
[----:B------:R-:W-:Y:S01]  /*3230*/  DSETP.NAN.AND P3, PT, R62, R62, PT ;  /* 0x0000003e3e00722a */ /* 0x000fe20003f68000 */
[----:B------:R-:W-:Y:S01]  /*3240*/  FSEL R77, R51, RZ, !P0 ;  /* 0x000000ff334d7208 */ /* 0x000fe20004000000 */
[----:B------:R-:W-:Y:S01]  /*3250*/  DSETP.NAN.AND P0, PT, R56, R56, PT ;  /* 0x000000383800722a */ /* 0x000fe20003f08000 */
[----:B------:R-:W-:Y:S01]  /*3260*/  FSEL R81, R55, RZ, !P2 ;  /* 0x000000ff37517208 */ /* 0x000fe20005000000 */
[----:B------:R-:W-:Y:S01]  /*3270*/  DADD R24, R24, R78 ;  /* 0x0000000018187229 */ /* 0x000fe2000000004e */
[----:B------:R-:W-:-:S02]  /*3280*/  FSEL R78, R58, RZ, !P1 ;  /* 0x000000ff3a4e7208 */ /* 0x000fc40004800000 */
[----:B------:R-:W-:Y:S01]  /*3290*/  DADD R26, R26, R76 ;  /* 0x000000001a1a7229 */ /* 0x000fe2000000004c */
[----:B------:R-:W-:Y:S01]  /*32a0*/  FSEL R79, R59, RZ, !P1 ;  /* 0x000000ff3b4f7208 */ /* 0x000fe20004800000 */
[----:B------:R-:W-:Y:S01]  /*32b0*/  DSETP.NAN.AND P2, PT, R60, R60, PT ;  /* 0x0000003c3c00722a */ /* 0x000fe20003f48000 */
[----:B------:R-:W-:Y:S01]  /*32c0*/  FSEL R76, R56, RZ, !P0 ;  /* 0x000000ff384c7208 */ /* 0x000fe20004000000 */
[----:B----4-:R-:W-:Y:S01]  /*32d0*/  DSETP.NAN.AND P1, PT, R34, R34, PT ;  /* 0x000000222200722a */ /* 0x010fe20003f28000 */
[----:B------:R-:W-:Y:S01]  /*32e0*/  FSEL R77, R57, RZ, !P0 ;  /* 0x000000ff394d7208 */ /* 0x000fe20004000000 */
[----:B------:R-:W-:Y:S02]  /*32f0*/  DSETP.NAN.AND P0, PT, R32, R32, PT ;  /* 0x000000202000722a */ /* 0x000fe40003f08000 */
[----:B------:R-:W-:Y:S02]  /*3300*/  DADD R20, R20, R80 ;  /* 0x0000000014147229 */ /* 0x000fe40000000050 */
[----:B------:R-:W-:Y:S01]  /*3310*/  DADD R12, R12, R78 ;  /* 0x000000000c0c7229 */ /* 0x000fe2000000004e */
[----:B------:R-:W-:Y:S01]  /*3320*/  FSEL R80, R60, RZ, !P2 ;  /* 0x000000ff3c507208 */ /* 0x000fe20005000000 */
[----:B------:R-:W-:Y:S01]  /*3330*/  DADD R14, R14, R76 ;  /* 0x000000000e0e7229 */ /* 0x000fe2000000004c */
[----:B------:R-:W-:Y:S01]  /*3340*/  FSEL R81, R61, RZ, !P2 ;  /* 0x000000ff3d517208 */ /* 0x000fe20005000000 */
[----:B------:R-:W-:Y:S01]  /*3350*/  DSETP.NAN.AND P2, PT, R36, R36, PT ;  /* 0x000000242400722a */ /* 0x000fe20003f48000 */
[----:B------:R-:W-:-:S02]  /*3360*/  FSEL R76, R62, RZ, !P3 ;  /* 0x000000ff3e4c7208 */ /* 0x000fc40005800000 */
[----:B------:R-:W-:Y:S02]  /*3370*/  FSEL R77, R63, RZ, !P3 ;  /* 0x000000ff3f4d7208 */ /* 0x000fe40005800000 */
[----:B------:R-:W-:Y:S01]  /*3380*/  FSEL R78, R34, RZ, !P1 ;  /* 0x000000ff224e7208 */ /* 0x000fe20004800000 */
[----:B------:R-:W-:Y:S01]  /*3390*/  DADD R10, R10, R80 ;  /* 0x000000000a0a7229 */ /* 0x000fe20000000050 */
[----:B------:R-:W-:Y:S01]  /*33a0*/  FSEL R79, R35, RZ, !P1 ;  /* 0x000000ff234f7208 */ /* 0x000fe20004800000 */
[----:B-----5:R-:W-:Y:S01]  /*33b0*/  DSETP.NAN.AND P1, PT, R42, R42, PT ;  /* 0x0000002a2a00722a */ /* 0x020fe20003f28000 */
[----:B------:R-:W-:Y:S01]  /*33c0*/  ISETP.GE.U32.AND P3, PT, R5, R4, PT ;  /* 0x000000040500720c */ /* 0x000fe20003f66070 */
[----:B------:R-:W-:Y:S01]  /*33d0*/  DADD R8, R8, R76 ;  /* 0x0000000008087229 */ /* 0x000fe2000000004c */
[----:B------:R-:W-:Y:S02]  /*33e0*/  FSEL R76, R32, RZ, !P0 ;  /* 0x000000ff204c7208 */ /* 0x000fe40004000000 */
[----:B------:R-:W-:Y:S01]  /*33f0*/  DADD R30, R30, R78 ;  /* 0x000000001e1e7229 */ /* 0x000fe2000000004e */
        /* <DEDUP_REMOVED lines=26> */
.L_x_5054:
[----:B------:R-:W-:Y:S05]  /*35a0*/  BSYNC.RECONVERGENT B0 ;  /* 0x0000000000007941 */ /* 0x000fea0003800200 */
.L_x_5053:
        /* <DEDUP_REMOVED lines=19> */
[----:B------:R-:W-:Y:S02]  /*36e0*/  ISETP.GE.U32.AND P1, PT, R33, R4, PT ;  /* 0x000000042100720c */ /* 0x000fe40003f26070 */
[----:B------:R-:W-:-:S11]  /*36f0*/  SHF.R.U32.HI R5, RZ, 0x2, R5 ;  /* 0x00000002ff057819 */ /* 0x000fd60000011605 */
[----:B------:R-:W-:Y:S02]  /*3700*/  @!P1 IMAD R0, R0, R33, RZ ;  /* 0x0000002100009224 */ /* 0x000fe400078e02ff */
[----:B------:R-:W-:-:S03]  /*3710*/  IMAD.WIDE.U32 R32, R5, 0x20, R18 ;  /* 0x0000002005207825 */ /* 0x000fc600078e0012 */
[----:B------:R-:W-:-:S05]  /*3720*/  @!P1 SHF.R.U32.HI R35, RZ, 0x2, R0 ;  /* 0x00000002ff239819 */ /* 0x000fca0000011600 */
[----:B------:R-:W-:Y:S02]  /*3730*/  @!P1 IMAD.WIDE.U32 R18, R35, 0x20, R18 ;  /* 0x0000002023129825 */ /* 0x000fe400078e0012 */
[----:B------:R-:W5:Y:S04]  /*3740*/  LDG.E.ENL2.256 R36, R32, desc[UR36][R32.64] ;  /* 0xfe0000242020797e */ /* 0x000f680008121924 */
[----:B------:R0:W5:Y:S02]  /*3750*/  @!P1 LDG.E.ENL2.256 R44, R40, desc[UR36][R18.64] ;  /* 0xfe0000241228997e */ /* 0x000164000812192c */
.L_x_5057:
[----:B------:R-:W-:Y:S05]  /*3760*/  BSYNC.RECONVERGENT B0 ;  /* 0x0000000000007941 */ /* 0x000fea0003800200 */
.L_x_5056:
        /* <DEDUP_REMOVED lines=75> */
.L_x_5059:
[----:B------:R-:W-:Y:S05]  /*3c20*/  BSYNC.RECONVERGENT B0 ;  /* 0x0000000000007941 */ /* 0x000fea0003800200 */
.L_x_5058:
        /* <DEDUP_REMOVED lines=13> */
.L_x_5052:
[----:B------:R-:W0:Y:S01]  /*3d00*/  LDCU UR4, c[0x0][0x39c] ;  /* 0x00007380ff0477ac */ /* 0x000e220008000800 */
[----:B------:R-:W1:Y:S01]  /*3d10*/  LDC.64 R6, c[0x0][0x388] ;  /* 0x0000e200ff067b82 */ /* 0x000e620000000a00 */
[----:B------:R-:W-:Y:S01]  /*3d20*/  BSSY.RECONVERGENT B0, `(.L_x_5060) ;  /* 0x00004ad000007945 */ /* 0x000fe20003800200 */
        /* <DEDUP_REMOVED lines=69> */
.L_x_5067:
        /* <DEDUP_REMOVED lines=329> */
.L_x_5063:
        /* <DEDUP_REMOVED lines=241> */
.L_x_5064:
        /* <DEDUP_REMOVED lines=241> */
.L_x_5065:
        /* <DEDUP_REMOVED lines=241> */
.L_x_5066:
[----:B------:R-:W-:-:S04]  /*8340*/  LOP3.LUT R33, R0, 0xffffffe0, RZ, 0xc0, !PT ;  /* 0xffffffe000217812 */ /* 0x000fc800078ec0ff */
[----:B------:R-:W-:-:S04]  /*8350*/  IADD3 R32, P1, PT, R33, R18, RZ ;  /* 0x0000001221207210 */ /* 0x000fc80007f3e0ff */
[----:B------:R-:W-:-:S06]  /*8360*/  IADD3.X R33, PT, PT, RZ, R19, RZ, P1, !PT ;  /* 0x00000013ff217210 */ /* 0x000fcc0000ffe4ff */
[----:B------:R-:W5:Y:S03]  /*8370*/  LDG.E.ENL2.256 R36, R32, desc[UR36][R32.64] ;  /* 0xfe0000242020797e */ /* 0x000f660008121924 */
.L_x_5062:
[----:B-----5:R-:W-:Y:S01]  /*8380*/  DSETP.NAN.AND P1, PT, R60, R60, PT ;  /* 0x0000003c3c00722a */ /* 0x020fe20003f28000 */
[----:B------:R-:W1:Y:S01]  /*8390*/  LDCU UR5, c[0x0][0x394] ;  /* 0x00007280ff0577ac */ /* 0x000e620008000800 */
[----:B------:R-:W-:Y:S01]  /*83a0*/  DSETP.NAN.AND P3, PT, R56, R56, PT ;  /* 0x000000383800722a */ /* 0x000fe20003f68000 */
[----:B------:R-:W-:Y:S01]  /*83b0*/  IMAD.U32 R0, RZ, RZ, UR4 ;  /* 0x00000004ff007e24 */ /* 0x000fe2000f8e00ff */
[----:B------:R-:W-:Y:S02]  /*83c0*/  DSETP.NAN.AND P4, PT, R48, R48, PT ;  /* 0x000000303000722a */ /* 0x000fe40003f88000 */
[----:B------:R-:W-:Y:S01]  /*83d0*/  FSEL R84, R60, RZ, !P1 ;  /* 0x000000ff3c547208 */ /* 0x000fe20004800000 */
[----:B------:R-:W-:Y:S01]  /*83e0*/  DSETP.NAN.AND P2, PT, R62, R62, PT ;  /* 0x0000003e3e00722a */ /* 0x000fe20003f48000 */
        /* <DEDUP_REMOVED lines=23> */
[----:B------:R-:W-:-:S02]  /*8560*/  FSEL R85, R49, RZ, !P4 ;  /* 0x000000ff31557208 */ /* 0x000fc40006000000 */
[----:B------:R-:W-:Y:S01]  /*8570*/  FSEL R88, R46, RZ, !P3 ;  /* 0x000000ff2e587208 */ /* 0x000fe20005800000 */
[----:B------:R-:W-:Y:S01]  /*8580*/  DADD R14, R14, R86 ;  /* 0x000000000e0e7229 */ /* 0x000fe20000000056 */
[----:B------:R-:W-:Y:S01]  /*8590*/  FSEL R89, R47, RZ, !P3 ;  /* 0x000000ff2f597208 */ /* 0x000fe20005800000 */
[----:B------:R-:W-:Y:S01]  /*85a0*/  DSETP.NAN.AND P3, PT, R32, R32, PT ;  /* 0x000000202000722a */ /* 0x000fe20003f68000 */
[----:B------:R-:W-:Y:S01]  /*85b0*/  LEA R3, R0, R3, 0x2 ;  /* 0x0000000300037211 */ /* 0x000fe200078e10ff */
[----:B------:R-:W-:Y:S01]  /*85c0*/  DADD R64, R64, R84 ;  /* 0x0000000040407229 */ /* 0x000fe20000000054 */
[----:B------:R-:W-:Y:S02]  /*85d0*/  FSEL R86, R44, RZ, !P2 ;  /* 0x000000ff2c567208 */ /* 0x000fe40005000000 */
[----:B------:R-:W-:Y:S01]  /*85e0*/  FSEL R84, R50, RZ, !P1 ;  /* 0x000000ff32547208 */ /* 0x000fe20004800000 */
[----:B------:R-:W-:Y:S01]  /*85f0*/  DADD R70, R70, R88 ;  /* 0x0000000046467229 */ /* 0x000fe20000000058 */
        /* <DEDUP_REMOVED lines=8> */
[----:B-1----:R-:W-:Y:S01]  /*8680*/  MOV R4, UR5 ;  /* 0x0000000500047c02 */ /* 0x002fe20008000f00 */
[----:B------:R-:W-:Y:S01]  /*8690*/  DSETP.NAN.AND P2, PT, R42, R42, PT ;  /* 0x0000002a2a00722a */ /* 0x000fe20003f48000 */
[----:B------:R-:W-:Y:S01]  /*86a0*/  FSEL R84, R40, RZ, !P1 ;  /* 0x000000ff28547208 */ /* 0x000fe20004800000 */
[----:B------:R-:W-:Y:S01]  /*86b0*/  DADD R76, R76, R88 ;  /* 0x000000004c4c7229 */ /* 0x000fe20000000058 */
[----:B------:R-:W-:Y:S01]  /*86c0*/  FSEL R85, R41, RZ, !P1 ;  /* 0x000000ff29557208 */ /* 0x000fe20004800000 */
[----:B------:R-:W-:-:S02]  /*86d0*/  DSETP.NAN.AND P1, PT, R34, R34, PT ;  /* 0x000000222200722a */ /* 0x000fc40003f28000 */
[----:B------:R-:W-:Y:S01]  /*86e0*/  DADD R68, R68, R86 ;  /* 0x0000000044447229 */ /* 0x000fe20000000056 */
[----:B------:R-:W-:Y:S02]  /*86f0*/  FSEL R86, R42, RZ, !P2 ;  /* 0x000000ff2a567208 */ /* 0x000fe40005000000 */
[----:B------:R-:W-:Y:S01]  /*8700*/  DADD R72, R72, R84 ;  /* 0x0000000048487229 */ /* 0x000fe20000000054 */
[----:B------:R-:W-:Y:S02]  /*8710*/  FSEL R88, R34, RZ, !P1 ;  /* 0x000000ff22587208 */ /* 0x000fe40004800000 */
[----:B------:R-:W-:Y:S02]  /*8720*/  FSEL R89, R35, RZ, !P1 ;  /* 0x000000ff23597208 */ /* 0x000fe40004800000 */
[----:B------:R-:W-:Y:S01]  /*8730*/  FSEL R87, R43, RZ, !P2 ;  /* 0x000000ff2b577208 */ /* 0x000fe20005000000 */
[----:B------:R-:W-:Y:S01]  /*8740*/  DSETP.NAN.AND P2, PT, R36, R36, PT ;  /* 0x000000242400722a */ /* 0x000fe20003f48000 */
[----:B------:R-:W-:-:S02]  /*8750*/  ISETP.GE.U32.AND P1, PT, R91, R4, PT ;  /* 0x000000045b00720c */ /* 0x000fc40003f26070 */
[----:B------:R-:W-:Y:S02]  /*8760*/  DADD R78, R78, R88 ;  /* 0x000000004e4e7229 */ /* 0x000fe40000000058 */
[----:B------:R-:W-:Y:S01]  /*8770*/  DADD R74, R74, R86 ;  /* 0x000000004a4a7229 */ /* 0x000fe20000000056 */
[----:B------:R-:W-:Y:S02]  /*8780*/  FSEL R84, R36, RZ, !P2 ;  /* 0x000000ff24547208 */ /* 0x000fe40005000000 */
[----:B------:R-:W-:Y:S02]  /*8790*/  FSEL R85, R37, RZ, !P2 ;  /* 0x000000ff25557208 */ /* 0x000fe40005000000 */
[----:B------:R-:W-:Y:S02]  /*87a0*/  FSEL R86, R38, RZ, !P3 ;  /* 0x000000ff26567208 */ /* 0x000fe40005800000 */
[----:B------:R-:W-:Y:S02]  /*87b0*/  FSEL R87, R39, RZ, !P3 ;  /* 0x000000ff27577208 */ /* 0x000fe40005800000 */
[----:B------:R-:W-:-:S04]  /*87c0*/  DADD R80, R80, R84 ;  /* 0x0000000050507229 */ /* 0x000fc80000000054 */
[----:B------:R-:W-:Y:S01]  /*87d0*/  DADD R82, R82, R86 ;  /* 0x0000000052527229 */ /* 0x000fe20000000056 */
[----:B------:R-:W-:Y:S10]  /*87e0*/  @!P1 BRA `(.L_x_5067) ;  /* 0xffffffb800649947 */ /* 0x000ff4000383ffff */
.L_x_5061:
[----:B0-----:R-:W-:Y:S05]  /*87f0*/  BSYNC.RECONVERGENT B0 ;  /* 0x0000000000007941 */ /* 0x001fea0003800200 */
.L_x_5060:
        /* <DEDUP_REMOVED lines=284> */
.L_x_5071:
[----:B------:R-:W-:Y:S02]  /*99c0*/  SHF.R.U32.HI R18, RZ, 0x5, R18 ;  /* 0x00000005ff127819 */ /* 0x000fe40000011612 */
[----:B------:R-:W-:-:S07]  /*99d0*/  MOV R19, RZ ;  /* 0x000000ff00137202 */ /* 0x000fce0000000f00 */
.L_x_5070:
        /* <DEDUP_REMOVED lines=284> */
.L_x_5073:
[----:B------:R-:W-:Y:S02]  /*aba0*/  SHF.R.U32.HI R26, RZ, 0x5, R25 ;  /* 0x00000005ff1a7819 */ /* 0x000fe40000011619 */
[----:B------:R-:W-:-:S07]  /*abb0*/  MOV R27, RZ ;  /* 0x000000ff001b7202 */ /* 0x000fce0000000f00 */
.L_x_5072:
        /* <DEDUP_REMOVED lines=281> */
.L_x_5075:
[----:B------:R-:W-:Y:S02]  /*bd50*/  SHF.R.U32.HI R26, RZ, 0x5, R25 ;  /* 0x00000005ff1a7819 */ /* 0x000fe40000011619 */
[----:B------:R-:W-:-:S07]  /*bd60*/  MOV R27, RZ ;  /* 0x000000ff001b7202 */ /* 0x000fce0000000f00 */
.L_x_5074:
[----:B------:R-:W-:-:S04]  /*bd70*/  LEA R40, P1, R26, R24, 0x5 ;  /* 0x000000181a287211 */ /* 0x000fc800078228ff */
[----:B------:R-:W-:-:S06]  /*bd80*/  LEA.HI.X R41, R26, R5, R27, 0x5, P1 ;  /* 0x000000051a297211 */ /* 0x000fcc00008f2c1b */
[----:B------:R-:W5:Y:S01]  /*bd90*/  LDG.E.ENL2.256 R40, R44, desc[UR36][R40.64] ;  /* 0xfe000024282c797e */ /* 0x000f620008121928 */
        /* <DEDUP_REMOVED lines=278> */
.L_x_5077:
[----:B------:R-:W-:Y:S01]  /*cf00*/  SHF.R.U32.HI R26, RZ, 0x5, R18 ;  /* 0x00000005ff1a7819 */ /* 0x000fe20000011612 */
[----:B------:R-:W-:-:S07]  /*cf10*/  IMAD.MOV.U32 R27, RZ, RZ, RZ ;  /* 0x000000ffff1b7224 */ /* 0x000fce00078e00ff */
.L_x_5076:
[----:B------:R-:W-:-:S04]  /*cf20*/  LEA R24, P0, R26, R24, 0x5 ;  /* 0x000000181a187211 */ /* 0x000fc800078028ff */
[----:B------:R-:W-:-:S05]  /*cf30*/  LEA.HI.X R25, R26, R5, R27, 0x5, P0 ;  /* 0x000000051a197211 */ /* 0x000fca00000f2c1b */
[----:B------:R0:W5:Y:S04]  /*cf40*/  LDG.E.ENL2.256 R36, R32, desc[UR36][R24.64] ;  /* 0xfe0000241820797e */ /* 0x0001680008121924 */
.L_x_5069:
[----:B------:R-:W-:Y:S05]  /*cf50*/  BSYNC.RECONVERGENT B0 ;  /* 0x0000000000007941 */ /* 0x000fea0003800200 */
.L_x_5068:
[----:B------:R-:W-:Y:S01]  /*cf60*/  ISETP.GE.U32.AND P0, PT, R3, R4, PT ;  /* 0x000000040300720c */ /* 0x000fe20003f06070 */
[----:B------:R-:W-:-:S12]  /*cf70*/  BSSY.RECONVERGENT B0, `(.L_x_5078) ;  /* 0x000004b000007945 */ /* 0x000fd80003800200 */
[----:B------:R-:W-:Y:S05]  /*cf80*/  @P0 BRA `(.L_x_5079) ;  /* 0x0000000400240947 */ /* 0x000fea0003800000 */
[----:B-----5:R-:W-:Y:S01]  /*cf90*/  DSETP.NAN.AND P0, PT, R60, R60, PT ;  /* 0x0000003c3c00722a */ /* 0x020fe20003f08000 */
[----:B------:R-:W-:Y:S01]  /*cfa0*/  IADD3 R3, PT, PT, R3, R0, RZ ;  /* 0x0000000003037210 */ /* 0x000fe20007ffe0ff */
[----:B------:R-:W-:Y:S02]  /*cfb0*/  DSETP.NAN.AND P1, PT, R62, R62, PT ;  /* 0x0000003e3e00722a */ /* 0x000fe40003f28000 */
[----:B------:R-:W-:Y:S02]  /*cfc0*/  DSETP.NAN.AND P2, PT, R56, R56, PT ;  /* 0x000000383800722a */ /* 0x000fe40003f48000 */
[----:B------:R-:W-:Y:S01]  /*cfd0*/  FSEL R18, R60, RZ, !P0 ;  /* 0x000000ff3c127208 */ /* 0x000fe20004000000 */
[----:B------:R-:W-:Y:S01]  /*cfe0*/  DSETP.NAN.AND P3, PT, R58, R58, PT ;  /* 0x0000003a3a00722a */ /* 0x000fe20003f68000 */
[----:B------:R-:W-:Y:S02]  /*cff0*/  FSEL R19, R61, RZ, !P0 ;  /* 0x000000ff3d137208 */ /* 0x000fe40004000000 */
[----:B------:R-:W-:-:S02]  /*d000*/  ISETP.GE.U32.AND P0, PT, R3, R4, PT ;  /* 0x000000040300720c */ /* 0x000fc40003f06070 */
[----:B0-----:R-:W-:Y:S02]  /*d010*/  FSEL R24, R62, RZ, !P1 ;  /* 0x000000ff3e187208 */ /* 0x001fe40004800000 */
        /* <DEDUP_REMOVED lines=11> */
[----:B------:R-:W-:Y:S01]  /*d0d0*/  IADD3 R3, PT, PT, R3, R0, RZ ;  /* 0x0000000003037210 */ /* 0x000fe20007ffe0ff */
        /* <DEDUP_REMOVED lines=17> */
[----:B------:R-:W-:Y:S01]  /*d1f0*/  IMAD.IADD R3, R3, 0x1, R0 ;  /* 0x0000000103037824 */ /* 0x000fe200078e0200 */
[----:B------:R-:W-:Y:S02]  /*d200*/  DSETP.NAN.AND P0, PT, R44, R44, PT ;  /* 0x0000002c2c00722a */ /* 0x000fe40003f08000 */
[----:B------:R-:W-:Y:S02]  /*d210*/  DSETP.NAN.AND P1, PT, R46, R46, PT ;  /* 0x0000002e2e00722a */ /* 0x000fe40003f28000 */
[----:B------:R-:W-:Y:S01]  /*d220*/  ISETP.GE.U32.AND P4, PT, R3, R4, PT ;  /* 0x000000040300720c */ /* 0x000fe20003f86070 */
[----:B------:R-:W-:Y:S01]  /*d230*/  DSETP.NAN.AND P2, PT, R40, R40, PT ;  /* 0x000000282800722a */ /* 0x000fe20003f48000 */
[----:B------:R-:W-:Y:S01]  /*d240*/  FSEL R4, R44, RZ, !P0 ;  /* 0x000000ff2c047208 */ /* 0x000fe20004000000 */
[----:B------:R-:W-:Y:S01]  /*d250*/  DSETP.NAN.AND P3, PT, R42, R42, PT ;  /* 0x0000002a2a00722a */ /* 0x000fe20003f68000 */
        /* <DEDUP_REMOVED lines=28> */
.L_x_5079:
[----:B------:R-:W-:Y:S05]  /*d420*/  BSYNC.RECONVERGENT B0 ;  /* 0x0000000000007941 */ /* 0x000fea0003800200 */
.L_x_5078:
        /* <DEDUP_REMOVED lines=11> */
[----:B------:R-:W-:-:S11]  /*d4e0*/  DADD R74, R12, R82 ;  /* 0x000000000c4a7229 */ /* 0x000fd60000000052 */
.L_x_5032:
[----:B------:R-:W-:Y:S05]  /*d4f0*/  BSYNC.RECONVERGENT B6 ;  /* 0x0000000000067941 */ /* 0x000fea0003800200 */
.L_x_5031:
        /* <DEDUP_REMOVED lines=12> */
[----:B------:R1:W-:Y:S04]  /*d5c0*/  STS.128 [R13], R68 ;  /* 0x000000440d007388 */ /* 0x0003e80000000c00 */
[----:B------:R1:W-:Y:S02]  /*d5d0*/  STS.128 [R13+0x10], R72 ;  /* 0x000010480d007388 */ /* 0x0003e40000000c00 */
[----:B------:R-:W-:Y:S05]  /*d5e0*/  @!P0 BRA `(.L_x_5080) ;  /* 0x00000000005c8947 */ /* 0x000fea0003800000 */
[----:B------:R-:W-:-:S07]  /*d5f0*/  IMAD.MOV.U32 R0, RZ, RZ, R14 ;  /* 0x000000ffff007224 */ /* 0x000fce00078e000e */
.L_x_5083:
        /* <DEDUP_REMOVED lines=9> */
[----:B------:R-:W-:-:S05]  /*d690*/  IMAD R0, R5, R12, R17 ;  /* 0x0000000c05007224 */ /* 0x000fca00078e0211 */
[----:B------:R-:W-:-:S05]  /*d6a0*/  LEA R0, R0, R3, 0x5 ;  /* 0x0000000300007211 */ /* 0x000fca00078e28ff */
[----:B------:R-:W1:Y:S04]  /*d6b0*/  LDS.128 R4, [R0] ;  /* 0x0000000000047984 */ /* 0x000e680000000c00 */
[----:B------:R-:W2:Y:S01]  /*d6c0*/  LDS.128 R8, [R0+0x10] ;  /* 0x0000100000087984 */ /* 0x000ea20000000c00 */
[----:B-1----:R-:W-:Y:S02]  /*d6d0*/  DADD R68, R68, R4 ;  /* 0x0000000044447229 */ /* 0x002fe40000000004 */
[----:B------:R-:W-:Y:S02]  /*d6e0*/  DADD R70, R70, R6 ;  /* 0x0000000046467229 */ /* 0x000fe40000000006 */
[----:B--2---:R-:W-:Y:S02]  /*d6f0*/  DADD R72, R72, R8 ;  /* 0x0000000048487229 */ /* 0x004fe40000000008 */
[----:B------:R-:W-:-:S03]  /*d700*/  DADD R74, R74, R10 ;  /* 0x000000004a4a7229 */ /* 0x000fc6000000000a */
[----:B------:R2:W-:Y:S04]  /*d710*/  STS.128 [R13], R68 ;  /* 0x000000440d007388 */ /* 0x0005e80000000c00 */
[----:B------:R2:W-:Y:S04]  /*d720*/  STS.128 [R13+0x10], R72 ;  /* 0x000010480d007388 */ /* 0x0005e80000000c00 */
.L_x_5082:
[----:B------:R-:W-:Y:S05]  /*d730*/  BSYNC.RECONVERGENT B0 ;  /* 0x0000000000007941 */ /* 0x000fea0003800200 */
.L_x_5081:
[----:B------:R-:W-:Y:S01]  /*d740*/  IMAD.MOV.U32 R0, RZ, RZ, R15 ;  /* 0x000000ffff007224 */ /* 0x000fe200078e000f */
[----:B------:R-:W-:Y:S06]  /*d750*/  @P1 BRA `(.L_x_5083) ;  /* 0xfffffffc00a81947 */ /* 0x000fec000383ffff */
.L_x_5080:
        /* <DEDUP_REMOVED lines=11> */
[----:B------:R-:W-:-:S03]  /*d810*/  ISETP.GE.U32.AND P0, PT, R14, 0x40, PT ;  /* 0x000000400e00780c */ /* 0x000fc60003f06070 */
[----:B---3--:R-:W-:-:S06]  /*d820*/  ULEA UR4, UR5, UR4, 0x18 ;  /* 0x0000000405047291 */ /* 0x008fcc000f8ec0ff */
[----:B------:R-:W-:Y:S01]  /*d830*/  LEA R3, R0, UR4, 0x5 ;  /* 0x0000000400037c11 */ /* 0x000fe2000f8e28ff */
[----:B------:R-:W-:-:S04]  /*d840*/  HFMA2 R0, -RZ, RZ, 0, 1.9073486328125e-06 ;  /* 0x00000020ff007431 */ /* 0x000fc800000001ff */
[----:B------:R3:W-:Y:S04]  /*d850*/  STS.128 [R3], R68 ;  /* 0x0000004403007388 */ /* 0x0007e80000000c00 */
[----:B------:R3:W-:Y:S01]  /*d860*/  STS.128 [R3+0x10], R72 ;  /* 0x0000104803007388 */ /* 0x0007e20000000c00 */
[----:B------:R-:W-:Y:S05]  /*d870*/  @!P0 BRA `(.L_x_5085) ;  /* 0x0000000000588947 */ /* 0x000fea0003800000 */
[----:B------:R-:W-:-:S07]  /*d880*/  IMAD.MOV.U32 R4, RZ, RZ, R14 ;  /* 0x000000ffff047224 */ /* 0x000fce00078e000e */
.L_x_5088:
        /* <DEDUP_REMOVED lines=8> */
[----:B----4-:R-:W-:Y:S05]  /*d910*/  @P0 BRA `(.L_x_5087) ;  /* 0x0000000000240947 */ /* 0x010fea0003800000 */
[----:B------:R-:W-:-:S05]  /*d920*/  LEA R12, R16, R3, 0x5 ;  /* 0x00000003100c7211 */ /* 0x000fca00078e28ff */
[----:B------:R-:W1:Y:S04]  /*d930*/  LDS.128 R4, [R12] ;  /* 0x000000000c047984 */ /* 0x000e680000000c00 */
[----:B------:R-:W4:Y:S01]  /*d940*/  LDS.128 R8, [R12+0x10] ;  /* 0x000010000c087984 */ /* 0x000f220000000c00 */
[----:B-123--:R-:W-:Y:S02]  /*d950*/  DADD R68, R68, R4 ;  /* 0x0000000044447229 */ /* 0x00efe40000000004 */
[----:B------:R-:W-:Y:S02]  /*d960*/  DADD R70, R70, R6 ;  /* 0x0000000046467229 */ /* 0x000fe40000000006 */
[----:B----4-:R-:W-:Y:S02]  /*d970*/  DADD R72, R72, R8 ;  /* 0x0000000048487229 */ /* 0x010fe40000000008 */
[----:B------:R-:W-:-:S03]  /*d980*/  DADD R74, R74, R10 ;  /* 0x000000004a4a7229 */ /* 0x000fc6000000000a */
[----:B------:R4:W-:Y:S04]  /*d990*/  STS.128 [R3], R68 ;  /* 0x0000004403007388 */ /* 0x0009e80000000c00 */
[----:B------:R4:W-:Y:S04]  /*d9a0*/  STS.128 [R3+0x10], R72 ;  /* 0x0000104803007388 */ /* 0x0009e80000000c00 */
.L_x_5087:
[----:B------:R-:W-:Y:S05]  /*d9b0*/  BSYNC.RECONVERGENT B0 ;  /* 0x0000000000007941 */ /* 0x000fea0003800200 */
.L_x_5086:
[----:B------:R-:W-:Y:S01]  /*d9c0*/  IMAD.MOV.U32 R4, RZ, RZ, R16 ;  /* 0x000000ffff047224 */ /* 0x000fe200078e0010 */
[----:B------:R-:W-:Y:S06]  /*d9d0*/  @P1 BRA `(.L_x_5088) ;  /* 0xfffffffc00ac1947 */ /* 0x000fec000383ffff */
.L_x_5085:
[----:B------:R-:W-:Y:S01]  /*d9e0*/  ISETP.GE.U32.AND P0, PT, R0, 0x2, PT ;  /* 0x000000020000780c */ /* 0x000fe20003f06070 */
[----:B------:R-:W-:Y:S05]  /*d9f0*/  WARPSYNC.ALL ;  /* 0x0000000000007948 */ /* 0x000fea0003800000 */
[----:B------:R-:W-:Y:S07]  /*da00*/  BAR.SYNC.DEFER_BLOCKING 0x0 ;  /* 0x0000000000007b1d */ /* 0x000fee0000010000 */
[----:B------:R-:W-:Y:S05]  /*da10*/  @!P0 BRA `(.L_x_5084) ;  /* 0x0000000000408947 */ /* 0x000fea0003800000 */
[----:B---34-:R-:W-:-:S07]  /*da20*/  MOV R3, 0x1 ;  /* 0x0000000100037802 */ /* 0x018fce0000000f00 */
.L_x_5089:
[----:B------:R-:W-:Y:S04]  /*da30*/  SHFL.DOWN PT, R5, R69, R3, 0x1f ;  /* 0x08001f0345057589 */ /* 0x000fe800000e0000 */
[----:B------:R-:W1:Y:S04]  /*da40*/  SHFL.DOWN PT, R4, R68, R3, 0x1f ;  /* 0x08001f0344047589 */ /* 0x000e6800000e0000 */
[----:B------:R-:W-:Y:S04]  /*da50*/  SHFL.DOWN PT, R7, R71, R3, 0x1f ;  /* 0x08001f0347077589 */ /* 0x000fe800000e0000 */
[----:B------:R-:W3:Y:S04]  /*da60*/  SHFL.DOWN PT, R6, R70, R3, 0x1f ;  /* 0x08001f0346067589 */ /* 0x000ee800000e0000 */
[----:B------:R-:W-:Y:S04]  /*da70*/  SHFL.DOWN PT, R9, R73, R3, 0x1f ;  /* 0x08001f0349097589 */ /* 0x000fe800000e0000 */
[----:B------:R-:W4:Y:S04]  /*da80*/  SHFL.DOWN PT, R8, R72, R3, 0x1f ;  /* 0x08001f0348087589 */ /* 0x000f2800000e0000 */
[----:B------:R-:W-:Y:S04]  /*da90*/  SHFL.DOWN PT, R11, R75, R3, 0x1f ;  /* 0x08001f034b0b7589 */ /* 0x000fe800000e0000 */
[----:B------:R0:W4:Y:S01]  /*daa0*/  SHFL.DOWN PT, R10, R74, R3, 0x1f ;  /* 0x08001f034a0a7589 */ /* 0x00012200000e0000 */
[----:B-12---:R-:W-:-:S02]  /*dab0*/  DADD R68, R4, R68 ;  /* 0x0000000004447229 */ /* 0x006fc40000000044 */
[----:B---3--:R-:W-:Y:S01]  /*dac0*/  DADD R70, R6, R70 ;  /* 0x0000000006467229 */ /* 0x008fe20000000046 */
[----:B0-----:R-:W-:-:S04]  /*dad0*/  SHF.L.U32 R3, R3, 0x1, RZ ;  /* 0x0000000103037819 */ /* 0x001fc800000006ff */
[----:B------:R-:W-:Y:S01]  /*dae0*/  ISETP.GE.AND P0, PT, R3, R0, PT ;  /* 0x000000000300720c */ /* 0x000fe20003f06270 */
[----:B----4-:R-:W-:Y:S02]  /*daf0*/  DADD R72, R8, R72 ;  /* 0x0000000008487229 */ /* 0x010fe40000000048 */
[----:B------:R-:W-:-:S10]  /*db00*/  DADD R74, R10, R74 ;  /* 0x000000000a4a7229 */ /* 0x000fd4000000004a */
[----:B------:R-:W-:Y:S05]  /*db10*/  @!P0 BRA `(.L_x_5089) ;  /* 0xfffffffc00c48947 */ /* 0x000fea000383ffff */
.L_x_5084:
[----:B------:R-:W1:Y:S01]  /*db20*/  LDCU UR6, c[0x0][0x564] ;  /* 0x0000ac80ff0677ac */ /* 0x000e620008000800 */
[----:B0-----:R-:W-:Y:S01]  /*db30*/  IMAD.MOV.U32 R19, RZ, RZ, RZ ;  /* 0x000000ffff137224 */ /* 0x001fe200078e00ff */
[----:B-1----:R-:W-:-:S04]  /*db40*/  UIADD3 UR5, UPT, UPT, UR6, -0x1, URZ ;  /* 0xffffffff06057890 */ /* 0x002fc8000fffe0ff */
[----:B------:R-:W-:-:S04]  /*db50*/  UISETP.LT.U32.AND UP0, UPT, UR5, 0x18, UPT ;  /* 0x000000180500788c */ /* 0x000fc8000bf01070 */
[----:B------:R-:W-:Y:S02]  /*db60*/  USEL UR4, UR5, 0x18, UP0 ;  /* 0x0000001805047887 */ /* 0x000fe40008000000 */
[----:B------:R-:W-:Y:S02]  /*db70*/  UISETP.NE.AND UP0, UPT, UR6, URZ, UPT ;  /* 0x000000ff0600728c */ /* 0x000fe4000bf05270 */
[----:B------:R-:W-:-:S07]  /*db80*/  UIADD3 UR4, UPT, UPT, UR4, 0x1, URZ ;  /* 0x0000000104047890 */ /* 0x000fce000fffe0ff */
[----:B------:R-:W-:Y:S05]  /*db90*/  BRA.U !UP0, `(.L_x_5090) ;  /* 0x0000001108487547 */ /* 0x000fea000b800000 */
[----:B------:R-:W0:Y:S01]  /*dba0*/  LDCU.64 UR8, c[0x0][0x568] ;  /* 0x0000ad00ff0877ac */ /* 0x000e220008000a00 */
[----:B------:R-:W-:Y:S02]  /*dbb0*/  MOV R4, RZ ;  /* 0x000000ff00047202 */ /* 0x000fe40000000f00 */
[----:B------:R-:W-:Y:S01]  /*dbc0*/  MOV R5, R23 ;  /* 0x0000001700057202 */ /* 0x000fe20000000f00 */
[----:B------:R-:W1:Y:S01]  /*dbd0*/  LDCU UR7, c[0x0][0x570] ;  /* 0x0000ae00ff0777ac */ /* 0x000e620008000800 */
[----:B------:R-:W2:Y:S01]  /*dbe0*/  LDCU UR6, c[0x0][0x694] ;  /* 0x0000d280ff0677ac */ /* 0x000ea20008000800 */
[----:B------:R-:W-:Y:S01]  /*dbf0*/  UISETP.NE.AND UP1, UPT, UR5, URZ, UPT ;  /* 0x000000ff0500728c */ /* 0x000fe2000bf25270 */
[----:B0-----:R-:W-:-:S05]  /*dc00*/  IMAD.HI.U32 R4, R23, UR9, R4 ;  /* 0x0000000917047c27 */ /* 0x001fca000f8e0004 */
[----:B-1----:R-:W-:-:S05]  /*dc10*/  SHF.R.U32.HI R5, RZ, UR7, R4 ;  /* 0x00000007ff057c19 */ /* 0x002fca0008011604 */
[----:B---34-:R-:W-:-:S04]  /*dc20*/  IMAD.MOV R3, RZ, RZ, -R5 ;  /* 0x000000ffff037224 */ /* 0x018fc800078e0a05 */
        /* <DEDUP_REMOVED lines=265> */
.L_x_5090:
        /* <DEDUP_REMOVED lines=21> */
[----:B---34-:R-:W-:-:S04]  /*ee10*/  IMAD.MOV R3, RZ, RZ, -R5 ;  /* 0x000000ffff037224 */ /* 0x018fc800078e0a05 */
        /* <DEDUP_REMOVED lines=254> */
.L_x_5091:
        /* <DEDUP_REMOVED lines=21> */
[----:B---34-:R-:W-:-:S05]  /*ff50*/  IADD3 R3, PT, PT, -R5, RZ, RZ ;  /* 0x000000ff05037210 */ /* 0x018fca0007ffe1ff */
        /* <DEDUP_REMOVED lines=254> */
.L_x_5092:
        /* <DEDUP_REMOVED lines=21> */
[----:B---34-:R-:W-:-:S05]  /*11090*/  IADD3 R3, PT, PT, -R5, RZ, RZ ;  /* 0x000000ff05037210 */ /* 0x018fca0007ffe1ff */
        /* <DEDUP_REMOVED lines=254> */
.L_x_5093:
[----:B------:R-:W0:Y:S01]  /*12080*/  LDC.64 R6, c[0x0][0x778] ;  /* 0x0001de00ff067b82 */ /* 0x000e220000000a00 */
        /* <DEDUP_REMOVED lines=10> */
[----:B------:R-:W3:Y:S01]  /*12130*/  LDCU UR6, c[0x0][0x3b4] ;  /* 0x00007680ff0677ac */ /* 0x000ee20008000800 */
[----:B------:R-:W-:Y:S01]  /*12140*/  HFMA2 R22, -RZ, RZ, 0, 0 ;  /* 0x00000000ff167431 */ /* 0x000fe200000001ff */
[----:B------:R-:W1:Y:S01]  /*12150*/  LDCU UR7, c[0x0][0x3b8] ;  /* 0x00007700ff0777ac */ /* 0x000e620008000800 */
[----:B------:R-:W0:Y:S01]  /*12160*/  LDCU UR8, c[0x0][0x3a0] ;  /* 0x00007400ff0877ac */ /* 0x000e220008000800 */
[----:B---34-:R-:W-:-:S04]  /*12170*/  IMAD R3, R17, UR6, RZ ;  /* 0x0000000611037c24 */ /* 0x018fc8000f8e02ff */
[----:B-1----:R-:W-:-:S04]  /*12180*/  IMAD R3, R2, UR7, R3 ;  /* 0x0000000702037c24 */ /* 0x002fc8000f8e0203 */
[----:B0-----:R-:W-:-:S04]  /*12190*/  IMAD R3, R0, UR8, R3 ;  /* 0x0000000800037c24 */ /* 0x001fc8000f8e0203 */
[----:B------:R-:W-:Y:S01]  /*121a0*/  IMAD.SHL.U32 R7, R3, 0x4, RZ ;  /* 0x0000000403077824 */ /* 0x000fe200078e00ff */
[----:B------:R-:W-:Y:S06]  /*121b0*/  BRA.U !UP0, `(.L_x_5095) ;  /* 0x0000001108447547 */ /* 0x000fec000b800000 */
[----:B------:R-:W0:Y:S01]  /*121c0*/  LDCU.64 UR8, c[0x0][0x568] ;  /* 0x0000ad00ff0877ac */ /* 0x000e220008000a00 */
[----:B------:R-:W-:Y:S01]  /*121d0*/  MOV R6, RZ ;  /* 0x000000ff00067202 */ /* 0x000fe20000000f00 */
[----:B------:R-:W1:Y:S01]  /*121e0*/  LDCU UR6, c[0x0][0x570] ;  /* 0x0000ae00ff0677ac */ /* 0x000e620008000800 */
[----:B------:R-:W3:Y:S01]  /*121f0*/  LDCU UR7, c[0x0][0x694] ;  /* 0x0000d280ff0777ac */ /* 0x000ee20008000800 */
[----:B------:R-:W-:Y:S02]  /*12200*/  UISETP.NE.AND UP1, UPT, UR5, URZ, UPT ;  /* 0x000000ff0500728c */ /* 0x000fe4000bf25270 */
[----:B0-----:R-:W-:-:S05]  /*12210*/  IMAD.HI.U32 R8, R7, UR9, R6 ;  /* 0x0000000907087c27 */ /* 0x001fca000f8e0006 */
[----:B-1----:R-:W-:-:S04]  /*12220*/  SHF.R.U32.HI R9, RZ, UR6, R8 ;  /* 0x00000006ff097c19 */ /* 0x002fc80008011608 */
[----:B------:R-:W-:-:S05]  /*12230*/  IADD3 R3, PT, PT, -R9, RZ, RZ ;  /* 0x000000ff09037210 */ /* 0x000fca0007ffe1ff */
[----:B------:R-:W-:-:S04]  /*12240*/  IMAD R3, R3, UR8, R7 ;  /* 0x0000000803037c24 */ /* 0x000fc8000f8e0207 */
[----:B---3--:R-:W-:Y:S01]  /*12250*/  IMAD R22, R3, UR7, RZ ;  /* 0x0000000703167c24 */ /* 0x008fe2000f8e02ff */
[----:B------:R-:W-:Y:S06]  /*12260*/  BRA.U !UP1, `(.L_x_5095) ;  /* 0x0000001109187547 */ /* 0x000fec000b800000 */
[----:B------:R-:W0:Y:S01]  /*12270*/  LDCU.64 UR6, c[0x0][0x578] ;  /* 0x0000af00ff0677ac */ /* 0x000e220008000a00 */
[----:B------:R-:W-:Y:S01]  /*12280*/  IMAD.MOV.U32 R8, RZ, RZ, RZ ;  /* 0x000000ffff087224 */ /* 0x000fe200078e00ff */
[----:B------:R-:W1:Y:S01]  /*12290*/  LDCU UR8, c[0x0][0x574] ;  /* 0x0000ae80ff0877ac */ /* 0x000e620008000800 */
[----:B------:R-:W3:Y:S01]  /*122a0*/  LDCU UR9, c[0x0][0x69c] ;  /* 0x0000d380ff0977ac */ /* 0x000ee20008000800 */
[----:B------:R-:W-:Y:S01]  /*122b0*/  UISETP.NE.AND UP1, UPT, UR4, 0x2, UPT ;  /* 0x000000020400788c */ /* 0x000fe2000bf25270 */
[----:B0-----:R-:W-:-:S05]  /*122c0*/  IMAD.HI.U32 R10, R9, UR6, R8 ;  /* 0x00000006090a7c27 */ /* 0x001fca000f8e0008 */
[----:B------:R-:W-:-:S04]  /*122d0*/  SHF.R.U32.HI R11, RZ, UR7, R10 ;  /* 0x00000007ff0b7c19 */ /* 0x000fc8000801160a */
[----:B------:R-:W-:-:S05]  /*122e0*/  IADD3 R3, PT, PT, -R11, RZ, RZ ;  /* 0x000000ff0b037210 */ /* 0x000fca0007ffe1ff */
[----:B-1----:R-:W-:-:S04]  /*122f0*/  IMAD R3, R3, UR8, R9 ;  /* 0x0000000803037c24 */ /* 0x002fc8000f8e0209 */
[----:B---3--:R-:W-:Y:S01]  /*12300*/  IMAD R22, R3, UR9, R22 ;  /* 0x0000000903167c24 */ /* 0x008fe2000f8e0216 */
[----:B------:R-:W-:Y:S06]  /*12310*/  BRA.U !UP1, `(.L_x_5095) ;  /* 0x0000000d09ec7547 */ /* 0x000fec000b800000 */
[----:B------:R-:W0:Y:S01]  /*12320*/  LDCU.64 UR8, c[0x0][0x580] ;  /* 0x0000b000ff0877ac */ /* 0x000e220008000a00 */
[----:B------:R-:W-:Y:S01]  /*12330*/  MOV R10, RZ ;  /* 0x000000ff000a7202 */ /* 0x000fe20000000f00 */
[----:B------:R-:W1:Y:S01]  /*12340*/  LDCU UR6, c[0x0][0x588] ;  /* 0x0000b100ff0677ac */ /* 0x000e620008000800 */
[----:B------:R-:W3:Y:S01]  /*12350*/  LDCU UR7, c[0x0][0x6a4] ;  /* 0x0000d480ff0777ac */ /* 0x000ee20008000800 */
[----:B------:R-:W-:Y:S02]  /*12360*/  UISETP.NE.AND UP1, UPT, UR4, 0x3, UPT ;  /* 0x000000030400788c */ /* 0x000fe4000bf25270 */
[----:B0-----:R-:W-:-:S05]  /*12370*/  IMAD.HI.U32 R8, R11, UR9, R10 ;  /* 0x000000090b087c27 */ /* 0x001fca000f8e000a */
[----:B-1----:R-:W-:-:S05]  /*12380*/  SHF.R.U32.HI R9, RZ, UR6, R8 ;  /* 0x00000006ff097c19 */ /* 0x002fca0008011608 */
[----:B------:R-:W-:-:S04]  /*12390*/  IMAD.MOV R3, RZ, RZ, -R9 ;  /* 0x000000ffff037224 */ /* 0x000fc800078e0a09 */
[----:B------:R-:W-:-:S04]  /*123a0*/  IMAD R3, R3, UR8, R11 ;  /* 0x0000000803037c24 */ /* 0x000fc8000f8e020b */
[----:B---3--:R-:W-:Y:S01]  /*123b0*/  IMAD R22, R3, UR7, R22 ;  /* 0x0000000703167c24 */ /* 0x008fe2000f8e0216 */
[----:B------:R-:W-:Y:S06]  /*123c0*/  BRA.U !UP1, `(.L_x_5095) ;  /* 0x0000000d09c07547 */ /* 0x000fec000b800000 */
[----:B------:R-:W0:Y:S01]  /*123d0*/  LDCU.64 UR6, c[0x0][0x590] ;  /* 0x0000b200ff0677ac */ /* 0x000e220008000a00 */
[----:B------:R-:W-:Y:S01]  /*123e0*/  HFMA2 R8, -RZ, RZ, 0, 0 ;  /* 0x00000000ff087431 */ /* 0x000fe200000001ff */
[----:B------:R-:W1:Y:S01]  /*123f0*/  LDCU UR8, c[0x0][0x58c] ;  /* 0x0000b180ff0877ac */ /* 0x000e620008000800 */
[----:B------:R-:W3:Y:S01]  /*12400*/  LDCU UR9, c[0x0][0x6ac] ;  /* 0x0000d580ff0977ac */ /* 0x000ee20008000800 */
[----:B------:R-:W-:Y:S02]  /*12410*/  UISETP.NE.AND UP1, UPT, UR4, 0x4, UPT ;  /* 0x000000040400788c */ /* 0x000fe4000bf25270 */
[----:B0-----:R-:W-:-:S05]  /*12420*/  IMAD.HI.U32 R10, R9, UR6, R8 ;  /* 0x00000006090a7c27 */ /* 0x001fca000f8e0008 */
[----:B------:R-:W-:-:S04]  /*12430*/  SHF.R.U32.HI R11, RZ, UR7, R10 ;  /* 0x00000007ff0b7c19 */ /* 0x000fc8000801160a */
[----:B------:R-:W-:-:S05]  /*12440*/  IADD3 R3, PT, PT, -R11, RZ, RZ ;  /* 0x000000ff0b037210 */ /* 0x000fca0007ffe1ff */
[----:B-1----:R-:W-:-:S04]  /*12450*/  IMAD R3, R3, UR8, R9 ;  /* 0x0000000803037c24 */ /* 0x002fc8000f8e0209 */
[----:B---3--:R-:W-:Y:S01]  /*12460*/  IMAD R22, R3, UR9, R22 ;  /* 0x0000000903167c24 */ /* 0x008fe2000f8e0216 */
[----:B------:R-:W-:Y:S06]  /*12470*/  BRA.U !UP1, `(.L_x_5095) ;  /* 0x0000000d09947547 */ /* 0x000fec000b800000 */
[----:B------:R-:W0:Y:S01]  /*12480*/  LDCU.64 UR8, c[0x0][0x598] ;  /* 0x0000b300ff0877ac */ /* 0x000e220008000a00 */
[----:B------:R-:W-:Y:S01]  /*12490*/  IMAD.MOV.U32 R10, RZ, RZ, RZ ;  /* 0x000000ffff0a7224 */ /* 0x000fe200078e00ff */
[----:B------:R-:W1:Y:S01]  /*124a0*/  LDCU UR6, c[0x0][0x5a0] ;  /* 0x0000b400ff0677ac */ /* 0x000e620008000800 */
[----:B------:R-:W3:Y:S01]  /*124b0*/  LDCU UR7, c[0x0][0x6b4] ;  /* 0x0000d680ff0777ac */ /* 0x000ee20008000800 */
[----:B------:R-:W-:Y:S01]  /*124c0*/  UISETP.NE.AND UP1, UPT, UR4, 0x5, UPT ;  /* 0x000000050400788c */ /* 0x000fe2000bf25270 */
[----:B0-----:R-:W-:-:S05]  /*124d0*/  IMAD.HI.U32 R8, R11, UR9, R10 ;  /* 0x000000090b087c27 */ /* 0x001fca000f8e000a */
[----:B-1----:R-:W-:-:S04]  /*124e0*/  SHF.R.U32.HI R9, RZ, UR6, R8 ;  /* 0x00000006ff097c19 */ /* 0x002fc80008011608 */
[----:B------:R-:W-:-:S05]  /*124f0*/  IADD3 R3, PT, PT, -R9, RZ, RZ ;  /* 0x000000ff09037210 */ /* 0x000fca0007ffe1ff */
[----:B------:R-:W-:-:S04]  /*12500*/  IMAD R3, R3, UR8, R11 ;  /* 0x0000000803037c24 */ /* 0x000fc8000f8e020b */
        /* <DEDUP_REMOVED lines=8> */
[----:B------:R-:W-:-:S05]  /*12590*/  SHF.R.U32.HI R11, RZ, UR7, R10 ;  /* 0x00000007ff0b7c19 */ /* 0x000fca000801160a */
[----:B------:R-:W-:-:S04]  /*125a0*/  IMAD.MOV R3, RZ, RZ, -R11 ;  /* 0x000000ffff037224 */ /* 0x000fc800078e0a0b */
[----:B-1----:R-:W-:-:S04]  /*125b0*/  IMAD R3, R3, UR8, R9 ;  /* 0x0000000803037c24 */ /* 0x002fc8000f8e0209 */
        /* <DEDUP_REMOVED lines=8> */
[----:B-1----:R-:W-:-:S04]  /*12640*/  SHF.R.U32.HI R9, RZ, UR6, R8 ;  /* 0x00000006ff097c19 */ /* 0x002fc80008011608 */
[----:B------:R-:W-:-:S05]  /*12650*/  IADD3 R3, PT, PT, -R9, RZ, RZ ;  /* 0x000000ff09037210 */ /* 0x000fca0007ffe1ff */
[----:B------:R-:W-:-:S04]  /*12660*/  IMAD R3, R3, UR8, R11 ;  /* 0x0000000803037c24 */ /* 0x000fc8000f8e020b */
        /* <DEDUP_REMOVED lines=192> */
[----:B------:R-:W3:Y:S03]  /*13270*/  LDCU UR7, c[0x0][0x754] ;  /* 0x0000ea80ff0777ac */ /* 0x000ee60008000800 */
[----:B0-----:R-:W-:-:S05]  /*13280*/  IMAD.HI.U32 R3, R11, UR9, R10 ;  /* 0x000000090b037c27 */ /* 0x001fca000f8e000a */
[----:B-1----:R-:W-:-:S04]  /*13290*/  SHF.R.U32.HI R3, RZ, UR6, R3 ;  /* 0x00000006ff037c19 */ /* 0x002fc80008011603 */
[----:B------:R-:W-:-:S05]  /*132a0*/  IADD3 R3, PT, PT, -R3, RZ, RZ ;  /* 0x000000ff03037210 */ /* 0x000fca0007ffe1ff */
[----:B------:R-:W-:-:S04]  /*132b0*/  IMAD R3, R3, UR8, R11 ;  /* 0x0000000803037c24 */ /* 0x000fc8000f8e020b */
[----:B---3--:R-:W-:-:S07]  /*132c0*/  IMAD R22, R3, UR7, R22 ;  /* 0x0000000703167c24 */ /* 0x008fce000f8e0216 */
.L_x_5095:
[----:B------:R-:W-:Y:S01]  /*132d0*/  IMAD.MOV.U32 R19, RZ, RZ, RZ ;  /* 0x000000ffff137224 */ /* 0x000fe200078e00ff */
[----:B------:R-:W-:Y:S06]  /*132e0*/  BRA.U !UP0, `(.L_x_5096) ;  /* 0x0000001108487547 */ /* 0x000fec000b800000 */
[----:B------:R-:W0:Y:S01]  /*132f0*/  LDCU.64 UR8, c[0x0][0x568] ;  /* 0x0000ad00ff0877ac */ /* 0x000e220008000a00 */
[----:B------:R-:W-:Y:S02]  /*13300*/  IADD3 R9, PT, PT, R7, 0x1, RZ ;  /* 0x0000000107097810 */ /* 0x000fe40007ffe0ff */
[----:B------:R-:W-:Y:S01]  /*13310*/  MOV R8, RZ ;  /* 0x000000ff00087202 */ /* 0x000fe20000000f00 */
[----:B------:R-:W1:Y:S01]  /*13320*/  LDCU UR6, c[0x0][0x570] ;  /* 0x0000ae00ff0677ac */ /* 0x000e620008000800 */
[----:B------:R-:W3:Y:S01]  /*13330*/  LDCU UR7, c[0x0][0x694] ;  /* 0x0000d280ff0777ac */ /* 0x000ee20008000800 */
[----:B------:R-:W-:Y:S02]  /*13340*/  UISETP.NE.AND UP1, UPT, UR5, URZ, UPT ;  /* 0x000000ff0500728c */ /* 0x000fe4000bf25270 */
[----:B0-----:R-:W-:-:S05]  /*13350*/  IMAD.HI.U32 R10, R9, UR9, R8 ;  /* 0x00000009090a7c27 */ /* 0x001fca000f8e0008 */
[----:B-1----:R-:W-:-:S05]  /*13360*/  SHF.R.U32.HI R11, RZ, UR6, R10 ;  /* 0x00000006ff0b7c19 */ /* 0x002fca000801160a */
[----:B------:R-:W-:-:S04]  /*13370*/  IMAD.MOV R3, RZ, RZ, -R11 ;  /* 0x000000ffff037224 */ /* 0x000fc800078e0a0b */
[----:B------:R-:W-:-:S04]  /*13380*/  IMAD R3, R3, UR8, R9 ;  /* 0x0000000803037c24 */ /* 0x000fc8000f8e0209 */
[----:B---3--:R-:W-:Y:S01]  /*13390*/  IMAD R19, R3, UR7, RZ ;  /* 0x0000000703137c24 */ /* 0x008fe2000f8e02ff */
        /* <DEDUP_REMOVED lines=257> */
[----:B------:R-:W3:Y:S03]  /*143b0*/  LDCU UR7, c[0x0][0x754] ;  /* 0x0000ea80ff0777ac */ /* 0x000ee60008000800 */
[----:B0-----:R-:W-:-:S05]  /*143c0*/  IMAD.HI.U32 R3, R9, UR9, R8 ;  /* 0x0000000909037c27 */ /* 0x001fca000f8e0008 */
[----:B-1----:R-:W-:-:S05]  /*143d0*/  SHF.R.U32.HI R3, RZ, UR6, R3 ;  /* 0x00000006ff037c19 */ /* 0x002fca0008011603 */
[----:B------:R-:W-:-:S04]  /*143e0*/  IMAD.MOV R3, RZ, RZ, -R3 ;  /* 0x000000ffff037224 */ /* 0x000fc800078e0a03 */
[----:B------:R-:W-:-:S04]  /*143f0*/  IMAD R8, R3, UR8, R9 ;  /* 0x0000000803087c24 */ /* 0x000fc8000f8e0209 */
[----:B---3--:R-:W-:-:S07]  /*14400*/  IMAD R19, R8, UR7, R19 ;  /* 0x0000000708137c24 */ /* 0x008fce000f8e0213 */
.L_x_5096:
[----:B------:R-:W-:Y:S01]  /*14410*/  MOV R18, RZ ;  /* 0x000000ff00127202 */ /* 0x000fe20000000f00 */
[----:B------:R-:W-:Y:S06]  /*14420*/  BRA.U !UP0, `(.L_x_5097) ;  /* 0x0000001108487547 */ /* 0x000fec000b800000 */
[----:B------:R-:W0:Y:S01]  /*14430*/  LDCU.64 UR8, c[0x0][0x568] ;  /* 0x0000ad00ff0877ac */ /* 0x000e220008000a00 */
[----:B------:R-:W-:Y:S01]  /*14440*/  IADD3 R9, PT, PT, R7, 0x2, RZ ;  /* 0x0000000207097810 */ /* 0x000fe20007ffe0ff */
[----:B------:R-:W-:Y:S01]  /*14450*/  IMAD.MOV.U32 R8, RZ, RZ, RZ ;  /* 0x000000ffff087224 */ /* 0x000fe200078e00ff */
[----:B------:R-:W1:Y:S01]  /*14460*/  LDCU UR6, c[0x0][0x570] ;  /* 0x0000ae00ff0677ac */ /* 0x000e620008000800 */
[----:B------:R-:W3:Y:S01]  /*14470*/  LDCU UR7, c[0x0][0x694] ;  /* 0x0000d280ff0777ac */ /* 0x000ee20008000800 */
[----:B------:R-:W-:Y:S01]  /*14480*/  UISETP.NE.AND UP1, UPT, UR5, URZ, UPT ;  /* 0x000000ff0500728c */ /* 0x000fe2000bf25270 */
[----:B0-----:R-:W-:-:S05]  /*14490*/  IMAD.HI.U32 R10, R9, UR9, R8 ;  /* 0x00000009090a7c27 */ /* 0x001fca000f8e0008 */
[----:B-1----:R-:W-:-:S04]  /*144a0*/  SHF.R.U32.HI R11, RZ, UR6, R10 ;  /* 0x00000006ff0b7c19 */ /* 0x002fc8000801160a */
[----:B------:R-:W-:-:S05]  /*144b0*/  IADD3 R3, PT, PT, -R11, RZ, RZ ;  /* 0x000000ff0b037210 */ /* 0x000fca0007ffe1ff */
        /* <DEDUP_REMOVED lines=259> */
[----:B------:R-:W3:Y:S02]  /*154f0*/  LDCU UR7, c[0x0][0x754] ;  /* 0x0000ea80ff0777ac */ /* 0x000ee40008000800 */
[----:B0-----:R-:W-:-:S05]  /*15500*/  IMAD.HI.U32 R3, R9, UR9, R8 ;  /* 0x0000000909037c27 */ /* 0x001fca000f8e0008 */
[----:B-1----:R-:W-:-:S04]  /*15510*/  SHF.R.U32.HI R3, RZ, UR6, R3 ;  /* 0x00000006ff037c19 */ /* 0x002fc80008011603 */
[----:B------:R-:W-:-:S05]  /*15520*/  IADD3 R3, PT, PT, -R3, RZ, RZ ;  /* 0x000000ff03037210 */ /* 0x000fca0007ffe1ff */
[----:B------:R-:W-:-:S04]  /*15530*/  IMAD R3, R3, UR8, R9 ;  /* 0x0000000803037c24 */ /* 0x000fc8000f8e0209 */
[----:B---3--:R-:W-:-:S07]  /*15540*/  IMAD R18, R3, UR7, R18 ;  /* 0x0000000703127c24 */ /* 0x008fce000f8e0212 */
.L_x_5097:
[----:B------:R-:W-:Y:S01]  /*15550*/  MOV R16, RZ ;  /* 0x000000ff00107202 */ /* 0x000fe20000000f00 */
[----:B------:R-:W-:Y:S06]  /*15560*/  BRA.U !UP0, `(.L_x_5098) ;  /* 0x0000001108487547 */ /* 0x000fec000b800000 */
[----:B------:R-:W0:Y:S01]  /*15570*/  LDCU.64 UR8, c[0x0][0x568] ;  /* 0x0000ad00ff0877ac */ /* 0x000e220008000a00 */
[----:B------:R-:W-:Y:S01]  /*15580*/  MOV R8, RZ ;  /* 0x000000ff00087202 */ /* 0x000fe20000000f00 */
[----:B------:R-:W-:Y:S01]  /*15590*/  VIADD R9, R7, 0x3 ;  /* 0x0000000307097836 */ /* 0x000fe20000000000 */
        /* <DEDUP_REMOVED lines=271> */
.L_x_5098:
        /* <DEDUP_REMOVED lines=17> */
[----:B------:R-:W3:Y:S01]  /*167a0*/  LDCU UR5, c[0x0][0x360] ;  /* 0x00006c00ff0577ac */ /* 0x000ee20008000800 */
[----:B0-----:R-:W-:-:S11]  /*167b0*/  IMAD R3, R0, UR4, R3 ;  /* 0x0000000400037c24 */ /* 0x001fd6000f8e0203 */
[----:B---3--:R-:W-:Y:S01]  /*167c0*/  @!P0 IMAD R3, R3, UR5, R17 ;  /* 0x0000000503038c24 */ /* 0x008fe2000f8e0211 */
[----:B------:R-:W-:-:S03]  /*167d0*/  PLOP3.LUT P0, PT, PT, PT, PT, 0x80, 0x8 ;  /* 0x000000000008781c */ /* 0x000fc60003f0f070 */
[----:B-1----:R-:W-:-:S05]  /*167e0*/  IMAD.WIDE.U32 R6, R3, 0x20, R6 ;  /* 0x0000002003067825 */ /* 0x002fca00078e0006 */
[----:B------:R0:W-:Y:S04]  /*167f0*/  STG.E.64 desc[UR36][R6.64], R68 ;  /* 0x0000004406007986 */ /* 0x0001e8000c101b24 */
[----:B------:R0:W-:Y:S04]  /*16800*/  STG.E.64 desc[UR36][R6.64+0x8], R70 ;  /* 0x0000084606007986 */ /* 0x0001e8000c101b24 */
[----:B------:R0:W-:Y:S04]  /*16810*/  STG.E.64 desc[UR36][R6.64+0x10], R72 ;  /* 0x0000104806007986 */ /* 0x0001e8000c101b24 */
[----:B------:R0:W-:Y:S02]  /*16820*/  STG.E.64 desc[UR36][R6.64+0x18], R74 ;  /* 0x0000184a06007986 */ /* 0x0001e4000c101b24 */
.L_x_5100:
[----:B------:R-:W-:Y:S05]  /*16830*/  BSYNC.RECONVERGENT B0 ;  /* 0x0000000000007941 */ /* 0x000fea0003800200 */
.L_x_5099:
        /* <DEDUP_REMOVED lines=18> */
[----:B------:R-:W3:Y:S01]  /*16960*/  POPC R9, UR5 ;  /* 0x0000000500097d09 */ /* 0x000ee20008000000 */
[----:B0-----:R-:W-:Y:S01]  /*16970*/  IMAD.WIDE.U32 R6, R0, 0x4, R6 ;  /* 0x0000000400067825 */ /* 0x001fe200078e0006 */
[----:B-1----:R-:W-:-:S13]  /*16980*/  ISETP.EQ.U32.AND P1, PT, R8, R3, PT ;  /* 0x000000030800720c */ /* 0x002fda0003f22070 */
[----:B---3--:R-:W3:Y:S01]  /*16990*/  @P1 ATOMG.E.ADD.STRONG.GPU PT, R7, desc[UR36][R6.64], R9 ;  /* 0x80000009060719a8 */ /* 0x008ee200081ef124 */
[----:B------:R-:W0:Y:S01]  /*169a0*/  S2UR UR6, SR_CgaCtaId ;  /* 0x00000000000679c3 */ /* 0x000e220000008800 */
[----:B------:R-:W1:Y:S01]  /*169b0*/  LDCU UR4, c[0x0][0x374] ;  /* 0x00006e80ff0477ac */ /* 0x000e620008000800 */
[----:B------:R-:W4:Y:S01]  /*169c0*/  S2R R10, SR_LTMASK ;  /* 0x00000000000a7919 */ /* 0x000f220000003900 */
[----:B-1----:R-:W-:Y:S01]  /*169d0*/  UIADD3 UR4, UPT, UPT, UR4, -0x1, URZ ;  /* 0xffffffff04047890 */ /* 0x002fe2000fffe0ff */
[----:B----4-:R-:W-:Y:S01]  /*169e0*/  LOP3.LUT R10, R10, UR5, RZ, 0xc0, !PT ;  /* 0x000000050a0a7c12 */ /* 0x010fe2000f8ec0ff */
[----:B------:R-:W-:Y:S02]  /*169f0*/  UMOV UR5, 0x400 ;  /* 0x0000040000057882 */ /* 0x000fe40000000000 */
[----:B0-----:R-:W-:-:S03]  /*16a00*/  ULEA UR5, UR6, UR5, 0x18 ;  /* 0x0000000506057291 */ /* 0x001fc6000f8ec0ff */
[----:B------:R-:W0:Y:S01]  /*16a10*/  POPC R10, R10 ;  /* 0x0000000a000a7309 */ /* 0x000e220000000000 */
[----:B---3--:R-:W0:Y:S02]  /*16a20*/  SHFL.IDX PT, R3, R7, R8, 0x1f ;  /* 0x00001f0807037589 */ /* 0x008e2400000e0000 */
[----:B0-----:R-:W-:-:S05]  /*16a30*/  IMAD.IADD R3, R3, 0x1, R10 ;  /* 0x0000000103037824 */ /* 0x001fca00078e020a */
[----:B------:R-:W-:-:S04]  /*16a40*/  ISETP.NE.AND P1, PT, R3, UR4, PT ;  /* 0x0000000403007c0c */ /* 0x000fc8000bf25270 */
[----:B------:R-:W-:-:S05]  /*16a50*/  SEL R3, RZ, 0x1, P1 ;  /* 0x00000001ff037807 */ /* 0x000fca0000800000 */
[----:B------:R1:W-:Y:S04]  /*16a60*/  STS.U8 [UR5], R3 ;  /* 0x00000003ff007988 */ /* 0x0003e80008000005 */
.L_x_5102:
[----:B------:R-:W-:Y:S05]  /*16a70*/  BSYNC.RECONVERGENT B0 ;  /* 0x0000000000007941 */ /* 0x000fea0003800200 */
.L_x_5101:
[----:B------:R-:W3:Y:S08]  /*16a80*/  S2UR UR6, SR_CgaCtaId ;  /* 0x00000000000679c3 */ /* 0x000ef00000008800 */
[----:B------:R-:W-:Y:S06]  /*16a90*/  BAR.SYNC.DEFER_BLOCKING 0x0 ;  /* 0x0000000000007b1d */ /* 0x000fec0000010000 */
[----:B------:R-:W-:-:S02]  /*16aa0*/  UMOV UR4, 0x400 ;  /* 0x0000040000047882 */ /* 0x000fc40000000000 */
[----:B---3--:R-:W-:-:S09]  /*16ab0*/  ULEA UR5, UR6, UR4, 0x18 ;  /* 0x0000000406057291 */ /* 0x008fd2000f8ec0ff */
        /* <DEDUP_REMOVED lines=14> */
[----:B------:R-:W3:Y:S01]  /*16ba0*/  LDCU.64 UR10, c[0x0][0x388] ;  /* 0x00007100ff0a77ac */ /* 0x000ee20008000a00 */
[----:B-1----:R-:W-:Y:S01]  /*16bb0*/  UISETP.NE.AND UP0, UPT, UR5, URZ, UPT ;  /* 0x000000ff0500728c */ /* 0x002fe2000bf05270 */
[----:B---3--:R-:W-:-:S02]  /*16bc0*/  MOV R28, UR10 ;  /* 0x0000000a001c7c02 */ /* 0x008fc40008000f00 */
[----:B------:R-:W-:-:S06]  /*16bd0*/  MOV R29, UR11 ;  /* 0x0000000b001d7c02 */ /* 0x000fcc0008000f00 */
[----:B------:R-:W-:Y:S05]  /*16be0*/  BRA.U !UP0, `(.L_x_5104) ;  /* 0x0000000108987547 */ /* 0x000fea000b800000 */
[----:B------:R-:W1:Y:S01]  /*16bf0*/  LDCU UR5, c[0x0][0x360] ;  /* 0x00006c00ff0577ac */ /* 0x000e620008000800 */
[----:B------:R-:W-:Y:S01]  /*16c00*/  IMAD.U32 R30, RZ, RZ, UR10 ;  /* 0x0000000aff1e7e24 */ /* 0x000fe2000f8e00ff */
[----:B------:R-:W-:Y:S01]  /*16c10*/  MOV R31, UR11 ;  /* 0x0000000b001f7c02 */ /* 0x000fe20008000f00 */
[----:B------:R-:W-:Y:S01]  /*16c20*/  IMAD.U32 R25, RZ, RZ, UR11 ;  /* 0x0000000bff197e24 */ /* 0x000fe2000f8e00ff */
[----:B------:R-:W3:Y:S01]  /*16c30*/  LDCU UR8, c[0x0][0x3a4] ;  /* 0x00007480ff0877ac */ /* 0x000ee20008000800 */
[----:B------:R-:W-:Y:S02]  /*16c40*/  MOV R24, UR10 ;  /* 0x0000000a00187c02 */ /* 0x000fe40008000f00 */
[----:B------:R-:W-:Y:S02]  /*16c50*/  MOV R26, UR10 ;  /* 0x0000000a001a7c02 */ /* 0x000fe40008000f00 */
[----:B------:R-:W-:Y:S01]  /*16c60*/  MOV R27, UR11 ;  /* 0x0000000b001b7c02 */ /* 0x000fe20008000f00 */
[----:B-1----:R-:W-:-:S05]  /*16c70*/  IMAD R3, R2, UR5, R17 ;  /* 0x0000000502037c24 */ /* 0x002fca000f8e0211 */
[----:B---3--:R-:W-:-:S13]  /*16c80*/  ISETP.GE.U32.AND P1, PT, R3, UR8, PT ;  /* 0x0000000803007c0c */ /* 0x008fda000bf26070 */
[----:B------:R-:W-:Y:S05]  /*16c90*/  @P1 BRA `(.L_x_5105) ;  /* 0x0000000000f81947 */ /* 0x000fea0003800000 */
[----:B------:R-:W1:Y:S01]  /*16ca0*/  LDCU UR7, c[0x0][0x374] ;  /* 0x00006e80ff0777ac */ /* 0x000e620008000800 */
[----:B------:R-:W3:Y:S01]  /*16cb0*/  LDC R20, c[0x0][0x364] ;  /* 0x0000d900ff147b82 */ /* 0x000ee20000000800 */
[----:B------:R-:W-:Y:S01]  /*16cc0*/  BSSY.RECONVERGENT B1, `(.L_x_5106) ;  /* 0x0000017000017945 */ /* 0x000fe20003800200 */
[----:B------:R-:W-:Y:S01]  /*16cd0*/  IMAD.U32 R30, RZ, RZ, UR10 ;  /* 0x0000000aff1e7e24 */ /* 0x000fe2000f8e00ff */
[----:B------:R-:W-:Y:S01]  /*16ce0*/  MOV R31, UR11 ;  /* 0x0000000b001f7c02 */ /* 0x000fe20008000f00 */
[----:B------:R-:W-:Y:S01]  /*16cf0*/  IMAD.U32 R25, RZ, RZ, UR11 ;  /* 0x0000000bff197e24 */ /* 0x000fe2000f8e00ff */
[----:B------:R-:W-:Y:S02]  /*16d00*/  MOV R24, UR10 ;  /* 0x0000000a00187c02 */ /* 0x000fe40008000f00 */
[----:B------:R-:W-:Y:S02]  /*16d10*/  MOV R26, UR10 ;  /* 0x0000000a001a7c02 */ /* 0x000fe40008000f00 */
[----:B------:R-:W-:Y:S01]  /*16d20*/  MOV R27, UR11 ;  /* 0x0000000b001b7c02 */ /* 0x000fe20008000f00 */
[----:B-1----:R-:W-:-:S02]  /*16d30*/  IMAD R0, R0, UR7, RZ ;  /* 0x0000000700007c24 */ /* 0x002fc4000f8e02ff */
[----:B---3--:R-:W-:-:S07]  /*16d40*/  IMAD R20, R20, UR5, RZ ;  /* 0x0000000514147c24 */ /* 0x008fce000f8e02ff */
.L_x_5107:
[----:B0-----:R-:W0:Y:S01]  /*16d50*/  LDC.64 R6, c[0x0][0x780] ;  /* 0x0001e000ff067b82 */ /* 0x001e220000000a00 */
[----:B------:R-:W-:-:S04]  /*16d60*/  IMAD.IADD R9, R0, 0x1, R3 ;  /* 0x0000000100097824 */ /* 0x000fc800078e0203 */
[----:B0-----:R-:W-:-:S05]  /*16d70*/  IMAD.WIDE.U32 R6, R9, 0x20, R6 ;  /* 0x0000002009067825 */ /* 0x001fca00078e0006 */
[----:B------:R-:W3:Y:S04]  /*16d80*/  LDG.E.64 R8, desc[UR36][R6.64] ;  /* 0x0000002406087981 */ /* 0x000ee8000c1e1b00 */
[----:B------:R-:W4:Y:S04]  /*16d90*/  LDG.E.64 R10, desc[UR36][R6.64+0x8] ;  /* 0x00000824060a7981 */ /* 0x000f28000c1e1b00 */
[----:B--2---:R-:W2:Y:S04]  /*16da0*/  LDG.E.64 R12, desc[UR36][R6.64+0x10] ;  /* 0x00001024060c7981 */ /* 0x004ea8000c1e1b00 */
[----:B------:R-:W2:Y:S01]  /*16db0*/  LDG.E.64 R14, desc[UR36][R6.64+0x18] ;  /* 0x00001824060e7981 */ /* 0x000ea2000c1e1b00 */
[----:B------:R-:W-:-:S04]  /*16dc0*/  IADD3 R3, PT, PT, R20, R3, RZ ;  /* 0x0000000314037210 */ /* 0x000fc80007ffe0ff */
[----:B------:R-:W-:Y:S01]  /*16dd0*/  ISETP.GE.U32.AND P1, PT, R3, UR8, PT ;  /* 0x0000000803007c0c */ /* 0x000fe2000bf26070 */
[----:B---3--:R-:W-:Y:S02]  /*16de0*/  DADD R28, R8, R28 ;  /* 0x00000000081c7229 */ /* 0x008fe4000000001c */
[----:B----4-:R-:W-:Y:S02]  /*16df0*/  DADD R30, R10, R30 ;  /* 0x000000000a1e7229 */ /* 0x010fe4000000001e */
[----:B--2---:R-:W-:Y:S02]  /*16e00*/  DADD R24, R12, R24 ;  /* 0x000000000c187229 */ /* 0x004fe40000000018 */
[----:B------:R-:W-:-:S06]  /*16e10*/  DADD R26, R14, R26 ;  /* 0x000000000e1a7229 */ /* 0x000fcc000000001a */
[----:B------:R-:W-:Y:S05]  /*16e20*/  @!P1 BRA `(.L_x_5107) ;  /* 0xfffffffc00c89947 */ /* 0x000fea000383ffff */
[----:B------:R-:W-:Y:S05]  /*16e30*/  BSYNC.RECONVERGENT B1 ;  /* 0x0000000000017941 */ /* 0x000fea0003800200 */
.L_x_5106:
[----:B------:R-:W-:Y:S05]  /*16e40*/  BRA `(.L_x_5105) ;  /* 0x00000000008c7947 */ /* 0x000fea0003800000 */
.L_x_5104:
[----:B------:R-:W1:Y:S01]  /*16e50*/  LDCU UR7, c[0x0][0x3a4] ;  /* 0x00007480ff0777ac */ /* 0x000e620008000800 */
[----:B------:R-:W-:Y:S01]  /*16e60*/  MOV R30, UR10 ;  /* 0x0000000a001e7c02 */ /* 0x000fe20008000f00 */
[----:B------:R-:W-:Y:S01]  /*16e70*/  IMAD.U32 R31, RZ, RZ, UR11 ;  /* 0x0000000bff1f7e24 */ /* 0x000fe2000f8e00ff */
[----:B------:R-:W-:Y:S01]  /*16e80*/  MOV R24, UR10 ;  /* 0x0000000a00187c02 */ /* 0x000fe20008000f00 */
[----:B------:R-:W-:Y:S01]  /*16e90*/  IMAD.U32 R26, RZ, RZ, UR10 ;  /* 0x0000000aff1a7e24 */ /* 0x000fe2000f8e00ff */
[----:B------:R-:W-:Y:S02]  /*16ea0*/  MOV R25, UR11 ;  /* 0x0000000b00197c02 */ /* 0x000fe40008000f00 */
[----:B------:R-:W-:Y:S02]  /*16eb0*/  MOV R27, UR11 ;  /* 0x0000000b001b7c02 */ /* 0x000fe40008000f00 */
[----:B-1----:R-:W-:-:S13]  /*16ec0*/  ISETP.GE.U32.AND P1, PT, R2, UR7, PT ;  /* 0x0000000702007c0c */ /* 0x002fda000bf26070 */
[----:B------:R-:W-:Y:S05]  /*16ed0*/  @P1 BRA `(.L_x_5105) ;  /* 0x0000000000681947 */ /* 0x000fea0003800000 */
[----:B------:R-:W1:Y:S01]  /*16ee0*/  LDCU UR5, c[0x0][0x374] ;  /* 0x00006e80ff0577ac */ /* 0x000e620008000800 */
[----:B------:R-:W3:Y:S01]  /*16ef0*/  LDC R23, c[0x0][0x360] ;  /* 0x0000d800ff177b82 */ /* 0x000ee20000000800 */
[----:B------:R-:W-:Y:S01]  /*16f00*/  MOV R3, R2 ;  /* 0x0000000200037202 */ /* 0x000fe20000000f00 */
[----:B------:R-:W-:Y:S01]  /*16f10*/  IMAD.U32 R30, RZ, RZ, UR10 ;  /* 0x0000000aff1e7e24 */ /* 0x000fe2000f8e00ff */
[----:B------:R-:W-:Y:S01]  /*16f20*/  MOV R31, UR11 ;  /* 0x0000000b001f7c02 */ /* 0x000fe20008000f00 */
[----:B------:R-:W-:Y:S01]  /*16f30*/  IMAD.U32 R25, RZ, RZ, UR11 ;  /* 0x0000000bff197e24 */ /* 0x000fe2000f8e00ff */
[----:B------:R-:W-:Y:S02]  /*16f40*/  MOV R24, UR10 ;  /* 0x0000000a00187c02 */ /* 0x000fe40008000f00 */
[----:B------:R-:W-:Y:S01]  /*16f50*/  MOV R26, UR10 ;  /* 0x0000000a001a7c02 */ /* 0x000fe20008000f00 */
[----:B------:R-:W4:Y:S01]  /*16f60*/  LDC.64 R20, c[0x0][0x780] ;  /* 0x0001e000ff147b82 */ /* 0x000f220000000a00 */
[----:B------:R-:W-:-:S07]  /*16f70*/  MOV R27, UR11 ;  /* 0x0000000b001b7c02 */ /* 0x000fce0008000f00 */
[----:B-----5:R-:W0:Y:S01]  /*16f80*/  LDC R32, c[0x0][0x364] ;  /* 0x0000d900ff207b82 */ /* 0x020e220000000800 */
[----:B-1----:R-:W-:-:S07]  /*16f90*/  IMAD R0, R0, UR5, RZ ;  /* 0x0000000500007c24 */ /* 0x002fce000f8e02ff */
.L_x_5108:
[----:B0-----:R-:W-:-:S04]  /*16fa0*/  IMAD.IADD R6, R0, 0x1, R3 ;  /* 0x0000000100067824 */ /* 0x001fc800078e0203 */
[----:B---3--:R-:W-:-:S04]  /*16fb0*/  IMAD R7, R6, R23, R17 ;  /* 0x0000001706077224 */ /* 0x008fc800078e0211 */
[----:B----4-:R-:W-:-:S05]  /*16fc0*/  IMAD.WIDE.U32 R6, R7, 0x20, R20 ;  /* 0x0000002007067825 */ /* 0x010fca00078e0014 */
[----:B------:R-:W3:Y:S04]  /*16fd0*/  LDG.E.64 R8, desc[UR36][R6.64] ;  /* 0x0000002406087981 */ /* 0x000ee8000c1e1b00 */
[----:B------:R-:W4:Y:S04]  /*16fe0*/  LDG.E.64 R10, desc[UR36][R6.64+0x8] ;  /* 0x00000824060a7981 */ /* 0x000f28000c1e1b00 */
[----:B--2---:R-:W2:Y:S04]  /*16ff0*/  LDG.E.64 R12, desc[UR36][R6.64+0x10] ;  /* 0x00001024060c7981 */ /* 0x004ea8000c1e1b00 */
[----:B------:R-:W5:Y:S01]  /*17000*/  LDG.E.64 R14, desc[UR36][R6.64+0x18] ;  /* 0x00001824060e7981 */ /* 0x000f62000c1e1b00 */
[----:B------:R-:W-:-:S04]  /*17010*/  IADD3 R3, PT, PT, R32, R3, RZ ;  /* 0x0000000320037210 */ /* 0x000fc80007ffe0ff */
[----:B------:R-:W-:Y:S01]  /*17020*/  ISETP.GE.U32.AND P1, PT, R3, UR7, PT ;  /* 0x0000000703007c0c */ /* 0x000fe2000bf26070 */
[----:B---3--:R-:W-:Y:S02]  /*17030*/  DADD R28, R8, R28 ;  /* 0x00000000081c7229 */ /* 0x008fe4000000001c */
[----:B----4-:R-:W-:Y:S02]  /*17040*/  DADD R30, R10, R30 ;  /* 0x000000000a1e7229 */ /* 0x010fe4000000001e */
[----:B--2---:R-:W-:Y:S02]  /*17050*/  DADD R24, R12, R24 ;  /* 0x000000000c187229 */ /* 0x004fe40000000018 */
[----:B-----5:R-:W-:-:S06]  /*17060*/  DADD R26, R14, R26 ;  /* 0x000000000e1a7229 */ /* 0x020fcc000000001a */
[----:B------:R-:W-:Y:S05]  /*17070*/  @!P1 BRA `(.L_x_5108) ;  /* 0xfffffffc00c89947 */ /* 0x000fea000383ffff */
.L_x_5105:
[----:B------:R-:W-:Y:S05]  /*17080*/  BSYNC.RECONVERGENT B0 ;  /* 0x0000000000007941 */ /* 0x000fea0003800200 */
.L_x_5103:
[----:B------:R-:W1:Y:S01]  /*17090*/  LDCU UR5, c[0x0][0x360] ;  /* 0x00006c00ff0577ac */ /* 0x000e620008000800 */
[----:B------:R-:W-:-:S04]  /*170a0*/  UIADD3 UR4, UPT, UPT, UR4, 0x10, URZ ;  /* 0x0000001004047890 */ /* 0x000fc8000fffe0ff */
[----:B------:R-:W-:Y:S01]  /*170b0*/  ULEA UR8, UR6, UR4, 0x18 ;  /* 0x0000000406087291 */ /* 0x000fe2000f8ec0ff */
[----:B------:R-:W3:Y:S01]  /*170c0*/  LDCU UR6, c[0x0][0x364] ;  /* 0x00006c80ff0677ac */ /* 0x000ee20008000800 */
[----:B-1----:R-:W-:-:S05]  /*170d0*/  IMAD R0, R2, UR5, R17 ;  /* 0x0000000502007c24 */ /* 0x002fca000f8e0211 */
[----:B------:R-:W-:-:S05]  /*170e0*/  LEA R3, R0, UR8, 0x5 ;  /* 0x0000000800037c11 */ /* 0x000fca000f8e28ff */
[----:B------:R1:W-:Y:S01]  /*170f0*/  STS.128 [R3], R28 ;  /* 0x0000001c03007388 */ /* 0x0003e20000000c00 */
[----:B---3--:R-:W-:-:S03]  /*17100*/  UISETP.GE.U32.AND UP0, UPT, UR6, 0x2, UPT ;  /* 0x000000020600788c */ /* 0x008fc6000bf06070 */
[----:B------:R1:W-:Y:S06]  /*17110*/  STS.128 [R3+0x10], R24 ;  /* 0x0000101803007388 */ /* 0x0003ec0000000c00 */
[----:B------:R-:W-:Y:S05]  /*17120*/  BRA.U !UP0, `(.L_x_5109) ;  /* 0x0000000108587547 */ /* 0x000fea000b800000 */
[----:B------:R-:W-:-:S05]  /*17130*/  UMOV UR4, UR6 ;  /* 0x0000000600047c82 */ /* 0x000fca0008000000 */
.L_x_5112:
        /* <DEDUP_REMOVED lines=9> */
[----:B------:R-:W1:Y:S04]  /*171d0*/  LDS.128 R8, [R0] ;  /* 0x0000000000087984 */ /* 0x000e680000000c00 */
[----:B--2---:R-:W2:Y:S01]  /*171e0*/  LDS.128 R12, [R0+0x10] ;  /* 0x00001000000c7984 */ /* 0x004ea20000000c00 */
[----:B-1----:R-:W-:Y:S02]  /*171f0*/  DADD R28, R28, R8 ;  /* 0x000000001c1c7229 */ /* 0x002fe40000000008 */
[----:B------:R-:W-:Y:S02]  /*17200*/  DADD R30, R30, R10 ;  /* 0x000000001e1e7229 */ /* 0x000fe4000000000a */
[----:B--2---:R-:W-:Y:S02]  /*17210*/  DADD R24, R24, R12 ;  /* 0x0000000018187229 */ /* 0x004fe4000000000c */
[----:B------:R-:W-:-:S03]  /*17220*/  DADD R26, R26, R14 ;  /* 0x000000001a1a7229 */ /* 0x000fc6000000000e */
[----:B------:R3:W-:Y:S04]  /*17230*/  STS.128 [R3], R28 ;  /* 0x0000001c03007388 */ /* 0x0007e80000000c00 */
[----:B------:R3:W-:Y:S04]  /*17240*/  STS.128 [R3+0x10], R24 ;  /* 0x0000101803007388 */ /* 0x0007e80000000c00 */
.L_x_5111:
[----:B------:R-:W-:Y:S05]  /*17250*/  BSYNC.RECONVERGENT B0 ;  /* 0x0000000000007941 */ /* 0x000fea0003800200 */
.L_x_5110:
[----:B------:R-:W-:-:S03]  /*17260*/  UISETP.GT.U32.AND UP0, UPT, UR4, 0x3, UPT ;  /* 0x000000030400788c */ /* 0x000fc6000bf04070 */
[----:B------:R-:W-:-:S06]  /*17270*/  UMOV UR4, UR7 ;  /* 0x0000000700047c82 */ /* 0x000fcc0008000000 */
[----:B------:R-:W-:Y:S05]  /*17280*/  BRA.U UP0, `(.L_x_5112) ;  /* 0xfffffffd00ac7547 */ /* 0x000fea000b83ffff */
.L_x_5109:
[----:B------:R-:W4:Y:S02]  /*17290*/  LDCU UR4, c[0x0][0x3a8] ;  /* 0x00007500ff0477ac */ /* 0x000f240008000800 */
[----:B----4-:R-:W-:-:S09]  /*172a0*/  UISETP.NE.AND UP0, UPT, UR4, URZ, UPT ;  /* 0x000000ff0400728c */ /* 0x010fd2000bf05270 */
[----:B------:R-:W-:Y:S05]  /*172b0*/  BRA.U !UP0, `(.L_x_5113) ;  /* 0x0000000108c07547 */ /* 0x000fea000b800000 */
[----:B------:R-:W-:Y:S02]  /*172c0*/  UISETP.GE.U32.AND UP0, UPT, UR5, 0x21, UPT ;  /* 0x000000210500788c */ /* 0x000fe4000bf06070 */
[----:B------:R-:W-:-:S07]  /*172d0*/  UMOV UR4, UR5 ;  /* 0x0000000500047c82 */ /* 0x000fce0008000000 */
[----:B------:R-:W-:Y:S05]  /*172e0*/  BRA.U !UP0, `(.L_x_5114) ;  /* 0x0000000108687547 */ /* 0x000fea000b800000 */
[----:B------:R4:W-:Y:S01]  /*172f0*/  STS.128 [R3], R28 ;  /* 0x0000001c03007388 */ /* 0x0009e20000000c00 */
[----:B------:R-:W-:Y:S01]  /*17300*/  UISETP.GE.U32.AND UP0, UPT, UR5, 0x40, UPT ;  /* 0x000000400500788c */ /* 0x000fe2000bf06070 */
[----:B------:R-:W-:Y:S02]  /*17310*/  UMOV UR4, 0x20 ;  /* 0x0000002000047882 */ /* 0x000fe40000000000 */
[----:B------:R4:W-:Y:S06]  /*17320*/  STS.128 [R3+0x10], R24 ;  /* 0x0000101803007388 */ /* 0x0009ec0000000c00 */
[----:B------:R-:W-:Y:S05]  /*17330*/  BRA.U !UP0, `(.L_x_5114) ;  /* 0x0000000108547547 */ /* 0x000fea000b800000 */
[----:B------:R-:W-:-:S07]  /*17340*/  IMAD.U32 R0, RZ, RZ, UR5 ;  /* 0x00000005ff007e24 */ /* 0x000fce000f8e00ff */
.L_x_5117:
[----:B------:R-:W-:Y:S01]  /*17350*/  SHF.R.U32.HI R2, RZ, 0x1, R0 ;  /* 0x00000001ff027819 */ /* 0x000fe20000011600 */
[----:B------:R-:W-:Y:S01]  /*17360*/  BAR.SYNC.DEFER_BLOCKING 0x0 ;  /* 0x0000000000007b1d */ /* 0x000fe20000010000 */
[----:B------:R-:W-:Y:S02]  /*17370*/  ISETP.GT.U32.AND P2, PT, R0, 0x7f, PT ;  /* 0x0000007f0000780c */ /* 0x000fe40003f44070 */
[----:B0-----:R-:W-:-:S03]  /*17380*/  IADD3 R6, PT, PT, R2, R17, RZ ;  /* 0x0000001102067210 */ /* 0x001fc60007ffe0ff */
[----:B------:R-:W-:Y:S01]  /*17390*/  BSSY.RECONVERGENT B0, `(.L_x_5115) ;  /* 0x000000d000007945 */ /* 0x000fe20003800200 */
[----:B------:R-:W-:-:S04]  /*173a0*/  ISETP.GE.U32.AND P1, PT, R6, UR5, PT ;  /* 0x0000000506007c0c */ /* 0x000fc8000bf26070 */
[----:B------:R-:W-:-:S13]  /*173b0*/  ISETP.GE.U32.OR P1, PT, R17, R2, P1 ;  /* 0x000000021100720c */ /* 0x000fda0000f26470 */
[----:B------:R-:W-:Y:S05]  /*173c0*/  @P1 BRA `(.L_x_5116) ;  /* 0x0000000000241947 */ /* 0x000fea0003800000 */
[----:B------:R-:W-:-:S05]  /*173d0*/  LEA R0, R2, R3, 0x5 ;  /* 0x0000000302007211 */ /* 0x000fca00078e28ff */
[----:B------:R-:W1:Y:S04]  /*173e0*/  LDS.128 R8, [R0] ;  /* 0x0000000000087984 */ /* 0x000e680000000c00 */
[----:B--2---:R-:W0:Y:S01]  /*173f0*/  LDS.128 R12, [R0+0x10] ;  /* 0x00001000000c7984 */ /* 0x004e220000000c00 */
[----:B-1-34-:R-:W-:Y:S02]  /*17400*/  DADD R28, R28, R8 ;  /* 0x000000001c1c7229 */ /* 0x01afe40000000008 */
[----:B------:R-:W-:Y:S02]  /*17410*/  DADD R30, R30, R10 ;  /* 0x000000001e1e7229 */ /* 0x000fe4000000000a */
[----:B0-----:R-:W-:Y:S02]  /*17420*/  DADD R24, R24, R12 ;  /* 0x0000000018187229 */ /* 0x001fe4000000000c */
[----:B------:R-:W-:-:S03]  /*17430*/  DADD R26, R26, R14 ;  /* 0x000000001a1a7229 */ /* 0x000fc6000000000e */
[----:B------:R0:W-:Y:S04]  /*17440*/  STS.128 [R3], R28 ;  /* 0x0000001c03007388 */ /* 0x0001e80000000c00 */
[----:B------:R0:W-:Y:S04]  /*17450*/  STS.128 [R3+0x10], R24 ;  /* 0x0000101803007388 */ /* 0x0001e80000000c00 */
.L_x_5116:
[----:B------:R-:W-:Y:S05]  /*17460*/  BSYNC.RECONVERGENT B0 ;  /* 0x0000000000007941 */ /* 0x000fea0003800200 */
.L_x_5115:
[----:B------:R-:W-:Y:S01]  /*17470*/  IMAD.MOV.U32 R0, RZ, RZ, R2 ;  /* 0x000000ffff007224 */ /* 0x000fe200078e0002 */
[----:B------:R-:W-:Y:S06]  /*17480*/  @P2 BRA `(.L_x_5117) ;  /* 0xfffffffc00b02947 */ /* 0x000fec000383ffff */
.L_x_5114:
[----:B------:R-:W-:Y:S01]  /*17490*/  BAR.SYNC.DEFER_BLOCKING 0x0 ;  /* 0x0000000000007b1d */ /* 0x000fe20000010000 */
[----:B------:R-:W-:-:S09]  /*174a0*/  UISETP.GE.U32.AND UP0, UPT, UR4, 0x2, UPT ;  /* 0x000000020400788c */ /* 0x000fd2000bf06070 */
[----:B------:R-:W-:Y:S05]  /*174b0*/  BRA.U !UP0, `(.L_x_5113) ;  /* 0x0000000108407547 */ /* 0x000fea000b800000 */
[----:B--2---:R-:W-:-:S07]  /*174c0*/  MOV R13, 0x1 ;  /* 0x00000001000d7802 */ /* 0x004fce0000000f00 */
.L_x_5118:
[----:B01-34-:R-:W-:Y:S04]  /*174d0*/  SHFL.DOWN PT, R3, R29, R13, 0x1f ;  /* 0x08001f0d1d037589 */ /* 0x01bfe800000e0000 */
[----:B------:R-:W0:Y:S04]  /*174e0*/  SHFL.DOWN PT, R2, R28, R13, 0x1f ;  /* 0x08001f0d1c027589 */ /* 0x000e2800000e0000 */
[----:B------:R-:W-:Y:S04]  /*174f0*/  SHFL.DOWN PT, R7, R31, R13, 0x1f ;  /* 0x08001f0d1f077589 */ /* 0x000fe800000e0000 */
[----:B------:R-:W1:Y:S04]  /*17500*/  SHFL.DOWN PT, R6, R30, R13, 0x1f ;  /* 0x08001f0d1e067589 */ /* 0x000e6800000e0000 */
[----:B------:R-:W-:Y:S04]  /*17510*/  SHFL.DOWN PT, R9, R25, R13, 0x1f ;  /* 0x08001f0d19097589 */ /* 0x000fe800000e0000 */
[----:B------:R-:W2:Y:S04]  /*17520*/  SHFL.DOWN PT, R8, R24, R13, 0x1f ;  /* 0x08001f0d18087589 */ /* 0x000ea800000e0000 */
[----:B------:R-:W-:Y:S04]  /*17530*/  SHFL.DOWN PT, R11, R27, R13, 0x1f ;  /* 0x08001f0d1b0b7589 */ /* 0x000fe800000e0000 */
[----:B------:R3:W4:Y:S01]  /*17540*/  SHFL.DOWN PT, R10, R26, R13, 0x1f ;  /* 0x08001f0d1a0a7589 */ /* 0x00072200000e0000 */
[----:B0-----:R-:W-:-:S02]  /*17550*/  DADD R28, R2, R28 ;  /* 0x00000000021c7229 */ /* 0x001fc4000000001c */
[----:B-1----:R-:W-:Y:S01]  /*17560*/  DADD R30, R6, R30 ;  /* 0x00000000061e7229 */ /* 0x002fe2000000001e */
[----:B---3--:R-:W-:-:S04]  /*17570*/  SHF.L.U32 R13, R13, 0x1, RZ ;  /* 0x000000010d0d7819 */ /* 0x008fc800000006ff */
[----:B------:R-:W-:Y:S01]  /*17580*/  ISETP.GE.AND P1, PT, R13, UR4, PT ;  /* 0x000000040d007c0c */ /* 0x000fe2000bf26270 */
[----:B--2---:R-:W-:Y:S02]  /*17590*/  DADD R24, R8, R24 ;  /* 0x0000000008187229 */ /* 0x004fe40000000018 */
[----:B----4-:R-:W-:-:S10]  /*175a0*/  DADD R26, R10, R26 ;  /* 0x000000000a1a7229 */ /* 0x010fd4000000001a */
[----:B------:R-:W-:Y:S05]  /*175b0*/  @!P1 BRA `(.L_x_5118) ;  /* 0xfffffffc00c49947 */ /* 0x000fea000383ffff */
.L_x_5113:
[----:B------:R-:W-:Y:S05]  /*175c0*/  @!P0 EXIT ;  /* 0x000000000000894d */ /* 0x000fea0003800000 */
[----:B------:R-:W0:Y:S02]  /*175d0*/  LDCU.64 UR4, c[0x0][0x778] ;  /* 0x0000ef00ff0477ac */ /* 0x000e240008000a00 */
[----:B0-----:R-:W-:-:S04]  /*175e0*/  UISETP.NE.U32.AND UP0, UPT, UR4, URZ, UPT ;  /* 0x000000ff0400728c */ /* 0x001fc8000bf05070 */
[----:B------:R-:W-:-:S09]  /*175f0*/  UISETP.NE.AND.EX UP0, UPT, UR5, URZ, UPT, UP0 ;  /* 0x000000ff0500728c */ /* 0x000fd2000bf05300 */
[----:B------:R-:W-:Y:S05]  /*17600*/  BRA.U UP0, `(.L_x_5119) ;  /* 0x0000000500d47547 */ /* 0x000fea000b800000 */
        /* <DEDUP_REMOVED lines=9> */
[----:B--2---:R-:W-:Y:S01]  /*176a0*/  IADD3.X R13, PT, PT, RZ, UR5, RZ, P2, !PT ;  /* 0x00000005ff0d7c10 */ /* 0x004fe200097fe4ff */
[----:B------:R-:W-:Y:S01]  /*176b0*/  IMAD.X R11, RZ, RZ, UR5, P1 ;  /* 0x00000005ff0b7e24 */ /* 0x000fe200088e06ff */
[----:B---34-:R-:W2:Y:S04]  /*176c0*/  @P0 LDG.E.64 R2, desc[UR36][R20.64] ;  /* 0x0000002414020981 */ /* 0x018ea8000c1e1b00 */
[----:B------:R-:W3:Y:S04]  /*176d0*/  @P0 LDG.E.64 R4, desc[UR36][R14.64] ;  /* 0x000000240e040981 */ /* 0x000ee8000c1e1b00 */
[----:B------:R-:W4:Y:S04]  /*176e0*/  @P0 LDG.E.64 R6, desc[UR36][R12.64] ;  /* 0x000000240c060981 */ /* 0x000f28000c1e1b00 */
[----:B------:R-:W4:Y:S01]  /*176f0*/  @P0 LDG.E.64 R8, desc[UR36][R10.64] ;  /* 0x000000240a080981 */ /* 0x000f22000c1e1b00 */
[----:B------:R-:W0:Y:S02]  /*17700*/  LDCU.U8 UR4, c[0x0][0x799] ;  /* 0x0000f320ff0477ac */ /* 0x000e240008000000 */
[----:B0-----:R-:W-:Y:S01]  /*17710*/  ISETP.NE.AND P1, PT, RZ, UR4, PT ;  /* 0x00000004ff007c0c */ /* 0x001fe2000bf25270 */
[----:B--2---:R-:W-:-:S02]  /*17720*/  @P0 DADD R28, R28, R2 ;  /* 0x000000001c1c0229 */ /* 0x004fc40000000002 */
[----:B---3--:R-:W-:-:S10]  /*17730*/  @P0 DADD R30, R30, R4 ;  /* 0x000000001e1e0229 */ /* 0x008fd40000000004 */
[----:B------:R0:W-:Y:S01]  /*17740*/  @!P1 STG.E.64 desc[UR36][R20.64], R28 ;  /* 0x0000001c14009986 */ /* 0x0001e2000c101b24 */
[----:B----4-:R-:W-:-:S03]  /*17750*/  @P0 DADD R24, R24, R6 ;  /* 0x0000000018180229 */ /* 0x010fc60000000006 */
[----:B------:R0:W-:Y:S01]  /*17760*/  @!P1 STG.E.64 desc[UR36][R14.64], R30 ;  /* 0x0000001e0e009986 */ /* 0x0001e2000c101b24 */
[----:B------:R-:W-:-:S03]  /*17770*/  @P0 DADD R26, R26, R8 ;  /* 0x000000001a1a0229 */ /* 0x000fc60000000008 */
        /* <DEDUP_REMOVED lines=21> */
[----:B--2--5:R-:W-:Y:S05]  /*178d0*/  CALL.ABS.NOINC R14 ;  /* 0x000000000e007343 */ /* 0x024fea0003c00000 */
.L_x_5121:
        /* <DEDUP_REMOVED lines=19> */
.L_x_5122:
[----:B------:R-:W-:Y:S05]  /*17a10*/  BRA `(.L_x_5123) ;  /* 0x0000000000047947 */ /* 0x000fea0003800000 */
.L_x_5120:
[----:B------:R1:W-:Y:S02]  /*17a20*/  STG.E.64 desc[UR36][R20.64], R28 ;  /* 0x0000001c14007986 */ /* 0x0003e4000c101b24 */
.L_x_5123:
[----:B------:R-:W2:Y:S01]  /*17a30*/  LDCU.64 UR6, c[0x0][0x768] ;  /* 0x0000ed00ff0677ac */ /* 0x000ea20008000a00 */
[----:B------:R-:W3:Y:S01]  /*17a40*/  LDCU UR4, c[0x0][0x79c] ;  /* 0x0000f380ff0477ac */ /* 0x000ee20008000800 */
[----:B--2---:R-:W-:-:S04]  /*17a50*/  IADD3 R2, P0, PT, R19, UR6, RZ ;  /* 0x0000000613027c10 */ /* 0x004fc8000ff1e0ff */
[----:B------:R-:W-:Y:S01]  /*17a60*/  IADD3.X R3, PT, PT, RZ, UR7, RZ, P0, !PT ;  /* 0x00000007ff037c10 */ /* 0x000fe200087fe4ff */
[----:B---3--:R-:W-:-:S04]  /*17a70*/  UISETP.NE.AND UP0, UPT, UR4, 0x1, UPT ;  /* 0x000000010400788c */ /* 0x008fc8000bf05270 */
[----:B------:R2:W-:Y:S05]  /*17a80*/  STG.E.64 desc[UR36][R2.64], R30 ;  /* 0x0000001e02007986 */ /* 0x0005ea000c101b24 */
[----:B------:R-:W-:Y:S05]  /*17a90*/  BRA.U !UP0, `(.L_x_5124) ;  /* 0x0000000108907547 */ /* 0x000fea000b800000 */
[----:B--2---:R-:W-:Y:S01]  /*17aa0*/  MOV R2, 0x0 ;  /* 0x0000000000027802 */ /* 0x004fe20000000f00 */
[----:B------:R-:W2:Y:S01]  /*17ab0*/  LDCU.64 UR4, c[0x4][0x7c8] ;  /* 0x0100f900ff0477ac */ /* 0x000ea20008000a00 */
[----:B0-----:R-:W-:Y:S02]  /*17ac0*/  HFMA2 R12, -RZ, RZ, 0, 5.9604644775390625e-08 ;  /* 0x00000001ff0c7431 */ /* 0x001fe400000001ff */
[----:B------:R-:W-:Y:S01]  /*17ad0*/  IMAD.MOV.U32 R8, RZ, RZ, 0x2ef ;  /* 0x000002efff087424 */ /* 0x000fe200078e00ff */
[----:B------:R0:W3:Y:S01]  /*17ae0*/  LDC.64 R14, c[0x4][R2] ;  /* 0x01000000020e7b82 */ /* 0x0000e20000000a00 */
[----:B------:R-:W4:Y:S01]  /*17af0*/  LDCU.64 UR6, c[0x4][0x7b8] ;  /* 0x0100f700ff0677ac */ /* 0x000f220008000a00 */
[----:B------:R-:W-:Y:S01]  /*17b00*/  MOV R13, RZ ;  /* 0x000000ff000d7202 */ /* 0x000fe20000000f00 */
[----:B------:R-:W1:Y:S01]  /*17b10*/  LDCU.64 UR8, c[0x4][0x360] ;  /* 0x01006c00ff0877ac */ /* 0x000e620008000a00 */
[----:B--2---:R-:W-:Y:S01]  /*17b20*/  IMAD.U32 R4, RZ, RZ, UR4 ;  /* 0x00000004ff047e24 */ /* 0x004fe2000f8e00ff */
[----:B------:R-:W-:-:S02]  /*17b30*/  MOV R5, UR5 ;  /* 0x0000000500057c02 */ /* 0x000fc40008000f00 */
[----:B----4-:R-:W-:Y:S01]  /*17b40*/  MOV R6, UR6 ;  /* 0x0000000600067c02 */ /* 0x010fe20008000f00 */
[----:B------:R-:W-:Y:S01]  /*17b50*/  IMAD.U32 R7, RZ, RZ, UR7 ;  /* 0x00000007ff077e24 */ /* 0x000fe2000f8e00ff */
[----:B-1----:R-:W-:Y:S02]  /*17b60*/  MOV R10, UR8 ;  /* 0x00000008000a7c02 */ /* 0x002fe40008000f00 */
[----:B0-----:R-:W-:-:S07]  /*17b70*/  MOV R11, UR9 ;  /* 0x00000009000b7c02 */ /* 0x001fce0008000f00 */
[----:B------:R-:W-:-:S07]  /*17b80*/  LEPC R20, `(.L_x_5125) ;  /* 0x000000001014794e */ /* 0x000fce0000000000 */
[----:B---3-5:R-:W-:Y:S05]  /*17b90*/  CALL.ABS.NOINC R14 ;  /* 0x000000000e007343 */ /* 0x028fea0003c00000 */
.L_x_5125:
        /* <DEDUP_REMOVED lines=19> */
.L_x_5126:
[----:B------:R-:W-:Y:S05]  /*17cd0*/  BRA `(.L_x_5127) ;  /* 0x00000000000c7947 */ /* 0x000fea0003800000 */
.L_x_5124:
[----:B------:R-:W-:-:S04]  /*17ce0*/  IADD3 R18, P0, PT, R18, UR6, RZ ;  /* 0x0000000612127c10 */ /* 0x000fc8000ff1e0ff */
[----:B------:R-:W-:-:S05]  /*17cf0*/  IADD3.X R19, PT, PT, RZ, UR7, RZ, P0, !PT ;  /* 0x00000007ff137c10 */ /* 0x000fca00087fe4ff */
[----:B------:R3:W-:Y:S04]  /*17d00*/  STG.E.64 desc[UR36][R18.64], R24 ;  /* 0x0000001812007986 */ /* 0x0007e8000c101b24 */
.L_x_5127:
[----:B------:R-:W4:Y:S02]  /*17d10*/  LDCU.64 UR4, c[0x0][0x768] ;  /* 0x0000ed00ff0477ac */ /* 0x000f240008000a00 */
[----:B----4-:R-:W-:-:S04]  /*17d20*/  IADD3 R16, P0, PT, R16, UR4, RZ ;  /* 0x0000000410107c10 */ /* 0x010fc8000ff1e0ff */
[----:B------:R-:W-:-:S05]  /*17d30*/  IADD3.X R17, PT, PT, RZ, UR5, RZ, P0, !PT ;  /* 0x00000005ff117c10 */ /* 0x000fca00087fe4ff */
[----:B------:R-:W-:Y:S01]  /*17d40*/  STG.E.64 desc[UR36][R16.64], R26 ;  /* 0x0000001a10007986 */ /* 0x000fe2000c101b24 */
[----:B------:R-:W-:Y:S05]  /*17d50*/  EXIT ;  /* 0x000000000000794d */ /* 0x000fea0003800000 */
.L_x_5119:
[----:B------:R-:W0:Y:S01]  /*17d60*/  LDCU.U8 UR4, c[0x0][0x798] ;  /* 0x0000f300ff0477ac */ /* 0x000e220008000000 */
[----:B------:R-:W1:Y:S01]  /*17d70*/  LDCU.U8 UR5, c[0x0][0x799] ;  /* 0x0000f320ff0577ac */ /* 0x000e620008000000 */
[----:B0-----:R-:W-:Y:S02]  /*17d80*/  UISETP.NE.AND UP1, UPT, UR4, URZ, UPT ;  /* 0x000000ff0400728c */ /* 0x001fe4000bf25270 */
[----:B-1----:R-:W-:-:S07]  /*17d90*/  UISETP.NE.AND UP0, UPT, UR5, URZ, UPT ;  /* 0x000000ff0500728c */ /* 0x002fce000bf05270 */
[----:B------:R-:W-:Y:S05]  /*17da0*/  BRA.U !UP1, `(.L_x_5128) ;  /* 0x0000000109207547 */ /* 0x000fea000b800000 */
[----:B---34-:R-:W3:Y:S04]  /*17db0*/  LDG.E.64 R2, desc[UR36][R4.64] ;  /* 0x0000002404027981 */ /* 0x018ee8000c1e1b00 */
[----:B------:R-:W4:Y:S04]  /*17dc0*/  LDG.E.64 R6, desc[UR36][R4.64+0x8] ;  /* 0x0000082404067981 */ /* 0x000f28000c1e1b00 */
[----:B------:R-:W2:Y:S04]  /*17dd0*/  LDG.E.64 R8, desc[UR36][R4.64+0x10] ;  /* 0x0000102404087981 */ /* 0x000ea8000c1e1b00 */
[----:B------:R-:W2:Y:S01]  /*17de0*/  LDG.E.64 R10, desc[UR36][R4.64+0x18] ;  /* 0x00001824040a7981 */ /* 0x000ea2000c1e1b00 */
[----:B---3--:R-:W-:-:S02]  /*17df0*/  DADD R28, R28, R2 ;  /* 0x000000001c1c7229 */ /* 0x008fc40000000002 */
[----:B----4-:R-:W-:Y:S02]  /*17e00*/  DADD R30, R30, R6 ;  /* 0x000000001e1e7229 */ /* 0x010fe40000000006 */
[----:B--2---:R-:W-:Y:S02]  /*17e10*/  DADD R24, R24, R8 ;  /* 0x0000000018187229 */ /* 0x004fe40000000008 */
[----:B------:R-:W-:-:S11]  /*17e20*/  DADD R26, R26, R10 ;  /* 0x000000001a1a7229 */ /* 0x000fd6000000000a */
.L_x_5128:
        /* <DEDUP_REMOVED lines=8> */
[----:B------:R1:W1:Y:S01]  /*17eb0*/  LDC.64 R14, c[0x4][R2] ;  /* 0x01000000020e7b82 */ /* 0x0002620000000a00 */
[----:B------:R-:W3:Y:S01]  /*17ec0*/  LDCU.64 UR6, c[0x4][0x7b8] ;  /* 0x0100f700ff0677ac */ /* 0x000ee20008000a00 */
[----:B--2---:R-:W-:Y:S01]  /*17ed0*/  MOV R13, RZ ;  /* 0x000000ff000d7202 */ /* 0x004fe20000000f00 */
[----:B------:R-:W2:Y:S01]  /*17ee0*/  LDCU.64 UR8, c[0x4][0x360] ;  /* 0x01006c00ff0877ac */ /* 0x000ea20008000a00 */
[----:B0-----:R-:W-:Y:S01]  /*17ef0*/  IMAD.U32 R4, RZ, RZ, UR4 ;  /* 0x00000004ff047e24 */ /* 0x001fe2000f8e00ff */
[----:B------:R-:W-:-:S02]  /*17f00*/  MOV R5, UR5 ;  /* 0x0000000500057c02 */ /* 0x000fc40008000f00 */
[----:B---3--:R-:W-:Y:S01]  /*17f10*/  MOV R6, UR6 ;  /* 0x0000000600067c02 */ /* 0x008fe20008000f00 */
[----:B------:R-:W-:Y:S01]  /*17f20*/  IMAD.U32 R7, RZ, RZ, UR7 ;  /* 0x00000007ff077e24 */ /* 0x000fe2000f8e00ff */
[----:B--2---:R-:W-:Y:S02]  /*17f30*/  MOV R10, UR8 ;  /* 0x00000008000a7c02 */ /* 0x004fe40008000f00 */
[----:B------:R-:W-:-:S07]  /*17f40*/  MOV R11, UR9 ;  /* 0x00000009000b7c02 */ /* 0x000fce0008000f00 */
[----:B------:R-:W-:-:S07]  /*17f50*/  LEPC R20, `(.L_x_5131) ;  /* 0x000000001014794e */ /* 0x000fce0000000000 */
[----:B-1--45:R-:W-:Y:S05]  /*17f60*/  CALL.ABS.NOINC R14 ;  /* 0x000000000e007343 */ /* 0x032fea0003c00000 */
.L_x_5131:
        /* <DEDUP_REMOVED lines=19> */
.L_x_5132:
[----:B------:R-:W-:Y:S05]  /*180a0*/  BRA `(.L_x_5133) ;  /* 0x0000000000107947 */ /* 0x000fea0003800000 */
.L_x_5130:
[----:B------:R-:W0:Y:S02]  /*180b0*/  LDCU.64 UR4, c[0x0][0x768] ;  /* 0x0000ed00ff0477ac */ /* 0x000e240008000a00 */
[----:B0-----:R-:W-:-:S04]  /*180c0*/  IADD3 R22, P0, PT, R22, UR4, RZ ;  /* 0x0000000416167c10 */ /* 0x001fc8000ff1e0ff */
[----:B------:R-:W-:-:S05]  /*180d0*/  IADD3.X R23, PT, PT, RZ, UR5, RZ, P0, !PT ;  /* 0x00000005ff177c10 */ /* 0x000fca00087fe4ff */
[----:B------:R0:W-:Y:S04]  /*180e0*/  STG.E.64 desc[UR36][R22.64], R28 ;  /* 0x0000001c16007986 */ /* 0x0001e8000c101b24 */
.L_x_5133:
[----:B------:R-:W1:Y:S01]  /*180f0*/  LDCU.64 UR6, c[0x0][0x768] ;  /* 0x0000ed00ff0677ac */ /* 0x000e620008000a00 */
[----:B------:R-:W2:Y:S01]  /*18100*/  LDCU UR4, c[0x0][0x79c] ;  /* 0x0000f380ff0477ac */ /* 0x000ea20008000800 */
[----:B-1----:R-:W-:-:S04]  /*18110*/  IADD3 R2, P0, PT, R19, UR6, RZ ;  /* 0x0000000613027c10 */ /* 0x002fc8000ff1e0ff */
[----:B---34-:R-:W-:Y:S01]  /*18120*/  IADD3.X R3, PT, PT, RZ, UR7, RZ, P0, !PT ;  /* 0x00000007ff037c10 */ /* 0x018fe200087fe4ff */
[----:B--2---:R-:W-:-:S04]  /*18130*/  UISETP.NE.AND UP0, UPT, UR4, 0x1, UPT ;  /* 0x000000010400788c */ /* 0x004fc8000bf05270 */
[----:B------:R1:W-:Y:S05]  /*18140*/  STG.E.64 desc[UR36][R2.64], R30 ;  /* 0x0000001e02007986 */ /* 0x0003ea000c101b24 */
        /* <DEDUP_REMOVED lines=17> */
.L_x_5135:
        /* <DEDUP_REMOVED lines=19> */
.L_x_5136:
[----:B------:R-:W-:Y:S05]  /*18390*/  BRA `(.L_x_5137) ;  /* 0x00000000000c7947 */ /* 0x000fea0003800000 */
.L_x_5134:
[----:B------:R-:W-:-:S04]  /*183a0*/  IADD3 R18, P0, PT, R18, UR6, RZ ;  /* 0x0000000612127c10 */ /* 0x000fc8000ff1e0ff */
[----:B------:R-:W-:-:S05]  /*183b0*/  IADD3.X R19, PT, PT, RZ, UR7, RZ, P0, !PT ;  /* 0x00000007ff137c10 */ /* 0x000fca00087fe4ff */
[----:B------:R2:W-:Y:S04]  /*183c0*/  STG.E.64 desc[UR36][R18.64], R24 ;  /* 0x0000001812007986 */ /* 0x0005e8000c101b24 */
.L_x_5137:
[----:B------:R-:W3:Y:S02]  /*183d0*/  LDCU.64 UR4, c[0x0][0x768] ;  /* 0x0000ed00ff0477ac */ /* 0x000ee40008000a00 */
[----:B---3--:R-:W-:-:S04]  /*183e0*/  IADD3 R16, P0, PT, R16, UR4, RZ ;  /* 0x0000000410107c10 */ /* 0x008fc8000ff1e0ff */
[----:B------:R-:W-:-:S05]  /*183f0*/  IADD3.X R17, PT, PT, RZ, UR5, RZ, P0, !PT ;  /* 0x00000005ff117c10 */ /* 0x000fca00087fe4ff */
[----:B------:R-:W-:Y:S01]  /*18400*/  STG.E.64 desc[UR36][R16.64], R26 ;  /* 0x0000001a10007986 */ /* 0x000fe2000c101b24 */
[----:B------:R-:W-:Y:S05]  /*18410*/  EXIT ;  /* 0x000000000000794d */ /* 0x000fea0003800000 */
.L_x_5129:
[----:B------:R-:W-:Y:S04]  /*18420*/  STG.E.64 desc[UR36][R4.64], R28 ;  /* 0x0000001c04007986 */ /* 0x000fe8000c101b24 */
[----:B------:R-:W-:Y:S04]  /*18430*/  STG.E.64 desc[UR36][R4.64+0x8], R30 ;  /* 0x0000081e04007986 */ /* 0x000fe8000c101b24 */
[----:B------:R-:W-:Y:S04]  /*18440*/  STG.E.64 desc[UR36][R4.64+0x10], R24 ;  /* 0x0000101804007986 */ /* 0x000fe8000c101b24 */
[----:B------:R-:W-:Y:S01]  /*18450*/  STG.E.64 desc[UR36][R4.64+0x18], R26 ;  /* 0x0000181a04007986 */ /* 0x000fe2000c101b24 */
[----:B------:R-:W-:Y:S05]  /*18460*/  EXIT ;  /* 0x000000000000794d */ /* 0x000fea0003800000 */
.L_x_5094:
        /* <DEDUP_REMOVED lines=59> */
.L_x_5140:
        /* <DEDUP_REMOVED lines=19> */
.L_x_5141:
[----:B------:R-:W-:Y:S05]  /*18950*/  BRA `(.L_x_5142) ;  /* 0x0000000000047947 */ /* 0x000fea0003800000 */
.L_x_5139:
[----:B------:R1:W-:Y:S02]  /*18960*/  STG.E.64 desc[UR36][R20.64], R68 ;  /* 0x0000004414007986 */ /* 0x0003e4000c101b24 */
.L_x_5142:
        /* <DEDUP_REMOVED lines=12> */
[----:B------:R-:W1:Y:S01]  /*18a30*/  LDCU.64 UR6, c[0x4][0x7b8] ;  /* 0x0100f700ff0677ac */ /* 0x000e620008000a00 */
[----:B------:R-:W-:Y:S01]  /*18a40*/  MOV R13, RZ ;  /* 0x000000ff000d7202 */ /* 0x000fe20000000f00 */
[----:B------:R-:W2:Y:S01]  /*18a50*/  LDCU.64 UR8, c[0x4][0x360] ;  /* 0x01006c00ff0877ac */ /* 0x000ea20008000a00 */
[----:B---3--:R-:W-:Y:S01]  /*18a60*/  IMAD.U32 R4, RZ, RZ, UR4 ;  /* 0x00000004ff047e24 */ /* 0x008fe2000f8e00ff */
[----:B------:R-:W-:-:S02]  /*18a70*/  MOV R5, UR5 ;  /* 0x0000000500057c02 */ /* 0x000fc40008000f00 */
[----:B-1----:R-:W-:Y:S01]  /*18a80*/  MOV R6, UR6 ;  /* 0x0000000600067c02 */ /* 0x002fe20008000f00 */
[----:B------:R-:W-:Y:S01]  /*18a90*/  IMAD.U32 R7, RZ, RZ, UR7 ;  /* 0x00000007ff077e24 */ /* 0x000fe2000f8e00ff */
[----:B--2---:R-:W-:Y:S02]  /*18aa0*/  MOV R10, UR8 ;  /* 0x00000008000a7c02 */ /* 0x004fe40008000f00 */
[----:B0-----:R-:W-:-:S07]  /*18ab0*/  MOV R11, UR9 ;  /* 0x00000009000b7c02 */ /* 0x001fce0008000f00 */
[----:B------:R-:W-:-:S07]  /*18ac0*/  LEPC R20, `(.L_x_5144) ;  /* 0x000000001014794e */ /* 0x000fce0000000000 */
[----:B----45:R-:W-:Y:S05]  /*18ad0*/  CALL.ABS.NOINC R14 ;  /* 0x000000000e007343 */ /* 0x030fea0003c00000 */
.L_x_5144:
        /* <DEDUP_REMOVED lines=19> */
.L_x_5145:
[----:B------:R-:W-:Y:S05]  /*18c10*/  BRA `(.L_x_5146) ;  /* 0x00000000000c7947 */ /* 0x000fea0003800000 */
.L_x_5143:
[----:B------:R-:W-:-:S04]  /*18c20*/  IADD3 R24, P0, PT, R24, UR6, RZ ;  /* 0x0000000618187c10 */ /* 0x000fc8000ff1e0ff */
[----:B------:R-:W-:-:S05]  /*18c30*/  IADD3.X R25, PT, PT, RZ, UR7, RZ, P0, !PT ;  /* 0x00000007ff197c10 */ /* 0x000fca00087fe4ff */
[----:B------:R3:W-:Y:S04]  /*18c40*/  STG.E.64 desc[UR36][R24.64], R72 ;  /* 0x0000004818007986 */ /* 0x0007e8000c101b24 */
.L_x_5146:
[----:B------:R-:W4:Y:S02]  /*18c50*/  LDCU.64 UR4, c[0x0][0x768] ;  /* 0x0000ed00ff0477ac */ /* 0x000f240008000a00 */
[----:B----4-:R-:W-:-:S04]  /*18c60*/  IADD3 R16, P0, PT, R16, UR4, RZ ;  /* 0x0000000410107c10 */ /* 0x010fc8000ff1e0ff */
[----:B------:R-:W-:-:S05]  /*18c70*/  IADD3.X R17, PT, PT, RZ, UR5, RZ, P0, !PT ;  /* 0x00000005ff117c10 */ /* 0x000fca00087fe4ff */
[----:B------:R-:W-:Y:S01]  /*18c80*/  STG.E.64 desc[UR36][R16.64], R74 ;  /* 0x0000004a10007986 */ /* 0x000fe2000c101b24 */
[----:B------:R-:W-:Y:S05]  /*18c90*/  EXIT ;  /* 0x000000000000794d */ /* 0x000fea0003800000 */
.L_x_5138:
[----:B------:R-:W0:Y:S01]  /*18ca0*/  LDCU.U8 UR4, c[0x0][0x798] ;  /* 0x0000f300ff0477ac */ /* 0x000e220008000000 */
[----:B------:R-:W1:Y:S01]  /*18cb0*/  LDCU.U8 UR5, c[0x0][0x799] ;  /* 0x0000f320ff0577ac */ /* 0x000e620008000000 */
[----:B0-----:R-:W-:Y:S02]  /*18cc0*/  UISETP.NE.AND UP0, UPT, UR4, URZ, UPT ;  /* 0x000000ff0400728c */ /* 0x001fe4000bf05270 */
[----:B-1----:R-:W-:-:S07]  /*18cd0*/  UISETP.NE.AND UP1, UPT, UR5, URZ, UPT ;  /* 0x000000ff0500728c */ /* 0x002fce000bf25270 */
[----:B------:R-:W-:Y:S05]  /*18ce0*/  BRA.U !UP0, `(.L_x_5147) ;  /* 0x0000000108207547 */ /* 0x000fea000b800000 */
[----:B---34-:R-:W2:Y:S04]  /*18cf0*/  LDG.E.64 R2, desc[UR36][R4.64] ;  /* 0x0000002404027981 */ /* 0x018ea8000c1e1b00 */
[----:B------:R-:W3:Y:S04]  /*18d00*/  LDG.E.64 R6, desc[UR36][R4.64+0x8] ;  /* 0x0000082404067981 */ /* 0x000ee8000c1e1b00 */
[----:B------:R-:W4:Y:S04]  /*18d10*/  LDG.E.64 R8, desc[UR36][R4.64+0x10] ;  /* 0x0000102404087981 */ /* 0x000f28000c1e1b00 */
[----:B------:R-:W4:Y:S01]  /*18d20*/  LDG.E.64 R10, desc[UR36][R4.64+0x18] ;  /* 0x00001824040a7981 */ /* 0x000f22000c1e1b00 */
[----:B--2---:R-:W-:-:S02]  /*18d30*/  DADD R68, R68, R2 ;  /* 0x0000000044447229 */ /* 0x004fc40000000002 */
[----:B---3--:R-:W-:Y:S02]  /*18d40*/  DADD R70, R70, R6 ;  /* 0x0000000046467229 */ /* 0x008fe40000000006 */
[----:B----4-:R-:W-:Y:S02]  /*18d50*/  DADD R72, R72, R8 ;  /* 0x0000000048487229 */ /* 0x010fe40000000008 */
[----:B------:R-:W-:-:S11]  /*18d60*/  DADD R74, R74, R10 ;  /* 0x000000004a4a7229 */ /* 0x000fd6000000000a */
.L_x_5147:
        /* <DEDUP_REMOVED lines=20> */
.L_x_5150:
        /* <DEDUP_REMOVED lines=19> */
.L_x_5151:
[----:B------:R-:W-:Y:S05]  /*18fe0*/  BRA `(.L_x_5152) ;  /* 0x0000000000107947 */ /* 0x000fea0003800000 */
.L_x_5149:
[----:B------:R-:W0:Y:S02]  /*18ff0*/  LDCU.64 UR4, c[0x0][0x768] ;  /* 0x0000ed00ff0477ac */ /* 0x000e240008000a00 */
[----:B0-----:R-:W-:-:S04]  /*19000*/  IADD3 R2, P0, PT, R19, UR4, RZ ;  /* 0x0000000413027c10 */ /* 0x001fc8000ff1e0ff */
[----:B---34-:R-:W-:-:S05]  /*19010*/  IADD3.X R3, PT, PT, RZ, UR5, RZ, P0, !PT ;  /* 0x00000005ff037c10 */ /* 0x018fca00087fe4ff */
[----:B------:R0:W-:Y:S04]  /*19020*/  STG.E.64 desc[UR36][R2.64], R68 ;  /* 0x0000004402007986 */ /* 0x0001e8000c101b24 */
.L_x_5152:
[----:B------:R-:W1:Y:S01]  /*19030*/  LDCU.64 UR6, c[0x0][0x768] ;  /* 0x0000ed00ff0677ac */ /* 0x000e620008000a00 */
[----:B------:R-:W3:Y:S01]  /*19040*/  LDCU UR4, c[0x0][0x79c] ;  /* 0x0000f380ff0477ac */ /* 0x000ee20008000800 */
[----:B-1----:R-:W-:-:S04]  /*19050*/  IADD3 R18, P0, PT, R18, UR6, RZ ;  /* 0x0000000612127c10 */ /* 0x002fc8000ff1e0ff */
        /* <DEDUP_REMOVED lines=9> */
[----:B------:R-:W1:Y:S01]  /*190f0*/  LDCU.64 UR6, c[0x4][0x7b8] ;  /* 0x0100f700ff0677ac */ /* 0x000e620008000a00 */
[----:B--2---:R-:W-:Y:S01]  /*19100*/  MOV R13, RZ ;  /* 0x000000ff000d7202 */ /* 0x004fe20000000f00 */
[----:B------:R-:W2:Y:S01]  /*19110*/  LDCU.64 UR8, c[0x4][0x360] ;  /* 0x01006c00ff0877ac */ /* 0x000ea20008000a00 */
[----:B0-----:R-:W-:Y:S01]  /*19120*/  IMAD.U32 R4, RZ, RZ, UR4 ;  /* 0x00000004ff047e24 */ /* 0x001fe2000f8e00ff */
[----:B------:R-:W-:-:S02]  /*19130*/  MOV R5, UR5 ;  /* 0x0000000500057c02 */ /* 0x000fc40008000f00 */
[----:B-1----:R-:W-:Y:S01]  /*19140*/  MOV R6, UR6 ;  /* 0x0000000600067c02 */ /* 0x002fe20008000f00 */
[----:B------:R-:W-:Y:S01]  /*19150*/  IMAD.U32 R7, RZ, RZ, UR7 ;  /* 0x00000007ff077e24 */ /* 0x000fe2000f8e00ff */
[----:B--2---:R-:W-:Y:S02]  /*19160*/  MOV R10, UR8 ;  /* 0x00000008000a7c02 */ /* 0x004fe40008000f00 */
[----:B---3--:R-:W-:-:S07]  /*19170*/  MOV R11, UR9 ;  /* 0x00000009000b7c02 */ /* 0x008fce0008000f00 */
[----:B------:R-:W-:-:S07]  /*19180*/  LEPC R20, `(.L_x_5154) ;  /* 0x000000001014794e */ /* 0x000fce0000000000 */
[----:B----45:R-:W-:Y:S05]  /*19190*/  CALL.ABS.NOINC R14 ;  /* 0x000000000e007343 */ /* 0x030fea0003c00000 */
.L_x_5154:
        /* <DEDUP_REMOVED lines=19> */
.L_x_5155:
[----:B------:R-:W-:Y:S05]  /*192d0*/  BRA `(.L_x_5156) ;  /* 0x00000000000c7947 */ /* 0x000fea0003800000 */
.L_x_5153:
[----:B------:R-:W-:-:S04]  /*192e0*/  IADD3 R24, P0, PT, R24, UR6, RZ ;  /* 0x0000000618187c10 */ /* 0x000fc8000ff1e0ff */
[----:B------:R-:W-:-:S05]  /*192f0*/  IADD3.X R25, PT, PT, RZ, UR7, RZ, P0, !PT ;  /* 0x00000007ff197c10 */ /* 0x000fca00087fe4ff */
[----:B------:R3:W-:Y:S04]  /*19300*/  STG.E.64 desc[UR36][R24.64], R72 ;  /* 0x0000004818007986 */ /* 0x0007e8000c101b24 */
.L_x_5156:
[----:B------:R-:W4:Y:S02]  /*19310*/  LDCU.64 UR4, c[0x0][0x768] ;  /* 0x0000ed00ff0477ac */ /* 0x000f240008000a00 */
[----:B----4-:R-:W-:-:S04]  /*19320*/  IADD3 R16, P0, PT, R16, UR4, RZ ;  /* 0x0000000410107c10 */ /* 0x010fc8000ff1e0ff */
[----:B------:R-:W-:-:S05]  /*19330*/  IADD3.X R17, PT, PT, RZ, UR5, RZ, P0, !PT ;  /* 0x00000005ff117c10 */ /* 0x000fca00087fe4ff */
[----:B------:R-:W-:Y:S01]  /*19340*/  STG.E.64 desc[UR36][R16.64], R74 ;  /* 0x0000004a10007986 */ /* 0x000fe2000c101b24 */
[----:B------:R-:W-:Y:S05]  /*19350*/  EXIT ;  /* 0x000000000000794d */ /* 0x000fea0003800000 */
.L_x_5148:
[----:B------:R-:W-:Y:S04]  /*19360*/  STG.E.64 desc[UR36][R4.64], R68 ;  /* 0x0000004404007986 */ /* 0x000fe8000c101b24 */
[----:B------:R-:W-:Y:S04]  /*19370*/  STG.E.64 desc[UR36][R4.64+0x8], R70 ;  /* 0x0000084604007986 */ /* 0x000fe8000c101b24 */
[----:B------:R-:W-:Y:S04]  /*19380*/  STG.E.64 desc[UR36][R4.64+0x10], R72 ;  /* 0x0000104804007986 */ /* 0x000fe8000c101b24 */
[----:B------:R-:W-:Y:S01]  /*19390*/  STG.E.64 desc[UR36][R4.64+0x18], R74 ;  /* 0x0000184a04007986 */ /* 0x000fe2000c101b24 */
[----:B------:R-:W-:Y:S05]  /*193a0*/  EXIT ;  /* 0x000000000000794d */ /* 0x000fea0003800000 */
.L_x_5157:
        /* <DEDUP_REMOVED lines=13> */
.L_x_10001:


//--------------------- .text._ZN2at6native13reduce_kernelILi512ELi1ENS0_8ReduceOpIN3c108BFloat16ENS0_14func_wrapper_tIfZNS0_11sum_functorIS4_ffEclERNS_14TensorIteratorEEUlffE_EEjfLi4ELi8EEEEEvT1_ --------------------------
	.section	.text._ZN2at6native13reduce_kernelILi512ELi1ENS0_8ReduceOpIN3c108BFloat16ENS0_14func_wrapper_tIfZNS0_11sum_functorIS4_ffEclERNS_14TensorIteratorEEUlffE_EEjfLi4ELi8EEEEEvT1_,"ax",@progbits
	.align	128
        .global         _ZN2at6native13reduce_kernelILi512ELi1ENS0_8ReduceOpIN3c108BFloat16ENS0_14func_wrapper_tIfZNS0_11sum_functorIS4_ffEclERNS_14TensorIteratorEEUlffE_EEjfLi4ELi8EEEEEvT1_
        .type           _ZN2at6native13reduce_kernelILi512ELi1ENS0_8ReduceOpIN3c108BFloat16ENS0_14func_wrapper_tIfZNS0_11sum_functorIS4_ffEclERNS_14TensorIteratorEEUlffE_EEjfLi4ELi8EEEEEvT1_,@function
        .size           _ZN2at6native13reduce_kernelILi512ELi1ENS0_8ReduceOpIN3c108BFloat16ENS0_14func_wrapper_tIfZNS0_11sum_functorIS4_ffEclERNS_14TensorIteratorEEUlffE_EEjfLi4ELi8EEEEEvT1_,(.L_x_10002 - _ZN2at6native13reduce_kernelILi512ELi1ENS0_8ReduceOpIN3c108BFloat16ENS0_14func_wrapper_tIfZNS0_11sum_functorIS4_ffEclERNS_14TensorIteratorEEUlffE_EEjfLi4ELi8EEEEEvT1_)
        .other          _ZN2at6native13reduce_kernelILi512ELi1ENS0_8ReduceOpIN3c108BFloat16ENS0_14func_wrapper_tIfZNS0_11sum_functorIS4_ffEclERNS_14TensorIteratorEEUlffE_EEjfLi4ELi8EEEEEvT1_,@"STO_CUDA_ENTRY STV_DEFAULT"
_ZN2at6native13reduce_kernelILi512ELi1ENS0_8ReduceOpIN3c108BFloat16ENS0_14func_wrapper_tIfZNS0_11sum_functorIS4_ffEclERNS_14TensorIteratorEEUlffE_EEjfLi4ELi8EEEEEvT1_:
.text._ZN2at6native13reduce_kernelILi512ELi1ENS0_8ReduceOpIN3c108BFloat16ENS0_14func_wrapper_tIfZNS0_11sum_functorIS4_ffEclERNS_14TensorIteratorEEUlffE_EEjfLi4ELi8EEEEEvT1_:
        /* <DEDUP_REMOVED lines=295> */
.L_x_5158:
        /* <DEDUP_REMOVED lines=43> */
[----:B--2---:R-:W-:-:S04]  /*1520*/  IMAD.U32 R8, R4, 0x10000, RZ ;  /* 0x0001000004087824 */ /* 0x004fc800078e00ff */
[----:B0-----:R-:W-:-:S07]  /*1530*/  FADD.FTZ R8, R8, UR4 ;  /* 0x0000000408087e21 */ /* 0x001fce0008010000 */
.L_x_5165:
[----:B------:R-:W-:Y:S05]  /*1540*/  BSYNC.RECONVERGENT B2 ;  /* 0x0000000000027941 */ /* 0x000fea0003800200 */
.L_x_5164:
[----:B------:R-:W-:Y:S02]  /*1550*/  IADD3 R2, P0, PT, R2, 0x10, RZ ;  /* 0x0000001002027810 */ /* 0x000fe40007f1e0ff */
[----:B------:R-:W-:Y:S02]  /*1560*/  IADD3 R9, PT, PT, R11, -0x8, R24 ;  /* 0xfffffff80b097810 */ /* 0x000fe40007ffe018 */
[----:B------:R-:W-:-:S09]  /*1570*/  IADD3.X R3, PT, PT, RZ, R3, RZ, P0, !PT ;  /* 0x00000003ff037210 */ /* 0x000fd200007fe4ff */
.L_x_5163:
[----:B------:R-:W-:Y:S05]  /*1580*/  BSYNC.RECONVERGENT B1 ;  /* 0x0000000000017941 */ /* 0x000fea0003800200 */
.L_x_5162:
[----:B------:R-:W-:Y:S01]  /*1590*/  LEA R4, R21, 0x7, 0x3 ;  /* 0x0000000715047811 */ /* 0x000fe200078e18ff */
[----:B------:R-:W-:Y:S01]  /*15a0*/  BSSY.RECONVERGENT B1, `(.L_x_5166) ;  /* 0x000002d000017945 */ /* 0x000fe20003800200 */
[----:B------:R-:W-:Y:S01]  /*15b0*/  ISETP.NE.AND P0, PT, RZ, UR21, PT ;  /* 0x00000015ff007c0c */ /* 0x000fe2000bf05270 */
[--C-:B------:R-:W-:Y:S01]  /*15c0*/  IMAD.MOV.U32 R11, RZ, RZ, R10.reuse ;  /* 0x000000ffff0b7224 */ /* 0x100fe200078e000a */
[----:B------:R-:W-:Y:S01]  /*15d0*/  ISETP.GE.U32.AND P2, PT, R4, R9, PT ;  /* 0x000000090400720c */ /* 0x000fe20003f46070 */
[----:B------:R-:W-:Y:S01]  /*15e0*/  IMAD.MOV.U32 R15, RZ, RZ, R10 ;  /* 0x000000ffff0f7224 */ /* 0x000fe200078e000a */
[----:B------:R-:W-:Y:S02]  /*15f0*/  ISETP.NE.AND P1, PT, RZ, UR22, PT ;  /* 0x00000016ff007c0c */ /* 0x000fe4000bf25270 */
[----:B------:R-:W-:Y:S02]  /*1600*/  ISETP.NE.AND P0, PT, R7, RZ, P0 ;  /* 0x000000ff0700720c */ /* 0x000fe40000705270 */
[----:B------:R-:W-:-:S02]  /*1610*/  ISETP.NE.AND P1, PT, R6, RZ, P1 ;  /* 0x000000ff0600720c */ /* 0x000fc40000f25270 */
[-C--:B------:R-:W-:Y:S02]  /*1620*/  MOV R12, R10.reuse ;  /* 0x0000000a000c7202 */ /* 0x080fe40000000f00 */
[----:B------:R-:W-:Y:S02]  /*1630*/  PLOP3.LUT P0, PT, P0, P1, PT, 0xf8, 0x8f ;  /* 0x00000000008f781c */ /* 0x000fe40000703f70 */
[-C--:B------:R-:W-:Y:S02]  /*1640*/  MOV R13, R10.reuse ;  /* 0x0000000a000d7202 */ /* 0x080fe40000000f00 */
[----:B------:R-:W-:Y:S01]  /*1650*/  MOV R14, R10 ;  /* 0x0000000a000e7202 */ /* 0x000fe20000000f00 */
[----:B------:R-:W-:Y:S08]  /*1660*/  @P2 BRA `(.L_x_5167) ;  /* 0x0000000000802947 */ /* 0x000ff00003800000 */
[-C--:B------:R-:W-:Y:S01]  /*1670*/  MOV R12, R10.reuse ;  /* 0x0000000a000c7202 */ /* 0x080fe20000000f00 */
[----:B------:R-:W-:Y:S01]  /*1680*/  IMAD.MOV.U32 R13, RZ, RZ, R10 ;  /* 0x000000ffff0d7224 */ /* 0x000fe200078e000a */
[-C--:B------:R-:W-:Y:S02]  /*1690*/  MOV R11, R10.reuse ;  /* 0x0000000a000b7202 */ /* 0x080fe40000000f00 */
[-C--:B------:R-:W-:Y:S02]  /*16a0*/  MOV R14, R10.reuse ;  /* 0x0000000a000e7202 */ /* 0x080fe40000000f00 */
[----:B------:R-:W-:-:S07]  /*16b0*/  MOV R15, R10 ;  /* 0x0000000a000f7202 */ /* 0x000fce0000000f00 */
.L_x_5168:
[C---:B------:R-:W-:Y:S01]  /*16c0*/  IMAD.WIDE.U32 R4, R21.reuse, 0x10, R2 ;  /* 0x0000001015047825 */ /* 0x040fe200078e0002 */
[----:B------:R-:W0:Y:S05]  /*16d0*/  LDCU UR4, c[0x0][0x394] ;  /* 0x00007280ff0477ac */ /* 0x000e2a0008000800 */
[----:B------:R-:W2:Y:S01]  /*16e0*/  LDG.E.128 R4, desc[UR36][R4.64] ;  /* 0x0000002404047981 */ /* 0x000ea2000c1e1d00 */
[----:B0-----:R-:W-:-:S05]  /*16f0*/  VIADD R21, R21, UR4 ;  /* 0x0000000415157c36 */ /* 0x001fca0008000000 */
[----:B------:R-:W-:-:S04]  /*1700*/  LEA R20, R21, 0x7, 0x3 ;  /* 0x0000000715147811 */ /* 0x000fc800078e18ff */
[----:B------:R-:W-:Y:S02]  /*1710*/  ISETP.GE.U32.AND P1, PT, R20, R9, PT ;  /* 0x000000091400720c */ /* 0x000fe40003f26070 */
[----:B--2---:R-:W-:Y:S01]  /*1720*/  PRMT R18, R7, 0x7632, R18 ;  /* 0x0000763207127816 */ /* 0x004fe20000000012 */
[----:B------:R-:W-:Y:S01]  /*1730*/  IMAD.U32 R23, R5, 0x10000, RZ ;  /* 0x0001000005177824 */ /* 0x000fe200078e00ff */
[----:B------:R-:W-:Y:S02]  /*1740*/  SHF.L.U32 R25, R7, 0x10, RZ ;  /* 0x0000001007197819 */ /* 0x000fe400000006ff */
[C---:B------:R-:W-:Y:S01]  /*1750*/  PRMT R7, R6.reuse, 0x7632, R7 ;  /* 0x0000763206077816 */ /* 0x040fe20000000007 */
[----:B------:R-:W-:Y:S01]  /*1760*/  FADD.FTZ R14, R23, R14 ;  /* 0x0000000e170e7221 */ /* 0x000fe20000010000 */
[----:B------:R-:W-:Y:S01]  /*1770*/  SHF.L.U32 R22, R6, 0x10, RZ ;  /* 0x0000001006167819 */ /* 0x000fe200000006ff */
[----:B------:R-:W-:Y:S01]  /*1780*/  FADD.FTZ R12, R25, R12 ;  /* 0x0000000c190c7221 */ /* 0x000fe20000010000 */
[----:B------:R-:W-:-:S02]  /*1790*/  PRMT R6, R5, 0x7632, R6 ;  /* 0x0000763205067816 */ /* 0x000fc40000000006 */
[----:B------:R-:W-:Y:S01]  /*17a0*/  PRMT R20, R4, 0x7632, R20 ;  /* 0x0000763204147816 */ /* 0x000fe20000000014 */
[----:B------:R-:W-:Y:S01]  /*17b0*/  FADD.FTZ R13, R22, R13 ;  /* 0x0000000d160d7221 */ /* 0x000fe20000010000 */
[----:B------:R-:W-:Y:S01]  /*17c0*/  SHF.L.U32 R5, R4, 0x10, RZ ;  /* 0x0000001004057819 */ /* 0x000fe200000006ff */
[----:B------:R-:W-:Y:S01]  /*17d0*/  IMAD.U32 R4, R7, 0x10000, RZ ;  /* 0x0001000007047824 */ /* 0x000fe200078e00ff */
[----:B------:R-:W-:Y:S02]  /*17e0*/  SHF.L.U32 R18, R18, 0x10, RZ ;  /* 0x0000001012127819 */ /* 0x000fe400000006ff */
[----:B------:R-:W-:Y:S01]  /*17f0*/  SHF.L.U32 R7, R6, 0x10, RZ ;  /* 0x0000001006077819 */ /* 0x000fe200000006ff */
[----:B------:R-:W-:Y:S01]  /*1800*/  FADD.FTZ R8, R5, R8 ;  /* 0x0000000805087221 */ /* 0x000fe20000010000 */
[----:B------:R-:W-:Y:S01]  /*1810*/  SHF.L.U32 R20, R20, 0x10, RZ ;  /* 0x0000001014147819 */ /* 0x000fe200000006ff */
[----:B------:R-:W-:Y:S01]  /*1820*/  FADD.FTZ R19, R18, R19 ;  /* 0x0000001312137221 */ /* 0x000fe20000010000 */
[----:B------:R-:W-:Y:S01]  /*1830*/  FADD.FTZ R11, R4, R11 ;  /* 0x0000000b040b7221 */ /* 0x000fe20000010000 */
[----:B------:R-:W-:-:S02]  /*1840*/  FADD.FTZ R10, R7, R10 ;  /* 0x0000000a070a7221 */ /* 0x000fc40000010000 */
[----:B------:R-:W-:Y:S01]  /*1850*/  FADD.FTZ R15, R20, R15 ;  /* 0x0000000f140f7221 */ /* 0x000fe20000010000 */
[----:B------:R-:W-:Y:S06]  /*1860*/  @!P1 BRA `(.L_x_5168) ;  /* 0xfffffffc00949947 */ /* 0x000fec000383ffff */
.L_x_5167:
[----:B------:R-:W-:Y:S05]  /*1870*/  BSYNC.RECONVERGENT B1 ;  /* 0x0000000000017941 */ /* 0x000fea0003800200 */
.L_x_5166:
        /* <DEDUP_REMOVED lines=9> */
[----:B------:R-:W-:-:S07]  /*1910*/  FADD.FTZ R8, R8, R5 ;  /* 0x0000000508087221 */ /* 0x000fce0000010000 */
.L_x_5170:
[----:B------:R-:W-:Y:S05]  /*1920*/  BSYNC.RECONVERGENT B1 ;  /* 0x0000000000017941 */ /* 0x000fea0003800200 */
.L_x_5169:
[----:B------:R-:W-:-:S04]  /*1930*/  FADD.FTZ R15, R15, R8 ;  /* 0x000000080f0f7221 */ /* 0x000fc80000010000 */
[----:B------:R-:W-:-:S04]  /*1940*/  FADD.FTZ R15, R15, R14 ;  /* 0x0000000e0f0f7221 */ /* 0x000fc80000010000 */
[----:B------:R-:W-:-:S04]  /*1950*/  FADD.FTZ R10, R15, R10 ;  /* 0x0000000a0f0a7221 */ /* 0x000fc80000010000 */
[----:B------:R-:W-:-:S04]  /*1960*/  FADD.FTZ R10, R10, R13 ;  /* 0x0000000d0a0a7221 */ /* 0x000fc80000010000 */
[----:B------:R-:W-:-:S04]  /*1970*/  FADD.FTZ R11, R10, R11 ;  /* 0x0000000b0a0b7221 */ /* 0x000fc80000010000 */
[----:B------:R-:W-:-:S04]  /*1980*/  FADD.FTZ R12, R11, R12 ;  /* 0x0000000c0b0c7221 */ /* 0x000fc80000010000 */
[----:B------:R-:W-:Y:S01]  /*1990*/  FADD.FTZ R19, R12, R19 ;  /* 0x000000130c137221 */ /* 0x000fe20000010000 */
[----:B------:R-:W-:Y:S06]  /*19a0*/  BRA `(.L_x_5160) ;  /* 0x0000009400607947 */ /* 0x000fec0003800000 */
.L_x_5161:
        /* <DEDUP_REMOVED lines=18> */
.L_x_5175:
[C---:B------:R-:W-:Y:S01]  /*1ad0*/  IADD3 R13, PT, PT, R21.reuse, R0, RZ ;  /* 0x00000000150d7210 */ /* 0x040fe20007ffe0ff */
        /* <DEDUP_REMOVED lines=13> */
[----:B--2---:R-:W-:Y:S01]  /*1bb0*/  SHF.L.U32 R23, R10, 0x10, RZ ;  /* 0x000000100a177819 */ /* 0x004fe200000006ff */
[----:B---3--:R-:W-:Y:S01]  /*1bc0*/  IMAD.U32 R6, R12, 0x10000, RZ ;  /* 0x000100000c067824 */ /* 0x008fe200078e00ff */
[----:B----4-:R-:W-:Y:S02]  /*1bd0*/  SHF.L.U32 R18, R14, 0x10, RZ ;  /* 0x000000100e127819 */ /* 0x010fe400000006ff */
[----:B-----5:R-:W-:Y:S01]  /*1be0*/  SHF.L.U32 R20, R8, 0x10, RZ ;  /* 0x0000001008147819 */ /* 0x020fe200000006ff */
[----:B------:R-:W-:Y:S01]  /*1bf0*/  FADD.FTZ R4, R23, R4 ;  /* 0x0000000417047221 */ /* 0x000fe20000010000 */
[----:B------:R-:W-:Y:S01]  /*1c00*/  FADD.FTZ R7, R6, R7 ;  /* 0x0000000706077221 */ /* 0x000fe20000010000 */
[----:B------:R-:W-:Y:S02]  /*1c10*/  FADD.FTZ R5, R18, R5 ;  /* 0x0000000512057221 */ /* 0x000fe40000010000 */
[----:B------:R-:W-:-:S02]  /*1c20*/  FADD.FTZ R19, R20, R19 ;  /* 0x0000001314137221 */ /* 0x000fc40000010000 */
[----:B------:R-:W-:Y:S05]  /*1c30*/  @!P0 BRA `(.L_x_5175) ;  /* 0xfffffffc00a48947 */ /* 0x000fea000383ffff */
[----:B------:R-:W-:Y:S05]  /*1c40*/  BSYNC.RECONVERGENT B2 ;  /* 0x0000000000027941 */ /* 0x000fea0003800200 */
.L_x_5174:
[----:B------:R-:W-:-:S07]  /*1c50*/  PRMT R6, R8, 0x7610, R6 ;  /* 0x0000761008067816 */ /* 0x000fce0000000006 */
.L_x_5173:
[----:B------:R-:W-:Y:S05]  /*1c60*/  BSYNC.RECONVERGENT B1 ;  /* 0x0000000000017941 */ /* 0x000fea0003800200 */
.L_x_5172:
        /* <DEDUP_REMOVED lines=15> */
[C---:B------:R-:W-:Y:S02]  /*1d60*/  ISETP.GE.U32.AND P1, PT, R13.reuse, R24, PT ;  /* 0x000000180d00720c */ /* 0x040fe40003f26070 */
[----:B------:R0:W5:Y:S11]  /*1d70*/  LDG.E.U16 R14, desc[UR36][R8.64] ;  /* 0x00000024080e7981 */ /* 0x000176000c1e1500 */
[----:B------:R-:W-:-:S05]  /*1d80*/  @!P1 IMAD.WIDE.U32 R2, R13, 0x2, R2 ;  /* 0x000000020d029825 */ /* 0x000fca00078e0002 */
[----:B------:R0:W5:Y:S02]  /*1d90*/  @!P1 LDG.E.U16 R6, desc[UR36][R2.64] ;  /* 0x0000002402069981 */ /* 0x000164000c1e1500 */
.L_x_5177:
[----:B------:R-:W-:Y:S05]  /*1da0*/  BSYNC.RECONVERGENT B1 ;  /* 0x0000000000017941 */ /* 0x000fea0003800200 */
.L_x_5176:
[----:B------:R-:W-:Y:S04]  /*1db0*/  BSSY.RECONVERGENT B1, `(.L_x_5178) ;  /* 0x0000012000017945 */ /* 0x000fe80003800200 */
[----:B------:R-:W-:Y:S05]  /*1dc0*/  @P0 BRA `(.L_x_5179) ;  /* 0x0000000000400947 */ /* 0x000fea0003800000 */
[----:B------:R-:W-:Y:S01]  /*1dd0*/  IMAD.IADD R21, R21, 0x1, R0 ;  /* 0x0000000115157824 */ /* 0x000fe200078e0200 */
[----:B0----5:R-:W-:-:S04]  /*1de0*/  SHF.L.U32 R3, R10, 0x10, RZ ;  /* 0x000000100a037819 */ /* 0x021fc800000006ff */
[----:B------:R-:W-:Y:S01]  /*1df0*/  ISETP.GE.U32.AND P0, PT, R21, R24, PT ;  /* 0x000000181500720c */ /* 0x000fe20003f06070 */
[----:B------:R-:W-:-:S12]  /*1e00*/  FADD.FTZ R4, R4, R3 ;  /* 0x0000000304047221 */ /* 0x000fd80000010000 */
[----:B------:R-:W-:Y:S05]  /*1e10*/  @P0 BRA `(.L_x_5179) ;  /* 0x00000000002c0947 */ /* 0x000fea0003800000 */
[----:B------:R-:W-:Y:S01]  /*1e20*/  IADD3 R3, PT, PT, R21, R0, RZ ;  /* 0x0000000015037210 */ /* 0x000fe20007ffe0ff */
[----:B------:R-:W-:-:S03]  /*1e30*/  IMAD.U32 R12, R12, 0x10000, RZ ;  /* 0x000100000c0c7824 */ /* 0x000fc600078e00ff */
[----:B------:R-:W-:Y:S01]  /*1e40*/  ISETP.GE.U32.AND P0, PT, R3, R24, PT ;  /* 0x000000180300720c */ /* 0x000fe20003f06070 */
[----:B------:R-:W-:-:S12]  /*1e50*/  FADD.FTZ R7, R7, R12 ;  /* 0x0000000c07077221 */ /* 0x000fd80000010000 */
[----:B------:R-:W-:Y:S05]  /*1e60*/  @P0 BRA `(.L_x_5179) ;  /* 0x0000000000180947 */ /* 0x000fea0003800000 */
[----:B------:R-:W-:Y:S02]  /*1e70*/  IADD3 R3, PT, PT, R3, R0, RZ ;  /* 0x0000000003037210 */ /* 0x000fe40007ffe0ff */
[----:B------:R-:W-:Y:S02]  /*1e80*/  SHF.L.U32 R14, R14, 0x10, RZ ;  /* 0x000000100e0e7819 */ /* 0x000fe400000006ff */
[----:B------:R-:W-:-:S03]  /*1e90*/  ISETP.GE.U32.AND P0, PT, R3, R24, PT ;  /* 0x000000180300720c */ /* 0x000fc60003f06070 */
[----:B------:R-:W-:-:S10]  /*1ea0*/  FADD.FTZ R5, R5, R14 ;  /* 0x0000000e05057221 */ /* 0x000fd40000010000 */
[----:B------:R-:W-:-:S04]  /*1eb0*/  @!P0 IMAD.U32 R6, R6, 0x10000, RZ ;  /* 0x0001000006068824 */ /* 0x000fc800078e00ff */
[----:B------:R-:W-:-:S07]  /*1ec0*/  @!P0 FADD.FTZ R19, R19, R6 ;  /* 0x0000000613138221 */ /* 0x000fce0000010000 */
.L_x_5179:
[----:B------:R-:W-:Y:S05]  /*1ed0*/  BSYNC.RECONVERGENT B1 ;  /* 0x0000000000017941 */ /* 0x000fea0003800200 */
.L_x_5178:
[----:B------:R-:W-:-:S04]  /*1ee0*/  FADD.FTZ R4, R4, R7 ;  /* 0x0000000704047221 */ /* 0x000fc80000010000 */
[----:B------:R-:W-:-:S04]  /*1ef0*/  FADD.FTZ R4, R4, R5 ;  /* 0x0000000504047221 */ /* 0x000fc80000010000 */
[----:B------:R-:W-:Y:S01]  /*1f00*/  FADD.FTZ R19, R4, R19 ;  /* 0x0000001304137221 */ /* 0x000fe20000010000 */
[----:B------:R-:W-:Y:S06]  /*1f10*/  BRA `(.L_x_5160) ;  /* 0x0000009000047947 */ /* 0x000fec0003800000 */
.L_x_5171:
        /* <DEDUP_REMOVED lines=14> */
.L_x_5184:
[----:B------:R-:W-:Y:S02]  /*2000*/  IMAD.IADD R9, R21, 0x1, R4 ;  /* 0x0000000115097824 */ /* 0x000fe400078e0204 */
[----:B------:R-:W-:-:S03]  /*2010*/  IMAD R15, R0, R21, RZ ;  /* 0x00000015000f7224 */ /* 0x000fc600078e02ff */
[-C--:B------:R-:W-:Y:S01]  /*2020*/  IADD3 R11, PT, PT, R9, R4.reuse, RZ ;  /* 0x00000004090b7210 */ /* 0x080fe20007ffe0ff */
        /* <DEDUP_REMOVED lines=18> */
[----:B-----5:R-:W-:Y:S01]  /*2150*/  SHF.L.U32 R26, R18, 0x10, RZ ;  /* 0x00000010121a7819 */ /* 0x020fe200000006ff */
[----:B------:R-:W-:Y:S02]  /*2160*/  FADD.FTZ R7, R20, R7 ;  /* 0x0000000714077221 */ /* 0x000fe40000010000 */
[----:B------:R-:W-:Y:S01]  /*2170*/  FADD.FTZ R6, R23, R6 ;  /* 0x0000000617067221 */ /* 0x000fe20000010000 */
[----:B------:R-:W-:Y:S01]  /*2180*/  FADD.FTZ R5, R22, R5 ;  /* 0x0000000516057221 */ /* 0x000fe20000010000 */
[----:B------:R-:W-:-:S02]  /*2190*/  FADD.FTZ R19, R26, R19 ;  /* 0x000000131a137221 */ /* 0x000fc40000010000 */
[----:B------:R-:W-:Y:S05]  /*21a0*/  @!P0 BRA `(.L_x_5184) ;  /* 0xfffffffc00948947 */ /* 0x000fea000383ffff */
[----:B------:R-:W-:Y:S05]  /*21b0*/  BSYNC.RECONVERGENT B2 ;  /* 0x0000000000027941 */ /* 0x000fea0003800200 */
.L_x_5183:
[----:B------:R-:W-:Y:S02]  /*21c0*/  PRMT R12, R8, 0x7610, R12 ;  /* 0x00007610080c7816 */ /* 0x000fe4000000000c */
[----:B------:R-:W-:Y:S02]  /*21d0*/  PRMT R13, R14, 0x7610, R13 ;  /* 0x000076100e0d7816 */ /* 0x000fe4000000000d */
[----:B------:R-:W-:Y:S02]  /*21e0*/  PRMT R9, R10, 0x7610, R9 ;  /* 0x000076100a097816 */ /* 0x000fe40000000009 */
[----:B------:R-:W-:-:S07]  /*21f0*/  PRMT R8, R18, 0x7610, R8 ;  /* 0x0000761012087816 */ /* 0x000fce0000000008 */
.L_x_5182:
[----:B------:R-:W-:Y:S05]  /*2200*/  BSYNC.RECONVERGENT B1 ;  /* 0x0000000000017941 */ /* 0x000fea0003800200 */
.L_x_5181:
        /* <DEDUP_REMOVED lines=21> */
[----:B------:R0:W5:Y:S04]  /*2360*/  LDG.E.U16 R9, desc[UR36][R10.64] ;  /* 0x000000240a097981 */ /* 0x000168000c1e1500 */
[----:B------:R0:W5:Y:S02]  /*2370*/  @!P1 LDG.E.U16 R8, desc[UR36][R2.64] ;  /* 0x0000002402089981 */ /* 0x000164000c1e1500 */
.L_x_5186:
[----:B------:R-:W-:Y:S05]  /*2380*/  BSYNC.RECONVERGENT B1 ;  /* 0x0000000000017941 */ /* 0x000fea0003800200 */
.L_x_5185:
[----:B------:R-:W-:Y:S04]  /*2390*/  BSSY.RECONVERGENT B1, `(.L_x_5187) ;  /* 0x0000012000017945 */ /* 0x000fe80003800200 */
[----:B------:R-:W-:Y:S05]  /*23a0*/  @P0 BRA `(.L_x_5188) ;  /* 0x0000000000400947 */ /* 0x000fea0003800000 */
[----:B0-----:R-:W-:Y:S01]  /*23b0*/  IADD3 R11, PT, PT, R21, R4, RZ ;  /* 0x00000004150b7210 */ /* 0x001fe20007ffe0ff */
[----:B-----5:R-:W-:-:S03]  /*23c0*/  IMAD.U32 R0, R13, 0x10000, RZ ;  /* 0x000100000d007824 */ /* 0x020fc600078e00ff */
[----:B------:R-:W-:Y:S01]  /*23d0*/  ISETP.GE.U32.AND P0, PT, R11, R24, PT ;  /* 0x000000180b00720c */ /* 0x000fe20003f06070 */
[----:B------:R-:W-:-:S12]  /*23e0*/  FADD.FTZ R7, R7, R0 ;  /* 0x0000000007077221 */ /* 0x000fd80000010000 */
[----:B------:R-:W-:Y:S05]  /*23f0*/  @P0 BRA `(.L_x_5188) ;  /* 0x00000000002c0947 */ /* 0x000fea0003800000 */
[----:B------:R-:W-:Y:S02]  /*2400*/  IADD3 R11, PT, PT, R11, R4, RZ ;  /* 0x000000040b0b7210 */ /* 0x000fe40007ffe0ff */
[----:B------:R-:W-:Y:S02]  /*2410*/  SHF.L.U32 R3, R12, 0x10, RZ ;  /* 0x000000100c037819 */ /* 0x000fe400000006ff */
[----:B------:R-:W-:-:S03]  /*2420*/  ISETP.GE.U32.AND P0, PT, R11, R24, PT ;  /* 0x000000180b00720c */ /* 0x000fc60003f06070 */
[----:B------:R-:W-:-:S10]  /*2430*/  FADD.FTZ R6, R6, R3 ;  /* 0x0000000306067221 */ /* 0x000fd40000010000 */
[----:B------:R-:W-:Y:S05]  /*2440*/  @P0 BRA `(.L_x_5188) ;  /* 0x0000000000180947 */ /* 0x000fea0003800000 */
[----:B------:R-:W-:Y:S01]  /*2450*/  IMAD.IADD R3, R11, 0x1, R4 ;  /* 0x000000010b037824 */ /* 0x000fe200078e0204 */
[----:B------:R-:W-:-:S04]  /*2460*/  SHF.L.U32 R0, R9, 0x10, RZ ;  /* 0x0000001009007819 */ /* 0x000fc800000006ff */
[----:B------:R-:W-:Y:S01]  /*2470*/  ISETP.GE.U32.AND P0, PT, R3, R24, PT ;  /* 0x000000180300720c */ /* 0x000fe20003f06070 */
[----:B------:R-:W-:-:S12]  /*2480*/  FADD.FTZ R5, R5, R0 ;  /* 0x0000000005057221 */ /* 0x000fd80000010000 */
[----:B------:R-:W-:-:S05]  /*2490*/  @!P0 SHF.L.U32 R8, R8, 0x10, RZ ;  /* 0x0000001008088819 */ /* 0x000fca00000006ff */
[----:B------:R-:W-:-:S07]  /*24a0*/  @!P0 FADD.FTZ R19, R19, R8 ;  /* 0x0000000813138221 */ /* 0x000fce0000010000 */
.L_x_5188:
[----:B------:R-:W-:Y:S05]  /*24b0*/  BSYNC.RECONVERGENT B1 ;  /* 0x0000000000017941 */ /* 0x000fea0003800200 */
.L_x_5187:
[----:B------:R-:W-:-:S04]  /*24c0*/  FADD.FTZ R6, R7, R6 ;  /* 0x0000000607067221 */ /* 0x000fc80000010000 */
[----:B------:R-:W-:-:S04]  /*24d0*/  FADD.FTZ R6, R6, R5 ;  /* 0x0000000506067221 */ /* 0x000fc80000010000 */
[----:B------:R-:W-:Y:S01]  /*24e0*/  FADD.FTZ R19, R6, R19 ;  /* 0x0000001306137221 */ /* 0x000fe20000010000 */
[----:B------:R-:W-:Y:S06]  /*24f0*/  BRA `(.L_x_5160) ;  /* 0x00000088008c7947 */ /* 0x000fec0003800000 */
.L_x_5180:
        /* <DEDUP_REMOVED lines=18> */
.L_x_5196:
        /* <DEDUP_REMOVED lines=302> */
.L_x_5192:
        /* <DEDUP_REMOVED lines=232> */
.L_x_5193:
        /* <DEDUP_REMOVED lines=231> */
.L_x_5194:
        /* <DEDUP_REMOVED lines=243> */
.L_x_5195:
[----:B------:R-:W-:-:S04]  /*6520*/  LOP3.LUT R13, R8, 0xfffffffe, RZ, 0xc0, !PT ;  /* 0xfffffffe080d7812 */ /* 0x000fc800078ec0ff */
[----:B------:R-:W-:-:S05]  /*6530*/  IADD3 R12, P1, PT, R13, R4, RZ ;  /* 0x000000040d0c7210 */ /* 0x000fca0007f3e0ff */
[----:B------:R-:W-:-:S05]  /*6540*/  IMAD.X R13, RZ, RZ, R5, P1 ;  /* 0x000000ffff0d7224 */ /* 0x000fca00008e0605 */
[----:B------:R2:W5:Y:S03]  /*6550*/  LDG.E.U16 R8, desc[UR36][R12.64] ;  /* 0x000000240c087981 */ /* 0x000566000c1e1500 */
.L_x_5191:
[----:B------:R-:W3:Y:S01]  /*6560*/  LDCU UR5, c[0x0][0x38c] ;  /* 0x00007180ff0577ac */ /* 0x000ee20008000800 */
[----:B-1----:R-:W-:Y:S02]  /*6570*/  MOV R22, UR4 ;  /* 0x0000000400167c02 */ /* 0x002fe40008000f00 */
[----:B--2--5:R-:W-:Y:S02]  /*6580*/  SHF.L.U32 R13, R6, 0x10, RZ ;  /* 0x00000010060d7819 */ /* 0x024fe400000006ff */
[----:B------:R-:W-:Y:S02]  /*6590*/  LEA R21, R22, R21, 0x2 ;  /* 0x0000001516157211 */ /* 0x000fe400078e10ff */
[----:B------:R-:W-:Y:S01]  /*65a0*/  SHF.L.U32 R12, R7, 0x10, RZ ;  /* 0x00000010070c7819 */ /* 0x000fe200000006ff */
[----:B------:R-:W-:Y:S01]  /*65b0*/  FADD.FTZ R20, R13, R20 ;  /* 0x000000140d147221 */ /* 0x000fe20000010000 */
[----:B------:R-:W-:Y:S01]  /*65c0*/  SHF.L.U32 R18, R8, 0x10, RZ ;  /* 0x0000001008127819 */ /* 0x000fe200000006ff */
[----:B------:R-:W-:-:S02]  /*65d0*/  IMAD R15, R22, 0x3, R21 ;  /* 0x00000003160f7824 */ /* 0x000fc400078e0215 */
[----:B------:R-:W-:Y:S02]  /*65e0*/  FADD.FTZ R11, R12, R11 ;  /* 0x0000000b0c0b7221 */ /* 0x000fe40000010000 */
[----:B------:R-:W-:Y:S01]  /*65f0*/  FADD.FTZ R9, R18, R9 ;  /* 0x0000000912097221 */ /* 0x000fe20000010000 */
[----:B---3--:R-:W-:-:S05]  /*6600*/  IMAD.U32 R24, RZ, RZ, UR5 ;  /* 0x00000005ff187e24 */ /* 0x008fca000f8e00ff */
[----:B------:R-:W-:Y:S01]  /*6610*/  ISETP.GE.U32.AND P1, PT, R15, R24, PT ;  /* 0x000000180f00720c */ /* 0x000fe20003f26070 */
[----:B------:R-:W-:-:S04]  /*6620*/  IMAD.U32 R15, R0, 0x10000, RZ ;  /* 0x00010000000f7824 */ /* 0x000fc800078e00ff */
[----:B------:R-:W-:-:S08]  /*6630*/  FADD.FTZ R10, R15, R10 ;  /* 0x0000000a0f0a7221 */ /* 0x000fd00000010000 */
[----:B------:R-:W-:Y:S05]  /*6640*/  @!P1 BRA `(.L_x_5196) ;  /* 0xffffffbc00f49947 */ /* 0x000fea000383ffff */
.L_x_5190:
[----:B0-----:R-:W-:Y:S05]  /*6650*/  BSYNC.RECONVERGENT B1 ;  /* 0x0000000000017941 */ /* 0x001fea0003800200 */
.L_x_5189:
        /* <DEDUP_REMOVED lines=284> */
.L_x_5200:
[----:B------:R-:W-:Y:S02]  /*7820*/  SHF.R.U32.HI R12, RZ, 0x1, R6 ;  /* 0x00000001ff0c7819 */ /* 0x000fe40000011606 */
[----:B------:R-:W-:-:S07]  /*7830*/  MOV R13, RZ ;  /* 0x000000ff000d7202 */ /* 0x000fce0000000f00 */
.L_x_5199:
        /* <DEDUP_REMOVED lines=280> */
[----:B------:R-:W-:-:S04]  /*89c0*/  SHF.R.U32.HI R12, RZ, UR5, R12 ;  /* 0x00000005ff0c7c19 */ /* 0x000fc8000801160c */
[----:B------:R-:W-:-:S05]  /*89d0*/  IADD3 R12, PT, PT, -R12, RZ, RZ ;  /* 0x000000ff0c0c7210 */ /* 0x000fca0007ffe1ff */
[----:B-1----:R-:W-:-:S04]  /*89e0*/  IMAD R12, R12, UR6, R13 ;  /* 0x000000060c0c7c24 */ /* 0x002fc8000f8e020d */
[----:B--2---:R-:W-:-:S07]  /*89f0*/  IMAD R7, R12, UR7, R7 ;  /* 0x000000070c077c24 */ /* 0x004fce000f8e0207 */
.L_x_5202:
[----:B------:R-:W-:Y:S01]  /*8a00*/  SHF.R.U32.HI R18, RZ, 0x1, R7 ;  /* 0x00000001ff127819 */ /* 0x000fe20000011607 */
[----:B------:R-:W-:-:S07]  /*8a10*/  IMAD.MOV.U32 R19, RZ, RZ, RZ ;  /* 0x000000ffff137224 */ /* 0x000fce00078e00ff */
.L_x_5201:
        /* <DEDUP_REMOVED lines=281> */
.L_x_5204:
[----:B------:R-:W-:Y:S01]  /*9bb0*/  SHF.R.U32.HI R18, RZ, 0x1, R0 ;  /* 0x00000001ff127819 */ /* 0x000fe20000011600 */
[----:B------:R-:W-:-:S07]  /*9bc0*/  IMAD.MOV.U32 R19, RZ, RZ, RZ ;  /* 0x000000ffff137224 */ /* 0x000fce00078e00ff */
.L_x_5203:
        /* <DEDUP_REMOVED lines=281> */
.L_x_5206:
[----:B------:R-:W-:Y:S01]  /*ad60*/  SHF.R.U32.HI R12, RZ, 0x1, R5 ;  /* 0x00000001ff0c7819 */ /* 0x000fe20000011605 */
[----:B------:R-:W-:-:S07]  /*ad70*/  IMAD.MOV.U32 R13, RZ, RZ, RZ ;  /* 0x000000ffff0d7224 */ /* 0x000fce00078e00ff */
.L_x_5205:
[----:B------:R-:W-:-:S04]  /*ad80*/  LEA R4, P0, R12, R3, 0x1 ;  /* 0x000000030c047211 */ /* 0x000fc800078008ff */
[----:B------:R-:W-:-:S05]  /*ad90*/  LEA.HI.X R5, R12, R2, R13, 0x1, P0 ;  /* 0x000000020c057211 */ /* 0x000fca00000f0c0d */
[----:B------:R0:W5:Y:S04]  /*ada0*/  LDG.E.U16 R8, desc[UR36][R4.64] ;  /* 0x0000002404087981 */ /* 0x000168000c1e1500 */
.L_x_5198:
[----:B------:R-:W-:Y:S05]  /*adb0*/  BSYNC.RECONVERGENT B1 ;  /* 0x0000000000017941 */ /* 0x000fea0003800200 */
.L_x_5197:
[----:B------:R-:W-:Y:S01]  /*adc0*/  ISETP.GE.U32.AND P0, PT, R21, R24, PT ;  /* 0x000000181500720c */ /* 0x000fe20003f06070 */
[----:B------:R-:W-:-:S12]  /*add0*/  BSSY.RECONVERGENT B1, `(.L_x_5207) ;  /* 0x0000012000017945 */ /* 0x000fd80003800200 */
[----:B------:R-:W-:Y:S05]  /*ade0*/  @P0 BRA `(.L_x_5208) ;  /* 0x0000000000400947 */ /* 0x000fea0003800000 */
[----:B------:R-:W-:Y:S02]  /*adf0*/  IADD3 R21, PT, PT, R21, R22, RZ ;  /* 0x0000001615157210 */ /* 0x000fe40007ffe0ff */
[----:B-----5:R-:W-:Y:S02]  /*ae00*/  SHF.L.U32 R3, R6, 0x10, RZ ;  /* 0x0000001006037819 */ /* 0x020fe400000006ff */
[----:B------:R-:W-:-:S03]  /*ae10*/  ISETP.GE.U32.AND P0, PT, R21, R24, PT ;  /* 0x000000181500720c */ /* 0x000fc60003f06070 */
[----:B------:R-:W-:-:S10]  /*ae20*/  FADD.FTZ R20, R20, R3 ;  /* 0x0000000314147221 */ /* 0x000fd40000010000 */
[----:B------:R-:W-:Y:S05]  /*ae30*/  @P0 BRA `(.L_x_5208) ;  /* 0x00000000002c0947 */ /* 0x000fea0003800000 */
[----:B------:R-:W-:Y:S01]  /*ae40*/  IADD3 R3, PT, PT, R21, R22, RZ ;  /* 0x0000001615037210 */ /* 0x000fe20007ffe0ff */
[----:B------:R-:W-:-:S03]  /*ae50*/  IMAD.U32 R2, R7, 0x10000, RZ ;  /* 0x0001000007027824 */ /* 0x000fc600078e00ff */
[----:B------:R-:W-:Y:S01]  /*ae60*/  ISETP.GE.U32.AND P0, PT, R3, R24, PT ;  /* 0x000000180300720c */ /* 0x000fe20003f06070 */
[----:B------:R-:W-:-:S12]  /*ae70*/  FADD.FTZ R11, R11, R2 ;  /* 0x000000020b0b7221 */ /* 0x000fd80000010000 */
[----:B------:R-:W-:Y:S05]  /*ae80*/  @P0 BRA `(.L_x_5208) ;  /* 0x0000000000180947 */ /* 0x000fea0003800000 */
[----:B------:R-:W-:-:S04]  /*ae90*/  IADD3 R3, PT, PT, R3, R22, RZ ;  /* 0x0000001603037210 */ /* 0x000fc80007ffe0ff */
[----:B------:R-:W-:Y:S02]  /*aea0*/  ISETP.GE.U32.AND P0, PT, R3, R24, PT ;  /* 0x000000180300720c */ /* 0x000fe40003f06070 */
[----:B------:R-:W-:-:S05]  /*aeb0*/  SHF.L.U32 R3, R0, 0x10, RZ ;  /* 0x0000001000037819 */ /* 0x000fca00000006ff */
[----:B------:R-:W-:-:S06]  /*aec0*/  FADD.FTZ R10, R10, R3 ;  /* 0x000000030a0a7221 */ /* 0x000fcc0000010000 */
[----:B------:R-:W-:-:S05]  /*aed0*/  @!P0 SHF.L.U32 R8, R8, 0x10, RZ ;  /* 0x0000001008088819 */ /* 0x000fca00000006ff */
[----:B------:R-:W-:-:S07]  /*aee0*/  @!P0 FADD.FTZ R9, R9, R8 ;  /* 0x0000000809098221 */ /* 0x000fce0000010000 */
.L_x_5208:
[----:B------:R-:W-:Y:S05]  /*aef0*/  BSYNC.RECONVERGENT B1 ;  /* 0x0000000000017941 */ /* 0x000fea0003800200 */
.L_x_5207:
[----:B------:R-:W-:-:S04]  /*af00*/  FADD.FTZ R11, R20, R11 ;  /* 0x0000000b140b7221 */ /* 0x000fc80000010000 */
[----:B------:R-:W-:-:S04]  /*af10*/  FADD.FTZ R10, R11, R10 ;  /* 0x0000000a0b0a7221 */ /* 0x000fc80000010000 */
[----:B------:R-:W-:-:S07]  /*af20*/  FADD.FTZ R19, R10, R9 ;  /* 0x000000090a137221 */ /* 0x000fce0000010000 */
.L_x_5160:
[----:B------:R-:W-:Y:S05]  /*af30*/  BSYNC.RECONVERGENT B0 ;  /* 0x0000000000007941 */ /* 0x000fea0003800200 */
.L_x_5159:
        /* <DEDUP_REMOVED lines=17> */
.L_x_5210:
        /* <DEDUP_REMOVED lines=13> */
.L_x_5209:
        /* <DEDUP_REMOVED lines=18> */
.L_x_5213:
        /* <DEDUP_REMOVED lines=12> */
.L_x_5212:
[----:B------:R-:W-:Y:S01]  /*b300*/  BAR.SYNC.DEFER_BLOCKING 0x0 ;  /* 0x0000000000007b1d */ /* 0x000fe20000010000 */
[----:B------:R-:W-:-:S09]  /*b310*/  UISETP.GE.U32.AND UP0, UPT, UR4, 0x2, UPT ;  /* 0x000000020400788c */ /* 0x000fd2000bf06070 */
[----:B------:R-:W-:Y:S05]  /*b320*/  BRA.U !UP0, `(.L_x_5211) ;  /* 0x0000000108187547 */ /* 0x000fea000b800000 */
[----:B-1-34-:R-:W-:-:S07]  /*b330*/  HFMA2 R2, -RZ, RZ, 0, 5.9604644775390625e-08 ;  /* 0x00000001ff027431 */ /* 0x01afce00000001ff */
.L_x_5214:
[----:B------:R1:W3:Y:S02]  /*b340*/  SHFL.DOWN PT, R4, R19, R2, 0x1f ;  /* 0x08001f0213047589 */ /* 0x0002e400000e0000 */
[----:B-1----:R-:W-:-:S04]  /*b350*/  SHF.L.U32 R2, R2, 0x1, RZ ;  /* 0x0000000102027819 */ /* 0x002fc800000006ff */
[----:B------:R-:W-:Y:S01]  /*b360*/  ISETP.GE.AND P0, PT, R2, UR4, PT ;  /* 0x0000000402007c0c */ /* 0x000fe2000bf06270 */
[----:B---3--:R-:W-:-:S12]  /*b370*/  FADD.FTZ R19, R4, R19 ;  /* 0x0000001304137221 */ /* 0x008fd80000010000 */
[----:B------:R-:W-:Y:S05]  /*b380*/  @!P0 BRA `(.L_x_5214) ;  /* 0xfffffffc00ec8947 */ /* 0x000fea000383ffff */
.L_x_5211:
        /* <DEDUP_REMOVED lines=282> */
.L_x_5215:
        /* <DEDUP_REMOVED lines=296> */
.L_x_5217:
        /* <DEDUP_REMOVED lines=24> */
.L_x_5219:
[----:B------:R-:W-:Y:S05]  /*d930*/  BSYNC.RECONVERGENT B0 ;  /* 0x0000000000007941 */ /* 0x000fea0003800200 */
.L_x_5218:
        /* <DEDUP_REMOVED lines=35> */
.L_x_5221:
[----:B------:R-:W-:Y:S05]  /*db70*/  BSYNC.RECONVERGENT B0 ;  /* 0x0000000000007941 */ /* 0x000fea0003800200 */
.L_x_5220:
        /* <DEDUP_REMOVED lines=32> */
.L_x_5226:
        /* <DEDUP_REMOVED lines=8> */
.L_x_5225:
[----:B------:R-:W-:Y:S05]  /*de00*/  BRA `(.L_x_5224) ;  /* 0x0000000000447947 */ /* 0x000fea0003800000 */
.L_x_5223:
        /* <DEDUP_REMOVED lines=9> */
.L_x_5227:
        /* <DEDUP_REMOVED lines=8> */
.L_x_5224:
[----:B------:R-:W-:Y:S05]  /*df20*/  BSYNC.RECONVERGENT B0 ;  /* 0x0000000000007941 */ /* 0x000fea0003800200 */
.L_x_5222:
        /* <DEDUP_REMOVED lines=12> */
.L_x_5229:
        /* <DEDUP_REMOVED lines=13> */
.L_x_5228:
        /* <DEDUP_REMOVED lines=9> */
.L_x_5232:
        /* <DEDUP_REMOVED lines=12> */
.L_x_5231:
[----:B------:R-:W-:Y:S01]  /*e210*/  BAR.SYNC.DEFER_BLOCKING 0x0 ;  /* 0x0000000000007b1d */ /* 0x000fe20000010000 */
[----:B------:R-:W-:-:S09]  /*e220*/  UISETP.GE.U32.AND UP0, UPT, UR4, 0x2, UPT ;  /* 0x000000020400788c */ /* 0x000fd2000bf06070 */
[----:B------:R-:W-:Y:S05]  /*e230*/  BRA.U !UP0, `(.L_x_5230) ;  /* 0x0000000108187547 */ /* 0x000fea000b800000 */
[----:B------:R-:W-:-:S07]  /*e240*/  IMAD.MOV.U32 R0, RZ, RZ, 0x1 ;  /* 0x00000001ff007424 */ /* 0x000fce00078e00ff */
.L_x_5233:
[----:B01----:R0:W1:Y:S02]  /*e250*/  SHFL.DOWN PT, R4, R17, R0, 0x1f ;  /* 0x08001f0011047589 */ /* 0x00306400000e0000 */
[----:B0-----:R-:W-:-:S04]  /*e260*/  SHF.L.U32 R0, R0, 0x1, RZ ;  /* 0x0000000100007819 */ /* 0x001fc800000006ff */
[----:B------:R-:W-:Y:S01]  /*e270*/  ISETP.GE.AND P1, PT, R0, UR4, PT ;  /* 0x0000000400007c0c */ /* 0x000fe2000bf26270 */
[----:B-1----:R-:W-:-:S12]  /*e280*/  FADD.FTZ R17, R4, R17 ;  /* 0x0000001104117221 */ /* 0x002fd80000010000 */
[----:B------:R-:W-:Y:S05]  /*e290*/  @!P1 BRA `(.L_x_5233) ;  /* 0xfffffffc00ec9947 */ /* 0x000fea000383ffff */
.L_x_5230:
        /* <DEDUP_REMOVED lines=15> */
.L_x_5235:
        /* <DEDUP_REMOVED lines=20> */
.L_x_5237:
[----:B------:R-:W2:Y:S02]  /*e4d0*/  LDCU.64 UR4, c[0x0][0x760] ;  /* 0x0000ec00ff0477ac */ /* 0x000ea40008000a00 */
[----:B--2---:R-:W-:-:S05]  /*e4e0*/  IADD3 R2, P0, PT, R16, UR4, RZ ;  /* 0x0000000410027c10 */ /* 0x004fca000ff1e0ff */
[----:B------:R-:W-:-:S05]  /*e4f0*/  IMAD.X R3, RZ, RZ, UR5, P0 ;  /* 0x00000005ff037e24 */ /* 0x000fca00080e06ff */
[----:B------:R-:W-:Y:S01]  /*e500*/  STG.E desc[UR36][R2.64], R17 ;  /* 0x0000001102007986 */ /* 0x000fe2000c101924 */
[----:B------:R-:W-:Y:S05]  /*e510*/  EXIT ;  /* 0x000000000000794d */ /* 0x000fea0003800000 */
.L_x_5236:
[----:B------:R-:W-:Y:S01]  /*e520*/  STG.E desc[UR36][R2.64], R17 ;  /* 0x0000001102007986 */ /* 0x000fe2000c101924 */
[----:B------:R-:W-:Y:S05]  /*e530*/  EXIT ;  /* 0x000000000000794d */ /* 0x000fea0003800000 */
.L_x_5234:
[----:B------:R-:W2:Y:S01]  /*e540*/  LDCU.U8 UR4, c[0x0][0x790] ;  /* 0x0000f200ff0477ac */ /* 0x000ea20008000000 */
[----:B------:R-:W3:Y:S01]  /*e550*/  LDCU.U8 UR5, c[0x0][0x791] ;  /* 0x0000f220ff0577ac */ /* 0x000ee20008000000 */
[----:B--2---:R-:W-:Y:S02]  /*e560*/  UISETP.NE.AND UP0, UPT, UR4, URZ, UPT ;  /* 0x000000ff0400728c */ /* 0x004fe4000bf05270 */
[----:B---3--:R-:W-:-:S07]  /*e570*/  UISETP.NE.AND UP1, UPT, UR5, URZ, UPT ;  /* 0x000000ff0500728c */ /* 0x008fce000bf25270 */
[----:B------:R-:W-:Y:S05]  /*e580*/  BRA.U !UP0, `(.L_x_5238) ;  /* 0x0000000108087547 */ /* 0x000fea000b800000 */
[----:B------:R-:W0:Y:S02]  /*e590*/  LDG.E R0, desc[UR36][R2.64] ;  /* 0x0000002402007981 */ /* 0x000e24000c1e1900 */
[----:B01----:R-:W-:-:S07]  /*e5a0*/  FADD.FTZ R17, R17, R0 ;  /* 0x0000000011117221 */ /* 0x003fce0000010000 */
.L_x_5238:
        /* <DEDUP_REMOVED lines=20> */
.L_x_5240:
[----:B------:R-:W2:Y:S02]  /*e6f0*/  LDCU.64 UR4, c[0x0][0x760] ;  /* 0x0000ec00ff0477ac */ /* 0x000ea40008000a00 */
[----:B--2---:R-:W-:-:S04]  /*e700*/  IADD3 R2, P0, PT, R16, UR4, RZ ;  /* 0x0000000410027c10 */ /* 0x004fc8000ff1e0ff */
[----:B------:R-:W-:-:S05]  /*e710*/  IADD3.X R3, PT, PT, RZ, UR5, RZ, P0, !PT ;  /* 0x00000005ff037c10 */ /* 0x000fca00087fe4ff */
[----:B------:R-:W-:Y:S01]  /*e720*/  STG.E desc[UR36][R2.64], R17 ;  /* 0x0000001102007986 */ /* 0x000fe2000c101924 */
[----:B------:R-:W-:Y:S05]  /*e730*/  EXIT ;  /* 0x000000000000794d */ /* 0x000fea0003800000 */
.L_x_5239:
[----:B------:R-:W-:Y:S01]  /*e740*/  STG.E desc[UR36][R2.64], R17 ;  /* 0x0000001102007986 */ /* 0x000fe2000c101924 */
[----:B------:R-:W-:Y:S05]  /*e750*/  EXIT ;  /* 0x000000000000794d */ /* 0x000fea0003800000 */
.L_x_5216:
        /* <DEDUP_REMOVED lines=24> */
.L_x_5242:
        /* <DEDUP_REMOVED lines=20> */
.L_x_5244:
[----:B------:R-:W0:Y:S02]  /*ea20*/  LDCU.64 UR4, c[0x0][0x760] ;  /* 0x0000ec00ff0477ac */ /* 0x000e240008000a00 */
[----:B0-----:R-:W-:-:S04]  /*ea30*/  IADD3 R2, P0, PT, R18, UR4, RZ ;  /* 0x0000000412027c10 */ /* 0x001fc8000ff1e0ff */
[----:B------:R-:W-:-:S05]  /*ea40*/  IADD3.X R3, PT, PT, RZ, UR5, RZ, P0, !PT ;  /* 0x00000005ff037c10 */ /* 0x000fca00087fe4ff */
[----:B------:R-:W-:Y:S01]  /*ea50*/  STG.E desc[UR36][R2.64], R19 ;  /* 0x0000001302007986 */ /* 0x000fe2000c101924 */
[----:B------:R-:W-:Y:S05]  /*ea60*/  EXIT ;  /* 0x000000000000794d */ /* 0x000fea0003800000 */
.L_x_5243:
[----:B------:R-:W-:Y:S01]  /*ea70*/  STG.E desc[UR36][R2.64], R19 ;  /* 0x0000001302007986 */ /* 0x000fe2000c101924 */
[----:B------:R-:W-:Y:S05]  /*ea80*/  EXIT ;  /* 0x000000000000794d */ /* 0x000fea0003800000 */
.L_x_5241:
[----:B------:R-:W0:Y:S01]  /*ea90*/  LDCU.U8 UR4, c[0x0][0x790] ;  /* 0x0000f200ff0477ac */ /* 0x000e220008000000 */
[----:B------:R-:W1:Y:S01]  /*eaa0*/  LDCU.U8 UR5, c[0x0][0x791] ;  /* 0x0000f220ff0577ac */ /* 0x000e620008000000 */
[----:B0-----:R-:W-:Y:S02]  /*eab0*/  UISETP.NE.AND UP0, UPT, UR4, URZ, UPT ;  /* 0x000000ff0400728c */ /* 0x001fe4000bf05270 */
[----:B-1----:R-:W-:-:S07]  /*eac0*/  UISETP.NE.AND UP1, UPT, UR5, URZ, UPT ;  /* 0x000000ff0500728c */ /* 0x002fce000bf25270 */
[----:B------:R-:W-:Y:S05]  /*ead0*/  BRA.U !UP0, `(.L_x_5245) ;  /* 0x0000000108087547 */ /* 0x000fea000b800000 */
[----:B------:R-:W2:Y:S02]  /*eae0*/  LDG.E R0, desc[UR36][R2.64] ;  /* 0x0000002402007981 */ /* 0x000ea4000c1e1900 */
[----:B--2---:R-:W-:-:S07]  /*eaf0*/  FADD.FTZ R19, R19, R0 ;  /* 0x0000000013137221 */ /* 0x004fce0000010000 */
.L_x_5245:
        /* <DEDUP_REMOVED lines=20> */
.L_x_5247:
[----:B------:R-:W0:Y:S02]  /*ec40*/  LDCU.64 UR4, c[0x0][0x760] ;  /* 0x0000ec00ff0477ac */ /* 0x000e240008000a00 */
[----:B0-----:R-:W-:-:S04]  /*ec50*/  IADD3 R2, P0, PT, R18, UR4, RZ ;  /* 0x0000000412027c10 */ /* 0x001fc8000ff1e0ff */
[----:B------:R-:W-:-:S05]  /*ec60*/  IADD3.X R3, PT, PT, RZ, UR5, RZ, P0, !PT ;  /* 0x00000005ff037c10 */ /* 0x000fca00087fe4ff */
[----:B------:R-:W-:Y:S01]  /*ec70*/  STG.E desc[UR36][R2.64], R19 ;  /* 0x0000001302007986 */ /* 0x000fe2000c101924 */
[----:B------:R-:W-:Y:S05]  /*ec80*/  EXIT ;  /* 0x000000000000794d */ /* 0x000fea0003800000 */
.L_x_5246:
[----:B------:R-:W-:Y:S01]  /*ec90*/  STG.E desc[UR36][R2.64], R19 ;  /* 0x0000001302007986 */ /* 0x000fe2000c101924 */
[----:B------:R-:W-:Y:S05]  /*eca0*/  EXIT ;  /* 0x000000000000794d */ /* 0x000fea0003800000 */
.L_x_5248:
        /* <DEDUP_REMOVED lines=13> */
.L_x_10002:


//--------------------- .text._ZN2at6native13reduce_kernelILi256ELi2ENS0_8ReduceOpIN3c108BFloat16ENS0_14func_wrapper_tIfZNS0_11sum_functorIS4_ffEclERNS_14TensorIteratorEEUlffE_EEjfLi4ELi8EEEEEvT1_ --------------------------
	.section	.text._ZN2at6native13reduce_kernelILi256ELi2ENS0_8ReduceOpIN3c108BFloat16ENS0_14func_wrapper_tIfZNS0_11sum_functorIS4_ffEclERNS_14TensorIteratorEEUlffE_EEjfLi4ELi8EEEEEvT1_,"ax",@progbits
	.align	128
        .global         _ZN2at6native13reduce_kernelILi256ELi2ENS0_8ReduceOpIN3c108BFloat16ENS0_14func_wrapper_tIfZNS0_11sum_functorIS4_ffEclERNS_14TensorIteratorEEUlffE_EEjfLi4ELi8EEEEEvT1_
        .type           _ZN2at6native13reduce_kernelILi256ELi2ENS0_8ReduceOpIN3c108BFloat16ENS0_14func_wrapper_tIfZNS0_11sum_functorIS4_ffEclERNS_14TensorIteratorEEUlffE_EEjfLi4ELi8EEEEEvT1_,@function
        .size           _ZN2at6native13reduce_kernelILi256ELi2ENS0_8ReduceOpIN3c108BFloat16ENS0_14func_wrapper_tIfZNS0_11sum_functorIS4_ffEclERNS_14TensorIteratorEEUlffE_EEjfLi4ELi8EEEEEvT1_,(.L_x_10003 - _ZN2at6native13reduce_kernelILi256ELi2ENS0_8ReduceOpIN3c108BFloat16ENS0_14func_wrapper_tIfZNS0_11sum_functorIS4_ffEclERNS_14TensorIteratorEEUlffE_EEjfLi4ELi8EEEEEvT1_)
        .other          _ZN2at6native13reduce_kernelILi256ELi2ENS0_8ReduceOpIN3c108BFloat16ENS0_14func_wrapper_tIfZNS0_11sum_functorIS4_ffEclERNS_14TensorIteratorEEUlffE_EEjfLi4ELi8EEEEEvT1_,@"STO_CUDA_ENTRY STV_DEFAULT"
_ZN2at6native13reduce_kernelILi256ELi2ENS0_8ReduceOpIN3c108BFloat16ENS0_14func_wrapper_tIfZNS0_11sum_functorIS4_ffEclERNS_14TensorIteratorEEUlffE_EEjfLi4ELi8EEEEEvT1_:
.text._ZN2at6native13reduce_kernelILi256ELi2ENS0_8ReduceOpIN3c108BFloat16ENS0_14func_wrapper_tIfZNS0_11sum_functorIS4_ffEclERNS_14TensorIteratorEEUlffE_EEjfLi4ELi8EEEEEvT1_:
        /* <DEDUP_REMOVED lines=296> */
.L_x_5249:
        /* <DEDUP_REMOVED lines=32> */
.L_x_5253:
        /* <DEDUP_REMOVED lines=27> */
[----:B--2---:R-:W-:-:S05]  /*1630*/  SHF.L.U32 R3, R4, 0x10, RZ ;  /* 0x0000001004037819 */ /* 0x004fca00000006ff */
[----:B0-----:R-:W-:-:S07]  /*1640*/  FADD.FTZ R3, R3, UR4 ;  /* 0x0000000403037e21 */ /* 0x001fce0008010000 */
.L_x_5257:
[----:B------:R-:W-:Y:S05]  /*1650*/  BSYNC.RECONVERGENT B1 ;  /* 0x0000000000017941 */ /* 0x000fea0003800200 */
.L_x_5256:
[----:B------:R-:W0:Y:S01]  /*1660*/  LDC R5, c[0x0][0x38c] ;  /* 0x0000e300ff057b82 */ /* 0x000e220000000800 */
[----:B------:R-:W-:-:S05]  /*1670*/  IADD3 R18, P0, PT, R18, 0x10, RZ ;  /* 0x0000001012127810 */ /* 0x000fca0007f1e0ff */
[----:B------:R-:W-:Y:S01]  /*1680*/  IMAD.X R19, RZ, RZ, R19, P0 ;  /* 0x000000ffff137224 */ /* 0x000fe200000e0613 */
[----:B0-----:R-:W-:-:S07]  /*1690*/  IADD3 R24, PT, PT, R6, -0x8, R5 ;  /* 0xfffffff806187810 */ /* 0x001fce0007ffe005 */
.L_x_5255:
[----:B------:R-:W-:Y:S05]  /*16a0*/  BSYNC.RECONVERGENT B0 ;  /* 0x0000000000007941 */ /* 0x000fea0003800200 */
.L_x_5254:
[----:B------:R-:W0:Y:S01]  /*16b0*/  LDC.64 R4, c[0x0][0x3a0] ;  /* 0x0000e800ff047b82 */ /* 0x000e220000000a00 */
[----:B------:R-:W-:Y:S01]  /*16c0*/  BSSY.RECONVERGENT B0, `(.L_x_5258) ;  /* 0x0000032000007945 */ /* 0x000fe20003800200 */
[-C--:B------:R-:W-:Y:S01]  /*16d0*/  MOV R13, R8.reuse ;  /* 0x00000008000d7202 */ /* 0x080fe20000000f00 */
[----:B------:R-:W-:Y:S01]  /*16e0*/  IMAD.MOV.U32 R10, RZ, RZ, R8 ;  /* 0x000000ffff0a7224 */ /* 0x000fe200078e0008 */
[-C--:B------:R-:W-:Y:S02]  /*16f0*/  MOV R9, R8.reuse ;  /* 0x0000000800097202 */ /* 0x080fe40000000f00 */
[-C--:B------:R-:W-:Y:S02]  /*1700*/  MOV R11, R8.reuse ;  /* 0x00000008000b7202 */ /* 0x080fe40000000f00 */
[----:B------:R-:W1:Y:S01]  /*1710*/  LDC R6, c[0x0][0x3a8] ;  /* 0x0000ea00ff067b82 */ /* 0x000e620000000800 */
[----:B------:R-:W-:Y:S01]  /*1720*/  MOV R12, R8 ;  /* 0x00000008000c7202 */ /* 0x000fe20000000f00 */
        /* <DEDUP_REMOVED lines=11> */
[--C-:B------:R-:W-:Y:S01]  /*17e0*/  IMAD.MOV.U32 R13, RZ, RZ, R8.reuse ;  /* 0x000000ffff0d7224 */ /* 0x100fe200078e0008 */
[-C--:B------:R-:W-:Y:S01]  /*17f0*/  MOV R9, R8.reuse ;  /* 0x0000000800097202 */ /* 0x080fe20000000f00 */
[----:B------:R-:W-:Y:S01]  /*1800*/  IMAD.MOV.U32 R11, RZ, RZ, R8 ;  /* 0x000000ffff0b7224 */ /* 0x000fe200078e0008 */
[-C--:B------:R-:W-:Y:S02]  /*1810*/  MOV R10, R8.reuse ;  /* 0x00000008000a7202 */ /* 0x080fe40000000f00 */
[----:B------:R-:W-:-:S07]  /*1820*/  MOV R12, R8 ;  /* 0x00000008000c7202 */ /* 0x000fce0000000f00 */
.L_x_5260:
[C---:B------:R-:W-:Y:S01]  /*1830*/  IMAD.WIDE.U32 R4, R15.reuse, 0x10, R18 ;  /* 0x000000100f047825 */ /* 0x040fe200078e0012 */
[----:B------:R-:W0:Y:S05]  /*1840*/  LDCU UR4, c[0x0][0x394] ;  /* 0x00007280ff0477ac */ /* 0x000e2a0008000800 */
[----:B------:R-:W2:Y:S01]  /*1850*/  LDG.E.128 R4, desc[UR36][R4.64] ;  /* 0x0000002404047981 */ /* 0x000ea2000c1e1d00 */
[----:B0-----:R-:W-:-:S04]  /*1860*/  IADD3 R15, PT, PT, R15, UR4, RZ ;  /* 0x000000040f0f7c10 */ /* 0x001fc8000fffe0ff */
[----:B------:R-:W-:-:S04]  /*1870*/  LEA R21, R15, 0x7, 0x3 ;  /* 0x000000070f157811 */ /* 0x000fc800078e18ff */
[----:B------:R-:W-:Y:S02]  /*1880*/  ISETP.GE.U32.AND P1, PT, R21, R24, PT ;  /* 0x000000181500720c */ /* 0x000fe40003f26070 */
[C---:B--2---:R-:W-:Y:S01]  /*1890*/  PRMT R14, R7.reuse, 0x7632, R14 ;  /* 0x00007632070e7816 */ /* 0x044fe2000000000e */
[----:B------:R-:W-:Y:S01]  /*18a0*/  IMAD.U32 R28, R7, 0x10000, RZ ;  /* 0x00010000071c7824 */ /* 0x000fe200078e00ff */
[C---:B------:R-:W-:Y:S02]  /*18b0*/  PRMT R7, R6.reuse, 0x7632, R7 ;  /* 0x0000763206077816 */ /* 0x040fe40000000007 */
[----:B------:R-:W-:Y:S01]  /*18c0*/  SHF.L.U32 R26, R6, 0x10, RZ ;  /* 0x00000010061a7819 */ /* 0x000fe200000006ff */
[----:B------:R-:W-:Y:S01]  /*18d0*/  FADD.FTZ R13, R28, R13 ;  /* 0x0000000d1c0d7221 */ /* 0x000fe20000010000 */
[C---:B------:R-:W-:Y:S02]  /*18e0*/  PRMT R6, R5.reuse, 0x7632, R6 ;  /* 0x0000763205067816 */ /* 0x040fe40000000006 */
[----:B------:R-:W-:Y:S01]  /*18f0*/  SHF.L.U32 R20, R5, 0x10, RZ ;  /* 0x0000001005147819 */ /* 0x000fe200000006ff */
[----:B------:R-:W-:Y:S01]  /*1900*/  FADD.FTZ R9, R26, R9 ;  /* 0x000000091a097221 */ /* 0x000fe20000010000 */
[C---:B------:R-:W-:Y:S01]  /*1910*/  PRMT R5, R4.reuse, 0x7632, R5 ;  /* 0x0000763204057816 */ /* 0x040fe20000000005 */
[----:B------:R-:W-:Y:S01]  /*1920*/  IMAD.U32 R4, R4, 0x10000, RZ ;  /* 0x0001000004047824 */ /* 0x000fe200078e00ff */
[----:B------:R-:W-:Y:S01]  /*1930*/  SHF.L.U32 R25, R14, 0x10, RZ ;  /* 0x000000100e197819 */ /* 0x000fe200000006ff */
[----:B------:R-:W-:Y:S01]  /*1940*/  FADD.FTZ R11, R20, R11 ;  /* 0x0000000b140b7221 */ /* 0x000fe20000010000 */
[----:B------:R-:W-:Y:S01]  /*1950*/  SHF.L.U32 R21, R7, 0x10, RZ ;  /* 0x0000001007157819 */ /* 0x000fe200000006ff */
[----:B------:R-:W-:Y:S01]  /*1960*/  IMAD.U32 R7, R6, 0x10000, RZ ;  /* 0x0001000006077824 */ /* 0x000fe200078e00ff */
[----:B------:R-:W-:Y:S01]  /*1970*/  SHF.L.U32 R5, R5, 0x10, RZ ;  /* 0x0000001005057819 */ /* 0x000fe200000006ff */
[----:B------:R-:W-:Y:S01]  /*1980*/  FADD.FTZ R3, R4, R3 ;  /* 0x0000000304037221 */ /* 0x000fe20000010000 */
[----:B------:R-:W-:Y:S01]  /*1990*/  FADD.FTZ R0, R25, R0 ;  /* 0x0000000019007221 */ /* 0x000fe20000010000 */
[----:B------:R-:W-:Y:S01]  /*19a0*/  FADD.FTZ R8, R21, R8 ;  /* 0x0000000815087221 */ /* 0x000fe20000010000 */
[----:B------:R-:W-:Y:S01]  /*19b0*/  FADD.FTZ R10, R7, R10 ;  /* 0x0000000a070a7221 */ /* 0x000fe20000010000 */
[----:B------:R-:W-:Y:S01]  /*19c0*/  FADD.FTZ R12, R5, R12 ;  /* 0x0000000c050c7221 */ /* 0x000fe20000010000 */
[----:B------:R-:W-:Y:S06]  /*19d0*/  @!P1 BRA `(.L_x_5260) ;  /* 0xfffffffc00949947 */ /* 0x000fec000383ffff */
.L_x_5259:
[----:B------:R-:W-:Y:S05]  /*19e0*/  BSYNC.RECONVERGENT B0 ;  /* 0x0000000000007941 */ /* 0x000fea0003800200 */
.L_x_5258:
        /* <DEDUP_REMOVED lines=9> */
[----:B------:R-:W-:-:S07]  /*1a80*/  FADD.FTZ R3, R3, R4 ;  /* 0x0000000403037221 */ /* 0x000fce0000010000 */
.L_x_5262:
[----:B------:R-:W-:Y:S05]  /*1a90*/  BSYNC.RECONVERGENT B0 ;  /* 0x0000000000007941 */ /* 0x000fea0003800200 */
.L_x_5261:
[----:B------:R-:W-:Y:S01]  /*1aa0*/  FADD.FTZ R12, R12, R3 ;  /* 0x000000030c0c7221 */ /* 0x000fe20000010000 */
[----:B------:R-:W-:-:S03]  /*1ab0*/  HFMA2 R19, -RZ, RZ, 0, 0 ;  /* 0x00000000ff137431 */ /* 0x000fc600000001ff */
[----:B------:R-:W-:-:S04]  /*1ac0*/  FADD.FTZ R11, R12, R11 ;  /* 0x0000000b0c0b7221 */ /* 0x000fc80000010000 */
[----:B------:R-:W-:-:S04]  /*1ad0*/  FADD.FTZ R10, R11, R10 ;  /* 0x0000000a0b0a7221 */ /* 0x000fc80000010000 */
[----:B------:R-:W-:-:S04]  /*1ae0*/  FADD.FTZ R9, R10, R9 ;  /* 0x000000090a097221 */ /* 0x000fc80000010000 */
[----:B------:R-:W-:-:S04]  /*1af0*/  FADD.FTZ R8, R9, R8 ;  /* 0x0000000809087221 */ /* 0x000fc80000010000 */
[----:B------:R-:W-:-:S04]  /*1b00*/  FADD.FTZ R13, R8, R13 ;  /* 0x0000000d080d7221 */ /* 0x000fc80000010000 */
[----:B------:R-:W-:Y:S01]  /*1b10*/  FADD.FTZ R18, R13, R0 ;  /* 0x000000000d127221 */ /* 0x000fe20000010000 */
[----:B------:R-:W-:Y:S06]  /*1b20*/  BRA `(.L_x_5251) ;  /* 0x0000009c00687947 */ /* 0x000fec0003800000 */
.L_x_5252:
        /* <DEDUP_REMOVED lines=26> */
.L_x_5267:
        /* <DEDUP_REMOVED lines=8> */
[----:B------:R1:W2:Y:S01]  /*1d50*/  LDG.E R20, desc[UR36][R20.64] ;  /* 0x0000002414147981 */ /* 0x0002a2000c1e1900 */
[----:B------:R-:W-:Y:S01]  /*1d60*/  LOP3.LUT R5, R5, 0xfffffffc, RZ, 0xc0, !PT ;  /* 0xfffffffc05057812 */ /* 0x000fe200078ec0ff */
[----:B------:R-:W-:Y:S01]  /*1d70*/  IMAD.WIDE.U32 R24, R25, 0x4, R18 ;  /* 0x0000000419187825 */ /* 0x000fe200078e0012 */
[----:B------:R-:W-:-:S02]  /*1d80*/  SHF.R.U32.HI R7, RZ, 0x1, R27 ;  /* 0x00000001ff077819 */ /* 0x000fc4000001161b */
[----:B------:R-:W-:Y:S02]  /*1d90*/  LOP3.LUT R29, R4, 0x1, RZ, 0xc0, !PT ;  /* 0x00000001041d7812 */ /* 0x000fe400078ec0ff */
[----:B------:R-:W-:Y:S01]  /*1da0*/  IADD3 R4, P0, PT, R18, R5, RZ ;  /* 0x0000000512047210 */ /* 0x000fe20007f1e0ff */
[----:B------:R-:W-:Y:S01]  /*1db0*/  IMAD.WIDE.U32 R6, R7, 0x4, R18 ;  /* 0x0000000407067825 */ /* 0x000fe200078e0012 */
[----:B------:R-:W3:Y:S02]  /*1dc0*/  LDG.E R24, desc[UR36][R24.64] ;  /* 0x0000002418187981 */ /* 0x000ee4000c1e1900 */
[----:B------:R-:W-:-:S03]  /*1dd0*/  IADD3.X R5, PT, PT, R19, R29, RZ, P0, !PT ;  /* 0x0000001d13057210 */ /* 0x000fc600007fe4ff */
[----:B------:R-:W4:Y:S04]  /*1de0*/  LDG.E R6, desc[UR36][R6.64] ;  /* 0x0000002406067981 */ /* 0x000f28000c1e1900 */
[----:B------:R-:W5:Y:S01]  /*1df0*/  LDG.E R4, desc[UR36][R4.64] ;  /* 0x0000002404047981 */ /* 0x000f62000c1e1900 */
[----:B-1----:R-:W-:-:S05]  /*1e00*/  IADD3 R21, PT, PT, R27, R8, RZ ;  /* 0x000000081b157210 */ /* 0x002fca0007ffe0ff */
[----:B------:R-:W-:-:S05]  /*1e10*/  IMAD R31, R8, 0x3, R21 ;  /* 0x00000003081f7824 */ /* 0x000fca00078e0215 */
[----:B------:R-:W-:Y:S01]  /*1e20*/  ISETP.GE.U32.AND P0, PT, R31, R0, PT ;  /* 0x000000001f00720c */ /* 0x000fe20003f06070 */
[C---:B--2---:R-:W-:Y:S01]  /*1e30*/  IMAD.U32 R28, R20.reuse, 0x10000, RZ ;  /* 0x00010000141c7824 */ /* 0x044fe200078e00ff */
[----:B------:R-:W-:-:S03]  /*1e40*/  PRMT R26, R20, 0x7632, R26 ;  /* 0x00007632141a7816 */ /* 0x000fc6000000001a */
[----:B------:R-:W-:Y:S01]  /*1e50*/  FADD.FTZ R9, R28, R9 ;  /* 0x000000091c097221 */ /* 0x000fe20000010000 */
[----:B------:R-:W-:Y:S02]  /*1e60*/  SHF.L.U32 R27, R26, 0x10, RZ ;  /* 0x000000101a1b7819 */ /* 0x000fe400000006ff */
[----:B---3--:R-:W-:Y:S02]  /*1e70*/  PRMT R25, R24, 0x7632, R25 ;  /* 0x0000763218197816 */ /* 0x008fe40000000019 */
[----:B----4-:R-:W-:Y:S02]  /*1e80*/  PRMT R7, R6, 0x7632, R7 ;  /* 0x0000763206077816 */ /* 0x010fe40000000007 */
[----:B-----5:R-:W-:Y:S01]  /*1e90*/  PRMT R5, R4, 0x7632, R5 ;  /* 0x0000763204057816 */ /* 0x020fe20000000005 */
[----:B------:R-:W-:Y:S01]  /*1ea0*/  IMAD.U32 R26, R25, 0x10000, RZ ;  /* 0x00010000191a7824 */ /* 0x000fe200078e00ff */
[----:B------:R-:W-:Y:S01]  /*1eb0*/  SHF.L.U32 R29, R24, 0x10, RZ ;  /* 0x00000010181d7819 */ /* 0x000fe200000006ff */
[----:B------:R-:W-:Y:S01]  /*1ec0*/  IMAD.U32 R30, R6, 0x10000, RZ ;  /* 0x00010000061e7824 */ /* 0x000fe200078e00ff */
[----:B------:R-:W-:-:S02]  /*1ed0*/  SHF.L.U32 R28, R4, 0x10, RZ ;  /* 0x00000010041c7819 */ /* 0x000fc400000006ff */
[----:B------:R-:W-:Y:S02]  /*1ee0*/  SHF.L.U32 R5, R5, 0x10, RZ ;  /* 0x0000001005057819 */ /* 0x000fe400000006ff */
[----:B------:R-:W-:Y:S01]  /*1ef0*/  SHF.L.U32 R32, R7, 0x10, RZ ;  /* 0x0000001007207819 */ /* 0x000fe200000006ff */
[----:B------:R-:W-:Y:S01]  /*1f00*/  FADD.FTZ R10, R27, R10 ;  /* 0x0000000a1b0a7221 */ /* 0x000fe20000010000 */
[----:B------:R-:W-:Y:S01]  /*1f10*/  FADD.FTZ R12, R29, R12 ;  /* 0x0000000c1d0c7221 */ /* 0x000fe20000010000 */
[----:B------:R-:W-:Y:S01]  /*1f20*/  FADD.FTZ R11, R26, R11 ;  /* 0x0000000b1a0b7221 */ /* 0x000fe20000010000 */
[----:B------:R-:W-:Y:S01]  /*1f30*/  FADD.FTZ R13, R28, R13 ;  /* 0x0000000d1c0d7221 */ /* 0x000fe20000010000 */
[----:B------:R-:W-:Y:S01]  /*1f40*/  FADD.FTZ R14, R5, R14 ;  /* 0x0000000e050e7221 */ /* 0x000fe20000010000 */
[----:B------:R-:W-:Y:S01]  /*1f50*/  FADD.FTZ R15, R30, R15 ;  /* 0x0000000f1e0f7221 */ /* 0x000fe20000010000 */
[----:B------:R-:W-:Y:S01]  /*1f60*/  FADD.FTZ R3, R32, R3 ;  /* 0x0000000320037221 */ /* 0x000fe20000010000 */
[----:B------:R-:W-:Y:S06]  /*1f70*/  @!P0 BRA `(.L_x_5267) ;  /* 0xfffffffc00548947 */ /* 0x000fec000383ffff */
[----:B------:R-:W-:Y:S05]  /*1f80*/  BSYNC.RECONVERGENT B1 ;  /* 0x0000000000017941 */ /* 0x000fea0003800200 */
.L_x_5266:
[C---:B------:R-:W-:Y:S02]  /*1f90*/  PRMT R28, R20.reuse, 0x7610, R28 ;  /* 0x00007610141c7816 */ /* 0x040fe4000000001c */
[----:B------:R-:W-:Y:S02]  /*1fa0*/  PRMT R27, R20, 0x7632, R27 ;  /* 0x00007632141b7816 */ /* 0x000fe4000000001b */
[C---:B------:R-:W-:Y:S02]  /*1fb0*/  PRMT R25, R24.reuse, 0x7610, R25 ;  /* 0x0000761018197816 */ /* 0x040fe40000000019 */
[----:B------:R-:W-:Y:S02]  /*1fc0*/  PRMT R24, R24, 0x7632, R24 ;  /* 0x0000763218187816 */ /* 0x000fe40000000018 */
[C---:B------:R-:W-:Y:S02]  /*1fd0*/  PRMT R26, R4.reuse, 0x7610, R26 ;  /* 0x00007610041a7816 */ /* 0x040fe4000000001a */
[----:B------:R-:W-:-:S02]  /*1fe0*/  PRMT R20, R4, 0x7632, R20 ;  /* 0x0000763204147816 */ /* 0x000fc40000000014 */
[----:B------:R-:W-:-:S07]  /*1ff0*/  PRMT R7, R6, 0x7632, R7 ;  /* 0x0000763206077816 */ /* 0x000fce0000000007 */
.L_x_5265:
[----:B------:R-:W-:Y:S05]  /*2000*/  BSYNC.RECONVERGENT B0 ;  /* 0x0000000000007941 */ /* 0x000fea0003800200 */
.L_x_5264:
        /* <DEDUP_REMOVED lines=31> */
.L_x_5269:
[----:B------:R-:W-:Y:S05]  /*2200*/  BSYNC.RECONVERGENT B0 ;  /* 0x0000000000007941 */ /* 0x000fea0003800200 */
.L_x_5268:
[----:B------:R-:W-:Y:S04]  /*2210*/  BSSY.RECONVERGENT B0, `(.L_x_5270) ;  /* 0x000001a000007945 */ /* 0x000fe80003800200 */
[----:B------:R-:W-:Y:S05]  /*2220*/  @P0 BRA `(.L_x_5271) ;  /* 0x0000000000600947 */ /* 0x000fea0003800000 */
[----:B------:R-:W-:Y:S01]  /*2230*/  IADD3 R5, PT, PT, R21, R8, RZ ;  /* 0x0000000815057210 */ /* 0x000fe20007ffe0ff */
[----:B------:R-:W-:Y:S01]  /*2240*/  IMAD.U32 R28, R28, 0x10000, RZ ;  /* 0x000100001c1c7824 */ /* 0x000fe200078e00ff */
[----:B------:R-:W-:Y:S02]  /*2250*/  SHF.L.U32 R27, R27, 0x10, RZ ;  /* 0x000000101b1b7819 */ /* 0x000fe400000006ff */
[----:B------:R-:W-:Y:S01]  /*2260*/  ISETP.GE.U32.AND P0, PT, R5, R0, PT ;  /* 0x000000000500720c */ /* 0x000fe20003f06070 */
[----:B------:R-:W-:Y:S02]  /*2270*/  FADD.FTZ R9, R9, R28 ;  /* 0x0000001c09097221 */ /* 0x000fe40000010000 */
[----:B------:R-:W-:-:S10]  /*2280*/  FADD.FTZ R10, R10, R27 ;  /* 0x0000001b0a0a7221 */ /* 0x000fd40000010000 */
        /* <DEDUP_REMOVED lines=9> */
[----:B------:R-:W-:-:S03]  /*2320*/  IMAD.U32 R26, R26, 0x10000, RZ ;  /* 0x000100001a1a7824 */ /* 0x000fc600078e00ff */
[----:B------:R-:W-:Y:S01]  /*2330*/  ISETP.GE.U32.AND P0, PT, R5, R0, PT ;  /* 0x000000000500720c */ /* 0x000fe20003f06070 */
[----:B------:R-:W-:Y:S01]  /*2340*/  FADD.FTZ R13, R13, R26 ;  /* 0x0000001a0d0d7221 */ /* 0x000fe20000010000 */
[----:B------:R-:W-:-:S05]  /*2350*/  SHF.L.U32 R5, R20, 0x10, RZ ;  /* 0x0000001014057819 */ /* 0x000fca00000006ff */
[----:B------:R-:W-:-:S06]  /*2360*/  FADD.FTZ R14, R14, R5 ;  /* 0x000000050e0e7221 */ /* 0x000fcc0000010000 */
[----:B------:R-:W-:Y:S01]  /*2370*/  @!P0 SHF.L.U32 R6, R6, 0x10, RZ ;  /* 0x0000001006068819 */ /* 0x000fe200000006ff */
[----:B------:R-:W-:-:S04]  /*2380*/  @!P0 IMAD.U32 R0, R7, 0x10000, RZ ;  /* 0x0001000007008824 */ /* 0x000fc800078e00ff */
[----:B------:R-:W-:Y:S01]  /*2390*/  @!P0 FADD.FTZ R15, R15, R6 ;  /* 0x000000060f0f8221 */ /* 0x000fe20000010000 */
[----:B------:R-:W-:-:S07]  /*23a0*/  @!P0 FADD.FTZ R3, R3, R0 ;  /* 0x0000000003038221 */ /* 0x000fce0000010000 */
.L_x_5271:
[----:B------:R-:W-:Y:S05]  /*23b0*/  BSYNC.RECONVERGENT B0 ;  /* 0x0000000000007941 */ /* 0x000fea0003800200 */
.L_x_5270:
[----:B------:R-:W-:Y:S01]  /*23c0*/  FADD.FTZ R12, R9, R12 ;  /* 0x0000000c090c7221 */ /* 0x000fe20000010000 */
[----:B------:R-:W-:-:S03]  /*23d0*/  FADD.FTZ R11, R10, R11 ;  /* 0x0000000b0a0b7221 */ /* 0x000fc60000010000 */
[----:B------:R-:W-:Y:S01]  /*23e0*/  FADD.FTZ R12, R12, R13 ;  /* 0x0000000d0c0c7221 */ /* 0x000fe20000010000 */
[----:B------:R-:W-:-:S03]  /*23f0*/  FADD.FTZ R14, R11, R14 ;  /* 0x0000000e0b0e7221 */ /* 0x000fc60000010000 */
[----:B------:R-:W-:Y:S01]  /*2400*/  FADD.FTZ R18, R12, R15 ;  /* 0x0000000f0c127221 */ /* 0x000fe20000010000 */
[----:B------:R-:W-:Y:S01]  /*2410*/  FADD.FTZ R19, R14, R3 ;  /* 0x000000030e137221 */ /* 0x000fe20000010000 */
[----:B------:R-:W-:Y:S06]  /*2420*/  BRA `(.L_x_5251) ;  /* 0x0000009400287947 */ /* 0x000fec0003800000 */
.L_x_5263:
        /* <DEDUP_REMOVED lines=23> */
.L_x_5276:
[----:B------:R-:W-:Y:S02]  /*25a0*/  IMAD R4, R24, R25, RZ ;  /* 0x0000001918047224 */ /* 0x000fe400078e02ff */
[----:B------:R-:W-:-:S03]  /*25b0*/  IMAD.IADD R25, R25, 0x1, R8 ;  /* 0x0000000119197824 */ /* 0x000fc600078e0208 */
[----:B------:R-:W-:Y:S01]  /*25c0*/  SHF.R.U32.HI R27, RZ, 0x1, R4 ;  /* 0x00000001ff1b7819 */ /* 0x000fe20000011604 */
[----:B------:R-:W-:Y:S01]  /*25d0*/  IMAD R4, R24, R25, RZ ;  /* 0x0000001918047224 */ /* 0x000fe200078e02ff */
[----:B------:R-:W-:-:S03]  /*25e0*/  IADD3 R5, PT, PT, R25, R8, RZ ;  /* 0x0000000819057210 */ /* 0x000fc60007ffe0ff */
[----:B------:R-:W-:Y:S01]  /*25f0*/  IMAD.WIDE.U32 R26, R27, 0x4, R18 ;  /* 0x000000041b1a7825 */ /* 0x000fe200078e0012 */
[----:B------:R-:W-:Y:S02]  /*2600*/  IADD3 R25, PT, PT, R5, R8, RZ ;  /* 0x0000000805197210 */ /* 0x000fe40007ffe0ff */
[----:B------:R-:W-:Y:S01]  /*2610*/  SHF.R.U32.HI R11, RZ, 0x1, R4 ;  /* 0x00000001ff0b7819 */ /* 0x000fe20000011604 */
[C---:B------:R-:W-:Y:S02]  /*2620*/  IMAD R5, R24.reuse, R5, RZ ;  /* 0x0000000518057224 */ /* 0x040fe400078e02ff */
[----:B------:R-:W-:Y:S01]  /*2630*/  IMAD R4, R24, R25, RZ ;  /* 0x0000001918047224 */ /* 0x000fe200078e02ff */
[----:B------:R-:W2:Y:S01]  /*2640*/  LDG.E R26, desc[UR36][R26.64] ;  /* 0x000000241a1a7981 */ /* 0x000ea2000c1e1900 */
[----:B------:R-:W-:Y:S01]  /*2650*/  IMAD.WIDE.U32 R10, R11, 0x4, R18 ;  /* 0x000000040b0a7825 */ /* 0x000fe200078e0012 */
[----:B------:R-:W-:Y:S02]  /*2660*/  SHF.R.U32.HI R5, RZ, 0x1, R5 ;  /* 0x00000001ff057819 */ /* 0x000fe40000011605 */
[----:B------:R-:W-:-:S03]  /*2670*/  SHF.R.U32.HI R7, RZ, 0x1, R4 ;  /* 0x00000001ff077819 */ /* 0x000fc60000011604 */
[--C-:B------:R-:W-:Y:S01]  /*2680*/  IMAD.WIDE.U32 R4, R5, 0x4, R18.reuse ;  /* 0x0000000405047825 */ /* 0x100fe200078e0012 */
[----:B------:R-:W3:Y:S03]  /*2690*/  LDG.E R10, desc[UR36][R10.64] ;  /* 0x000000240a0a7981 */ /* 0x000ee6000c1e1900 */
[----:B------:R-:W-:Y:S02]  /*26a0*/  IMAD.WIDE.U32 R6, R7, 0x4, R18 ;  /* 0x0000000407067825 */ /* 0x000fe400078e0012 */
[----:B------:R-:W4:Y:S04]  /*26b0*/  LDG.E R4, desc[UR36][R4.64] ;  /* 0x0000002404047981 */ /* 0x000f28000c1e1900 */
[----:B------:R-:W5:Y:S01]  /*26c0*/  LDG.E R6, desc[UR36][R6.64] ;  /* 0x0000002406067981 */ /* 0x000f62000c1e1900 */
[----:B------:R-:W-:-:S04]  /*26d0*/  IMAD.IADD R25, R25, 0x1, R8 ;  /* 0x0000000119197824 */ /* 0x000fc800078e0208 */
[----:B------:R-:W-:-:S05]  /*26e0*/  IMAD R31, R8, 0x3, R25 ;  /* 0x00000003081f7824 */ /* 0x000fca00078e0219 */
[----:B------:R-:W-:Y:S02]  /*26f0*/  ISETP.GE.U32.AND P0, PT, R31, R0, PT ;  /* 0x000000001f00720c */ /* 0x000fe40003f06070 */
[C---:B--2---:R-:W-:Y:S02]  /*2700*/  SHF.L.U32 R30, R26.reuse, 0x10, RZ ;  /* 0x000000101a1e7819 */ /* 0x044fe400000006ff */
[----:B------:R-:W-:-:S03]  /*2710*/  PRMT R28, R26, 0x7632, R28 ;  /* 0x000076321a1c7816 */ /* 0x000fc6000000001c */
[----:B------:R-:W-:Y:S01]  /*2720*/  FADD.FTZ R9, R30, R9 ;  /* 0x000000091e097221 */ /* 0x000fe20000010000 */
[----:B------:R-:W-:Y:S02]  /*2730*/  SHF.L.U32 R27, R28, 0x10, RZ ;  /* 0x000000101c1b7819 */ /* 0x000fe400000006ff */
[C---:B---3--:R-:W-:Y:S01]  /*2740*/  PRMT R11, R10.reuse, 0x7632, R11 ;  /* 0x000076320a0b7816 */ /* 0x048fe2000000000b */
[----:B------:R-:W-:Y:S02]  /*2750*/  IMAD.U32 R29, R10, 0x10000, RZ ;  /* 0x000100000a1d7824 */ /* 0x000fe400078e00ff */
[----:B------:R-:W-:Y:S01]  /*2760*/  FADD.FTZ R12, R27, R12 ;  /* 0x0000000c1b0c7221 */ /* 0x000fe20000010000 */
[----:B------:R-:W-:Y:S01]  /*2770*/  SHF.L.U32 R28, R11, 0x10, RZ ;  /* 0x000000100b1c7819 */ /* 0x000fe200000006ff */
[----:B------:R-:W-:Y:S01]  /*2780*/  FADD.FTZ R14, R29, R14 ;  /* 0x0000000e1d0e7221 */ /* 0x000fe20000010000 */
[C---:B----4-:R-:W-:Y:S02]  /*2790*/  PRMT R5, R4.reuse, 0x7632, R5 ;  /* 0x0000763204057816 */ /* 0x050fe40000000005 */
[----:B------:R-:W-:Y:S01]  /*27a0*/  SHF.L.U32 R30, R4, 0x10, RZ ;  /* 0x00000010041e7819 */ /* 0x000fe200000006ff */
[----:B------:R-:W-:Y:S01]  /*27b0*/  FADD.FTZ R13, R28, R13 ;  /* 0x0000000d1c0d7221 */ /* 0x000fe20000010000 */
[C---:B-----5:R-:W-:Y:S01]  /*27c0*/  PRMT R7, R6.reuse, 0x7632, R7 ;  /* 0x0000763206077816 */ /* 0x060fe20000000007 */
[----:B------:R-:W-:Y:S01]  /*27d0*/  IMAD.U32 R5, R5, 0x10000, RZ ;  /* 0x0001000005057824 */ /* 0x000fe200078e00ff */
[----:B------:R-:W-:Y:S01]  /*27e0*/  SHF.L.U32 R32, R6, 0x10, RZ ;  /* 0x0000001006207819 */ /* 0x000fe200000006ff */
[----:B------:R-:W-:Y:S01]  /*27f0*/  FADD.FTZ R15, R30, R15 ;  /* 0x0000000f1e0f7221 */ /* 0x000fe20000010000 */
[----:B------:R-:W-:Y:S01]  /*2800*/  SHF.L.U32 R34, R7, 0x10, RZ ;  /* 0x0000001007227819 */ /* 0x000fe200000006ff */
[----:B------:R-:W-:-:S02]  /*2810*/  FADD.FTZ R20, R5, R20 ;  /* 0x0000001405147221 */ /* 0x000fc40000010000 */
[----:B------:R-:W-:Y:S02]  /*2820*/  FADD.FTZ R21, R32, R21 ;  /* 0x0000001520157221 */ /* 0x000fe40000010000 */
[----:B------:R-:W-:Y:S01]  /*2830*/  FADD.FTZ R3, R34, R3 ;  /* 0x0000000322037221 */ /* 0x000fe20000010000 */
[----:B------:R-:W-:Y:S06]  /*2840*/  @!P0 BRA `(.L_x_5276) ;  /* 0xfffffffc00548947 */ /* 0x000fec000383ffff */
[----:B------:R-:W-:Y:S05]  /*2850*/  BSYNC.RECONVERGENT B1 ;  /* 0x0000000000017941 */ /* 0x000fea0003800200 */
.L_x_5275:
[C---:B------:R-:W-:Y:S02]  /*2860*/  PRMT R29, R26.reuse, 0x7610, R29 ;  /* 0x000076101a1d7816 */ /* 0x040fe4000000001d */
[----:B------:R-:W-:Y:S02]  /*2870*/  PRMT R28, R26, 0x7632, R28 ;  /* 0x000076321a1c7816 */ /* 0x000fe4000000001c */
[C---:B------:R-:W-:Y:S02]  /*2880*/  PRMT R26, R10.reuse, 0x7610, R26 ;  /* 0x000076100a1a7816 */ /* 0x040fe4000000001a */
[----:B------:R-:W-:Y:S02]  /*2890*/  PRMT R10, R10, 0x7632, R10 ;  /* 0x000076320a0a7816 */ /* 0x000fe4000000000a */
[C---:B------:R-:W-:Y:S02]  /*28a0*/  PRMT R27, R4.reuse, 0x7610, R27 ;  /* 0x00007610041b7816 */ /* 0x040fe4000000001b */
[----:B------:R-:W-:-:S02]  /*28b0*/  PRMT R11, R4, 0x7632, R11 ;  /* 0x00007632040b7816 */ /* 0x000fc4000000000b */
[----:B------:R-:W-:-:S07]  /*28c0*/  PRMT R7, R6, 0x7632, R7 ;  /* 0x0000763206077816 */ /* 0x000fce0000000007 */
.L_x_5274:
[----:B------:R-:W-:Y:S05]  /*28d0*/  BSYNC.RECONVERGENT B0 ;  /* 0x0000000000007941 */ /* 0x000fea0003800200 */
.L_x_5273:
[----:B------:R-:W-:Y:S01]  /*28e0*/  ISETP.GE.U32.AND P0, PT, R25, R0, PT ;  /* 0x000000001900720c */ /* 0x000fe20003f06070 */
[----:B------:R-:W-:-:S12]  /*28f0*/  BSSY.RECONVERGENT B0, `(.L_x_5277) ;  /* 0x0000022000007945 */ /* 0x000fd80003800200 */
        /* <DEDUP_REMOVED lines=33> */
.L_x_5278:
[----:B------:R-:W-:Y:S05]  /*2b10*/  BSYNC.RECONVERGENT B0 ;  /* 0x0000000000007941 */ /* 0x000fea0003800200 */
.L_x_5277:
[----:B------:R-:W-:Y:S04]  /*2b20*/  BSSY.RECONVERGENT B0, `(.L_x_5279) ;  /* 0x000001a000007945 */ /* 0x000fe80003800200 */
[----:B------:R-:W-:Y:S05]  /*2b30*/  @P0 BRA `(.L_x_5280) ;  /* 0x0000000000600947 */ /* 0x000fea0003800000 */
[----:B------:R-:W-:Y:S01]  /*2b40*/  IMAD.IADD R19, R25, 0x1, R8 ;  /* 0x0000000119137824 */ /* 0x000fe200078e0208 */
[----:B------:R-:W-:Y:S02]  /*2b50*/  SHF.L.U32 R4, R29, 0x10, RZ ;  /* 0x000000101d047819 */ /* 0x000fe400000006ff */
[----:B------:R-:W-:Y:S02]  /*2b60*/  SHF.L.U32 R5, R28, 0x10, RZ ;  /* 0x000000101c057819 */ /* 0x000fe400000006ff */
[----:B------:R-:W-:Y:S01]  /*2b70*/  ISETP.GE.U32.AND P0, PT, R19, R0, PT ;  /* 0x000000001300720c */ /* 0x000fe20003f06070 */
[----:B------:R-:W-:Y:S02]  /*2b80*/  FADD.FTZ R9, R9, R4 ;  /* 0x0000000409097221 */ /* 0x000fe40000010000 */
[----:B------:R-:W-:-:S10]  /*2b90*/  FADD.FTZ R12, R12, R5 ;  /* 0x000000050c0c7221 */ /* 0x000fd40000010000 */
        /* <DEDUP_REMOVED lines=9> */
[----:B------:R-:W-:-:S04]  /*2c30*/  SHF.L.U32 R11, R11, 0x10, RZ ;  /* 0x000000100b0b7819 */ /* 0x000fc800000006ff */
        /* <DEDUP_REMOVED lines=8> */
.L_x_5280:
[----:B------:R-:W-:Y:S05]  /*2cc0*/  BSYNC.RECONVERGENT B0 ;  /* 0x0000000000007941 */ /* 0x000fea0003800200 */
.L_x_5279:
[----:B------:R-:W-:Y:S01]  /*2cd0*/  FADD.FTZ R14, R9, R14 ;  /* 0x0000000e090e7221 */ /* 0x000fe20000010000 */
[----:B------:R-:W-:-:S03]  /*2ce0*/  FADD.FTZ R13, R12, R13 ;  /* 0x0000000d0c0d7221 */ /* 0x000fc60000010000 */
[----:B------:R-:W-:Y:S01]  /*2cf0*/  FADD.FTZ R14, R14, R15 ;  /* 0x0000000f0e0e7221 */ /* 0x000fe20000010000 */
[----:B------:R-:W-:-:S03]  /*2d00*/  FADD.FTZ R20, R13, R20 ;  /* 0x000000140d147221 */ /* 0x000fc60000010000 */
[----:B------:R-:W-:Y:S01]  /*2d10*/  FADD.FTZ R18, R14, R21 ;  /* 0x000000150e127221 */ /* 0x000fe20000010000 */
[----:B------:R-:W-:Y:S01]  /*2d20*/  FADD.FTZ R19, R20, R3 ;  /* 0x0000000314137221 */ /* 0x000fe20000010000 */
[----:B------:R-:W-:Y:S06]  /*2d30*/  BRA `(.L_x_5251) ;  /* 0x0000008800e47947 */ /* 0x000fec0003800000 */
.L_x_5272:
[----:B------:R-:W1:Y:S01]  /*2d40*/  LDCU UR4, c[0x0][0x394] ;  /* 0x00007280ff0477ac */ /* 0x000e620008000800 */
[----:B------:R-:W2:Y:S01]  /*2d50*/  LDC R5, c[0x0][0x384] ;  /* 0x0000e100ff057b82 */ /* 0x000ea20000000800 */
[----:B------:R-:W-:Y:S01]  /*2d60*/  BSSY.RECONVERGENT B0, `(.L_x_5281) ;  /* 0x0000415000007945 */ /* 0x000fe20003800200 */
[----:B------:R-:W-:Y:S01]  /*2d70*/  IMAD.MOV.U32 R4, RZ, RZ, R21 ;  /* 0x000000ffff047224 */ /* 0x000fe200078e0015 */
[----:B-1----:R-:W-:-:S05]  /*2d80*/  MOV R3, UR4 ;  /* 0x0000000400037c02 */ /* 0x002fca0008000f00 */
[----:B------:R-:W-:Y:S01]  /*2d90*/  IMAD R7, R3, 0x3, R21 ;  /* 0x0000000303077824 */ /* 0x000fe200078e0215 */
[-C--:B--2---:R-:W-:Y:S01]  /*2da0*/  MOV R6, R5.reuse ;  /* 0x0000000500067202 */ /* 0x084fe20000000f00 */
[--C-:B------:R-:W-:Y:S01]  /*2db0*/  IMAD.MOV.U32 R8, RZ, RZ, R5.reuse ;  /* 0x000000ffff087224 */ /* 0x100fe200078e0005 */
[-C--:B------:R-:W-:Y:S01]  /*2dc0*/  MOV R11, R5.reuse ;  /* 0x00000005000b7202 */ /* 0x080fe20000000f00 */
        /* <DEDUP_REMOVED lines=13> */
[----:B------:R-:W-:Y:S01]  /*2ea0*/  IMAD.MOV.U32 R9, RZ, RZ, R5 ;  /* 0x000000ffff097224 */ /* 0x000fe200078e0005 */
[-C--:B------:R-:W-:Y:S02]  /*2eb0*/  MOV R8, R5.reuse ;  /* 0x0000000500087202 */ /* 0x080fe40000000f00 */
[-C--:B------:R-:W-:Y:S02]  /*2ec0*/  MOV R12, R5.reuse ;  /* 0x00000005000c7202 */ /* 0x080fe40000000f00 */
[----:B------:R-:W-:-:S02]  /*2ed0*/  MOV R10, R5 ;  /* 0x00000005000a7202 */ /* 0x000fc40000000f00 */
[----:B-1----:R-:W-:-:S07]  /*2ee0*/  IADD3 R24, PT, PT, R0, 0x1, RZ ;  /* 0x0000000100187810 */ /* 0x002fce0007ffe0ff */
.L_x_5288:
        /* <DEDUP_REMOVED lines=295> */
.L_x_5284:
[----:B------:R-:W-:-:S04]  /*4160*/  LOP3.LUT R15, R0, 0xfffffffc, RZ, 0xc0, !PT ;  /* 0xfffffffc000f7812 */ /* 0x000fc800078ec0ff */
[----:B------:R-:W-:-:S04]  /*4170*/  IADD3 R14, P1, PT, R15, R18, RZ ;  /* 0x000000120f0e7210 */ /* 0x000fc80007f3e0ff */
[----:B------:R-:W-:-:S05]  /*4180*/  IADD3.X R15, PT, PT, RZ, R19, RZ, P1, !PT ;  /* 0x00000013ff0f7210 */ /* 0x000fca0000ffe4ff */
[----:B------:R2:W3:Y:S01]  /*4190*/  LDG.E R14, desc[UR36][R14.64] ;  /* 0x000000240e0e7981 */ /* 0x0004e2000c1e1900 */
[----:B------:R-:W-:Y:S01]  /*41a0*/  MOV R26, RZ ;  /* 0x000000ff001a7202 */ /* 0x000fe20000000f00 */
[----:B-1----:R-:W-:-:S04]  /*41b0*/  VIADD R27, R4, UR4 ;  /* 0x00000004041b7c36 */ /* 0x002fc80008000000 */
[----:B------:R-:W-:-:S05]  /*41c0*/  IMAD.HI.U32 R0, R27, UR30, R26 ;  /* 0x0000001e1b007c27 */ /* 0x000fca000f8e001a */
[----:B--2---:R-:W-:-:S04]  /*41d0*/  SHF.R.U32.HI R15, RZ, UR31, R0 ;  /* 0x0000001fff0f7c19 */ /* 0x004fc80008011600 */
[----:B------:R-:W-:-:S05]  /*41e0*/  IADD3 R3, PT, PT, -R15, RZ, RZ ;  /* 0x000000ff0f037210 */ /* 0x000fca0007ffe1ff */
[----:B------:R-:W-:-:S04]  /*41f0*/  IMAD R0, R3, UR29, R27 ;  /* 0x0000001d03007c24 */ /* 0x000fc8000f8e021b */
[----:B------:R-:W-:Y:S01]  /*4200*/  IMAD R0, R0, UR5, RZ ;  /* 0x0000000500007c24 */ /* 0x000fe2000f8e02ff */
[C---:B---3--:R-:W-:Y:S02]  /*4210*/  PRMT R28, R14.reuse, 0x7610, R28 ;  /* 0x000076100e1c7816 */ /* 0x048fe4000000001c */
        /* <DEDUP_REMOVED lines=220> */
.L_x_5285:
[----:B------:R-:W-:-:S04]  /*4fe0*/  LOP3.LUT R15, R0, 0xfffffffc, RZ, 0xc0, !PT ;  /* 0xfffffffc000f7812 */ /* 0x000fc800078ec0ff */
[----:B------:R-:W-:-:S05]  /*4ff0*/  IADD3 R14, P1, PT, R15, R18, RZ ;  /* 0x000000120f0e7210 */ /* 0x000fca0007f3e0ff */
[----:B------:R-:W-:-:S05]  /*5000*/  IMAD.X R15, RZ, RZ, R19, P1 ;  /* 0x000000ffff0f7224 */ /* 0x000fca00008e0613 */
[----:B------:R1:W2:Y:S01]  /*5010*/  LDG.E R14, desc[UR36][R14.64] ;  /* 0x000000240e0e7981 */ /* 0x0002a2000c1e1900 */
[----:B------:R-:W-:Y:S02]  /*5020*/  IADD3 R27, PT, PT, R27, UR4, RZ ;  /* 0x000000041b1b7c10 */ /* 0x000fe4000fffe0ff */
[----:B------:R-:W-:-:S05]  /*5030*/  MOV R26, RZ ;  /* 0x000000ff001a7202 */ /* 0x000fca0000000f00 */
        /* <DEDUP_REMOVED lines=226> */
.L_x_5286:
        /* <DEDUP_REMOVED lines=232> */
.L_x_5287:
[----:B------:R-:W-:-:S04]  /*6ce0*/  LOP3.LUT R15, R0, 0xfffffffc, RZ, 0xc0, !PT ;  /* 0xfffffffc000f7812 */ /* 0x000fc800078ec0ff */
[----:B------:R-:W-:-:S04]  /*6cf0*/  IADD3 R14, P1, PT, R15, R18, RZ ;  /* 0x000000120f0e7210 */ /* 0x000fc80007f3e0ff */
[----:B------:R-:W-:-:S05]  /*6d00*/  IADD3.X R15, PT, PT, RZ, R19, RZ, P1, !PT ;  /* 0x00000013ff0f7210 */ /* 0x000fca0000ffe4ff */
[----:B------:R-:W2:Y:S02]  /*6d10*/  LDG.E R14, desc[UR36][R14.64] ;  /* 0x000000240e0e7981 */ /* 0x000ea4000c1e1900 */
[C---:B--2---:R-:W-:Y:S02]  /*6d20*/  PRMT R33, R14.reuse, 0x7610, R33 ;  /* 0x000076100e217816 */ /* 0x044fe40000000021 */
[----:B------:R-:W-:-:S07]  /*6d30*/  PRMT R32, R14, 0x7632, R32 ;  /* 0x000076320e207816 */ /* 0x000fce0000000020 */
.L_x_5283:
[----:B------:R-:W2:Y:S01]  /*6d40*/  LDCU UR5, c[0x0][0x38c] ;  /* 0x00007180ff0577ac */ /* 0x000ea20008000800 */
[----:B-1----:R-:W-:Y:S01]  /*6d50*/  IMAD.U32 R3, RZ, RZ, UR4 ;  /* 0x00000004ff037e24 */ /* 0x002fe2000f8e00ff */
[----:B------:R-:W-:Y:S01]  /*6d60*/  SHF.L.U32 R14, R28, 0x10, RZ ;  /* 0x000000101c0e7819 */ /* 0x000fe200000006ff */
[----:B------:R-:W-:Y:S01]  /*6d70*/  IMAD.U32 R15, R29, 0x10000, RZ ;  /* 0x000100001d0f7824 */ /* 0x000fe200078e00ff */
[----:B------:R-:W-:Y:S02]  /*6d80*/  SHF.L.U32 R21, R30, 0x10, RZ ;  /* 0x000000101e157819 */ /* 0x000fe400000006ff */
[----:B------:R-:W-:Y:S01]  /*6d90*/  LEA R4, R3, R4, 0x2 ;  /* 0x0000000403047211 */ /* 0x000fe200078e10ff */
[----:B------:R-:W-:Y:S01]  /*6da0*/  FADD.FTZ R10, R15, R10 ;  /* 0x0000000a0f0a7221 */ /* 0x000fe20000010000 */
[----:B------:R-:W-:Y:S01]  /*6db0*/  FADD.FTZ R9, R14, R9 ;  /* 0x000000090e097221 */ /* 0x000fe20000010000 */
[----:B------:R-:W-:Y:S01]  /*6dc0*/  FADD.FTZ R12, R21, R12 ;  /* 0x0000000c150c7221 */ /* 0x000fe20000010000 */
[----:B------:R-:W-:Y:S01]  /*6dd0*/  SHF.L.U32 R15, R26, 0x10, RZ ;  /* 0x000000101a0f7819 */ /* 0x000fe200000006ff */
[----:B------:R-:W-:Y:S01]  /*6de0*/  IMAD R27, R3, 0x3, R4 ;  /* 0x00000003031b7824 */ /* 0x000fe200078e0204 */
[----:B------:R-:W-:Y:S01]  /*6df0*/  SHF.L.U32 R20, R34, 0x10, RZ ;  /* 0x0000001022147819 */ /* 0x000fe200000006ff */
[----:B------:R-:W-:Y:S01]  /*6e00*/  IMAD.U32 R14, R31, 0x10000, RZ ;  /* 0x000100001f0e7824 */ /* 0x000fe200078e00ff */
[----:B------:R-:W-:Y:S01]  /*6e10*/  SHF.L.U32 R36, R32, 0x10, RZ ;  /* 0x0000001020247819 */ /* 0x000fe200000006ff */
[----:B------:R-:W-:-:S02]  /*6e20*/  IMAD.U32 R21, R33, 0x10000, RZ ;  /* 0x0001000021157824 */ /* 0x000fc400078e00ff */
[----:B------:R-:W-:Y:S01]  /*6e30*/  FADD.FTZ R8, R15, R8 ;  /* 0x000000080f087221 */ /* 0x000fe20000010000 */
[----:B------:R-:W-:Y:S01]  /*6e40*/  FADD.FTZ R11, R14, R11 ;  /* 0x0000000b0e0b7221 */ /* 0x000fe20000010000 */
[----:B--2---:R-:W-:Y:S01]  /*6e50*/  MOV R0, UR5 ;  /* 0x0000000500007c02 */ /* 0x004fe20008000f00 */
[----:B------:R-:W-:Y:S01]  /*6e60*/  FADD.FTZ R7, R20, R7 ;  /* 0x0000000714077221 */ /* 0x000fe20000010000 */
[----:B------:R-:W-:Y:S01]  /*6e70*/  FADD.FTZ R6, R21, R6 ;  /* 0x0000000615067221 */ /* 0x000fe20000010000 */
[----:B------:R-:W-:Y:S01]  /*6e80*/  FADD.FTZ R5, R36, R5 ;  /* 0x0000000524057221 */ /* 0x000fe20000010000 */
[----:B------:R-:W-:-:S13]  /*6e90*/  ISETP.GE.U32.AND P1, PT, R27, R0, PT ;  /* 0x000000001b00720c */ /* 0x000fda0003f26070 */
[----:B------:R-:W-:Y:S05]  /*6ea0*/  @!P1 BRA `(.L_x_5288) ;  /* 0xffffffc000109947 */ /* 0x000fea000383ffff */
.L_x_5282:
[----:B0-----:R-:W-:Y:S05]  /*6eb0*/  BSYNC.RECONVERGENT B0 ;  /* 0x0000000000007941 */ /* 0x001fea0003800200 */
.L_x_5281:
        /* <DEDUP_REMOVED lines=285> */
.L_x_5292:
[----:B------:R-:W-:Y:S02]  /*8090*/  SHF.R.U32.HI R20, RZ, 0x2, R20 ;  /* 0x00000002ff147819 */ /* 0x000fe40000011614 */
[----:B------:R-:W-:-:S07]  /*80a0*/  MOV R21, RZ ;  /* 0x000000ff00157202 */ /* 0x000fce0000000f00 */
.L_x_5291:
        /* <DEDUP_REMOVED lines=286> */
.L_x_5294:
[----:B------:R-:W-:Y:S01]  /*9290*/  SHF.R.U32.HI R30, RZ, 0x2, R30 ;  /* 0x00000002ff1e7819 */ /* 0x000fe2000001161e */
[----:B------:R-:W-:-:S07]  /*92a0*/  IMAD.MOV.U32 R31, RZ, RZ, RZ ;  /* 0x000000ffff1f7224 */ /* 0x000fce00078e00ff */
.L_x_5293:
        /* <DEDUP_REMOVED lines=283> */
.L_x_5296:
[----:B------:R-:W-:Y:S02]  /*a460*/  SHF.R.U32.HI R20, RZ, 0x2, R13 ;  /* 0x00000002ff147819 */ /* 0x000fe4000001160d */
[----:B------:R-:W-:-:S07]  /*a470*/  MOV R21, RZ ;  /* 0x000000ff00157202 */ /* 0x000fce0000000f00 */
.L_x_5295:
        /* <DEDUP_REMOVED lines=283> */
.L_x_5298:
[----:B------:R-:W-:Y:S02]  /*b630*/  SHF.R.U32.HI R20, RZ, 0x2, R20 ;  /* 0x00000002ff147819 */ /* 0x000fe40000011614 */
[----:B------:R-:W-:-:S07]  /*b640*/  MOV R21, RZ ;  /* 0x000000ff00157202 */ /* 0x000fce0000000f00 */
.L_x_5297:
[----:B------:R-:W-:-:S04]  /*b650*/  LEA R14, P0, R20, R25, 0x2 ;  /* 0x00000019140e7211 */ /* 0x000fc800078010ff */
[----:B------:R-:W-:-:S05]  /*b660*/  LEA.HI.X R15, R20, R24, R21, 0x2, P0 ;  /* 0x00000018140f7211 */ /* 0x000fca00000f1415 */
[----:B------:R-:W2:Y:S02]  /*b670*/  LDG.E R14, desc[UR36][R14.64] ;  /* 0x000000240e0e7981 */ /* 0x000ea4000c1e1900 */
[C---:B--2---:R-:W-:Y:S02]  /*b680*/  PRMT R33, R14.reuse, 0x7610, R33 ;  /* 0x000076100e217816 */ /* 0x044fe40000000021 */
[----:B------:R-:W-:-:S07]  /*b690*/  PRMT R32, R14, 0x7632, R32 ;  /* 0x000076320e207816 */ /* 0x000fce0000000020 */
.L_x_5290:
[----:B------:R-:W-:Y:S05]  /*b6a0*/  BSYNC.RECONVERGENT B0 ;  /* 0x0000000000007941 */ /* 0x000fea0003800200 */
.L_x_5289:
[----:B------:R-:W-:Y:S01]  /*b6b0*/  ISETP.GE.U32.AND P0, PT, R4, R0, PT ;  /* 0x000000000400720c */ /* 0x000fe20003f06070 */
[----:B------:R-:W-:-:S12]  /*b6c0*/  BSSY.RECONVERGENT B0, `(.L_x_5299) ;  /* 0x000001a000007945 */ /* 0x000fd80003800200 */
        /* <DEDUP_REMOVED lines=21> */
[----:B------:R-:W-:Y:S01]  /*b820*/  @!P0 SHF.L.U32 R32, R32, 0x10, RZ ;  /* 0x0000001020208819 */ /* 0x000fe200000006ff */
[----:B------:R-:W-:-:S04]  /*b830*/  @!P0 IMAD.U32 R33, R33, 0x10000, RZ ;  /* 0x0001000021218824 */ /* 0x000fc800078e00ff */
[----:B------:R-:W-:Y:S01]  /*b840*/  @!P0 FADD.FTZ R6, R6, R33 ;  /* 0x0000002106068221 */ /* 0x000fe20000010000 */
[----:B------:R-:W-:-:S07]  /*b850*/  @!P0 FADD.FTZ R5, R5, R32 ;  /* 0x0000002005058221 */ /* 0x000fce0000010000 */
.L_x_5300:
[----:B------:R-:W-:Y:S05]  /*b860*/  BSYNC.RECONVERGENT B0 ;  /* 0x0000000000007941 */ /* 0x000fea0003800200 */
.L_x_5299:
[----:B------:R-:W-:Y:S01]  /*b870*/  FADD.FTZ R9, R12, R9 ;  /* 0x000000090c097221 */ /* 0x000fe20000010000 */
[----:B------:R-:W-:-:S03]  /*b880*/  FADD.FTZ R10, R11, R10 ;  /* 0x0000000a0b0a7221 */ /* 0x000fc60000010000 */
[----:B------:R-:W-:Y:S01]  /*b890*/  FADD.FTZ R9, R9, R8 ;  /* 0x0000000809097221 */ /* 0x000fe20000010000 */
[----:B------:R-:W-:-:S03]  /*b8a0*/  FADD.FTZ R10, R10, R7 ;  /* 0x000000070a0a7221 */ /* 0x000fc60000010000 */
[----:B------:R-:W-:Y:S01]  /*b8b0*/  FADD.FTZ R18, R9, R6 ;  /* 0x0000000609127221 */ /* 0x000fe20000010000 */
[----:B------:R-:W-:-:S07]  /*b8c0*/  FADD.FTZ R19, R10, R5 ;  /* 0x000000050a137221 */ /* 0x000fce0000010000 */
.L_x_5251:
[----:B------:R-:W-:Y:S05]  /*b8d0*/  BSYNC.RECONVERGENT B6 ;  /* 0x0000000000067941 */ /* 0x000fea0003800200 */
.L_x_5250:
        /* <DEDUP_REMOVED lines=10> */
[----:B---3--:R-:W-:-:S03]  /*b980*/  ISETP.GE.U32.AND P0, PT, R5, 0x2, PT ;  /* 0x000000020500780c */ /* 0x008fc60003f06070 */
[----:B------:R-:W-:-:S05]  /*b990*/  IMAD R0, R0, 0x8, R3 ;  /* 0x0000000800007824 */ /* 0x000fca00078e0203 */
[----:B------:R1:W-:Y:S05]  /*b9a0*/  STS.64 [R0], R18 ;  /* 0x0000001200007388 */ /* 0x0003ea0000000a00 */
[----:B------:R-:W-:Y:S05]  /*b9b0*/  @!P0 BRA `(.L_x_5301) ;  /* 0x0000000000408947 */ /* 0x000fea0003800000 */
[----:B------:R-:W-:-:S07]  /*b9c0*/  MOV R4, R5 ;  /* 0x0000000500047202 */ /* 0x000fce0000000f00 */
.L_x_5302:
        /* <DEDUP_REMOVED lines=8> */
[----:B------:R-:W1:Y:S02]  /*ba50*/  @!P0 LDS.64 R6, [R6] ;  /* 0x0000000006068984 */ /* 0x000e640000000a00 */
[----:B-1----:R-:W-:Y:S01]  /*ba60*/  @!P0 FADD.FTZ R18, R18, R6 ;  /* 0x0000000612128221 */ /* 0x002fe20000010000 */
[----:B------:R-:W-:-:S05]  /*ba70*/  @!P0 FADD.FTZ R19, R19, R7 ;  /* 0x0000000713138221 */ /* 0x000fca0000010000 */
[----:B------:R2:W-:Y:S01]  /*ba80*/  @!P0 STS.64 [R0], R18 ;  /* 0x0000001200008388 */ /* 0x0005e20000000a00 */
[----:B------:R-:W-:Y:S02]  /*ba90*/  ISETP.GT.U32.AND P0, PT, R4, 0x3, PT ;  /* 0x000000030400780c */ /* 0x000fe40003f04070 */
[----:B------:R-:W-:-:S11]  /*baa0*/  MOV R4, R9 ;  /* 0x0000000900047202 */ /* 0x000fd60000000f00 */
[----:B--2---:R-:W-:Y:S05]  /*bab0*/  @P0 BRA `(.L_x_5302) ;  /* 0xfffffffc00c40947 */ /* 0x004fea000383ffff */
.L_x_5301:
        /* <DEDUP_REMOVED lines=14> */
[----:B------:R-:W-:-:S04]  /*bba0*/  IMAD.MOV.U32 R0, RZ, RZ, 0x20 ;  /* 0x00000020ff007424 */ /* 0x000fc800078e00ff */
[----:B------:R1:W-:Y:S01]  /*bbb0*/  STS.64 [R3], R18 ;  /* 0x0000001203007388 */ /* 0x0003e20000000a00 */
[----:B------:R-:W-:Y:S05]  /*bbc0*/  @!P0 BRA `(.L_x_5304) ;  /* 0x00000000003c8947 */ /* 0x000fea0003800000 */
[----:B------:R-:W-:-:S07]  /*bbd0*/  MOV R4, R8 ;  /* 0x0000000800047202 */ /* 0x000fce0000000f00 */
.L_x_5305:
[----:B------:R-:W-:Y:S01]  /*bbe0*/  SHF.R.U32.HI R10, RZ, 0x1, R4 ;  /* 0x00000001ff0a7819 */ /* 0x000fe20000011604 */
[----:B------:R-:W-:Y:S05]  /*bbf0*/  WARPSYNC.ALL ;  /* 0x0000000000007948 */ /* 0x000fea0003800000 */
[----:B------:R-:W-:Y:S01]  /*bc00*/  IADD3 R5, PT, PT, R10, R23, RZ ;  /* 0x000000170a057210 */ /* 0x000fe20007ffe0ff */
[----:B------:R-:W-:Y:S03]  /*bc10*/  BAR.SYNC.DEFER_BLOCKING 0x0 ;  /* 0x0000000000007b1d */ /* 0x000fe60000010000 */
[----:B------:R-:W-:-:S04]  /*bc20*/  ISETP.GE.U32.AND P0, PT, R5, R8, PT ;  /* 0x000000080500720c */ /* 0x000fc80003f06070 */
[----:B------:R-:W-:-:S13]  /*bc30*/  ISETP.GE.U32.OR P0, PT, R23, R10, P0 ;  /* 0x0000000a1700720c */ /* 0x000fda0000706470 */
[----:B------:R-:W-:-:S05]  /*bc40*/  @!P0 IMAD R5, R10, 0x8, R3 ;  /* 0x000000080a058824 */ /* 0x000fca00078e0203 */
[----:B------:R-:W1:Y:S02]  /*bc50*/  @!P0 LDS.64 R6, [R5] ;  /* 0x0000000005068984 */ /* 0x000e640000000a00 */
[----:B-1----:R-:W-:Y:S01]  /*bc60*/  @!P0 FADD.FTZ R18, R18, R6 ;  /* 0x0000000612128221 */ /* 0x002fe20000010000 */
[----:B------:R-:W-:-:S05]  /*bc70*/  @!P0 FADD.FTZ R19, R19, R7 ;  /* 0x0000000713138221 */ /* 0x000fca0000010000 */
[----:B------:R2:W-:Y:S01]  /*bc80*/  @!P0 STS.64 [R3], R18 ;  /* 0x0000001203008388 */ /* 0x0005e20000000a00 */
[----:B------:R-:W-:Y:S02]  /*bc90*/  ISETP.GT.U32.AND P0, PT, R4, 0x7f, PT ;  /* 0x0000007f0400780c */ /* 0x000fe40003f04070 */
[----:B------:R-:W-:-:S11]  /*bca0*/  MOV R4, R10 ;  /* 0x0000000a00047202 */ /* 0x000fd60000000f00 */
[----:B--2---:R-:W-:Y:S05]  /*bcb0*/  @P0 BRA `(.L_x_5305) ;  /* 0xfffffffc00c80947 */ /* 0x004fea000383ffff */
.L_x_5304:
[----:B------:R-:W-:Y:S01]  /*bcc0*/  ISETP.GE.U32.AND P0, PT, R0, 0x2, PT ;  /* 0x000000020000780c */ /* 0x000fe20003f06070 */
[----:B------:R-:W-:Y:S05]  /*bcd0*/  WARPSYNC.ALL ;  /* 0x0000000000007948 */ /* 0x000fea0003800000 */
[----:B------:R-:W-:Y:S07]  /*bce0*/  BAR.SYNC.DEFER_BLOCKING 0x0 ;  /* 0x0000000000007b1d */ /* 0x000fee0000010000 */
[----:B------:R-:W-:Y:S05]  /*bcf0*/  @!P0 BRA `(.L_x_5303) ;  /* 0x0000000000208947 */ /* 0x000fea0003800000 */
[----:B-1----:R-:W-:-:S07]  /*bd00*/  HFMA2 R3, -RZ, RZ, 0, 5.9604644775390625e-08 ;  /* 0x00000001ff037431 */ /* 0x002fce00000001ff */
.L_x_5306:
[----:B------:R-:W1:Y:S04]  /*bd10*/  SHFL.DOWN PT, R5, R18, R3, 0x1f ;  /* 0x08001f0312057589 */ /* 0x000e6800000e0000 */
[----:B------:R2:W3:Y:S02]  /*bd20*/  SHFL.DOWN PT, R4, R19, R3, 0x1f ;  /* 0x08001f0313047589 */ /* 0x0004e400000e0000 */
[----:B--2---:R-:W-:-:S05]  /*bd30*/  IMAD.SHL.U32 R3, R3, 0x2, RZ ;  /* 0x0000000203037824 */ /* 0x004fca00078e00ff */
[----:B------:R-:W-:Y:S01]  /*bd40*/  ISETP.GE.AND P0, PT, R3, R0, PT ;  /* 0x000000000300720c */ /* 0x000fe20003f06270 */
[----:B-1----:R-:W-:Y:S01]  /*bd50*/  FADD.FTZ R18, R5, R18 ;  /* 0x0000001205127221 */ /* 0x002fe20000010000 */
[----:B---3--:R-:W-:-:S11]  /*bd60*/  FADD.FTZ R19, R4, R19 ;  /* 0x0000001304137221 */ /* 0x008fd60000010000 */
[----:B------:R-:W-:Y:S05]  /*bd70*/  @!P0 BRA `(.L_x_5306) ;  /* 0xfffffffc00e48947 */ /* 0x000fea000383ffff */
.L_x_5303:
        /* <DEDUP_REMOVED lines=282> */
.L_x_5307:
        /* <DEDUP_REMOVED lines=21> */
[----:B-1----:R-:W-:-:S05]  /*d070*/  IADD3 R3, PT, PT, -R5, RZ, RZ ;  /* 0x000000ff05037210 */ /* 0x002fca0007ffe1ff */
[----:B---3--:R-:W-:-:S04]  /*d080*/  IMAD R7, R3, UR8, R7 ;  /* 0x0000000803077c24 */ /* 0x008fc8000f8e0207 */
[----:B----4-:R-:W-:Y:S01]  /*d090*/  IMAD R24, R7, UR9, R24 ;  /* 0x0000000907187c24 */ /* 0x010fe2000f8e0218 */
        /* <DEDUP_REMOVED lines=252> */
.L_x_5308:
[----:B------:R-:W2:Y:S01]  /*e060*/  LDC.64 R6, c[0x0][0x770] ;  /* 0x0001dc00ff067b82 */ /* 0x000ea20000000a00 */
[----:B------:R-:W3:Y:S02]  /*e070*/  LDCU UR6, c[0x0][0x3a8] ;  /* 0x00007500ff0677ac */ /* 0x000ee40008000800 */
[----:B---3--:R-:W-:Y:S01]  /*e080*/  UISETP.NE.AND UP1, UPT, UR6, URZ, UPT ;  /* 0x000000ff0600728c */ /* 0x008fe2000bf25270 */
[----:B--2---:R-:W-:Y:S02]  /*e090*/  IADD3 R4, P1, PT, R25, R6, RZ ;  /* 0x0000000619047210 */ /* 0x004fe40007f3e0ff */
[----:B------:R-:W-:-:S03]  /*e0a0*/  ISETP.NE.U32.AND P0, PT, R6, RZ, PT ;  /* 0x000000ff0600720c */ /* 0x000fc60003f05070 */
[----:B-1----:R-:W-:Y:S01]  /*e0b0*/  IMAD.X R0, RZ, RZ, R7, P1 ;  /* 0x000000ffff007224 */ /* 0x002fe200008e0607 */
        /* <DEDUP_REMOVED lines=286> */
.L_x_5310:
        /* <DEDUP_REMOVED lines=276> */
.L_x_5311:
        /* <DEDUP_REMOVED lines=24> */
.L_x_5313:
[----:B------:R-:W-:Y:S05]  /*10560*/  BSYNC.RECONVERGENT B0 ;  /* 0x0000000000007941 */ /* 0x000fea0003800200 */
.L_x_5312:
        /* <DEDUP_REMOVED lines=35> */
.L_x_5315:
[----:B------:R-:W-:Y:S05]  /*107a0*/  BSYNC.RECONVERGENT B0 ;  /* 0x0000000000007941 */ /* 0x000fea0003800200 */
.L_x_5314:
        /* <DEDUP_REMOVED lines=23> */
[----:B------:R-:W-:Y:S01]  /*10920*/  MOV R17, UR9 ;  /* 0x0000000900117c02 */ /* 0x000fe20008000f00 */
        /* <DEDUP_REMOVED lines=11> */
.L_x_5320:
[----:B------:R-:W-:-:S04]  /*109e0*/  IMAD.IADD R3, R9, 0x1, R0 ;  /* 0x0000000109037824 */ /* 0x000fc800078e0200 */
[----:B-1----:R-:W-:-:S05]  /*109f0*/  IMAD.WIDE.U32 R2, R3, 0x8, R6 ;  /* 0x0000000803027825 */ /* 0x002fca00078e0006 */
        /* <DEDUP_REMOVED lines=8> */
.L_x_5319:
[----:B------:R-:W-:Y:S05]  /*10a80*/  BRA `(.L_x_5318) ;  /* 0x0000000000547947 */ /* 0x000fea0003800000 */
.L_x_5317:
        /* <DEDUP_REMOVED lines=11> */
.L_x_5321:
        /* <DEDUP_REMOVED lines=10> */
.L_x_5318:
[----:B------:R-:W-:Y:S05]  /*10be0*/  BSYNC.RECONVERGENT B0 ;  /* 0x0000000000007941 */ /* 0x000fea0003800200 */
.L_x_5316:
        /* <DEDUP_REMOVED lines=12> */
.L_x_5323:
        /* <DEDUP_REMOVED lines=14> */
.L_x_5322:
        /* <DEDUP_REMOVED lines=9> */
.L_x_5326:
[----:B------:R-:W-:Y:S01]  /*10e20*/  SHF.R.U32.HI R8, RZ, 0x1, R2 ;  /* 0x00000001ff087819 */ /* 0x000fe20000011602 */
[----:B------:R-:W-:Y:S03]  /*10e30*/  BAR.SYNC.DEFER_BLOCKING 0x0 ;  /* 0x0000000000007b1d */ /* 0x000fe60000010000 */
[----:B------:R-:W-:-:S04]  /*10e40*/  IADD3 R3, PT, PT, R8, R23, RZ ;  /* 0x0000001708037210 */ /* 0x000fc80007ffe0ff */
[----:B------:R-:W-:-:S04]  /*10e50*/  ISETP.GE.U32.AND P1, PT, R3, UR5, PT ;  /* 0x0000000503007c0c */ /* 0x000fc8000bf26070 */
[----:B------:R-:W-:-:S13]  /*10e60*/  ISETP.GE.U32.OR P1, PT, R23, R8, P1 ;  /* 0x000000081700720c */ /* 0x000fda0000f26470 */
[----:B------:R-:W-:-:S05]  /*10e70*/  @!P1 LEA R3, R8, R0, 0x3 ;  /* 0x0000000008039211 */ /* 0x000fca00078e18ff */
[----:B-1----:R-:W2:Y:S02]  /*10e80*/  @!P1 LDS.64 R6, [R3] ;  /* 0x0000000003069984 */ /* 0x002ea40000000a00 */
[----:B--234-:R-:W-:Y:S01]  /*10e90*/  @!P1 FADD.FTZ R16, R16, R6 ;  /* 0x0000000610109221 */ /* 0x01cfe20000010000 */
[----:B------:R-:W-:-:S05]  /*10ea0*/  @!P1 FADD.FTZ R17, R17, R7 ;  /* 0x0000000711119221 */ /* 0x000fca0000010000 */
[----:B------:R1:W-:Y:S01]  /*10eb0*/  @!P1 STS.64 [R0], R16 ;  /* 0x0000001000009388 */ /* 0x0003e20000000a00 */
[----:B------:R-:W-:Y:S02]  /*10ec0*/  ISETP.GT.U32.AND P1, PT, R2, 0x7f, PT ;  /* 0x0000007f0200780c */ /* 0x000fe40003f24070 */
[----:B------:R-:W-:-:S11]  /*10ed0*/  MOV R2, R8 ;  /* 0x0000000800027202 */ /* 0x000fd60000000f00 */
[----:B-1----:R-:W-:Y:S05]  /*10ee0*/  @P1 BRA `(.L_x_5326) ;  /* 0xfffffffc00cc1947 */ /* 0x002fea000383ffff */
.L_x_5325:
[----:B------:R-:W-:Y:S01]  /*10ef0*/  BAR.SYNC.DEFER_BLOCKING 0x0 ;  /* 0x0000000000007b1d */ /* 0x000fe20000010000 */
[----:B------:R-:W-:-:S09]  /*10f00*/  UISETP.GE.U32.AND UP0, UPT, UR4, 0x2, UPT ;  /* 0x000000020400788c */ /* 0x000fd2000bf06070 */
[----:B------:R-:W-:Y:S05]  /*10f10*/  BRA.U !UP0, `(.L_x_5324) ;  /* 0x0000000108207547 */ /* 0x000fea000b800000 */
[----:B--234-:R-:W-:-:S07]  /*10f20*/  IMAD.MOV.U32 R0, RZ, RZ, 0x1 ;  /* 0x00000001ff007424 */ /* 0x01cfce00078e00ff */
.L_x_5327:
[----:B------:R-:W2:Y:S04]  /*10f30*/  SHFL.DOWN PT, R3, R16, R0, 0x1f ;  /* 0x08001f0010037589 */ /* 0x000ea800000e0000 */
[----:B------:R3:W4:Y:S02]  /*10f40*/  SHFL.DOWN PT, R2, R17, R0, 0x1f ;  /* 0x08001f0011027589 */ /* 0x00072400000e0000 */
[----:B---3--:R-:W-:-:S04]  /*10f50*/  SHF.L.U32 R0, R0, 0x1, RZ ;  /* 0x0000000100007819 */ /* 0x008fc800000006ff */
[----:B------:R-:W-:Y:S01]  /*10f60*/  ISETP.GE.AND P1, PT, R0, UR4, PT ;  /* 0x0000000400007c0c */ /* 0x000fe2000bf26270 */
[----:B--2---:R-:W-:Y:S01]  /*10f70*/  FADD.FTZ R16, R3, R16 ;  /* 0x0000001003107221 */ /* 0x004fe20000010000 */
[----:B----4-:R-:W-:-:S11]  /*10f80*/  FADD.FTZ R17, R2, R17 ;  /* 0x0000001102117221 */ /* 0x010fd60000010000 */
[----:B------:R-:W-:Y:S05]  /*10f90*/  @!P1 BRA `(.L_x_5327) ;  /* 0xfffffffc00e49947 */ /* 0x000fea000383ffff */
.L_x_5324:
        /* <DEDUP_REMOVED lines=32> */
[----:B0-----:R-:W-:Y:S01]  /*111a0*/  IMAD.U32 R4, RZ, RZ, UR4 ;  /* 0x00000004ff047e24 */ /* 0x001fe2000f8e00ff */
[----:B------:R-:W-:Y:S02]  /*111b0*/  MOV R5, UR5 ;  /* 0x0000000500057c02 */ /* 0x000fe40008000f00 */
[----:B---3--:R-:W-:-:S02]  /*111c0*/  MOV R6, UR8 ;  /* 0x0000000800067c02 */ /* 0x008fc40008000f00 */
[----:B------:R-:W-:Y:S01]  /*111d0*/  MOV R7, UR9 ;  /* 0x0000000900077c02 */ /* 0x000fe20008000f00 */
[----:B----4-:R-:W-:Y:S01]  /*111e0*/  IMAD.U32 R10, RZ, RZ, UR6 ;  /* 0x00000006ff0a7e24 */ /* 0x010fe2000f8e00ff */
[----:B-1----:R-:W-:-:S07]  /*111f0*/  MOV R11, UR7 ;  /* 0x00000007000b7c02 */ /* 0x002fce0008000f00 */
[----:B------:R-:W-:-:S07]  /*11200*/  LEPC R20, `(.L_x_5330) ;  /* 0x000000001014794e */ /* 0x000fce0000000000 */
[----:B--2---:R-:W-:Y:S05]  /*11210*/  CALL.ABS.NOINC R14 ;  /* 0x000000000e007343 */ /* 0x004fea0003c00000 */
.L_x_5330:
        /* <DEDUP_REMOVED lines=19> */
.L_x_5331:
[----:B------:R-:W-:Y:S05]  /*11350*/  BRA `(.L_x_5332) ;  /* 0x0000000000047947 */ /* 0x000fea0003800000 */
.L_x_5329:
[----:B------:R1:W-:Y:S02]  /*11360*/  STG.E desc[UR36][R4.64], R16 ;  /* 0x0000001004007986 */ /* 0x0003e4000c101924 */
.L_x_5332:
[----:B------:R-:W2:Y:S02]  /*11370*/  LDCU.64 UR4, c[0x0][0x760] ;  /* 0x0000ec00ff0477ac */ /* 0x000ea40008000a00 */
[----:B--2---:R-:W-:-:S04]  /*11380*/  IADD3 R24, P0, PT, R24, UR4, RZ ;  /* 0x0000000418187c10 */ /* 0x004fc8000ff1e0ff */
[----:B------:R-:W-:-:S05]  /*11390*/  IADD3.X R25, PT, PT, RZ, UR5, RZ, P0, !PT ;  /* 0x00000005ff197c10 */ /* 0x000fca00087fe4ff */
[----:B------:R-:W-:Y:S01]  /*113a0*/  STG.E desc[UR36][R24.64], R17 ;  /* 0x0000001118007986 */ /* 0x000fe2000c101924 */
[----:B------:R-:W-:Y:S05]  /*113b0*/  EXIT ;  /* 0x000000000000794d */ /* 0x000fea0003800000 */
.L_x_5328:
        /* <DEDUP_REMOVED lines=9> */
.L_x_5333:
        /* <DEDUP_REMOVED lines=8> */
[----:B------:R0:W2:Y:S01]  /*114d0*/  LDC.64 R14, c[0x4][R2] ;  /* 0x01000000020e7b82 */ /* 0x0000a20000000a00 */
[----:B------:R-:W1:Y:S01]  /*114e0*/  LDCU.64 UR6, c[0x4][0x7b8] ;  /* 0x0100f700ff0677ac */ /* 0x000e620008000a00 */
[----:B------:R-:W-:Y:S01]  /*114f0*/  IMAD.MOV.U32 R13, RZ, RZ, RZ ;  /* 0x000000ffff0d7224 */ /* 0x000fe200078e00ff */
[----:B------:R-:W5:Y:S01]  /*11500*/  LDCU.64 UR8, c[0x4][0x328] ;  /* 0x01006500ff0877ac */ /* 0x000f620008000a00 */
[----:B0-----:R-:W-:Y:S01]  /*11510*/  IMAD.U32 R4, RZ, RZ, UR4 ;  /* 0x00000004ff047e24 */ /* 0x001fe2000f8e00ff */
[----:B------:R-:W-:Y:S02]  /*11520*/  MOV R5, UR5 ;  /* 0x0000000500057c02 */ /* 0x000fe40008000f00 */
[----:B-1----:R-:W-:-:S02]  /*11530*/  MOV R6, UR6 ;  /* 0x0000000600067c02 */ /* 0x002fc40008000f00 */
[----:B------:R-:W-:Y:S01]  /*11540*/  MOV R7, UR7 ;  /* 0x0000000700077c02 */ /* 0x000fe20008000f00 */
[----:B-----5:R-:W-:Y:S01]  /*11550*/  IMAD.U32 R10, RZ, RZ, UR8 ;  /* 0x00000008ff0a7e24 */ /* 0x020fe2000f8e00ff */
[----:B------:R-:W-:-:S07]  /*11560*/  MOV R11, UR9 ;  /* 0x00000009000b7c02 */ /* 0x000fce0008000f00 */
[----:B------:R-:W-:-:S07]  /*11570*/  LEPC R20, `(.L_x_5336) ;  /* 0x000000001014794e */ /* 0x000fce0000000000 */
[----:B--234-:R-:W-:Y:S05]  /*11580*/  CALL.ABS.NOINC R14 ;  /* 0x000000000e007343 */ /* 0x01cfea0003c00000 */
.L_x_5336:
        /* <DEDUP_REMOVED lines=19> */
.L_x_5337:
[----:B------:R-:W-:Y:S05]  /*116c0*/  BRA `(.L_x_5338) ;  /* 0x0000000000107947 */ /* 0x000fea0003800000 */
.L_x_5335:
[----:B------:R-:W0:Y:S02]  /*116d0*/  LDCU.64 UR4, c[0x0][0x760] ;  /* 0x0000ec00ff0477ac */ /* 0x000e240008000a00 */
[----:B0-----:R-:W-:-:S04]  /*116e0*/  IADD3 R2, P0, PT, R25, UR4, RZ ;  /* 0x0000000419027c10 */ /* 0x001fc8000ff1e0ff */
[----:B------:R-:W-:-:S05]  /*116f0*/  IADD3.X R3, PT, PT, RZ, UR5, RZ, P0, !PT ;  /* 0x00000005ff037c10 */ /* 0x000fca00087fe4ff */
[----:B------:R0:W-:Y:S04]  /*11700*/  STG.E desc[UR36][R2.64], R16 ;  /* 0x0000001002007986 */ /* 0x0001e8000c101924 */
.L_x_5338:
[----:B------:R-:W5:Y:S02]  /*11710*/  LDCU.64 UR4, c[0x0][0x760] ;  /* 0x0000ec00ff0477ac */ /* 0x000f640008000a00 */
[----:B-----5:R-:W-:-:S05]  /*11720*/  IADD3 R24, P0, PT, R24, UR4, RZ ;  /* 0x0000000418187c10 */ /* 0x020fca000ff1e0ff */
[----:B------:R-:W-:-:S05]  /*11730*/  IMAD.X R25, RZ, RZ, UR5, P0 ;  /* 0x00000005ff197e24 */ /* 0x000fca00080e06ff */
[----:B------:R-:W-:Y:S01]  /*11740*/  STG.E desc[UR36][R24.64], R17 ;  /* 0x0000001118007986 */ /* 0x000fe2000c101924 */
[----:B------:R-:W-:Y:S05]  /*11750*/  EXIT ;  /* 0x000000000000794d */ /* 0x000fea0003800000 */
.L_x_5334:
[----:B------:R-:W-:Y:S04]  /*11760*/  STG.E desc[UR36][R4.64], R16 ;  /* 0x0000001004007986 */ /* 0x000fe8000c101924 */
[----:B------:R-:W-:Y:S01]  /*11770*/  STG.E desc[UR36][R4.64+0x4], R17 ;  /* 0x0000041104007986 */ /* 0x000fe2000c101924 */
[----:B------:R-:W-:Y:S05]  /*11780*/  EXIT ;  /* 0x000000000000794d */ /* 0x000fea0003800000 */
.L_x_5309:
        /* <DEDUP_REMOVED lines=19> */
[----:B------:R-:W-:Y:S02]  /*118c0*/  IADD3.X R5, PT, PT, RZ, UR5, RZ, P1, !PT ;  /* 0x00000005ff057c10 */ /* 0x000fe40008ffe4ff */
[----:B------:R-:W-:-:S05]  /*118d0*/  IADD3.X R3, PT, PT, RZ, UR5, RZ, P0, !PT ;  /* 0x00000005ff037c10 */ /* 0x000fca00087fe4ff */
        /* <DEDUP_REMOVED lines=28> */
.L_x_5341:
        /* <DEDUP_REMOVED lines=19> */
.L_x_5342:
[----:B------:R-:W-:Y:S05]  /*11bd0*/  BRA `(.L_x_5343) ;  /* 0x0000000000047947 */ /* 0x000fea0003800000 */
.L_x_5340:
[----:B------:R2:W-:Y:S02]  /*11be0*/  STG.E desc[UR36][R4.64], R18 ;  /* 0x0000001204007986 */ /* 0x0005e4000c101924 */
.L_x_5343:
[----:B------:R-:W3:Y:S02]  /*11bf0*/  LDCU.64 UR4, c[0x0][0x760] ;  /* 0x0000ec00ff0477ac */ /* 0x000ee40008000a00 */
[----:B---3--:R-:W-:-:S04]  /*11c00*/  IADD3 R24, P0, PT, R24, UR4, RZ ;  /* 0x0000000418187c10 */ /* 0x008fc8000ff1e0ff */
[----:B------:R-:W-:-:S05]  /*11c10*/  IADD3.X R25, PT, PT, RZ, UR5, RZ, P0, !PT ;  /* 0x00000005ff197c10 */ /* 0x000fca00087fe4ff */
[----:B------:R-:W-:Y:S01]  /*11c20*/  STG.E desc[UR36][R24.64], R19 ;  /* 0x0000001318007986 */ /* 0x000fe2000c101924 */
[----:B------:R-:W-:Y:S05]  /*11c30*/  EXIT ;  /* 0x000000000000794d */ /* 0x000fea0003800000 */
.L_x_5339:
        /* <DEDUP_REMOVED lines=9> */
.L_x_5344:
        /* <DEDUP_REMOVED lines=20> */
.L_x_5347:
        /* <DEDUP_REMOVED lines=19> */
.L_x_5348:
[----:B------:R-:W-:Y:S05]  /*11f40*/  BRA `(.L_x_5349) ;  /* 0x0000000000107947 */ /* 0x000fea0003800000 */
.L_x_5346:
[----:B------:R-:W1:Y:S02]  /*11f50*/  LDCU.64 UR4, c[0x0][0x760] ;  /* 0x0000ec00ff0477ac */ /* 0x000e640008000a00 */
[----:B-1----:R-:W-:-:S04]  /*11f60*/  IADD3 R2, P0, PT, R25, UR4, RZ ;  /* 0x0000000419027c10 */ /* 0x002fc8000ff1e0ff */
[----:B------:R-:W-:-:S05]  /*11f70*/  IADD3.X R3, PT, PT, RZ, UR5, RZ, P0, !PT ;  /* 0x00000005ff037c10 */ /* 0x000fca00087fe4ff */
[----:B------:R1:W-:Y:S04]  /*11f80*/  STG.E desc[UR36][R2.64], R18 ;  /* 0x0000001202007986 */ /* 0x0003e8000c101924 */
.L_x_5349:
[----:B------:R-:W2:Y:S02]  /*11f90*/  LDCU.64 UR4, c[0x0][0x760] ;  /* 0x0000ec00ff0477ac */ /* 0x000ea40008000a00 */
[----:B--2---:R-:W-:-:S04]  /*11fa0*/  IADD3 R24, P0, PT, R24, UR4, RZ ;  /* 0x0000000418187c10 */ /* 0x004fc8000ff1e0ff */
[----:B------:R-:W-:-:S05]  /*11fb0*/  IADD3.X R25, PT, PT, RZ, UR5, RZ, P0, !PT ;  /* 0x00000005ff197c10 */ /* 0x000fca00087fe4ff */
[----:B------:R-:W-:Y:S01]  /*11fc0*/  STG.E desc[UR36][R24.64], R19 ;  /* 0x0000001318007986 */ /* 0x000fe2000c101924 */
[----:B------:R-:W-:Y:S05]  /*11fd0*/  EXIT ;  /* 0x000000000000794d */ /* 0x000fea0003800000 */
.L_x_5345:
[----:B------:R-:W-:Y:S04]  /*11fe0*/  STG.E desc[UR36][R4.64], R18 ;  /* 0x0000001204007986 */ /* 0x000fe8000c101924 */
[----:B------:R-:W-:Y:S01]  /*11ff0*/  STG.E desc[UR36][R4.64+0x4], R19 ;  /* 0x0000041304007986 */ /* 0x000fe2000c101924 */
[----:B------:R-:W-:Y:S05]  /*12000*/  EXIT ;  /* 0x000000000000794d */ /* 0x000fea0003800000 */
.L_x_5350:
        /* <DEDUP_REMOVED lines=15> */
.L_x_10003:


//--------------------- .text._ZN2at6native13reduce_kernelILi128ELi4ENS0_8ReduceOpIN3c108BFloat16ENS0_14func_wrapper_tIfZNS0_11sum_functorIS4_ffEclERNS_14TensorIteratorEEUlffE_EEjfLi4ELi8EEEEEvT1_ --------------------------
	.section	.text._ZN2at6native13reduce_kernelILi128ELi4ENS0_8ReduceOpIN3c108BFloat16ENS0_14func_wrapper_tIfZNS0_11sum_functorIS4_ffEclERNS_14TensorIteratorEEUlffE_EEjfLi4ELi8EEEEEvT1_,"ax",@progbits
	.align	128
        .global         _ZN2at6native13reduce_kernelILi128ELi4ENS0_8ReduceOpIN3c108BFloat16ENS0_14func_wrapper_tIfZNS0_11sum_functorIS4_ffEclERNS_14TensorIteratorEEUlffE_EEjfLi4ELi8EEEEEvT1_
        .type           _ZN2at6native13reduce_kernelILi128ELi4ENS0_8ReduceOpIN3c108BFloat16ENS0_14func_wrapper_tIfZNS0_11sum_functorIS4_ffEclERNS_14TensorIteratorEEUlffE_EEjfLi4ELi8EEEEEvT1_,@function
        .size           _ZN2at6native13reduce_kernelILi128ELi4ENS0_8ReduceOpIN3c108BFloat16ENS0_14func_wrapper_tIfZNS0_11sum_functorIS4_ffEclERNS_14TensorIteratorEEUlffE_EEjfLi4ELi8EEEEEvT1_,(.L_x_10004 - _ZN2at6native13reduce_kernelILi128ELi4ENS0_8ReduceOpIN3c108BFloat16ENS0_14func_wrapper_tIfZNS0_11sum_functorIS4_ffEclERNS_14TensorIteratorEEUlffE_EEjfLi4ELi8EEEEEvT1_)
        .other          _ZN2at6native13reduce_kernelILi128ELi4ENS0_8ReduceOpIN3c108BFloat16ENS0_14func_wrapper_tIfZNS0_11sum_functorIS4_ffEclERNS_14TensorIteratorEEUlffE_EEjfLi4ELi8EEEEEvT1_,@"STO_CUDA_ENTRY STV_DEFAULT"
_ZN2at6native13reduce_kernelILi128ELi4ENS0_8ReduceOpIN3c108BFloat16ENS0_14func_wrapper_tIfZNS0_11sum_functorIS4_ffEclERNS_14TensorIteratorEEUlffE_EEjfLi4ELi8EEEEEvT1_:
.text._ZN2at6native13reduce_kernelILi128ELi4ENS0_8ReduceOpIN3c108BFloat16ENS0_14func_wrapper_tIfZNS0_11sum_functorIS4_ffEclERNS_14TensorIteratorEEUlffE_EEjfLi4ELi8EEEEEvT1_:
        /* <DEDUP_REMOVED lines=296> */
.L_x_5351:
        /* <DEDUP_REMOVED lines=18> */
[----:B------:R2:W3:Y:S01]  /*13a0*/  LDC.64 R14, c[0x4][R0] ;  /* 0x01000000000e7b82 */ /* 0x0004e20000000a00 */
[----:B------:R-:W4:Y:S01]  /*13b0*/  LDCU.64 UR8, c[0x4][0x7b8] ;  /* 0x0100f700ff0877ac */ /* 0x000f220008000a00 */
[----:B------:R-:W-:Y:S01]  /*13c0*/  IMAD.MOV.U32 R13, RZ, RZ, RZ ;  /* 0x000000ffff0d7224 */ /* 0x000fe200078e00ff */
[----:B------:R-:W5:Y:S01]  /*13d0*/  LDCU.64 UR10, c[0x4][0x318] ;  /* 0x01006300ff0a77ac */ /* 0x000f620008000a00 */
[----:B------:R-:W0:Y:S01]  /*13e0*/  LDCU UR4, c[0x0][0x38c] ;  /* 0x00007180ff0477ac */ /* 0x000e220008000800 */
[----:B-1----:R-:W-:Y:S02]  /*13f0*/  MOV R4, UR6 ;  /* 0x0000000600047c02 */ /* 0x002fe40008000f00 */
[----:B------:R-:W-:Y:S01]  /*1400*/  MOV R5, UR7 ;  /* 0x0000000700057c02 */ /* 0x000fe20008000f00 */
[----:B----4-:R-:W-:Y:S01]  /*1410*/  IMAD.U32 R6, RZ, RZ, UR8 ;  /* 0x00000008ff067e24 */ /* 0x010fe2000f8e00ff */
[----:B------:R-:W-:-:S02]  /*1420*/  MOV R7, UR9 ;  /* 0x0000000900077c02 */ /* 0x000fc40008000f00 */
[----:B-----5:R-:W-:Y:S01]  /*1430*/  MOV R10, UR10 ;  /* 0x0000000a000a7c02 */ /* 0x020fe20008000f00 */
[----:B------:R-:W-:Y:S01]  /*1440*/  IMAD.U32 R11, RZ, RZ, UR11 ;  /* 0x0000000bff0b7e24 */ /* 0x000fe2000f8e00ff */
[----:B0-2---:R-:W-:-:S07]  /*1450*/  MOV R18, UR4 ;  /* 0x0000000400127c02 */ /* 0x005fce0008000f00 */
[----:B------:R-:W-:-:S07]  /*1460*/  LEPC R20, `(.L_x_5355) ;  /* 0x000000001014794e */ /* 0x000fce0000000000 */
[----:B---3--:R-:W-:Y:S05]  /*1470*/  CALL.ABS.NOINC R14 ;  /* 0x000000000e007343 */ /* 0x008fea0003c00000 */
.L_x_5355:
        /* <DEDUP_REMOVED lines=29> */
.L_x_5359:
[----:B------:R-:W-:Y:S05]  /*1650*/  BSYNC.RECONVERGENT B1 ;  /* 0x0000000000017941 */ /* 0x000fea0003800200 */
.L_x_5358:
[----:B------:R-:W0:Y:S01]  /*1660*/  LDC R5, c[0x0][0x38c] ;  /* 0x0000e300ff057b82 */ /* 0x000e220000000800 */
[----:B------:R-:W-:-:S05]  /*1670*/  IADD3 R16, P0, PT, R16, 0x10, RZ ;  /* 0x0000001010107810 */ /* 0x000fca0007f1e0ff */
[----:B------:R-:W-:Y:S01]  /*1680*/  IMAD.X R17, RZ, RZ, R17, P0 ;  /* 0x000000ffff117224 */ /* 0x000fe200000e0611 */
[----:B0-----:R-:W-:-:S07]  /*1690*/  IADD3 R18, PT, PT, R6, -0x8, R5 ;  /* 0xfffffff806127810 */ /* 0x001fce0007ffe005 */
.L_x_5357:
[----:B------:R-:W-:Y:S05]  /*16a0*/  BSYNC.RECONVERGENT B0 ;  /* 0x0000000000007941 */ /* 0x000fea0003800200 */
.L_x_5356:
        /* <DEDUP_REMOVED lines=24> */
.L_x_5362:
        /* <DEDUP_REMOVED lines=27> */
.L_x_5361:
[----:B------:R-:W-:Y:S05]  /*19e0*/  BSYNC.RECONVERGENT B0 ;  /* 0x0000000000007941 */ /* 0x000fea0003800200 */
.L_x_5360:
        /* <DEDUP_REMOVED lines=10> */
.L_x_5364:
[----:B------:R-:W-:Y:S05]  /*1a90*/  BSYNC.RECONVERGENT B0 ;  /* 0x0000000000007941 */ /* 0x000fea0003800200 */
.L_x_5363:
[----:B------:R-:W-:Y:S01]  /*1aa0*/  FADD.FTZ R14, R14, R3 ;  /* 0x000000030e0e7221 */ /* 0x000fe20000010000 */
[----:B------:R-:W-:Y:S01]  /*1ab0*/  HFMA2 R17, -RZ, RZ, 0, 0 ;  /* 0x00000000ff117431 */ /* 0x000fe200000001ff */
[----:B------:R-:W-:Y:S02]  /*1ac0*/  CS2R R18, SRZ ;  /* 0x0000000000127805 */ /* 0x000fe4000001ff00 */
[----:B------:R-:W-:-:S04]  /*1ad0*/  FADD.FTZ R13, R14, R13 ;  /* 0x0000000d0e0d7221 */ /* 0x000fc80000010000 */
[----:B------:R-:W-:-:S04]  /*1ae0*/  FADD.FTZ R12, R13, R12 ;  /* 0x0000000c0d0c7221 */ /* 0x000fc80000010000 */
[----:B------:R-:W-:-:S04]  /*1af0*/  FADD.FTZ R11, R12, R11 ;  /* 0x0000000b0c0b7221 */ /* 0x000fc80000010000 */
[----:B------:R-:W-:-:S04]  /*1b00*/  FADD.FTZ R11, R11, R10 ;  /* 0x0000000a0b0b7221 */ /* 0x000fc80000010000 */
[----:B------:R-:W-:-:S04]  /*1b10*/  FADD.FTZ R11, R11, R8 ;  /* 0x000000080b0b7221 */ /* 0x000fc80000010000 */
[----:B------:R-:W-:Y:S01]  /*1b20*/  FADD.FTZ R16, R11, R0 ;  /* 0x000000000b107221 */ /* 0x000fe20000010000 */
[----:B------:R-:W-:Y:S06]  /*1b30*/  BRA `(.L_x_5353) ;  /* 0x000000ac00307947 */ /* 0x000fec0003800000 */
.L_x_5354:
        /* <DEDUP_REMOVED lines=41> */
[----:B------:R-:W-:-:S07]  /*1dd0*/  MOV R15, R0 ;  /* 0x00000000000f7202 */ /* 0x000fce0000000f00 */
.L_x_5369:
[----:B------:R-:W-:Y:S02]  /*1de0*/  SHF.R.U32.HI R21, RZ, 0x2, R4 ;  /* 0x00000002ff157819 */ /* 0x000fe40000011604 */
[----:B------:R-:W-:-:S03]  /*1df0*/  IADD3 R4, PT, PT, R4, R3, RZ ;  /* 0x0000000304047210 */ /* 0x000fc60007ffe0ff */
[----:B------:R-:W-:Y:S01]  /*1e00*/  IMAD.WIDE.U32 R20, R21, 0x8, R16 ;  /* 0x0000000815147825 */ /* 0x000fe200078e0010 */
[----:B------:R-:W-:Y:S02]  /*1e10*/  SHF.R.U32.HI R29, RZ, 0x2, R4 ;  /* 0x00000002ff1d7819 */ /* 0x000fe40000011604 */
[----:B------:R-:W-:-:S03]  /*1e20*/  IADD3 R4, PT, PT, R4, R3, RZ ;  /* 0x0000000304047210 */ /* 0x000fc60007ffe0ff */
[----:B------:R-:W2:Y:S01]  /*1e30*/  LDG.E.64 R20, desc[UR36][R20.64] ;  /* 0x0000002414147981 */ /* 0x000ea2000c1e1b00 */
[----:B------:R-:W-:Y:S01]  /*1e40*/  IMAD.WIDE.U32 R28, R29, 0x8, R16 ;  /* 0x000000081d1c7825 */ /* 0x000fe200078e0010 */
[----:B------:R-:W-:-:S03]  /*1e50*/  SHF.R.U32.HI R33, RZ, 0x2, R4 ;  /* 0x00000002ff217819 */ /* 0x000fc60000011604 */
[----:B------:R-:W-:Y:S02]  /*1e60*/  IMAD.IADD R4, R4, 0x1, R3 ;  /* 0x0000000104047824 */ /* 0x000fe400078e0203 */
[----:B------:R-:W-:Y:S01]  /*1e70*/  IMAD.WIDE.U32 R32, R33, 0x8, R16 ;  /* 0x0000000821207825 */ /* 0x000fe200078e0010 */
[----:B------:R-:W3:Y:S02]  /*1e80*/  LDG.E.64 R28, desc[UR36][R28.64] ;  /* 0x000000241c1c7981 */ /* 0x000ee4000c1e1b00 */
[----:B------:R-:W-:-:S03]  /*1e90*/  SHF.R.U32.HI R35, RZ, 0x2, R4 ;  /* 0x00000002ff237819 */ /* 0x000fc60000011604 */
[----:B------:R-:W4:Y:S02]  /*1ea0*/  LDG.E.64 R32, desc[UR36][R32.64] ;  /* 0x0000002420207981 */ /* 0x000f24000c1e1b00 */
[----:B------:R-:W-:-:S06]  /*1eb0*/  IMAD.WIDE.U32 R34, R35, 0x8, R16 ;  /* 0x0000000823227825 */ /* 0x000fcc00078e0010 */
[----:B------:R-:W5:Y:S01]  /*1ec0*/  LDG.E.64 R34, desc[UR36][R34.64] ;  /* 0x0000002422227981 */ /* 0x000f62000c1e1b00 */
[----:B------:R-:W-:-:S05]  /*1ed0*/  IADD3 R4, PT, PT, R4, R3, RZ ;  /* 0x0000000304047210 */ /* 0x000fca0007ffe0ff */
[----:B------:R-:W-:-:S05]  /*1ee0*/  IMAD R43, R3, 0x3, R4 ;  /* 0x00000003032b7824 */ /* 0x000fca00078e0204 */
[----:B------:R-:W-:Y:S02]  /*1ef0*/  ISETP.GE.U32.AND P0, PT, R43, R30, PT ;  /* 0x0000001e2b00720c */ /* 0x000fe40003f06070 */
[C---:B--2---:R-:W-:Y:S01]  /*1f00*/  PRMT R36, R20.reuse, 0x7632, R36 ;  /* 0x0000763214247816 */ /* 0x044fe20000000024 */
[----:B------:R-:W-:Y:S01]  /*1f10*/  IMAD.U32 R41, R21, 0x10000, RZ ;  /* 0x0001000015297824 */ /* 0x000fe200078e00ff */
[----:B------:R-:W-:Y:S02]  /*1f20*/  SHF.L.U32 R39, R20, 0x10, RZ ;  /* 0x0000001014277819 */ /* 0x000fe400000006ff */
[----:B------:R-:W-:Y:S01]  /*1f30*/  SHF.L.U32 R36, R36, 0x10, RZ ;  /* 0x0000001024247819 */ /* 0x000fe200000006ff */
[----:B------:R-:W-:Y:S01]  /*1f40*/  FADD.FTZ R24, R41, R24 ;  /* 0x0000001829187221 */ /* 0x000fe20000010000 */
[----:B------:R-:W-:Y:S01]  /*1f50*/  PRMT R37, R21, 0x7632, R37 ;  /* 0x0000763215257816 */ /* 0x000fe20000000025 */
[----:B------:R-:W-:Y:S01]  /*1f60*/  FADD.FTZ R14, R39, R14 ;  /* 0x0000000e270e7221 */ /* 0x000fe20000010000 */
[----:B---3--:R-:W-:-:S02]  /*1f70*/  IMAD.U32 R40, R28, 0x10000, RZ ;  /* 0x000100001c287824 */ /* 0x008fc400078e00ff */
[----:B------:R-:W-:Y:S01]  /*1f80*/  FADD.FTZ R15, R36, R15 ;  /* 0x0000000f240f7221 */ /* 0x000fe20000010000 */
[----:B------:R-:W-:Y:S02]  /*1f90*/  PRMT R36, R28, 0x7632, R36 ;  /* 0x000076321c247816 */ /* 0x000fe40000000024 */
[----:B------:R-:W-:Y:S01]  /*1fa0*/  SHF.L.U32 R38, R37, 0x10, RZ ;  /* 0x0000001025267819 */ /* 0x000fe200000006ff */
[----:B------:R-:W-:Y:S01]  /*1fb0*/  FADD.FTZ R13, R40, R13 ;  /* 0x0000000d280d7221 */ /* 0x000fe20000010000 */
[----:B------:R-:W-:Y:S02]  /*1fc0*/  SHF.L.U32 R39, R36, 0x10, RZ ;  /* 0x0000001024277819 */ /* 0x000fe400000006ff */
[----:B----4-:R-:W-:Y:S01]  /*1fd0*/  PRMT R36, R32, 0x7632, R36 ;  /* 0x0000763220247816 */ /* 0x010fe20000000024 */
[----:B------:R-:W-:Y:S01]  /*1fe0*/  FADD.FTZ R31, R38, R31 ;  /* 0x0000001f261f7221 */ /* 0x000fe20000010000 */
[----:B------:R-:W-:Y:S01]  /*1ff0*/  PRMT R37, R29, 0x7632, R37 ;  /* 0x000076321d257816 */ /* 0x000fe20000000025 */
[----:B------:R-:W-:Y:S01]  /*2000*/  FADD.FTZ R12, R39, R12 ;  /* 0x0000000c270c7221 */ /* 0x000fe20000010000 */
[----:B------:R-:W-:Y:S01]  /*2010*/  SHF.L.U32 R38, R32, 0x10, RZ ;  /* 0x0000001020267819 */ /* 0x000fe200000006ff */
[----:B------:R-:W-:Y:S01]  /*2020*/  IMAD.U32 R39, R36, 0x10000, RZ ;  /* 0x0001000024277824 */ /* 0x000fe200078e00ff */
[----:B------:R-:W-:Y:S01]  /*2030*/  PRMT R36, R33, 0x7632, R36 ;  /* 0x0000763221247816 */ /* 0x000fe20000000024 */
[----:B------:R-:W-:Y:S01]  /*2040*/  IMAD.U32 R37, R37, 0x10000, RZ ;  /* 0x0001000025257824 */ /* 0x000fe200078e00ff */
[----:B------:R-:W-:Y:S01]  /*2050*/  SHF.L.U32 R42, R29, 0x10, RZ ;  /* 0x000000101d2a7819 */ /* 0x000fe200000006ff */
[----:B------:R-:W-:Y:S01]  /*2060*/  FADD.FTZ R8, R39, R8 ;  /* 0x0000000827087221 */ /* 0x000fe20000010000 */
[----:B------:R-:W-:Y:S01]  /*2070*/  SHF.L.U32 R39, R36, 0x10, RZ ;  /* 0x0000001024277819 */ /* 0x000fe200000006ff */
[----:B------:R-:W-:Y:S01]  /*2080*/  FADD.FTZ R10, R37, R10 ;  /* 0x0000000a250a7221 */ /* 0x000fe20000010000 */
[----:B-----5:R-:W-:Y:S01]  /*2090*/  PRMT R36, R34, 0x7632, R36 ;  /* 0x0000763222247816 */ /* 0x020fe20000000024 */
[----:B------:R-:W-:Y:S01]  /*20a0*/  FADD.FTZ R9, R38, R9 ;  /* 0x0000000926097221 */ /* 0x000fe20000010000 */
[C---:B------:R-:W-:Y:S01]  /*20b0*/  PRMT R37, R35.reuse, 0x7632, R37 ;  /* 0x0000763223257816 */ /* 0x040fe20000000025 */
[----:B------:R-:W-:Y:S01]  /*20c0*/  IMAD.U32 R43, R35, 0x10000, RZ ;  /* 0x00010000232b7824 */ /* 0x000fe200078e00ff */
[----:B------:R-:W-:Y:S01]  /*20d0*/  SHF.L.U32 R41, R36, 0x10, RZ ;  /* 0x0000001024297819 */ /* 0x000fe200000006ff */
[----:B------:R-:W-:Y:S01]  /*20e0*/  FADD.FTZ R11, R42, R11 ;  /* 0x0000000b2a0b7221 */ /* 0x000fe20000010000 */
[----:B------:R-:W-:Y:S01]  /*20f0*/  SHF.L.U32 R40, R33, 0x10, RZ ;  /* 0x0000001021287819 */ /* 0x000fe200000006ff */
[----:B------:R-:W-:Y:S01]  /*2100*/  FADD.FTZ R6, R39, R6 ;  /* 0x0000000627067221 */ /* 0x000fe20000010000 */
        /* <DEDUP_REMOVED lines=8> */
[----:B------:R-:W-:Y:S05]  /*2190*/  BSYNC.RECONVERGENT B1 ;  /* 0x0000000000017941 */ /* 0x000fea0003800200 */
.L_x_5368:
        /* <DEDUP_REMOVED lines=14> */
.L_x_5367:
[----:B------:R-:W-:Y:S05]  /*2280*/  BSYNC.RECONVERGENT B0 ;  /* 0x0000000000007941 */ /* 0x000fea0003800200 */
.L_x_5366:
        /* <DEDUP_REMOVED lines=39> */
.L_x_5371:
[----:B------:R-:W-:Y:S05]  /*2500*/  BSYNC.RECONVERGENT B0 ;  /* 0x0000000000007941 */ /* 0x000fea0003800200 */
.L_x_5370:
[----:B------:R-:W-:Y:S04]  /*2510*/  BSSY.RECONVERGENT B0, `(.L_x_5372) ;  /* 0x000002a000007945 */ /* 0x000fe80003800200 */
[----:B------:R-:W-:Y:S05]  /*2520*/  @P0 BRA `(.L_x_5373) ;  /* 0x0000000000a00947 */ /* 0x000fea0003800000 */
[----:B------:R-:W-:Y:S01]  /*2530*/  IMAD.IADD R20, R4, 0x1, R3 ;  /* 0x0000000104147824 */ /* 0x000fe200078e0203 */
[----:B------:R-:W-:Y:S01]  /*2540*/  SHF.L.U32 R17, R36, 0x10, RZ ;  /* 0x0000001024117819 */ /* 0x000fe200000006ff */
[----:B------:R-:W-:Y:S01]  /*2550*/  IMAD.U32 R21, R38, 0x10000, RZ ;  /* 0x0001000026157824 */ /* 0x000fe200078e00ff */
[----:B------:R-:W-:Y:S02]  /*2560*/  SHF.L.U32 R4, R37, 0x10, RZ ;  /* 0x0000001025047819 */ /* 0x000fe400000006ff */
[----:B------:R-:W-:Y:S01]  /*2570*/  ISETP.GE.U32.AND P0, PT, R20, R30, PT ;  /* 0x0000001e1400720c */ /* 0x000fe20003f06070 */
[----:B------:R-:W-:Y:S01]  /*2580*/  FADD.FTZ R14, R14, R17 ;  /* 0x000000110e0e7221 */ /* 0x000fe20000010000 */
[----:B------:R-:W-:Y:S01]  /*2590*/  SHF.L.U32 R16, R39, 0x10, RZ ;  /* 0x0000001027107819 */ /* 0x000fe200000006ff */
[----:B------:R-:W-:Y:S01]  /*25a0*/  FADD.FTZ R15, R15, R4 ;  /* 0x000000040f0f7221 */ /* 0x000fe20000010000 */
[----:B------:R-:W-:-:S03]  /*25b0*/  FADD.FTZ R24, R24, R21 ;  /* 0x0000001518187221 */ /* 0x000fc60000010000 */
[----:B------:R-:W-:-:S06]  /*25c0*/  FADD.FTZ R31, R31, R16 ;  /* 0x000000101f1f7221 */ /* 0x000fcc0000010000 */
[----:B------:R-:W-:Y:S05]  /*25d0*/  @P0 BRA `(.L_x_5373) ;  /* 0x0000000000740947 */ /* 0x000fea0003800000 */
[----:B------:R-:W-:Y:S01]  /*25e0*/  IADD3 R16, PT, PT, R20, R3, RZ ;  /* 0x0000000314107210 */ /* 0x000fe20007ffe0ff */
[----:B------:R-:W-:Y:S01]  /*25f0*/  IMAD.U32 R28, R28, 0x10000, RZ ;  /* 0x000100001c1c7824 */ /* 0x000fe200078e00ff */
[----:B------:R-:W-:Y:S01]  /*2600*/  SHF.L.U32 R17, R40, 0x10, RZ ;  /* 0x0000001028117819 */ /* 0x000fe200000006ff */
[----:B------:R-:W-:Y:S01]  /*2610*/  IMAD.U32 R21, R42, 0x10000, RZ ;  /* 0x000100002a157824 */ /* 0x000fe200078e00ff */
[----:B------:R-:W-:Y:S01]  /*2620*/  ISETP.GE.U32.AND P0, PT, R16, R30, PT ;  /* 0x0000001e1000720c */ /* 0x000fe20003f06070 */
[----:B------:R-:W-:Y:S01]  /*2630*/  FADD.FTZ R13, R13, R28 ;  /* 0x0000001c0d0d7221 */ /* 0x000fe20000010000 */
[----:B------:R-:W-:Y:S01]  /*2640*/  SHF.L.U32 R4, R41, 0x10, RZ ;  /* 0x0000001029047819 */ /* 0x000fe200000006ff */
[----:B------:R-:W-:Y:S01]  /*2650*/  FADD.FTZ R12, R12, R17 ;  /* 0x000000110c0c7221 */ /* 0x000fe20000010000 */
[----:B------:R-:W-:-:S03]  /*2660*/  FADD.FTZ R10, R10, R21 ;  /* 0x000000150a0a7221 */ /* 0x000fc60000010000 */
[----:B------:R-:W-:-:S06]  /*2670*/  FADD.FTZ R11, R11, R4 ;  /* 0x000000040b0b7221 */ /* 0x000fcc0000010000 */
[----:B------:R-:W-:Y:S05]  /*2680*/  @P0 BRA `(.L_x_5373) ;  /* 0x0000000000480947 */ /* 0x000fea0003800000 */
[----:B------:R-:W-:Y:S02]  /*2690*/  IADD3 R3, PT, PT, R16, R3, RZ ;  /* 0x0000000310037210 */ /* 0x000fe40007ffe0ff */
[----:B------:R-:W-:Y:S02]  /*26a0*/  SHF.L.U32 R4, R43, 0x10, RZ ;  /* 0x000000102b047819 */ /* 0x000fe400000006ff */
[----:B------:R-:W-:Y:S01]  /*26b0*/  ISETP.GE.U32.AND P0, PT, R3, R30, PT ;  /* 0x0000001e0300720c */ /* 0x000fe20003f06070 */
[----:B------:R-:W-:Y:S01]  /*26c0*/  IMAD.U32 R3, R44, 0x10000, RZ ;  /* 0x000100002c037824 */ /* 0x000fe200078e00ff */
[----:B------:R-:W-:Y:S01]  /*26d0*/  SHF.L.U32 R16, R33, 0x10, RZ ;  /* 0x0000001021107819 */ /* 0x000fe200000006ff */
[----:B------:R-:W-:Y:S01]  /*26e0*/  FADD.FTZ R9, R9, R4 ;  /* 0x0000000409097221 */ /* 0x000fe20000010000 */
[----:B------:R-:W-:Y:S01]  /*26f0*/  SHF.L.U32 R45, R45, 0x10, RZ ;  /* 0x000000102d2d7819 */ /* 0x000fe200000006ff */
[----:B------:R-:W-:Y:S02]  /*2700*/  FADD.FTZ R8, R8, R3 ;  /* 0x0000000308087221 */ /* 0x000fe40000010000 */
[----:B------:R-:W-:-:S02]  /*2710*/  FADD.FTZ R7, R7, R16 ;  /* 0x0000001007077221 */ /* 0x000fc40000010000 */
[----:B------:R-:W-:-:S04]  /*2720*/  FADD.FTZ R6, R6, R45 ;  /* 0x0000002d06067221 */ /* 0x000fc80000010000 */
[----:B------:R-:W-:Y:S01]  /*2730*/  @!P0 SHF.L.U32 R3, R34, 0x10, RZ ;  /* 0x0000001022038819 */ /* 0x000fe200000006ff */
[----:B------:R-:W-:Y:S01]  /*2740*/  @!P0 IMAD.U32 R4, R29, 0x10000, RZ ;  /* 0x000100001d048824 */ /* 0x000fe200078e00ff */
[----:B------:R-:W-:Y:S01]  /*2750*/  @!P0 SHF.L.U32 R17, R32, 0x10, RZ ;  /* 0x0000001020118819 */ /* 0x000fe200000006ff */
[----:B------:R-:W-:Y:S02]  /*2760*/  @!P0 IMAD.U32 R16, R35, 0x10000, RZ ;  /* 0x0001000023108824 */ /* 0x000fe400078e00ff */
[----:B------:R-:W-:Y:S01]  /*2770*/  @!P0 FADD.FTZ R5, R5, R4 ;  /* 0x0000000405058221 */ /* 0x000fe20000010000 */
[----:B------:R-:W-:Y:S01]  /*2780*/  @!P0 FADD.FTZ R0, R0, R3 ;  /* 0x0000000300008221 */ /* 0x000fe20000010000 */
[----:B------:R-:W-:Y:S01]  /*2790*/  @!P0 FADD.FTZ R18, R18, R17 ;  /* 0x0000001112128221 */ /* 0x000fe20000010000 */
[----:B------:R-:W-:-:S07]  /*27a0*/  @!P0 FADD.FTZ R19, R19, R16 ;  /* 0x0000001013138221 */ /* 0x000fce0000010000 */
.L_x_5373:
[----:B------:R-:W-:Y:S05]  /*27b0*/  BSYNC.RECONVERGENT B0 ;  /* 0x0000000000007941 */ /* 0x000fea0003800200 */
.L_x_5372:
        /* <DEDUP_REMOVED lines=13> */
.L_x_5365:
[----:B------:R-:W-:-:S13]  /*2890*/  ISETP.NE.AND P0, PT, R5, 0x1, PT ;  /* 0x000000010500780c */ /* 0x000fda0003f05270 */
        /* <DEDUP_REMOVED lines=37> */
.L_x_5378:
        /* <DEDUP_REMOVED lines=8> */
[----:B------:R-:W2:Y:S01]  /*2b70*/  LDG.E.64 R20, desc[UR36][R20.64] ;  /* 0x0000002414147981 */ /* 0x000ea2000c1e1b00 */
[----:B------:R-:W-:Y:S01]  /*2b80*/  IMAD.WIDE.U32 R28, R29, 0x8, R16 ;  /* 0x000000081d1c7825 */ /* 0x000fe200078e0010 */
[----:B------:R-:W-:Y:S02]  /*2b90*/  IADD3 R4, PT, PT, R4, R3, RZ ;  /* 0x0000000304047210 */ /* 0x000fe40007ffe0ff */
[----:B------:R-:W-:-:S03]  /*2ba0*/  SHF.R.U32.HI R33, RZ, 0x2, R32 ;  /* 0x00000002ff217819 */ /* 0x000fc60000011620 */
[----:B------:R-:W3:Y:S01]  /*2bb0*/  LDG.E.64 R28, desc[UR36][R28.64] ;  /* 0x000000241c1c7981 */ /* 0x000ee2000c1e1b00 */
[----:B------:R-:W-:Y:S02]  /*2bc0*/  IMAD R34, R41, R4, RZ ;  /* 0x0000000429227224 */ /* 0x000fe400078e02ff */
[----:B------:R-:W-:-:S03]  /*2bd0*/  IMAD.WIDE.U32 R32, R33, 0x8, R16 ;  /* 0x0000000821207825 */ /* 0x000fc600078e0010 */
[----:B------:R-:W-:-:S03]  /*2be0*/  SHF.R.U32.HI R35, RZ, 0x2, R34 ;  /* 0x00000002ff237819 */ /* 0x000fc60000011622 */
[----:B------:R-:W4:Y:S02]  /*2bf0*/  LDG.E.64 R32, desc[UR36][R32.64] ;  /* 0x0000002420207981 */ /* 0x000f24000c1e1b00 */
[----:B------:R-:W-:-:S06]  /*2c00*/  IMAD.WIDE.U32 R34, R35, 0x8, R16 ;  /* 0x0000000823227825 */ /* 0x000fcc00078e0010 */
[----:B------:R-:W5:Y:S01]  /*2c10*/  LDG.E.64 R34, desc[UR36][R34.64] ;  /* 0x0000002422227981 */ /* 0x000f62000c1e1b00 */
[----:B------:R-:W-:-:S04]  /*2c20*/  IMAD.IADD R4, R4, 0x1, R3 ;  /* 0x0000000104047824 */ /* 0x000fc800078e0203 */
[----:B------:R-:W-:-:S05]  /*2c30*/  IMAD R45, R3, 0x3, R4 ;  /* 0x00000003032d7824 */ /* 0x000fca00078e0204 */
[----:B------:R-:W-:Y:S02]  /*2c40*/  ISETP.GE.U32.AND P0, PT, R45, R30, PT ;  /* 0x0000001e2d00720c */ /* 0x000fe40003f06070 */
[C---:B--2---:R-:W-:Y:S02]  /*2c50*/  PRMT R36, R20.reuse, 0x7632, R36 ;  /* 0x0000763214247816 */ /* 0x044fe40000000024 */
[----:B------:R-:W-:Y:S02]  /*2c60*/  SHF.L.U32 R39, R20, 0x10, RZ ;  /* 0x0000001014277819 */ /* 0x000fe400000006ff */
[C---:B------:R-:W-:Y:S01]  /*2c70*/  PRMT R37, R21.reuse, 0x7632, R37 ;  /* 0x0000763215257816 */ /* 0x040fe20000000025 */
[----:B------:R-:W-:Y:S01]  /*2c80*/  IMAD.U32 R36, R36, 0x10000, RZ ;  /* 0x0001000024247824 */ /* 0x000fe200078e00ff */
[----:B------:R-:W-:Y:S01]  /*2c90*/  SHF.L.U32 R43, R21, 0x10, RZ ;  /* 0x00000010152b7819 */ /* 0x000fe200000006ff */
[----:B------:R-:W-:Y:S01]  /*2ca0*/  FADD.FTZ R24, R39, R24 ;  /* 0x0000001827187221 */ /* 0x000fe20000010000 */
[----:B------:R-:W-:Y:S01]  /*2cb0*/  SHF.L.U32 R38, R37, 0x10, RZ ;  /* 0x0000001025267819 */ /* 0x000fe200000006ff */
[----:B------:R-:W-:Y:S01]  /*2cc0*/  FADD.FTZ R31, R36, R31 ;  /* 0x0000001f241f7221 */ /* 0x000fe20000010000 */
[----:B---3--:R-:W-:Y:S01]  /*2cd0*/  PRMT R36, R28, 0x7632, R36 ;  /* 0x000076321c247816 */ /* 0x008fe20000000024 */
[----:B------:R-:W-:Y:S01]  /*2ce0*/  FADD.FTZ R14, R43, R14 ;  /* 0x0000000e2b0e7221 */ /* 0x000fe20000010000 */
[C---:B------:R-:W-:Y:S01]  /*2cf0*/  PRMT R37, R29.reuse, 0x7632, R37 ;  /* 0x000076321d257816 */ /* 0x040fe20000000025 */
[----:B------:R-:W-:Y:S01]  /*2d00*/  FADD.FTZ R15, R38, R15 ;  /* 0x0000000f260f7221 */ /* 0x000fe20000010000 */
[----:B------:R-:W-:Y:S01]  /*2d10*/  SHF.L.U32 R39, R36, 0x10, RZ ;  /* 0x0000001024277819 */ /* 0x000fe200000006ff */
[----:B------:R-:W-:Y:S01]  /*2d20*/  IMAD.U32 R42, R29, 0x10000, RZ ;  /* 0x000100001d2a7824 */ /* 0x000fe200078e00ff */
[C---:B----4-:R-:W-:Y:S01]  /*2d30*/  PRMT R36, R32.reuse, 0x7632, R36 ;  /* 0x0000763220247816 */ /* 0x050fe20000000024 */
[----:B------:R-:W-:Y:S01]  /*2d40*/  IMAD.U32 R38, R32, 0x10000, RZ ;  /* 0x0001000020267824 */ /* 0x000fe200078e00ff */
[----:B------:R-:W-:Y:S01]  /*2d50*/  SHF.L.U32 R37, R37, 0x10, RZ ;  /* 0x0000001025257819 */ /* 0x000fe200000006ff */
[----:B------:R-:W-:Y:S01]  /*2d60*/  FADD.FTZ R12, R39, R12 ;  /* 0x0000000c270c7221 */ /* 0x000fe20000010000 */
[----:B------:R-:W-:Y:S01]  /*2d70*/  SHF.L.U32 R39, R36, 0x10, RZ ;  /* 0x0000001024277819 */ /* 0x000fe200000006ff */
[----:B------:R-:W-:Y:S01]  /*2d80*/  FADD.FTZ R9, R38, R9 ;  /* 0x0000000926097221 */ /* 0x000fe20000010000 */
[----:B------:R-:W-:Y:S01]  /*2d90*/  PRMT R36, R33, 0x7632, R36 ;  /* 0x0000763221247816 */ /* 0x000fe20000000024 */
[----:B------:R-:W-:Y:S01]  /*2da0*/  FADD.FTZ R10, R37, R10 ;  /* 0x0000000a250a7221 */ /* 0x000fe20000010000 */
[----:B------:R-:W-:Y:S01]  /*2db0*/  SHF.L.U32 R40, R28, 0x10, RZ ;  /* 0x000000101c287819 */ /* 0x000fe200000006ff */
[----:B------:R-:W-:Y:S01]  /*2dc0*/  FADD.FTZ R8, R39, R8 ;  /* 0x0000000827087221 */ /* 0x000fe20000010000 */
[----:B-----5:R-:W-:Y:S01]  /*2dd0*/  PRMT R37, R35, 0x7632, R37 ;  /* 0x0000763223257816 */ /* 0x020fe20000000025 */
[----:B------:R-:W-:Y:S01]  /*2de0*/  IMAD.U32 R39, R36, 0x10000, RZ ;  /* 0x0001000024277824 */ /* 0x000fe200078e00ff */
[----:B------:R-:W-:Y:S01]  /*2df0*/  PRMT R36, R34, 0x7632, R36 ;  /* 0x0000763222247816 */ /* 0x000fe20000000024 */
[----:B------:R-:W-:Y:S01]  /*2e00*/  FADD.FTZ R13, R40, R13 ;  /* 0x0000000d280d7221 */ /* 0x000fe20000010000 */
[----:B------:R-:W-:Y:S01]  /*2e10*/  SHF.L.U32 R40, R33, 0x10, RZ ;  /* 0x0000001021287819 */ /* 0x000fe200000006ff */
[----:B------:R-:W-:Y:S01]  /*2e20*/  FADD.FTZ R11, R42, R11 ;  /* 0x0000000b2a0b7221 */ /* 0x000fe20000010000 */
[----:B------:R-:W-:Y:S01]  /*2e30*/  SHF.L.U32 R38, R34, 0x10, RZ ;  /* 0x0000001022267819 */ /* 0x000fe200000006ff */
[----:B------:R-:W-:Y:S01]  /*2e40*/  IMAD.U32 R43, R36, 0x10000, RZ ;  /* 0x00010000242b7824 */ /* 0x000fe200078e00ff */
[----:B------:R-:W-:Y:S01]  /*2e50*/  SHF.L.U32 R45, R35, 0x10, RZ ;  /* 0x00000010232d7819 */ /* 0x000fe200000006ff */
[----:B------:R-:W-:Y:S01]  /*2e60*/  FADD.FTZ R7, R40, R7 ;  /* 0x0000000728077221 */ /* 0x000fe20000010000 */
[----:B------:R-:W-:Y:S01]  /*2e70*/  SHF.L.U32 R36, R37, 0x10, RZ ;  /* 0x0000001025247819 */ /* 0x000fe200000006ff */
[----:B------:R-:W-:Y:S01]  /*2e80*/  FADD.FTZ R6, R39, R6 ;  /* 0x0000000627067221 */ /* 0x000fe20000010000 */
[----:B------:R-:W-:Y:S01]  /*2e90*/  FADD.FTZ R5, R38, R5 ;  /* 0x0000000526057221 */ /* 0x000fe20000010000 */
[----:B------:R-:W-:Y:S01]  /*2ea0*/  FADD.FTZ R18, R45, R18 ;  /* 0x000000122d127221 */ /* 0x000fe20000010000 */
[----:B------:R-:W-:Y:S01]  /*2eb0*/  FADD.FTZ R0, R43, R0 ;  /* 0x000000002b007221 */ /* 0x000fe20000010000 */
[----:B------:R-:W-:Y:S01]  /*2ec0*/  FADD.FTZ R19, R36, R19 ;  /* 0x0000001324137221 */ /* 0x000fe20000010000 */
[----:B------:R-:W-:Y:S06]  /*2ed0*/  @!P0 BRA `(.L_x_5378) ;  /* 0xfffffffc00048947 */ /* 0x000fec000383ffff */
[----:B------:R-:W-:Y:S05]  /*2ee0*/  BSYNC.RECONVERGENT B1 ;  /* 0x0000000000017941 */ /* 0x000fea0003800200 */
.L_x_5377:
        /* <DEDUP_REMOVED lines=14> */
.L_x_5376:
[----:B------:R-:W-:Y:S05]  /*2fd0*/  BSYNC.RECONVERGENT B0 ;  /* 0x0000000000007941 */ /* 0x000fea0003800200 */
.L_x_5375:
        /* <DEDUP_REMOVED lines=43> */
.L_x_5380:
[----:B------:R-:W-:Y:S05]  /*3290*/  BSYNC.RECONVERGENT B0 ;  /* 0x0000000000007941 */ /* 0x000fea0003800200 */
.L_x_5379:
[----:B------:R-:W-:Y:S04]  /*32a0*/  BSSY.RECONVERGENT B0, `(.L_x_5381) ;  /* 0x000002a000007945 */ /* 0x000fe80003800200 */
        /* <DEDUP_REMOVED lines=14> */
[----:B------:R-:W-:Y:S02]  /*3390*/  SHF.L.U32 R28, R28, 0x10, RZ ;  /* 0x000000101c1c7819 */ /* 0x000fe400000006ff */
[----:B------:R-:W-:Y:S01]  /*33a0*/  ISETP.GE.U32.AND P0, PT, R16, R30, PT ;  /* 0x0000001e1000720c */ /* 0x000fe20003f06070 */
[----:B------:R-:W-:Y:S01]  /*33b0*/  FADD.FTZ R12, R12, R17 ;  /* 0x000000110c0c7221 */ /* 0x000fe20000010000 */
[----:B------:R-:W-:Y:S01]  /*33c0*/  SHF.L.U32 R4, R29, 0x10, RZ ;  /* 0x000000101d047819 */ /* 0x000fe200000006ff */
[----:B------:R-:W-:Y:S01]  /*33d0*/  FADD.FTZ R13, R13, R28 ;  /* 0x0000001c0d0d7221 */ /* 0x000fe20000010000 */
[----:B------:R-:W-:-:S03]  /*33e0*/  SHF.L.U32 R21, R42, 0x10, RZ ;  /* 0x000000102a157819 */ /* 0x000fc600000006ff */
[----:B------:R-:W-:Y:S02]  /*33f0*/  FADD.FTZ R11, R11, R4 ;  /* 0x000000040b0b7221 */ /* 0x000fe40000010000 */
[----:B------:R-:W-:-:S04]  /*3400*/  FADD.FTZ R10, R10, R21 ;  /* 0x000000150a0a7221 */ /* 0x000fc80000010000 */
[----:B------:R-:W-:Y:S05]  /*3410*/  @P0 BRA `(.L_x_5382) ;  /* 0x0000000000480947 */ /* 0x000fea0003800000 */
[----:B------:R-:W-:Y:S01]  /*3420*/  IMAD.IADD R3, R16, 0x1, R3 ;  /* 0x0000000110037824 */ /* 0x000fe200078e0203 */
[----:B------:R-:W-:Y:S01]  /*3430*/  SHF.L.U32 R4, R43, 0x10, RZ ;  /* 0x000000102b047819 */ /* 0x000fe200000006ff */
[----:B------:R-:W-:-:S03]  /*3440*/  IMAD.U32 R16, R45, 0x10000, RZ ;  /* 0x000100002d107824 */ /* 0x000fc600078e00ff */
[----:B------:R-:W-:Y:S01]  /*3450*/  ISETP.GE.U32.AND P0, PT, R3, R30, PT ;  /* 0x0000001e0300720c */ /* 0x000fe20003f06070 */
[----:B------:R-:W-:Y:S01]  /*3460*/  FADD.FTZ R9, R9, R4 ;  /* 0x0000000409097221 */ /* 0x000fe20000010000 */
[----:B------:R-:W-:Y:S01]  /*3470*/  SHF.L.U32 R3, R44, 0x10, RZ ;  /* 0x000000102c037819 */ /* 0x000fe200000006ff */
[----:B------:R-:W-:-:S04]  /*3480*/  FADD.FTZ R7, R7, R16 ;  /* 0x0000001007077221 */ /* 0x000fc80000010000 */
[----:B------:R-:W-:Y:S01]  /*3490*/  FADD.FTZ R8, R8, R3 ;  /* 0x0000000308087221 */ /* 0x000fe20000010000 */
[----:B------:R-:W-:-:S05]  /*34a0*/  SHF.L.U32 R3, R46, 0x10, RZ ;  /* 0x000000102e037819 */ /* 0x000fca00000006ff */
[----:B------:R-:W-:Y:S01]  /*34b0*/  @!P0 SHF.L.U32 R32, R32, 0x10, RZ ;  /* 0x0000001020208819 */ /* 0x000fe200000006ff */
[----:B------:R-:W-:Y:S01]  /*34c0*/  @!P0 IMAD.U32 R17, R34, 0x10000, RZ ;  /* 0x0001000022118824 */ /* 0x000fe200078e00ff */
[----:B------:R-:W-:Y:S01]  /*34d0*/  @!P0 SHF.L.U32 R33, R33, 0x10, RZ ;  /* 0x0000001021218819 */ /* 0x000fe200000006ff */
[----:B------:R-:W-:Y:S01]  /*34e0*/  FADD.FTZ R6, R6, R3 ;  /* 0x0000000306067221 */ /* 0x000fe20000010000 */
[----:B------:R-:W-:Y:S01]  /*34f0*/  @!P0 SHF.L.U32 R4, R35, 0x10, RZ ;  /* 0x0000001023048819 */ /* 0x000fe200000006ff */
[----:B------:R-:W-:Y:S01]  /*3500*/  @!P0 FADD.FTZ R5, R5, R32 ;  /* 0x0000002005058221 */ /* 0x000fe20000010000 */
[----:B------:R-:W-:Y:S01]  /*3510*/  @!P0 FADD.FTZ R0, R0, R17 ;  /* 0x0000001100008221 */ /* 0x000fe20000010000 */
[----:B------:R-:W-:Y:S02]  /*3520*/  @!P0 FADD.FTZ R18, R18, R33 ;  /* 0x0000002112128221 */ /* 0x000fe40000010000 */
[----:B------:R-:W-:-:S07]  /*3530*/  @!P0 FADD.FTZ R19, R19, R4 ;  /* 0x0000000413138221 */ /* 0x000fce0000010000 */
.L_x_5382:
[----:B------:R-:W-:Y:S05]  /*3540*/  BSYNC.RECONVERGENT B0 ;  /* 0x0000000000007941 */ /* 0x000fea0003800200 */
.L_x_5381:
        /* <DEDUP_REMOVED lines=13> */
.L_x_5374:
[----:B------:R-:W1:Y:S01]  /*3620*/  LDCU UR4, c[0x0][0x394] ;  /* 0x00007280ff0477ac */ /* 0x000e620008000800 */
[----:B------:R-:W2:Y:S01]  /*3630*/  LDC R0, c[0x0][0x384] ;  /* 0x0000e100ff007b82 */ /* 0x000ea20000000800 */
[----:B------:R-:W-:Y:S01]  /*3640*/  BSSY.RECONVERGENT B0, `(.L_x_5383) ;  /* 0x000045a000007945 */ /* 0x000fe20003800200 */
[----:B------:R-:W-:Y:S01]  /*3650*/  MOV R33, R4 ;  /* 0x0000000400217202 */ /* 0x000fe20000000f00 */
        /* <DEDUP_REMOVED lines=39> */
.L_x_5390:
[----:B------:R-:W1:Y:S01]  /*38d0*/  LDCU UR4, c[0x0][0x394] ;  /* 0x00007280ff0477ac */ /* 0x000e620008000800 */
        /* <DEDUP_REMOVED lines=16> */
[----:B01----:R-:W-:Y:S06]  /*39e0*/  @!P0 BRA `(.L_x_5385) ;  /* 0x0000003c00e08947 */ /* 0x003fec0003800000 */
[----:B------:R-:W1:Y:S01]  /*39f0*/  LDCU.64 UR30, c[0x0][0x3d0] ;  /* 0x00007a00ff1e77ac */ /* 0x000e620008000a00 */
[----:B------:R-:W-:Y:S01]  /*3a00*/  HFMA2 R32, -RZ, RZ, 0, 0 ;  /* 0x00000000ff207431 */ /* 0x000fe200000001ff */
        /* <DEDUP_REMOVED lines=293> */
.L_x_5386:
        /* <DEDUP_REMOVED lines=234> */
.L_x_5387:
        /* <DEDUP_REMOVED lines=234> */
.L_x_5388:
        /* <DEDUP_REMOVED lines=245> */
.L_x_5389:
        /* <DEDUP_REMOVED lines=8> */
.L_x_5385:
[----:B------:R-:W1:Y:S01]  /*7970*/  LDCU UR5, c[0x0][0x38c] ;  /* 0x00007180ff0577ac */ /* 0x000e620008000800 */
[----:B------:R-:W-:Y:S01]  /*7980*/  SHF.L.U32 R42, R35, 0x10, RZ ;  /* 0x00000010232a7819 */ /* 0x000fe200000006ff */
[----:B------:R-:W-:Y:S01]  /*7990*/  IMAD.U32 R30, R32, 0x10000, RZ ;  /* 0x00010000201e7824 */ /* 0x000fe200078e00ff */
[----:B------:R-:W-:Y:S02]  /*79a0*/  SHF.L.U32 R31, R34, 0x10, RZ ;  /* 0x00000010221f7819 */ /* 0x000fe400000006ff */
[----:B------:R-:W-:Y:S01]  /*79b0*/  SHF.L.U32 R51, R36, 0x10, RZ ;  /* 0x0000001024337819 */ /* 0x000fe200000006ff */
[----:B------:R-:W-:Y:S01]  /*79c0*/  FADD.FTZ R9, R42, R9 ;  /* 0x000000092a097221 */ /* 0x000fe20000010000 */
[----:B------:R-:W-:Y:S01]  /*79d0*/  MOV R42, UR4 ;  /* 0x00000004002a7c02 */ /* 0x000fe20008000f00 */
[----:B------:R-:W-:Y:S01]  /*79e0*/  FADD.FTZ R7, R30, R7 ;  /* 0x000000071e077221 */ /* 0x000fe20000010000 */
[----:B------:R-:W-:Y:S02]  /*79f0*/  IMAD.U32 R30, R38, 0x10000, RZ ;  /* 0x00010000261e7824 */ /* 0x000fe400078e00ff */
[----:B------:R-:W-:Y:S01]  /*7a00*/  FADD.FTZ R6, R31, R6 ;  /* 0x000000061f067221 */ /* 0x000fe20000010000 */
[----:B------:R-:W-:Y:S01]  /*7a10*/  LEA R33, R42, R33, 0x2 ;  /* 0x000000212a217211 */ /* 0x000fe200078e10ff */
[----:B------:R-:W-:Y:S01]  /*7a20*/  FADD.FTZ R8, R51, R8 ;  /* 0x0000000833087221 */ /* 0x000fe20000010000 */
[----:B------:R-:W-:Y:S01]  /*7a30*/  FADD.FTZ R11, R30, R11 ;  /* 0x0000000b1e0b7221 */ /* 0x000fe20000010000 */
[----:B------:R-:W-:Y:S01]  /*7a40*/  SHF.L.U32 R50, R40, 0x10, RZ ;  /* 0x0000001028327819 */ /* 0x000fe200000006ff */
[----:B------:R-:W-:Y:S01]  /*7a50*/  IMAD.U32 R51, R39, 0x10000, RZ ;  /* 0x0001000027337824 */ /* 0x000fe200078e00ff */
[----:B------:R-:W-:Y:S01]  /*7a60*/  SHF.L.U32 R31, R37, 0x10, RZ ;  /* 0x00000010251f7819 */ /* 0x000fe200000006ff */
[----:B------:R-:W-:Y:S01]  /*7a70*/  IMAD R53, R42, 0x3, R33 ;  /* 0x000000032a357824 */ /* 0x000fe200078e0221 */
[----:B------:R-:W-:Y:S01]  /*7a80*/  SHF.L.U32 R52, R47, 0x10, RZ ;  /* 0x000000102f347819 */ /* 0x000fe200000006ff */
[----:B-1----:R-:W-:-:S02]  /*7a90*/  IMAD.U32 R30, RZ, RZ, UR5 ;  /* 0x00000005ff1e7e24 */ /* 0x002fc4000f8e00ff */
[----:B------:R-:W-:Y:S01]  /*7aa0*/  FADD.FTZ R13, R50, R13 ;  /* 0x0000000d320d7221 */ /* 0x000fe20000010000 */
[----:B------:R-:W-:Y:S01]  /*7ab0*/  FADD.FTZ R10, R31, R10 ;  /* 0x0000000a1f0a7221 */ /* 0x000fe20000010000 */
[----:B------:R-:W-:Y:S01]  /*7ac0*/  FADD.FTZ R12, R51, R12 ;  /* 0x0000000c330c7221 */ /* 0x000fe20000010000 */
[----:B------:R-:W-:Y:S01]  /*7ad0*/  SHF.L.U32 R50, R41, 0x10, RZ ;  /* 0x0000001029327819 */ /* 0x000fe200000006ff */
[----:B------:R-:W-:Y:S01]  /*7ae0*/  IMAD.U32 R31, R43, 0x10000, RZ ;  /* 0x000100002b1f7824 */ /* 0x000fe200078e00ff */
[----:B------:R-:W-:Y:S01]  /*7af0*/  ISETP.GE.U32.AND P1, PT, R53, R30, PT ;  /* 0x0000001e3500720c */ /* 0x000fe20003f26070 */
[----:B------:R-:W-:Y:S01]  /*7b00*/  FADD.FTZ R19, R52, R19 ;  /* 0x0000001334137221 */ /* 0x000fe20000010000 */
[----:B------:R-:W-:Y:S01]  /*7b10*/  SHF.L.U32 R51, R46, 0x10, RZ ;  /* 0x000000102e337819 */ /* 0x000fe200000006ff */
[----:B------:R-:W-:Y:S01]  /*7b20*/  FADD.FTZ R14, R31, R14 ;  /* 0x0000000e1f0e7221 */ /* 0x000fe20000010000 */
[----:B------:R-:W-:Y:S01]  /*7b30*/  FADD.FTZ R15, R50, R15 ;  /* 0x0000000f320f7221 */ /* 0x000fe20000010000 */
[----:B------:R-:W-:-:S02]  /*7b40*/  SHF.L.U32 R50, R45, 0x10, RZ ;  /* 0x000000102d327819 */ /* 0x000fc400000006ff */
[----:B------:R-:W-:Y:S01]  /*7b50*/  FADD.FTZ R20, R51, R20 ;  /* 0x0000001433147221 */ /* 0x000fe20000010000 */
[----:B------:R-:W-:Y:S01]  /*7b60*/  SHF.L.U32 R31, R49, 0x10, RZ ;  /* 0x00000010311f7819 */ /* 0x000fe200000006ff */
[----:B------:R-:W-:Y:S01]  /*7b70*/  IMAD.U32 R51, R44, 0x10000, RZ ;  /* 0x000100002c337824 */ /* 0x000fe200078e00ff */
[----:B------:R-:W-:Y:S01]  /*7b80*/  SHF.L.U32 R53, R48, 0x10, RZ ;  /* 0x0000001030357819 */ /* 0x000fe200000006ff */
[----:B------:R-:W-:Y:S02]  /*7b90*/  FADD.FTZ R21, R50, R21 ;  /* 0x0000001532157221 */ /* 0x000fe40000010000 */
[----:B------:R-:W-:Y:S01]  /*7ba0*/  FADD.FTZ R24, R31, R24 ;  /* 0x000000181f187221 */ /* 0x000fe20000010000 */
[----:B------:R-:W-:Y:S01]  /*7bb0*/  FADD.FTZ R0, R51, R0 ;  /* 0x0000000033007221 */ /* 0x000fe20000010000 */
[----:B------:R-:W-:Y:S01]  /*7bc0*/  FADD.FTZ R18, R53, R18 ;  /* 0x0000001235127221 */ /* 0x000fe20000010000 */
[----:B------:R-:W-:Y:S06]  /*7bd0*/  @!P1 BRA `(.L_x_5390) ;  /* 0xffffffbc003c9947 */ /* 0x000fec000383ffff */
.L_x_5384:
[----:B0-----:R-:W-:Y:S05]  /*7be0*/  BSYNC.RECONVERGENT B0 ;  /* 0x0000000000007941 */ /* 0x001fea0003800200 */
.L_x_5383:
        /* <DEDUP_REMOVED lines=287> */
.L_x_5394:
[----:B------:R-:W-:Y:S02]  /*8de0*/  SHF.R.U32.HI R4, RZ, 0x3, R32 ;  /* 0x00000003ff047819 */ /* 0x000fe40000011620 */
[----:B------:R-:W-:-:S07]  /*8df0*/  MOV R5, RZ ;  /* 0x000000ff00057202 */ /* 0x000fce0000000f00 */
.L_x_5393:
[----:B------:R-:W0:Y:S02]  /*8e00*/  LDCU.64 UR4, c[0x0][0x758] ;  /* 0x0000eb00ff0477ac */ /* 0x000e240008000a00 */
[----:B0-----:R-:W-:-:S04]  /*8e10*/  IADD3 R49, P1, PT, R3, UR4, RZ ;  /* 0x0000000403317c10 */ /* 0x001fc8000ff3e0ff */
[----:B------:R-:W-:Y:S02]  /*8e20*/  IADD3.X R3, PT, PT, RZ, UR5, RZ, P1, !PT ;  /* 0x00000005ff037c10 */ /* 0x000fe40008ffe4ff */
[----:B------:R-:W-:-:S04]  /*8e30*/  LEA R16, P1, R4, R49, 0x3 ;  /* 0x0000003104107211 */ /* 0x000fc800078218ff */
[----:B------:R-:W-:-:S05]  /*8e40*/  LEA.HI.X R17, R4, R3, R5, 0x3, P1 ;  /* 0x0000000304117211 */ /* 0x000fca00008f1c05 */
        /* <DEDUP_REMOVED lines=283> */
.L_x_5396:
[----:B------:R-:W-:Y:S01]  /*a000*/  SHF.R.U32.HI R4, RZ, 0x3, R37 ;  /* 0x00000003ff047819 */ /* 0x000fe20000011625 */
[----:B------:R-:W-:-:S07]  /*a010*/  IMAD.MOV.U32 R5, RZ, RZ, RZ ;  /* 0x000000ffff057224 */ /* 0x000fce00078e00ff */
.L_x_5395:
        /* <DEDUP_REMOVED lines=285> */
.L_x_5398:
[----:B------:R-:W-:Y:S02]  /*b1f0*/  SHF.R.U32.HI R50, RZ, 0x3, R41 ;  /* 0x00000003ff327819 */ /* 0x000fe40000011629 */
[----:B------:R-:W-:-:S07]  /*b200*/  MOV R51, RZ ;  /* 0x000000ff00337202 */ /* 0x000fce0000000f00 */
.L_x_5397:
        /* <DEDUP_REMOVED lines=285> */
.L_x_5400:
[----:B------:R-:W-:Y:S02]  /*c3e0*/  SHF.R.U32.HI R28, RZ, 0x3, R28 ;  /* 0x00000003ff1c7819 */ /* 0x000fe4000001161c */
[----:B------:R-:W-:-:S07]  /*c3f0*/  MOV R29, RZ ;  /* 0x000000ff001d7202 */ /* 0x000fce0000000f00 */
.L_x_5399:
[----:B------:R-:W-:-:S04]  /*c400*/  LEA R4, P0, R28, R49, 0x3 ;  /* 0x000000311c047211 */ /* 0x000fc800078018ff */
[----:B------:R-:W-:-:S05]  /*c410*/  LEA.HI.X R5, R28, R3, R29, 0x3, P0 ;  /* 0x000000031c057211 */ /* 0x000fca00000f1c1d */
[----:B------:R-:W2:Y:S02]  /*c420*/  LDG.E.64 R28, desc[UR36][R4.64] ;  /* 0x00000024041c7981 */ /* 0x000ea4000c1e1b00 */
[C---:B--2---:R-:W-:Y:S02]  /*c430*/  PRMT R31, R28.reuse, 0x7610, R31 ;  /* 0x000076101c1f7816 */ /* 0x044fe4000000001f */
[C---:B------:R-:W-:Y:S02]  /*c440*/  PRMT R44, R29.reuse, 0x7610, R44 ;  /* 0x000076101d2c7816 */ /* 0x040fe4000000002c */
[----:B------:R-:W-:Y:S02]  /*c450*/  PRMT R28, R28, 0x7632, R28 ;  /* 0x000076321c1c7816 */ /* 0x000fe4000000001c */
[----:B------:R-:W-:-:S07]  /*c460*/  PRMT R29, R29, 0x7632, R29 ;  /* 0x000076321d1d7816 */ /* 0x000fce000000001d */
.L_x_5392:
[----:B------:R-:W-:Y:S05]  /*c470*/  BSYNC.RECONVERGENT B0 ;  /* 0x0000000000007941 */ /* 0x000fea0003800200 */
.L_x_5391:
[----:B------:R-:W-:Y:S01]  /*c480*/  ISETP.GE.U32.AND P0, PT, R33, R30, PT ;  /* 0x0000001e2100720c */ /* 0x000fe20003f06070 */
[----:B------:R-:W-:-:S12]  /*c490*/  BSSY.RECONVERGENT B0, `(.L_x_5401) ;  /* 0x000002a000007945 */ /* 0x000fd80003800200 */
        /* <DEDUP_REMOVED lines=41> */
.L_x_5402:
[----:B------:R-:W-:Y:S05]  /*c730*/  BSYNC.RECONVERGENT B0 ;  /* 0x0000000000007941 */ /* 0x000fea0003800200 */
.L_x_5401:
        /* <DEDUP_REMOVED lines=12> */
.L_x_5353:
[----:B------:R-:W-:Y:S05]  /*c800*/  BSYNC.RECONVERGENT B6 ;  /* 0x0000000000067941 */ /* 0x000fea0003800200 */
.L_x_5352:
        /* <DEDUP_REMOVED lines=15> */
.L_x_5404:
        /* <DEDUP_REMOVED lines=17> */
.L_x_5403:
        /* <DEDUP_REMOVED lines=18> */
.L_x_5407:
[----:B------:R-:W-:Y:S01]  /*cb30*/  SHF.R.U32.HI R12, RZ, 0x1, R4 ;  /* 0x00000001ff0c7819 */ /* 0x000fe20000011604 */
[----:B------:R-:W-:Y:S05]  /*cb40*/  WARPSYNC.ALL ;  /* 0x0000000000007948 */ /* 0x000fea0003800000 */
[----:B------:R-:W-:Y:S01]  /*cb50*/  IADD3 R5, PT, PT, R12, R23, RZ ;  /* 0x000000170c057210 */ /* 0x000fe20007ffe0ff */
[----:B------:R-:W-:Y:S03]  /*cb60*/  BAR.SYNC.DEFER_BLOCKING 0x0 ;  /* 0x0000000000007b1d */ /* 0x000fe60000010000 */
[----:B------:R-:W-:-:S04]  /*cb70*/  ISETP.GE.U32.AND P0, PT, R5, R6, PT ;  /* 0x000000060500720c */ /* 0x000fc80003f06070 */
[----:B------:R-:W-:-:S13]  /*cb80*/  ISETP.GE.U32.OR P0, PT, R23, R12, P0 ;  /* 0x0000000c1700720c */ /* 0x000fda0000706470 */
[----:B------:R-:W-:-:S05]  /*cb90*/  @!P0 LEA R5, R12, R3, 0x4 ;  /* 0x000000030c058211 */ /* 0x000fca00078e20ff */
        /* <DEDUP_REMOVED lines=9> */
.L_x_5406:
[----:B------:R-:W-:Y:S01]  /*cc30*/  ISETP.GE.U32.AND P0, PT, R0, 0x2, PT ;  /* 0x000000020000780c */ /* 0x000fe20003f06070 */
[----:B------:R-:W-:Y:S05]  /*cc40*/  WARPSYNC.ALL ;  /* 0x0000000000007948 */ /* 0x000fea0003800000 */
[----:B------:R-:W-:Y:S07]  /*cc50*/  BAR.SYNC.DEFER_BLOCKING 0x0 ;  /* 0x0000000000007b1d */ /* 0x000fee0000010000 */
[----:B------:R-:W-:Y:S05]  /*cc60*/  @!P0 BRA `(.L_x_5405) ;  /* 0x0000000000308947 */ /* 0x000fea0003800000 */
[----:B-12---:R-:W-:-:S07]  /*cc70*/  MOV R3, 0x1 ;  /* 0x0000000100037802 */ /* 0x006fce0000000f00 */
.L_x_5408:
        /* <DEDUP_REMOVED lines=11> */
.L_x_5405:
        /* <DEDUP_REMOVED lines=9> */
[----:B------:R-:W-:Y:S01]  /*cdc0*/  HFMA2 R4, -RZ, RZ, 0, 0 ;  /* 0x00000000ff047431 */ /* 0x000fe200000001ff */
[----:B------:R-:W-:Y:S01]  /*cdd0*/  MOV R5, R27 ;  /* 0x0000001b00057202 */ /* 0x000fe20000000f00 */
        /* <DEDUP_REMOVED lines=271> */
.L_x_5409:
        /* <DEDUP_REMOVED lines=272> */
[----:B---3--:R-:W-:-:S04]  /*efd0*/  SHF.R.U32.HI R0, RZ, UR6, R0 ;  /* 0x00000006ff007c19 */ /* 0x008fc80008011600 */
[----:B------:R-:W-:-:S05]  /*efe0*/  IADD3 R4, PT, PT, -R0, RZ, RZ ;  /* 0x000000ff00047210 */ /* 0x000fca0007ffe1ff */
[----:B------:R-:W-:-:S04]  /*eff0*/  IMAD R4, R4, UR8, R5 ;  /* 0x0000000804047c24 */ /* 0x000fc8000f8e0205 */
[----:B----4-:R-:W-:-:S07]  /*f000*/  IMAD R29, R4, UR7, R29 ;  /* 0x00000007041d7c24 */ /* 0x010fce000f8e021d */
.L_x_5410:
        /* <DEDUP_REMOVED lines=276> */
.L_x_5411:
        /* <DEDUP_REMOVED lines=276> */
.L_x_5412:
        /* <DEDUP_REMOVED lines=292> */
.L_x_5414:
        /* <DEDUP_REMOVED lines=276> */
.L_x_5415:
        /* <DEDUP_REMOVED lines=276> */
.L_x_5416:
        /* <DEDUP_REMOVED lines=276> */
.L_x_5417:
        /* <DEDUP_REMOVED lines=25> */
.L_x_5419:
[----:B------:R-:W-:Y:S05]  /*15a20*/  BSYNC.RECONVERGENT B0 ;  /* 0x0000000000007941 */ /* 0x000fea0003800200 */
.L_x_5418:
        /* <DEDUP_REMOVED lines=35> */
.L_x_5421:
[----:B------:R-:W-:Y:S05]  /*15c60*/  BSYNC.RECONVERGENT B0 ;  /* 0x0000000000007941 */ /* 0x000fea0003800200 */
.L_x_5420:
        /* <DEDUP_REMOVED lines=38> */
.L_x_5426:
        /* <DEDUP_REMOVED lines=15> */
.L_x_5425:
[----:B------:R-:W-:Y:S05]  /*15fc0*/  BRA `(.L_x_5424) ;  /* 0x0000000000747947 */ /* 0x000fea0003800000 */
.L_x_5423:
        /* <DEDUP_REMOVED lines=15> */
.L_x_5427:
        /* <DEDUP_REMOVED lines=14> */
.L_x_5424:
[----:B------:R-:W-:Y:S05]  /*161a0*/  BSYNC.RECONVERGENT B0 ;  /* 0x0000000000007941 */ /* 0x000fea0003800200 */
.L_x_5422:
        /* <DEDUP_REMOVED lines=12> */
.L_x_5429:
        /* <DEDUP_REMOVED lines=16> */
.L_x_5428:
        /* <DEDUP_REMOVED lines=9> */
.L_x_5432:
        /* <DEDUP_REMOVED lines=15> */
.L_x_5431:
[----:B------:R-:W-:Y:S01]  /*164f0*/  BAR.SYNC.DEFER_BLOCKING 0x0 ;  /* 0x0000000000007b1d */ /* 0x000fe20000010000 */
[----:B------:R-:W-:-:S09]  /*16500*/  UISETP.GE.U32.AND UP0, UPT, UR4, 0x2, UPT ;  /* 0x000000020400788c */ /* 0x000fd2000bf06070 */
[----:B------:R-:W-:Y:S05]  /*16510*/  BRA.U !UP0, `(.L_x_5430) ;  /* 0x0000000108307547 */ /* 0x000fea000b800000 */
[----:B-1234-:R-:W-:-:S07]  /*16520*/  IMAD.MOV.U32 R0, RZ, RZ, 0x1 ;  /* 0x00000001ff007424 */ /* 0x01efce00078e00ff */
.L_x_5433:
        /* <DEDUP_REMOVED lines=11> */
.L_x_5430:
        /* <DEDUP_REMOVED lines=50> */
.L_x_5436:
        /* <DEDUP_REMOVED lines=19> */
.L_x_5437:
[----:B------:R-:W-:Y:S05]  /*16a30*/  BRA `(.L_x_5438) ;  /* 0x0000000000047947 */ /* 0x000fea0003800000 */
.L_x_5435:
[----:B------:R1:W-:Y:S02]  /*16a40*/  STG.E desc[UR36][R8.64], R16 ;  /* 0x0000001008007986 */ /* 0x0003e4000c101924 */
.L_x_5438:
        /* <DEDUP_REMOVED lines=23> */
.L_x_5440:
        /* <DEDUP_REMOVED lines=19> */
.L_x_5441:
[----:B------:R-:W-:Y:S05]  /*16cf0*/  BRA `(.L_x_5442) ;  /* 0x00000000000c7947 */ /* 0x000fea0003800000 */
.L_x_5439:
[----:B------:R-:W-:-:S04]  /*16d00*/  IADD3 R26, P0, PT, R26, UR6, RZ ;  /* 0x000000061a1a7c10 */ /* 0x000fc8000ff1e0ff */
[----:B------:R-:W-:-:S05]  /*16d10*/  IADD3.X R27, PT, PT, RZ, UR7, RZ, P0, !PT ;  /* 0x00000007ff1b7c10 */ /* 0x000fca00087fe4ff */
[----:B------:R2:W-:Y:S04]  /*16d20*/  STG.E desc[UR36][R26.64], R18 ;  /* 0x000000121a007986 */ /* 0x0005e8000c101924 */
.L_x_5442:
[----:B------:R-:W3:Y:S02]  /*16d30*/  LDCU.64 UR4, c[0x0][0x760] ;  /* 0x0000ec00ff0477ac */ /* 0x000ee40008000a00 */
[----:B---3--:R-:W-:-:S04]  /*16d40*/  IADD3 R24, P0, PT, R24, UR4, RZ ;  /* 0x0000000418187c10 */ /* 0x008fc8000ff1e0ff */
[----:B------:R-:W-:-:S05]  /*16d50*/  IADD3.X R25, PT, PT, RZ, UR5, RZ, P0, !PT ;  /* 0x00000005ff197c10 */ /* 0x000fca00087fe4ff */
[----:B------:R-:W-:Y:S01]  /*16d60*/  STG.E desc[UR36][R24.64], R19 ;  /* 0x0000001318007986 */ /* 0x000fe2000c101924 */
[----:B------:R-:W-:Y:S05]  /*16d70*/  EXIT ;  /* 0x000000000000794d */ /* 0x000fea0003800000 */
.L_x_5434:
        /* <DEDUP_REMOVED lines=13> */
.L_x_5443:
        /* <DEDUP_REMOVED lines=20> */
.L_x_5446:
        /* <DEDUP_REMOVED lines=19> */
.L_x_5447:
[----:B------:R-:W-:Y:S05]  /*170c0*/  BRA `(.L_x_5448) ;  /* 0x0000000000107947 */ /* 0x000fea0003800000 */
.L_x_5445:
[----:B------:R-:W0:Y:S02]  /*170d0*/  LDCU.64 UR4, c[0x0][0x760] ;  /* 0x0000ec00ff0477ac */ /* 0x000e240008000a00 */
[----:B0-----:R-:W-:-:S04]  /*170e0*/  IADD3 R28, P0, PT, R28, UR4, RZ ;  /* 0x000000041c1c7c10 */ /* 0x001fc8000ff1e0ff */
[----:B------:R-:W-:-:S05]  /*170f0*/  IADD3.X R29, PT, PT, RZ, UR5, RZ, P0, !PT ;  /* 0x00000005ff1d7c10 */ /* 0x000fca00087fe4ff */
[----:B------:R0:W-:Y:S04]  /*17100*/  STG.E desc[UR36][R28.64], R16 ;  /* 0x000000101c007986 */ /* 0x0001e8000c101924 */
.L_x_5448:
        /* <DEDUP_REMOVED lines=23> */
.L_x_5450:
        /* <DEDUP_REMOVED lines=19> */
.L_x_5451:
[----:B------:R-:W-:Y:S05]  /*173b0*/  BRA `(.L_x_5452) ;  /* 0x00000000000c7947 */ /* 0x000fea0003800000 */
.L_x_5449:
[----:B------:R-:W-:-:S04]  /*173c0*/  IADD3 R26, P0, PT, R26, UR6, RZ ;  /* 0x000000061a1a7c10 */ /* 0x000fc8000ff1e0ff */
[----:B------:R-:W-:-:S05]  /*173d0*/  IADD3.X R27, PT, PT, RZ, UR7, RZ, P0, !PT ;  /* 0x00000007ff1b7c10 */ /* 0x000fca00087fe4ff */
[----:B------:R0:W-:Y:S04]  /*173e0*/  STG.E desc[UR36][R26.64], R18 ;  /* 0x000000121a007986 */ /* 0x0001e8000c101924 */
.L_x_5452:
[----:B------:R-:W5:Y:S02]  /*173f0*/  LDCU.64 UR4, c[0x0][0x760] ;  /* 0x0000ec00ff0477ac */ /* 0x000f640008000a00 */
[----:B-----5:R-:W-:-:S05]  /*17400*/  IADD3 R24, P0, PT, R24, UR4, RZ ;  /* 0x0000000418187c10 */ /* 0x020fca000ff1e0ff */
[----:B------:R-:W-:-:S05]  /*17410*/  IMAD.X R25, RZ, RZ, UR5, P0 ;  /* 0x00000005ff197e24 */ /* 0x000fca00080e06ff */
[----:B------:R-:W-:Y:S01]  /*17420*/  STG.E desc[UR36][R24.64], R19 ;  /* 0x0000001318007986 */ /* 0x000fe2000c101924 */
[----:B------:R-:W-:Y:S05]  /*17430*/  EXIT ;  /* 0x000000000000794d */ /* 0x000fea0003800000 */
.L_x_5444:
[----:B------:R-:W-:Y:S04]  /*17440*/  STG.E desc[UR36][R4.64], R16 ;  /* 0x0000001004007986 */ /* 0x000fe8000c101924 */
[----:B------:R-:W-:Y:S04]  /*17450*/  STG.E desc[UR36][R4.64+0x4], R17 ;  /* 0x0000041104007986 */ /* 0x000fe8000c101924 */
[----:B------:R-:W-:Y:S04]  /*17460*/  STG.E desc[UR36][R4.64+0x8], R18 ;  /* 0x0000081204007986 */ /* 0x000fe8000c101924 */
[----:B------:R-:W-:Y:S01]  /*17470*/  STG.E desc[UR36][R4.64+0xc], R19 ;  /* 0x00000c1304007986 */ /* 0x000fe2000c101924 */
[----:B------:R-:W-:Y:S05]  /*17480*/  EXIT ;  /* 0x000000000000794d */ /* 0x000fea0003800000 */
.L_x_5413:
        /* <DEDUP_REMOVED lines=59> */
.L_x_5455:
        /* <DEDUP_REMOVED lines=19> */
.L_x_5456:
[----:B------:R-:W-:Y:S05]  /*17970*/  BRA `(.L_x_5457) ;  /* 0x0000000000047947 */ /* 0x000fea0003800000 */
.L_x_5454:
[----:B------:R2:W-:Y:S02]  /*17980*/  STG.E desc[UR36][R8.64], R16 ;  /* 0x0000001008007986 */ /* 0x0005e4000c101924 */
.L_x_5457:
        /* <DEDUP_REMOVED lines=23> */
.L_x_5459:
        /* <DEDUP_REMOVED lines=19> */
.L_x_5460:
[----:B------:R-:W-:Y:S05]  /*17c30*/  BRA `(.L_x_5461) ;  /* 0x00000000000c7947 */ /* 0x000fea0003800000 */
.L_x_5458:
[----:B------:R-:W-:-:S05]  /*17c40*/  IADD3 R28, P0, PT, R28, UR6, RZ ;  /* 0x000000061c1c7c10 */ /* 0x000fca000ff1e0ff */
[----:B------:R-:W-:-:S05]  /*17c50*/  IMAD.X R29, RZ, RZ, UR7, P0 ;  /* 0x00000007ff1d7e24 */ /* 0x000fca00080e06ff */
[----:B------:R3:W-:Y:S03]  /*17c60*/  STG.E desc[UR36][R28.64], R18 ;  /* 0x000000121c007986 */ /* 0x0007e6000c101924 */
.L_x_5461:
[----:B------:R-:W4:Y:S02]  /*17c70*/  LDCU.64 UR4, c[0x0][0x760] ;  /* 0x0000ec00ff0477ac */ /* 0x000f240008000a00 */
[----:B----4-:R-:W-:-:S04]  /*17c80*/  IADD3 R24, P0, PT, R24, UR4, RZ ;  /* 0x0000000418187c10 */ /* 0x010fc8000ff1e0ff */
[----:B------:R-:W-:-:S05]  /*17c90*/  IADD3.X R25, PT, PT, RZ, UR5, RZ, P0, !PT ;  /* 0x00000005ff197c10 */ /* 0x000fca00087fe4ff */
[----:B------:R-:W-:Y:S01]  /*17ca0*/  STG.E desc[UR36][R24.64], R19 ;  /* 0x0000001318007986 */ /* 0x000fe2000c101924 */
[----:B------:R-:W-:Y:S05]  /*17cb0*/  EXIT ;  /* 0x000000000000794d */ /* 0x000fea0003800000 */
.L_x_5453:
        /* <DEDUP_REMOVED lines=13> */
.L_x_5462:
        /* <DEDUP_REMOVED lines=20> */
.L_x_5465:
        /* <DEDUP_REMOVED lines=19> */
.L_x_5466:
[----:B------:R-:W-:Y:S05]  /*18000*/  BRA `(.L_x_5467) ;  /* 0x0000000000107947 */ /* 0x000fea0003800000 */
.L_x_5464:
[----:B------:R-:W1:Y:S02]  /*18010*/  LDCU.64 UR4, c[0x0][0x760] ;  /* 0x0000ec00ff0477ac */ /* 0x000e640008000a00 */
[----:B-1----:R-:W-:-:S04]  /*18020*/  IADD3 R2, P0, PT, R31, UR4, RZ ;  /* 0x000000041f027c10 */ /* 0x002fc8000ff1e0ff */
[----:B------:R-:W-:-:S05]  /*18030*/  IADD3.X R3, PT, PT, RZ, UR5, RZ, P0, !PT ;  /* 0x00000005ff037c10 */ /* 0x000fca00087fe4ff */
[----:B------:R1:W-:Y:S04]  /*18040*/  STG.E desc[UR36][R2.64], R16 ;  /* 0x0000001002007986 */ /* 0x0003e8000c101924 */
.L_x_5467:
        /* <DEDUP_REMOVED lines=23> */
.L_x_5469:
        /* <DEDUP_REMOVED lines=19> */
.L_x_5470:
[----:B------:R-:W-:Y:S05]  /*182f0*/  BRA `(.L_x_5471) ;  /* 0x00000000000c7947 */ /* 0x000fea0003800000 */
.L_x_5468:
[----:B------:R-:W-:-:S04]  /*18300*/  IADD3 R28, P0, PT, R28, UR6, RZ ;  /* 0x000000061c1c7c10 */ /* 0x000fc8000ff1e0ff */
[----:B------:R-:W-:-:S05]  /*18310*/  IADD3.X R29, PT, PT, RZ, UR7, RZ, P0, !PT ;  /* 0x00000007ff1d7c10 */ /* 0x000fca00087fe4ff */
[----:B------:R2:W-:Y:S04]  /*18320*/  STG.E desc[UR36][R28.64], R18 ;  /* 0x000000121c007986 */ /* 0x0005e8000c101924 */
.L_x_5471:
[----:B------:R-:W3:Y:S02]  /*18330*/  LDCU.64 UR4, c[0x0][0x760] ;  /* 0x0000ec00ff0477ac */ /* 0x000ee40008000a00 */
[----:B---3--:R-:W-:-:S04]  /*18340*/  IADD3 R24, P0, PT, R24, UR4, RZ ;  /* 0x0000000418187c10 */ /* 0x008fc8000ff1e0ff */
[----:B------:R-:W-:-:S05]  /*18350*/  IADD3.X R25, PT, PT, RZ, UR5, RZ, P0, !PT ;  /* 0x00000005ff197c10 */ /* 0x000fca00087fe4ff */
[----:B------:R-:W-:Y:S01]  /*18360*/  STG.E desc[UR36][R24.64], R19 ;  /* 0x0000001318007986 */ /* 0x000fe2000c101924 */
[----:B------:R-:W-:Y:S05]  /*18370*/  EXIT ;  /* 0x000000000000794d */ /* 0x000fea0003800000 */
.L_x_5463:
[----:B------:R-:W-:Y:S04]  /*18380*/  STG.E desc[UR36][R4.64], R16 ;  /* 0x0000001004007986 */ /* 0x000fe8000c101924 */
[----:B------:R-:W-:Y:S04]  /*18390*/  STG.E desc[UR36][R4.64+0x4], R17 ;  /* 0x0000041104007986 */ /* 0x000fe8000c101924 */
[----:B------:R-:W-:Y:S04]  /*183a0*/  STG.E desc[UR36][R4.64+0x8], R18 ;  /* 0x0000081204007986 */ /* 0x000fe8000c101924 */
[----:B------:R-:W-:Y:S01]  /*183b0*/  STG.E desc[UR36][R4.64+0xc], R19 ;  /* 0x00000c1304007986 */ /* 0x000fe2000c101924 */
[----:B------:R-:W-:Y:S05]  /*183c0*/  EXIT ;  /* 0x000000000000794d */ /* 0x000fea0003800000 */
.L_x_5472:
        /* <DEDUP_REMOVED lines=11> */
.L_x_10004:


//--------------------- .text._ZN2at6native13reduce_kernelILi512ELi1ENS0_8ReduceOpIN3c108BFloat16ENS0_14func_wrapper_tIS4_ZNS0_11sum_functorIS4_fS4_EclERNS_14TensorIteratorEEUlffE_EEjS4_Li4ELi8EEEEEvT1_ --------------------------
	.section	.text._ZN2at6native13reduce_kernelILi512ELi1ENS0_8ReduceOpIN3c108BFloat16ENS0_14func_wrapper_tIS4_ZNS0_11sum_functorIS4_fS4_EclERNS_14TensorIteratorEEUlffE_EEjS4_Li4ELi8EEEEEvT1_,"ax",@progbits
	.align	128
        .global         _ZN2at6native13reduce_kernelILi512ELi1ENS0_8ReduceOpIN3c108BFloat16ENS0_14func_wrapper_tIS4_ZNS0_11sum_functorIS4_fS4_EclERNS_14TensorIteratorEEUlffE_EEjS4_Li4ELi8EEEEEvT1_
        .type           _ZN2at6native13reduce_kernelILi512ELi1ENS0_8ReduceOpIN3c108BFloat16ENS0_14func_wrapper_tIS4_ZNS0_11sum_functorIS4_fS4_EclERNS_14TensorIteratorEEUlffE_EEjS4_Li4ELi8EEEEEvT1_,@function
        .size           _ZN2at6native13reduce_kernelILi512ELi1ENS0_8ReduceOpIN3c108BFloat16ENS0_14func_wrapper_tIS4_ZNS0_11sum_functorIS4_fS4_EclERNS_14TensorIteratorEEUlffE_EEjS4_Li4ELi8EEEEEvT1_,(.L_x_9948 - _ZN2at6native13reduce_kernelILi512ELi1ENS0_8ReduceOpIN3c108BFloat16ENS0_14func_wrapper_tIS4_ZNS0_11sum_functorIS4_fS4_EclERNS_14TensorIteratorEEUlffE_EEjS4_Li4ELi8EEEEEvT1_)
        .other          _ZN2at6native13reduce_kernelILi512ELi1ENS0_8ReduceOpIN3c108BFloat16ENS0_14func_wrapper_tIS4_ZNS0_11sum_functorIS4_fS4_EclERNS_14TensorIteratorEEUlffE_EEjS4_Li4ELi8EEEEEvT1_,@"STO_CUDA_ENTRY STV_DEFAULT"
_ZN2at6native13reduce_kernelILi512ELi1ENS0_8ReduceOpIN3c108BFloat16ENS0_14func_wrapper_tIS4_ZNS0_11sum_functorIS4_fS4_EclERNS_14TensorIteratorEEUlffE_EEjS4_Li4ELi8EEEEEvT1_:
.text._ZN2at6native13reduce_kernelILi512ELi1ENS0_8ReduceOpIN3c108BFloat16ENS0_14func_wrapper_tIS4_ZNS0_11sum_functorIS4_fS4_EclERNS_14TensorIteratorEEUlffE_EEjS4_Li4ELi8EEEEEvT1_:
        /* <DEDUP_REMOVED lines=295> */
.L_x_5473:
        /* <DEDUP_REMOVED lines=45> */
.L_x_5480:
[----:B------:R-:W-:Y:S05]  /*1540*/  BSYNC.RECONVERGENT B2 ;  /* 0x0000000000027941 */ /* 0x000fea0003800200 */
.L_x_5479:
[----:B------:R-:W-:Y:S02]  /*1550*/  IADD3 R2, P0, PT, R2, 0x10, RZ ;  /* 0x0000001002027810 */ /* 0x000fe40007f1e0ff */
[----:B------:R-:W-:Y:S02]  /*1560*/  IADD3 R10, PT, PT, R11, -0x8, R24 ;  /* 0xfffffff80b0a7810 */ /* 0x000fe40007ffe018 */
[----:B------:R-:W-:-:S09]  /*1570*/  IADD3.X R3, PT, PT, RZ, R3, RZ, P0, !PT ;  /* 0x00000003ff037210 */ /* 0x000fd200007fe4ff */
.L_x_5478:
[----:B------:R-:W-:Y:S05]  /*1580*/  BSYNC.RECONVERGENT B1 ;  /* 0x0000000000017941 */ /* 0x000fea0003800200 */
.L_x_5477:
        /* <DEDUP_REMOVED lines=19> */
.L_x_5483:
        /* <DEDUP_REMOVED lines=9> */
[----:B------:R-:W-:Y:S01]  /*1750*/  PRMT R7, R6, 0x7632, R7 ;  /* 0x0000763206077816 */ /* 0x000fe20000000007 */
[----:B------:R-:W-:Y:S01]  /*1760*/  FADD.FTZ R15, R22, R15 ;  /* 0x0000000f160f7221 */ /* 0x000fe20000010000 */
[----:B------:R-:W-:Y:S01]  /*1770*/  SHF.L.U32 R23, R6, 0x10, RZ ;  /* 0x0000001006177819 */ /* 0x000fe200000006ff */
[----:B------:R-:W-:Y:S01]  /*1780*/  FADD.FTZ R13, R24, R13 ;  /* 0x0000000d180d7221 */ /* 0x000fe20000010000 */
[----:B------:R-:W-:Y:S01]  /*1790*/  PRMT R6, R5, 0x7632, R6 ;  /* 0x0000763205067816 */ /* 0x000fe20000000006 */
[----:B------:R-:W-:Y:S01]  /*17a0*/  IMAD.U32 R7, R7, 0x10000, RZ ;  /* 0x0001000007077824 */ /* 0x000fe200078e00ff */
[C---:B------:R-:W-:Y:S01]  /*17b0*/  PRMT R20, R4.reuse, 0x7632, R20 ;  /* 0x0000763204147816 */ /* 0x040fe20000000014 */
[----:B------:R-:W-:Y:S01]  /*17c0*/  FADD.FTZ R14, R23, R14 ;  /* 0x0000000e170e7221 */ /* 0x000fe20000010000 */
[----:B------:R-:W-:Y:S01]  /*17d0*/  SHF.L.U32 R4, R4, 0x10, RZ ;  /* 0x0000001004047819 */ /* 0x000fe200000006ff */
[----:B------:R-:W-:Y:S01]  /*17e0*/  FADD.FTZ R12, R7, R12 ;  /* 0x0000000c070c7221 */ /* 0x000fe20000010000 */
[----:B------:R-:W-:-:S02]  /*17f0*/  SHF.L.U32 R19, R19, 0x10, RZ ;  /* 0x0000001013137819 */ /* 0x000fc400000006ff */
[----:B------:R-:W-:Y:S01]  /*1800*/  SHF.L.U32 R6, R6, 0x10, RZ ;  /* 0x0000001006067819 */ /* 0x000fe200000006ff */
[----:B------:R-:W-:Y:S01]  /*1810*/  FADD.FTZ R9, R4, R9 ;  /* 0x0000000904097221 */ /* 0x000fe20000010000 */
[----:B------:R-:W-:Y:S01]  /*1820*/  SHF.L.U32 R5, R20, 0x10, RZ ;  /* 0x0000001014057819 */ /* 0x000fe200000006ff */
[----:B------:R-:W-:Y:S02]  /*1830*/  FADD.FTZ R8, R19, R8 ;  /* 0x0000000813087221 */ /* 0x000fe40000010000 */
[----:B------:R-:W-:Y:S02]  /*1840*/  FADD.FTZ R11, R6, R11 ;  /* 0x0000000b060b7221 */ /* 0x000fe40000010000 */
[----:B------:R-:W-:Y:S01]  /*1850*/  FADD.FTZ R18, R5, R18 ;  /* 0x0000001205127221 */ /* 0x000fe20000010000 */
[----:B------:R-:W-:Y:S06]  /*1860*/  @!P1 BRA `(.L_x_5483) ;  /* 0xfffffffc00949947 */ /* 0x000fec000383ffff */
.L_x_5482:
[----:B------:R-:W-:Y:S05]  /*1870*/  BSYNC.RECONVERGENT B1 ;  /* 0x0000000000017941 */ /* 0x000fea0003800200 */
.L_x_5481:
        /* <DEDUP_REMOVED lines=10> */
.L_x_5485:
[----:B------:R-:W-:Y:S05]  /*1920*/  BSYNC.RECONVERGENT B1 ;  /* 0x0000000000017941 */ /* 0x000fea0003800200 */
.L_x_5484:
        /* <DEDUP_REMOVED lines=8> */
.L_x_5476:
        /* <DEDUP_REMOVED lines=18> */
.L_x_5490:
        /* <DEDUP_REMOVED lines=24> */
.L_x_5489:
[----:B------:R-:W-:-:S07]  /*1c50*/  PRMT R6, R10, 0x7610, R6 ;  /* 0x000076100a067816 */ /* 0x000fce0000000006 */
.L_x_5488:
[----:B------:R-:W-:Y:S05]  /*1c60*/  BSYNC.RECONVERGENT B1 ;  /* 0x0000000000017941 */ /* 0x000fea0003800200 */
.L_x_5487:
        /* <DEDUP_REMOVED lines=19> */
.L_x_5492:
[----:B------:R-:W-:Y:S05]  /*1da0*/  BSYNC.RECONVERGENT B1 ;  /* 0x0000000000017941 */ /* 0x000fea0003800200 */
.L_x_5491:
        /* <DEDUP_REMOVED lines=18> */
.L_x_5494:
[----:B------:R-:W-:Y:S05]  /*1ed0*/  BSYNC.RECONVERGENT B1 ;  /* 0x0000000000017941 */ /* 0x000fea0003800200 */
.L_x_5493:
[----:B------:R-:W-:-:S04]  /*1ee0*/  FADD.FTZ R4, R4, R7 ;  /* 0x0000000704047221 */ /* 0x000fc80000010000 */
[----:B------:R-:W-:-:S04]  /*1ef0*/  FADD.FTZ R4, R4, R5 ;  /* 0x0000000504047221 */ /* 0x000fc80000010000 */
[----:B------:R-:W-:Y:S01]  /*1f00*/  FADD.FTZ R9, R4, R9 ;  /* 0x0000000904097221 */ /* 0x000fe20000010000 */
[----:B------:R-:W-:Y:S06]  /*1f10*/  BRA `(.L_x_5475) ;  /* 0x0000009000007947 */ /* 0x000fec0003800000 */
.L_x_5486:
        /* <DEDUP_REMOVED lines=14> */
.L_x_5499:
        /* <DEDUP_REMOVED lines=19> */
[----:B---3--:R-:W-:Y:S02]  /*2130*/  SHF.L.U32 R20, R10, 0x10, RZ ;  /* 0x000000100a147819 */ /* 0x008fe400000006ff */
[----:B----4-:R-:W-:Y:S01]  /*2140*/  SHF.L.U32 R22, R15, 0x10, RZ ;  /* 0x000000100f167819 */ /* 0x010fe200000006ff */
[----:B-----5:R-:W-:Y:S02]  /*2150*/  IMAD.U32 R23, R12, 0x10000, RZ ;  /* 0x000100000c177824 */ /* 0x020fe400078e00ff */
[----:B------:R-:W-:Y:S01]  /*2160*/  FADD.FTZ R8, R9, R8 ;  /* 0x0000000809087221 */ /* 0x000fe20000010000 */
[----:B------:R-:W-:Y:S01]  /*2170*/  FADD.FTZ R7, R20, R7 ;  /* 0x0000000714077221 */ /* 0x000fe20000010000 */
[----:B------:R-:W-:Y:S01]  /*2180*/  FADD.FTZ R5, R22, R5 ;  /* 0x0000000516057221 */ /* 0x000fe20000010000 */
[----:B------:R-:W-:Y:S01]  /*2190*/  FADD.FTZ R6, R23, R6 ;  /* 0x0000000617067221 */ /* 0x000fe20000010000 */
[----:B------:R-:W-:Y:S06]  /*21a0*/  @!P0 BRA `(.L_x_5499) ;  /* 0xfffffffc00948947 */ /* 0x000fec000383ffff */
[----:B------:R-:W-:Y:S05]  /*21b0*/  BSYNC.RECONVERGENT B2 ;  /* 0x0000000000027941 */ /* 0x000fea0003800200 */
.L_x_5498:
[----:B------:R-:W-:Y:S02]  /*21c0*/  PRMT R14, R18, 0x7610, R14 ;  /* 0x00007610120e7816 */ /* 0x000fe4000000000e */
[----:B------:R-:W-:Y:S02]  /*21d0*/  PRMT R13, R10, 0x7610, R13 ;  /* 0x000076100a0d7816 */ /* 0x000fe4000000000d */
[----:B------:R-:W-:-:S07]  /*21e0*/  PRMT R9, R15, 0x7610, R9 ;  /* 0x000076100f097816 */ /* 0x000fce0000000009 */
.L_x_5497:
[----:B------:R-:W-:Y:S05]  /*21f0*/  BSYNC.RECONVERGENT B1 ;  /* 0x0000000000017941 */ /* 0x000fea0003800200 */
.L_x_5496:
        /* <DEDUP_REMOVED lines=23> */
.L_x_5501:
[----:B------:R-:W-:Y:S05]  /*2370*/  BSYNC.RECONVERGENT B1 ;  /* 0x0000000000017941 */ /* 0x000fea0003800200 */
.L_x_5500:
[----:B------:R-:W-:Y:S04]  /*2380*/  BSSY.RECONVERGENT B1, `(.L_x_5502) ;  /* 0x0000012000017945 */ /* 0x000fe80003800200 */
[----:B------:R-:W-:Y:S05]  /*2390*/  @P0 BRA `(.L_x_5503) ;  /* 0x0000000000400947 */ /* 0x000fea0003800000 */
[----:B------:R-:W-:Y:S01]  /*23a0*/  IADD3 R21, PT, PT, R21, R4, RZ ;  /* 0x0000000415157210 */ /* 0x000fe20007ffe0ff */
[----:B0----5:R-:W-:-:S03]  /*23b0*/  IMAD.U32 R3, R14, 0x10000, RZ ;  /* 0x000100000e037824 */ /* 0x021fc600078e00ff */
        /* <DEDUP_REMOVED lines=8> */
[----:B------:R-:W-:-:S05]  /*2440*/  IMAD.IADD R3, R3, 0x1, R4 ;  /* 0x0000000103037824 */ /* 0x000fca00078e0204 */
[----:B------:R-:W-:Y:S02]  /*2450*/  ISETP.GE.U32.AND P0, PT, R3, R24, PT ;  /* 0x000000180300720c */ /* 0x000fe40003f06070 */
[----:B------:R-:W-:-:S05]  /*2460*/  SHF.L.U32 R3, R12, 0x10, RZ ;  /* 0x000000100c037819 */ /* 0x000fca00000006ff */
[----:B------:R-:W-:-:S06]  /*2470*/  FADD.FTZ R6, R6, R3 ;  /* 0x0000000306067221 */ /* 0x000fcc0000010000 */
[----:B------:R-:W-:-:S05]  /*2480*/  @!P0 SHF.L.U32 R0, R9, 0x10, RZ ;  /* 0x0000001009008819 */ /* 0x000fca00000006ff */
[----:B------:R-:W-:-:S07]  /*2490*/  @!P0 FADD.FTZ R5, R5, R0 ;  /* 0x0000000005058221 */ /* 0x000fce0000010000 */
.L_x_5503:
[----:B------:R-:W-:Y:S05]  /*24a0*/  BSYNC.RECONVERGENT B1 ;  /* 0x0000000000017941 */ /* 0x000fea0003800200 */
.L_x_5502:
[----:B------:R-:W-:-:S04]  /*24b0*/  FADD.FTZ R7, R8, R7 ;  /* 0x0000000708077221 */ /* 0x000fc80000010000 */
[----:B------:R-:W-:-:S04]  /*24c0*/  FADD.FTZ R6, R7, R6 ;  /* 0x0000000607067221 */ /* 0x000fc80000010000 */
[----:B-----5:R-:W-:Y:S01]  /*24d0*/  FADD.FTZ R9, R6, R5 ;  /* 0x0000000506097221 */ /* 0x020fe20000010000 */
[----:B------:R-:W-:Y:S06]  /*24e0*/  BRA `(.L_x_5475) ;  /* 0x00000088008c7947 */ /* 0x000fec0003800000 */
.L_x_5495:
        /* <DEDUP_REMOVED lines=18> */
.L_x_5511:
        /* <DEDUP_REMOVED lines=302> */
.L_x_5507:
        /* <DEDUP_REMOVED lines=232> */
.L_x_5508:
        /* <DEDUP_REMOVED lines=231> */
.L_x_5509:
        /* <DEDUP_REMOVED lines=243> */
.L_x_5510:
[----:B------:R-:W-:-:S04]  /*6510*/  LOP3.LUT R13, R8, 0xfffffffe, RZ, 0xc0, !PT ;  /* 0xfffffffe080d7812 */ /* 0x000fc800078ec0ff */
[----:B------:R-:W-:-:S05]  /*6520*/  IADD3 R12, P1, PT, R13, R4, RZ ;  /* 0x000000040d0c7210 */ /* 0x000fca0007f3e0ff */
[----:B------:R-:W-:-:S05]  /*6530*/  IMAD.X R13, RZ, RZ, R5, P1 ;  /* 0x000000ffff0d7224 */ /* 0x000fca00008e0605 */
[----:B------:R2:W5:Y:S03]  /*6540*/  LDG.E.U16 R8, desc[UR36][R12.64] ;  /* 0x000000240c087981 */ /* 0x000566000c1e1500 */
.L_x_5506:
        /* <DEDUP_REMOVED lines=15> */
.L_x_5505:
[----:B0-----:R-:W-:Y:S05]  /*6640*/  BSYNC.RECONVERGENT B1 ;  /* 0x0000000000017941 */ /* 0x001fea0003800200 */
.L_x_5504:
        /* <DEDUP_REMOVED lines=284> */
.L_x_5515:
[----:B------:R-:W-:Y:S02]  /*7810*/  SHF.R.U32.HI R12, RZ, 0x1, R6 ;  /* 0x00000001ff0c7819 */ /* 0x000fe40000011606 */
[----:B------:R-:W-:-:S07]  /*7820*/  MOV R13, RZ ;  /* 0x000000ff000d7202 */ /* 0x000fce0000000f00 */
.L_x_5514:
        /* <DEDUP_REMOVED lines=284> */
.L_x_5517:
[----:B------:R-:W-:Y:S01]  /*89f0*/  SHF.R.U32.HI R18, RZ, 0x1, R7 ;  /* 0x00000001ff127819 */ /* 0x000fe20000011607 */
[----:B------:R-:W-:-:S07]  /*8a00*/  IMAD.MOV.U32 R19, RZ, RZ, RZ ;  /* 0x000000ffff137224 */ /* 0x000fce00078e00ff */
.L_x_5516:
        /* <DEDUP_REMOVED lines=281> */
.L_x_5519:
[----:B------:R-:W-:Y:S02]  /*9ba0*/  SHF.R.U32.HI R18, RZ, 0x1, R0 ;  /* 0x00000001ff127819 */ /* 0x000fe40000011600 */
[----:B------:R-:W-:-:S07]  /*9bb0*/  MOV R19, RZ ;  /* 0x000000ff00137202 */ /* 0x000fce0000000f00 */
.L_x_5518:
        /* <DEDUP_REMOVED lines=281> */
.L_x_5521:
[----:B------:R-:W-:Y:S02]  /*ad50*/  SHF.R.U32.HI R12, RZ, 0x1, R5 ;  /* 0x00000001ff0c7819 */ /* 0x000fe40000011605 */
[----:B------:R-:W-:-:S07]  /*ad60*/  MOV R13, RZ ;  /* 0x000000ff000d7202 */ /* 0x000fce0000000f00 */
.L_x_5520:
[----:B------:R-:W-:-:S04]  /*ad70*/  LEA R4, P0, R12, R3, 0x1 ;  /* 0x000000030c047211 */ /* 0x000fc800078008ff */
[----:B------:R-:W-:-:S05]  /*ad80*/  LEA.HI.X R5, R12, R2, R13, 0x1, P0 ;  /* 0x000000020c057211 */ /* 0x000fca00000f0c0d */
[----:B------:R0:W5:Y:S04]  /*ad90*/  LDG.E.U16 R8, desc[UR36][R4.64] ;  /* 0x0000002404087981 */ /* 0x000168000c1e1500 */
.L_x_5513:
[----:B------:R-:W-:Y:S05]  /*ada0*/  BSYNC.RECONVERGENT B1 ;  /* 0x0000000000017941 */ /* 0x000fea0003800200 */
.L_x_5512:
[----:B------:R-:W-:Y:S01]  /*adb0*/  ISETP.GE.U32.AND P0, PT, R21, R24, PT ;  /* 0x000000181500720c */ /* 0x000fe20003f06070 */
[----:B------:R-:W-:-:S12]  /*adc0*/  BSSY.RECONVERGENT B1, `(.L_x_5522) ;  /* 0x0000012000017945 */ /* 0x000fd80003800200 */
[----:B------:R-:W-:Y:S05]  /*add0*/  @P0 BRA `(.L_x_5523) ;  /* 0x0000000000400947 */ /* 0x000fea0003800000 */
[----:B------:R-:W-:Y:S01]  /*ade0*/  IMAD.IADD R21, R21, 0x1, R22 ;  /* 0x0000000115157824 */ /* 0x000fe200078e0216 */
[----:B-----5:R-:W-:-:S04]  /*adf0*/  SHF.L.U32 R3, R6, 0x10, RZ ;  /* 0x0000001006037819 */ /* 0x020fc800000006ff */
        /* <DEDUP_REMOVED lines=12> */
[----:B------:R-:W-:-:S04]  /*aec0*/  @!P0 IMAD.U32 R8, R8, 0x10000, RZ ;  /* 0x0001000008088824 */ /* 0x000fc800078e00ff */
[----:B------:R-:W-:-:S07]  /*aed0*/  @!P0 FADD.FTZ R9, R9, R8 ;  /* 0x0000000809098221 */ /* 0x000fce0000010000 */
.L_x_5523:
[----:B------:R-:W-:Y:S05]  /*aee0*/  BSYNC.RECONVERGENT B1 ;  /* 0x0000000000017941 */ /* 0x000fea0003800200 */
.L_x_5522:
[----:B------:R-:W-:-:S04]  /*aef0*/  FADD.FTZ R11, R20, R11 ;  /* 0x0000000b140b7221 */ /* 0x000fc80000010000 */
[----:B------:R-:W-:-:S04]  /*af00*/  FADD.FTZ R10, R11, R10 ;  /* 0x0000000a0b0a7221 */ /* 0x000fc80000010000 */
[----:B------:R-:W-:-:S07]  /*af10*/  FADD.FTZ R9, R10, R9 ;  /* 0x000000090a097221 */ /* 0x000fce0000010000 */
.L_x_5475:
[----:B------:R-:W-:Y:S05]  /*af20*/  BSYNC.RECONVERGENT B0 ;  /* 0x0000000000007941 */ /* 0x000fea0003800200 */
.L_x_5474:
        /* <DEDUP_REMOVED lines=17> */
.L_x_5525:
        /* <DEDUP_REMOVED lines=13> */
.L_x_5524:
        /* <DEDUP_REMOVED lines=18> */
.L_x_5528:
        /* <DEDUP_REMOVED lines=12> */
.L_x_5527:
[----:B------:R-:W-:Y:S01]  /*b2f0*/  BAR.SYNC.DEFER_BLOCKING 0x0 ;  /* 0x0000000000007b1d */ /* 0x000fe20000010000 */
[----:B------:R-:W-:-:S09]  /*b300*/  UISETP.GE.U32.AND UP0, UPT, UR4, 0x2, UPT ;  /* 0x000000020400788c */ /* 0x000fd2000bf06070 */
[----:B------:R-:W-:Y:S05]  /*b310*/  BRA.U !UP0, `(.L_x_5526) ;  /* 0x0000000108187547 */ /* 0x000fea000b800000 */
[----:B-1-34-:R-:W-:-:S07]  /*b320*/  IMAD.MOV.U32 R2, RZ, RZ, 0x1 ;  /* 0x00000001ff027424 */ /* 0x01afce00078e00ff */
.L_x_5529:
[----:B------:R1:W3:Y:S02]  /*b330*/  SHFL.DOWN PT, R4, R9, R2, 0x1f ;  /* 0x08001f0209047589 */ /* 0x0002e400000e0000 */
[----:B-1----:R-:W-:-:S04]  /*b340*/  SHF.L.U32 R2, R2, 0x1, RZ ;  /* 0x0000000102027819 */ /* 0x002fc800000006ff */
[----:B------:R-:W-:Y:S01]  /*b350*/  ISETP.GE.AND P0, PT, R2, UR4, PT ;  /* 0x0000000402007c0c */ /* 0x000fe2000bf06270 */
[----:B---3--:R-:W-:-:S12]  /*b360*/  FADD.FTZ R9, R4, R9 ;  /* 0x0000000904097221 */ /* 0x008fd80000010000 */
[----:B------:R-:W-:Y:S05]  /*b370*/  @!P0 BRA `(.L_x_5529) ;  /* 0xfffffffc00ec8947 */ /* 0x000fea000383ffff */
.L_x_5526:
        /* <DEDUP_REMOVED lines=282> */
.L_x_5530:
        /* <DEDUP_REMOVED lines=8> */
.L_x_5532:
        /* <DEDUP_REMOVED lines=31> */
[----:B------:R-:W-:Y:S01]  /*c790*/  @P2 IADD3 R2, PT, PT, R2, -R13, RZ ;  /* 0x8000000d02022210 */ /* 0x000fe20007ffe0ff */
[----:B------:R-:W-:-:S03]  /*c7a0*/  @P2 VIADD R7, R7, 0x1 ;  /* 0x0000000107072836 */ /* 0x000fc60000000000 */
[-C--:B------:R-:W-:Y:S02]  /*c7b0*/  ISETP.GE.U32.AND P3, PT, R2, R13.reuse, PT ;  /* 0x0000000d0200720c */ /* 0x080fe40003f66070 */
[-C--:B------:R-:W-:Y:S02]  /*c7c0*/  @P1 IADD3 R4, PT, PT, R4, -R13.reuse, RZ ;  /* 0x8000000d04041210 */ /* 0x080fe40007ffe0ff */
[----:B------:R-:W-:Y:S02]  /*c7d0*/  @P1 IADD3 R11, PT, PT, R11, 0x1, RZ ;  /* 0x000000010b0b1810 */ /* 0x000fe40007ffe0ff */
[----:B------:R-:W-:-:S07]  /*c7e0*/  ISETP.GE.U32.AND P2, PT, R4, R13, PT ;  /* 0x0000000d0400720c */ /* 0x000fce0003f46070 */
[----:B------:R-:W-:-:S04]  /*c7f0*/  @P3 IADD3 R7, PT, PT, R7, 0x1, RZ ;  /* 0x0000000107073810 */ /* 0x000fc80007ffe0ff */
[----:B------:R-:W-:Y:S02]  /*c800*/  SEL R5, R6, R7, !P0 ;  /* 0x0000000706057207 */ /* 0x000fe40004000000 */
[----:B------:R-:W-:-:S03]  /*c810*/  @P2 VIADD R11, R11, 0x1 ;  /* 0x000000010b0b2836 */ /* 0x000fc60000000000 */
[----:B------:R-:W-:Y:S02]  /*c820*/  IMAD.WIDE.U32 R4, R5, R18, RZ ;  /* 0x0000001205047225 */ /* 0x000fe400078e00ff */
[----:B------:R-:W-:-:S03]  /*c830*/  SEL R6, R6, R11, !P0 ;  /* 0x0000000b06067207 */ /* 0x000fc60004000000 */
        /* <DEDUP_REMOVED lines=17> */
[----:B------:R-:W-:Y:S02]  /*c950*/  ISETP.GE.U32.AND P1, PT, R5, R6, PT ;  /* 0x000000060500720c */ /* 0x000fe40003f26070 */
[----:B------:R-:W-:-:S11]  /*c960*/  MOV R5, RZ ;  /* 0x000000ff00057202 */ /* 0x000fd60000000f00 */
[----:B------:R-:W-:Y:S02]  /*c970*/  @P1 IADD3 R11, PT, PT, R11, 0x1, RZ ;  /* 0x000000010b0b1810 */ /* 0x000fe40007ffe0ff */
[----:B------:R-:W-:-:S05]  /*c980*/  @!P2 LOP3.LUT R11, RZ, R6, RZ, 0x33, !PT ;  /* 0x00000006ff0ba212 */ /* 0x000fca00078e33ff */
[----:B------:R-:W-:Y:S01]  /*c990*/  IMAD.MOV.U32 R4, RZ, RZ, R11 ;  /* 0x000000ffff047224 */ /* 0x000fe200078e000b */
[----:B------:R-:W-:Y:S06]  /*c9a0*/  BRA `(.L_x_5535) ;  /* 0x0000000000107947 */ /* 0x000fec0003800000 */
.L_x_5534:
[----:B------:R-:W-:-:S07]  /*c9b0*/  MOV R2, 0xc9d0 ;  /* 0x0000c9d000027802 */ /* 0x000fce0000000f00 */
[----:B0-2---:R-:W-:Y:S05]  /*c9c0*/  CALL.REL.NOINC `($__internal_6_$__cuda_sm20_div_u64) ;  /* 0x0000002400f87944 */ /* 0x005fea0003c00000 */
[----:B------:R-:W-:Y:S02]  /*c9d0*/  MOV R4, R6 ;  /* 0x0000000600047202 */ /* 0x000fe40000000f00 */
[----:B------:R-:W-:-:S07]  /*c9e0*/  MOV R5, R7 ;  /* 0x0000000700057202 */ /* 0x000fce0000000f00 */
.L_x_5535:
[----:B------:R-:W-:Y:S05]  /*c9f0*/  BSYNC.RECONVERGENT B0 ;  /* 0x0000000000007941 */ /* 0x000fea0003800200 */
.L_x_5533:
[----:B------:R-:W1:Y:S02]  /*ca00*/  LDCU.64 UR4, c[0x0][0x770] ;  /* 0x0000ee00ff0477ac */ /* 0x000e640008000a00 */
[----:B-1----:R-:W-:Y:S02]  /*ca10*/  UISETP.NE.U32.AND UP0, UPT, UR4, URZ, UPT ;  /* 0x000000ff0400728c */ /* 0x002fe4000bf05070 */
[----:B------:R-:W-:Y:S02]  /*ca20*/  IADD3 R4, P0, PT, R4, UR4, RZ ;  /* 0x0000000404047c10 */ /* 0x000fe4000ff1e0ff */
[----:B------:R-:W-:Y:S02]  /*ca30*/  UISETP.NE.AND.EX UP0, UPT, UR5, URZ, UPT, UP0 ;  /* 0x000000ff0500728c */ /* 0x000fe4000bf05300 */
[----:B------:R-:W-:Y:S02]  /*ca40*/  IADD3.X R5, PT, PT, R5, UR5, RZ, P0, !PT ;  /* 0x0000000505057c10 */ /* 0x000fe400087fe4ff */
[----:B------:R-:W-:-:S11]  /*ca50*/  UPLOP3.LUT UP0, UPT, UPT, UPT, UP0, 0x40, 0x4 ;  /* 0x000000000004789c */ /* 0x000fd60003f0e800 */
.L_x_5531:
        /* <DEDUP_REMOVED lines=291> */
.L_x_5537:
        /* <DEDUP_REMOVED lines=24> */
.L_x_5539:
[----:B------:R-:W-:Y:S05]  /*de10*/  BSYNC.RECONVERGENT B0 ;  /* 0x0000000000007941 */ /* 0x000fea0003800200 */
.L_x_5538:
        /* <DEDUP_REMOVED lines=35> */
.L_x_5541:
[----:B------:R-:W-:Y:S05]  /*e050*/  BSYNC.RECONVERGENT B0 ;  /* 0x0000000000007941 */ /* 0x000fea0003800200 */
.L_x_5540:
        /* <DEDUP_REMOVED lines=31> */
.L_x_5546:
        /* <DEDUP_REMOVED lines=8> */
.L_x_5545:
[----:B------:R-:W-:Y:S05]  /*e2d0*/  BRA `(.L_x_5544) ;  /* 0x0000000000447947 */ /* 0x000fea0003800000 */
.L_x_5543:
        /* <DEDUP_REMOVED lines=9> */
.L_x_5547:
        /* <DEDUP_REMOVED lines=8> */
.L_x_5544:
[----:B------:R-:W-:Y:S05]  /*e3f0*/  BSYNC.RECONVERGENT B0 ;  /* 0x0000000000007941 */ /* 0x000fea0003800200 */
.L_x_5542:
        /* <DEDUP_REMOVED lines=12> */
.L_x_5549:
        /* <DEDUP_REMOVED lines=13> */
.L_x_5548:
        /* <DEDUP_REMOVED lines=9> */
.L_x_5552:
        /* <DEDUP_REMOVED lines=12> */
.L_x_5551:
[----:B------:R-:W-:Y:S01]  /*e6e0*/  BAR.SYNC.DEFER_BLOCKING 0x0 ;  /* 0x0000000000007b1d */ /* 0x000fe20000010000 */
[----:B------:R-:W-:-:S09]  /*e6f0*/  UISETP.GE.U32.AND UP1, UPT, UR4, 0x2, UPT ;  /* 0x000000020400788c */ /* 0x000fd2000bf26070 */
[----:B------:R-:W-:Y:S05]  /*e700*/  BRA.U !UP1, `(.L_x_5550) ;  /* 0x0000000109187547 */ /* 0x000fea000b800000 */
[----:B------:R-:W-:-:S07]  /*e710*/  HFMA2 R0, -RZ, RZ, 0, 5.9604644775390625e-08 ;  /* 0x00000001ff007431 */ /* 0x000fce00000001ff */
.L_x_5553:
[----:B01----:R0:W1:Y:S02]  /*e720*/  SHFL.DOWN PT, R2, R7, R0, 0x1f ;  /* 0x08001f0007027589 */ /* 0x00306400000e0000 */
[----:B0-----:R-:W-:-:S05]  /*e730*/  IMAD.SHL.U32 R0, R0, 0x2, RZ ;  /* 0x0000000200007824 */ /* 0x001fca00078e00ff */
[----:B------:R-:W-:Y:S01]  /*e740*/  ISETP.GE.AND P1, PT, R0, UR4, PT ;  /* 0x0000000400007c0c */ /* 0x000fe2000bf26270 */
[----:B-1----:R-:W-:-:S12]  /*e750*/  FADD.FTZ R7, R2, R7 ;  /* 0x0000000702077221 */ /* 0x002fd80000010000 */
[----:B------:R-:W-:Y:S05]  /*e760*/  @!P1 BRA `(.L_x_5553) ;  /* 0xfffffffc00ec9947 */ /* 0x000fea000383ffff */
.L_x_5550:
        /* <DEDUP_REMOVED lines=13> */
.L_x_5555:
        /* <DEDUP_REMOVED lines=21> */
.L_x_5557:
[----:B------:R-:W0:Y:S02]  /*e990*/  LDCU.64 UR4, c[0x0][0x760] ;  /* 0x0000ec00ff0477ac */ /* 0x000e240008000a00 */
[----:B0-----:R-:W-:-:S05]  /*e9a0*/  IADD3 R16, P0, PT, R16, UR4, RZ ;  /* 0x0000000410107c10 */ /* 0x001fca000ff1e0ff */
[----:B------:R-:W-:-:S05]  /*e9b0*/  IMAD.X R17, RZ, RZ, UR5, P0 ;  /* 0x00000005ff117e24 */ /* 0x000fca00080e06ff */
[----:B------:R-:W-:Y:S01]  /*e9c0*/  STG.E.U16 desc[UR36][R16.64], R18 ;  /* 0x0000001210007986 */ /* 0x000fe2000c101524 */
[----:B------:R-:W-:Y:S05]  /*e9d0*/  EXIT ;  /* 0x000000000000794d */ /* 0x000fea0003800000 */
.L_x_5556:
[----:B------:R-:W-:-:S05]  /*e9e0*/  F2FP.BF16.F32.PACK_AB R7, RZ, R7 ;  /* 0x00000007ff07723e */ /* 0x000fca00000010ff */
[----:B------:R-:W-:Y:S01]  /*e9f0*/  STG.E.U16 desc[UR36][R2.64], R7 ;  /* 0x0000000702007986 */ /* 0x000fe2000c101524 */
[----:B------:R-:W-:Y:S05]  /*ea00*/  EXIT ;  /* 0x000000000000794d */ /* 0x000fea0003800000 */
.L_x_5554:
[----:B------:R-:W2:Y:S01]  /*ea10*/  LDCU.U8 UR4, c[0x0][0x790] ;  /* 0x0000f200ff0477ac */ /* 0x000ea20008000000 */
[----:B------:R-:W3:Y:S01]  /*ea20*/  LDCU.U8 UR5, c[0x0][0x791] ;  /* 0x0000f220ff0577ac */ /* 0x000ee20008000000 */
[----:B--2---:R-:W-:Y:S02]  /*ea30*/  UISETP.NE.AND UP0, UPT, UR4, URZ, UPT ;  /* 0x000000ff0400728c */ /* 0x004fe4000bf05270 */
[----:B---3--:R-:W-:-:S07]  /*ea40*/  UISETP.NE.AND UP1, UPT, UR5, URZ, UPT ;  /* 0x000000ff0500728c */ /* 0x008fce000bf25270 */
[----:B------:R-:W-:Y:S05]  /*ea50*/  BRA.U !UP0, `(.L_x_5558) ;  /* 0x0000000108087547 */ /* 0x000fea000b800000 */
[----:B------:R-:W0:Y:S02]  /*ea60*/  LDG.E R0, desc[UR36][R4.64] ;  /* 0x0000002404007981 */ /* 0x000e24000c1e1900 */
[----:B01----:R-:W-:-:S07]  /*ea70*/  FADD.FTZ R7, R7, R0 ;  /* 0x0000000007077221 */ /* 0x003fce0000010000 */
.L_x_5558:
[----:B------:R-:W-:Y:S05]  /*ea80*/  BRA.U !UP1, `(.L_x_5559) ;  /* 0x0000000109647547 */ /* 0x000fea000b800000 */
[----:B------:R-:W2:Y:S01]  /*ea90*/  LDCU UR4, c[0x0][0x794] ;  /* 0x0000f280ff0477ac */ /* 0x000ea20008000800 */
[----:B------:R-:W-:Y:S01]  /*eaa0*/  F2FP.BF16.F32.PACK_AB R18, RZ, R7 ;  /* 0x00000007ff12723e */ /* 0x000fe200000010ff */
[----:B--2---:R-:W-:-:S09]  /*eab0*/  UISETP.NE.AND UP0, UPT, UR4, 0x1, UPT ;  /* 0x000000010400788c */ /* 0x004fd2000bf05270 */
[----:B------:R-:W-:Y:S05]  /*eac0*/  BRA.U !UP0, `(.L_x_5560) ;  /* 0x0000000108407547 */ /* 0x000fea000b800000 */
[----:B01----:R-:W-:Y:S01]  /*ead0*/  MOV R2, 0x0 ;  /* 0x0000000000027802 */ /* 0x003fe20000000f00 */
[----:B------:R-:W0:Y:S01]  /*eae0*/  LDCU.64 UR4, c[0x4][0x7c8] ;  /* 0x0100f900ff0477ac */ /* 0x000e220008000a00 */
[----:B------:R-:W-:Y:S02]  /*eaf0*/  HFMA2 R8, -RZ, RZ, 0, 4.4763088226318359375e-05 ;  /* 0x000002efff087431 */ /* 0x000fe400000001ff */
[----:B------:R-:W-:Y:S01]  /*eb00*/  IMAD.MOV.U32 R12, RZ, RZ, 0x1 ;  /* 0x00000001ff0c7424 */ /* 0x000fe200078e00ff */
[----:B------:R-:W-:Y:S01]  /*eb10*/  MOV R13, RZ ;  /* 0x000000ff000d7202 */ /* 0x000fe20000000f00 */
[----:B------:R-:W1:Y:S01]  /*eb20*/  LDCU.64 UR6, c[0x4][0x7b8] ;  /* 0x0100f700ff0677ac */ /* 0x000e620008000a00 */
[----:B------:R-:W2:Y:S01]  /*eb30*/  LDC.64 R2, c[0x4][R2] ;  /* 0x0100000002027b82 */ /* 0x000ea20000000a00 */
[----:B------:R-:W3:Y:S01]  /*eb40*/  LDCU.64 UR8, c[0x4][0x2f0] ;  /* 0x01005e00ff0877ac */ /* 0x000ee20008000a00 */
[----:B0-----:R-:W-:Y:S02]  /*eb50*/  MOV R4, UR4 ;  /* 0x0000000400047c02 */ /* 0x001fe40008000f00 */
[----:B------:R-:W-:-:S02]  /*eb60*/  MOV R5, UR5 ;  /* 0x0000000500057c02 */ /* 0x000fc40008000f00 */
[----:B-1----:R-:W-:Y:S01]  /*eb70*/  MOV R6, UR6 ;  /* 0x0000000600067c02 */ /* 0x002fe20008000f00 */
[----:B------:R-:W-:Y:S01]  /*eb80*/  IMAD.U32 R7, RZ, RZ, UR7 ;  /* 0x00000007ff077e24 */ /* 0x000fe2000f8e00ff */
[----:B---3--:R-:W-:Y:S02]  /*eb90*/  MOV R10, UR8 ;  /* 0x00000008000a7c02 */ /* 0x008fe40008000f00 */
[----:B------:R-:W-:-:S07]  /*eba0*/  MOV R11, UR9 ;  /* 0x00000009000b7c02 */ /* 0x000fce0008000f00 */
[----:B------:R-:W-:-:S07]  /*ebb0*/  LEPC R20, `(.L_x_5560) ;  /* 0x000000001014794e */ /* 0x000fce0000000000 */
[----:B--2---:R-:W-:Y:S05]  /*ebc0*/  CALL.ABS.NOINC R2 ;  /* 0x0000000002007343 */ /* 0x004fea0003c00000 */
.L_x_5560:
[----:B------:R-:W2:Y:S02]  /*ebd0*/  LDCU.64 UR4, c[0x0][0x760] ;  /* 0x0000ec00ff0477ac */ /* 0x000ea40008000a00 */
[----:B--2---:R-:W-:-:S04]  /*ebe0*/  IADD3 R16, P0, PT, R16, UR4, RZ ;  /* 0x0000000410107c10 */ /* 0x004fc8000ff1e0ff */
[----:B------:R-:W-:-:S05]  /*ebf0*/  IADD3.X R17, PT, PT, RZ, UR5, RZ, P0, !PT ;  /* 0x00000005ff117c10 */ /* 0x000fca00087fe4ff */
[----:B------:R-:W-:Y:S01]  /*ec00*/  STG.E.U16 desc[UR36][R16.64], R18 ;  /* 0x0000001210007986 */ /* 0x000fe2000c101524 */
[----:B------:R-:W-:Y:S05]  /*ec10*/  EXIT ;  /* 0x000000000000794d */ /* 0x000fea0003800000 */
.L_x_5559:
[----:B------:R-:W-:Y:S01]  /*ec20*/  STG.E desc[UR36][R4.64], R7 ;  /* 0x0000000704007986 */ /* 0x000fe2000c101924 */
[----:B------:R-:W-:Y:S05]  /*ec30*/  EXIT ;  /* 0x000000000000794d */ /* 0x000fea0003800000 */
.L_x_5536:
        /* <DEDUP_REMOVED lines=23> */
.L_x_5562:
        /* <DEDUP_REMOVED lines=21> */
.L_x_5564:
[----:B------:R-:W0:Y:S02]  /*ef00*/  LDCU.64 UR4, c[0x0][0x760] ;  /* 0x0000ec00ff0477ac */ /* 0x000e240008000a00 */
[----:B0-----:R-:W-:-:S04]  /*ef10*/  IADD3 R18, P0, PT, R18, UR4, RZ ;  /* 0x0000000412127c10 */ /* 0x001fc8000ff1e0ff */
[----:B------:R-:W-:-:S05]  /*ef20*/  IADD3.X R19, PT, PT, RZ, UR5, RZ, P0, !PT ;  /* 0x00000005ff137c10 */ /* 0x000fca00087fe4ff */
[----:B------:R-:W-:Y:S01]  /*ef30*/  STG.E.U16 desc[UR36][R18.64], R16 ;  /* 0x0000001012007986 */ /* 0x000fe2000c101524 */
[----:B------:R-:W-:Y:S05]  /*ef40*/  EXIT ;  /* 0x000000000000794d */ /* 0x000fea0003800000 */
.L_x_5563:
[----:B------:R-:W-:-:S05]  /*ef50*/  F2FP.BF16.F32.PACK_AB R9, RZ, R9 ;  /* 0x00000009ff09723e */ /* 0x000fca00000010ff */
[----:B------:R-:W-:Y:S01]  /*ef60*/  STG.E.U16 desc[UR36][R2.64], R9 ;  /* 0x0000000902007986 */ /* 0x000fe2000c101524 */
[----:B------:R-:W-:Y:S05]  /*ef70*/  EXIT ;  /* 0x000000000000794d */ /* 0x000fea0003800000 */
.L_x_5561:
[----:B------:R-:W0:Y:S01]  /*ef80*/  LDCU.U8 UR4, c[0x0][0x790] ;  /* 0x0000f200ff0477ac */ /* 0x000e220008000000 */
[----:B------:R-:W2:Y:S01]  /*ef90*/  LDCU.U8 UR5, c[0x0][0x791] ;  /* 0x0000f220ff0577ac */ /* 0x000ea20008000000 */
[----:B0-----:R-:W-:Y:S02]  /*efa0*/  UISETP.NE.AND UP0, UPT, UR4, URZ, UPT ;  /* 0x000000ff0400728c */ /* 0x001fe4000bf05270 */
[----:B--2---:R-:W-:-:S07]  /*efb0*/  UISETP.NE.AND UP1, UPT, UR5, URZ, UPT ;  /* 0x000000ff0500728c */ /* 0x004fce000bf25270 */
[----:B------:R-:W-:Y:S05]  /*efc0*/  BRA.U !UP0, `(.L_x_5565) ;  /* 0x0000000108087547 */ /* 0x000fea000b800000 */
[----:B------:R-:W1:Y:S02]  /*efd0*/  LDG.E R0, desc[UR36][R4.64] ;  /* 0x0000002404007981 */ /* 0x000e64000c1e1900 */
[----:B-1-34-:R-:W-:-:S07]  /*efe0*/  FADD.FTZ R9, R9, R0 ;  /* 0x0000000009097221 */ /* 0x01afce0000010000 */
.L_x_5565:
[----:B------:R-:W-:Y:S05]  /*eff0*/  BRA.U !UP1, `(.L_x_5566) ;  /* 0x0000000109647547 */ /* 0x000fea000b800000 */
[----:B------:R-:W0:Y:S01]  /*f000*/  LDCU UR4, c[0x0][0x794] ;  /* 0x0000f280ff0477ac */ /* 0x000e220008000800 */
[----:B------:R-:W-:Y:S01]  /*f010*/  F2FP.BF16.F32.PACK_AB R16, RZ, R9 ;  /* 0x00000009ff10723e */ /* 0x000fe200000010ff */
        /* <DEDUP_REMOVED lines=18> */
.L_x_5567:
[----:B------:R-:W0:Y:S02]  /*f140*/  LDCU.64 UR4, c[0x0][0x760] ;  /* 0x0000ec00ff0477ac */ /* 0x000e240008000a00 */
[----:B0-----:R-:W-:-:S05]  /*f150*/  IADD3 R18, P0, PT, R18, UR4, RZ ;  /* 0x0000000412127c10 */ /* 0x001fca000ff1e0ff */
[----:B------:R-:W-:-:S05]  /*f160*/  IMAD.X R19, RZ, RZ, UR5, P0 ;  /* 0x00000005ff137e24 */ /* 0x000fca00080e06ff */
[----:B------:R-:W-:Y:S01]  /*f170*/  STG.E.U16 desc[UR36][R18.64], R16 ;  /* 0x0000001012007986 */ /* 0x000fe2000c101524 */
[----:B------:R-:W-:Y:S05]  /*f180*/  EXIT ;  /* 0x000000000000794d */ /* 0x000fea0003800000 */
.L_x_5566:
[----:B------:R-:W-:Y:S01]  /*f190*/  STG.E desc[UR36][R4.64], R9 ;  /* 0x0000000904007986 */ /* 0x000fe2000c101924 */
[----:B------:R-:W-:Y:S05]  /*f1a0*/  EXIT ;  /* 0x000000000000794d */ /* 0x000fea0003800000 */
        .weak           $__internal_6_$__cuda_sm20_div_u64
        .type           $__internal_6_$__cuda_sm20_div_u64,@function
        .size           $__internal_6_$__cuda_sm20_div_u64,(.L_x_9948 - $__internal_6_$__cuda_sm20_div_u64)
$__internal_6_$__cuda_sm20_div_u64:
        /* <DEDUP_REMOVED lines=65> */
[----:B------:R-:W-:Y:S06]  /*f5c0*/  RET.REL.NODEC R4 `(_ZN2at6native13reduce_kernelILi512ELi1ENS0_8ReduceOpIN3c108BFloat16ENS0_14func_wrapper_tIS4_ZNS0_11sum_functorIS4_fS4_EclERNS_14TensorIteratorEEUlffE_EEjS4_Li4ELi8EEEEEvT1_) ;  /* 0xffffff08048c7950 */ /* 0x000fec0003c3ffff */
.L_x_5568:
        /* <DEDUP_REMOVED lines=11> */
.L_x_9948:


//--------------------- .text._ZN2at6native13reduce_kernelILi256ELi2ENS0_8ReduceOpIN3c108BFloat16ENS0_14func_wrapper_tIS4_ZNS0_11sum_functorIS4_fS4_EclERNS_14TensorIteratorEEUlffE_EEjS4_Li4ELi8EEEEEvT1_ --------------------------
	.section	.text._ZN2at6native13reduce_kernelILi256ELi2ENS0_8ReduceOpIN3c108BFloat16ENS0_14func_wrapper_tIS4_ZNS0_11sum_functorIS4_fS4_EclERNS_14TensorIteratorEEUlffE_EEjS4_Li4ELi8EEEEEvT1_,"ax",@progbits
	.align	128
        .global         _ZN2at6native13reduce_kernelILi256ELi2ENS0_8ReduceOpIN3c108BFloat16ENS0_14func_wrapper_tIS4_ZNS0_11sum_functorIS4_fS4_EclERNS_14TensorIteratorEEUlffE_EEjS4_Li4ELi8EEEEEvT1_
        .type           _ZN2at6native13reduce_kernelILi256ELi2ENS0_8ReduceOpIN3c108BFloat16ENS0_14func_wrapper_tIS4_ZNS0_11sum_functorIS4_fS4_EclERNS_14TensorIteratorEEUlffE_EEjS4_Li4ELi8EEEEEvT1_,@function
        .size           _ZN2at6native13reduce_kernelILi256ELi2ENS0_8ReduceOpIN3c108BFloat16ENS0_14func_wrapper_tIS4_ZNS0_11sum_functorIS4_fS4_EclERNS_14TensorIteratorEEUlffE_EEjS4_Li4ELi8EEEEEvT1_,(.L_x_9949 - _ZN2at6native13reduce_kernelILi256ELi2ENS0_8ReduceOpIN3c108BFloat16ENS0_14func_wrapper_tIS4_ZNS0_11sum_functorIS4_fS4_EclERNS_14TensorIteratorEEUlffE_EEjS4_Li4ELi8EEEEEvT1_)
        .other          _ZN2at6native13reduce_kernelILi256ELi2ENS0_8ReduceOpIN3c108BFloat16ENS0_14func_wrapper_tIS4_ZNS0_11sum_functorIS4_fS4_EclERNS_14TensorIteratorEEUlffE_EEjS4_Li4ELi8EEEEEvT1_,@"STO_CUDA_ENTRY STV_DEFAULT"
_ZN2at6native13reduce_kernelILi256ELi2ENS0_8ReduceOpIN3c108BFloat16ENS0_14func_wrapper_tIS4_ZNS0_11sum_functorIS4_fS4_EclERNS_14TensorIteratorEEUlffE_EEjS4_Li4ELi8EEEEEvT1_:
.text._ZN2at6native13reduce_kernelILi256ELi2ENS0_8ReduceOpIN3c108BFloat16ENS0_14func_wrapper_tIS4_ZNS0_11sum_functorIS4_fS4_EclERNS_14TensorIteratorEEUlffE_EEjS4_Li4ELi8EEEEEvT1_:
        /* <DEDUP_REMOVED lines=296> */
.L_x_5569:
        /* <DEDUP_REMOVED lines=32> */
.L_x_5573:
        /* <DEDUP_REMOVED lines=27> */
[----:B--2---:R-:W-:-:S05]  /*1630*/  SHF.L.U32 R3, R4, 0x10, RZ ;  /* 0x0000001004037819 */ /* 0x004fca00000006ff */
[----:B0-----:R-:W-:-:S07]  /*1640*/  FADD.FTZ R3, R3, UR4 ;  /* 0x0000000403037e21 */ /* 0x001fce0008010000 */
.L_x_5577:
[----:B------:R-:W-:Y:S05]  /*1650*/  BSYNC.RECONVERGENT B1 ;  /* 0x0000000000017941 */ /* 0x000fea0003800200 */
.L_x_5576:
[----:B------:R-:W0:Y:S01]  /*1660*/  LDC R5, c[0x0][0x38c] ;  /* 0x0000e300ff057b82 */ /* 0x000e220000000800 */
[----:B------:R-:W-:-:S05]  /*1670*/  IADD3 R18, P0, PT, R18, 0x10, RZ ;  /* 0x0000001012127810 */ /* 0x000fca0007f1e0ff */
[----:B------:R-:W-:Y:S01]  /*1680*/  IMAD.X R19, RZ, RZ, R19, P0 ;  /* 0x000000ffff137224 */ /* 0x000fe200000e0613 */
[----:B0-----:R-:W-:-:S07]  /*1690*/  IADD3 R24, PT, PT, R6, -0x8, R5 ;  /* 0xfffffff806187810 */ /* 0x001fce0007ffe005 */
.L_x_5575:
[----:B------:R-:W-:Y:S05]  /*16a0*/  BSYNC.RECONVERGENT B0 ;  /* 0x0000000000007941 */ /* 0x000fea0003800200 */
.L_x_5574:
[----:B------:R-:W0:Y:S01]  /*16b0*/  LDC.64 R4, c[0x0][0x3a0] ;  /* 0x0000e800ff047b82 */ /* 0x000e220000000a00 */
[----:B------:R-:W-:Y:S01]  /*16c0*/  BSSY.RECONVERGENT B0, `(.L_x_5578) ;  /* 0x0000032000007945 */ /* 0x000fe20003800200 */
[-C--:B------:R-:W-:Y:S01]  /*16d0*/  MOV R13, R8.reuse ;  /* 0x00000008000d7202 */ /* 0x080fe20000000f00 */
[--C-:B------:R-:W-:Y:S01]  /*16e0*/  IMAD.MOV.U32 R9, RZ, RZ, R8.reuse ;  /* 0x000000ffff097224 */ /* 0x100fe200078e0008 */
[-C--:B------:R-:W-:Y:S01]  /*16f0*/  MOV R10, R8.reuse ;  /* 0x00000008000a7202 */ /* 0x080fe20000000f00 */
[----:B------:R-:W-:Y:S01]  /*1700*/  IMAD.MOV.U32 R11, RZ, RZ, R8 ;  /* 0x000000ffff0b7224 */ /* 0x000fe200078e0008 */
[----:B------:R-:W-:Y:S02]  /*1710*/  MOV R12, R8 ;  /* 0x00000008000c7202 */ /* 0x000fe40000000f00 */
        /* <DEDUP_REMOVED lines=14> */
[--C-:B------:R-:W-:Y:S01]  /*1800*/  IMAD.MOV.U32 R10, RZ, RZ, R8.reuse ;  /* 0x000000ffff0a7224 */ /* 0x100fe200078e0008 */
[----:B------:R-:W-:Y:S01]  /*1810*/  MOV R11, R8 ;  /* 0x00000008000b7202 */ /* 0x000fe20000000f00 */
[----:B------:R-:W-:-:S07]  /*1820*/  IMAD.MOV.U32 R12, RZ, RZ, R8 ;  /* 0x000000ffff0c7224 */ /* 0x000fce00078e0008 */
.L_x_5580:
        /* <DEDUP_REMOVED lines=8> */
[C---:B------:R-:W-:Y:S01]  /*18b0*/  PRMT R7, R6.reuse, 0x7632, R7 ;  /* 0x0000763206077816 */ /* 0x040fe20000000007 */
[C---:B------:R-:W-:Y:S01]  /*18c0*/  IMAD.U32 R20, R5.reuse, 0x10000, RZ ;  /* 0x0001000005147824 */ /* 0x040fe200078e00ff */
[----:B------:R-:W-:Y:S01]  /*18d0*/  SHF.L.U32 R26, R6, 0x10, RZ ;  /* 0x00000010061a7819 */ /* 0x000fe200000006ff */
[----:B------:R-:W-:Y:S01]  /*18e0*/  IMAD.U32 R25, R14, 0x10000, RZ ;  /* 0x000100000e197824 */ /* 0x000fe200078e00ff */
[----:B------:R-:W-:Y:S01]  /*18f0*/  PRMT R6, R5, 0x7632, R6 ;  /* 0x0000763205067816 */ /* 0x000fe20000000006 */
[----:B------:R-:W-:Y:S01]  /*1900*/  FADD.FTZ R13, R28, R13 ;  /* 0x0000000d1c0d7221 */ /* 0x000fe20000010000 */
        /* <DEDUP_REMOVED lines=13> */
.L_x_5579:
[----:B------:R-:W-:Y:S05]  /*19e0*/  BSYNC.RECONVERGENT B0 ;  /* 0x0000000000007941 */ /* 0x000fea0003800200 */
.L_x_5578:
        /* <DEDUP_REMOVED lines=10> */
.L_x_5582:
[----:B------:R-:W-:Y:S05]  /*1a90*/  BSYNC.RECONVERGENT B0 ;  /* 0x0000000000007941 */ /* 0x000fea0003800200 */
.L_x_5581:
[----:B------:R-:W-:Y:S01]  /*1aa0*/  FADD.FTZ R12, R12, R3 ;  /* 0x000000030c0c7221 */ /* 0x000fe20000010000 */
[----:B------:R-:W-:-:S03]  /*1ab0*/  IMAD.MOV.U32 R19, RZ, RZ, RZ ;  /* 0x000000ffff137224 */ /* 0x000fc600078e00ff */
[----:B------:R-:W-:-:S04]  /*1ac0*/  FADD.FTZ R11, R12, R11 ;  /* 0x0000000b0c0b7221 */ /* 0x000fc80000010000 */
[----:B------:R-:W-:-:S04]  /*1ad0*/  FADD.FTZ R10, R11, R10 ;  /* 0x0000000a0b0a7221 */ /* 0x000fc80000010000 */
[----:B------:R-:W-:-:S04]  /*1ae0*/  FADD.FTZ R9, R10, R9 ;  /* 0x000000090a097221 */ /* 0x000fc80000010000 */
[----:B------:R-:W-:-:S04]  /*1af0*/  FADD.FTZ R8, R9, R8 ;  /* 0x0000000809087221 */ /* 0x000fc80000010000 */
[----:B------:R-:W-:-:S04]  /*1b00*/  FADD.FTZ R13, R8, R13 ;  /* 0x0000000d080d7221 */ /* 0x000fc80000010000 */
[----:B------:R-:W-:Y:S01]  /*1b10*/  FADD.FTZ R18, R13, R0 ;  /* 0x000000000d127221 */ /* 0x000fe20000010000 */
[----:B------:R-:W-:Y:S06]  /*1b20*/  BRA `(.L_x_5571) ;  /* 0x0000009c00687947 */ /* 0x000fec0003800000 */
.L_x_5572:
        /* <DEDUP_REMOVED lines=22> */
[--C-:B------:R-:W-:Y:S01]  /*1c90*/  IMAD.MOV.U32 R13, RZ, RZ, R9.reuse ;  /* 0x000000ffff0d7224 */ /* 0x100fe200078e0009 */
[-C--:B------:R-:W-:Y:S01]  /*1ca0*/  MOV R11, R9.reuse ;  /* 0x00000009000b7202 */ /* 0x080fe20000000f00 */
[----:B------:R-:W-:Y:S01]  /*1cb0*/  IMAD.MOV.U32 R12, RZ, RZ, R9 ;  /* 0x000000ffff0c7224 */ /* 0x000fe200078e0009 */
[----:B------:R-:W-:-:S07]  /*1cc0*/  MOV R10, R9 ;  /* 0x00000009000a7202 */ /* 0x000fce0000000f00 */
.L_x_5587:
[----:B------:R-:W-:Y:S01]  /*1cd0*/  SHF.R.U32.HI R5, RZ, 0x1, R21 ;  /* 0x00000001ff057819 */ /* 0x000fe20000011615 */
[----:B------:R-:W-:-:S03]  /*1ce0*/  IMAD.IADD R7, R21, 0x1, R8 ;  /* 0x0000000115077824 */ /* 0x000fc600078e0208 */
[C---:B------:R-:W-:Y:S01]  /*1cf0*/  IADD3 R4, PT, PT, R5.reuse, R8, RZ ;  /* 0x0000000805047210 */ /* 0x040fe20007ffe0ff */
[----:B------:R-:W-:Y:S01]  /*1d00*/  IMAD.WIDE.U32 R20, R5, 0x4, R18 ;  /* 0x0000000405147825 */ /* 0x000fe200078e0012 */
[----:B------:R-:W-:Y:S02]  /*1d10*/  LEA R27, R8, R7, 0x1 ;  /* 0x00000007081b7211 */ /* 0x000fe400078e08ff */
[----:B------:R-:W-:Y:S01]  /*1d20*/  SHF.R.U32.HI R25, RZ, 0x1, R7 ;  /* 0x00000001ff197819 */ /* 0x000fe20000011607 */
[----:B------:R-:W-:Y:S01]  /*1d30*/  IMAD.SHL.U32 R5, R4, 0x4, RZ ;  /* 0x0000000404057824 */ /* 0x000fe200078e00ff */
[----:B------:R-:W-:Y:S01]  /*1d40*/  SHF.R.U32.HI R4, RZ, 0x1e, R4 ;  /* 0x0000001eff047819 */ /* 0x000fe20000011604 */
[----:B------:R1:W2:Y:S01]  /*1d50*/  LDG.E R20, desc[UR36][R20.64] ;  /* 0x0000002414147981 */ /* 0x0002a2000c1e1900 */
[----:B------:R-:W-:Y:S01]  /*1d60*/  SHF.R.U32.HI R7, RZ, 0x1, R27 ;  /* 0x00000001ff077819 */ /* 0x000fe2000001161b */
[----:B------:R-:W-:Y:S01]  /*1d70*/  IMAD.WIDE.U32 R24, R25, 0x4, R18 ;  /* 0x0000000419187825 */ /* 0x000fe200078e0012 */
[----:B------:R-:W-:-:S02]  /*1d80*/  LOP3.LUT R5, R5, 0xfffffffc, RZ, 0xc0, !PT ;  /* 0xfffffffc05057812 */ /* 0x000fc400078ec0ff */
[----:B------:R-:W-:Y:S02]  /*1d90*/  LOP3.LUT R29, R4, 0x1, RZ, 0xc0, !PT ;  /* 0x00000001041d7812 */ /* 0x000fe400078ec0ff */
[----:B------:R-:W-:Y:S01]  /*1da0*/  IADD3 R4, P0, PT, R18, R5, RZ ;  /* 0x0000000512047210 */ /* 0x000fe20007f1e0ff */
[----:B------:R-:W-:Y:S01]  /*1db0*/  IMAD.WIDE.U32 R6, R7, 0x4, R18 ;  /* 0x0000000407067825 */ /* 0x000fe200078e0012 */
[----:B------:R-:W3:Y:S03]  /*1dc0*/  LDG.E R24, desc[UR36][R24.64] ;  /* 0x0000002418187981 */ /* 0x000ee6000c1e1900 */
[----:B------:R-:W-:Y:S02]  /*1dd0*/  IMAD.X R5, R19, 0x1, R29, P0 ;  /* 0x0000000113057824 */ /* 0x000fe400000e061d */
[----:B------:R-:W4:Y:S04]  /*1de0*/  LDG.E R6, desc[UR36][R6.64] ;  /* 0x0000002406067981 */ /* 0x000f28000c1e1900 */
[----:B------:R-:W5:Y:S01]  /*1df0*/  LDG.E R4, desc[UR36][R4.64] ;  /* 0x0000002404047981 */ /* 0x000f62000c1e1900 */
[----:B-1----:R-:W-:-:S05]  /*1e00*/  IADD3 R21, PT, PT, R27, R8, RZ ;  /* 0x000000081b157210 */ /* 0x002fca0007ffe0ff */
[----:B------:R-:W-:-:S05]  /*1e10*/  IMAD R31, R8, 0x3, R21 ;  /* 0x00000003081f7824 */ /* 0x000fca00078e0215 */
[----:B------:R-:W-:Y:S02]  /*1e20*/  ISETP.GE.U32.AND P0, PT, R31, R0, PT ;  /* 0x000000001f00720c */ /* 0x000fe40003f06070 */
[C---:B--2---:R-:W-:Y:S01]  /*1e30*/  PRMT R26, R20.reuse, 0x7632, R26 ;  /* 0x00007632141a7816 */ /* 0x044fe2000000001a */
[----:B------:R-:W-:-:S03]  /*1e40*/  IMAD.U32 R28, R20, 0x10000, RZ ;  /* 0x00010000141c7824 */ /* 0x000fc600078e00ff */
[----:B------:R-:W-:Y:S01]  /*1e50*/  SHF.L.U32 R27, R26, 0x10, RZ ;  /* 0x000000101a1b7819 */ /* 0x000fe200000006ff */
[----:B------:R-:W-:Y:S01]  /*1e60*/  FADD.FTZ R9, R28, R9 ;  /* 0x000000091c097221 */ /* 0x000fe20000010000 */
[----:B---3--:R-:W-:Y:S02]  /*1e70*/  PRMT R25, R24, 0x7632, R25 ;  /* 0x0000763218197816 */ /* 0x008fe40000000019 */
[----:B----4-:R-:W-:Y:S02]  /*1e80*/  PRMT R7, R6, 0x7632, R7 ;  /* 0x0000763206077816 */ /* 0x010fe40000000007 */
[----:B-----5:R-:W-:Y:S01]  /*1e90*/  PRMT R5, R4, 0x7632, R5 ;  /* 0x0000763204057816 */ /* 0x020fe20000000005 */
[----:B------:R-:W-:Y:S01]  /*1ea0*/  IMAD.U32 R29, R24, 0x10000, RZ ;  /* 0x00010000181d7824 */ /* 0x000fe200078e00ff */
[----:B------:R-:W-:Y:S01]  /*1eb0*/  SHF.L.U32 R26, R25, 0x10, RZ ;  /* 0x00000010191a7819 */ /* 0x000fe200000006ff */
[----:B------:R-:W-:Y:S01]  /*1ec0*/  IMAD.U32 R28, R4, 0x10000, RZ ;  /* 0x00010000041c7824 */ /* 0x000fe200078e00ff */
        /* <DEDUP_REMOVED lines=12> */
.L_x_5586:
[C---:B------:R-:W-:Y:S02]  /*1f90*/  PRMT R28, R20.reuse, 0x7610, R28 ;  /* 0x00007610141c7816 */ /* 0x040fe4000000001c */
[----:B------:R-:W-:Y:S02]  /*1fa0*/  PRMT R27, R20, 0x7632, R27 ;  /* 0x00007632141b7816 */ /* 0x000fe4000000001b */
[C---:B------:R-:W-:Y:S02]  /*1fb0*/  PRMT R25, R24.reuse, 0x7610, R25 ;  /* 0x0000761018197816 */ /* 0x040fe40000000019 */
[----:B------:R-:W-:Y:S02]  /*1fc0*/  PRMT R24, R24, 0x7632, R24 ;  /* 0x0000763218187816 */ /* 0x000fe40000000018 */
[C---:B------:R-:W-:Y:S02]  /*1fd0*/  PRMT R26, R4.reuse, 0x7610, R26 ;  /* 0x00007610041a7816 */ /* 0x040fe4000000001a */
[----:B------:R-:W-:-:S02]  /*1fe0*/  PRMT R20, R4, 0x7632, R20 ;  /* 0x0000763204147816 */ /* 0x000fc40000000014 */
[----:B------:R-:W-:-:S07]  /*1ff0*/  PRMT R7, R6, 0x7632, R7 ;  /* 0x0000763206077816 */ /* 0x000fce0000000007 */
.L_x_5585:
[----:B------:R-:W-:Y:S05]  /*2000*/  BSYNC.RECONVERGENT B0 ;  /* 0x0000000000007941 */ /* 0x000fea0003800200 */
.L_x_5584:
        /* <DEDUP_REMOVED lines=31> */
.L_x_5589:
[----:B------:R-:W-:Y:S05]  /*2200*/  BSYNC.RECONVERGENT B0 ;  /* 0x0000000000007941 */ /* 0x000fea0003800200 */
.L_x_5588:
        /* <DEDUP_REMOVED lines=9> */
[----:B------:R-:W-:Y:S01]  /*22a0*/  IMAD.IADD R5, R5, 0x1, R8 ;  /* 0x0000000105057824 */ /* 0x000fe200078e0208 */
[----:B------:R-:W-:Y:S01]  /*22b0*/  SHF.L.U32 R25, R25, 0x10, RZ ;  /* 0x0000001019197819 */ /* 0x000fe200000006ff */
[----:B------:R-:W-:-:S03]  /*22c0*/  IMAD.U32 R24, R24, 0x10000, RZ ;  /* 0x0001000018187824 */ /* 0x000fc600078e00ff */
[----:B------:R-:W-:Y:S01]  /*22d0*/  ISETP.GE.U32.AND P0, PT, R5, R0, PT ;  /* 0x000000000500720c */ /* 0x000fe20003f06070 */
[----:B------:R-:W-:Y:S01]  /*22e0*/  FADD.FTZ R12, R12, R25 ;  /* 0x000000190c0c7221 */ /* 0x000fe20000010000 */
[----:B------:R-:W-:-:S11]  /*22f0*/  FADD.FTZ R11, R11, R24 ;  /* 0x000000180b0b7221 */ /* 0x000fd60000010000 */
        /* <DEDUP_REMOVED lines=11> */
.L_x_5591:
[----:B------:R-:W-:Y:S05]  /*23b0*/  BSYNC.RECONVERGENT B0 ;  /* 0x0000000000007941 */ /* 0x000fea0003800200 */
.L_x_5590:
[----:B------:R-:W-:Y:S01]  /*23c0*/  FADD.FTZ R12, R9, R12 ;  /* 0x0000000c090c7221 */ /* 0x000fe20000010000 */
[----:B------:R-:W-:-:S03]  /*23d0*/  FADD.FTZ R11, R10, R11 ;  /* 0x0000000b0a0b7221 */ /* 0x000fc60000010000 */
[----:B------:R-:W-:Y:S01]  /*23e0*/  FADD.FTZ R12, R12, R13 ;  /* 0x0000000d0c0c7221 */ /* 0x000fe20000010000 */
[----:B------:R-:W-:-:S03]  /*23f0*/  FADD.FTZ R14, R11, R14 ;  /* 0x0000000e0b0e7221 */ /* 0x000fc60000010000 */
[----:B------:R-:W-:Y:S01]  /*2400*/  FADD.FTZ R18, R12, R15 ;  /* 0x0000000f0c127221 */ /* 0x000fe20000010000 */
[----:B------:R-:W-:Y:S01]  /*2410*/  FADD.FTZ R19, R14, R3 ;  /* 0x000000030e137221 */ /* 0x000fe20000010000 */
[----:B------:R-:W-:Y:S06]  /*2420*/  BRA `(.L_x_5571) ;  /* 0x0000009400287947 */ /* 0x000fec0003800000 */
.L_x_5583:
        /* <DEDUP_REMOVED lines=23> */
.L_x_5596:
[----:B------:R-:W-:Y:S02]  /*25a0*/  IMAD R4, R24, R25, RZ ;  /* 0x0000001918047224 */ /* 0x000fe400078e02ff */
[----:B------:R-:W-:-:S03]  /*25b0*/  IMAD.IADD R25, R25, 0x1, R8 ;  /* 0x0000000119197824 */ /* 0x000fc600078e0208 */
[----:B------:R-:W-:Y:S01]  /*25c0*/  SHF.R.U32.HI R27, RZ, 0x1, R4 ;  /* 0x00000001ff1b7819 */ /* 0x000fe20000011604 */
[----:B------:R-:W-:Y:S01]  /*25d0*/  IMAD R4, R24, R25, RZ ;  /* 0x0000001918047224 */ /* 0x000fe200078e02ff */
[----:B------:R-:W-:-:S03]  /*25e0*/  IADD3 R5, PT, PT, R25, R8, RZ ;  /* 0x0000000819057210 */ /* 0x000fc60007ffe0ff */
[----:B------:R-:W-:Y:S01]  /*25f0*/  IMAD.WIDE.U32 R26, R27, 0x4, R18 ;  /* 0x000000041b1a7825 */ /* 0x000fe200078e0012 */
[----:B------:R-:W-:-:S03]  /*2600*/  SHF.R.U32.HI R11, RZ, 0x1, R4 ;  /* 0x00000001ff0b7819 */ /* 0x000fc60000011604 */
[----:B------:R-:W-:Y:S02]  /*2610*/  IMAD.IADD R25, R5, 0x1, R8 ;  /* 0x0000000105197824 */ /* 0x000fe400078e0208 */
[C---:B------:R-:W-:Y:S01]  /*2620*/  IMAD R5, R24.reuse, R5, RZ ;  /* 0x0000000518057224 */ /* 0x040fe200078e02ff */
[----:B------:R-:W2:Y:S01]  /*2630*/  LDG.E R26, desc[UR36][R26.64] ;  /* 0x000000241a1a7981 */ /* 0x000ea2000c1e1900 */
[----:B------:R-:W-:-:S03]  /*2640*/  IMAD R4, R24, R25, RZ ;  /* 0x0000001918047224 */ /* 0x000fc600078e02ff */
[----:B------:R-:W-:Y:S02]  /*2650*/  SHF.R.U32.HI R5, RZ, 0x1, R5 ;  /* 0x00000001ff057819 */ /* 0x000fe40000011605 */
[----:B------:R-:W-:Y:S01]  /*2660*/  SHF.R.U32.HI R7, RZ, 0x1, R4 ;  /* 0x00000001ff077819 */ /* 0x000fe20000011604 */
        /* <DEDUP_REMOVED lines=31> */
.L_x_5595:
[C---:B------:R-:W-:Y:S02]  /*2860*/  PRMT R29, R26.reuse, 0x7610, R29 ;  /* 0x000076101a1d7816 */ /* 0x040fe4000000001d */
[----:B------:R-:W-:Y:S02]  /*2870*/  PRMT R28, R26, 0x7632, R28 ;  /* 0x000076321a1c7816 */ /* 0x000fe4000000001c */
[C---:B------:R-:W-:Y:S02]  /*2880*/  PRMT R26, R10.reuse, 0x7610, R26 ;  /* 0x000076100a1a7816 */ /* 0x040fe4000000001a */
[----:B------:R-:W-:Y:S02]  /*2890*/  PRMT R10, R10, 0x7632, R10 ;  /* 0x000076320a0a7816 */ /* 0x000fe4000000000a */
[C---:B------:R-:W-:Y:S02]  /*28a0*/  PRMT R27, R4.reuse, 0x7610, R27 ;  /* 0x00007610041b7816 */ /* 0x040fe4000000001b */
[----:B------:R-:W-:-:S02]  /*28b0*/  PRMT R11, R4, 0x7632, R11 ;  /* 0x00007632040b7816 */ /* 0x000fc4000000000b */
[----:B------:R-:W-:-:S07]  /*28c0*/  PRMT R7, R6, 0x7632, R7 ;  /* 0x0000763206077816 */ /* 0x000fce0000000007 */
.L_x_5594:
[----:B------:R-:W-:Y:S05]  /*28d0*/  BSYNC.RECONVERGENT B0 ;  /* 0x0000000000007941 */ /* 0x000fea0003800200 */
.L_x_5593:
        /* <DEDUP_REMOVED lines=35> */
.L_x_5598:
[----:B------:R-:W-:Y:S05]  /*2b10*/  BSYNC.RECONVERGENT B0 ;  /* 0x0000000000007941 */ /* 0x000fea0003800200 */
.L_x_5597:
        /* <DEDUP_REMOVED lines=16> */
[----:B------:R-:W-:Y:S02]  /*2c20*/  IADD3 R5, PT, PT, R19, R8, RZ ;  /* 0x0000000813057210 */ /* 0x000fe40007ffe0ff */
[----:B------:R-:W-:Y:S02]  /*2c30*/  SHF.L.U32 R11, R11, 0x10, RZ ;  /* 0x000000100b0b7819 */ /* 0x000fe400000006ff */
[----:B------:R-:W-:Y:S01]  /*2c40*/  ISETP.GE.U32.AND P0, PT, R5, R0, PT ;  /* 0x000000000500720c */ /* 0x000fe20003f06070 */
[----:B------:R-:W-:Y:S02]  /*2c50*/  IMAD.U32 R0, R27, 0x10000, RZ ;  /* 0x000100001b007824 */ /* 0x000fe400078e00ff */
[----:B------:R-:W-:Y:S02]  /*2c60*/  FADD.FTZ R20, R20, R11 ;  /* 0x0000000b14147221 */ /* 0x000fe40000010000 */
[----:B------:R-:W-:-:S08]  /*2c70*/  FADD.FTZ R15, R15, R0 ;  /* 0x000000000f0f7221 */ /* 0x000fd00000010000 */
[----:B------:R-:W-:Y:S01]  /*2c80*/  @!P0 SHF.L.U32 R4, R7, 0x10, RZ ;  /* 0x0000001007048819 */ /* 0x000fe200000006ff */
[----:B------:R-:W-:-:S04]  /*2c90*/  @!P0 IMAD.U32 R6, R6, 0x10000, RZ ;  /* 0x0001000006068824 */ /* 0x000fc800078e00ff */
[----:B------:R-:W-:Y:S01]  /*2ca0*/  @!P0 FADD.FTZ R21, R21, R6 ;  /* 0x0000000615158221 */ /* 0x000fe20000010000 */
[----:B------:R-:W-:-:S07]  /*2cb0*/  @!P0 FADD.FTZ R3, R3, R4 ;  /* 0x0000000403038221 */ /* 0x000fce0000010000 */
.L_x_5600:
[----:B------:R-:W-:Y:S05]  /*2cc0*/  BSYNC.RECONVERGENT B0 ;  /* 0x0000000000007941 */ /* 0x000fea0003800200 */
.L_x_5599:
[----:B------:R-:W-:Y:S01]  /*2cd0*/  FADD.FTZ R14, R9, R14 ;  /* 0x0000000e090e7221 */ /* 0x000fe20000010000 */
[----:B------:R-:W-:-:S03]  /*2ce0*/  FADD.FTZ R13, R12, R13 ;  /* 0x0000000d0c0d7221 */ /* 0x000fc60000010000 */
[----:B------:R-:W-:Y:S01]  /*2cf0*/  FADD.FTZ R14, R14, R15 ;  /* 0x0000000f0e0e7221 */ /* 0x000fe20000010000 */
[----:B------:R-:W-:-:S03]  /*2d00*/  FADD.FTZ R20, R13, R20 ;  /* 0x000000140d147221 */ /* 0x000fc60000010000 */
[----:B------:R-:W-:Y:S01]  /*2d10*/  FADD.FTZ R18, R14, R21 ;  /* 0x000000150e127221 */ /* 0x000fe20000010000 */
[----:B------:R-:W-:Y:S01]  /*2d20*/  FADD.FTZ R19, R20, R3 ;  /* 0x0000000314137221 */ /* 0x000fe20000010000 */
[----:B------:R-:W-:Y:S06]  /*2d30*/  BRA `(.L_x_5571) ;  /* 0x0000008800e47947 */ /* 0x000fec0003800000 */
.L_x_5592:
[----:B------:R-:W1:Y:S01]  /*2d40*/  LDCU UR4, c[0x0][0x394] ;  /* 0x00007280ff0477ac */ /* 0x000e620008000800 */
[----:B------:R-:W2:Y:S01]  /*2d50*/  LDC R5, c[0x0][0x384] ;  /* 0x0000e100ff057b82 */ /* 0x000ea20000000800 */
        /* <DEDUP_REMOVED lines=25> */
.L_x_5608:
        /* <DEDUP_REMOVED lines=295> */
.L_x_5604:
        /* <DEDUP_REMOVED lines=232> */
.L_x_5605:
        /* <DEDUP_REMOVED lines=232> */
.L_x_5606:
        /* <DEDUP_REMOVED lines=232> */
.L_x_5607:
[----:B------:R-:W-:-:S04]  /*6ce0*/  LOP3.LUT R15, R0, 0xfffffffc, RZ, 0xc0, !PT ;  /* 0xfffffffc000f7812 */ /* 0x000fc800078ec0ff */
[----:B------:R-:W-:-:S05]  /*6cf0*/  IADD3 R14, P1, PT, R15, R18, RZ ;  /* 0x000000120f0e7210 */ /* 0x000fca0007f3e0ff */
[----:B------:R-:W-:-:S05]  /*6d00*/  IMAD.X R15, RZ, RZ, R19, P1 ;  /* 0x000000ffff0f7224 */ /* 0x000fca00008e0613 */
[----:B------:R-:W2:Y:S02]  /*6d10*/  LDG.E R14, desc[UR36][R14.64] ;  /* 0x000000240e0e7981 */ /* 0x000ea4000c1e1900 */
[C---:B--2---:R-:W-:Y:S02]  /*6d20*/  PRMT R33, R14.reuse, 0x7610, R33 ;  /* 0x000076100e217816 */ /* 0x044fe40000000021 */
[----:B------:R-:W-:-:S07]  /*6d30*/  PRMT R32, R14, 0x7632, R32 ;  /* 0x000076320e207816 */ /* 0x000fce0000000020 */
.L_x_5603:
[----:B------:R-:W2:Y:S01]  /*6d40*/  LDCU UR5, c[0x0][0x38c] ;  /* 0x00007180ff0577ac */ /* 0x000ea20008000800 */
[----:B-1----:R-:W-:Y:S01]  /*6d50*/  MOV R3, UR4 ;  /* 0x0000000400037c02 */ /* 0x002fe20008000f00 */
[----:B------:R-:W-:Y:S01]  /*6d60*/  IMAD.U32 R14, R28, 0x10000, RZ ;  /* 0x000100001c0e7824 */ /* 0x000fe200078e00ff */
[----:B------:R-:W-:Y:S01]  /*6d70*/  SHF.L.U32 R15, R29, 0x10, RZ ;  /* 0x000000101d0f7819 */ /* 0x000fe200000006ff */
[----:B------:R-:W-:Y:S01]  /*6d80*/  IMAD.U32 R20, R34, 0x10000, RZ ;  /* 0x0001000022147824 */ /* 0x000fe200078e00ff */
[----:B------:R-:W-:Y:S01]  /*6d90*/  LEA R4, R3, R4, 0x2 ;  /* 0x0000000403047211 */ /* 0x000fe200078e10ff */
[----:B------:R-:W-:Y:S01]  /*6da0*/  FADD.FTZ R9, R14, R9 ;  /* 0x000000090e097221 */ /* 0x000fe20000010000 */
[----:B------:R-:W-:Y:S01]  /*6db0*/  SHF.L.U32 R21, R30, 0x10, RZ ;  /* 0x000000101e157819 */ /* 0x000fe200000006ff */
[----:B------:R-:W-:Y:S01]  /*6dc0*/  FADD.FTZ R10, R15, R10 ;  /* 0x0000000a0f0a7221 */ /* 0x000fe20000010000 */
[----:B------:R-:W-:Y:S01]  /*6dd0*/  SHF.L.U32 R14, R31, 0x10, RZ ;  /* 0x000000101f0e7819 */ /* 0x000fe200000006ff */
[----:B------:R-:W-:Y:S01]  /*6de0*/  IMAD R27, R3, 0x3, R4 ;  /* 0x00000003031b7824 */ /* 0x000fe200078e0204 */
[----:B------:R-:W-:Y:S01]  /*6df0*/  SHF.L.U32 R15, R26, 0x10, RZ ;  /* 0x000000101a0f7819 */ /* 0x000fe200000006ff */
[----:B------:R-:W-:Y:S01]  /*6e00*/  FADD.FTZ R12, R21, R12 ;  /* 0x0000000c150c7221 */ /* 0x000fe20000010000 */
[----:B------:R-:W-:Y:S01]  /*6e10*/  SHF.L.U32 R21, R33, 0x10, RZ ;  /* 0x0000001021157819 */ /* 0x000fe200000006ff */
[----:B------:R-:W-:Y:S01]  /*6e20*/  FADD.FTZ R11, R14, R11 ;  /* 0x0000000b0e0b7221 */ /* 0x000fe20000010000 */
[----:B------:R-:W-:Y:S01]  /*6e30*/  SHF.L.U32 R36, R32, 0x10, RZ ;  /* 0x0000001020247819 */ /* 0x000fe200000006ff */
[----:B------:R-:W-:Y:S01]  /*6e40*/  FADD.FTZ R8, R15, R8 ;  /* 0x000000080f087221 */ /* 0x000fe20000010000 */
[----:B------:R-:W-:Y:S01]  /*6e50*/  FADD.FTZ R7, R20, R7 ;  /* 0x0000000714077221 */ /* 0x000fe20000010000 */
[----:B--2---:R-:W-:-:S02]  /*6e60*/  IMAD.U32 R0, RZ, RZ, UR5 ;  /* 0x00000005ff007e24 */ /* 0x004fc4000f8e00ff */
[----:B------:R-:W-:Y:S01]  /*6e70*/  FADD.FTZ R6, R21, R6 ;  /* 0x0000000615067221 */ /* 0x000fe20000010000 */
[----:B------:R-:W-:Y:S02]  /*6e80*/  FADD.FTZ R5, R36, R5 ;  /* 0x0000000524057221 */ /* 0x000fe40000010000 */
[----:B------:R-:W-:-:S13]  /*6e90*/  ISETP.GE.U32.AND P1, PT, R27, R0, PT ;  /* 0x000000001b00720c */ /* 0x000fda0003f26070 */
[----:B------:R-:W-:Y:S05]  /*6ea0*/  @!P1 BRA `(.L_x_5608) ;  /* 0xffffffc000109947 */ /* 0x000fea000383ffff */
.L_x_5602:
[----:B0-----:R-:W-:Y:S05]  /*6eb0*/  BSYNC.RECONVERGENT B0 ;  /* 0x0000000000007941 */ /* 0x001fea0003800200 */
.L_x_5601:
        /* <DEDUP_REMOVED lines=285> */
.L_x_5612:
[----:B------:R-:W-:Y:S02]  /*8090*/  SHF.R.U32.HI R20, RZ, 0x2, R20 ;  /* 0x00000002ff147819 */ /* 0x000fe40000011614 */
[----:B------:R-:W-:-:S07]  /*80a0*/  MOV R21, RZ ;  /* 0x000000ff00157202 */ /* 0x000fce0000000f00 */
.L_x_5611:
        /* <DEDUP_REMOVED lines=286> */
.L_x_5614:
[----:B------:R-:W-:Y:S02]  /*9290*/  SHF.R.U32.HI R30, RZ, 0x2, R30 ;  /* 0x00000002ff1e7819 */ /* 0x000fe4000001161e */
[----:B------:R-:W-:-:S07]  /*92a0*/  MOV R31, RZ ;  /* 0x000000ff001f7202 */ /* 0x000fce0000000f00 */
.L_x_5613:
        /* <DEDUP_REMOVED lines=283> */
.L_x_5616:
[----:B------:R-:W-:Y:S02]  /*a460*/  SHF.R.U32.HI R20, RZ, 0x2, R13 ;  /* 0x00000002ff147819 */ /* 0x000fe4000001160d */
[----:B------:R-:W-:-:S07]  /*a470*/  MOV R21, RZ ;  /* 0x000000ff00157202 */ /* 0x000fce0000000f00 */
.L_x_5615:
        /* <DEDUP_REMOVED lines=283> */
.L_x_5618:
[----:B------:R-:W-:Y:S01]  /*b630*/  SHF.R.U32.HI R20, RZ, 0x2, R20 ;  /* 0x00000002ff147819 */ /* 0x000fe20000011614 */
[----:B------:R-:W-:-:S07]  /*b640*/  IMAD.MOV.U32 R21, RZ, RZ, RZ ;  /* 0x000000ffff157224 */ /* 0x000fce00078e00ff */
.L_x_5617:
[----:B------:R-:W-:-:S04]  /*b650*/  LEA R14, P0, R20, R25, 0x2 ;  /* 0x00000019140e7211 */ /* 0x000fc800078010ff */
[----:B------:R-:W-:-:S05]  /*b660*/  LEA.HI.X R15, R20, R24, R21, 0x2, P0 ;  /* 0x00000018140f7211 */ /* 0x000fca00000f1415 */
[----:B------:R-:W2:Y:S02]  /*b670*/  LDG.E R14, desc[UR36][R14.64] ;  /* 0x000000240e0e7981 */ /* 0x000ea4000c1e1900 */
[C---:B--2---:R-:W-:Y:S02]  /*b680*/  PRMT R33, R14.reuse, 0x7610, R33 ;  /* 0x000076100e217816 */ /* 0x044fe40000000021 */
[----:B------:R-:W-:-:S07]  /*b690*/  PRMT R32, R14, 0x7632, R32 ;  /* 0x000076320e207816 */ /* 0x000fce0000000020 */
.L_x_5610:
[----:B------:R-:W-:Y:S05]  /*b6a0*/  BSYNC.RECONVERGENT B0 ;  /* 0x0000000000007941 */ /* 0x000fea0003800200 */
.L_x_5609:
[----:B------:R-:W-:Y:S01]  /*b6b0*/  ISETP.GE.U32.AND P0, PT, R4, R0, PT ;  /* 0x000000000400720c */ /* 0x000fe20003f06070 */
[----:B------:R-:W-:-:S12]  /*b6c0*/  BSSY.RECONVERGENT B0, `(.L_x_5619) ;  /* 0x000001a000007945 */ /* 0x000fd80003800200 */
        /* <DEDUP_REMOVED lines=21> */
[----:B------:R-:W-:Y:S02]  /*b820*/  @!P0 SHF.L.U32 R33, R33, 0x10, RZ ;  /* 0x0000001021218819 */ /* 0x000fe400000006ff */
[----:B------:R-:W-:-:S03]  /*b830*/  @!P0 SHF.L.U32 R32, R32, 0x10, RZ ;  /* 0x0000001020208819 */ /* 0x000fc600000006ff */
[----:B------:R-:W-:Y:S02]  /*b840*/  @!P0 FADD.FTZ R6, R6, R33 ;  /* 0x0000002106068221 */ /* 0x000fe40000010000 */
[----:B------:R-:W-:-:S07]  /*b850*/  @!P0 FADD.FTZ R5, R5, R32 ;  /* 0x0000002005058221 */ /* 0x000fce0000010000 */
.L_x_5620:
[----:B------:R-:W-:Y:S05]  /*b860*/  BSYNC.RECONVERGENT B0 ;  /* 0x0000000000007941 */ /* 0x000fea0003800200 */
.L_x_5619:
[----:B------:R-:W-:Y:S01]  /*b870*/  FADD.FTZ R9, R12, R9 ;  /* 0x000000090c097221 */ /* 0x000fe20000010000 */
[----:B------:R-:W-:-:S03]  /*b880*/  FADD.FTZ R10, R11, R10 ;  /* 0x0000000a0b0a7221 */ /* 0x000fc60000010000 */
[----:B------:R-:W-:Y:S01]  /*b890*/  FADD.FTZ R9, R9, R8 ;  /* 0x0000000809097221 */ /* 0x000fe20000010000 */
[----:B------:R-:W-:-:S03]  /*b8a0*/  FADD.FTZ R10, R10, R7 ;  /* 0x000000070a0a7221 */ /* 0x000fc60000010000 */
[----:B------:R-:W-:Y:S01]  /*b8b0*/  FADD.FTZ R18, R9, R6 ;  /* 0x0000000609127221 */ /* 0x000fe20000010000 */
[----:B------:R-:W-:-:S07]  /*b8c0*/  FADD.FTZ R19, R10, R5 ;  /* 0x000000050a137221 */ /* 0x000fce0000010000 */
.L_x_5571:
[----:B------:R-:W-:Y:S05]  /*b8d0*/  BSYNC.RECONVERGENT B6 ;  /* 0x0000000000067941 */ /* 0x000fea0003800200 */
.L_x_5570:
        /* <DEDUP_REMOVED lines=15> */
.L_x_5622:
        /* <DEDUP_REMOVED lines=15> */
.L_x_5621:
        /* <DEDUP_REMOVED lines=18> */
.L_x_5625:
        /* <DEDUP_REMOVED lines=14> */
.L_x_5624:
[----:B------:R-:W-:Y:S01]  /*bcc0*/  ISETP.GE.U32.AND P0, PT, R0, 0x2, PT ;  /* 0x000000020000780c */ /* 0x000fe20003f06070 */
[----:B------:R-:W-:Y:S05]  /*bcd0*/  WARPSYNC.ALL ;  /* 0x0000000000007948 */ /* 0x000fea0003800000 */
[----:B------:R-:W-:Y:S07]  /*bce0*/  BAR.SYNC.DEFER_BLOCKING 0x0 ;  /* 0x0000000000007b1d */ /* 0x000fee0000010000 */
[----:B------:R-:W-:Y:S05]  /*bcf0*/  @!P0 BRA `(.L_x_5623) ;  /* 0x0000000000208947 */ /* 0x000fea0003800000 */
[----:B-1----:R-:W-:-:S07]  /*bd00*/  IMAD.MOV.U32 R3, RZ, RZ, 0x1 ;  /* 0x00000001ff037424 */ /* 0x002fce00078e00ff */
.L_x_5626:
[----:B------:R-:W1:Y:S04]  /*bd10*/  SHFL.DOWN PT, R5, R18, R3, 0x1f ;  /* 0x08001f0312057589 */ /* 0x000e6800000e0000 */
[----:B------:R2:W3:Y:S02]  /*bd20*/  SHFL.DOWN PT, R4, R19, R3, 0x1f ;  /* 0x08001f0313047589 */ /* 0x0004e400000e0000 */
[----:B--2---:R-:W-:-:S04]  /*bd30*/  SHF.L.U32 R3, R3, 0x1, RZ ;  /* 0x0000000103037819 */ /* 0x004fc800000006ff */
[----:B------:R-:W-:Y:S01]  /*bd40*/  ISETP.GE.AND P0, PT, R3, R0, PT ;  /* 0x000000000300720c */ /* 0x000fe20003f06270 */
[----:B-1----:R-:W-:Y:S01]  /*bd50*/  FADD.FTZ R18, R5, R18 ;  /* 0x0000001205127221 */ /* 0x002fe20000010000 */
[----:B---3--:R-:W-:-:S11]  /*bd60*/  FADD.FTZ R19, R4, R19 ;  /* 0x0000001304137221 */ /* 0x008fd60000010000 */
[----:B------:R-:W-:Y:S05]  /*bd70*/  @!P0 BRA `(.L_x_5626) ;  /* 0xfffffffc00e48947 */ /* 0x000fea000383ffff */
.L_x_5623:
        /* <DEDUP_REMOVED lines=281> */
.L_x_5627:
        /* <DEDUP_REMOVED lines=276> */
.L_x_5628:
        /* <DEDUP_REMOVED lines=9> */
.L_x_5631:
        /* <DEDUP_REMOVED lines=23> */
.L_x_5630:
        /* <DEDUP_REMOVED lines=43> */
.L_x_5633:
[----:B------:R-:W-:-:S07]  /*e500*/  MOV R6, 0xe520 ;  /* 0x0000e52000067802 */ /* 0x000fce0000000f00 */
[----:B0-----:R-:W-:Y:S05]  /*e510*/  CALL.REL.NOINC `($__internal_7_$__cuda_sm20_div_u64) ;  /* 0x00000040002c7944 */ /* 0x001fea0003c00000 */
.L_x_5634:
[----:B------:R-:W-:Y:S05]  /*e520*/  BSYNC.RECONVERGENT B0 ;  /* 0x0000000000007941 */ /* 0x000fea0003800200 */
.L_x_5632:
[----:B------:R-:W1:Y:S02]  /*e530*/  LDCU.64 UR4, c[0x0][0x770] ;  /* 0x0000ee00ff0477ac */ /* 0x000e640008000a00 */
[----:B-1----:R-:W-:Y:S02]  /*e540*/  UISETP.NE.U32.AND UP0, UPT, UR4, URZ, UPT ;  /* 0x000000ff0400728c */ /* 0x002fe4000bf05070 */
[----:B------:R-:W-:Y:S02]  /*e550*/  IADD3 R4, P1, PT, R4, UR4, RZ ;  /* 0x0000000404047c10 */ /* 0x000fe4000ff3e0ff */
[----:B------:R-:W-:Y:S02]  /*e560*/  UISETP.NE.AND.EX UP0, UPT, UR5, URZ, UPT, UP0 ;  /* 0x000000ff0500728c */ /* 0x000fe4000bf05300 */
[----:B------:R-:W-:-:S04]  /*e570*/  IADD3.X R5, PT, PT, R5, UR5, RZ, P1, !PT ;  /* 0x0000000505057c10 */ /* 0x000fc80008ffe4ff */
[----:B------:R-:W-:-:S04]  /*e580*/  PLOP3.LUT P0, PT, PT, PT, UP0, 0x80, 0x8 ;  /* 0x000000000008781c */ /* 0x000fc80003f0f008 */
[----:B------:R-:W-:-:S13]  /*e590*/  PLOP3.LUT P0, PT, P0, PT, PT, 0x8, 0x80 ;  /* 0x000000000080781c */ /* 0x000fda000070e170 */
.L_x_5629:
        /* <DEDUP_REMOVED lines=287> */
.L_x_5636:
        /* <DEDUP_REMOVED lines=276> */
.L_x_5637:
        /* <DEDUP_REMOVED lines=24> */
.L_x_5639:
[----:B------:R-:W-:Y:S05]  /*10a50*/  BSYNC.RECONVERGENT B0 ;  /* 0x0000000000007941 */ /* 0x000fea0003800200 */
.L_x_5638:
        /* <DEDUP_REMOVED lines=35> */
.L_x_5641:
[----:B------:R-:W-:Y:S05]  /*10c90*/  BSYNC.RECONVERGENT B0 ;  /* 0x0000000000007941 */ /* 0x000fea0003800200 */
.L_x_5640:
        /* <DEDUP_REMOVED lines=35> */
.L_x_5646:
        /* <DEDUP_REMOVED lines=10> */
.L_x_5645:
[----:B------:R-:W-:Y:S05]  /*10f70*/  BRA `(.L_x_5644) ;  /* 0x0000000000547947 */ /* 0x000fea0003800000 */
.L_x_5643:
        /* <DEDUP_REMOVED lines=11> */
.L_x_5647:
        /* <DEDUP_REMOVED lines=10> */
.L_x_5644:
[----:B------:R-:W-:Y:S05]  /*110d0*/  BSYNC.RECONVERGENT B0 ;  /* 0x0000000000007941 */ /* 0x000fea0003800200 */
.L_x_5642:
        /* <DEDUP_REMOVED lines=12> */
.L_x_5649:
        /* <DEDUP_REMOVED lines=14> */
.L_x_5648:
        /* <DEDUP_REMOVED lines=9> */
.L_x_5652:
        /* <DEDUP_REMOVED lines=13> */
.L_x_5651:
[----:B------:R-:W-:Y:S01]  /*113e0*/  BAR.SYNC.DEFER_BLOCKING 0x0 ;  /* 0x0000000000007b1d */ /* 0x000fe20000010000 */
[----:B------:R-:W-:-:S09]  /*113f0*/  UISETP.GE.U32.AND UP0, UPT, UR4, 0x2, UPT ;  /* 0x000000020400788c */ /* 0x000fd2000bf06070 */
[----:B------:R-:W-:Y:S05]  /*11400*/  BRA.U !UP0, `(.L_x_5650) ;  /* 0x0000000108207547 */ /* 0x000fea000b800000 */
[----:B-123--:R-:W-:-:S07]  /*11410*/  IMAD.MOV.U32 R0, RZ, RZ, 0x1 ;  /* 0x00000001ff007424 */ /* 0x00efce00078e00ff */
.L_x_5653:
[----:B------:R-:W1:Y:S04]  /*11420*/  SHFL.DOWN PT, R3, R18, R0, 0x1f ;  /* 0x08001f0012037589 */ /* 0x000e6800000e0000 */
[----:B------:R2:W3:Y:S02]  /*11430*/  SHFL.DOWN PT, R2, R19, R0, 0x1f ;  /* 0x08001f0013027589 */ /* 0x0004e400000e0000 */
[----:B--2---:R-:W-:-:S04]  /*11440*/  SHF.L.U32 R0, R0, 0x1, RZ ;  /* 0x0000000100007819 */ /* 0x004fc800000006ff */
[----:B------:R-:W-:Y:S01]  /*11450*/  ISETP.GE.AND P2, PT, R0, UR4, PT ;  /* 0x0000000400007c0c */ /* 0x000fe2000bf46270 */
[----:B-1----:R-:W-:Y:S01]  /*11460*/  FADD.FTZ R18, R3, R18 ;  /* 0x0000001203127221 */ /* 0x002fe20000010000 */
[----:B---3--:R-:W-:-:S11]  /*11470*/  FADD.FTZ R19, R2, R19 ;  /* 0x0000001302137221 */ /* 0x008fd60000010000 */
[----:B------:R-:W-:Y:S05]  /*11480*/  @!P2 BRA `(.L_x_5653) ;  /* 0xfffffffc00e4a947 */ /* 0x000fea000383ffff */
.L_x_5650:
        /* <DEDUP_REMOVED lines=42> */
.L_x_5655:
        /* <DEDUP_REMOVED lines=24> */
.L_x_5656:
[----:B------:R-:W1:Y:S02]  /*118b0*/  LDCU.64 UR4, c[0x0][0x760] ;  /* 0x0000ec00ff0477ac */ /* 0x000e640008000a00 */
[----:B-1----:R-:W-:-:S04]  /*118c0*/  IADD3 R16, P0, PT, R16, UR4, RZ ;  /* 0x0000000410107c10 */ /* 0x002fc8000ff1e0ff */
[----:B------:R-:W-:-:S05]  /*118d0*/  IADD3.X R17, PT, PT, RZ, UR5, RZ, P0, !PT ;  /* 0x00000005ff117c10 */ /* 0x000fca00087fe4ff */
[----:B------:R-:W-:Y:S01]  /*118e0*/  STG.E.U16 desc[UR36][R16.64], R19 ;  /* 0x0000001310007986 */ /* 0x000fe2000c101524 */
[----:B------:R-:W-:Y:S05]  /*118f0*/  EXIT ;  /* 0x000000000000794d */ /* 0x000fea0003800000 */
.L_x_5654:
        /* <DEDUP_REMOVED lines=9> */
.L_x_5657:
        /* <DEDUP_REMOVED lines=21> */
.L_x_5659:
        /* <DEDUP_REMOVED lines=24> */
.L_x_5660:
[----:B------:R-:W1:Y:S02]  /*11c60*/  LDCU.64 UR4, c[0x0][0x760] ;  /* 0x0000ec00ff0477ac */ /* 0x000e640008000a00 */
[----:B-1----:R-:W-:-:S05]  /*11c70*/  IADD3 R16, P0, PT, R16, UR4, RZ ;  /* 0x0000000410107c10 */ /* 0x002fca000ff1e0ff */
[----:B------:R-:W-:-:S05]  /*11c80*/  IMAD.X R17, RZ, RZ, UR5, P0 ;  /* 0x00000005ff117e24 */ /* 0x000fca00080e06ff */
[----:B------:R-:W-:Y:S01]  /*11c90*/  STG.E.U16 desc[UR36][R16.64], R19 ;  /* 0x0000001310007986 */ /* 0x000fe2000c101524 */
[----:B------:R-:W-:Y:S05]  /*11ca0*/  EXIT ;  /* 0x000000000000794d */ /* 0x000fea0003800000 */
.L_x_5658:
[----:B------:R-:W-:Y:S04]  /*11cb0*/  STG.E desc[UR36][R4.64], R18 ;  /* 0x0000001204007986 */ /* 0x000fe8000c101924 */
[----:B------:R-:W-:Y:S01]  /*11cc0*/  STG.E desc[UR36][R4.64+0x4], R19 ;  /* 0x0000041304007986 */ /* 0x000fe2000c101924 */
[----:B------:R-:W-:Y:S05]  /*11cd0*/  EXIT ;  /* 0x000000000000794d */ /* 0x000fea0003800000 */
.L_x_5635:
        /* <DEDUP_REMOVED lines=52> */
.L_x_5662:
        /* <DEDUP_REMOVED lines=24> */
.L_x_5663:
[----:B------:R-:W1:Y:S02]  /*121a0*/  LDCU.64 UR4, c[0x0][0x760] ;  /* 0x0000ec00ff0477ac */ /* 0x000e640008000a00 */
[----:B-1----:R-:W-:-:S05]  /*121b0*/  IADD3 R24, P0, PT, R24, UR4, RZ ;  /* 0x0000000418187c10 */ /* 0x002fca000ff1e0ff */
[----:B------:R-:W-:-:S05]  /*121c0*/  IMAD.X R25, RZ, RZ, UR5, P0 ;  /* 0x00000005ff197e24 */ /* 0x000fca00080e06ff */
[----:B------:R-:W-:Y:S01]  /*121d0*/  STG.E.U16 desc[UR36][R24.64], R19 ;  /* 0x0000001318007986 */ /* 0x000fe2000c101524 */
[----:B------:R-:W-:Y:S05]  /*121e0*/  EXIT ;  /* 0x000000000000794d */ /* 0x000fea0003800000 */
.L_x_5661:
        /* <DEDUP_REMOVED lines=9> */
.L_x_5664:
        /* <DEDUP_REMOVED lines=21> */
.L_x_5666:
        /* <DEDUP_REMOVED lines=24> */
.L_x_5667:
[----:B------:R-:W1:Y:S02]  /*12550*/  LDCU.64 UR4, c[0x0][0x760] ;  /* 0x0000ec00ff0477ac */ /* 0x000e640008000a00 */
[----:B-1----:R-:W-:-:S04]  /*12560*/  IADD3 R24, P0, PT, R24, UR4, RZ ;  /* 0x0000000418187c10 */ /* 0x002fc8000ff1e0ff */
[----:B------:R-:W-:-:S05]  /*12570*/  IADD3.X R25, PT, PT, RZ, UR5, RZ, P0, !PT ;  /* 0x00000005ff197c10 */ /* 0x000fca00087fe4ff */
[----:B------:R-:W-:Y:S01]  /*12580*/  STG.E.U16 desc[UR36][R24.64], R19 ;  /* 0x0000001318007986 */ /* 0x000fe2000c101524 */
[----:B------:R-:W-:Y:S05]  /*12590*/  EXIT ;  /* 0x000000000000794d */ /* 0x000fea0003800000 */
.L_x_5665:
[----:B------:R-:W-:Y:S04]  /*125a0*/  STG.E desc[UR36][R4.64], R18 ;  /* 0x0000001204007986 */ /* 0x000fe8000c101924 */
[----:B------:R-:W-:Y:S01]  /*125b0*/  STG.E desc[UR36][R4.64+0x4], R19 ;  /* 0x0000041304007986 */ /* 0x000fe2000c101924 */
[----:B------:R-:W-:Y:S05]  /*125c0*/  EXIT ;  /* 0x000000000000794d */ /* 0x000fea0003800000 */
        .weak           $__internal_7_$__cuda_sm20_div_u64
        .type           $__internal_7_$__cuda_sm20_div_u64,@function
        .size           $__internal_7_$__cuda_sm20_div_u64,(.L_x_9949 - $__internal_7_$__cuda_sm20_div_u64)
$__internal_7_$__cuda_sm20_div_u64:
        /* <DEDUP_REMOVED lines=65> */
[----:B------:R-:W-:Y:S06]  /*129e0*/  RET.REL.NODEC R6 `(_ZN2at6native13reduce_kernelILi256ELi2ENS0_8ReduceOpIN3c108BFloat16ENS0_14func_wrapper_tIS4_ZNS0_11sum_functorIS4_fS4_EclERNS_14TensorIteratorEEUlffE_EEjS4_Li4ELi8EEEEEvT1_) ;  /* 0xfffffed406847950 */ /* 0x000fec0003c3ffff */
.L_x_5668:
        /* <DEDUP_REMOVED lines=9> */
.L_x_9949:


//--------------------- .text._ZN2at6native13reduce_kernelILi128ELi4ENS0_8ReduceOpIN3c108BFloat16ENS0_14func_wrapper_tIS4_ZNS0_11sum_functorIS4_fS4_EclERNS_14TensorIteratorEEUlffE_EEjS4_Li4ELi8EEEEEvT1_ --------------------------
	.section	.text._ZN2at6native13reduce_kernelILi128ELi4ENS0_8ReduceOpIN3c108BFloat16ENS0_14func_wrapper_tIS4_ZNS0_11sum_functorIS4_fS4_EclERNS_14TensorIteratorEEUlffE_EEjS4_Li4ELi8EEEEEvT1_,"ax",@progbits
	.align	128
        .global         _ZN2at6native13reduce_kernelILi128ELi4ENS0_8ReduceOpIN3c108BFloat16ENS0_14func_wrapper_tIS4_ZNS0_11sum_functorIS4_fS4_EclERNS_14TensorIteratorEEUlffE_EEjS4_Li4ELi8EEEEEvT1_
        .type           _ZN2at6native13reduce_kernelILi128ELi4ENS0_8ReduceOpIN3c108BFloat16ENS0_14func_wrapper_tIS4_ZNS0_11sum_functorIS4_fS4_EclERNS_14TensorIteratorEEUlffE_EEjS4_Li4ELi8EEEEEvT1_,@function
        .size           _ZN2at6native13reduce_kernelILi128ELi4ENS0_8ReduceOpIN3c108BFloat16ENS0_14func_wrapper_tIS4_ZNS0_11sum_functorIS4_fS4_EclERNS_14TensorIteratorEEUlffE_EEjS4_Li4ELi8EEEEEvT1_,(.L_x_9950 - _ZN2at6native13reduce_kernelILi128ELi4ENS0_8ReduceOpIN3c108BFloat16ENS0_14func_wrapper_tIS4_ZNS0_11sum_functorIS4_fS4_EclERNS_14TensorIteratorEEUlffE_EEjS4_Li4ELi8EEEEEvT1_)
        .other          _ZN2at6native13reduce_kernelILi128ELi4ENS0_8ReduceOpIN3c108BFloat16ENS0_14func_wrapper_tIS4_ZNS0_11sum_functorIS4_fS4_EclERNS_14TensorIteratorEEUlffE_EEjS4_Li4ELi8EEEEEvT1_,@"STO_CUDA_ENTRY STV_DEFAULT"
_ZN2at6native13reduce_kernelILi128ELi4ENS0_8ReduceOpIN3c108BFloat16ENS0_14func_wrapper_tIS4_ZNS0_11sum_functorIS4_fS4_EclERNS_14TensorIteratorEEUlffE_EEjS4_Li4ELi8EEEEEvT1_:
.text._ZN2at6native13reduce_kernelILi128ELi4ENS0_8ReduceOpIN3c108BFloat16ENS0_14func_wrapper_tIS4_ZNS0_11sum_functorIS4_fS4_EclERNS_14TensorIteratorEEUlffE_EEjS4_Li4ELi8EEEEEvT1_:
        /* <DEDUP_REMOVED lines=296> */
.L_x_5669:
        /* <DEDUP_REMOVED lines=32> */
.L_x_5673:
        /* <DEDUP_REMOVED lines=29> */
.L_x_5677:
[----:B------:R-:W-:Y:S05]  /*1650*/  BSYNC.RECONVERGENT B1 ;  /* 0x0000000000017941 */ /* 0x000fea0003800200 */
.L_x_5676:
[----:B------:R-:W0:Y:S01]  /*1660*/  LDC R5, c[0x0][0x38c] ;  /* 0x0000e300ff057b82 */ /* 0x000e220000000800 */
[----:B------:R-:W-:-:S05]  /*1670*/  IADD3 R24, P0, PT, R24, 0x10, RZ ;  /* 0x0000001018187810 */ /* 0x000fca0007f1e0ff */
[----:B------:R-:W-:Y:S01]  /*1680*/  IMAD.X R25, RZ, RZ, R25, P0 ;  /* 0x000000ffff197224 */ /* 0x000fe200000e0619 */
[----:B0-----:R-:W-:-:S07]  /*1690*/  IADD3 R18, PT, PT, R6, -0x8, R5 ;  /* 0xfffffff806127810 */ /* 0x001fce0007ffe005 */
.L_x_5675:
[----:B------:R-:W-:Y:S05]  /*16a0*/  BSYNC.RECONVERGENT B0 ;  /* 0x0000000000007941 */ /* 0x000fea0003800200 */
.L_x_5674:
        /* <DEDUP_REMOVED lines=24> */
.L_x_5680:
        /* <DEDUP_REMOVED lines=9> */
[----:B------:R-:W-:Y:S01]  /*18c0*/  IMAD.U32 R20, R5, 0x10000, RZ ;  /* 0x0001000005147824 */ /* 0x000fe200078e00ff */
[----:B------:R-:W-:Y:S01]  /*18d0*/  SHF.L.U32 R26, R6, 0x10, RZ ;  /* 0x00000010061a7819 */ /* 0x000fe200000006ff */
[----:B------:R-:W-:Y:S01]  /*18e0*/  FADD.FTZ R8, R21, R8 ;  /* 0x0000000815087221 */ /* 0x000fe20000010000 */
[----:B------:R-:W-:Y:S01]  /*18f0*/  PRMT R6, R5, 0x7632, R6 ;  /* 0x0000763205067816 */ /* 0x000fe20000000006 */
        /* <DEDUP_REMOVED lines=14> */
.L_x_5679:
[----:B------:R-:W-:Y:S05]  /*19e0*/  BSYNC.RECONVERGENT B0 ;  /* 0x0000000000007941 */ /* 0x000fea0003800200 */
.L_x_5678:
        /* <DEDUP_REMOVED lines=10> */
.L_x_5682:
[----:B------:R-:W-:Y:S05]  /*1a90*/  BSYNC.RECONVERGENT B0 ;  /* 0x0000000000007941 */ /* 0x000fea0003800200 */
.L_x_5681:
[----:B------:R-:W-:Y:S01]  /*1aa0*/  FADD.FTZ R14, R14, R3 ;  /* 0x000000030e0e7221 */ /* 0x000fe20000010000 */
[----:B------:R-:W-:Y:S01]  /*1ab0*/  CS2R R26, SRZ ;  /* 0x00000000001a7805 */ /* 0x000fe2000001ff00 */
[----:B------:R-:W-:Y:S02]  /*1ac0*/  IMAD.MOV.U32 R25, RZ, RZ, RZ ;  /* 0x000000ffff197224 */ /* 0x000fe400078e00ff */
[----:B------:R-:W-:-:S04]  /*1ad0*/  FADD.FTZ R13, R14, R13 ;  /* 0x0000000d0e0d7221 */ /* 0x000fc80000010000 */
[----:B------:R-:W-:-:S04]  /*1ae0*/  FADD.FTZ R12, R13, R12 ;  /* 0x0000000c0d0c7221 */ /* 0x000fc80000010000 */
[----:B------:R-:W-:-:S04]  /*1af0*/  FADD.FTZ R11, R12, R11 ;  /* 0x0000000b0c0b7221 */ /* 0x000fc80000010000 */
[----:B------:R-:W-:-:S04]  /*1b00*/  FADD.FTZ R11, R11, R10 ;  /* 0x0000000a0b0b7221 */ /* 0x000fc80000010000 */
[----:B------:R-:W-:-:S04]  /*1b10*/  FADD.FTZ R11, R11, R8 ;  /* 0x000000080b0b7221 */ /* 0x000fc80000010000 */
[----:B------:R-:W-:Y:S01]  /*1b20*/  FADD.FTZ R24, R11, R0 ;  /* 0x000000000b187221 */ /* 0x000fe20000010000 */
[----:B------:R-:W-:Y:S06]  /*1b30*/  BRA `(.L_x_5671) ;  /* 0x000000ac00307947 */ /* 0x000fec0003800000 */
.L_x_5672:
        /* <DEDUP_REMOVED lines=42> */
.L_x_5687:
[----:B------:R-:W-:Y:S01]  /*1de0*/  SHF.R.U32.HI R21, RZ, 0x2, R4 ;  /* 0x00000002ff157819 */ /* 0x000fe20000011604 */
[----:B------:R-:W-:-:S04]  /*1df0*/  IMAD.IADD R4, R4, 0x1, R3 ;  /* 0x0000000104047824 */ /* 0x000fc800078e0203 */
[----:B------:R-:W-:Y:S01]  /*1e00*/  IMAD.WIDE.U32 R20, R21, 0x8, R24 ;  /* 0x0000000815147825 */ /* 0x000fe200078e0018 */
[----:B------:R-:W-:Y:S02]  /*1e10*/  SHF.R.U32.HI R29, RZ, 0x2, R4 ;  /* 0x00000002ff1d7819 */ /* 0x000fe40000011604 */
[----:B------:R-:W-:-:S03]  /*1e20*/  IADD3 R4, PT, PT, R4, R3, RZ ;  /* 0x0000000304047210 */ /* 0x000fc60007ffe0ff */
[----:B------:R-:W2:Y:S01]  /*1e30*/  LDG.E.64 R20, desc[UR36][R20.64] ;  /* 0x0000002414147981 */ /* 0x000ea2000c1e1b00 */
[----:B------:R-:W-:Y:S01]  /*1e40*/  IMAD.WIDE.U32 R28, R29, 0x8, R24 ;  /* 0x000000081d1c7825 */ /* 0x000fe200078e0018 */
[----:B------:R-:W-:-:S03]  /*1e50*/  SHF.R.U32.HI R33, RZ, 0x2, R4 ;  /* 0x00000002ff217819 */ /* 0x000fc60000011604 */
[----:B------:R-:W-:Y:S02]  /*1e60*/  IMAD.IADD R4, R4, 0x1, R3 ;  /* 0x0000000104047824 */ /* 0x000fe400078e0203 */
        /* <DEDUP_REMOVED lines=8> */
[----:B------:R-:W-:Y:S02]  /*1ef0*/  ISETP.GE.U32.AND P0, PT, R43, R30, PT ;  /* 0x0000001e2b00720c */ /* 0x000fe40003f06070 */
[C---:B--2---:R-:W-:Y:S01]  /*1f00*/  PRMT R36, R20.reuse, 0x7632, R36 ;  /* 0x0000763214247816 */ /* 0x044fe20000000024 */
[----:B------:R-:W-:Y:S01]  /*1f10*/  IMAD.U32 R39, R20, 0x10000, RZ ;  /* 0x0001000014277824 */ /* 0x000fe200078e00ff */
[C---:B------:R-:W-:Y:S02]  /*1f20*/  PRMT R37, R21.reuse, 0x7632, R37 ;  /* 0x0000763215257816 */ /* 0x040fe40000000025 */
[----:B------:R-:W-:Y:S01]  /*1f30*/  SHF.L.U32 R41, R21, 0x10, RZ ;  /* 0x0000001015297819 */ /* 0x000fe200000006ff */
[----:B------:R-:W-:Y:S02]  /*1f40*/  IMAD.U32 R36, R36, 0x10000, RZ ;  /* 0x0001000024247824 */ /* 0x000fe400078e00ff */
[----:B------:R-:W-:Y:S01]  /*1f50*/  FADD.FTZ R14, R39, R14 ;  /* 0x0000000e270e7221 */ /* 0x000fe20000010000 */
[----:B------:R-:W-:Y:S01]  /*1f60*/  SHF.L.U32 R38, R37, 0x10, RZ ;  /* 0x0000001025267819 */ /* 0x000fe200000006ff */
[----:B---3--:R-:W-:-:S02]  /*1f70*/  IMAD.U32 R40, R28, 0x10000, RZ ;  /* 0x000100001c287824 */ /* 0x008fc400078e00ff */
[----:B------:R-:W-:Y:S01]  /*1f80*/  FADD.FTZ R15, R36, R15 ;  /* 0x0000000f240f7221 */ /* 0x000fe20000010000 */
[----:B------:R-:W-:Y:S01]  /*1f90*/  PRMT R36, R28, 0x7632, R36 ;  /* 0x000076321c247816 */ /* 0x000fe20000000024 */
[----:B------:R-:W-:Y:S01]  /*1fa0*/  FADD.FTZ R18, R41, R18 ;  /* 0x0000001229127221 */ /* 0x000fe20000010000 */
[----:B------:R-:W-:Y:S01]  /*1fb0*/  PRMT R37, R29, 0x7632, R37 ;  /* 0x000076321d257816 */ /* 0x000fe20000000025 */
[----:B------:R-:W-:Y:S01]  /*1fc0*/  FADD.FTZ R31, R38, R31 ;  /* 0x0000001f261f7221 */ /* 0x000fe20000010000 */
[----:B----4-:R-:W-:Y:S02]  /*1fd0*/  IMAD.U32 R38, R32, 0x10000, RZ ;  /* 0x0001000020267824 */ /* 0x010fe400078e00ff */
[----:B------:R-:W-:Y:S01]  /*1fe0*/  FADD.FTZ R13, R40, R13 ;  /* 0x0000000d280d7221 */ /* 0x000fe20000010000 */
[----:B------:R-:W-:Y:S01]  /*1ff0*/  IMAD.U32 R39, R36, 0x10000, RZ ;  /* 0x0001000024277824 */ /* 0x000fe200078e00ff */
[----:B------:R-:W-:Y:S01]  /*2000*/  PRMT R36, R32, 0x7632, R36 ;  /* 0x0000763220247816 */ /* 0x000fe20000000024 */
[----:B------:R-:W-:Y:S01]  /*2010*/  FADD.FTZ R9, R38, R9 ;  /* 0x0000000926097221 */ /* 0x000fe20000010000 */
[----:B------:R-:W-:Y:S01]  /*2020*/  SHF.L.U32 R37, R37, 0x10, RZ ;  /* 0x0000001025257819 */ /* 0x000fe200000006ff */
[----:B------:R-:W-:Y:S01]  /*2030*/  FADD.FTZ R12, R39, R12 ;  /* 0x0000000c270c7221 */ /* 0x000fe20000010000 */
[----:B------:R-:W-:Y:S01]  /*2040*/  SHF.L.U32 R42, R29, 0x10, RZ ;  /* 0x000000101d2a7819 */ /* 0x000fe200000006ff */
[----:B------:R-:W-:Y:S01]  /*2050*/  IMAD.U32 R39, R36, 0x10000, RZ ;  /* 0x0001000024277824 */ /* 0x000fe200078e00ff */
[----:B------:R-:W-:Y:S01]  /*2060*/  PRMT R36, R33, 0x7632, R36 ;  /* 0x0000763221247816 */ /* 0x000fe20000000024 */
[----:B------:R-:W-:Y:S01]  /*2070*/  FADD.FTZ R10, R37, R10 ;  /* 0x0000000a250a7221 */ /* 0x000fe20000010000 */
[----:B-----5:R-:W-:Y:S01]  /*2080*/  PRMT R37, R35, 0x7632, R37 ;  /* 0x0000763223257816 */ /* 0x020fe20000000025 */
[----:B------:R-:W-:Y:S01]  /*2090*/  FADD.FTZ R8, R39, R8 ;  /* 0x0000000827087221 */ /* 0x000fe20000010000 */
[----:B------:R-:W-:Y:S01]  /*20a0*/  SHF.L.U32 R39, R36, 0x10, RZ ;  /* 0x0000001024277819 */ /* 0x000fe200000006ff */
[C---:B------:R-:W-:Y:S01]  /*20b0*/  IMAD.U32 R38, R34.reuse, 0x10000, RZ ;  /* 0x0001000022267824 */ /* 0x040fe200078e00ff */
        /* <DEDUP_REMOVED lines=14> */
.L_x_5686:
        /* <DEDUP_REMOVED lines=14> */
.L_x_5685:
[----:B------:R-:W-:Y:S05]  /*2280*/  BSYNC.RECONVERGENT B0 ;  /* 0x0000000000007941 */ /* 0x000fea0003800200 */
.L_x_5684:
        /* <DEDUP_REMOVED lines=39> */
.L_x_5689:
[----:B------:R-:W-:Y:S05]  /*2500*/  BSYNC.RECONVERGENT B0 ;  /* 0x0000000000007941 */ /* 0x000fea0003800200 */
.L_x_5688:
        /* <DEDUP_REMOVED lines=13> */
[----:B------:R-:W-:Y:S01]  /*25e0*/  IMAD.IADD R20, R24, 0x1, R3 ;  /* 0x0000000118147824 */ /* 0x000fe200078e0203 */
[----:B------:R-:W-:Y:S01]  /*25f0*/  SHF.L.U32 R28, R28, 0x10, RZ ;  /* 0x000000101c1c7819 */ /* 0x000fe200000006ff */
[----:B------:R-:W-:Y:S01]  /*2600*/  IMAD.U32 R21, R40, 0x10000, RZ ;  /* 0x0001000028157824 */ /* 0x000fe200078e00ff */
[----:B------:R-:W-:Y:S01]  /*2610*/  SHF.L.U32 R4, R41, 0x10, RZ ;  /* 0x0000001029047819 */ /* 0x000fe200000006ff */
[----:B------:R-:W-:Y:S01]  /*2620*/  IMAD.U32 R25, R42, 0x10000, RZ ;  /* 0x000100002a197824 */ /* 0x000fe200078e00ff */
[----:B------:R-:W-:Y:S01]  /*2630*/  ISETP.GE.U32.AND P0, PT, R20, R30, PT ;  /* 0x0000001e1400720c */ /* 0x000fe20003f06070 */
[----:B------:R-:W-:Y:S01]  /*2640*/  FADD.FTZ R13, R13, R28 ;  /* 0x0000001c0d0d7221 */ /* 0x000fe20000010000 */
[----:B------:R-:W-:Y:S01]  /*2650*/  FADD.FTZ R12, R12, R21 ;  /* 0x000000150c0c7221 */ /* 0x000fe20000010000 */
[----:B------:R-:W-:Y:S01]  /*2660*/  FADD.FTZ R11, R11, R4 ;  /* 0x000000040b0b7221 */ /* 0x000fe20000010000 */
[----:B------:R-:W-:-:S09]  /*2670*/  FADD.FTZ R10, R10, R25 ;  /* 0x000000190a0a7221 */ /* 0x000fd20000010000 */
        /* <DEDUP_REMOVED lines=19> */
.L_x_5691:
[----:B------:R-:W-:Y:S05]  /*27b0*/  BSYNC.RECONVERGENT B0 ;  /* 0x0000000000007941 */ /* 0x000fea0003800200 */
.L_x_5690:
        /* <DEDUP_REMOVED lines=13> */
.L_x_5683:
        /* <DEDUP_REMOVED lines=38> */
.L_x_5696:
[----:B------:R-:W-:Y:S01]  /*2af0*/  IMAD R20, R41, R4, RZ ;  /* 0x0000000429147224 */ /* 0x000fe200078e02ff */
[----:B------:R-:W-:-:S04]  /*2b00*/  IADD3 R4, PT, PT, R4, R3, RZ ;  /* 0x0000000304047210 */ /* 0x000fc80007ffe0ff */
[----:B------:R-:W-:Y:S01]  /*2b10*/  SHF.R.U32.HI R21, RZ, 0x2, R20 ;  /* 0x00000002ff157819 */ /* 0x000fe20000011614 */
[----:B------:R-:W-:Y:S02]  /*2b20*/  IMAD R28, R41, R4, RZ ;  /* 0x00000004291c7224 */ /* 0x000fe400078e02ff */
[----:B------:R-:W-:Y:S02]  /*2b30*/  IMAD.IADD R4, R4, 0x1, R3 ;  /* 0x0000000104047824 */ /* 0x000fe400078e0203 */
        /* <DEDUP_REMOVED lines=24> */
[----:B---3--:R-:W-:Y:S01]  /*2cc0*/  SHF.L.U32 R40, R28, 0x10, RZ ;  /* 0x000000101c287819 */ /* 0x008fe200000006ff */
[----:B------:R-:W-:Y:S01]  /*2cd0*/  FADD.FTZ R31, R36, R31 ;  /* 0x0000001f241f7221 */ /* 0x000fe20000010000 */
[----:B------:R-:W-:Y:S01]  /*2ce0*/  PRMT R36, R28, 0x7632, R36 ;  /* 0x000076321c247816 */ /* 0x000fe20000000024 */
[----:B------:R-:W-:Y:S01]  /*2cf0*/  IMAD.U32 R38, R37, 0x10000, RZ ;  /* 0x0001000025267824 */ /* 0x000fe200078e00ff */
[----:B------:R-:W-:Y:S01]  /*2d00*/  PRMT R37, R29, 0x7632, R37 ;  /* 0x000076321d257816 */ /* 0x000fe20000000025 */
[----:B------:R-:W-:Y:S01]  /*2d10*/  FADD.FTZ R13, R40, R13 ;  /* 0x0000000d280d7221 */ /* 0x000fe20000010000 */
[----:B------:R-:W-:Y:S01]  /*2d20*/  SHF.L.U32 R39, R36, 0x10, RZ ;  /* 0x0000001024277819 */ /* 0x000fe200000006ff */
[----:B------:R-:W-:Y:S01]  /*2d30*/  FADD.FTZ R15, R38, R15 ;  /* 0x0000000f260f7221 */ /* 0x000fe20000010000 */
        /* <DEDUP_REMOVED lines=8> */
[----:B-----5:R-:W-:Y:S01]  /*2dc0*/  PRMT R37, R35, 0x7632, R37 ;  /* 0x0000763223257816 */ /* 0x020fe20000000025 */
[----:B------:R-:W-:Y:S01]  /*2dd0*/  FADD.FTZ R8, R39, R8 ;  /* 0x0000000827087221 */ /* 0x000fe20000010000 */
[----:B------:R-:W-:Y:S01]  /*2de0*/  SHF.L.U32 R38, R34, 0x10, RZ ;  /* 0x0000001022267819 */ /* 0x000fe200000006ff */
[----:B------:R-:W-:Y:S01]  /*2df0*/  IMAD.U32 R39, R36, 0x10000, RZ ;  /* 0x0001000024277824 */ /* 0x000fe200078e00ff */
[----:B------:R-:W-:Y:S01]  /*2e00*/  PRMT R36, R34, 0x7632, R36 ;  /* 0x0000763222247816 */ /* 0x000fe20000000024 */
[----:B------:R-:W-:-:S02]  /*2e10*/  IMAD.U32 R42, R29, 0x10000, RZ ;  /* 0x000100001d2a7824 */ /* 0x000fc400078e00ff */
[----:B------:R-:W-:Y:S01]  /*2e20*/  IMAD.U32 R40, R33, 0x10000, RZ ;  /* 0x0001000021287824 */ /* 0x000fe200078e00ff */
[----:B------:R-:W-:Y:S01]  /*2e30*/  SHF.L.U32 R43, R36, 0x10, RZ ;  /* 0x00000010242b7819 */ /* 0x000fe200000006ff */
[----:B------:R-:W-:Y:S02]  /*2e40*/  IMAD.U32 R45, R35, 0x10000, RZ ;  /* 0x00010000232d7824 */ /* 0x000fe400078e00ff */
[----:B------:R-:W-:Y:S01]  /*2e50*/  FADD.FTZ R11, R42, R11 ;  /* 0x0000000b2a0b7221 */ /* 0x000fe20000010000 */
[----:B------:R-:W-:Y:S02]  /*2e60*/  IMAD.U32 R36, R37, 0x10000, RZ ;  /* 0x0001000025247824 */ /* 0x000fe400078e00ff */
        /* <DEDUP_REMOVED lines=8> */
.L_x_5695:
        /* <DEDUP_REMOVED lines=14> */
.L_x_5694:
[----:B------:R-:W-:Y:S05]  /*2fd0*/  BSYNC.RECONVERGENT B0 ;  /* 0x0000000000007941 */ /* 0x000fea0003800200 */
.L_x_5693:
        /* <DEDUP_REMOVED lines=43> */
.L_x_5698:
[----:B------:R-:W-:Y:S05]  /*3290*/  BSYNC.RECONVERGENT B0 ;  /* 0x0000000000007941 */ /* 0x000fea0003800200 */
.L_x_5697:
[----:B------:R-:W-:Y:S04]  /*32a0*/  BSSY.RECONVERGENT B0, `(.L_x_5699) ;  /* 0x000002a000007945 */ /* 0x000fe80003800200 */
        /* <DEDUP_REMOVED lines=24> */
[----:B------:R-:W-:Y:S02]  /*3430*/  SHF.L.U32 R4, R43, 0x10, RZ ;  /* 0x000000102b047819 */ /* 0x000fe400000006ff */
[----:B------:R-:W-:Y:S02]  /*3440*/  SHF.L.U32 R20, R45, 0x10, RZ ;  /* 0x000000102d147819 */ /* 0x000fe400000006ff */
[----:B------:R-:W-:Y:S01]  /*3450*/  ISETP.GE.U32.AND P0, PT, R3, R30, PT ;  /* 0x0000001e0300720c */ /* 0x000fe20003f06070 */
[----:B------:R-:W-:Y:S02]  /*3460*/  IMAD.U32 R3, R44, 0x10000, RZ ;  /* 0x000100002c037824 */ /* 0x000fe400078e00ff */
[----:B------:R-:W-:Y:S01]  /*3470*/  FADD.FTZ R9, R9, R4 ;  /* 0x0000000409097221 */ /* 0x000fe20000010000 */
[----:B------:R-:W-:Y:S01]  /*3480*/  FADD.FTZ R7, R7, R20 ;  /* 0x0000001407077221 */ /* 0x000fe20000010000 */
[----:B------:R-:W-:Y:S01]  /*3490*/  FADD.FTZ R8, R8, R3 ;  /* 0x0000000308087221 */ /* 0x000fe20000010000 */
[----:B------:R-:W-:-:S04]  /*34a0*/  IMAD.U32 R3, R46, 0x10000, RZ ;  /* 0x000100002e037824 */ /* 0x000fc800078e00ff */
[----:B------:R-:W-:-:S03]  /*34b0*/  FADD.FTZ R6, R6, R3 ;  /* 0x0000000306067221 */ /* 0x000fc60000010000 */
        /* <DEDUP_REMOVED lines=8> */
.L_x_5700:
[----:B------:R-:W-:Y:S05]  /*3540*/  BSYNC.RECONVERGENT B0 ;  /* 0x0000000000007941 */ /* 0x000fea0003800200 */
.L_x_5699:
        /* <DEDUP_REMOVED lines=13> */
.L_x_5692:
        /* <DEDUP_REMOVED lines=43> */
.L_x_5708:
        /* <DEDUP_REMOVED lines=313> */
.L_x_5704:
        /* <DEDUP_REMOVED lines=234> */
.L_x_5705:
        /* <DEDUP_REMOVED lines=234> */
.L_x_5706:
        /* <DEDUP_REMOVED lines=245> */
.L_x_5707:
        /* <DEDUP_REMOVED lines=8> */
.L_x_5703:
[----:B------:R-:W1:Y:S01]  /*7970*/  LDCU UR5, c[0x0][0x38c] ;  /* 0x00007180ff0577ac */ /* 0x000e620008000800 */
[----:B------:R-:W-:Y:S01]  /*7980*/  IMAD.U32 R42, R35, 0x10000, RZ ;  /* 0x00010000232a7824 */ /* 0x000fe200078e00ff */
[----:B------:R-:W-:Y:S01]  /*7990*/  SHF.L.U32 R30, R32, 0x10, RZ ;  /* 0x00000010201e7819 */ /* 0x000fe200000006ff */
[----:B------:R-:W-:Y:S01]  /*79a0*/  IMAD.U32 R31, R34, 0x10000, RZ ;  /* 0x00010000221f7824 */ /* 0x000fe200078e00ff */
[----:B------:R-:W-:Y:S01]  /*79b0*/  SHF.L.U32 R51, R36, 0x10, RZ ;  /* 0x0000001024337819 */ /* 0x000fe200000006ff */
[----:B------:R-:W-:Y:S01]  /*79c0*/  FADD.FTZ R9, R42, R9 ;  /* 0x000000092a097221 */ /* 0x000fe20000010000 */
[----:B------:R-:W-:Y:S01]  /*79d0*/  MOV R42, UR4 ;  /* 0x00000004002a7c02 */ /* 0x000fe20008000f00 */
[----:B------:R-:W-:Y:S01]  /*79e0*/  FADD.FTZ R7, R30, R7 ;  /* 0x000000071e077221 */ /* 0x000fe20000010000 */
[----:B------:R-:W-:Y:S01]  /*79f0*/  SHF.L.U32 R30, R38, 0x10, RZ ;  /* 0x00000010261e7819 */ /* 0x000fe200000006ff */
[----:B------:R-:W-:Y:S01]  /*7a00*/  FADD.FTZ R6, R31, R6 ;  /* 0x000000061f067221 */ /* 0x000fe20000010000 */
[----:B------:R-:W-:Y:S01]  /*7a10*/  FADD.FTZ R8, R51, R8 ;  /* 0x0000000833087221 */ /* 0x000fe20000010000 */
[----:B------:R-:W-:Y:S01]  /*7a20*/  IMAD R33, R42, 0x4, R33 ;  /* 0x000000042a217824 */ /* 0x000fe200078e0221 */
[----:B------:R-:W-:Y:S01]  /*7a30*/  SHF.L.U32 R31, R37, 0x10, RZ ;  /* 0x00000010251f7819 */ /* 0x000fe200000006ff */
[----:B------:R-:W-:Y:S01]  /*7a40*/  FADD.FTZ R11, R30, R11 ;  /* 0x0000000b1e0b7221 */ /* 0x000fe20000010000 */
[----:B------:R-:W-:Y:S01]  /*7a50*/  SHF.L.U32 R51, R39, 0x10, RZ ;  /* 0x0000001027337819 */ /* 0x000fe200000006ff */
[----:B------:R-:W-:-:S02]  /*7a60*/  IMAD R53, R42, 0x3, R33 ;  /* 0x000000032a357824 */ /* 0x000fc400078e0221 */
[----:B------:R-:W-:Y:S01]  /*7a70*/  IMAD.U32 R50, R40, 0x10000, RZ ;  /* 0x0001000028327824 */ /* 0x000fe200078e00ff */
[----:B-1----:R-:W-:Y:S01]  /*7a80*/  MOV R30, UR5 ;  /* 0x00000005001e7c02 */ /* 0x002fe20008000f00 */
[----:B------:R-:W-:Y:S01]  /*7a90*/  FADD.FTZ R10, R31, R10 ;  /* 0x0000000a1f0a7221 */ /* 0x000fe20000010000 */
[----:B------:R-:W-:Y:S01]  /*7aa0*/  FADD.FTZ R12, R51, R12 ;  /* 0x0000000c330c7221 */ /* 0x000fe20000010000 */
[----:B------:R-:W-:Y:S01]  /*7ab0*/  FADD.FTZ R13, R50, R13 ;  /* 0x0000000d320d7221 */ /* 0x000fe20000010000 */
[----:B------:R-:W-:Y:S01]  /*7ac0*/  ISETP.GE.U32.AND P1, PT, R53, R30, PT ;  /* 0x0000001e3500720c */ /* 0x000fe20003f26070 */
[----:B------:R-:W-:Y:S01]  /*7ad0*/  IMAD.U32 R51, R46, 0x10000, RZ ;  /* 0x000100002e337824 */ /* 0x000fe200078e00ff */
[----:B------:R-:W-:Y:S01]  /*7ae0*/  SHF.L.U32 R31, R43, 0x10, RZ ;  /* 0x000000102b1f7819 */ /* 0x000fe200000006ff */
        /* <DEDUP_REMOVED lines=8> */
[----:B------:R-:W-:-:S02]  /*7b70*/  IMAD.U32 R50, R49, 0x10000, RZ ;  /* 0x0001000031327824 */ /* 0x000fc400078e00ff */
[----:B------:R-:W-:Y:S01]  /*7b80*/  FADD.FTZ R0, R51, R0 ;  /* 0x0000000033007221 */ /* 0x000fe20000010000 */
[----:B------:R-:W-:Y:S01]  /*7b90*/  FADD.FTZ R20, R31, R20 ;  /* 0x000000141f147221 */ /* 0x000fe20000010000 */
[----:B------:R-:W-:Y:S01]  /*7ba0*/  FADD.FTZ R27, R52, R27 ;  /* 0x0000001b341b7221 */ /* 0x000fe20000010000 */
[----:B------:R-:W-:Y:S01]  /*7bb0*/  FADD.FTZ R21, R50, R21 ;  /* 0x0000001532157221 */ /* 0x000fe20000010000 */
[----:B------:R-:W-:Y:S01]  /*7bc0*/  FADD.FTZ R26, R53, R26 ;  /* 0x0000001a351a7221 */ /* 0x000fe20000010000 */
[----:B------:R-:W-:Y:S06]  /*7bd0*/  @!P1 BRA `(.L_x_5708) ;  /* 0xffffffbc003c9947 */ /* 0x000fec000383ffff */
.L_x_5702:
[----:B0-----:R-:W-:Y:S05]  /*7be0*/  BSYNC.RECONVERGENT B0 ;  /* 0x0000000000007941 */ /* 0x001fea0003800200 */
.L_x_5701:
        /* <DEDUP_REMOVED lines=287> */
.L_x_5712:
[----:B------:R-:W-:Y:S02]  /*8de0*/  SHF.R.U32.HI R4, RZ, 0x3, R32 ;  /* 0x00000003ff047819 */ /* 0x000fe40000011620 */
[----:B------:R-:W-:-:S07]  /*8df0*/  MOV R5, RZ ;  /* 0x000000ff00057202 */ /* 0x000fce0000000f00 */
.L_x_5711:
        /* <DEDUP_REMOVED lines=288> */
.L_x_5714:
[----:B------:R-:W-:Y:S02]  /*a000*/  SHF.R.U32.HI R4, RZ, 0x3, R37 ;  /* 0x00000003ff047819 */ /* 0x000fe40000011625 */
[----:B------:R-:W-:-:S07]  /*a010*/  MOV R5, RZ ;  /* 0x000000ff00057202 */ /* 0x000fce0000000f00 */
.L_x_5713:
        /* <DEDUP_REMOVED lines=285> */
.L_x_5716:
[----:B------:R-:W-:Y:S02]  /*b1f0*/  SHF.R.U32.HI R50, RZ, 0x3, R41 ;  /* 0x00000003ff327819 */ /* 0x000fe40000011629 */
[----:B------:R-:W-:-:S07]  /*b200*/  MOV R51, RZ ;  /* 0x000000ff00337202 */ /* 0x000fce0000000f00 */
.L_x_5715:
        /* <DEDUP_REMOVED lines=285> */
.L_x_5718:
[----:B------:R-:W-:Y:S01]  /*c3e0*/  SHF.R.U32.HI R28, RZ, 0x3, R28 ;  /* 0x00000003ff1c7819 */ /* 0x000fe2000001161c */
[----:B------:R-:W-:-:S07]  /*c3f0*/  IMAD.MOV.U32 R29, RZ, RZ, RZ ;  /* 0x000000ffff1d7224 */ /* 0x000fce00078e00ff */
.L_x_5717:
[----:B------:R-:W-:-:S04]  /*c400*/  LEA R4, P0, R28, R49, 0x3 ;  /* 0x000000311c047211 */ /* 0x000fc800078018ff */
[----:B------:R-:W-:-:S05]  /*c410*/  LEA.HI.X R5, R28, R3, R29, 0x3, P0 ;  /* 0x000000031c057211 */ /* 0x000fca00000f1c1d */
[----:B------:R-:W2:Y:S02]  /*c420*/  LDG.E.64 R28, desc[UR36][R4.64] ;  /* 0x00000024041c7981 */ /* 0x000ea4000c1e1b00 */
[C---:B--2---:R-:W-:Y:S02]  /*c430*/  PRMT R31, R28.reuse, 0x7610, R31 ;  /* 0x000076101c1f7816 */ /* 0x044fe4000000001f */
[C---:B------:R-:W-:Y:S02]  /*c440*/  PRMT R44, R29.reuse, 0x7610, R44 ;  /* 0x000076101d2c7816 */ /* 0x040fe4000000002c */
[----:B------:R-:W-:Y:S02]  /*c450*/  PRMT R28, R28, 0x7632, R28 ;  /* 0x000076321c1c7816 */ /* 0x000fe4000000001c */
[----:B------:R-:W-:-:S07]  /*c460*/  PRMT R29, R29, 0x7632, R29 ;  /* 0x000076321d1d7816 */ /* 0x000fce000000001d */
.L_x_5710:
[----:B------:R-:W-:Y:S05]  /*c470*/  BSYNC.RECONVERGENT B0 ;  /* 0x0000000000007941 */ /* 0x000fea0003800200 */
.L_x_5709:
[----:B------:R-:W-:Y:S01]  /*c480*/  ISETP.GE.U32.AND P0, PT, R33, R30, PT ;  /* 0x0000001e2100720c */ /* 0x000fe20003f06070 */
[----:B------:R-:W-:-:S12]  /*c490*/  BSSY.RECONVERGENT B0, `(.L_x_5719) ;  /* 0x000002a000007945 */ /* 0x000fd80003800200 */
        /* <DEDUP_REMOVED lines=35> */
[----:B------:R-:W-:Y:S02]  /*c6d0*/  @!P0 SHF.L.U32 R3, R28, 0x10, RZ ;  /* 0x000000101c038819 */ /* 0x000fe400000006ff */
[----:B------:R-:W-:Y:S01]  /*c6e0*/  @!P0 SHF.L.U32 R24, R29, 0x10, RZ ;  /* 0x000000101d188819 */ /* 0x000fe200000006ff */
[----:B------:R-:W-:Y:S01]  /*c6f0*/  @!P0 FADD.FTZ R21, R21, R4 ;  /* 0x0000000415158221 */ /* 0x000fe20000010000 */
[----:B------:R-:W-:Y:S01]  /*c700*/  @!P0 FADD.FTZ R26, R26, R5 ;  /* 0x000000051a1a8221 */ /* 0x000fe20000010000 */
[----:B------:R-:W-:Y:S02]  /*c710*/  @!P0 FADD.FTZ R0, R0, R3 ;  /* 0x0000000300008221 */ /* 0x000fe40000010000 */
[----:B------:R-:W-:-:S07]  /*c720*/  @!P0 FADD.FTZ R27, R27, R24 ;  /* 0x000000181b1b8221 */ /* 0x000fce0000010000 */
.L_x_5720:
[----:B------:R-:W-:Y:S05]  /*c730*/  BSYNC.RECONVERGENT B0 ;  /* 0x0000000000007941 */ /* 0x000fea0003800200 */
.L_x_5719:
        /* <DEDUP_REMOVED lines=12> */
.L_x_5671:
[----:B------:R-:W-:Y:S05]  /*c800*/  BSYNC.RECONVERGENT B6 ;  /* 0x0000000000067941 */ /* 0x000fea0003800200 */
.L_x_5670:
        /* <DEDUP_REMOVED lines=15> */
.L_x_5722:
        /* <DEDUP_REMOVED lines=17> */
.L_x_5721:
        /* <DEDUP_REMOVED lines=18> */
.L_x_5725:
        /* <DEDUP_REMOVED lines=16> */
.L_x_5724:
[----:B------:R-:W-:Y:S01]  /*cc30*/  ISETP.GE.U32.AND P0, PT, R0, 0x2, PT ;  /* 0x000000020000780c */ /* 0x000fe20003f06070 */
[----:B------:R-:W-:Y:S05]  /*cc40*/  WARPSYNC.ALL ;  /* 0x0000000000007948 */ /* 0x000fea0003800000 */
[----:B------:R-:W-:Y:S07]  /*cc50*/  BAR.SYNC.DEFER_BLOCKING 0x0 ;  /* 0x0000000000007b1d */ /* 0x000fee0000010000 */
[----:B------:R-:W-:Y:S05]  /*cc60*/  @!P0 BRA `(.L_x_5723) ;  /* 0x0000000000308947 */ /* 0x000fea0003800000 */
[----:B01----:R-:W-:-:S07]  /*cc70*/  HFMA2 R3, -RZ, RZ, 0, 5.9604644775390625e-08 ;  /* 0x00000001ff037431 */ /* 0x003fce00000001ff */
.L_x_5726:
        /* <DEDUP_REMOVED lines=11> */
.L_x_5723:
[----:B01----:R-:W0:Y:S01]  /*cd30*/  LDC R0, c[0x0][0x55c] ;  /* 0x00015700ff007b82 */ /* 0x003e220000000800 */
[----:B------:R-:W-:Y:S02]  /*cd40*/  MOV R30, RZ ;  /* 0x000000ff001e7202 */ /* 0x000fe40000000f00 */
        /* <DEDUP_REMOVED lines=279> */
.L_x_5727:
[----:B------:R-:W-:Y:S01]  /*dec0*/  MOV R29, RZ ;  /* 0x000000ff001d7202 */ /* 0x000fe20000000f00 */
        /* <DEDUP_REMOVED lines=275> */
.L_x_5728:
[----:B------:R-:W-:Y:S01]  /*f000*/  MOV R28, RZ ;  /* 0x000000ff001c7202 */ /* 0x000fe20000000f00 */
[----:B------:R-:W-:Y:S06]  /*f010*/  @!P0 BRA `(.L_x_5729) ;  /* 0x0000001000488947 */ /* 0x000fec0003800000 */
        /* <DEDUP_REMOVED lines=274> */
.L_x_5729:
[----:B------:R-:W-:Y:S01]  /*10140*/  IMAD.MOV.U32 R18, RZ, RZ, RZ ;  /* 0x000000ffff127224 */ /* 0x000fe200078e00ff */
[----:B------:R-:W-:Y:S06]  /*10150*/  @!P0 BRA `(.L_x_5730) ;  /* 0x0000001000488947 */ /* 0x000fec0003800000 */
        /* <DEDUP_REMOVED lines=274> */
.L_x_5730:
[----:B------:R-:W0:Y:S01]  /*11280*/  LDCU.64 UR4, c[0x0][0x770] ;  /* 0x0000ee00ff0477ac */ /* 0x000e220008000a00 */
[----:B------:R-:W-:Y:S02]  /*11290*/  PLOP3.LUT P0, PT, PT, PT, PT, 0x80, 0x8 ;  /* 0x000000000008781c */ /* 0x000fe40003f0f070 */
[----:B------:R-:W-:Y:S01]  /*112a0*/  CS2R R4, SRZ ;  /* 0x0000000000047805 */ /* 0x000fe2000001ff00 */
[----:B0-----:R-:W-:-:S04]  /*112b0*/  UISETP.NE.U32.AND UP0, UPT, UR4, URZ, UPT ;  /* 0x000000ff0400728c */ /* 0x001fc8000bf05070 */
[----:B------:R-:W-:-:S09]  /*112c0*/  UISETP.NE.AND.EX UP0, UPT, UR5, URZ, UPT, UP0 ;  /* 0x000000ff0500728c */ /* 0x000fd2000bf05300 */
[----:B------:R-:W-:Y:S05]  /*112d0*/  BRA.U !UP0, `(.L_x_5731) ;  /* 0x00000005083c7547 */ /* 0x000fea000b800000 */
[----:B------:R-:W-:Y:S01]  /*112e0*/  HFMA2 R8, -RZ, RZ, 0, 1.1920928955078125e-07 ;  /* 0x00000002ff087431 */ /* 0x000fe200000001ff */
[----:B------:R-:W-:Y:S01]  /*112f0*/  BSSY.RECONVERGENT B0, `(.L_x_5732) ;  /* 0x0000018000007945 */ /* 0x000fe20003800200 */
[----:B------:R-:W-:-:S07]  /*11300*/  MOV R3, 0x4 ;  /* 0x0000000400037802 */ /* 0x000fce0000000f00 */
.L_x_5733:
[----:B------:R-:W0:Y:S08]  /*11310*/  I2F.U32.RP R6, R3 ;  /* 0x0000000300067306 */ /* 0x000e300000209000 */
[----:B0-----:R-:W0:Y:S02]  /*11320*/  MUFU.RCP R6, R6 ;  /* 0x0000000600067308 */ /* 0x001e240000001000 */
[----:B0-----:R-:W-:-:S06]  /*11330*/  VIADD R4, R6, 0xffffffe ;  /* 0x0ffffffe06047836 */ /* 0x001fcc0000000000 */
[----:B------:R0:W1:Y:S02]  /*11340*/  F2I.FTZ.U32.TRUNC.NTZ R5, R4 ;  /* 0x0000000400057305 */ /* 0x000064000021f000 */
[----:B0-----:R-:W-:Y:S02]  /*11350*/  MOV R4, RZ ;  /* 0x000000ff00047202 */ /* 0x001fe40000000f00 */
[----:B-1----:R-:W-:-:S05]  /*11360*/  IADD3 R10, PT, PT, RZ, -R5, RZ ;  /* 0x80000005ff0a7210 */ /* 0x002fca0007ffe0ff */
        /* <DEDUP_REMOVED lines=17> */
.L_x_5732:
        /* <DEDUP_REMOVED lines=26> */
[----:B0-----:R-:W-:Y:S01]  /*11620*/  IADD3 R6, PT, PT, R5, 0xffffffe, RZ ;  /* 0x0ffffffe05067810 */ /* 0x001fe20007ffe0ff */
[----:B------:R-:W-:-:S05]  /*11630*/  IMAD.MOV.U32 R5, RZ, RZ, RZ ;  /* 0x000000ffff057224 */ /* 0x000fca00078e00ff */
        /* <DEDUP_REMOVED lines=15> */
.L_x_5735:
[----:B------:R-:W-:-:S07]  /*11730*/  MOV R6, 0x11750 ;  /* 0x0001175000067802 */ /* 0x000fce0000000f00 */
[----:B------:R-:W-:Y:S05]  /*11740*/  CALL.REL.NOINC `($__internal_8_$__cuda_sm20_div_u64) ;  /* 0x0000007000d87944 */ /* 0x000fea0003c00000 */
.L_x_5736:
[----:B------:R-:W-:Y:S05]  /*11750*/  BSYNC.RECONVERGENT B0 ;  /* 0x0000000000007941 */ /* 0x000fea0003800200 */
.L_x_5734:
[----:B------:R-:W0:Y:S02]  /*11760*/  LDCU.64 UR4, c[0x0][0x770] ;  /* 0x0000ee00ff0477ac */ /* 0x000e240008000a00 */
[----:B0-----:R-:W-:Y:S02]  /*11770*/  UISETP.NE.U32.AND UP0, UPT, UR4, URZ, UPT ;  /* 0x000000ff0400728c */ /* 0x001fe4000bf05070 */
[----:B------:R-:W-:Y:S02]  /*11780*/  IADD3 R4, P1, PT, R4, UR4, RZ ;  /* 0x0000000404047c10 */ /* 0x000fe4000ff3e0ff */
[----:B------:R-:W-:Y:S02]  /*11790*/  UISETP.NE.AND.EX UP0, UPT, UR5, URZ, UPT, UP0 ;  /* 0x000000ff0500728c */ /* 0x000fe4000bf05300 */
[----:B------:R-:W-:-:S04]  /*117a0*/  IADD3.X R5, PT, PT, R5, UR5, RZ, P1, !PT ;  /* 0x0000000505057c10 */ /* 0x000fc80008ffe4ff */
[----:B------:R-:W-:-:S04]  /*117b0*/  PLOP3.LUT P0, PT, PT, PT, UP0, 0x80, 0x8 ;  /* 0x000000000008781c */ /* 0x000fc80003f0f008 */
[----:B------:R-:W-:-:S13]  /*117c0*/  PLOP3.LUT P0, PT, P0, PT, PT, 0x8, 0x80 ;  /* 0x000000000080781c */ /* 0x000fda000070e170 */
.L_x_5731:
        /* <DEDUP_REMOVED lines=11> */
[----:B---3--:R-:W-:-:S05]  /*11880*/  IMAD R3, R16, UR6, R3 ;  /* 0x0000000610037c24 */ /* 0x008fca000f8e0203 */
[----:B------:R-:W-:Y:S01]  /*11890*/  SHF.L.U32 R7, R3, 0x2, RZ ;  /* 0x0000000203077819 */ /* 0x000fe200000006ff */
[----:B------:R-:W-:Y:S06]  /*118a0*/  BRA.U !UP0, `(.L_x_5738) ;  /* 0x0000001108447547 */ /* 0x000fec000b800000 */
        /* <DEDUP_REMOVED lines=273> */
.L_x_5738:
        /* <DEDUP_REMOVED lines=276> */
.L_x_5739:
        /* <DEDUP_REMOVED lines=276> */
.L_x_5740:
        /* <DEDUP_REMOVED lines=276> */
.L_x_5741:
        /* <DEDUP_REMOVED lines=25> */
.L_x_5743:
[----:B------:R-:W-:Y:S05]  /*15f10*/  BSYNC.RECONVERGENT B0 ;  /* 0x0000000000007941 */ /* 0x000fea0003800200 */
.L_x_5742:
        /* <DEDUP_REMOVED lines=35> */
.L_x_5745:
[----:B------:R-:W-:Y:S05]  /*16150*/  BSYNC.RECONVERGENT B0 ;  /* 0x0000000000007941 */ /* 0x000fea0003800200 */
.L_x_5744:
        /* <DEDUP_REMOVED lines=38> */
.L_x_5750:
        /* <DEDUP_REMOVED lines=15> */
.L_x_5749:
[----:B------:R-:W-:Y:S05]  /*164b0*/  BRA `(.L_x_5748) ;  /* 0x0000000000747947 */ /* 0x000fea0003800000 */
.L_x_5747:
        /* <DEDUP_REMOVED lines=15> */
.L_x_5751:
        /* <DEDUP_REMOVED lines=14> */
.L_x_5748:
[----:B------:R-:W-:Y:S05]  /*16690*/  BSYNC.RECONVERGENT B0 ;  /* 0x0000000000007941 */ /* 0x000fea0003800200 */
.L_x_5746:
        /* <DEDUP_REMOVED lines=12> */
.L_x_5753:
        /* <DEDUP_REMOVED lines=16> */
.L_x_5752:
        /* <DEDUP_REMOVED lines=9> */
.L_x_5756:
        /* <DEDUP_REMOVED lines=15> */
.L_x_5755:
[----:B------:R-:W-:Y:S01]  /*169e0*/  BAR.SYNC.DEFER_BLOCKING 0x0 ;  /* 0x0000000000007b1d */ /* 0x000fe20000010000 */
[----:B------:R-:W-:-:S09]  /*169f0*/  UISETP.GE.U32.AND UP0, UPT, UR4, 0x2, UPT ;  /* 0x000000020400788c */ /* 0x000fd2000bf06070 */
[----:B------:R-:W-:Y:S05]  /*16a00*/  BRA.U !UP0, `(.L_x_5754) ;  /* 0x0000000108307547 */ /* 0x000fea000b800000 */
[----:B0123--:R-:W-:-:S07]  /*16a10*/  HFMA2 R0, -RZ, RZ, 0, 5.9604644775390625e-08 ;  /* 0x00000001ff007431 */ /* 0x00ffce00000001ff */
.L_x_5757:
        /* <DEDUP_REMOVED lines=11> */
.L_x_5754:
        /* <DEDUP_REMOVED lines=37> */
.L_x_5759:
        /* <DEDUP_REMOVED lines=20> */
.L_x_5760:
        /* <DEDUP_REMOVED lines=24> */
.L_x_5761:
        /* <DEDUP_REMOVED lines=24> */
.L_x_5762:
        /* <DEDUP_REMOVED lines=24> */
.L_x_5763:
[----:B------:R-:W0:Y:S02]  /*172e0*/  LDCU.64 UR4, c[0x0][0x760] ;  /* 0x0000ec00ff0477ac */ /* 0x000e240008000a00 */
[----:B0-----:R-:W-:-:S05]  /*172f0*/  IADD3 R18, P0, PT, R18, UR4, RZ ;  /* 0x0000000412127c10 */ /* 0x001fca000ff1e0ff */
[----:B------:R-:W-:-:S05]  /*17300*/  IMAD.X R19, RZ, RZ, UR5, P0 ;  /* 0x00000005ff137e24 */ /* 0x000fca00080e06ff */
[----:B------:R-:W-:Y:S01]  /*17310*/  STG.E.U16 desc[UR36][R18.64], R27 ;  /* 0x0000001b12007986 */ /* 0x000fe2000c101524 */
[----:B------:R-:W-:Y:S05]  /*17320*/  EXIT ;  /* 0x000000000000794d */ /* 0x000fea0003800000 */
.L_x_5758:
        /* <DEDUP_REMOVED lines=13> */
.L_x_5764:
        /* <DEDUP_REMOVED lines=21> */
.L_x_5766:
        /* <DEDUP_REMOVED lines=24> */
.L_x_5767:
        /* <DEDUP_REMOVED lines=24> */
.L_x_5768:
        /* <DEDUP_REMOVED lines=24> */
.L_x_5769:
[----:B------:R-:W0:Y:S02]  /*179d0*/  LDCU.64 UR4, c[0x0][0x760] ;  /* 0x0000ec00ff0477ac */ /* 0x000e240008000a00 */
[----:B0-----:R-:W-:-:S04]  /*179e0*/  IADD3 R18, P0, PT, R18, UR4, RZ ;  /* 0x0000000412127c10 */ /* 0x001fc8000ff1e0ff */
[----:B------:R-:W-:-:S05]  /*179f0*/  IADD3.X R19, PT, PT, RZ, UR5, RZ, P0, !PT ;  /* 0x00000005ff137c10 */ /* 0x000fca00087fe4ff */
[----:B------:R-:W-:Y:S01]  /*17a00*/  STG.E.U16 desc[UR36][R18.64], R27 ;  /* 0x0000001b12007986 */ /* 0x000fe2000c101524 */
[----:B------:R-:W-:Y:S05]  /*17a10*/  EXIT ;  /* 0x000000000000794d */ /* 0x000fea0003800000 */
.L_x_5765:
[----:B------:R-:W-:Y:S04]  /*17a20*/  STG.E desc[UR36][R4.64], R24 ;  /* 0x0000001804007986 */ /* 0x000fe8000c101924 */
[----:B------:R-:W-:Y:S04]  /*17a30*/  STG.E desc[UR36][R4.64+0x4], R25 ;  /* 0x0000041904007986 */ /* 0x000fe8000c101924 */
[----:B------:R-:W-:Y:S04]  /*17a40*/  STG.E desc[UR36][R4.64+0x8], R26 ;  /* 0x0000081a04007986 */ /* 0x000fe8000c101924 */
[----:B------:R-:W-:Y:S01]  /*17a50*/  STG.E desc[UR36][R4.64+0xc], R27 ;  /* 0x00000c1b04007986 */ /* 0x000fe2000c101924 */
[----:B------:R-:W-:Y:S05]  /*17a60*/  EXIT ;  /* 0x000000000000794d */ /* 0x000fea0003800000 */
.L_x_5737:
        /* <DEDUP_REMOVED lines=47> */
.L_x_5771:
        /* <DEDUP_REMOVED lines=20> */
.L_x_5772:
        /* <DEDUP_REMOVED lines=24> */
.L_x_5773:
        /* <DEDUP_REMOVED lines=24> */
.L_x_5774:
        /* <DEDUP_REMOVED lines=24> */
.L_x_5775:
[----:B------:R-:W0:Y:S02]  /*18320*/  LDCU.64 UR4, c[0x0][0x760] ;  /* 0x0000ec00ff0477ac */ /* 0x000e240008000a00 */
[----:B0-----:R-:W-:-:S04]  /*18330*/  IADD3 R18, P0, PT, R18, UR4, RZ ;  /* 0x0000000412127c10 */ /* 0x001fc8000ff1e0ff */
[----:B------:R-:W-:-:S05]  /*18340*/  IADD3.X R19, PT, PT, RZ, UR5, RZ, P0, !PT ;  /* 0x00000005ff137c10 */ /* 0x000fca00087fe4ff */
[----:B------:R-:W-:Y:S01]  /*18350*/  STG.E.U16 desc[UR36][R18.64], R27 ;  /* 0x0000001b12007986 */ /* 0x000fe2000c101524 */
[----:B------:R-:W-:Y:S05]  /*18360*/  EXIT ;  /* 0x000000000000794d */ /* 0x000fea0003800000 */
.L_x_5770:
        /* <DEDUP_REMOVED lines=13> */
.L_x_5776:
        /* <DEDUP_REMOVED lines=21> */
.L_x_5778:
        /* <DEDUP_REMOVED lines=24> */
.L_x_5779:
        /* <DEDUP_REMOVED lines=24> */
.L_x_5780:
        /* <DEDUP_REMOVED lines=24> */
.L_x_5781:
[----:B------:R-:W0:Y:S02]  /*18a10*/  LDCU.64 UR4, c[0x0][0x760] ;  /* 0x0000ec00ff0477ac */ /* 0x000e240008000a00 */
[----:B0-----:R-:W-:-:S04]  /*18a20*/  IADD3 R18, P0, PT, R18, UR4, RZ ;  /* 0x0000000412127c10 */ /* 0x001fc8000ff1e0ff */
[----:B------:R-:W-:-:S05]  /*18a30*/  IADD3.X R19, PT, PT, RZ, UR5, RZ, P0, !PT ;  /* 0x00000005ff137c10 */ /* 0x000fca00087fe4ff */
[----:B------:R-:W-:Y:S01]  /*18a40*/  STG.E.U16 desc[UR36][R18.64], R27 ;  /* 0x0000001b12007986 */ /* 0x000fe2000c101524 */
[----:B------:R-:W-:Y:S05]  /*18a50*/  EXIT ;  /* 0x000000000000794d */ /* 0x000fea0003800000 */
.L_x_5777:
[----:B------:R-:W-:Y:S04]  /*18a60*/  STG.E desc[UR36][R4.64], R24 ;  /* 0x0000001804007986 */ /* 0x000fe8000c101924 */
[----:B------:R-:W-:Y:S04]  /*18a70*/  STG.E desc[UR36][R4.64+0x4], R25 ;  /* 0x0000041904007986 */ /* 0x000fe8000c101924 */
[----:B------:R-:W-:Y:S04]  /*18a80*/  STG.E desc[UR36][R4.64+0x8], R26 ;  /* 0x0000081a04007986 */ /* 0x000fe8000c101924 */
[----:B------:R-:W-:Y:S01]  /*18a90*/  STG.E desc[UR36][R4.64+0xc], R27 ;  /* 0x00000c1b04007986 */ /* 0x000fe2000c101924 */
[----:B------:R-:W-:Y:S05]  /*18aa0*/  EXIT ;  /* 0x000000000000794d */ /* 0x000fea0003800000 */
        .weak           $__internal_8_$__cuda_sm20_div_u64
        .type           $__internal_8_$__cuda_sm20_div_u64,@function
        .size           $__internal_8_$__cuda_sm20_div_u64,(.L_x_9950 - $__internal_8_$__cuda_sm20_div_u64)
$__internal_8_$__cuda_sm20_div_u64:
        /* <DEDUP_REMOVED lines=65> */
[----:B------:R-:W-:Y:S06]  /*18ec0*/  RET.REL.NODEC R6 `(_ZN2at6native13reduce_kernelILi128ELi4ENS0_8ReduceOpIN3c108BFloat16ENS0_14func_wrapper_tIS4_ZNS0_11sum_functorIS4_fS4_EclERNS_14TensorIteratorEEUlffE_EEjS4_Li4ELi8EEEEEvT1_) ;  /* 0xfffffe70064c7950 */ /* 0x000fec0003c3ffff */
.L_x_5782:
        /* <DEDUP_REMOVED lines=11> */
.L_x_9950:


//--------------------- .text._ZN2at6native13reduce_kernelILi512ELi1ENS0_8ReduceOpIN3c104HalfENS0_14func_wrapper_tIfZNS0_11sum_functorIS4_ffEclERNS_14TensorIteratorEEUlffE_EEjfLi4ELi8EEEEEvT1_ --------------------------
	.section	.text._ZN2at6native13reduce_kernelILi512ELi1ENS0_8ReduceOpIN3c104HalfENS0_14func_wrapper_tIfZNS0_11sum_functorIS4_ffEclERNS_14TensorIteratorEEUlffE_EEjfLi4ELi8EEEEEvT1_,"ax",@progbits
	.align	128
        .global         _ZN2at6native13reduce_kernelILi512ELi1ENS0_8ReduceOpIN3c104HalfENS0_14func_wrapper_tIfZNS0_11sum_functorIS4_ffEclERNS_14TensorIteratorEEUlffE_EEjfLi4ELi8EEEEEvT1_
        .type           _ZN2at6native13reduce_kernelILi512ELi1ENS0_8ReduceOpIN3c104HalfENS0_14func_wrapper_tIfZNS0_11sum_functorIS4_ffEclERNS_14TensorIteratorEEUlffE_EEjfLi4ELi8EEEEEvT1_,@function
        .size           _ZN2at6native13reduce_kernelILi512ELi1ENS0_8ReduceOpIN3c104HalfENS0_14func_wrapper_tIfZNS0_11sum_functorIS4_ffEclERNS_14TensorIteratorEEUlffE_EEjfLi4ELi8EEEEEvT1_,(.L_x_10008 - _ZN2at6native13reduce_kernelILi512ELi1ENS0_8ReduceOpIN3c104HalfENS0_14func_wrapper_tIfZNS0_11sum_functorIS4_ffEclERNS_14TensorIteratorEEUlffE_EEjfLi4ELi8EEEEEvT1_)
        .other          _ZN2at6native13reduce_kernelILi512ELi1ENS0_8ReduceOpIN3c104HalfENS0_14func_wrapper_tIfZNS0_11sum_functorIS4_ffEclERNS_14TensorIteratorEEUlffE_EEjfLi4ELi8EEEEEvT1_,@"STO_CUDA_ENTRY STV_DEFAULT"
_ZN2at6native13reduce_kernelILi512ELi1ENS0_8ReduceOpIN3c104HalfENS0_14func_wrapper_tIfZNS0_11sum_functorIS4_ffEclERNS_14TensorIteratorEEUlffE_EEjfLi4ELi8EEEEEvT1_:
.text._ZN2at6native13reduce_kernelILi512ELi1ENS0_8ReduceOpIN3c104HalfENS0_14func_wrapper_tIfZNS0_11sum_functorIS4_ffEclERNS_14TensorIteratorEEUlffE_EEjfLi4ELi8EEEEEvT1_:
        /* <DEDUP_REMOVED lines=295> */
.L_x_5783:
        /* <DEDUP_REMOVED lines=44> */
[----:B0-----:R-:W-:-:S07]  /*1530*/  FADD.FTZ R8, R8, UR4 ;  /* 0x0000000408087e21 */ /* 0x001fce0008010000 */
.L_x_5790:
[----:B------:R-:W-:Y:S05]  /*1540*/  BSYNC.RECONVERGENT B2 ;  /* 0x0000000000027941 */ /* 0x000fea0003800200 */
.L_x_5789:
[----:B------:R-:W-:Y:S02]  /*1550*/  IADD3 R2, P0, PT, R2, 0x10, RZ ;  /* 0x0000001002027810 */ /* 0x000fe40007f1e0ff */
[----:B------:R-:W-:-:S03]  /*1560*/  IADD3 R9, PT, PT, R11, -0x8, R24 ;  /* 0xfffffff80b097810 */ /* 0x000fc60007ffe018 */
[----:B------:R-:W-:-:S08]  /*1570*/  IMAD.X R3, RZ, RZ, R3, P0 ;  /* 0x000000ffff037224 */ /* 0x000fd000000e0603 */
.L_x_5788:
[----:B------:R-:W-:Y:S05]  /*1580*/  BSYNC.RECONVERGENT B1 ;  /* 0x0000000000017941 */ /* 0x000fea0003800200 */
.L_x_5787:
        /* <DEDUP_REMOVED lines=8> */
[-C--:B------:R-:W-:Y:S02]  /*1610*/  MOV R14, R10.reuse ;  /* 0x0000000a000e7202 */ /* 0x080fe40000000f00 */
[----:B------:R-:W-:Y:S02]  /*1620*/  PLOP3.LUT P0, PT, P0, P1, PT, 0xf8, 0x8f ;  /* 0x00000000008f781c */ /* 0x000fe40000703f70 */
[-C--:B------:R-:W-:Y:S02]  /*1630*/  MOV R15, R10.reuse ;  /* 0x0000000a000f7202 */ /* 0x080fe40000000f00 */
[-C--:B------:R-:W-:Y:S02]  /*1640*/  MOV R12, R10.reuse ;  /* 0x0000000a000c7202 */ /* 0x080fe40000000f00 */
[----:B------:R-:W-:Y:S01]  /*1650*/  MOV R13, R10 ;  /* 0x0000000a000d7202 */ /* 0x000fe20000000f00 */
[----:B------:R-:W-:Y:S06]  /*1660*/  @P2 BRA `(.L_x_5792) ;  /* 0x0000000000702947 */ /* 0x000fec0003800000 */
[--C-:B------:R-:W-:Y:S01]  /*1670*/  IMAD.MOV.U32 R14, RZ, RZ, R10.reuse ;  /* 0x000000ffff0e7224 */ /* 0x100fe200078e000a */
[-C--:B------:R-:W-:Y:S01]  /*1680*/  MOV R15, R10.reuse ;  /* 0x0000000a000f7202 */ /* 0x080fe20000000f00 */
[----:B------:R-:W-:Y:S01]  /*1690*/  IMAD.MOV.U32 R12, RZ, RZ, R10 ;  /* 0x000000ffff0c7224 */ /* 0x000fe200078e000a */
[-C--:B------:R-:W-:Y:S02]  /*16a0*/  MOV R11, R10.reuse ;  /* 0x0000000a000b7202 */ /* 0x080fe40000000f00 */
[----:B------:R-:W-:-:S07]  /*16b0*/  MOV R13, R10 ;  /* 0x0000000a000d7202 */ /* 0x000fce0000000f00 */
.L_x_5793:
[C---:B------:R-:W-:Y:S01]  /*16c0*/  IMAD.WIDE.U32 R4, R21.reuse, 0x10, R2 ;  /* 0x0000001015047825 */ /* 0x040fe200078e0002 */
[----:B------:R-:W0:Y:S05]  /*16d0*/  LDCU UR4, c[0x0][0x394] ;  /* 0x00007280ff0477ac */ /* 0x000e2a0008000800 */
[----:B------:R-:W2:Y:S01]  /*16e0*/  LDG.E.128 R4, desc[UR36][R4.64] ;  /* 0x0000002404047981 */ /* 0x000ea2000c1e1d00 */
[----:B0-----:R-:W-:-:S04]  /*16f0*/  IADD3 R21, PT, PT, R21, UR4, RZ ;  /* 0x0000000415157c10 */ /* 0x001fc8000fffe0ff */
[----:B------:R-:W-:-:S04]  /*1700*/  LEA R20, R21, 0x7, 0x3 ;  /* 0x0000000715147811 */ /* 0x000fc800078e18ff */
[----:B------:R-:W-:Y:S01]  /*1710*/  ISETP.GE.U32.AND P1, PT, R20, R9, PT ;  /* 0x000000091400720c */ /* 0x000fe20003f26070 */
[--C-:B--2---:R-:W-:Y:S02]  /*1720*/  HADD2.F32 R23, -RZ, R4.reuse.H0_H0 ;  /* 0x20000004ff177230 */ /* 0x104fe40000004100 */
[----:B------:R-:W-:Y:S02]  /*1730*/  HADD2.F32 R18, -RZ, R4.H1_H1 ;  /* 0x30000004ff127230 */ /* 0x000fe40000004100 */
[----:B------:R-:W-:Y:S02]  /*1740*/  HADD2.F32 R27, -RZ, R6.H0_H0 ;  /* 0x20000006ff1b7230 */ /* 0x000fe40000004100 */
[----:B------:R-:W-:Y:S01]  /*1750*/  FADD.FTZ R8, R23, R8 ;  /* 0x0000000817087221 */ /* 0x000fe20000010000 */
[--C-:B------:R-:W-:Y:S02]  /*1760*/  HADD2.F32 R25, -RZ, R5.reuse.H0_H0 ;  /* 0x20000005ff197230 */ /* 0x100fe40000004100 */
[----:B------:R-:W-:Y:S01]  /*1770*/  FADD.FTZ R13, R18, R13 ;  /* 0x0000000d120d7221 */ /* 0x000fe20000010000 */
[----:B------:R-:W-:-:S02]  /*1780*/  HADD2.F32 R20, -RZ, R5.H1_H1 ;  /* 0x30000005ff147230 */ /* 0x000fc40000004100 */
[----:B------:R-:W-:Y:S01]  /*1790*/  FADD.FTZ R10, R27, R10 ;  /* 0x0000000a1b0a7221 */ /* 0x000fe20000010000 */
[----:B------:R-:W-:Y:S02]  /*17a0*/  HADD2.F32 R6, -RZ, R6.H1_H1 ;  /* 0x30000006ff067230 */ /* 0x000fe40000004100 */
[----:B------:R-:W-:Y:S01]  /*17b0*/  FADD.FTZ R12, R25, R12 ;  /* 0x0000000c190c7221 */ /* 0x000fe20000010000 */
[--C-:B------:R-:W-:Y:S02]  /*17c0*/  HADD2.F32 R29, -RZ, R7.reuse.H0_H0 ;  /* 0x20000007ff1d7230 */ /* 0x100fe40000004100 */
[----:B------:R-:W-:Y:S01]  /*17d0*/  FADD.FTZ R11, R20, R11 ;  /* 0x0000000b140b7221 */ /* 0x000fe20000010000 */
[----:B------:R-:W-:Y:S02]  /*17e0*/  HADD2.F32 R4, -RZ, R7.H1_H1 ;  /* 0x30000007ff047230 */ /* 0x000fe40000004100 */
[----:B------:R-:W-:Y:S01]  /*17f0*/  FADD.FTZ R15, R6, R15 ;  /* 0x0000000f060f7221 */ /* 0x000fe20000010000 */
[----:B------:R-:W-:-:S02]  /*1800*/  FADD.FTZ R14, R29, R14 ;  /* 0x0000000e1d0e7221 */ /* 0x000fc40000010000 */
[----:B------:R-:W-:Y:S01]  /*1810*/  FADD.FTZ R19, R4, R19 ;  /* 0x0000001304137221 */ /* 0x000fe20000010000 */
[----:B------:R-:W-:Y:S06]  /*1820*/  @!P1 BRA `(.L_x_5793) ;  /* 0xfffffffc00a49947 */ /* 0x000fec000383ffff */
.L_x_5792:
[----:B------:R-:W-:Y:S05]  /*1830*/  BSYNC.RECONVERGENT B1 ;  /* 0x0000000000017941 */ /* 0x000fea0003800200 */
.L_x_5791:
        /* <DEDUP_REMOVED lines=9> */
[----:B------:R-:W-:-:S07]  /*18d0*/  FADD.FTZ R8, R8, R5 ;  /* 0x0000000508087221 */ /* 0x000fce0000010000 */
.L_x_5795:
[----:B------:R-:W-:Y:S05]  /*18e0*/  BSYNC.RECONVERGENT B1 ;  /* 0x0000000000017941 */ /* 0x000fea0003800200 */
.L_x_5794:
        /* <DEDUP_REMOVED lines=8> */
.L_x_5786:
        /* <DEDUP_REMOVED lines=18> */
.L_x_5800:
        /* <DEDUP_REMOVED lines=13> */
[----:B------:R-:W-:Y:S01]  /*1b60*/  ISETP.GE.U32.AND P0, PT, R23, R24, PT ;  /* 0x000000181700720c */ /* 0x000fe20003f06070 */
[----:B--2---:R-:W-:Y:S02]  /*1b70*/  HADD2.F32 R23, -RZ, R10.H0_H0 ;  /* 0x2000000aff177230 */ /* 0x004fe40000004100 */
[----:B---3--:R-:W-:Y:S02]  /*1b80*/  HADD2.F32 R6, -RZ, R12.H0_H0 ;  /* 0x2000000cff067230 */ /* 0x008fe40000004100 */
[----:B----4-:R-:W-:Y:S02]  /*1b90*/  HADD2.F32 R18, -RZ, R14.H0_H0 ;  /* 0x2000000eff127230 */ /* 0x010fe40000004100 */
[----:B-----5:R-:W-:Y:S02]  /*1ba0*/  HADD2.F32 R20, -RZ, R8.H0_H0 ;  /* 0x20000008ff147230 */ /* 0x020fe40000004100 */
[----:B------:R-:W-:Y:S01]  /*1bb0*/  FADD.FTZ R4, R23, R4 ;  /* 0x0000000417047221 */ /* 0x000fe20000010000 */
[----:B------:R-:W-:Y:S01]  /*1bc0*/  FADD.FTZ R7, R6, R7 ;  /* 0x0000000706077221 */ /* 0x000fe20000010000 */
[----:B------:R-:W-:Y:S01]  /*1bd0*/  FADD.FTZ R5, R18, R5 ;  /* 0x0000000512057221 */ /* 0x000fe20000010000 */
[----:B------:R-:W-:Y:S01]  /*1be0*/  FADD.FTZ R19, R20, R19 ;  /* 0x0000001314137221 */ /* 0x000fe20000010000 */
[----:B------:R-:W-:Y:S06]  /*1bf0*/  @!P0 BRA `(.L_x_5800) ;  /* 0xfffffffc00a48947 */ /* 0x000fec000383ffff */
[----:B------:R-:W-:Y:S05]  /*1c00*/  BSYNC.RECONVERGENT B2 ;  /* 0x0000000000027941 */ /* 0x000fea0003800200 */
.L_x_5799:
[----:B------:R-:W-:-:S07]  /*1c10*/  PRMT R6, R8, 0x7610, R6 ;  /* 0x0000761008067816 */ /* 0x000fce0000000006 */
.L_x_5798:
[----:B------:R-:W-:Y:S05]  /*1c20*/  BSYNC.RECONVERGENT B1 ;  /* 0x0000000000017941 */ /* 0x000fea0003800200 */
.L_x_5797:
        /* <DEDUP_REMOVED lines=19> */
.L_x_5802:
[----:B------:R-:W-:Y:S05]  /*1d60*/  BSYNC.RECONVERGENT B1 ;  /* 0x0000000000017941 */ /* 0x000fea0003800200 */
.L_x_5801:
[----:B------:R-:W-:Y:S04]  /*1d70*/  BSSY.RECONVERGENT B1, `(.L_x_5803) ;  /* 0x0000012000017945 */ /* 0x000fe80003800200 */
[----:B------:R-:W-:Y:S05]  /*1d80*/  @P0 BRA `(.L_x_5804) ;  /* 0x0000000000400947 */ /* 0x000fea0003800000 */
[----:B------:R-:W-:Y:S01]  /*1d90*/  IADD3 R21, PT, PT, R21, R0, RZ ;  /* 0x0000000015157210 */ /* 0x000fe20007ffe0ff */
[----:B0----5:R-:W-:-:S03]  /*1da0*/  HADD2.F32 R3, -RZ, R10.H0_H0 ;  /* 0x2000000aff037230 */ /* 0x021fc60000004100 */
[----:B------:R-:W-:Y:S02]  /*1db0*/  ISETP.GE.U32.AND P0, PT, R21, R24, PT ;  /* 0x000000181500720c */ /* 0x000fe40003f06070 */
[----:B------:R-:W-:-:S11]  /*1dc0*/  FADD.FTZ R4, R4, R3 ;  /* 0x0000000304047221 */ /* 0x000fd60000010000 */
[----:B------:R-:W-:Y:S05]  /*1dd0*/  @P0 BRA `(.L_x_5804) ;  /* 0x00000000002c0947 */ /* 0x000fea0003800000 */
[----:B------:R-:W-:Y:S01]  /*1de0*/  IADD3 R3, PT, PT, R21, R0, RZ ;  /* 0x0000000015037210 */ /* 0x000fe20007ffe0ff */
[----:B------:R-:W-:-:S03]  /*1df0*/  HADD2.F32 R12, -RZ, R12.H0_H0 ;  /* 0x2000000cff0c7230 */ /* 0x000fc60000004100 */
[----:B------:R-:W-:Y:S02]  /*1e00*/  ISETP.GE.U32.AND P0, PT, R3, R24, PT ;  /* 0x000000180300720c */ /* 0x000fe40003f06070 */
[----:B------:R-:W-:-:S11]  /*1e10*/  FADD.FTZ R7, R7, R12 ;  /* 0x0000000c07077221 */ /* 0x000fd60000010000 */
[----:B------:R-:W-:Y:S05]  /*1e20*/  @P0 BRA `(.L_x_5804) ;  /* 0x0000000000180947 */ /* 0x000fea0003800000 */
[----:B------:R-:W-:Y:S02]  /*1e30*/  IMAD.IADD R3, R3, 0x1, R0 ;  /* 0x0000000103037824 */ /* 0x000fe400078e0200 */
[----:B------:R-:W-:-:S03]  /*1e40*/  HADD2.F32 R14, -RZ, R14.H0_H0 ;  /* 0x2000000eff0e7230 */ /* 0x000fc60000004100 */
[----:B------:R-:W-:Y:S02]  /*1e50*/  ISETP.GE.U32.AND P0, PT, R3, R24, PT ;  /* 0x000000180300720c */ /* 0x000fe40003f06070 */
[----:B------:R-:W-:-:S11]  /*1e60*/  FADD.FTZ R5, R5, R14 ;  /* 0x0000000e05057221 */ /* 0x000fd60000010000 */
[----:B------:R-:W-:-:S05]  /*1e70*/  @!P0 HADD2.F32 R6, -RZ, R6.H0_H0 ;  /* 0x20000006ff068230 */ /* 0x000fca0000004100 */
[----:B------:R-:W-:-:S07]  /*1e80*/  @!P0 FADD.FTZ R19, R19, R6 ;  /* 0x0000000613138221 */ /* 0x000fce0000010000 */
.L_x_5804:
[----:B------:R-:W-:Y:S05]  /*1e90*/  BSYNC.RECONVERGENT B1 ;  /* 0x0000000000017941 */ /* 0x000fea0003800200 */
.L_x_5803:
[----:B------:R-:W-:-:S04]  /*1ea0*/  FADD.FTZ R4, R4, R7 ;  /* 0x0000000704047221 */ /* 0x000fc80000010000 */
[----:B------:R-:W-:-:S04]  /*1eb0*/  FADD.FTZ R4, R4, R5 ;  /* 0x0000000504047221 */ /* 0x000fc80000010000 */
[----:B------:R-:W-:Y:S01]  /*1ec0*/  FADD.FTZ R19, R4, R19 ;  /* 0x0000001304137221 */ /* 0x000fe20000010000 */
[----:B------:R-:W-:Y:S06]  /*1ed0*/  BRA `(.L_x_5785) ;  /* 0x0000009000047947 */ /* 0x000fec0003800000 */
.L_x_5796:
        /* <DEDUP_REMOVED lines=14> */
.L_x_5809:
        /* <DEDUP_REMOVED lines=28> */
.L_x_5808:
[----:B------:R-:W-:Y:S02]  /*2180*/  PRMT R12, R8, 0x7610, R12 ;  /* 0x00007610080c7816 */ /* 0x000fe4000000000c */
[----:B------:R-:W-:Y:S02]  /*2190*/  PRMT R13, R14, 0x7610, R13 ;  /* 0x000076100e0d7816 */ /* 0x000fe4000000000d */
[----:B------:R-:W-:Y:S02]  /*21a0*/  PRMT R9, R10, 0x7610, R9 ;  /* 0x000076100a097816 */ /* 0x000fe40000000009 */
[----:B------:R-:W-:-:S07]  /*21b0*/  PRMT R8, R18, 0x7610, R8 ;  /* 0x0000761012087816 */ /* 0x000fce0000000008 */
.L_x_5807:
[----:B------:R-:W-:Y:S05]  /*21c0*/  BSYNC.RECONVERGENT B1 ;  /* 0x0000000000017941 */ /* 0x000fea0003800200 */
.L_x_5806:
        /* <DEDUP_REMOVED lines=23> */
.L_x_5811:
[----:B------:R-:W-:Y:S05]  /*2340*/  BSYNC.RECONVERGENT B1 ;  /* 0x0000000000017941 */ /* 0x000fea0003800200 */
.L_x_5810:
[----:B------:R-:W-:Y:S04]  /*2350*/  BSSY.RECONVERGENT B1, `(.L_x_5812) ;  /* 0x0000012000017945 */ /* 0x000fe80003800200 */
[----:B------:R-:W-:Y:S05]  /*2360*/  @P0 BRA `(.L_x_5813) ;  /* 0x0000000000400947 */ /* 0x000fea0003800000 */
[----:B0-----:R-:W-:Y:S01]  /*2370*/  IADD3 R11, PT, PT, R21, R4, RZ ;  /* 0x00000004150b7210 */ /* 0x001fe20007ffe0ff */
[----:B-----5:R-:W-:-:S03]  /*2380*/  HADD2.F32 R0, -RZ, R13.H0_H0 ;  /* 0x2000000dff007230 */ /* 0x020fc60000004100 */
        /* <DEDUP_REMOVED lines=14> */
.L_x_5813:
[----:B------:R-:W-:Y:S05]  /*2470*/  BSYNC.RECONVERGENT B1 ;  /* 0x0000000000017941 */ /* 0x000fea0003800200 */
.L_x_5812:
[----:B------:R-:W-:-:S04]  /*2480*/  FADD.FTZ R6, R7, R6 ;  /* 0x0000000607067221 */ /* 0x000fc80000010000 */
[----:B------:R-:W-:-:S04]  /*2490*/  FADD.FTZ R6, R6, R5 ;  /* 0x0000000506067221 */ /* 0x000fc80000010000 */
[----:B------:R-:W-:Y:S01]  /*24a0*/  FADD.FTZ R19, R6, R19 ;  /* 0x0000001306137221 */ /* 0x000fe20000010000 */
[----:B------:R-:W-:Y:S06]  /*24b0*/  BRA `(.L_x_5785) ;  /* 0x00000088008c7947 */ /* 0x000fec0003800000 */
.L_x_5805:
[----:B------:R-:W0:Y:S01]  /*24c0*/  LDCU UR4, c[0x0][0x394] ;  /* 0x00007280ff0477ac */ /* 0x000e220008000800 */
[----:B------:R-:W1:Y:S01]  /*24d0*/  LDC R9, c[0x0][0x384] ;  /* 0x0000e100ff097b82 */ /* 0x000e620000000800 */
[----:B------:R-:W-:Y:S01]  /*24e0*/  BSSY.RECONVERGENT B1, `(.L_x_5814) ;  /* 0x0000413000017945 */ /* 0x000fe20003800200 */
[----:B0-----:R-:W-:-:S05]  /*24f0*/  MOV R22, UR4 ;  /* 0x0000000400167c02 */ /* 0x001fca0008000f00 */
[----:B------:R-:W-:Y:S01]  /*2500*/  IMAD R3, R22, 0x3, R21 ;  /* 0x0000000316037824 */ /* 0x000fe200078e0215 */
[-C--:B-1----:R-:W-:Y:S01]  /*2510*/  MOV R20, R9.reuse ;  /* 0x0000000900147202 */ /* 0x082fe20000000f00 */
[----:B------:R-:W-:Y:S01]  /*2520*/  IMAD.MOV.U32 R11, RZ, RZ, R9 ;  /* 0x000000ffff0b7224 */ /* 0x000fe200078e0009 */
[----:B------:R-:W-:Y:S02]  /*2530*/  MOV R10, R9 ;  /* 0x00000009000a7202 */ /* 0x000fe40000000f00 */
[----:B------:R-:W-:-:S13]  /*2540*/  ISETP.GE.U32.AND P0, PT, R3, R24, PT ;  /* 0x000000180300720c */ /* 0x000fda0003f06070 */
[----:B------:R-:W-:Y:S05]  /*2550*/  @P0 BRA `(.L_x_5815) ;  /* 0x00000040002c0947 */ /* 0x000fea0003800000 */
[----:B------:R-:W-:-:S13]  /*2560*/  ISETP.NE.AND P0, PT, R6, RZ, PT ;  /* 0x000000ff0600720c */ /* 0x000fda0003f05270 */
[----:B------:R0:W5:Y:S01]  /*2570*/  @!P0 LDG.E.U16 R3, desc[UR36][R4.64] ;  /* 0x0000002404038981 */ /* 0x000162000c1e1500 */
[----:B------:R-:W-:Y:S01]  /*2580*/  IADD3 R0, PT, PT, R6, -0x1, RZ ;  /* 0xffffffff06007810 */ /* 0x000fe20007ffe0ff */
[----:B------:R-:W-:Y:S01]  /*2590*/  IMAD.MOV.U32 R20, RZ, RZ, R9 ;  /* 0x000000ffff147224 */ /* 0x000fe200078e0009 */
[-C--:B------:R-:W-:Y:S02]  /*25a0*/  MOV R11, R9.reuse ;  /* 0x00000009000b7202 */ /* 0x080fe40000000f00 */
[----:B------:R-:W-:Y:S02]  /*25b0*/  VIMNMX.U32 R0, PT, PT, R0, 0x18, PT ;  /* 0x0000001800007848 */ /* 0x000fe40003fe0000 */
[----:B------:R-:W-:-:S03]  /*25c0*/  MOV R10, R9 ;  /* 0x00000009000a7202 */ /* 0x000fc60000000f00 */
[----:B0-----:R-:W-:-:S07]  /*25d0*/  VIADD R2, R0, 0x1 ;  /* 0x0000000100027836 */ /* 0x001fce0000000000 */
.L_x_5821:
[----:B------:R-:W0:Y:S01]  /*25e0*/  LDCU UR4, c[0x0][0x394] ;  /* 0x00007280ff0477ac */ /* 0x000e220008000800 */
[C---:B-----5:R-:W-:Y:S02]  /*25f0*/  @!P0 PRMT R8, R3.reuse, 0x7610, R8 ;  /* 0x0000761003088816 */ /* 0x060fe40000000008 */
[C---:B------:R-:W-:Y:S02]  /*2600*/  @!P0 PRMT R0, R3.reuse, 0x7610, R0 ;  /* 0x0000761003008816 */ /* 0x040fe40000000000 */
[C---:B------:R-:W-:Y:S02]  /*2610*/  @!P0 PRMT R7, R3.reuse, 0x7610, R7 ;  /* 0x0000761003078816 */ /* 0x040fe40000000007 */
[----:B------:R-:W-:Y:S01]  /*2620*/  @!P0 PRMT R6, R3, 0x7610, R6 ;  /* 0x0000761003068816 */ /* 0x000fe20000000006 */
[----:B------:R-:W-:Y:S06]  /*2630*/  @!P0 BRA `(.L_x_5816) ;  /* 0x0000003c00b88947 */ /* 0x000fec0003800000 */
[----:B------:R-:W1:Y:S01]  /*2640*/  LDCU.64 UR30, c[0x0][0x3d0] ;  /* 0x00007a00ff1e77ac */ /* 0x000e620008000a00 */
[----:B------:R-:W-:Y:S01]  /*2650*/  HFMA2 R6, -RZ, RZ, 0, 0 ;  /* 0x00000000ff067431 */ /* 0x000fe200000001ff */
[----:B------:R-:W-:Y:S01]  /*2660*/  MOV R7, R21 ;  /* 0x0000001500077202 */ /* 0x000fe20000000f00 */
        /* <DEDUP_REMOVED lines=8> */
[----:B------:R-:W2:Y:S03]  /*26f0*/  LDCU UR74, c[0x0][0x504] ;  /* 0x0000a080ff4a77ac */ /* 0x000ea60008000800 */
        /* <DEDUP_REMOVED lines=268> */
[----:B------:R-:W-:Y:S02]  /*37c0*/  HFMA2 R6, -RZ, RZ, 0, 0 ;  /* 0x00000000ff067431 */ /* 0x000fe400000001ff */
[----:B------:R-:W-:-:S10]  /*37d0*/  IMAD.MOV.U32 R7, RZ, RZ, R8 ;  /* 0x000000ffff077224 */ /* 0x000fd400078e0008 */
        /* <DEDUP_REMOVED lines=10> */
[----:B------:R-:W-:-:S04]  /*3880*/  @P1 SHF.R.U32.HI R12, RZ, R13, R12 ;  /* 0x0000000dff0c1219 */ /* 0x000fc8000001160c */
[----:B------:R-:W-:-:S05]  /*3890*/  @P1 IADD3 R6, PT, PT, -R12, RZ, RZ ;  /* 0x000000ff0c061210 */ /* 0x000fca0007ffe1ff */
[----:B0-----:R-:W-:-:S04]  /*38a0*/  @P1 IMAD R7, R6, R19, R7 ;  /* 0x0000001306071224 */ /* 0x001fc800078e0207 */
[----:B--2---:R-:W-:-:S07]  /*38b0*/  @P1 IMAD R0, R7, R8, R0 ;  /* 0x0000000807001224 */ /* 0x004fce00078e0200 */
.L_x_5817:
[----:B------:R-:W-:-:S04]  /*38c0*/  LOP3.LUT R7, R0, 0xfffffffe, RZ, 0xc0, !PT ;  /* 0xfffffffe00077812 */ /* 0x000fc800078ec0ff */
[----:B------:R-:W-:-:S05]  /*38d0*/  IADD3 R6, P1, PT, R7, R4, RZ ;  /* 0x0000000407067210 */ /* 0x000fca0007f3e0ff */
[----:B------:R-:W-:-:S05]  /*38e0*/  IMAD.X R7, RZ, RZ, R5, P1 ;  /* 0x000000ffff077224 */ /* 0x000fca00008e0605 */
[----:B------:R1:W5:Y:S01]  /*38f0*/  LDG.E.U16 R6, desc[UR36][R6.64] ;  /* 0x0000002406067981 */ /* 0x000362000c1e1500 */
[----:B0-----:R-:W-:Y:S02]  /*3900*/  IADD3 R13, PT, PT, R21, UR4, RZ ;  /* 0x00000004150d7c10 */ /* 0x001fe4000fffe0ff */
[----:B------:R-:W-:-:S05]  /*3910*/  MOV R12, RZ ;  /* 0x000000ff000c7202 */ /* 0x000fca0000000f00 */
[----:B------:R-:W-:-:S05]  /*3920*/  IMAD.HI.U32 R0, R13, UR30, R12 ;  /* 0x0000001e0d007c27 */ /* 0x000fca000f8e000c */
[----:B------:R-:W-:-:S04]  /*3930*/  SHF.R.U32.HI R19, RZ, UR31, R0 ;  /* 0x0000001fff137c19 */ /* 0x000fc80008011600 */
[----:B------:R-:W-:-:S05]  /*3940*/  IADD3 R15, PT, PT, -R19, RZ, RZ ;  /* 0x000000ff130f7210 */ /* 0x000fca0007ffe1ff */
[----:B------:R-:W-:-:S04]  /*3950*/  IMAD R0, R15, UR29, R13 ;  /* 0x0000001d0f007c24 */ /* 0x000fc8000f8e020d */
[----:B------:R-:W-:Y:S01]  /*3960*/  IMAD R0, R0, UR5, RZ ;  /* 0x0000000500007c24 */ /* 0x000fe2000f8e02ff */
[----:B-1----:R-:W-:Y:S06]  /*3970*/  BRA.U !UP0, `(.L_x_5818) ;  /* 0x0000000d08707547 */ /* 0x002fec000b800000 */
        /* <DEDUP_REMOVED lines=220> */
.L_x_5818:
[----:B------:R-:W-:Y:S02]  /*4740*/  LOP3.LUT R19, R0, 0xfffffffe, RZ, 0xc0, !PT ;  /* 0xfffffffe00137812 */ /* 0x000fe400078ec0ff */
[----:B------:R-:W-:Y:S02]  /*4750*/  IADD3 R13, PT, PT, R13, UR4, RZ ;  /* 0x000000040d0d7c10 */ /* 0x000fe4000fffe0ff */
[----:B------:R-:W-:Y:S02]  /*4760*/  IADD3 R18, P1, PT, R19, R4, RZ ;  /* 0x0000000413127210 */ /* 0x000fe40007f3e0ff */
[----:B------:R-:W-:-:S03]  /*4770*/  MOV R12, RZ ;  /* 0x000000ff000c7202 */ /* 0x000fc60000000f00 */
[----:B------:R-:W-:Y:S02]  /*4780*/  IMAD.X R19, RZ, RZ, R5, P1 ;  /* 0x000000ffff137224 */ /* 0x000fe400008e0605 */
[----:B------:R-:W-:-:S03]  /*4790*/  IMAD.HI.U32 R0, R13, UR30, R12 ;  /* 0x0000001e0d007c27 */ /* 0x000fc6000f8e000c */
        /* <DEDUP_REMOVED lines=225> */
.L_x_5819:
        /* <DEDUP_REMOVED lines=243> */
.L_x_5820:
[----:B------:R-:W-:-:S04]  /*64e0*/  LOP3.LUT R13, R8, 0xfffffffe, RZ, 0xc0, !PT ;  /* 0xfffffffe080d7812 */ /* 0x000fc800078ec0ff */
[----:B------:R-:W-:-:S04]  /*64f0*/  IADD3 R12, P1, PT, R13, R4, RZ ;  /* 0x000000040d0c7210 */ /* 0x000fc80007f3e0ff */
[----:B------:R-:W-:-:S05]  /*6500*/  IADD3.X R13, PT, PT, RZ, R5, RZ, P1, !PT ;  /* 0x00000005ff0d7210 */ /* 0x000fca0000ffe4ff */
[----:B------:R1:W5:Y:S04]  /*6510*/  LDG.E.U16 R8, desc[UR36][R12.64] ;  /* 0x000000240c087981 */ /* 0x000368000c1e1500 */
.L_x_5816:
[----:B------:R-:W2:Y:S01]  /*6520*/  LDCU UR5, c[0x0][0x38c] ;  /* 0x00007180ff0577ac */ /* 0x000ea20008000800 */
[----:B0-----:R-:W-:Y:S01]  /*6530*/  MOV R22, UR4 ;  /* 0x0000000400167c02 */ /* 0x001fe20008000f00 */
[----:B-1---5:R-:W-:Y:S02]  /*6540*/  HADD2.F32 R13, -RZ, R6.H0_H0 ;  /* 0x20000006ff0d7230 */ /* 0x022fe40000004100 */
[----:B------:R-:W-:Y:S02]  /*6550*/  HADD2.F32 R12, -RZ, R7.H0_H0 ;  /* 0x20000007ff0c7230 */ /* 0x000fe40000004100 */
[----:B------:R-:W-:Y:S02]  /*6560*/  IMAD R21, R22, 0x4, R21 ;  /* 0x0000000416157824 */ /* 0x000fe400078e0215 */
[----:B------:R-:W-:Y:S01]  /*6570*/  FADD.FTZ R20, R13, R20 ;  /* 0x000000140d147221 */ /* 0x000fe20000010000 */
[----:B------:R-:W-:Y:S02]  /*6580*/  HADD2.F32 R18, -RZ, R8.H0_H0 ;  /* 0x20000008ff127230 */ /* 0x000fe40000004100 */
[----:B------:R-:W-:Y:S01]  /*6590*/  FADD.FTZ R11, R12, R11 ;  /* 0x0000000b0c0b7221 */ /* 0x000fe20000010000 */
[----:B------:R-:W-:-:S02]  /*65a0*/  IMAD R15, R22, 0x3, R21 ;  /* 0x00000003160f7824 */ /* 0x000fc400078e0215 */
[----:B------:R-:W-:Y:S01]  /*65b0*/  FADD.FTZ R9, R18, R9 ;  /* 0x0000000912097221 */ /* 0x000fe20000010000 */
[----:B--2---:R-:W-:-:S04]  /*65c0*/  MOV R24, UR5 ;  /* 0x0000000500187c02 */ /* 0x004fc80008000f00 */
[----:B------:R-:W-:Y:S01]  /*65d0*/  ISETP.GE.U32.AND P1, PT, R15, R24, PT ;  /* 0x000000180f00720c */ /* 0x000fe20003f26070 */
[----:B------:R-:W-:-:S05]  /*65e0*/  HADD2.F32 R15, -RZ, R0.H0_H0 ;  /* 0x20000000ff0f7230 */ /* 0x000fca0000004100 */
[----:B------:R-:W-:-:S07]  /*65f0*/  FADD.FTZ R10, R15, R10 ;  /* 0x0000000a0f0a7221 */ /* 0x000fce0000010000 */
[----:B------:R-:W-:Y:S05]  /*6600*/  @!P1 BRA `(.L_x_5821) ;  /* 0xffffffbc00f49947 */ /* 0x000fea000383ffff */
.L_x_5815:
[----:B------:R-:W-:Y:S05]  /*6610*/  BSYNC.RECONVERGENT B1 ;  /* 0x0000000000017941 */ /* 0x000fea0003800200 */
.L_x_5814:
        /* <DEDUP_REMOVED lines=284> */
.L_x_5825:
[----:B------:R-:W-:Y:S02]  /*77e0*/  SHF.R.U32.HI R12, RZ, 0x1, R6 ;  /* 0x00000001ff0c7819 */ /* 0x000fe40000011606 */
[----:B------:R-:W-:-:S07]  /*77f0*/  MOV R13, RZ ;  /* 0x000000ff000d7202 */ /* 0x000fce0000000f00 */
.L_x_5824:
        /* <DEDUP_REMOVED lines=284> */
.L_x_5827:
[----:B------:R-:W-:Y:S01]  /*89c0*/  SHF.R.U32.HI R18, RZ, 0x1, R7 ;  /* 0x00000001ff127819 */ /* 0x000fe20000011607 */
[----:B------:R-:W-:-:S07]  /*89d0*/  IMAD.MOV.U32 R19, RZ, RZ, RZ ;  /* 0x000000ffff137224 */ /* 0x000fce00078e00ff */
.L_x_5826:
        /* <DEDUP_REMOVED lines=281> */
.L_x_5829:
[----:B------:R-:W-:Y:S01]  /*9b70*/  SHF.R.U32.HI R18, RZ, 0x1, R0 ;  /* 0x00000001ff127819 */ /* 0x000fe20000011600 */
[----:B------:R-:W-:-:S07]  /*9b80*/  IMAD.MOV.U32 R19, RZ, RZ, RZ ;  /* 0x000000ffff137224 */ /* 0x000fce00078e00ff */
.L_x_5828:
        /* <DEDUP_REMOVED lines=281> */
.L_x_5831:
[----:B------:R-:W-:Y:S01]  /*ad20*/  SHF.R.U32.HI R12, RZ, 0x1, R5 ;  /* 0x00000001ff0c7819 */ /* 0x000fe20000011605 */
[----:B------:R-:W-:-:S07]  /*ad30*/  IMAD.MOV.U32 R13, RZ, RZ, RZ ;  /* 0x000000ffff0d7224 */ /* 0x000fce00078e00ff */
.L_x_5830:
[----:B------:R-:W-:-:S04]  /*ad40*/  LEA R4, P0, R12, R3, 0x1 ;  /* 0x000000030c047211 */ /* 0x000fc800078008ff */
[----:B------:R-:W-:-:S05]  /*ad50*/  LEA.HI.X R5, R12, R2, R13, 0x1, P0 ;  /* 0x000000020c057211 */ /* 0x000fca00000f0c0d */
[----:B------:R0:W5:Y:S04]  /*ad60*/  LDG.E.U16 R8, desc[UR36][R4.64] ;  /* 0x0000002404087981 */ /* 0x000168000c1e1500 */
.L_x_5823:
[----:B------:R-:W-:Y:S05]  /*ad70*/  BSYNC.RECONVERGENT B1 ;  /* 0x0000000000017941 */ /* 0x000fea0003800200 */
.L_x_5822:
[----:B------:R-:W-:Y:S01]  /*ad80*/  ISETP.GE.U32.AND P0, PT, R21, R24, PT ;  /* 0x000000181500720c */ /* 0x000fe20003f06070 */
[----:B------:R-:W-:-:S12]  /*ad90*/  BSSY.RECONVERGENT B1, `(.L_x_5832) ;  /* 0x0000012000017945 */ /* 0x000fd80003800200 */
[----:B------:R-:W-:Y:S05]  /*ada0*/  @P0 BRA `(.L_x_5833) ;  /* 0x0000000000400947 */ /* 0x000fea0003800000 */
[----:B------:R-:W-:Y:S01]  /*adb0*/  IADD3 R21, PT, PT, R21, R22, RZ ;  /* 0x0000001615157210 */ /* 0x000fe20007ffe0ff */
        /* <DEDUP_REMOVED lines=9> */
[----:B------:R-:W-:-:S04]  /*ae50*/  IADD3 R3, PT, PT, R3, R22, RZ ;  /* 0x0000001603037210 */ /* 0x000fc80007ffe0ff */
[----:B------:R-:W-:Y:S01]  /*ae60*/  ISETP.GE.U32.AND P0, PT, R3, R24, PT ;  /* 0x000000180300720c */ /* 0x000fe20003f06070 */
[----:B------:R-:W-:-:S05]  /*ae70*/  HADD2.F32 R3, -RZ, R0.H0_H0 ;  /* 0x20000000ff037230 */ /* 0x000fca0000004100 */
[----:B------:R-:W-:-:S07]  /*ae80*/  FADD.FTZ R10, R10, R3 ;  /* 0x000000030a0a7221 */ /* 0x000fce0000010000 */
[----:B------:R-:W-:-:S05]  /*ae90*/  @!P0 HADD2.F32 R8, -RZ, R8.H0_H0 ;  /* 0x20000008ff088230 */ /* 0x000fca0000004100 */
[----:B------:R-:W-:-:S07]  /*aea0*/  @!P0 FADD.FTZ R9, R9, R8 ;  /* 0x0000000809098221 */ /* 0x000fce0000010000 */
.L_x_5833:
[----:B------:R-:W-:Y:S05]  /*aeb0*/  BSYNC.RECONVERGENT B1 ;  /* 0x0000000000017941 */ /* 0x000fea0003800200 */
.L_x_5832:
[----:B------:R-:W-:-:S04]  /*aec0*/  FADD.FTZ R11, R20, R11 ;  /* 0x0000000b140b7221 */ /* 0x000fc80000010000 */
[----:B------:R-:W-:-:S04]  /*aed0*/  FADD.FTZ R10, R11, R10 ;  /* 0x0000000a0b0a7221 */ /* 0x000fc80000010000 */
[----:B------:R-:W-:-:S07]  /*aee0*/  FADD.FTZ R19, R10, R9 ;  /* 0x000000090a137221 */ /* 0x000fce0000010000 */
.L_x_5785:
[----:B------:R-:W-:Y:S05]  /*aef0*/  BSYNC.RECONVERGENT B0 ;  /* 0x0000000000007941 */ /* 0x000fea0003800200 */
.L_x_5784:
        /* <DEDUP_REMOVED lines=17> */
.L_x_5835:
        /* <DEDUP_REMOVED lines=13> */
.L_x_5834:
        /* <DEDUP_REMOVED lines=18> */
.L_x_5838:
        /* <DEDUP_REMOVED lines=12> */
.L_x_5837:
[----:B------:R-:W-:Y:S01]  /*b2c0*/  BAR.SYNC.DEFER_BLOCKING 0x0 ;  /* 0x0000000000007b1d */ /* 0x000fe20000010000 */
[----:B------:R-:W-:-:S09]  /*b2d0*/  UISETP.GE.U32.AND UP0, UPT, UR4, 0x2, UPT ;  /* 0x000000020400788c */ /* 0x000fd2000bf06070 */
[----:B------:R-:W-:Y:S05]  /*b2e0*/  BRA.U !UP0, `(.L_x_5836) ;  /* 0x0000000108187547 */ /* 0x000fea000b800000 */
[----:B-1-34-:R-:W-:-:S07]  /*b2f0*/  HFMA2 R2, -RZ, RZ, 0, 5.9604644775390625e-08 ;  /* 0x00000001ff027431 */ /* 0x01afce00000001ff */
.L_x_5839:
[----:B------:R1:W3:Y:S02]  /*b300*/  SHFL.DOWN PT, R4, R19, R2, 0x1f ;  /* 0x08001f0213047589 */ /* 0x0002e400000e0000 */
[----:B-1----:R-:W-:-:S04]  /*b310*/  SHF.L.U32 R2, R2, 0x1, RZ ;  /* 0x0000000102027819 */ /* 0x002fc800000006ff */
[----:B------:R-:W-:Y:S01]  /*b320*/  ISETP.GE.AND P0, PT, R2, UR4, PT ;  /* 0x0000000402007c0c */ /* 0x000fe2000bf06270 */
[----:B---3--:R-:W-:-:S12]  /*b330*/  FADD.FTZ R19, R4, R19 ;  /* 0x0000001304137221 */ /* 0x008fd80000010000 */
[----:B------:R-:W-:Y:S05]  /*b340*/  @!P0 BRA `(.L_x_5839) ;  /* 0xfffffffc00ec8947 */ /* 0x000fea000383ffff */
.L_x_5836:
        /* <DEDUP_REMOVED lines=282> */
.L_x_5840:
        /* <DEDUP_REMOVED lines=296> */
.L_x_5842:
        /* <DEDUP_REMOVED lines=24> */
.L_x_5844:
[----:B------:R-:W-:Y:S05]  /*d8f0*/  BSYNC.RECONVERGENT B0 ;  /* 0x0000000000007941 */ /* 0x000fea0003800200 */
.L_x_5843:
        /* <DEDUP_REMOVED lines=35> */
.L_x_5846:
[----:B------:R-:W-:Y:S05]  /*db30*/  BSYNC.RECONVERGENT B0 ;  /* 0x0000000000007941 */ /* 0x000fea0003800200 */
.L_x_5845:
        /* <DEDUP_REMOVED lines=32> */
.L_x_5851:
        /* <DEDUP_REMOVED lines=8> */
.L_x_5850:
[----:B------:R-:W-:Y:S05]  /*ddc0*/  BRA `(.L_x_5849) ;  /* 0x0000000000447947 */ /* 0x000fea0003800000 */
.L_x_5848:
        /* <DEDUP_REMOVED lines=9> */
.L_x_5852:
        /* <DEDUP_REMOVED lines=8> */
.L_x_5849:
[----:B------:R-:W-:Y:S05]  /*dee0*/  BSYNC.RECONVERGENT B0 ;  /* 0x0000000000007941 */ /* 0x000fea0003800200 */
.L_x_5847:
        /* <DEDUP_REMOVED lines=12> */
.L_x_5854:
        /* <DEDUP_REMOVED lines=13> */
.L_x_5853:
        /* <DEDUP_REMOVED lines=9> */
.L_x_5857:
        /* <DEDUP_REMOVED lines=12> */
.L_x_5856:
[----:B------:R-:W-:Y:S01]  /*e1d0*/  BAR.SYNC.DEFER_BLOCKING 0x0 ;  /* 0x0000000000007b1d */ /* 0x000fe20000010000 */
[----:B------:R-:W-:-:S09]  /*e1e0*/  UISETP.GE.U32.AND UP0, UPT, UR4, 0x2, UPT ;  /* 0x000000020400788c */ /* 0x000fd2000bf06070 */
[----:B------:R-:W-:Y:S05]  /*e1f0*/  BRA.U !UP0, `(.L_x_5855) ;  /* 0x0000000108187547 */ /* 0x000fea000b800000 */
[----:B------:R-:W-:-:S07]  /*e200*/  IMAD.MOV.U32 R0, RZ, RZ, 0x1 ;  /* 0x00000001ff007424 */ /* 0x000fce00078e00ff */
.L_x_5858:
[----:B01----:R0:W1:Y:S02]  /*e210*/  SHFL.DOWN PT, R4, R17, R0, 0x1f ;  /* 0x08001f0011047589 */ /* 0x00306400000e0000 */
[----:B0-----:R-:W-:-:S04]  /*e220*/  SHF.L.U32 R0, R0, 0x1, RZ ;  /* 0x0000000100007819 */ /* 0x001fc800000006ff */
[----:B------:R-:W-:Y:S01]  /*e230*/  ISETP.GE.AND P1, PT, R0, UR4, PT ;  /* 0x0000000400007c0c */ /* 0x000fe2000bf26270 */
[----:B-1----:R-:W-:-:S12]  /*e240*/  FADD.FTZ R17, R4, R17 ;  /* 0x0000001104117221 */ /* 0x002fd80000010000 */
[----:B------:R-:W-:Y:S05]  /*e250*/  @!P1 BRA `(.L_x_5858) ;  /* 0xfffffffc00ec9947 */ /* 0x000fea000383ffff */
.L_x_5855:
        /* <DEDUP_REMOVED lines=15> */
.L_x_5860:
        /* <DEDUP_REMOVED lines=20> */
.L_x_5862:
[----:B------:R-:W2:Y:S02]  /*e490*/  LDCU.64 UR4, c[0x0][0x760] ;  /* 0x0000ec00ff0477ac */ /* 0x000ea40008000a00 */
[----:B--2---:R-:W-:-:S05]  /*e4a0*/  IADD3 R2, P0, PT, R16, UR4, RZ ;  /* 0x0000000410027c10 */ /* 0x004fca000ff1e0ff */
[----:B------:R-:W-:-:S05]  /*e4b0*/  IMAD.X R3, RZ, RZ, UR5, P0 ;  /* 0x00000005ff037e24 */ /* 0x000fca00080e06ff */
[----:B------:R-:W-:Y:S01]  /*e4c0*/  STG.E desc[UR36][R2.64], R17 ;  /* 0x0000001102007986 */ /* 0x000fe2000c101924 */
[----:B------:R-:W-:Y:S05]  /*e4d0*/  EXIT ;  /* 0x000000000000794d */ /* 0x000fea0003800000 */
.L_x_5861:
[----:B------:R-:W-:Y:S01]  /*e4e0*/  STG.E desc[UR36][R2.64], R17 ;  /* 0x0000001102007986 */ /* 0x000fe2000c101924 */
[----:B------:R-:W-:Y:S05]  /*e4f0*/  EXIT ;  /* 0x000000000000794d */ /* 0x000fea0003800000 */
.L_x_5859:
[----:B------:R-:W2:Y:S01]  /*e500*/  LDCU.U8 UR4, c[0x0][0x790] ;  /* 0x0000f200ff0477ac */ /* 0x000ea20008000000 */
[----:B------:R-:W3:Y:S01]  /*e510*/  LDCU.U8 UR5, c[0x0][0x791] ;  /* 0x0000f220ff0577ac */ /* 0x000ee20008000000 */
[----:B--2---:R-:W-:Y:S02]  /*e520*/  UISETP.NE.AND UP0, UPT, UR4, URZ, UPT ;  /* 0x000000ff0400728c */ /* 0x004fe4000bf05270 */
[----:B---3--:R-:W-:-:S07]  /*e530*/  UISETP.NE.AND UP1, UPT, UR5, URZ, UPT ;  /* 0x000000ff0500728c */ /* 0x008fce000bf25270 */
[----:B------:R-:W-:Y:S05]  /*e540*/  BRA.U !UP0, `(.L_x_5863) ;  /* 0x0000000108087547 */ /* 0x000fea000b800000 */
[----:B------:R-:W0:Y:S02]  /*e550*/  LDG.E R0, desc[UR36][R2.64] ;  /* 0x0000002402007981 */ /* 0x000e24000c1e1900 */
[----:B01----:R-:W-:-:S07]  /*e560*/  FADD.FTZ R17, R17, R0 ;  /* 0x0000000011117221 */ /* 0x003fce0000010000 */
.L_x_5863:
        /* <DEDUP_REMOVED lines=20> */
.L_x_5865:
[----:B------:R-:W2:Y:S02]  /*e6b0*/  LDCU.64 UR4, c[0x0][0x760] ;  /* 0x0000ec00ff0477ac */ /* 0x000ea40008000a00 */
[----:B--2---:R-:W-:-:S04]  /*e6c0*/  IADD3 R2, P0, PT, R16, UR4, RZ ;  /* 0x0000000410027c10 */ /* 0x004fc8000ff1e0ff */
[----:B------:R-:W-:-:S05]  /*e6d0*/  IADD3.X R3, PT, PT, RZ, UR5, RZ, P0, !PT ;  /* 0x00000005ff037c10 */ /* 0x000fca00087fe4ff */
[----:B------:R-:W-:Y:S01]  /*e6e0*/  STG.E desc[UR36][R2.64], R17 ;  /* 0x0000001102007986 */ /* 0x000fe2000c101924 */
[----:B------:R-:W-:Y:S05]  /*e6f0*/  EXIT ;  /* 0x000000000000794d */ /* 0x000fea0003800000 */
.L_x_5864:
[----:B------:R-:W-:Y:S01]  /*e700*/  STG.E desc[UR36][R2.64], R17 ;  /* 0x0000001102007986 */ /* 0x000fe2000c101924 */
[----:B------:R-:W-:Y:S05]  /*e710*/  EXIT ;  /* 0x000000000000794d */ /* 0x000fea0003800000 */
.L_x_5841:
        /* <DEDUP_REMOVED lines=24> */
.L_x_5867:
        /* <DEDUP_REMOVED lines=20> */
.L_x_5869:
[----:B------:R-:W0:Y:S02]  /*e9e0*/  LDCU.64 UR4, c[0x0][0x760] ;  /* 0x0000ec00ff0477ac */ /* 0x000e240008000a00 */
[----:B0-----:R-:W-:-:S04]  /*e9f0*/  IADD3 R2, P0, PT, R18, UR4, RZ ;  /* 0x0000000412027c10 */ /* 0x001fc8000ff1e0ff */
[----:B------:R-:W-:-:S05]  /*ea00*/  IADD3.X R3, PT, PT, RZ, UR5, RZ, P0, !PT ;  /* 0x00000005ff037c10 */ /* 0x000fca00087fe4ff */
[----:B------:R-:W-:Y:S01]  /*ea10*/  STG.E desc[UR36][R2.64], R19 ;  /* 0x0000001302007986 */ /* 0x000fe2000c101924 */
[----:B------:R-:W-:Y:S05]  /*ea20*/  EXIT ;  /* 0x000000000000794d */ /* 0x000fea0003800000 */
.L_x_5868:
[----:B------:R-:W-:Y:S01]  /*ea30*/  STG.E desc[UR36][R2.64], R19 ;  /* 0x0000001302007986 */ /* 0x000fe2000c101924 */
[----:B------:R-:W-:Y:S05]  /*ea40*/  EXIT ;  /* 0x000000000000794d */ /* 0x000fea0003800000 */
.L_x_5866:
[----:B------:R-:W0:Y:S01]  /*ea50*/  LDCU.U8 UR4, c[0x0][0x790] ;  /* 0x0000f200ff0477ac */ /* 0x000e220008000000 */
[----:B------:R-:W1:Y:S01]  /*ea60*/  LDCU.U8 UR5, c[0x0][0x791] ;  /* 0x0000f220ff0577ac */ /* 0x000e620008000000 */
[----:B0-----:R-:W-:Y:S02]  /*ea70*/  UISETP.NE.AND UP0, UPT, UR4, URZ, UPT ;  /* 0x000000ff0400728c */ /* 0x001fe4000bf05270 */
[----:B-1----:R-:W-:-:S07]  /*ea80*/  UISETP.NE.AND UP1, UPT, UR5, URZ, UPT ;  /* 0x000000ff0500728c */ /* 0x002fce000bf25270 */
[----:B------:R-:W-:Y:S05]  /*ea90*/  BRA.U !UP0, `(.L_x_5870) ;  /* 0x0000000108087547 */ /* 0x000fea000b800000 */
[----:B------:R-:W2:Y:S02]  /*eaa0*/  LDG.E R0, desc[UR36][R2.64] ;  /* 0x0000002402007981 */ /* 0x000ea4000c1e1900 */
[----:B--2---:R-:W-:-:S07]  /*eab0*/  FADD.FTZ R19, R19, R0 ;  /* 0x0000000013137221 */ /* 0x004fce0000010000 */
.L_x_5870:
        /* <DEDUP_REMOVED lines=20> */
.L_x_5872:
[----:B------:R-:W0:Y:S02]  /*ec00*/  LDCU.64 UR4, c[0x0][0x760] ;  /* 0x0000ec00ff0477ac */ /* 0x000e240008000a00 */
[----:B0-----:R-:W-:-:S04]  /*ec10*/  IADD3 R2, P0, PT, R18, UR4, RZ ;  /* 0x0000000412027c10 */ /* 0x001fc8000ff1e0ff */
[----:B------:R-:W-:-:S05]  /*ec20*/  IADD3.X R3, PT, PT, RZ, UR5, RZ, P0, !PT ;  /* 0x00000005ff037c10 */ /* 0x000fca00087fe4ff */
[----:B------:R-:W-:Y:S01]  /*ec30*/  STG.E desc[UR36][R2.64], R19 ;  /* 0x0000001302007986 */ /* 0x000fe2000c101924 */
[----:B------:R-:W-:Y:S05]  /*ec40*/  EXIT ;  /* 0x000000000000794d */ /* 0x000fea0003800000 */
.L_x_5871:
[----:B------:R-:W-:Y:S01]  /*ec50*/  STG.E desc[UR36][R2.64], R19 ;  /* 0x0000001302007986 */ /* 0x000fe2000c101924 */
[----:B------:R-:W-:Y:S05]  /*ec60*/  EXIT ;  /* 0x000000000000794d */ /* 0x000fea0003800000 */
.L_x_5873:
        /* <DEDUP_REMOVED lines=9> */
.L_x_10008:


//--------------------- .text._ZN2at6native13reduce_kernelILi256ELi2ENS0_8ReduceOpIN3c104HalfENS0_14func_wrapper_tIfZNS0_11sum_functorIS4_ffEclERNS_14TensorIteratorEEUlffE_EEjfLi4ELi8EEEEEvT1_ --------------------------
	.section	.text._ZN2at6native13reduce_kernelILi256ELi2ENS0_8ReduceOpIN3c104HalfENS0_14func_wrapper_tIfZNS0_11sum_functorIS4_ffEclERNS_14TensorIteratorEEUlffE_EEjfLi4ELi8EEEEEvT1_,"ax",@progbits
	.align	128
        .global         _ZN2at6native13reduce_kernelILi256ELi2ENS0_8ReduceOpIN3c104HalfENS0_14func_wrapper_tIfZNS0_11sum_functorIS4_ffEclERNS_14TensorIteratorEEUlffE_EEjfLi4ELi8EEEEEvT1_
        .type           _ZN2at6native13reduce_kernelILi256ELi2ENS0_8ReduceOpIN3c104HalfENS0_14func_wrapper_tIfZNS0_11sum_functorIS4_ffEclERNS_14TensorIteratorEEUlffE_EEjfLi4ELi8EEEEEvT1_,@function
        .size           _ZN2at6native13reduce_kernelILi256ELi2ENS0_8ReduceOpIN3c104HalfENS0_14func_wrapper_tIfZNS0_11sum_functorIS4_ffEclERNS_14TensorIteratorEEUlffE_EEjfLi4ELi8EEEEEvT1_,(.L_x_10009 - _ZN2at6native13reduce_kernelILi256ELi2ENS0_8ReduceOpIN3c104HalfENS0_14func_wrapper_tIfZNS0_11sum_functorIS4_ffEclERNS_14TensorIteratorEEUlffE_EEjfLi4ELi8EEEEEvT1_)
        .other          _ZN2at6native13reduce_kernelILi256ELi2ENS0_8ReduceOpIN3c104HalfENS0_14func_wrapper_tIfZNS0_11sum_functorIS4_ffEclERNS_14TensorIteratorEEUlffE_EEjfLi4ELi8EEEEEvT1_,@"STO_CUDA_ENTRY STV_DEFAULT"
_ZN2at6native13reduce_kernelILi256ELi2ENS0_8ReduceOpIN3c104HalfENS0_14func_wrapper_tIfZNS0_11sum_functorIS4_ffEclERNS_14TensorIteratorEEUlffE_EEjfLi4ELi8EEEEEvT1_:
.text._ZN2at6native13reduce_kernelILi256ELi2ENS0_8ReduceOpIN3c104HalfENS0_14func_wrapper_tIfZNS0_11sum_functorIS4_ffEclERNS_14TensorIteratorEEUlffE_EEjfLi4ELi8EEEEEvT1_:
        /* <DEDUP_REMOVED lines=296> */
.L_x_5874:
        /* <DEDUP_REMOVED lines=32> */
.L_x_5878:
        /* <DEDUP_REMOVED lines=28> */
[----:B0-----:R-:W-:-:S07]  /*1640*/  FADD.FTZ R3, R3, UR4 ;  /* 0x0000000403037e21 */ /* 0x001fce0008010000 */
.L_x_5882:
[----:B------:R-:W-:Y:S05]  /*1650*/  BSYNC.RECONVERGENT B1 ;  /* 0x0000000000017941 */ /* 0x000fea0003800200 */
.L_x_5881:
[----:B------:R-:W0:Y:S01]  /*1660*/  LDC R5, c[0x0][0x38c] ;  /* 0x0000e300ff057b82 */ /* 0x000e220000000800 */
[----:B------:R-:W-:-:S04]  /*1670*/  IADD3 R18, P0, PT, R18, 0x10, RZ ;  /* 0x0000001012127810 */ /* 0x000fc80007f1e0ff */
[----:B------:R-:W-:Y:S02]  /*1680*/  IADD3.X R19, PT, PT, RZ, R19, RZ, P0, !PT ;  /* 0x00000013ff137210 */ /* 0x000fe400007fe4ff */
[----:B0-----:R-:W-:-:S07]  /*1690*/  IADD3 R24, PT, PT, R6, -0x8, R5 ;  /* 0xfffffff806187810 */ /* 0x001fce0007ffe005 */
.L_x_5880:
[----:B------:R-:W-:Y:S05]  /*16a0*/  BSYNC.RECONVERGENT B0 ;  /* 0x0000000000007941 */ /* 0x000fea0003800200 */
.L_x_5879:
[----:B------:R-:W0:Y:S01]  /*16b0*/  LDC.64 R4, c[0x0][0x3a0] ;  /* 0x0000e800ff047b82 */ /* 0x000e220000000a00 */
[----:B------:R-:W-:Y:S01]  /*16c0*/  BSSY.RECONVERGENT B0, `(.L_x_5883) ;  /* 0x000002e000007945 */ /* 0x000fe20003800200 */
[--C-:B------:R-:W-:Y:S01]  /*16d0*/  IMAD.MOV.U32 R9, RZ, RZ, R8.reuse ;  /* 0x000000ffff097224 */ /* 0x100fe200078e0008 */
[-C--:B------:R-:W-:Y:S01]  /*16e0*/  MOV R10, R8.reuse ;  /* 0x00000008000a7202 */ /* 0x080fe20000000f00 */
[----:B------:R-:W-:Y:S01]  /*16f0*/  IMAD.MOV.U32 R12, RZ, RZ, R8 ;  /* 0x000000ffff0c7224 */ /* 0x000fe200078e0008 */
[-C--:B------:R-:W-:Y:S02]  /*1700*/  MOV R11, R8.reuse ;  /* 0x00000008000b7202 */ /* 0x080fe40000000f00 */
[----:B------:R-:W-:Y:S01]  /*1710*/  MOV R14, R8 ;  /* 0x00000008000e7202 */ /* 0x000fe20000000f00 */
        /* <DEDUP_REMOVED lines=12> */
[-C--:B------:R-:W-:Y:S01]  /*17e0*/  MOV R9, R8.reuse ;  /* 0x0000000800097202 */ /* 0x080fe20000000f00 */
[--C-:B------:R-:W-:Y:S01]  /*17f0*/  IMAD.MOV.U32 R10, RZ, RZ, R8.reuse ;  /* 0x000000ffff0a7224 */ /* 0x100fe200078e0008 */
[-C--:B------:R-:W-:Y:S01]  /*1800*/  MOV R11, R8.reuse ;  /* 0x00000008000b7202 */ /* 0x080fe20000000f00 */
[----:B------:R-:W-:Y:S01]  /*1810*/  IMAD.MOV.U32 R14, RZ, RZ, R8 ;  /* 0x000000ffff0e7224 */ /* 0x000fe200078e0008 */
[----:B------:R-:W-:-:S07]  /*1820*/  MOV R12, R8 ;  /* 0x00000008000c7202 */ /* 0x000fce0000000f00 */
.L_x_5885:
        /* <DEDUP_REMOVED lines=10> */
[----:B------:R-:W-:Y:S02]  /*18d0*/  HADD2.F32 R5, -RZ, R7.H0_H0 ;  /* 0x20000007ff057230 */ /* 0x000fe40000004100 */
[----:B------:R-:W-:Y:S01]  /*18e0*/  FADD.FTZ R11, R26, R11 ;  /* 0x0000000b1a0b7221 */ /* 0x000fe20000010000 */
[----:B------:R-:W-:-:S02]  /*18f0*/  HADD2.F32 R20, -RZ, R4.H0_H0 ;  /* 0x20000004ff147230 */ /* 0x000fc40000004100 */
[----:B------:R-:W-:Y:S01]  /*1900*/  FADD.FTZ R10, R25, R10 ;  /* 0x0000000a190a7221 */ /* 0x000fe20000010000 */
[----:B------:R-:W-:Y:S02]  /*1910*/  HADD2.F32 R15, -RZ, R4.H1_H1 ;  /* 0x30000004ff0f7230 */ /* 0x000fe40000004100 */
[----:B------:R-:W-:Y:S01]  /*1920*/  FADD.FTZ R8, R5, R8 ;  /* 0x0000000805087221 */ /* 0x000fe20000010000 */
[----:B------:R-:W-:Y:S02]  /*1930*/  HADD2.F32 R6, -RZ, R6.H1_H1 ;  /* 0x30000006ff067230 */ /* 0x000fe40000004100 */
[----:B------:R-:W-:Y:S01]  /*1940*/  FADD.FTZ R3, R20, R3 ;  /* 0x0000000314037221 */ /* 0x000fe20000010000 */
[----:B------:R-:W-:Y:S02]  /*1950*/  HADD2.F32 R7, -RZ, R7.H1_H1 ;  /* 0x30000007ff077230 */ /* 0x000fe40000004100 */
[----:B------:R-:W-:Y:S01]  /*1960*/  FADD.FTZ R14, R15, R14 ;  /* 0x0000000e0f0e7221 */ /* 0x000fe20000010000 */
[----:B------:R-:W-:-:S02]  /*1970*/  FADD.FTZ R9, R6, R9 ;  /* 0x0000000906097221 */ /* 0x000fc40000010000 */
[----:B------:R-:W-:Y:S01]  /*1980*/  FADD.FTZ R0, R7, R0 ;  /* 0x0000000007007221 */ /* 0x000fe20000010000 */
[----:B------:R-:W-:Y:S06]  /*1990*/  @!P1 BRA `(.L_x_5885) ;  /* 0xfffffffc00a49947 */ /* 0x000fec000383ffff */
.L_x_5884:
[----:B------:R-:W-:Y:S05]  /*19a0*/  BSYNC.RECONVERGENT B0 ;  /* 0x0000000000007941 */ /* 0x000fea0003800200 */
.L_x_5883:
        /* <DEDUP_REMOVED lines=9> */
[----:B------:R-:W-:-:S07]  /*1a40*/  FADD.FTZ R3, R3, R4 ;  /* 0x0000000403037221 */ /* 0x000fce0000010000 */
.L_x_5887:
[----:B------:R-:W-:Y:S05]  /*1a50*/  BSYNC.RECONVERGENT B0 ;  /* 0x0000000000007941 */ /* 0x000fea0003800200 */
.L_x_5886:
        /* <DEDUP_REMOVED lines=9> */
.L_x_5877:
        /* <DEDUP_REMOVED lines=27> */
.L_x_5892:
[----:B------:R-:W-:Y:S02]  /*1ca0*/  SHF.R.U32.HI R26, RZ, 0x1, R24 ;  /* 0x00000001ff1a7819 */ /* 0x000fe40000011618 */
[----:B------:R-:W-:-:S03]  /*1cb0*/  IADD3 R24, PT, PT, R24, R3, RZ ;  /* 0x0000000318187210 */ /* 0x000fc60007ffe0ff */
[C---:B------:R-:W-:Y:S01]  /*1cc0*/  IMAD.IADD R4, R26.reuse, 0x1, R3 ;  /* 0x000000011a047824 */ /* 0x040fe200078e0203 */
[--C-:B------:R-:W-:Y:S01]  /*1cd0*/  SHF.R.U32.HI R7, RZ, 0x1, R24.reuse ;  /* 0x00000001ff077819 */ /* 0x100fe20000011618 */
[----:B------:R-:W-:Y:S02]  /*1ce0*/  IMAD R24, R3, 0x2, R24 ;  /* 0x0000000203187824 */ /* 0x000fe400078e0218 */
[----:B------:R-:W-:Y:S01]  /*1cf0*/  IMAD.WIDE.U32 R26, R26, 0x4, R18 ;  /* 0x000000041a1a7825 */ /* 0x000fe200078e0012 */
[----:B------:R-:W-:Y:S02]  /*1d00*/  SHF.L.U32 R5, R4, 0x2, RZ ;  /* 0x0000000204057819 */ /* 0x000fe400000006ff */
[----:B------:R-:W-:Y:S01]  /*1d10*/  SHF.R.U32.HI R4, RZ, 0x1e, R4 ;  /* 0x0000001eff047819 */ /* 0x000fe20000011604 */
[----:B------:R-:W-:Y:S01]  /*1d20*/  IMAD.WIDE.U32 R6, R7, 0x4, R18 ;  /* 0x0000000407067825 */ /* 0x000fe200078e0012 */
[----:B------:R-:W-:Y:S01]  /*1d30*/  LOP3.LUT R5, R5, 0xfffffffc, RZ, 0xc0, !PT ;  /* 0xfffffffc05057812 */ /* 0x000fe200078ec0ff */
[----:B------:R-:W2:Y:S01]  /*1d40*/  LDG.E R26, desc[UR36][R26.64] ;  /* 0x000000241a1a7981 */ /* 0x000ea2000c1e1900 */
[----:B------:R-:W-:-:S02]  /*1d50*/  SHF.R.U32.HI R9, RZ, 0x1, R24 ;  /* 0x00000001ff097819 */ /* 0x000fc40000011618 */
[----:B------:R-:W-:Y:S01]  /*1d60*/  LOP3.LUT R25, R4, 0x1, RZ, 0xc0, !PT ;  /* 0x0000000104197812 */ /* 0x000fe200078ec0ff */
[----:B------:R-:W3:Y:S01]  /*1d70*/  LDG.E R6, desc[UR36][R6.64] ;  /* 0x0000002406067981 */ /* 0x000ee2000c1e1900 */
[----:B------:R-:W-:Y:S01]  /*1d80*/  IADD3 R4, P0, PT, R18, R5, RZ ;  /* 0x0000000512047210 */ /* 0x000fe20007f1e0ff */
[----:B------:R-:W-:-:S03]  /*1d90*/  IMAD.WIDE.U32 R8, R9, 0x4, R18 ;  /* 0x0000000409087825 */ /* 0x000fc600078e0012 */
[----:B------:R-:W-:-:S03]  /*1da0*/  IADD3.X R5, PT, PT, R19, R25, RZ, P0, !PT ;  /* 0x0000001913057210 */ /* 0x000fc600007fe4ff */
[----:B------:R-:W4:Y:S04]  /*1db0*/  LDG.E R8, desc[UR36][R8.64] ;  /* 0x0000002408087981 */ /* 0x000f28000c1e1900 */
[----:B------:R1:W5:Y:S01]  /*1dc0*/  LDG.E R4, desc[UR36][R4.64] ;  /* 0x0000002404047981 */ /* 0x000362000c1e1900 */
[----:B------:R-:W-:-:S05]  /*1dd0*/  IADD3 R24, PT, PT, R24, R3, RZ ;  /* 0x0000000318187210 */ /* 0x000fca0007ffe0ff */
[----:B------:R-:W-:-:S05]  /*1de0*/  IMAD R29, R3, 0x3, R24 ;  /* 0x00000003031d7824 */ /* 0x000fca00078e0218 */
[----:B------:R-:W-:Y:S01]  /*1df0*/  ISETP.GE.U32.AND P0, PT, R29, R12, PT ;  /* 0x0000000c1d00720c */ /* 0x000fe20003f06070 */
[----:B--2---:R-:W-:Y:S02]  /*1e00*/  HADD2.F32 R28, -RZ, R26.H1_H1 ;  /* 0x3000001aff1c7230 */ /* 0x004fe40000004100 */
[----:B---3--:R-:W-:-:S03]  /*1e10*/  HADD2.F32 R30, -RZ, R6.H0_H0 ;  /* 0x20000006ff1e7230 */ /* 0x008fc60000004100 */
[----:B------:R-:W-:Y:S01]  /*1e20*/  FADD.FTZ R11, R28, R11 ;  /* 0x0000000b1c0b7221 */ /* 0x000fe20000010000 */
[----:B------:R-:W-:Y:S02]  /*1e30*/  HADD2.F32 R25, -RZ, R26.H0_H0 ;  /* 0x2000001aff197230 */ /* 0x000fe40000004100 */
[----:B-1----:R-:W-:Y:S02]  /*1e40*/  HADD2.F32 R5, -RZ, R6.H1_H1 ;  /* 0x30000006ff057230 */ /* 0x002fe40000004100 */
[----:B------:R-:W-:Y:S01]  /*1e50*/  FADD.FTZ R13, R30, R13 ;  /* 0x0000000d1e0d7221 */ /* 0x000fe20000010000 */
[--C-:B----4-:R-:W-:Y:S02]  /*1e60*/  HADD2.F32 R30, -RZ, R8.reuse.H0_H0 ;  /* 0x20000008ff1e7230 */ /* 0x110fe40000004100 */
[----:B------:R-:W-:Y:S02]  /*1e70*/  HADD2.F32 R9, -RZ, R8.H1_H1 ;  /* 0x30000008ff097230 */ /* 0x000fe40000004100 */
[----:B-----5:R-:W-:-:S02]  /*1e80*/  HADD2.F32 R28, -RZ, R4.H0_H0 ;  /* 0x20000004ff1c7230 */ /* 0x020fc40000004100 */
[----:B------:R-:W-:Y:S02]  /*1e90*/  HADD2.F32 R7, -RZ, R4.H1_H1 ;  /* 0x30000004ff077230 */ /* 0x000fe40000004100 */
        /* <DEDUP_REMOVED lines=8> */
.L_x_5891:
[----:B------:R-:W-:Y:S02]  /*1f20*/  PRMT R7, R6, 0x5410, R4 ;  /* 0x0000541006077816 */ /* 0x000fe40000000004 */
[----:B------:R-:W-:Y:S02]  /*1f30*/  PRMT R9, R4, 0x5432, R26 ;  /* 0x0000543204097816 */ /* 0x000fe4000000001a */
[----:B------:R-:W-:Y:S02]  /*1f40*/  PRMT R6, R8, 0x7610, R6 ;  /* 0x0000761008067816 */ /* 0x000fe40000000006 */
[----:B------:R-:W-:Y:S02]  /*1f50*/  PRMT R26, R26, 0x7632, R26 ;  /* 0x000076321a1a7816 */ /* 0x000fe4000000001a */
[----:B------:R-:W-:-:S07]  /*1f60*/  PRMT R8, R8, 0x7632, R8 ;  /* 0x0000763208087816 */ /* 0x000fce0000000008 */
.L_x_5890:
[----:B------:R-:W-:Y:S05]  /*1f70*/  BSYNC.RECONVERGENT B0 ;  /* 0x0000000000007941 */ /* 0x000fea0003800200 */
.L_x_5889:
        /* <DEDUP_REMOVED lines=29> */
[C---:B---3--:R-:W-:Y:S02]  /*2150*/  @!P1 PRMT R6, R18.reuse, 0x7610, R6 ;  /* 0x0000761012069816 */ /* 0x048fe40000000006 */
[----:B------:R-:W-:-:S07]  /*2160*/  @!P1 PRMT R8, R18, 0x7632, R8 ;  /* 0x0000763212089816 */ /* 0x000fce0000000008 */
.L_x_5894:
[----:B------:R-:W-:Y:S05]  /*2170*/  BSYNC.RECONVERGENT B0 ;  /* 0x0000000000007941 */ /* 0x000fea0003800200 */
.L_x_5893:
[----:B------:R-:W-:Y:S04]  /*2180*/  BSSY.RECONVERGENT B0, `(.L_x_5895) ;  /* 0x000001a000007945 */ /* 0x000fe80003800200 */
[----:B------:R-:W-:Y:S05]  /*2190*/  @P0 BRA `(.L_x_5896) ;  /* 0x0000000000600947 */ /* 0x000fea0003800000 */
[----:B------:R-:W-:Y:S02]  /*21a0*/  IMAD.IADD R18, R24, 0x1, R3 ;  /* 0x0000000118127824 */ /* 0x000fe400078e0203 */
[----:B------:R-:W-:Y:S02]  /*21b0*/  HADD2.F32 R5, -RZ, R9.H1_H1 ;  /* 0x30000009ff057230 */ /* 0x000fe40000004100 */
[----:B------:R-:W-:Y:S01]  /*21c0*/  HADD2.F32 R26, -RZ, R26.H0_H0 ;  /* 0x2000001aff1a7230 */ /* 0x000fe20000004100 */
[----:B------:R-:W-:Y:S02]  /*21d0*/  ISETP.GE.U32.AND P0, PT, R18, R12, PT ;  /* 0x0000000c1200720c */ /* 0x000fe40003f06070 */
[----:B------:R-:W-:Y:S02]  /*21e0*/  FADD.FTZ R10, R10, R5 ;  /* 0x000000050a0a7221 */ /* 0x000fe40000010000 */
[----:B------:R-:W-:-:S09]  /*21f0*/  FADD.FTZ R11, R11, R26 ;  /* 0x0000001a0b0b7221 */ /* 0x000fd20000010000 */
[----:B------:R-:W-:Y:S05]  /*2200*/  @P0 BRA `(.L_x_5896) ;  /* 0x0000000000440947 */ /* 0x000fea0003800000 */
[----:B------:R-:W-:Y:S01]  /*2210*/  IADD3 R18, PT, PT, R18, R3, RZ ;  /* 0x0000000312127210 */ /* 0x000fe20007ffe0ff */
[----:B------:R-:W-:Y:S02]  /*2220*/  HADD2.F32 R4, -RZ, R7.H0_H0 ;  /* 0x20000007ff047230 */ /* 0x000fe40000004100 */
[----:B------:R-:W-:Y:S01]  /*2230*/  HADD2.F32 R5, -RZ, R6.H1_H1 ;  /* 0x30000006ff057230 */ /* 0x000fe20000004100 */
[----:B------:R-:W-:Y:S02]  /*2240*/  ISETP.GE.U32.AND P0, PT, R18, R12, PT ;  /* 0x0000000c1200720c */ /* 0x000fe40003f06070 */
[----:B------:R-:W-:Y:S02]  /*2250*/  FADD.FTZ R13, R13, R4 ;  /* 0x000000040d0d7221 */ /* 0x000fe40000010000 */
[----:B------:R-:W-:-:S09]  /*2260*/  FADD.FTZ R14, R14, R5 ;  /* 0x000000050e0e7221 */ /* 0x000fd20000010000 */
[----:B------:R-:W-:Y:S05]  /*2270*/  @P0 BRA `(.L_x_5896) ;  /* 0x0000000000280947 */ /* 0x000fea0003800000 */
[----:B------:R-:W-:Y:S01]  /*2280*/  IADD3 R3, PT, PT, R18, R3, RZ ;  /* 0x0000000312037210 */ /* 0x000fe20007ffe0ff */
[----:B------:R-:W-:Y:S02]  /*2290*/  HADD2.F32 R4, -RZ, R7.H1_H1 ;  /* 0x30000007ff047230 */ /* 0x000fe40000004100 */
[----:B------:R-:W-:Y:S01]  /*22a0*/  HADD2.F32 R9, -RZ, R9.H0_H0 ;  /* 0x20000009ff097230 */ /* 0x000fe20000004100 */
[----:B------:R-:W-:Y:S02]  /*22b0*/  ISETP.GE.U32.AND P0, PT, R3, R12, PT ;  /* 0x0000000c0300720c */ /* 0x000fe40003f06070 */
[----:B------:R-:W-:Y:S02]  /*22c0*/  FADD.FTZ R15, R15, R4 ;  /* 0x000000040f0f7221 */ /* 0x000fe40000010000 */
[----:B------:R-:W-:-:S09]  /*22d0*/  FADD.FTZ R20, R20, R9 ;  /* 0x0000000914147221 */ /* 0x000fd20000010000 */
[----:B------:R-:W-:Y:S02]  /*22e0*/  @!P0 HADD2.F32 R6, -RZ, R6.H0_H0 ;  /* 0x20000006ff068230 */ /* 0x000fe40000004100 */
[----:B------:R-:W-:-:S03]  /*22f0*/  @!P0 HADD2.F32 R3, -RZ, R8.H0_H0 ;  /* 0x20000008ff038230 */ /* 0x000fc60000004100 */
[----:B------:R-:W-:Y:S02]  /*2300*/  @!P0 FADD.FTZ R21, R21, R6 ;  /* 0x0000000615158221 */ /* 0x000fe40000010000 */
[----:B------:R-:W-:-:S07]  /*2310*/  @!P0 FADD.FTZ R0, R0, R3 ;  /* 0x0000000300008221 */ /* 0x000fce0000010000 */
.L_x_5896:
[----:B------:R-:W-:Y:S05]  /*2320*/  BSYNC.RECONVERGENT B0 ;  /* 0x0000000000007941 */ /* 0x000fea0003800200 */
.L_x_5895:
[----:B------:R-:W-:Y:S01]  /*2330*/  FADD.FTZ R10, R10, R13 ;  /* 0x0000000d0a0a7221 */ /* 0x000fe20000010000 */
[----:B------:R-:W-:-:S03]  /*2340*/  FADD.FTZ R11, R11, R14 ;  /* 0x0000000e0b0b7221 */ /* 0x000fc60000010000 */
[----:B------:R-:W-:Y:S01]  /*2350*/  FADD.FTZ R10, R10, R15 ;  /* 0x0000000f0a0a7221 */ /* 0x000fe20000010000 */
[----:B------:R-:W-:-:S03]  /*2360*/  FADD.FTZ R11, R11, R20 ;  /* 0x000000140b0b7221 */ /* 0x000fc60000010000 */
[----:B------:R-:W-:Y:S01]  /*2370*/  FADD.FTZ R18, R10, R21 ;  /* 0x000000150a127221 */ /* 0x000fe20000010000 */
[----:B------:R-:W-:Y:S01]  /*2380*/  FADD.FTZ R19, R11, R0 ;  /* 0x000000000b137221 */ /* 0x000fe20000010000 */
[----:B------:R-:W-:Y:S06]  /*2390*/  BRA `(.L_x_5876) ;  /* 0x0000009400907947 */ /* 0x000fec0003800000 */
.L_x_5888:
        /* <DEDUP_REMOVED lines=23> */
.L_x_5901:
[----:B------:R-:W-:Y:S01]  /*2510*/  IADD3 R4, PT, PT, R28, R3, RZ ;  /* 0x000000031c047210 */ /* 0x000fe20007ffe0ff */
[----:B------:R-:W-:-:S04]  /*2520*/  IMAD R28, R26, R28, RZ ;  /* 0x0000001c1a1c7224 */ /* 0x000fc800078e02ff */
[----:B------:R-:W-:Y:S01]  /*2530*/  IMAD R6, R26, R4, RZ ;  /* 0x000000041a067224 */ /* 0x000fe200078e02ff */
[----:B------:R-:W-:Y:S01]  /*2540*/  SHF.R.U32.HI R5, RZ, 0x1, R28 ;  /* 0x00000001ff057819 */ /* 0x000fe2000001161c */
[----:B------:R-:W-:-:S03]  /*2550*/  IMAD.IADD R4, R4, 0x1, R3 ;  /* 0x0000000104047824 */ /* 0x000fc600078e0203 */
[----:B------:R-:W-:Y:S01]  /*2560*/  SHF.R.U32.HI R7, RZ, 0x1, R6 ;  /* 0x00000001ff077819 */ /* 0x000fe20000011606 */
[----:B------:R-:W-:Y:S01]  /*2570*/  IMAD R8, R26, R4, RZ ;  /* 0x000000041a087224 */ /* 0x000fe200078e02ff */
[----:B------:R-:W-:Y:S01]  /*2580*/  IADD3 R28, PT, PT, R4, R3, RZ ;  /* 0x00000003041c7210 */ /* 0x000fe20007ffe0ff */
[----:B------:R-:W-:-:S03]  /*2590*/  IMAD.WIDE.U32 R4, R5, 0x4, R18 ;  /* 0x0000000405047825 */ /* 0x000fc600078e0012 */
[----:B------:R-:W-:Y:S01]  /*25a0*/  SHF.R.U32.HI R9, RZ, 0x1, R8 ;  /* 0x00000001ff097819 */ /* 0x000fe20000011608 */
[----:B------:R-:W-:Y:S02]  /*25b0*/  IMAD R10, R26, R28, RZ ;  /* 0x0000001c1a0a7224 */ /* 0x000fe400078e02ff */
[----:B------:R-:W-:Y:S01]  /*25c0*/  IMAD.WIDE.U32 R6, R7, 0x4, R18 ;  /* 0x0000000407067825 */ /* 0x000fe200078e0012 */
[----:B------:R-:W2:Y:S02]  /*25d0*/  LDG.E R4, desc[UR36][R4.64] ;  /* 0x0000002404047981 */ /* 0x000ea4000c1e1900 */
[----:B------:R-:W-:Y:S01]  /*25e0*/  SHF.R.U32.HI R11, RZ, 0x1, R10 ;  /* 0x00000001ff0b7819 */ /* 0x000fe2000001160a */
[--C-:B------:R-:W-:Y:S02]  /*25f0*/  IMAD.WIDE.U32 R8, R9, 0x4, R18.reuse ;  /* 0x0000000409087825 */ /* 0x100fe400078e0012 */
[----:B------:R-:W3:Y:S02]  /*2600*/  LDG.E R6, desc[UR36][R6.64] ;  /* 0x0000002406067981 */ /* 0x000ee4000c1e1900 */
[----:B------:R-:W-:-:S02]  /*2610*/  IMAD.WIDE.U32 R10, R11, 0x4, R18 ;  /* 0x000000040b0a7825 */ /* 0x000fc400078e0012 */
[----:B------:R-:W4:Y:S04]  /*2620*/  LDG.E R8, desc[UR36][R8.64] ;  /* 0x0000002408087981 */ /* 0x000f28000c1e1900 */
[----:B------:R-:W5:Y:S01]  /*2630*/  LDG.E R10, desc[UR36][R10.64] ;  /* 0x000000240a0a7981 */ /* 0x000f62000c1e1900 */
[----:B------:R-:W-:-:S05]  /*2640*/  IADD3 R28, PT, PT, R28, R3, RZ ;  /* 0x000000031c1c7210 */ /* 0x000fca0007ffe0ff */
[----:B------:R-:W-:-:S05]  /*2650*/  IMAD R29, R3, 0x3, R28 ;  /* 0x00000003031d7824 */ /* 0x000fca00078e021c */
[----:B------:R-:W-:Y:S01]  /*2660*/  ISETP.GE.U32.AND P0, PT, R29, R12, PT ;  /* 0x0000000c1d00720c */ /* 0x000fe20003f06070 */
[--C-:B--2---:R-:W-:Y:S02]  /*2670*/  HADD2.F32 R30, -RZ, R4.reuse.H0_H0 ;  /* 0x20000004ff1e7230 */ /* 0x104fe40000004100 */
[----:B------:R-:W-:Y:S02]  /*2680*/  HADD2.F32 R27, -RZ, R4.H1_H1 ;  /* 0x30000004ff1b7230 */ /* 0x000fe40000004100 */
[--C-:B---3--:R-:W-:Y:S02]  /*2690*/  HADD2.F32 R5, -RZ, R6.reuse.H0_H0 ;  /* 0x20000006ff057230 */ /* 0x108fe40000004100 */
[----:B------:R-:W-:Y:S01]  /*26a0*/  FADD.FTZ R13, R30, R13 ;  /* 0x0000000d1e0d7221 */ /* 0x000fe20000010000 */
[----:B------:R-:W-:Y:S02]  /*26b0*/  HADD2.F32 R30, -RZ, R6.H1_H1 ;  /* 0x30000006ff1e7230 */ /* 0x000fe40000004100 */
[----:B------:R-:W-:Y:S01]  /*26c0*/  FADD.FTZ R14, R27, R14 ;  /* 0x0000000e1b0e7221 */ /* 0x000fe20000010000 */
[----:B----4-:R-:W-:-:S02]  /*26d0*/  HADD2.F32 R32, -RZ, R8.H0_H0 ;  /* 0x20000008ff207230 */ /* 0x010fc40000004100 */
[----:B------:R-:W-:Y:S01]  /*26e0*/  FADD.FTZ R20, R5, R20 ;  /* 0x0000001405147221 */ /* 0x000fe20000010000 */
[----:B------:R-:W-:Y:S02]  /*26f0*/  HADD2.F32 R5, -RZ, R8.H1_H1 ;  /* 0x30000008ff057230 */ /* 0x000fe40000004100 */
[----:B------:R-:W-:Y:S01]  /*2700*/  FADD.FTZ R15, R30, R15 ;  /* 0x0000000f1e0f7221 */ /* 0x000fe20000010000 */
[--C-:B-----5:R-:W-:Y:S02]  /*2710*/  HADD2.F32 R34, -RZ, R10.reuse.H0_H0 ;  /* 0x2000000aff227230 */ /* 0x120fe40000004100 */
[----:B------:R-:W-:Y:S01]  /*2720*/  FADD.FTZ R21, R32, R21 ;  /* 0x0000001520157221 */ /* 0x000fe20000010000 */
[----:B------:R-:W-:Y:S02]  /*2730*/  HADD2.F32 R7, -RZ, R10.H1_H1 ;  /* 0x3000000aff077230 */ /* 0x000fe40000004100 */
[----:B------:R-:W-:Y:S01]  /*2740*/  FADD.FTZ R24, R5, R24 ;  /* 0x0000001805187221 */ /* 0x000fe20000010000 */
[----:B------:R-:W-:-:S02]  /*2750*/  FADD.FTZ R25, R34, R25 ;  /* 0x0000001922197221 */ /* 0x000fc40000010000 */
[----:B------:R-:W-:Y:S01]  /*2760*/  FADD.FTZ R0, R7, R0 ;  /* 0x0000000007007221 */ /* 0x000fe20000010000 */
[----:B------:R-:W-:Y:S06]  /*2770*/  @!P0 BRA `(.L_x_5901) ;  /* 0xfffffffc00648947 */ /* 0x000fec000383ffff */
[----:B------:R-:W-:Y:S05]  /*2780*/  BSYNC.RECONVERGENT B1 ;  /* 0x0000000000017941 */ /* 0x000fea0003800200 */
.L_x_5900:
[----:B------:R-:W-:Y:S02]  /*2790*/  PRMT R7, R6, 0x5410, R8 ;  /* 0x0000541006077816 */ /* 0x000fe40000000008 */
[----:B------:R-:W-:Y:S02]  /*27a0*/  PRMT R6, R10, 0x7610, R6 ;  /* 0x000076100a067816 */ /* 0x000fe40000000006 */
[----:B------:R-:W-:Y:S02]  /*27b0*/  PRMT R9, R4, 0x7610, R4 ;  /* 0x0000761004097816 */ /* 0x000fe40000000004 */
[----:B------:R-:W-:Y:S02]  /*27c0*/  PRMT R8, R8, 0x7632, R8 ;  /* 0x0000763208087816 */ /* 0x000fe40000000008 */
[----:B------:R-:W-:-:S07]  /*27d0*/  PRMT R10, R10, 0x7632, R10 ;  /* 0x000076320a0a7816 */ /* 0x000fce000000000a */
.L_x_5899:
[----:B------:R-:W-:Y:S05]  /*27e0*/  BSYNC.RECONVERGENT B0 ;  /* 0x0000000000007941 */ /* 0x000fea0003800200 */
.L_x_5898:
        /* <DEDUP_REMOVED lines=34> */
.L_x_5903:
[----:B------:R-:W-:Y:S05]  /*2a10*/  BSYNC.RECONVERGENT B0 ;  /* 0x0000000000007941 */ /* 0x000fea0003800200 */
.L_x_5902:
[----:B------:R-:W-:Y:S04]  /*2a20*/  BSSY.RECONVERGENT B0, `(.L_x_5904) ;  /* 0x000001a000007945 */ /* 0x000fe80003800200 */
[----:B------:R-:W-:Y:S05]  /*2a30*/  @P0 BRA `(.L_x_5905) ;  /* 0x0000000000600947 */ /* 0x000fea0003800000 */
[----:B------:R-:W-:Y:S02]  /*2a40*/  IMAD.IADD R28, R28, 0x1, R3 ;  /* 0x000000011c1c7824 */ /* 0x000fe400078e0203 */
[--C-:B------:R-:W-:Y:S02]  /*2a50*/  HADD2.F32 R4, -RZ, R9.reuse.H0_H0 ;  /* 0x20000009ff047230 */ /* 0x100fe40000004100 */
[----:B------:R-:W-:Y:S01]  /*2a60*/  HADD2.F32 R9, -RZ, R9.H1_H1 ;  /* 0x30000009ff097230 */ /* 0x000fe20000004100 */
        /* <DEDUP_REMOVED lines=12> */
[----:B------:R-:W-:-:S03]  /*2b30*/  HADD2.F32 R4, -RZ, R7.H1_H1 ;  /* 0x30000007ff047230 */ /* 0x000fc60000004100 */
[----:B------:R-:W-:Y:S01]  /*2b40*/  ISETP.GE.U32.AND P0, PT, R3, R12, PT ;  /* 0x0000000c0300720c */ /* 0x000fe20003f06070 */
[----:B------:R-:W-:Y:S02]  /*2b50*/  HADD2.F32 R3, -RZ, R8.H0_H0 ;  /* 0x20000008ff037230 */ /* 0x000fe40000004100 */
[----:B------:R-:W-:-:S03]  /*2b60*/  FADD.FTZ R21, R21, R4 ;  /* 0x0000000415157221 */ /* 0x000fc60000010000 */
[----:B------:R-:W-:-:S07]  /*2b70*/  FADD.FTZ R24, R24, R3 ;  /* 0x0000000318187221 */ /* 0x000fce0000010000 */
[----:B------:R-:W-:Y:S02]  /*2b80*/  @!P0 HADD2.F32 R6, -RZ, R6.H0_H0 ;  /* 0x20000006ff068230 */ /* 0x000fe40000004100 */
[----:B------:R-:W-:-:S03]  /*2b90*/  @!P0 HADD2.F32 R5, -RZ, R10.H0_H0 ;  /* 0x2000000aff058230 */ /* 0x000fc60000004100 */
[----:B------:R-:W-:Y:S02]  /*2ba0*/  @!P0 FADD.FTZ R25, R25, R6 ;  /* 0x0000000619198221 */ /* 0x000fe40000010000 */
[----:B------:R-:W-:-:S07]  /*2bb0*/  @!P0 FADD.FTZ R0, R0, R5 ;  /* 0x0000000500008221 */ /* 0x000fce0000010000 */
.L_x_5905:
[----:B------:R-:W-:Y:S05]  /*2bc0*/  BSYNC.RECONVERGENT B0 ;  /* 0x0000000000007941 */ /* 0x000fea0003800200 */
.L_x_5904:
[----:B------:R-:W-:Y:S01]  /*2bd0*/  FADD.FTZ R20, R13, R20 ;  /* 0x000000140d147221 */ /* 0x000fe20000010000 */
[----:B------:R-:W-:-:S03]  /*2be0*/  FADD.FTZ R15, R14, R15 ;  /* 0x0000000f0e0f7221 */ /* 0x000fc60000010000 */
[----:B------:R-:W-:Y:S01]  /*2bf0*/  FADD.FTZ R20, R20, R21 ;  /* 0x0000001514147221 */ /* 0x000fe20000010000 */
[----:B------:R-:W-:-:S03]  /*2c00*/  FADD.FTZ R15, R15, R24 ;  /* 0x000000180f0f7221 */ /* 0x000fc60000010000 */
[----:B------:R-:W-:Y:S01]  /*2c10*/  FADD.FTZ R18, R20, R25 ;  /* 0x0000001914127221 */ /* 0x000fe20000010000 */
[----:B------:R-:W-:Y:S01]  /*2c20*/  FADD.FTZ R19, R15, R0 ;  /* 0x000000000f137221 */ /* 0x000fe20000010000 */
[----:B------:R-:W-:Y:S06]  /*2c30*/  BRA `(.L_x_5876) ;  /* 0x0000008c00687947 */ /* 0x000fec0003800000 */
.L_x_5897:
        /* <DEDUP_REMOVED lines=8> */
[----:B------:R-:W-:Y:S01]  /*2cc0*/  IMAD.MOV.U32 R3, RZ, RZ, R4 ;  /* 0x000000ffff037224 */ /* 0x000fe200078e0004 */
[-C--:B------:R-:W-:Y:S02]  /*2cd0*/  MOV R8, R4.reuse ;  /* 0x0000000400087202 */ /* 0x080fe40000000f00 */
[-C--:B------:R-:W-:Y:S02]  /*2ce0*/  MOV R6, R4.reuse ;  /* 0x0000000400067202 */ /* 0x080fe40000000f00 */
[-C--:B------:R-:W-:Y:S02]  /*2cf0*/  MOV R5, R4.reuse ;  /* 0x0000000400057202 */ /* 0x080fe40000000f00 */
[----:B------:R-:W-:-:S05]  /*2d00*/  MOV R0, R4 ;  /* 0x0000000400007202 */ /* 0x000fca0000000f00 */
        /* <DEDUP_REMOVED lines=13> */
.L_x_5913:
        /* <DEDUP_REMOVED lines=11> */
[----:B------:R-:W-:Y:S01]  /*2e90*/  HFMA2 R10, -RZ, RZ, 0, 0 ;  /* 0x00000000ff0a7431 */ /* 0x000fe200000001ff */
        /* <DEDUP_REMOVED lines=288> */
[----:B------:R-:W-:-:S03]  /*40a0*/  IMAD R15, R12, UR52, R29 ;  /* 0x000000340c0f7c24 */ /* 0x000fc6000f8e021d */
[----:B------:R-:W-:Y:S01]  /*40b0*/  @P1 IADD3 R20, PT, PT, -R14, RZ, RZ ;  /* 0x000000ff0e141210 */ /* 0x000fe20007ffe1ff */
[----:B------:R-:W-:-:S04]  /*40c0*/  IMAD R10, R15, UR27, R10 ;  /* 0x0000001b0f0a7c24 */ /* 0x000fc8000f8e020a */
[----:B0-----:R-:W-:-:S04]  /*40d0*/  @P1 IMAD R21, R20, R27, R21 ;  /* 0x0000001b14151224 */ /* 0x001fc800078e0215 */
[----:B---3--:R-:W-:-:S07]  /*40e0*/  @P1 IMAD R10, R21, R26, R10 ;  /* 0x0000001a150a1224 */ /* 0x008fce00078e020a */
.L_x_5909:
[----:B------:R-:W-:-:S04]  /*40f0*/  LOP3.LUT R15, R10, 0xfffffffc, RZ, 0xc0, !PT ;  /* 0xfffffffc0a0f7812 */ /* 0x000fc800078ec0ff */
[----:B------:R-:W-:-:S05]  /*4100*/  IADD3 R14, P1, PT, R15, R18, RZ ;  /* 0x000000120f0e7210 */ /* 0x000fca0007f3e0ff */
[----:B------:R-:W-:-:S05]  /*4110*/  IMAD.X R15, RZ, RZ, R19, P1 ;  /* 0x000000ffff0f7224 */ /* 0x000fca00008e0613 */
[----:B------:R-:W2:Y:S01]  /*4120*/  LDG.E R14, desc[UR36][R14.64] ;  /* 0x000000240e0e7981 */ /* 0x000ea2000c1e1900 */
[----:B-1----:R-:W-:Y:S02]  /*4130*/  IADD3 R27, PT, PT, R11, UR4, RZ ;  /* 0x000000040b1b7c10 */ /* 0x002fe4000fffe0ff */
[----:B------:R-:W-:-:S05]  /*4140*/  MOV R26, RZ ;  /* 0x000000ff001a7202 */ /* 0x000fca0000000f00 */
[----:B------:R-:W-:-:S05]  /*4150*/  IMAD.HI.U32 R10, R27, UR30, R26 ;  /* 0x0000001e1b0a7c27 */ /* 0x000fca000f8e001a */
[----:B------:R-:W-:-:S05]  /*4160*/  SHF.R.U32.HI R20, RZ, UR31, R10 ;  /* 0x0000001fff147c19 */ /* 0x000fca000801160a */
[----:B------:R-:W-:-:S04]  /*4170*/  IMAD.MOV R21, RZ, RZ, -R20 ;  /* 0x000000ffff157224 */ /* 0x000fc800078e0a14 */
[----:B------:R-:W-:-:S04]  /*4180*/  IMAD R10, R21, UR29, R27 ;  /* 0x0000001d150a7c24 */ /* 0x000fc8000f8e021b */
[----:B------:R-:W-:Y:S01]  /*4190*/  IMAD R10, R10, UR5, RZ ;  /* 0x000000050a0a7c24 */ /* 0x000fe2000f8e02ff */
[----:B--2---:R-:W-:Y:S01]  /*41a0*/  PRMT R28, R14, 0x7610, R14 ;  /* 0x000076100e1c7816 */ /* 0x004fe2000000000e */
[----:B------:R-:W-:Y:S06]  /*41b0*/  BRA.U !UP0, `(.L_x_5910) ;  /* 0x0000000d08947547 */ /* 0x000fec000b800000 */
        /* <DEDUP_REMOVED lines=229> */
.L_x_5910:
[----:B------:R-:W-:-:S04]  /*5010*/  LOP3.LUT R15, R10, 0xfffffffc, RZ, 0xc0, !PT ;  /* 0xfffffffc0a0f7812 */ /* 0x000fc800078ec0ff */
[----:B------:R-:W-:-:S04]  /*5020*/  IADD3 R14, P1, PT, R15, R18, RZ ;  /* 0x000000120f0e7210 */ /* 0x000fc80007f3e0ff */
[----:B------:R-:W-:-:S05]  /*5030*/  IADD3.X R15, PT, PT, RZ, R19, RZ, P1, !PT ;  /* 0x00000013ff0f7210 */ /* 0x000fca0000ffe4ff */
[----:B------:R-:W2:Y:S01]  /*5040*/  LDG.E R14, desc[UR36][R14.64] ;  /* 0x000000240e0e7981 */ /* 0x000ea2000c1e1900 */
[----:B------:R-:W-:Y:S02]  /*5050*/  IADD3 R27, PT, PT, R27, UR4, RZ ;  /* 0x000000041b1b7c10 */ /* 0x000fe4000fffe0ff */
        /* <DEDUP_REMOVED lines=237> */
.L_x_5911:
[----:B------:R-:W-:-:S04]  /*5f30*/  LOP3.LUT R15, R10, 0xfffffffc, RZ, 0xc0, !PT ;  /* 0xfffffffc0a0f7812 */ /* 0x000fc800078ec0ff */
[----:B------:R-:W-:-:S05]  /*5f40*/  IADD3 R14, P1, PT, R15, R18, RZ ;  /* 0x000000120f0e7210 */ /* 0x000fca0007f3e0ff */
[----:B------:R-:W-:-:S05]  /*5f50*/  IMAD.X R15, RZ, RZ, R19, P1 ;  /* 0x000000ffff0f7224 */ /* 0x000fca00008e0613 */
[----:B------:R-:W2:Y:S01]  /*5f60*/  LDG.E R14, desc[UR36][R14.64] ;  /* 0x000000240e0e7981 */ /* 0x000ea2000c1e1900 */
[----:B------:R-:W-:Y:S02]  /*5f70*/  IADD3 R27, PT, PT, R27, UR4, RZ ;  /* 0x000000041b1b7c10 */ /* 0x000fe4000fffe0ff */
[----:B------:R-:W-:-:S05]  /*5f80*/  MOV R26, RZ ;  /* 0x000000ff001a7202 */ /* 0x000fca0000000f00 */
        /* <DEDUP_REMOVED lines=236> */
.L_x_5912:
[----:B------:R-:W-:-:S04]  /*6e50*/  LOP3.LUT R15, R10, 0xfffffffc, RZ, 0xc0, !PT ;  /* 0xfffffffc0a0f7812 */ /* 0x000fc800078ec0ff */
[----:B------:R-:W-:-:S04]  /*6e60*/  IADD3 R14, P1, PT, R15, R18, RZ ;  /* 0x000000120f0e7210 */ /* 0x000fc80007f3e0ff */
[----:B------:R-:W-:-:S05]  /*6e70*/  IADD3.X R15, PT, PT, RZ, R19, RZ, P1, !PT ;  /* 0x00000013ff0f7210 */ /* 0x000fca0000ffe4ff */
[----:B------:R-:W2:Y:S02]  /*6e80*/  LDG.E R14, desc[UR36][R14.64] ;  /* 0x000000240e0e7981 */ /* 0x000ea4000c1e1900 */
[----:B--2---:R-:W-:-:S07]  /*6e90*/  PRMT R30, R14, 0x5432, R14 ;  /* 0x000054320e1e7816 */ /* 0x004fce000000000e */
.L_x_5908:
[----:B------:R-:W2:Y:S01]  /*6ea0*/  LDCU UR5, c[0x0][0x38c] ;  /* 0x00007180ff0577ac */ /* 0x000ea20008000800 */
[----:B-1----:R-:W-:Y:S02]  /*6eb0*/  IMAD.U32 R10, RZ, RZ, UR4 ;  /* 0x00000004ff0a7e24 */ /* 0x002fe4000f8e00ff */
[--C-:B------:R-:W-:Y:S02]  /*6ec0*/  HADD2.F32 R15, -RZ, R28.reuse.H0_H0 ;  /* 0x2000001cff0f7230 */ /* 0x100fe40000004100 */
[----:B------:R-:W-:Y:S01]  /*6ed0*/  HADD2.F32 R14, -RZ, R28.H1_H1 ;  /* 0x3000001cff0e7230 */ /* 0x000fe20000004100 */
[----:B------:R-:W-:Y:S01]  /*6ee0*/  LEA R11, R10, R11, 0x2 ;  /* 0x0000000b0a0b7211 */ /* 0x000fe200078e10ff */
[--C-:B------:R-:W-:Y:S02]  /*6ef0*/  HADD2.F32 R20, -RZ, R29.reuse.H0_H0 ;  /* 0x2000001dff147230 */ /* 0x100fe40000004100 */
[----:B------:R-:W-:Y:S01]  /*6f00*/  FADD.FTZ R0, R15, R0 ;  /* 0x000000000f007221 */ /* 0x000fe20000010000 */
[----:B------:R-:W-:-:S02]  /*6f10*/  HADD2.F32 R15, -RZ, R29.H1_H1 ;  /* 0x3000001dff0f7230 */ /* 0x000fc40000004100 */
[----:B------:R-:W-:Y:S01]  /*6f20*/  FADD.FTZ R3, R14, R3 ;  /* 0x000000030e037221 */ /* 0x000fe20000010000 */
[----:B------:R-:W-:Y:S02]  /*6f30*/  IMAD R21, R10, 0x3, R11 ;  /* 0x000000030a157824 */ /* 0x000fe400078e020b */
[----:B------:R-:W-:Y:S01]  /*6f40*/  FADD.FTZ R5, R20, R5 ;  /* 0x0000000514057221 */ /* 0x000fe20000010000 */
[----:B------:R-:W-:Y:S02]  /*6f50*/  HADD2.F32 R14, -RZ, R31.H1_H1 ;  /* 0x3000001fff0e7230 */ /* 0x000fe40000004100 */
[----:B------:R-:W-:Y:S01]  /*6f60*/  FADD.FTZ R4, R15, R4 ;  /* 0x000000040f047221 */ /* 0x000fe20000010000 */
[--C-:B------:R-:W-:Y:S02]  /*6f70*/  HADD2.F32 R27, -RZ, R30.reuse.H1_H1 ;  /* 0x3000001eff1b7230 */ /* 0x100fe40000004100 */
[----:B------:R-:W-:Y:S01]  /*6f80*/  HADD2.F32 R20, -RZ, R30.H0_H0 ;  /* 0x2000001eff147230 */ /* 0x000fe20000004100 */
[----:B--2---:R-:W-:Y:S01]  /*6f90*/  MOV R12, UR5 ;  /* 0x00000005000c7c02 */ /* 0x004fe20008000f00 */
[----:B------:R-:W-:Y:S01]  /*6fa0*/  FADD.FTZ R7, R14, R7 ;  /* 0x000000070e077221 */ /* 0x000fe20000010000 */
[----:B------:R-:W-:-:S02]  /*6fb0*/  FADD.FTZ R8, R27, R8 ;  /* 0x000000081b087221 */ /* 0x000fc40000010000 */
[----:B------:R-:W-:Y:S01]  /*6fc0*/  ISETP.GE.U32.AND P1, PT, R21, R12, PT ;  /* 0x0000000c1500720c */ /* 0x000fe20003f26070 */
[----:B------:R-:W-:Y:S02]  /*6fd0*/  HADD2.F32 R21, -RZ, R31.H0_H0 ;  /* 0x2000001fff157230 */ /* 0x000fe40000004100 */
[----:B------:R-:W-:-:S03]  /*6fe0*/  FADD.FTZ R9, R20, R9 ;  /* 0x0000000914097221 */ /* 0x000fc60000010000 */
[----:B------:R-:W-:-:S07]  /*6ff0*/  FADD.FTZ R6, R21, R6 ;  /* 0x0000000615067221 */ /* 0x000fce0000010000 */
[----:B------:R-:W-:Y:S05]  /*7000*/  @!P1 BRA `(.L_x_5913) ;  /* 0xffffffbc00749947 */ /* 0x000fea000383ffff */
.L_x_5907:
[----:B0-----:R-:W-:Y:S05]  /*7010*/  BSYNC.RECONVERGENT B0 ;  /* 0x0000000000007941 */ /* 0x001fea0003800200 */
.L_x_5906:
        /* <DEDUP_REMOVED lines=284> */
.L_x_5917:
[----:B------:R-:W-:Y:S01]  /*81e0*/  SHF.R.U32.HI R14, RZ, 0x2, R13 ;  /* 0x00000002ff0e7819 */ /* 0x000fe2000001160d */
[----:B------:R-:W-:-:S07]  /*81f0*/  IMAD.MOV.U32 R15, RZ, RZ, RZ ;  /* 0x000000ffff0f7224 */ /* 0x000fce00078e00ff */
.L_x_5916:
[----:B------:R-:W0:Y:S02]  /*8200*/  LDCU.64 UR4, c[0x0][0x758] ;  /* 0x0000eb00ff0477ac */ /* 0x000e240008000a00 */
[----:B0-----:R-:W-:-:S04]  /*8210*/  IADD3 R25, P1, PT, R25, UR4, RZ ;  /* 0x0000000419197c10 */ /* 0x001fc8000ff3e0ff */
[----:B------:R-:W-:Y:S02]  /*8220*/  IADD3.X R24, PT, PT, RZ, UR5, RZ, P1, !PT ;  /* 0x00000005ff187c10 */ /* 0x000fe40008ffe4ff */
        /* <DEDUP_REMOVED lines=282> */
.L_x_5919:
[----:B------:R-:W-:Y:S02]  /*93d0*/  SHF.R.U32.HI R20, RZ, 0x2, R13 ;  /* 0x00000002ff147819 */ /* 0x000fe4000001160d */
[----:B------:R-:W-:-:S07]  /*93e0*/  MOV R21, RZ ;  /* 0x000000ff00157202 */ /* 0x000fce0000000f00 */
.L_x_5918:
        /* <DEDUP_REMOVED lines=282> */
.L_x_5921:
[----:B------:R-:W-:Y:S02]  /*a590*/  SHF.R.U32.HI R20, RZ, 0x2, R13 ;  /* 0x00000002ff147819 */ /* 0x000fe4000001160d */
[----:B------:R-:W-:-:S07]  /*a5a0*/  MOV R21, RZ ;  /* 0x000000ff00157202 */ /* 0x000fce0000000f00 */
.L_x_5920:
        /* <DEDUP_REMOVED lines=282> */
.L_x_5923:
[----:B------:R-:W-:Y:S02]  /*b750*/  SHF.R.U32.HI R14, RZ, 0x2, R13 ;  /* 0x00000002ff0e7819 */ /* 0x000fe4000001160d */
[----:B------:R-:W-:-:S07]  /*b760*/  MOV R15, RZ ;  /* 0x000000ff000f7202 */ /* 0x000fce0000000f00 */
.L_x_5922:
[----:B------:R-:W-:-:S04]  /*b770*/  LEA R18, P0, R14, R25, 0x2 ;  /* 0x000000190e127211 */ /* 0x000fc800078010ff */
[----:B------:R-:W-:-:S05]  /*b780*/  LEA.HI.X R19, R14, R24, R15, 0x2, P0 ;  /* 0x000000180e137211 */ /* 0x000fca00000f140f */
[----:B------:R-:W2:Y:S02]  /*b790*/  LDG.E R18, desc[UR36][R18.64] ;  /* 0x0000002412127981 */ /* 0x000ea4000c1e1900 */
[----:B--2---:R-:W-:-:S07]  /*b7a0*/  PRMT R30, R18, 0x5432, R18 ;  /* 0x00005432121e7816 */ /* 0x004fce0000000012 */
.L_x_5915:
[----:B------:R-:W-:Y:S05]  /*b7b0*/  BSYNC.RECONVERGENT B0 ;  /* 0x0000000000007941 */ /* 0x000fea0003800200 */
.L_x_5914:
[----:B------:R-:W-:Y:S01]  /*b7c0*/  ISETP.GE.U32.AND P0, PT, R11, R12, PT ;  /* 0x0000000c0b00720c */ /* 0x000fe20003f06070 */
[----:B------:R-:W-:-:S12]  /*b7d0*/  BSSY.RECONVERGENT B0, `(.L_x_5924) ;  /* 0x000001a000007945 */ /* 0x000fd80003800200 */
[----:B------:R-:W-:Y:S05]  /*b7e0*/  @P0 BRA `(.L_x_5925) ;  /* 0x0000000000600947 */ /* 0x000fea0003800000 */
[----:B------:R-:W-:Y:S01]  /*b7f0*/  IADD3 R13, PT, PT, R11, R10, RZ ;  /* 0x0000000a0b0d7210 */ /* 0x000fe20007ffe0ff */
[--C-:B------:R-:W-:Y:S02]  /*b800*/  HADD2.F32 R11, -RZ, R28.reuse.H0_H0 ;  /* 0x2000001cff0b7230 */ /* 0x100fe40000004100 */
[----:B------:R-:W-:Y:S01]  /*b810*/  HADD2.F32 R28, -RZ, R28.H1_H1 ;  /* 0x3000001cff1c7230 */ /* 0x000fe20000004100 */
[----:B------:R-:W-:Y:S02]  /*b820*/  ISETP.GE.U32.AND P0, PT, R13, R12, PT ;  /* 0x0000000c0d00720c */ /* 0x000fe40003f06070 */
[----:B------:R-:W-:Y:S02]  /*b830*/  FADD.FTZ R0, R0, R11 ;  /* 0x0000000b00007221 */ /* 0x000fe40000010000 */
[----:B------:R-:W-:-:S09]  /*b840*/  FADD.FTZ R3, R3, R28 ;  /* 0x0000001c03037221 */ /* 0x000fd20000010000 */
        /* <DEDUP_REMOVED lines=8> */
[----:B------:R-:W-:Y:S02]  /*b8d0*/  IMAD.IADD R11, R11, 0x1, R10 ;  /* 0x000000010b0b7824 */ /* 0x000fe400078e020a */
[----:B------:R-:W-:-:S03]  /*b8e0*/  HADD2.F32 R10, -RZ, R31.H1_H1 ;  /* 0x3000001fff0a7230 */ /* 0x000fc60000004100 */
[----:B------:R-:W-:Y:S01]  /*b8f0*/  ISETP.GE.U32.AND P0, PT, R11, R12, PT ;  /* 0x0000000c0b00720c */ /* 0x000fe20003f06070 */
[----:B------:R-:W-:Y:S02]  /*b900*/  HADD2.F32 R11, -RZ, R31.H0_H0 ;  /* 0x2000001fff0b7230 */ /* 0x000fe40000004100 */
[----:B------:R-:W-:-:S03]  /*b910*/  FADD.FTZ R7, R7, R10 ;  /* 0x0000000a07077221 */ /* 0x000fc60000010000 */
[----:B------:R-:W-:-:S07]  /*b920*/  FADD.FTZ R6, R6, R11 ;  /* 0x0000000b06067221 */ /* 0x000fce0000010000 */
[--C-:B------:R-:W-:Y:S02]  /*b930*/  @!P0 HADD2.F32 R13, -RZ, R30.reuse.H1_H1 ;  /* 0x3000001eff0d8230 */ /* 0x100fe40000004100 */
[----:B------:R-:W-:-:S03]  /*b940*/  @!P0 HADD2.F32 R30, -RZ, R30.H0_H0 ;  /* 0x2000001eff1e8230 */ /* 0x000fc60000004100 */
[----:B------:R-:W-:Y:S02]  /*b950*/  @!P0 FADD.FTZ R8, R8, R13 ;  /* 0x0000000d08088221 */ /* 0x000fe40000010000 */
[----:B------:R-:W-:-:S07]  /*b960*/  @!P0 FADD.FTZ R9, R9, R30 ;  /* 0x0000001e09098221 */ /* 0x000fce0000010000 */
.L_x_5925:
[----:B------:R-:W-:Y:S05]  /*b970*/  BSYNC.RECONVERGENT B0 ;  /* 0x0000000000007941 */ /* 0x000fea0003800200 */
.L_x_5924:
[----:B------:R-:W-:Y:S01]  /*b980*/  FADD.FTZ R5, R5, R0 ;  /* 0x0000000005057221 */ /* 0x000fe20000010000 */
[----:B------:R-:W-:-:S03]  /*b990*/  FADD.FTZ R4, R4, R3 ;  /* 0x0000000304047221 */ /* 0x000fc60000010000 */
[----:B------:R-:W-:Y:S01]  /*b9a0*/  FADD.FTZ R5, R5, R6 ;  /* 0x0000000605057221 */ /* 0x000fe20000010000 */
[----:B------:R-:W-:-:S03]  /*b9b0*/  FADD.FTZ R4, R4, R7 ;  /* 0x0000000704047221 */ /* 0x000fc60000010000 */
[----:B------:R-:W-:Y:S01]  /*b9c0*/  FADD.FTZ R18, R5, R8 ;  /* 0x0000000805127221 */ /* 0x000fe20000010000 */
[----:B------:R-:W-:-:S07]  /*b9d0*/  FADD.FTZ R19, R4, R9 ;  /* 0x0000000904137221 */ /* 0x000fce0000010000 */
.L_x_5876:
[----:B------:R-:W-:Y:S05]  /*b9e0*/  BSYNC.RECONVERGENT B6 ;  /* 0x0000000000067941 */ /* 0x000fea0003800200 */
.L_x_5875:
        /* <DEDUP_REMOVED lines=14> */
[----:B------:R-:W-:-:S07]  /*bad0*/  MOV R4, R5 ;  /* 0x0000000500047202 */ /* 0x000fce0000000f00 */
.L_x_5927:
        /* <DEDUP_REMOVED lines=15> */
.L_x_5926:
        /* <DEDUP_REMOVED lines=18> */
.L_x_5930:
        /* <DEDUP_REMOVED lines=14> */
.L_x_5929:
[----:B------:R-:W-:Y:S01]  /*bdd0*/  ISETP.GE.U32.AND P0, PT, R0, 0x2, PT ;  /* 0x000000020000780c */ /* 0x000fe20003f06070 */
[----:B------:R-:W-:Y:S05]  /*bde0*/  WARPSYNC.ALL ;  /* 0x0000000000007948 */ /* 0x000fea0003800000 */
[----:B------:R-:W-:Y:S07]  /*bdf0*/  BAR.SYNC.DEFER_BLOCKING 0x0 ;  /* 0x0000000000007b1d */ /* 0x000fee0000010000 */
[----:B------:R-:W-:Y:S05]  /*be00*/  @!P0 BRA `(.L_x_5928) ;  /* 0x0000000000208947 */ /* 0x000fea0003800000 */
[----:B-1----:R-:W-:-:S07]  /*be10*/  HFMA2 R3, -RZ, RZ, 0, 5.9604644775390625e-08 ;  /* 0x00000001ff037431 */ /* 0x002fce00000001ff */
.L_x_5931:
[----:B------:R-:W1:Y:S04]  /*be20*/  SHFL.DOWN PT, R5, R18, R3, 0x1f ;  /* 0x08001f0312057589 */ /* 0x000e6800000e0000 */
[----:B------:R2:W3:Y:S02]  /*be30*/  SHFL.DOWN PT, R4, R19, R3, 0x1f ;  /* 0x08001f0313047589 */ /* 0x0004e400000e0000 */
[----:B--2---:R-:W-:-:S04]  /*be40*/  SHF.L.U32 R3, R3, 0x1, RZ ;  /* 0x0000000103037819 */ /* 0x004fc800000006ff */
[----:B------:R-:W-:Y:S01]  /*be50*/  ISETP.GE.AND P0, PT, R3, R0, PT ;  /* 0x000000000300720c */ /* 0x000fe20003f06270 */
[----:B-1----:R-:W-:Y:S01]  /*be60*/  FADD.FTZ R18, R5, R18 ;  /* 0x0000001205127221 */ /* 0x002fe20000010000 */
[----:B---3--:R-:W-:-:S11]  /*be70*/  FADD.FTZ R19, R4, R19 ;  /* 0x0000001304137221 */ /* 0x008fd60000010000 */
[----:B------:R-:W-:Y:S05]  /*be80*/  @!P0 BRA `(.L_x_5931) ;  /* 0xfffffffc00e48947 */ /* 0x000fea000383ffff */
.L_x_5928:
        /* <DEDUP_REMOVED lines=282> */
.L_x_5932:
[----:B------:R-:W-:Y:S01]  /*d030*/  MOV R24, RZ ;  /* 0x000000ff00187202 */ /* 0x000fe20000000f00 */
[----:B------:R-:W-:Y:S06]  /*d040*/  BRA.U !UP0, `(.L_x_5933) ;  /* 0x0000001108487547 */ /* 0x000fec000b800000 */
[----:B------:R-:W2:Y:S01]  /*d050*/  LDCU.64 UR8, c[0x0][0x560] ;  /* 0x0000ac00ff0877ac */ /* 0x000ea20008000a00 */
[----:B------:R-:W-:Y:S02]  /*d060*/  HFMA2 R4, -RZ, RZ, 0, 0 ;  /* 0x00000000ff047431 */ /* 0x000fe400000001ff */
        /* <DEDUP_REMOVED lines=17> */
[----:B-1----:R-:W-:-:S04]  /*d180*/  IMAD.MOV R3, RZ, RZ, -R5 ;  /* 0x000000ffff037224 */ /* 0x002fc800078e0a05 */
[----:B---3--:R-:W-:-:S04]  /*d190*/  IMAD R7, R3, UR8, R7 ;  /* 0x0000000803077c24 */ /* 0x008fc8000f8e0207 */
[----:B----4-:R-:W-:Y:S01]  /*d1a0*/  IMAD R24, R7, UR9, R24 ;  /* 0x0000000907187c24 */ /* 0x010fe2000f8e0218 */
        /* <DEDUP_REMOVED lines=252> */
.L_x_5933:
        /* <DEDUP_REMOVED lines=292> */
.L_x_5935:
        /* <DEDUP_REMOVED lines=276> */
.L_x_5936:
        /* <DEDUP_REMOVED lines=24> */
.L_x_5938:
[----:B------:R-:W-:Y:S05]  /*10670*/  BSYNC.RECONVERGENT B0 ;  /* 0x0000000000007941 */ /* 0x000fea0003800200 */
.L_x_5937:
        /* <DEDUP_REMOVED lines=35> */
.L_x_5940:
[----:B------:R-:W-:Y:S05]  /*108b0*/  BSYNC.RECONVERGENT B0 ;  /* 0x0000000000007941 */ /* 0x000fea0003800200 */
.L_x_5939:
        /* <DEDUP_REMOVED lines=35> */
.L_x_5945:
        /* <DEDUP_REMOVED lines=10> */
.L_x_5944:
[----:B------:R-:W-:Y:S05]  /*10b90*/  BRA `(.L_x_5943) ;  /* 0x0000000000547947 */ /* 0x000fea0003800000 */
.L_x_5942:
        /* <DEDUP_REMOVED lines=11> */
.L_x_5946:
        /* <DEDUP_REMOVED lines=10> */
.L_x_5943:
[----:B------:R-:W-:Y:S05]  /*10cf0*/  BSYNC.RECONVERGENT B0 ;  /* 0x0000000000007941 */ /* 0x000fea0003800200 */
.L_x_5941:
        /* <DEDUP_REMOVED lines=12> */
.L_x_5948:
        /* <DEDUP_REMOVED lines=14> */
.L_x_5947:
        /* <DEDUP_REMOVED lines=9> */
.L_x_5951:
        /* <DEDUP_REMOVED lines=13> */
.L_x_5950:
[----:B------:R-:W-:Y:S01]  /*11000*/  BAR.SYNC.DEFER_BLOCKING 0x0 ;  /* 0x0000000000007b1d */ /* 0x000fe20000010000 */
[----:B------:R-:W-:-:S09]  /*11010*/  UISETP.GE.U32.AND UP0, UPT, UR4, 0x2, UPT ;  /* 0x000000020400788c */ /* 0x000fd2000bf06070 */
[----:B------:R-:W-:Y:S05]  /*11020*/  BRA.U !UP0, `(.L_x_5949) ;  /* 0x0000000108207547 */ /* 0x000fea000b800000 */
[----:B--234-:R-:W-:-:S07]  /*11030*/  IMAD.MOV.U32 R0, RZ, RZ, 0x1 ;  /* 0x00000001ff007424 */ /* 0x01cfce00078e00ff */
.L_x_5952:
[----:B------:R-:W2:Y:S04]  /*11040*/  SHFL.DOWN PT, R3, R16, R0, 0x1f ;  /* 0x08001f0010037589 */ /* 0x000ea800000e0000 */
[----:B------:R3:W4:Y:S02]  /*11050*/  SHFL.DOWN PT, R2, R17, R0, 0x1f ;  /* 0x08001f0011027589 */ /* 0x00072400000e0000 */
[----:B---3--:R-:W-:-:S04]  /*11060*/  SHF.L.U32 R0, R0, 0x1, RZ ;  /* 0x0000000100007819 */ /* 0x008fc800000006ff */
[----:B------:R-:W-:Y:S01]  /*11070*/  ISETP.GE.AND P1, PT, R0, UR4, PT ;  /* 0x0000000400007c0c */ /* 0x000fe2000bf26270 */
[----:B--2---:R-:W-:Y:S01]  /*11080*/  FADD.FTZ R16, R3, R16 ;  /* 0x0000001003107221 */ /* 0x004fe20000010000 */
[----:B----4-:R-:W-:-:S11]  /*11090*/  FADD.FTZ R17, R2, R17 ;  /* 0x0000001102117221 */ /* 0x010fd60000010000 */
[----:B------:R-:W-:Y:S05]  /*110a0*/  @!P1 BRA `(.L_x_5952) ;  /* 0xfffffffc00e49947 */ /* 0x000fea000383ffff */
.L_x_5949:
        /* <DEDUP_REMOVED lines=40> */
.L_x_5955:
        /* <DEDUP_REMOVED lines=19> */
.L_x_5956:
[----:B------:R-:W-:Y:S05]  /*11460*/  BRA `(.L_x_5957) ;  /* 0x0000000000047947 */ /* 0x000fea0003800000 */
.L_x_5954:
[----:B------:R1:W-:Y:S02]  /*11470*/  STG.E desc[UR36][R4.64], R16 ;  /* 0x0000001004007986 */ /* 0x0003e4000c101924 */
.L_x_5957:
[----:B------:R-:W2:Y:S02]  /*11480*/  LDCU.64 UR4, c[0x0][0x760] ;  /* 0x0000ec00ff0477ac */ /* 0x000ea40008000a00 */
[----:B--2---:R-:W-:-:S04]  /*11490*/  IADD3 R24, P0, PT, R24, UR4, RZ ;  /* 0x0000000418187c10 */ /* 0x004fc8000ff1e0ff */
[----:B------:R-:W-:-:S05]  /*114a0*/  IADD3.X R25, PT, PT, RZ, UR5, RZ, P0, !PT ;  /* 0x00000005ff197c10 */ /* 0x000fca00087fe4ff */
[----:B------:R-:W-:Y:S01]  /*114b0*/  STG.E desc[UR36][R24.64], R17 ;  /* 0x0000001118007986 */ /* 0x000fe2000c101924 */
[----:B------:R-:W-:Y:S05]  /*114c0*/  EXIT ;  /* 0x000000000000794d */ /* 0x000fea0003800000 */
.L_x_5953:
        /* <DEDUP_REMOVED lines=9> */
.L_x_5958:
        /* <DEDUP_REMOVED lines=20> */
.L_x_5961:
        /* <DEDUP_REMOVED lines=19> */
.L_x_5962:
[----:B------:R-:W-:Y:S05]  /*117d0*/  BRA `(.L_x_5963) ;  /* 0x0000000000107947 */ /* 0x000fea0003800000 */
.L_x_5960:
[----:B------:R-:W0:Y:S02]  /*117e0*/  LDCU.64 UR4, c[0x0][0x760] ;  /* 0x0000ec00ff0477ac */ /* 0x000e240008000a00 */
[----:B0-----:R-:W-:-:S04]  /*117f0*/  IADD3 R2, P0, PT, R25, UR4, RZ ;  /* 0x0000000419027c10 */ /* 0x001fc8000ff1e0ff */
[----:B------:R-:W-:-:S05]  /*11800*/  IADD3.X R3, PT, PT, RZ, UR5, RZ, P0, !PT ;  /* 0x00000005ff037c10 */ /* 0x000fca00087fe4ff */
[----:B------:R0:W-:Y:S04]  /*11810*/  STG.E desc[UR36][R2.64], R16 ;  /* 0x0000001002007986 */ /* 0x0001e8000c101924 */
.L_x_5963:
[----:B------:R-:W5:Y:S02]  /*11820*/  LDCU.64 UR4, c[0x0][0x760] ;  /* 0x0000ec00ff0477ac */ /* 0x000f640008000a00 */
[----:B-----5:R-:W-:-:S05]  /*11830*/  IADD3 R24, P0, PT, R24, UR4, RZ ;  /* 0x0000000418187c10 */ /* 0x020fca000ff1e0ff */
[----:B------:R-:W-:-:S05]  /*11840*/  IMAD.X R25, RZ, RZ, UR5, P0 ;  /* 0x00000005ff197e24 */ /* 0x000fca00080e06ff */
[----:B------:R-:W-:Y:S01]  /*11850*/  STG.E desc[UR36][R24.64], R17 ;  /* 0x0000001118007986 */ /* 0x000fe2000c101924 */
[----:B------:R-:W-:Y:S05]  /*11860*/  EXIT ;  /* 0x000000000000794d */ /* 0x000fea0003800000 */
.L_x_5959:
[----:B------:R-:W-:Y:S04]  /*11870*/  STG.E desc[UR36][R4.64], R16 ;  /* 0x0000001004007986 */ /* 0x000fe8000c101924 */
[----:B------:R-:W-:Y:S01]  /*11880*/  STG.E desc[UR36][R4.64+0x4], R17 ;  /* 0x0000041104007986 */ /* 0x000fe2000c101924 */
[----:B------:R-:W-:Y:S05]  /*11890*/  EXIT ;  /* 0x000000000000794d */ /* 0x000fea0003800000 */
.L_x_5934:
        /* <DEDUP_REMOVED lines=49> */
.L_x_5966:
        /* <DEDUP_REMOVED lines=19> */
.L_x_5967:
[----:B------:R-:W-:Y:S05]  /*11ce0*/  BRA `(.L_x_5968) ;  /* 0x0000000000047947 */ /* 0x000fea0003800000 */
.L_x_5965:
[----:B------:R2:W-:Y:S02]  /*11cf0*/  STG.E desc[UR36][R4.64], R18 ;  /* 0x0000001204007986 */ /* 0x0005e4000c101924 */
.L_x_5968:
[----:B------:R-:W3:Y:S02]  /*11d00*/  LDCU.64 UR4, c[0x0][0x760] ;  /* 0x0000ec00ff0477ac */ /* 0x000ee40008000a00 */
[----:B---3--:R-:W-:-:S04]  /*11d10*/  IADD3 R24, P0, PT, R24, UR4, RZ ;  /* 0x0000000418187c10 */ /* 0x008fc8000ff1e0ff */
[----:B------:R-:W-:-:S05]  /*11d20*/  IADD3.X R25, PT, PT, RZ, UR5, RZ, P0, !PT ;  /* 0x00000005ff197c10 */ /* 0x000fca00087fe4ff */
[----:B------:R-:W-:Y:S01]  /*11d30*/  STG.E desc[UR36][R24.64], R19 ;  /* 0x0000001318007986 */ /* 0x000fe2000c101924 */
[----:B------:R-:W-:Y:S05]  /*11d40*/  EXIT ;  /* 0x000000000000794d */ /* 0x000fea0003800000 */
.L_x_5964:
        /* <DEDUP_REMOVED lines=9> */
.L_x_5969:
        /* <DEDUP_REMOVED lines=20> */
.L_x_5972:
        /* <DEDUP_REMOVED lines=19> */
.L_x_5973:
[----:B------:R-:W-:Y:S05]  /*12050*/  BRA `(.L_x_5974) ;  /* 0x0000000000107947 */ /* 0x000fea0003800000 */
.L_x_5971:
[----:B------:R-:W1:Y:S02]  /*12060*/  LDCU.64 UR4, c[0x0][0x760] ;  /* 0x0000ec00ff0477ac */ /* 0x000e640008000a00 */
[----:B-1----:R-:W-:-:S04]  /*12070*/  IADD3 R2, P0, PT, R25, UR4, RZ ;  /* 0x0000000419027c10 */ /* 0x002fc8000ff1e0ff */
[----:B------:R-:W-:-:S05]  /*12080*/  IADD3.X R3, PT, PT, RZ, UR5, RZ, P0, !PT ;  /* 0x00000005ff037c10 */ /* 0x000fca00087fe4ff */
[----:B------:R1:W-:Y:S04]  /*12090*/  STG.E desc[UR36][R2.64], R18 ;  /* 0x0000001202007986 */ /* 0x0003e8000c101924 */
.L_x_5974:
[----:B------:R-:W2:Y:S02]  /*120a0*/  LDCU.64 UR4, c[0x0][0x760] ;  /* 0x0000ec00ff0477ac */ /* 0x000ea40008000a00 */
[----:B--2---:R-:W-:-:S04]  /*120b0*/  IADD3 R24, P0, PT, R24, UR4, RZ ;  /* 0x0000000418187c10 */ /* 0x004fc8000ff1e0ff */
[----:B------:R-:W-:-:S05]  /*120c0*/  IADD3.X R25, PT, PT, RZ, UR5, RZ, P0, !PT ;  /* 0x00000005ff197c10 */ /* 0x000fca00087fe4ff */
[----:B------:R-:W-:Y:S01]  /*120d0*/  STG.E desc[UR36][R24.64], R19 ;  /* 0x0000001318007986 */ /* 0x000fe2000c101924 */
[----:B------:R-:W-:Y:S05]  /*120e0*/  EXIT ;  /* 0x000000000000794d */ /* 0x000fea0003800000 */
.L_x_5970:
[----:B------:R-:W-:Y:S04]  /*120f0*/  STG.E desc[UR36][R4.64], R18 ;  /* 0x0000001204007986 */ /* 0x000fe8000c101924 */
[----:B------:R-:W-:Y:S01]  /*12100*/  STG.E desc[UR36][R4.64+0x4], R19 ;  /* 0x0000041304007986 */ /* 0x000fe2000c101924 */
[----:B------:R-:W-:Y:S05]  /*12110*/  EXIT ;  /* 0x000000000000794d */ /* 0x000fea0003800000 */
.L_x_5975:
        /* <DEDUP_REMOVED lines=14> */
.L_x_10009:


//--------------------- .text._ZN2at6native13reduce_kernelILi128ELi4ENS0_8ReduceOpIN3c104HalfENS0_14func_wrapper_tIfZNS0_11sum_functorIS4_ffEclERNS_14TensorIteratorEEUlffE_EEjfLi4ELi8EEEEEvT1_ --------------------------
	.section	.text._ZN2at6native13reduce_kernelILi128ELi4ENS0_8ReduceOpIN3c104HalfENS0_14func_wrapper_tIfZNS0_11sum_functorIS4_ffEclERNS_14TensorIteratorEEUlffE_EEjfLi4ELi8EEEEEvT1_,"ax",@progbits
	.align	128
        .global         _ZN2at6native13reduce_kernelILi128ELi4ENS0_8ReduceOpIN3c104HalfENS0_14func_wrapper_tIfZNS0_11sum_functorIS4_ffEclERNS_14TensorIteratorEEUlffE_EEjfLi4ELi8EEEEEvT1_
        .type           _ZN2at6native13reduce_kernelILi128ELi4ENS0_8ReduceOpIN3c104HalfENS0_14func_wrapper_tIfZNS0_11sum_functorIS4_ffEclERNS_14TensorIteratorEEUlffE_EEjfLi4ELi8EEEEEvT1_,@function
        .size           _ZN2at6native13reduce_kernelILi128ELi4ENS0_8ReduceOpIN3c104HalfENS0_14func_wrapper_tIfZNS0_11sum_functorIS4_ffEclERNS_14TensorIteratorEEUlffE_EEjfLi4ELi8EEEEEvT1_,(.L_x_10010 - _ZN2at6native13reduce_kernelILi128ELi4ENS0_8ReduceOpIN3c104HalfENS0_14func_wrapper_tIfZNS0_11sum_functorIS4_ffEclERNS_14TensorIteratorEEUlffE_EEjfLi4ELi8EEEEEvT1_)
        .other          _ZN2at6native13reduce_kernelILi128ELi4ENS0_8ReduceOpIN3c104HalfENS0_14func_wrapper_tIfZNS0_11sum_functorIS4_ffEclERNS_14TensorIteratorEEUlffE_EEjfLi4ELi8EEEEEvT1_,@"STO_CUDA_ENTRY STV_DEFAULT"
_ZN2at6native13reduce_kernelILi128ELi4ENS0_8ReduceOpIN3c104HalfENS0_14func_wrapper_tIfZNS0_11sum_functorIS4_ffEclERNS_14TensorIteratorEEUlffE_EEjfLi4ELi8EEEEEvT1_:
.text._ZN2at6native13reduce_kernelILi128ELi4ENS0_8ReduceOpIN3c104HalfENS0_14func_wrapper_tIfZNS0_11sum_functorIS4_ffEclERNS_14TensorIteratorEEUlffE_EEjfLi4ELi8EEEEEvT1_:
        /* <DEDUP_REMOVED lines=296> */
.L_x_5976:
        /* <DEDUP_REMOVED lines=12> */
[----:B------:R-:W-:Y:S02]  /*1340*/  IADD3.X R31, PT, PT, RZ, UR5, RZ, P0, !PT ;  /* 0x00000005ff1f7c10 */ /* 0x000fe400087fe4ff */
[----:B------:R-:W-:-:S03]  /*1350*/  MOV R16, R30 ;  /* 0x0000001e00107202 */ /* 0x000fc60000000f00 */
        /* <DEDUP_REMOVED lines=11> */
[----:B-1----:R-:W-:-:S02]  /*1410*/  MOV R4, UR6 ;  /* 0x0000000600047c02 */ /* 0x002fc40008000f00 */
[----:B------:R-:W-:Y:S02]  /*1420*/  MOV R5, UR7 ;  /* 0x0000000700057c02 */ /* 0x000fe40008000f00 */
[----:B----4-:R-:W-:Y:S01]  /*1430*/  MOV R6, UR8 ;  /* 0x0000000800067c02 */ /* 0x010fe20008000f00 */
[----:B------:R-:W-:Y:S01]  /*1440*/  IMAD.U32 R7, RZ, RZ, UR9 ;  /* 0x00000009ff077e24 */ /* 0x000fe2000f8e00ff */
[----:B-----5:R-:W-:Y:S02]  /*1450*/  MOV R10, UR10 ;  /* 0x0000000a000a7c02 */ /* 0x020fe40008000f00 */
[----:B------:R-:W-:Y:S02]  /*1460*/  MOV R11, UR11 ;  /* 0x0000000b000b7c02 */ /* 0x000fe40008000f00 */
[----:B0-2---:R-:W-:-:S07]  /*1470*/  MOV R18, UR4 ;  /* 0x0000000400127c02 */ /* 0x005fce0008000f00 */
[----:B------:R-:W-:-:S07]  /*1480*/  LEPC R20, `(.L_x_5980) ;  /* 0x000000001014794e */ /* 0x000fce0000000000 */
[----:B---3--:R-:W-:Y:S05]  /*1490*/  CALL.ABS.NOINC R14 ;  /* 0x000000000e007343 */ /* 0x008fea0003c00000 */
.L_x_5980:
        /* <DEDUP_REMOVED lines=28> */
[----:B0-----:R-:W-:-:S07]  /*1660*/  FADD.FTZ R3, R3, UR4 ;  /* 0x0000000403037e21 */ /* 0x001fce0008010000 */
.L_x_5984:
[----:B------:R-:W-:Y:S05]  /*1670*/  BSYNC.RECONVERGENT B1 ;  /* 0x0000000000017941 */ /* 0x000fea0003800200 */
.L_x_5983:
[----:B------:R-:W0:Y:S01]  /*1680*/  LDC R5, c[0x0][0x38c] ;  /* 0x0000e300ff057b82 */ /* 0x000e220000000800 */
[----:B------:R-:W-:-:S04]  /*1690*/  IADD3 R16, P0, PT, R16, 0x10, RZ ;  /* 0x0000001010107810 */ /* 0x000fc80007f1e0ff */
[----:B------:R-:W-:Y:S02]  /*16a0*/  IADD3.X R17, PT, PT, RZ, R17, RZ, P0, !PT ;  /* 0x00000011ff117210 */ /* 0x000fe400007fe4ff */
[----:B0-----:R-:W-:-:S07]  /*16b0*/  IADD3 R18, PT, PT, R30, -0x8, R5 ;  /* 0xfffffff81e127810 */ /* 0x001fce0007ffe005 */
.L_x_5982:
[----:B------:R-:W-:Y:S05]  /*16c0*/  BSYNC.RECONVERGENT B0 ;  /* 0x0000000000007941 */ /* 0x000fea0003800200 */
.L_x_5981:
        /* <DEDUP_REMOVED lines=20> */
[----:B------:R-:W-:Y:S01]  /*1810*/  IMAD.MOV.U32 R11, RZ, RZ, R8 ;  /* 0x000000ffff0b7224 */ /* 0x000fe200078e0008 */
[-C--:B------:R-:W-:Y:S02]  /*1820*/  MOV R12, R8.reuse ;  /* 0x00000008000c7202 */ /* 0x080fe40000000f00 */
[-C--:B------:R-:W-:Y:S02]  /*1830*/  MOV R13, R8.reuse ;  /* 0x00000008000d7202 */ /* 0x080fe40000000f00 */
[----:B------:R-:W-:-:S07]  /*1840*/  MOV R14, R8 ;  /* 0x00000008000e7202 */ /* 0x000fce0000000f00 */
.L_x_5987:
[C---:B------:R-:W-:Y:S01]  /*1850*/  IMAD.WIDE.U32 R4, R9.reuse, 0x10, R16 ;  /* 0x0000001009047825 */ /* 0x040fe200078e0010 */
[----:B------:R-:W0:Y:S05]  /*1860*/  LDCU UR4, c[0x0][0x394] ;  /* 0x00007280ff0477ac */ /* 0x000e2a0008000800 */
[----:B------:R-:W2:Y:S01]  /*1870*/  LDG.E.128 R4, desc[UR36][R4.64] ;  /* 0x0000002404047981 */ /* 0x000ea2000c1e1d00 */
[----:B0-----:R-:W-:-:S05]  /*1880*/  VIADD R9, R9, UR4 ;  /* 0x0000000409097c36 */ /* 0x001fca0008000000 */
        /* <DEDUP_REMOVED lines=10> */
[--C-:B------:R-:W-:Y:S02]  /*1930*/  HADD2.F32 R28, -RZ, R6.reuse.H0_H0 ;  /* 0x20000006ff1c7230 */ /* 0x100fe40000004100 */
        /* <DEDUP_REMOVED lines=8> */
.L_x_5986:
[----:B------:R-:W-:Y:S05]  /*19c0*/  BSYNC.RECONVERGENT B0 ;  /* 0x0000000000007941 */ /* 0x000fea0003800200 */
.L_x_5985:
        /* <DEDUP_REMOVED lines=10> */
.L_x_5989:
[----:B------:R-:W-:Y:S05]  /*1a70*/  BSYNC.RECONVERGENT B0 ;  /* 0x0000000000007941 */ /* 0x000fea0003800200 */
.L_x_5988:
        /* <DEDUP_REMOVED lines=10> */
.L_x_5979:
        /* <DEDUP_REMOVED lines=43> */
.L_x_5994:
[----:B------:R-:W-:Y:S02]  /*1dd0*/  SHF.R.U32.HI R13, RZ, 0x2, R34 ;  /* 0x00000002ff0d7819 */ /* 0x000fe40000011622 */
[----:B------:R-:W-:-:S03]  /*1de0*/  IADD3 R34, PT, PT, R34, R3, RZ ;  /* 0x0000000322227210 */ /* 0x000fc60007ffe0ff */
[----:B------:R-:W-:Y:S01]  /*1df0*/  IMAD.WIDE.U32 R12, R13, 0x8, R16 ;  /* 0x000000080d0c7825 */ /* 0x000fe200078e0010 */
[----:B------:R-:W-:Y:S02]  /*1e00*/  SHF.R.U32.HI R15, RZ, 0x2, R34 ;  /* 0x00000002ff0f7819 */ /* 0x000fe40000011622 */
[----:B------:R-:W-:-:S03]  /*1e10*/  IADD3 R34, PT, PT, R34, R3, RZ ;  /* 0x0000000322227210 */ /* 0x000fc60007ffe0ff */
[----:B------:R-:W2:Y:S01]  /*1e20*/  LDG.E.64 R12, desc[UR36][R12.64] ;  /* 0x000000240c0c7981 */ /* 0x000ea2000c1e1b00 */
[----:B------:R-:W-:Y:S01]  /*1e30*/  IMAD.WIDE.U32 R14, R15, 0x8, R16 ;  /* 0x000000080f0e7825 */ /* 0x000fe200078e0010 */
[----:B------:R-:W-:Y:S02]  /*1e40*/  SHF.R.U32.HI R21, RZ, 0x2, R34 ;  /* 0x00000002ff157819 */ /* 0x000fe40000011622 */
[----:B------:R-:W-:-:S03]  /*1e50*/  IADD3 R34, PT, PT, R34, R3, RZ ;  /* 0x0000000322227210 */ /* 0x000fc60007ffe0ff */
[----:B------:R-:W3:Y:S01]  /*1e60*/  LDG.E.64 R14, desc[UR36][R14.64] ;  /* 0x000000240e0e7981 */ /* 0x000ee2000c1e1b00 */
[----:B------:R-:W-:Y:S01]  /*1e70*/  IMAD.WIDE.U32 R20, R21, 0x8, R16 ;  /* 0x0000000815147825 */ /* 0x000fe200078e0010 */
[----:B------:R-:W-:-:S05]  /*1e80*/  SHF.R.U32.HI R29, RZ, 0x2, R34 ;  /* 0x00000002ff1d7819 */ /* 0x000fca0000011622 */
[----:B------:R-:W4:Y:S01]  /*1e90*/  LDG.E.64 R20, desc[UR36][R20.64] ;  /* 0x0000002414147981 */ /* 0x000f22000c1e1b00 */
[----:B------:R-:W-:-:S06]  /*1ea0*/  IMAD.WIDE.U32 R28, R29, 0x8, R16 ;  /* 0x000000081d1c7825 */ /* 0x000fcc00078e0010 */
[----:B------:R-:W5:Y:S01]  /*1eb0*/  LDG.E.64 R28, desc[UR36][R28.64] ;  /* 0x000000241c1c7981 */ /* 0x000f62000c1e1b00 */
[----:B------:R-:W-:-:S04]  /*1ec0*/  IMAD.IADD R34, R34, 0x1, R3 ;  /* 0x0000000122227824 */ /* 0x000fc800078e0203 */
[----:B------:R-:W-:-:S05]  /*1ed0*/  IMAD R35, R3, 0x3, R34 ;  /* 0x0000000303237824 */ /* 0x000fca00078e0222 */
[----:B------:R-:W-:Y:S01]  /*1ee0*/  ISETP.GE.U32.AND P0, PT, R35, R36, PT ;  /* 0x000000242300720c */ /* 0x000fe20003f06070 */
[--C-:B--2---:R-:W-:Y:S02]  /*1ef0*/  HADD2.F32 R38, -RZ, R12.reuse.H0_H0 ;  /* 0x2000000cff267230 */ /* 0x104fe40000004100 */
[----:B------:R-:W-:Y:S02]  /*1f00*/  HADD2.F32 R35, -RZ, R12.H1_H1 ;  /* 0x3000000cff237230 */ /* 0x000fe40000004100 */
[--C-:B------:R-:W-:Y:S02]  /*1f10*/  HADD2.F32 R37, -RZ, R13.reuse.H1_H1 ;  /* 0x3000000dff257230 */ /* 0x100fe40000004100 */
[----:B------:R-:W-:Y:S01]  /*1f20*/  FADD.FTZ R33, R38, R33 ;  /* 0x0000002126217221 */ /* 0x000fe20000010000 */
[----:B------:R-:W-:Y:S02]  /*1f30*/  HADD2.F32 R38, -RZ, R13.H0_H0 ;  /* 0x2000000dff267230 */ /* 0x000fe40000004100 */
[----:B------:R-:W-:Y:S01]  /*1f40*/  FADD.FTZ R32, R35, R32 ;  /* 0x0000002023207221 */ /* 0x000fe20000010000 */
[----:B---3--:R-:W-:-:S02]  /*1f50*/  HADD2.F32 R39, -RZ, R14.H0_H0 ;  /* 0x2000000eff277230 */ /* 0x008fc40000004100 */
[----:B------:R-:W-:Y:S01]  /*1f60*/  FADD.FTZ R30, R37, R30 ;  /* 0x0000001e251e7221 */ /* 0x000fe20000010000 */
[----:B------:R-:W-:Y:S02]  /*1f70*/  HADD2.F32 R40, -RZ, R14.H1_H1 ;  /* 0x3000000eff287230 */ /* 0x000fe40000004100 */
[----:B------:R-:W-:Y:S01]  /*1f80*/  FADD.FTZ R31, R38, R31 ;  /* 0x0000001f261f7221 */ /* 0x000fe20000010000 */
[--C-:B------:R-:W-:Y:S02]  /*1f90*/  HADD2.F32 R35, -RZ, R15.reuse.H0_H0 ;  /* 0x2000000fff237230 */ /* 0x100fe40000004100 */
[----:B------:R-:W-:Y:S01]  /*1fa0*/  FADD.FTZ R26, R39, R26 ;  /* 0x0000001a271a7221 */ /* 0x000fe20000010000 */
[----:B------:R-:W-:Y:S02]  /*1fb0*/  HADD2.F32 R38, -RZ, R15.H1_H1 ;  /* 0x3000000fff267230 */ /* 0x000fe40000004100 */
[----:B------:R-:W-:Y:S01]  /*1fc0*/  FADD.FTZ R11, R40, R11 ;  /* 0x0000000b280b7221 */ /* 0x000fe20000010000 */
[----:B----4-:R-:W-:-:S02]  /*1fd0*/  HADD2.F32 R37, -RZ, R20.H0_H0 ;  /* 0x20000014ff257230 */ /* 0x010fc40000004100 */
[----:B------:R-:W-:Y:S01]  /*1fe0*/  FADD.FTZ R10, R35, R10 ;  /* 0x0000000a230a7221 */ /* 0x000fe20000010000 */
[----:B------:R-:W-:Y:S02]  /*1ff0*/  HADD2.F32 R40, -RZ, R20.H1_H1 ;  /* 0x30000014ff287230 */ /* 0x000fe40000004100 */
[----:B------:R-:W-:Y:S01]  /*2000*/  FADD.FTZ R9, R38, R9 ;  /* 0x0000000926097221 */ /* 0x000fe20000010000 */
[--C-:B------:R-:W-:Y:S02]  /*2010*/  HADD2.F32 R39, -RZ, R21.reuse.H0_H0 ;  /* 0x20000015ff277230 */ /* 0x100fe40000004100 */
[----:B------:R-:W-:Y:S01]  /*2020*/  FADD.FTZ R8, R37, R8 ;  /* 0x0000000825087221 */ /* 0x000fe20000010000 */
[----:B------:R-:W-:Y:S02]  /*2030*/  HADD2.F32 R38, -RZ, R21.H1_H1 ;  /* 0x30000015ff267230 */ /* 0x000fe40000004100 */
[----:B------:R-:W-:Y:S01]  /*2040*/  FADD.FTZ R7, R40, R7 ;  /* 0x0000000728077221 */ /* 0x000fe20000010000 */
[----:B-----5:R-:W-:-:S02]  /*2050*/  HADD2.F32 R35, -RZ, R28.H0_H0 ;  /* 0x2000001cff237230 */ /* 0x020fc40000004100 */
        /* <DEDUP_REMOVED lines=10> */
[----:B------:R-:W-:Y:S05]  /*2100*/  BSYNC.RECONVERGENT B1 ;  /* 0x0000000000017941 */ /* 0x000fea0003800200 */
.L_x_5993:
[----:B------:R-:W-:Y:S02]  /*2110*/  PRMT R35, R12, 0x7610, R12 ;  /* 0x000076100c237816 */ /* 0x000fe4000000000c */
[----:B------:R-:W-:Y:S02]  /*2120*/  PRMT R37, R13, 0x7610, R13 ;  /* 0x000076100d257816 */ /* 0x000fe4000000000d */
[----:B------:R-:W-:Y:S02]  /*2130*/  PRMT R38, R14, 0x7610, R14 ;  /* 0x000076100e267816 */ /* 0x000fe4000000000e */
[----:B------:R-:W-:-:S07]  /*2140*/  PRMT R39, R15, 0x7610, R15 ;  /* 0x000076100f277816 */ /* 0x000fce000000000f */
.L_x_5992:
[----:B------:R-:W-:Y:S05]  /*2150*/  BSYNC.RECONVERGENT B0 ;  /* 0x0000000000007941 */ /* 0x000fea0003800200 */
.L_x_5991:
        /* <DEDUP_REMOVED lines=31> */
[----:B------:R-:W-:Y:S02]  /*2350*/  @!P1 PRMT R28, R28, 0x7610, R14 ;  /* 0x000076101c1c9816 */ /* 0x000fe4000000000e */
[----:B------:R-:W-:-:S07]  /*2360*/  @!P1 PRMT R29, R29, 0x7610, R15 ;  /* 0x000076101d1d9816 */ /* 0x000fce000000000f */
.L_x_5996:
[----:B------:R-:W-:Y:S05]  /*2370*/  BSYNC.RECONVERGENT B0 ;  /* 0x0000000000007941 */ /* 0x000fea0003800200 */
.L_x_5995:
[----:B------:R-:W-:Y:S04]  /*2380*/  BSSY.RECONVERGENT B0, `(.L_x_5997) ;  /* 0x000002a000007945 */ /* 0x000fe80003800200 */
[----:B------:R-:W-:Y:S05]  /*2390*/  @P0 BRA `(.L_x_5998) ;  /* 0x0000000000a00947 */ /* 0x000fea0003800000 */
[----:B------:R-:W-:Y:S02]  /*23a0*/  IMAD.IADD R34, R34, 0x1, R3 ;  /* 0x0000000122227824 */ /* 0x000fe400078e0203 */
[----:B------:R-:W-:Y:S02]  /*23b0*/  HADD2.F32 R12, -RZ, R35.H0_H0 ;  /* 0x20000023ff0c7230 */ /* 0x000fe40000004100 */
[----:B------:R-:W-:Y:S01]  /*23c0*/  HADD2.F32 R14, -RZ, R37.H0_H0 ;  /* 0x20000025ff0e7230 */ /* 0x000fe20000004100 */
[----:B------:R-:W-:Y:S01]  /*23d0*/  ISETP.GE.U32.AND P0, PT, R34, R36, PT ;  /* 0x000000242200720c */ /* 0x000fe20003f06070 */
[----:B------:R-:W-:Y:S02]  /*23e0*/  HADD2.F32 R35, -RZ, R35.H1_H1 ;  /* 0x30000023ff237230 */ /* 0x000fe40000004100 */
[----:B------:R-:W-:Y:S01]  /*23f0*/  FADD.FTZ R33, R33, R12 ;  /* 0x0000000c21217221 */ /* 0x000fe20000010000 */
[----:B------:R-:W-:Y:S02]  /*2400*/  HADD2.F32 R37, -RZ, R37.H1_H1 ;  /* 0x30000025ff257230 */ /* 0x000fe40000004100 */
[----:B------:R-:W-:Y:S01]  /*2410*/  FADD.FTZ R31, R31, R14 ;  /* 0x0000000e1f1f7221 */ /* 0x000fe20000010000 */
[----:B------:R-:W-:-:S02]  /*2420*/  FADD.FTZ R32, R32, R35 ;  /* 0x0000002320207221 */ /* 0x000fc40000010000 */
[----:B------:R-:W-:-:S04]  /*2430*/  FADD.FTZ R30, R30, R37 ;  /* 0x000000251e1e7221 */ /* 0x000fc80000010000 */
[----:B------:R-:W-:Y:S05]  /*2440*/  @P0 BRA `(.L_x_5998) ;  /* 0x0000000000740947 */ /* 0x000fea0003800000 */
[----:B------:R-:W-:Y:S01]  /*2450*/  IADD3 R14, PT, PT, R34, R3, RZ ;  /* 0x00000003220e7210 */ /* 0x000fe20007ffe0ff */
[--C-:B------:R-:W-:Y:S02]  /*2460*/  HADD2.F32 R13, -RZ, R38.reuse.H0_H0 ;  /* 0x20000026ff0d7230 */ /* 0x100fe40000004100 */
[----:B------:R-:W-:Y:S01]  /*2470*/  HADD2.F32 R38, -RZ, R38.H1_H1 ;  /* 0x30000026ff267230 */ /* 0x000fe20000004100 */
[----:B------:R-:W-:Y:S01]  /*2480*/  ISETP.GE.U32.AND P0, PT, R14, R36, PT ;  /* 0x000000240e00720c */ /* 0x000fe20003f06070 */
[--C-:B------:R-:W-:Y:S02]  /*2490*/  HADD2.F32 R15, -RZ, R39.reuse.H0_H0 ;  /* 0x20000027ff0f7230 */ /* 0x100fe40000004100 */
        /* <DEDUP_REMOVED lines=16> */
[--C-:B------:R-:W-:Y:S02]  /*25a0*/  @!P0 HADD2.F32 R3, -RZ, R28.reuse.H0_H0 ;  /* 0x2000001cff038230 */ /* 0x100fe40000004100 */
[----:B------:R-:W-:Y:S02]  /*25b0*/  @!P0 HADD2.F32 R13, -RZ, R28.H1_H1 ;  /* 0x3000001cff0d8230 */ /* 0x000fe40000004100 */
[--C-:B------:R-:W-:Y:S02]  /*25c0*/  @!P0 HADD2.F32 R15, -RZ, R29.reuse.H0_H0 ;  /* 0x2000001dff0f8230 */ /* 0x100fe40000004100 */
[----:B------:R-:W-:Y:S01]  /*25d0*/  @!P0 FADD.FTZ R4, R4, R3 ;  /* 0x0000000304048221 */ /* 0x000fe20000010000 */
[----:B------:R-:W-:Y:S02]  /*25e0*/  @!P0 HADD2.F32 R14, -RZ, R29.H1_H1 ;  /* 0x3000001dff0e8230 */ /* 0x000fe40000004100 */
[----:B------:R-:W-:Y:S01]  /*25f0*/  @!P0 FADD.FTZ R0, R0, R13 ;  /* 0x0000000d00008221 */ /* 0x000fe20000010000 */
[----:B------:R-:W-:-:S02]  /*2600*/  @!P0 FADD.FTZ R18, R18, R15 ;  /* 0x0000000f12128221 */ /* 0x000fc40000010000 */
[----:B------:R-:W-:-:S07]  /*2610*/  @!P0 FADD.FTZ R19, R19, R14 ;  /* 0x0000000e13138221 */ /* 0x000fce0000010000 */
.L_x_5998:
[----:B------:R-:W-:Y:S05]  /*2620*/  BSYNC.RECONVERGENT B0 ;  /* 0x0000000000007941 */ /* 0x000fea0003800200 */
.L_x_5997:
        /* <DEDUP_REMOVED lines=13> */
.L_x_5990:
        /* <DEDUP_REMOVED lines=39> */
.L_x_6003:
[----:B------:R-:W-:Y:S01]  /*2970*/  IMAD R12, R34, R32, RZ ;  /* 0x00000020220c7224 */ /* 0x000fe200078e02ff */
[----:B------:R-:W-:-:S04]  /*2980*/  IADD3 R32, PT, PT, R32, R3, RZ ;  /* 0x0000000320207210 */ /* 0x000fc80007ffe0ff */
[----:B------:R-:W-:Y:S01]  /*2990*/  SHF.R.U32.HI R13, RZ, 0x2, R12 ;  /* 0x00000002ff0d7819 */ /* 0x000fe2000001160c */
[----:B------:R-:W-:Y:S01]  /*29a0*/  IMAD R14, R34, R32, RZ ;  /* 0x00000020220e7224 */ /* 0x000fe200078e02ff */
[----:B------:R-:W-:-:S03]  /*29b0*/  IADD3 R32, PT, PT, R32, R3, RZ ;  /* 0x0000000320207210 */ /* 0x000fc60007ffe0ff */
[----:B------:R-:W-:Y:S01]  /*29c0*/  IMAD.WIDE.U32 R12, R13, 0x8, R16 ;  /* 0x000000080d0c7825 */ /* 0x000fe200078e0010 */
[----:B------:R-:W-:-:S03]  /*29d0*/  SHF.R.U32.HI R15, RZ, 0x2, R14 ;  /* 0x00000002ff0f7819 */ /* 0x000fc6000001160e */
[----:B------:R-:W-:Y:S01]  /*29e0*/  IMAD R20, R34, R32, RZ ;  /* 0x0000002022147224 */ /* 0x000fe200078e02ff */
[----:B------:R-:W-:Y:S01]  /*29f0*/  IADD3 R32, PT, PT, R32, R3, RZ ;  /* 0x0000000320207210 */ /* 0x000fe20007ffe0ff */
[----:B------:R-:W2:Y:S01]  /*2a00*/  LDG.E.64 R12, desc[UR36][R12.64] ;  /* 0x000000240c0c7981 */ /* 0x000ea2000c1e1b00 */
[----:B------:R-:W-:Y:S02]  /*2a10*/  IMAD.WIDE.U32 R14, R15, 0x8, R16 ;  /* 0x000000080f0e7825 */ /* 0x000fe400078e0010 */
[----:B------:R-:W-:Y:S02]  /*2a20*/  SHF.R.U32.HI R21, RZ, 0x2, R20 ;  /* 0x00000002ff157819 */ /* 0x000fe40000011614 */
[----:B------:R-:W-:Y:S02]  /*2a30*/  IMAD R28, R34, R32, RZ ;  /* 0x00000020221c7224 */ /* 0x000fe400078e02ff */
[----:B------:R-:W3:Y:S01]  /*2a40*/  LDG.E.64 R14, desc[UR36][R14.64] ;  /* 0x000000240e0e7981 */ /* 0x000ee2000c1e1b00 */
[----:B------:R-:W-:-:S02]  /*2a50*/  IMAD.WIDE.U32 R20, R21, 0x8, R16 ;  /* 0x0000000815147825 */ /* 0x000fc400078e0010 */
[----:B------:R-:W-:-:S04]  /*2a60*/  SHF.R.U32.HI R29, RZ, 0x2, R28 ;  /* 0x00000002ff1d7819 */ /* 0x000fc8000001161c */
        /* <DEDUP_REMOVED lines=12> */
[----:B---3--:R-:W-:-:S02]  /*2b30*/  HADD2.F32 R39, -RZ, R14.H1_H1 ;  /* 0x3000000eff277230 */ /* 0x008fc40000004100 */
[----:B------:R-:W-:Y:S01]  /*2b40*/  FADD.FTZ R33, R40, R33 ;  /* 0x0000002128217221 */ /* 0x000fe20000010000 */
[----:B------:R-:W-:Y:S02]  /*2b50*/  HADD2.F32 R42, -RZ, R14.H0_H0 ;  /* 0x2000000eff2a7230 */ /* 0x000fe40000004100 */
        /* <DEDUP_REMOVED lines=25> */
.L_x_6002:
[----:B------:R-:W-:Y:S02]  /*2cf0*/  PRMT R37, R12, 0x7610, R12 ;  /* 0x000076100c257816 */ /* 0x000fe4000000000c */
[----:B------:R-:W-:Y:S02]  /*2d00*/  PRMT R38, R13, 0x7610, R13 ;  /* 0x000076100d267816 */ /* 0x000fe4000000000d */
[----:B------:R-:W-:Y:S02]  /*2d10*/  PRMT R39, R14, 0x7610, R14 ;  /* 0x000076100e277816 */ /* 0x000fe4000000000e */
[----:B------:R-:W-:-:S07]  /*2d20*/  PRMT R40, R15, 0x7610, R15 ;  /* 0x000076100f287816 */ /* 0x000fce000000000f */
.L_x_6001:
[----:B------:R-:W-:Y:S05]  /*2d30*/  BSYNC.RECONVERGENT B0 ;  /* 0x0000000000007941 */ /* 0x000fea0003800200 */
.L_x_6000:
        /* <DEDUP_REMOVED lines=37> */
.L_x_6005:
[----:B------:R-:W-:Y:S05]  /*2f90*/  BSYNC.RECONVERGENT B0 ;  /* 0x0000000000007941 */ /* 0x000fea0003800200 */
.L_x_6004:
[----:B------:R-:W-:Y:S04]  /*2fa0*/  BSSY.RECONVERGENT B0, `(.L_x_6006) ;  /* 0x000002a000007945 */ /* 0x000fe80003800200 */
[----:B------:R-:W-:Y:S05]  /*2fb0*/  @P0 BRA `(.L_x_6007) ;  /* 0x0000000000a00947 */ /* 0x000fea0003800000 */
[----:B------:R-:W-:Y:S02]  /*2fc0*/  IMAD.IADD R32, R32, 0x1, R3 ;  /* 0x0000000120207824 */ /* 0x000fe400078e0203 */
[--C-:B------:R-:W-:Y:S02]  /*2fd0*/  HADD2.F32 R15, -RZ, R38.reuse.H0_H0 ;  /* 0x20000026ff0f7230 */ /* 0x100fe40000004100 */
[--C-:B------:R-:W-:Y:S01]  /*2fe0*/  HADD2.F32 R13, -RZ, R37.reuse.H0_H0 ;  /* 0x20000025ff0d7230 */ /* 0x100fe20000004100 */
        /* <DEDUP_REMOVED lines=37> */
.L_x_6007:
[----:B------:R-:W-:Y:S05]  /*3240*/  BSYNC.RECONVERGENT B0 ;  /* 0x0000000000007941 */ /* 0x000fea0003800200 */
.L_x_6006:
        /* <DEDUP_REMOVED lines=13> */
.L_x_5999:
        /* <DEDUP_REMOVED lines=19> */
[----:B------:R-:W-:-:S02]  /*3450*/  MOV R13, R0 ;  /* 0x00000000000d7202 */ /* 0x000fc40000000f00 */
        /* <DEDUP_REMOVED lines=20> */
[----:B------:R-:W-:Y:S02]  /*35a0*/  MOV R12, R0 ;  /* 0x00000000000c7202 */ /* 0x000fe40000000f00 */
[----:B-1----:R-:W-:-:S07]  /*35b0*/  IADD3 R28, PT, PT, R28, 0x1, RZ ;  /* 0x000000011c1c7810 */ /* 0x002fce0007ffe0ff */
.L_x_6015:
[----:B-----5:R-:W-:Y:S01]  /*35c0*/  @!P0 PRMT R40, R14, 0x7632, R40 ;  /* 0x000076320e288816 */ /* 0x020fe20000000028 */
[----:B------:R-:W1:Y:S01]  /*35d0*/  LDCU UR4, c[0x0][0x394] ;  /* 0x00007280ff0477ac */ /* 0x000e620008000800 */
[--C-:B------:R-:W-:Y:S02]  /*35e0*/  @!P0 PRMT R41, R41, 0x7610, R15.reuse ;  /* 0x0000761029298816 */ /* 0x100fe4000000000f */
[--C-:B------:R-:W-:Y:S02]  /*35f0*/  @!P0 PRMT R46, R46, 0x7610, R15.reuse ;  /* 0x000076102e2e8816 */ /* 0x100fe4000000000f */
[----:B------:R-:W-:Y:S02]  /*3600*/  @!P0 PRMT R43, R43, 0x7610, R14 ;  /* 0x000076102b2b8816 */ /* 0x000fe4000000000e */
[----:B------:R-:W-:Y:S02]  /*3610*/  @!P0 PRMT R42, R15, 0x7632, R42 ;  /* 0x000076320f2a8816 */ /* 0x000fe4000000002a */
[----:B------:R-:W-:-:S02]  /*3620*/  @!P0 PRMT R45, R45, 0x5410, R15 ;  /* 0x000054102d2d8816 */ /* 0x000fc4000000000f */
[----:B------:R-:W-:Y:S02]  /*3630*/  @!P0 PRMT R38, R38, 0x7610, R14 ;  /* 0x0000761026268816 */ /* 0x000fe4000000000e */
[C---:B------:R-:W-:Y:S02]  /*3640*/  @!P0 PRMT R37, R14.reuse, 0x7610, R37 ;  /* 0x000076100e258816 */ /* 0x040fe40000000025 */
        /* <DEDUP_REMOVED lines=10> */
[----:B------:R-:W-:Y:S01]  /*36f0*/  MOV R21, R29 ;  /* 0x0000001d00157202 */ /* 0x000fe20000000f00 */
[----:B------:R-:W-:Y:S01]  /*3700*/  IMAD.MOV.U32 R20, RZ, RZ, RZ ;  /* 0x000000ffff147224 */ /* 0x000fe200078e00ff */
        /* <DEDUP_REMOVED lines=282> */
.L_x_6011:
        /* <DEDUP_REMOVED lines=234> */
.L_x_6012:
        /* <DEDUP_REMOVED lines=233> */
.L_x_6013:
        /* <DEDUP_REMOVED lines=232> */
.L_x_6014:
[----:B------:R-:W-:-:S04]  /*7460*/  LOP3.LUT R21, R36, 0xfffffff8, RZ, 0xc0, !PT ;  /* 0xfffffff824157812 */ /* 0x000fc800078ec0ff */
[----:B------:R-:W-:-:S04]  /*7470*/  IADD3 R20, P1, PT, R21, R30, RZ ;  /* 0x0000001e15147210 */ /* 0x000fc80007f3e0ff */
[----:B------:R-:W-:-:S06]  /*7480*/  IADD3.X R21, PT, PT, RZ, R31, RZ, P1, !PT ;  /* 0x0000001fff157210 */ /* 0x000fcc0000ffe4ff */
[----:B------:R-:W2:Y:S02]  /*7490*/  LDG.E.64 R20, desc[UR36][R20.64] ;  /* 0x0000002414147981 */ /* 0x000ea4000c1e1b00 */
[C---:B--2---:R-:W-:Y:S02]  /*74a0*/  PRMT R37, R20.reuse, 0x7610, R37 ;  /* 0x0000761014257816 */ /* 0x044fe40000000025 */
[----:B------:R-:W-:Y:S02]  /*74b0*/  PRMT R40, R20, 0x7632, R40 ;  /* 0x0000763214287816 */ /* 0x000fe40000000028 */
[--C-:B------:R-:W-:Y:S02]  /*74c0*/  PRMT R39, R39, 0x5410, R21.reuse ;  /* 0x0000541027277816 */ /* 0x100fe40000000015 */
[----:B------:R-:W-:-:S07]  /*74d0*/  PRMT R41, R41, 0x7610, R21 ;  /* 0x0000761029297816 */ /* 0x000fce0000000015 */
.L_x_6010:
[----:B------:R-:W1:Y:S01]  /*74e0*/  LDCU UR5, c[0x0][0x38c] ;  /* 0x00007180ff0577ac */ /* 0x000e620008000800 */
[----:B------:R-:W-:Y:S02]  /*74f0*/  HADD2.F32 R34, -RZ, R42.H1_H1 ;  /* 0x3000002aff227230 */ /* 0x000fe40000004100 */
[----:B------:R-:W-:Y:S02]  /*7500*/  HADD2.F32 R33, -RZ, R38.H0_H0 ;  /* 0x20000026ff217230 */ /* 0x000fe40000004100 */
[----:B------:R-:W-:Y:S02]  /*7510*/  HADD2.F32 R36, -RZ, R45.H1_H1 ;  /* 0x3000002dff247230 */ /* 0x000fe40000004100 */
[----:B------:R-:W-:Y:S01]  /*7520*/  FADD.FTZ R11, R34, R11 ;  /* 0x0000000b220b7221 */ /* 0x000fe20000010000 */
[----:B------:R-:W-:Y:S02]  /*7530*/  IMAD.U32 R34, RZ, RZ, UR4 ;  /* 0x00000004ff227e24 */ /* 0x000fe4000f8e00ff */
[----:B------:R-:W-:Y:S01]  /*7540*/  FADD.FTZ R12, R33, R12 ;  /* 0x0000000c210c7221 */ /* 0x000fe20000010000 */
[----:B------:R-:W-:-:S02]  /*7550*/  HADD2.F32 R33, -RZ, R42.H0_H0 ;  /* 0x2000002aff217230 */ /* 0x000fc40000004100 */
[----:B------:R-:W-:Y:S01]  /*7560*/  FADD.FTZ R7, R36, R7 ;  /* 0x0000000724077221 */ /* 0x000fe20000010000 */
[----:B------:R-:W-:Y:S01]  /*7570*/  HADD2.F32 R20, -RZ, R41.H0_H0 ;  /* 0x20000029ff147230 */ /* 0x000fe20000004100 */
[----:B------:R-:W-:Y:S01]  /*7580*/  LEA R29, R34, R29, 0x2 ;  /* 0x0000001d221d7211 */ /* 0x000fe200078e10ff */
[----:B------:R-:W-:Y:S02]  /*7590*/  HADD2.F32 R21, -RZ, R40.H1_H1 ;  /* 0x30000028ff157230 */ /* 0x000fe40000004100 */
[----:B------:R-:W-:Y:S01]  /*75a0*/  FADD.FTZ R6, R33, R6 ;  /* 0x0000000621067221 */ /* 0x000fe20000010000 */
[----:B------:R-:W-:Y:S02]  /*75b0*/  HADD2.F32 R44, -RZ, R46.H0_H0 ;  /* 0x2000002eff2c7230 */ /* 0x000fe40000004100 */
[----:B------:R-:W-:Y:S01]  /*75c0*/  FADD.FTZ R13, R20, R13 ;  /* 0x0000000d140d7221 */ /* 0x000fe20000010000 */
[----:B------:R-:W-:Y:S01]  /*75d0*/  IMAD R33, R34, 0x3, R29 ;  /* 0x0000000322217824 */ /* 0x000fe200078e021d */
[----:B-1----:R-:W-:Y:S01]  /*75e0*/  MOV R36, UR5 ;  /* 0x0000000500247c02 */ /* 0x002fe20008000f00 */
[----:B------:R-:W-:Y:S01]  /*75f0*/  FADD.FTZ R10, R21, R10 ;  /* 0x0000000a150a7221 */ /* 0x000fe20000010000 */
[----:B------:R-:W-:-:S02]  /*7600*/  HADD2.F32 R20, -RZ, R45.H0_H0 ;  /* 0x2000002dff147230 */ /* 0x000fc40000004100 */
[----:B------:R-:W-:Y:S01]  /*7610*/  FADD.FTZ R3, R44, R3 ;  /* 0x000000032c037221 */ /* 0x000fe20000010000 */
[----:B------:R-:W-:Y:S01]  /*7620*/  HADD2.F32 R21, -RZ, R38.H1_H1 ;  /* 0x30000026ff157230 */ /* 0x000fe20000004100 */
[----:B------:R-:W-:Y:S01]  /*7630*/  ISETP.GE.U32.AND P1, PT, R33, R36, PT ;  /* 0x000000242100720c */ /* 0x000fe20003f26070 */
[----:B------:R-:W-:Y:S02]  /*7640*/  HADD2.F32 R33, -RZ, R37.H0_H0 ;  /* 0x20000025ff217230 */ /* 0x000fe40000004100 */
[----:B------:R-:W-:Y:S01]  /*7650*/  FADD.FTZ R9, R20, R9 ;  /* 0x0000000914097221 */ /* 0x000fe20000010000 */
[--C-:B------:R-:W-:Y:S02]  /*7660*/  HADD2.F32 R20, -RZ, R43.reuse.H0_H0 ;  /* 0x2000002bff147230 */ /* 0x100fe40000004100 */
[----:B------:R-:W-:Y:S01]  /*7670*/  FADD.FTZ R8, R21, R8 ;  /* 0x0000000815087221 */ /* 0x000fe20000010000 */
[----:B------:R-:W-:Y:S02]  /*7680*/  HADD2.F32 R21, -RZ, R43.H1_H1 ;  /* 0x3000002bff157230 */ /* 0x000fe40000004100 */
[----:B------:R-:W-:Y:S01]  /*7690*/  FADD.FTZ R16, R33, R16 ;  /* 0x0000001021107221 */ /* 0x000fe20000010000 */
[----:B------:R-:W-:-:S02]  /*76a0*/  HADD2.F32 R35, -RZ, R39.H1_H1 ;  /* 0x30000027ff237230 */ /* 0x000fc40000004100 */
[----:B------:R-:W-:Y:S01]  /*76b0*/  FADD.FTZ R5, R20, R5 ;  /* 0x0000000514057221 */ /* 0x000fe20000010000 */
[----:B------:R-:W-:Y:S02]  /*76c0*/  HADD2.F32 R20, -RZ, R40.H0_H0 ;  /* 0x20000028ff147230 */ /* 0x000fe40000004100 */
        /* <DEDUP_REMOVED lines=8> */
.L_x_6009:
[----:B0-----:R-:W-:Y:S05]  /*7750*/  BSYNC.RECONVERGENT B0 ;  /* 0x0000000000007941 */ /* 0x001fea0003800200 */
.L_x_6008:
        /* <DEDUP_REMOVED lines=287> */
.L_x_6019:
[----:B------:R-:W-:Y:S02]  /*8950*/  SHF.R.U32.HI R20, RZ, 0x3, R20 ;  /* 0x00000003ff147819 */ /* 0x000fe40000011614 */
[----:B------:R-:W-:-:S07]  /*8960*/  MOV R21, RZ ;  /* 0x000000ff00157202 */ /* 0x000fce0000000f00 */
.L_x_6018:
        /* <DEDUP_REMOVED lines=288> */
.L_x_6021:
[----:B------:R-:W-:Y:S02]  /*9b70*/  SHF.R.U32.HI R30, RZ, 0x3, R35 ;  /* 0x00000003ff1e7819 */ /* 0x000fe40000011623 */
[----:B------:R-:W-:-:S07]  /*9b80*/  MOV R31, RZ ;  /* 0x000000ff001f7202 */ /* 0x000fce0000000f00 */
.L_x_6020:
        /* <DEDUP_REMOVED lines=285> */
.L_x_6023:
[----:B------:R-:W-:Y:S02]  /*ad60*/  SHF.R.U32.HI R30, RZ, 0x3, R35 ;  /* 0x00000003ff1e7819 */ /* 0x000fe40000011623 */
[----:B------:R-:W-:-:S07]  /*ad70*/  MOV R31, RZ ;  /* 0x000000ff001f7202 */ /* 0x000fce0000000f00 */
.L_x_6022:
        /* <DEDUP_REMOVED lines=283> */
.L_x_6025:
[----:B------:R-:W-:Y:S01]  /*bf30*/  SHF.R.U32.HI R14, RZ, 0x3, R14 ;  /* 0x00000003ff0e7819 */ /* 0x000fe2000001160e */
[----:B------:R-:W-:-:S07]  /*bf40*/  IMAD.MOV.U32 R15, RZ, RZ, RZ ;  /* 0x000000ffff0f7224 */ /* 0x000fce00078e00ff */
.L_x_6024:
[----:B------:R-:W-:-:S04]  /*bf50*/  LEA R20, P0, R14, R33, 0x3 ;  /* 0x000000210e147211 */ /* 0x000fc800078018ff */
[----:B------:R-:W-:-:S05]  /*bf60*/  LEA.HI.X R21, R14, R32, R15, 0x3, P0 ;  /* 0x000000200e157211 */ /* 0x000fca00000f1c0f */
[----:B------:R-:W2:Y:S02]  /*bf70*/  LDG.E.64 R14, desc[UR36][R20.64] ;  /* 0x00000024140e7981 */ /* 0x000ea4000c1e1b00 */
[C---:B--2---:R-:W-:Y:S02]  /*bf80*/  PRMT R37, R14.reuse, 0x7610, R37 ;  /* 0x000076100e257816 */ /* 0x044fe40000000025 */
[----:B------:R-:W-:Y:S02]  /*bf90*/  PRMT R40, R14, 0x7632, R40 ;  /* 0x000076320e287816 */ /* 0x000fe40000000028 */
[--C-:B------:R-:W-:Y:S02]  /*bfa0*/  PRMT R39, R39, 0x5410, R15.reuse ;  /* 0x0000541027277816 */ /* 0x100fe4000000000f */
[----:B------:R-:W-:-:S07]  /*bfb0*/  PRMT R41, R41, 0x7610, R15 ;  /* 0x0000761029297816 */ /* 0x000fce000000000f */
.L_x_6017:
[----:B------:R-:W-:Y:S05]  /*bfc0*/  BSYNC.RECONVERGENT B0 ;  /* 0x0000000000007941 */ /* 0x000fea0003800200 */
.L_x_6016:
[----:B------:R-:W-:Y:S01]  /*bfd0*/  ISETP.GE.U32.AND P0, PT, R29, R36, PT ;  /* 0x000000241d00720c */ /* 0x000fe20003f06070 */
[----:B------:R-:W-:-:S12]  /*bfe0*/  BSSY.RECONVERGENT B0, `(.L_x_6026) ;  /* 0x000002a000007945 */ /* 0x000fd80003800200 */
[----:B------:R-:W-:Y:S05]  /*bff0*/  @P0 BRA `(.L_x_6027) ;  /* 0x0000000000a00947 */ /* 0x000fea0003800000 */
[----:B------:R-:W-:Y:S01]  /*c000*/  IADD3 R29, PT, PT, R29, R34, RZ ;  /* 0x000000221d1d7210 */ /* 0x000fe20007ffe0ff */
        /* <DEDUP_REMOVED lines=11> */
[----:B------:R-:W-:Y:S02]  /*c0c0*/  HADD2.F32 R14, -RZ, R37.H1_H1 ;  /* 0x30000025ff0e7230 */ /* 0x000fe40000004100 */
[----:B------:R-:W-:Y:S01]  /*c0d0*/  HADD2.F32 R15, -RZ, R38.H1_H1 ;  /* 0x30000026ff0f7230 */ /* 0x000fe20000004100 */
[----:B------:R-:W-:Y:S01]  /*c0e0*/  ISETP.GE.U32.AND P0, PT, R29, R36, PT ;  /* 0x000000241d00720c */ /* 0x000fe20003f06070 */
[----:B------:R-:W-:Y:S02]  /*c0f0*/  HADD2.F32 R20, -RZ, R39.H0_H0 ;  /* 0x20000027ff147230 */ /* 0x000fe40000004100 */
[----:B------:R-:W-:Y:S01]  /*c100*/  FADD.FTZ R9, R9, R14 ;  /* 0x0000000e09097221 */ /* 0x000fe20000010000 */
[----:B------:R-:W-:Y:S02]  /*c110*/  HADD2.F32 R21, -RZ, R42.H0_H0 ;  /* 0x2000002aff157230 */ /* 0x000fe40000004100 */
        /* <DEDUP_REMOVED lines=14> */
[----:B------:R-:W-:Y:S02]  /*c200*/  @!P0 HADD2.F32 R37, -RZ, R37.H0_H0 ;  /* 0x20000025ff258230 */ /* 0x000fe40000004100 */
[----:B------:R-:W-:Y:S02]  /*c210*/  @!P0 HADD2.F32 R40, -RZ, R40.H0_H0 ;  /* 0x20000028ff288230 */ /* 0x000fe40000004100 */
[----:B------:R-:W-:Y:S02]  /*c220*/  @!P0 HADD2.F32 R39, -RZ, R39.H1_H1 ;  /* 0x30000027ff278230 */ /* 0x000fe40000004100 */
[----:B------:R-:W-:Y:S01]  /*c230*/  @!P0 FADD.FTZ R16, R16, R37 ;  /* 0x0000002510108221 */ /* 0x000fe20000010000 */
[----:B------:R-:W-:Y:S02]  /*c240*/  @!P0 HADD2.F32 R14, -RZ, R41.H1_H1 ;  /* 0x30000029ff0e8230 */ /* 0x000fe40000004100 */
[----:B------:R-:W-:Y:S01]  /*c250*/  @!P0 FADD.FTZ R17, R17, R40 ;  /* 0x0000002811118221 */ /* 0x000fe20000010000 */
[----:B------:R-:W-:-:S02]  /*c260*/  @!P0 FADD.FTZ R18, R18, R39 ;  /* 0x0000002712128221 */ /* 0x000fc40000010000 */
[----:B------:R-:W-:-:S07]  /*c270*/  @!P0 FADD.FTZ R19, R19, R14 ;  /* 0x0000000e13138221 */ /* 0x000fce0000010000 */
.L_x_6027:
[----:B------:R-:W-:Y:S05]  /*c280*/  BSYNC.RECONVERGENT B0 ;  /* 0x0000000000007941 */ /* 0x000fea0003800200 */
.L_x_6026:
        /* <DEDUP_REMOVED lines=12> */
.L_x_5978:
[----:B------:R-:W-:Y:S05]  /*c350*/  BSYNC.RECONVERGENT B6 ;  /* 0x0000000000067941 */ /* 0x000fea0003800200 */
.L_x_5977:
        /* <DEDUP_REMOVED lines=15> */
.L_x_6029:
        /* <DEDUP_REMOVED lines=17> */
.L_x_6028:
        /* <DEDUP_REMOVED lines=18> */
.L_x_6032:
        /* <DEDUP_REMOVED lines=16> */
.L_x_6031:
[----:B------:R-:W-:Y:S01]  /*c780*/  ISETP.GE.U32.AND P0, PT, R0, 0x2, PT ;  /* 0x000000020000780c */ /* 0x000fe20003f06070 */
[----:B------:R-:W-:Y:S05]  /*c790*/  WARPSYNC.ALL ;  /* 0x0000000000007948 */ /* 0x000fea0003800000 */
[----:B------:R-:W-:Y:S07]  /*c7a0*/  BAR.SYNC.DEFER_BLOCKING 0x0 ;  /* 0x0000000000007b1d */ /* 0x000fee0000010000 */
[----:B------:R-:W-:Y:S05]  /*c7b0*/  @!P0 BRA `(.L_x_6030) ;  /* 0x0000000000308947 */ /* 0x000fea0003800000 */
[----:B-12---:R-:W-:-:S07]  /*c7c0*/  MOV R3, 0x1 ;  /* 0x0000000100037802 */ /* 0x006fce0000000f00 */
.L_x_6033:
        /* <DEDUP_REMOVED lines=11> */
.L_x_6030:
        /* <DEDUP_REMOVED lines=9> */
[----:B------:R-:W-:Y:S01]  /*c910*/  MOV R4, RZ ;  /* 0x000000ff00047202 */ /* 0x000fe20000000f00 */
[----:B------:R-:W-:Y:S01]  /*c920*/  IMAD.MOV.U32 R5, RZ, RZ, R25 ;  /* 0x000000ffff057224 */ /* 0x000fe200078e0019 */
        /* <DEDUP_REMOVED lines=271> */
.L_x_6034:
[----:B------:R-:W-:Y:S01]  /*da20*/  IMAD.MOV.U32 R29, RZ, RZ, RZ ;  /* 0x000000ffff1d7224 */ /* 0x000fe200078e00ff */
[----:B------:R-:W-:Y:S06]  /*da30*/  BRA.U !UP0, `(.L_x_6035) ;  /* 0x0000001108487547 */ /* 0x000fec000b800000 */
[----:B------:R-:W3:Y:S01]  /*da40*/  LDCU.64 UR8, c[0x0][0x560] ;  /* 0x0000ac00ff0877ac */ /* 0x000ee20008000a00 */
[----:B------:R-:W-:Y:S01]  /*da50*/  HFMA2 R4, -RZ, RZ, 0, 0 ;  /* 0x00000000ff047431 */ /* 0x000fe200000001ff */
[----:B------:R-:W-:Y:S01]  /*da60*/  IADD3 R5, PT, PT, R25, 0x1, RZ ;  /* 0x0000000119057810 */ /* 0x000fe20007ffe0ff */
[----:B------:R-:W4:Y:S01]  /*da70*/  LDCU UR6, c[0x0][0x568] ;  /* 0x0000ad00ff0677ac */ /* 0x000f220008000800 */
[----:B------:R-:W5:Y:S01]  /*da80*/  LDCU UR7, c[0x0][0x68c] ;  /* 0x0000d180ff0777ac */ /* 0x000f620008000800 */
[----:B------:R-:W-:Y:S02]  /*da90*/  UISETP.NE.AND UP1, UPT, UR5, URZ, UPT ;  /* 0x000000ff0500728c */ /* 0x000fe4000bf25270 */
        /* <DEDUP_REMOVED lines=259> */
[----:B------:R-:W1:Y:S01]  /*ead0*/  LDCU.64 UR8, c[0x0][0x680] ;  /* 0x0000d000ff0877ac */ /* 0x000e620008000a00 */
[----:B------:R-:W-:Y:S01]  /*eae0*/  IMAD.MOV.U32 R4, RZ, RZ, RZ ;  /* 0x000000ffff047224 */ /* 0x000fe200078e00ff */
[----:B------:R-:W3:Y:S01]  /*eaf0*/  LDCU UR6, c[0x0][0x688] ;  /* 0x0000d100ff0677ac */ /* 0x000ee20008000800 */
[----:B------:R-:W4:Y:S02]  /*eb00*/  LDCU UR7, c[0x0][0x74c] ;  /* 0x0000e980ff0777ac */ /* 0x000f240008000800 */
[----:B-12---:R-:W-:-:S05]  /*eb10*/  IMAD.HI.U32 R0, R5, UR9, R4 ;  /* 0x0000000905007c27 */ /* 0x006fca000f8e0004 */
[----:B---3--:R-:W-:-:S04]  /*eb20*/  SHF.R.U32.HI R0, RZ, UR6, R0 ;  /* 0x00000006ff007c19 */ /* 0x008fc80008011600 */
[----:B------:R-:W-:-:S05]  /*eb30*/  IADD3 R4, PT, PT, -R0, RZ, RZ ;  /* 0x000000ff00047210 */ /* 0x000fca0007ffe1ff */
[----:B------:R-:W-:-:S04]  /*eb40*/  IMAD R4, R4, UR8, R5 ;  /* 0x0000000804047c24 */ /* 0x000fc8000f8e0205 */
[----:B----4-:R-:W-:-:S07]  /*eb50*/  IMAD R29, R4, UR7, R29 ;  /* 0x00000007041d7c24 */ /* 0x010fce000f8e021d */
.L_x_6035:
[----:B------:R-:W-:Y:S01]  /*eb60*/  MOV R28, RZ ;  /* 0x000000ff001c7202 */ /* 0x000fe20000000f00 */
        /* <DEDUP_REMOVED lines=20> */
[----:B-12---:R-:W-:-:S05]  /*ecb0*/  IADD3 R3, PT, PT, -R5, RZ, RZ ;  /* 0x000000ff05037210 */ /* 0x006fca0007ffe1ff */
        /* <DEDUP_REMOVED lines=254> */
.L_x_6036:
        /* <DEDUP_REMOVED lines=276> */
.L_x_6037:
        /* <DEDUP_REMOVED lines=292> */
.L_x_6039:
        /* <DEDUP_REMOVED lines=276> */
.L_x_6040:
[----:B------:R-:W-:Y:S01]  /*13160*/  MOV R25, RZ ;  /* 0x000000ff00197202 */ /* 0x000fe20000000f00 */
        /* <DEDUP_REMOVED lines=275> */
.L_x_6041:
        /* <DEDUP_REMOVED lines=276> */
.L_x_6042:
        /* <DEDUP_REMOVED lines=25> */
.L_x_6044:
[----:B------:R-:W-:Y:S05]  /*15570*/  BSYNC.RECONVERGENT B0 ;  /* 0x0000000000007941 */ /* 0x000fea0003800200 */
.L_x_6043:
        /* <DEDUP_REMOVED lines=35> */
.L_x_6046:
[----:B------:R-:W-:Y:S05]  /*157b0*/  BSYNC.RECONVERGENT B0 ;  /* 0x0000000000007941 */ /* 0x000fea0003800200 */
.L_x_6045:
        /* <DEDUP_REMOVED lines=23> */
[----:B------:R-:W-:Y:S02]  /*15930*/  MOV R17, UR9 ;  /* 0x0000000900117c02 */ /* 0x000fe40008000f00 */
        /* <DEDUP_REMOVED lines=14> */
.L_x_6051:
[----:B------:R-:W1:Y:S01]  /*15a20*/  LDC.64 R6, c[0x0][0x778] ;  /* 0x0001de00ff067b82 */ /* 0x000e620000000a00 */
[----:B------:R-:W-:-:S05]  /*15a30*/  IADD3 R11, PT, PT, R3, R0, RZ ;  /* 0x00000000030b7210 */ /* 0x000fca0007ffe0ff */
        /* <DEDUP_REMOVED lines=13> */
.L_x_6050:
[----:B------:R-:W-:Y:S05]  /*15b10*/  BRA `(.L_x_6049) ;  /* 0x0000000000747947 */ /* 0x000fea0003800000 */
.L_x_6048:
[----:B------:R-:W1:Y:S01]  /*15b20*/  LDCU UR6, c[0x0][0x39c] ;  /* 0x00007380ff0677ac */ /* 0x000e620008000800 */
[----:B------:R-:W-:Y:S01]  /*15b30*/  IMAD.U32 R17, RZ, RZ, UR9 ;  /* 0x00000009ff117e24 */ /* 0x000fe2000f8e00ff */
[----:B------:R-:W-:Y:S02]  /*15b40*/  MOV R18, UR9 ;  /* 0x0000000900127c02 */ /* 0x000fe40008000f00 */
        /* <DEDUP_REMOVED lines=12> */
.L_x_6052:
        /* <DEDUP_REMOVED lines=14> */
.L_x_6049:
[----:B------:R-:W-:Y:S05]  /*15cf0*/  BSYNC.RECONVERGENT B0 ;  /* 0x0000000000007941 */ /* 0x000fea0003800200 */
.L_x_6047:
        /* <DEDUP_REMOVED lines=12> */
.L_x_6054:
        /* <DEDUP_REMOVED lines=16> */
.L_x_6053:
        /* <DEDUP_REMOVED lines=9> */
.L_x_6057:
        /* <DEDUP_REMOVED lines=15> */
.L_x_6056:
[----:B------:R-:W-:Y:S01]  /*16040*/  BAR.SYNC.DEFER_BLOCKING 0x0 ;  /* 0x0000000000007b1d */ /* 0x000fe20000010000 */
[----:B------:R-:W-:-:S09]  /*16050*/  UISETP.GE.U32.AND UP0, UPT, UR4, 0x2, UPT ;  /* 0x000000020400788c */ /* 0x000fd2000bf06070 */
[----:B------:R-:W-:Y:S05]  /*16060*/  BRA.U !UP0, `(.L_x_6055) ;  /* 0x0000000108307547 */ /* 0x000fea000b800000 */
[----:B-1234-:R-:W-:-:S07]  /*16070*/  HFMA2 R0, -RZ, RZ, 0, 5.9604644775390625e-08 ;  /* 0x00000001ff007431 */ /* 0x01efce00000001ff */
.L_x_6058:
[----:B------:R-:W1:Y:S04]  /*16080*/  SHFL.DOWN PT, R3, R16, R0, 0x1f ;  /* 0x08001f0010037589 */ /* 0x000e6800000e0000 */
[----:B------:R-:W2:Y:S04]  /*16090*/  SHFL.DOWN PT, R2, R17, R0, 0x1f ;  /* 0x08001f0011027589 */ /* 0x000ea800000e0000 */
[----:B------:R-:W3:Y:S04]  /*160a0*/  SHFL.DOWN PT, R7, R18, R0, 0x1f ;  /* 0x08001f0012077589 */ /* 0x000ee800000e0000 */
[----:B------:R4:W5:Y:S02]  /*160b0*/  SHFL.DOWN PT, R6, R19, R0, 0x1f ;  /* 0x08001f0013067589 */ /* 0x00096400000e0000 */
[----:B----4-:R-:W-:-:S02]  /*160c0*/  IMAD.SHL.U32 R0, R0, 0x2, RZ ;  /* 0x0000000200007824 */ /* 0x010fc400078e00ff */
[----:B-1----:R-:W-:-:S03]  /*160d0*/  FADD.FTZ R16, R3, R16 ;  /* 0x0000001003107221 */ /* 0x002fc60000010000 */
[----:B------:R-:W-:Y:S01]  /*160e0*/  ISETP.GE.AND P1, PT, R0, UR4, PT ;  /* 0x0000000400007c0c */ /* 0x000fe2000bf26270 */
[----:B--2---:R-:W-:Y:S01]  /*160f0*/  FADD.FTZ R17, R2, R17 ;  /* 0x0000001102117221 */ /* 0x004fe20000010000 */
[----:B---3--:R-:W-:Y:S01]  /*16100*/  FADD.FTZ R18, R7, R18 ;  /* 0x0000001207127221 */ /* 0x008fe20000010000 */
[----:B-----5:R-:W-:-:S10]  /*16110*/  FADD.FTZ R19, R6, R19 ;  /* 0x0000001306137221 */ /* 0x020fd40000010000 */
[----:B------:R-:W-:Y:S05]  /*16120*/  @!P1 BRA `(.L_x_6058) ;  /* 0xfffffffc00d49947 */ /* 0x000fea000383ffff */
.L_x_6055:
        /* <DEDUP_REMOVED lines=12> */
[----:B------:R-:W-:Y:S02]  /*161f0*/  IADD3.X R9, PT, PT, RZ, UR5, RZ, P4, !PT ;  /* 0x00000005ff097c10 */ /* 0x000fe4000a7fe4ff */
[----:B------:R-:W-:Y:S02]  /*16200*/  IADD3.X R7, PT, PT, RZ, UR5, RZ, P3, !PT ;  /* 0x00000005ff077c10 */ /* 0x000fe40009ffe4ff */
[----:B------:R-:W-:Y:S01]  /*16210*/  IADD3.X R5, PT, PT, RZ, UR5, RZ, P2, !PT ;  /* 0x00000005ff057c10 */ /* 0x000fe200097fe4ff */
[----:B------:R-:W5:Y:S01]  /*16220*/  @P0 LDG.E R11, desc[UR36][R8.64] ;  /* 0x00000024080b0981 */ /* 0x000f62000c1e1900 */
[----:B------:R-:W-:-:S03]  /*16230*/  IADD3.X R3, PT, PT, RZ, UR5, RZ, P1, !PT ;  /* 0x00000005ff037c10 */ /* 0x000fc60008ffe4ff */
        /* <DEDUP_REMOVED lines=23> */
[----:B------:R-:W-:Y:S01]  /*163b0*/  HFMA2 R13, -RZ, RZ, 0, 0 ;  /* 0x00000000ff0d7431 */ /* 0x000fe200000001ff */
[----:B------:R-:W4:Y:S01]  /*163c0*/  LDCU.64 UR6, c[0x4][0x2b8] ;  /* 0x01005700ff0677ac */ /* 0x000f220008000a00 */
[----:B0-----:R-:W-:Y:S01]  /*163d0*/  IMAD.U32 R4, RZ, RZ, UR4 ;  /* 0x00000004ff047e24 */ /* 0x001fe2000f8e00ff */
[----:B------:R-:W-:Y:S02]  /*163e0*/  MOV R5, UR5 ;  /* 0x0000000500057c02 */ /* 0x000fe40008000f00 */
[----:B---3--:R-:W-:-:S02]  /*163f0*/  MOV R6, UR8 ;  /* 0x0000000800067c02 */ /* 0x008fc40008000f00 */
[----:B------:R-:W-:Y:S02]  /*16400*/  MOV R7, UR9 ;  /* 0x0000000900077c02 */ /* 0x000fe40008000f00 */
[----:B----4-:R-:W-:Y:S01]  /*16410*/  MOV R10, UR6 ;  /* 0x00000006000a7c02 */ /* 0x010fe20008000f00 */
[----:B-1----:R-:W-:-:S07]  /*16420*/  IMAD.U32 R11, RZ, RZ, UR7 ;  /* 0x00000007ff0b7e24 */ /* 0x002fce000f8e00ff */
[----:B------:R-:W-:-:S07]  /*16430*/  LEPC R20, `(.L_x_6061) ;  /* 0x000000001014794e */ /* 0x000fce0000000000 */
[----:B--2---:R-:W-:Y:S05]  /*16440*/  CALL.ABS.NOINC R14 ;  /* 0x000000000e007343 */ /* 0x004fea0003c00000 */
.L_x_6061:
        /* <DEDUP_REMOVED lines=14> */
[----:B------:R-:W-:Y:S02]  /*16530*/  MOV R7, UR9 ;  /* 0x0000000900077c02 */ /* 0x000fe40008000f00 */
[----:B0-----:R-:W-:Y:S01]  /*16540*/  MOV R10, UR4 ;  /* 0x00000004000a7c02 */ /* 0x001fe20008000f00 */
[----:B--2---:R-:W-:-:S07]  /*16550*/  IMAD.U32 R11, RZ, RZ, UR5 ;  /* 0x00000005ff0b7e24 */ /* 0x004fce000f8e00ff */
[----:B------:R-:W-:-:S07]  /*16560*/  LEPC R20, `(.L_x_6062) ;  /* 0x000000001014794e */ /* 0x000fce0000000000 */
[----:B-1----:R-:W-:Y:S05]  /*16570*/  CALL.ABS.NOINC R2 ;  /* 0x0000000002007343 */ /* 0x002fea0003c00000 */
.L_x_6062:
[----:B------:R-:W-:Y:S05]  /*16580*/  BRA `(.L_x_6063) ;  /* 0x0000000000047947 */ /* 0x000fea0003800000 */
.L_x_6060:
[----:B------:R1:W-:Y:S02]  /*16590*/  STG.E desc[UR36][R8.64], R16 ;  /* 0x0000001008007986 */ /* 0x0003e4000c101924 */
.L_x_6063:
        /* <DEDUP_REMOVED lines=9> */
[----:B-1----:R-:W-:Y:S01]  /*16630*/  HFMA2 R8, -RZ, RZ, 0, 4.4763088226318359375e-05 ;  /* 0x000002efff087431 */ /* 0x002fe200000001ff */
[----:B------:R-:W-:Y:S01]  /*16640*/  MOV R12, 0x1 ;  /* 0x00000001000c7802 */ /* 0x000fe20000000f00 */
[----:B------:R1:W3:Y:S01]  /*16650*/  LDC.64 R14, c[0x4][R2] ;  /* 0x01000000020e7b82 */ /* 0x0002e20000000a00 */
[----:B------:R-:W4:Y:S01]  /*16660*/  LDCU.64 UR6, c[0x4][0x7b8] ;  /* 0x0100f700ff0677ac */ /* 0x000f220008000a00 */
[----:B------:R-:W-:Y:S01]  /*16670*/  HFMA2 R13, -RZ, RZ, 0, 0 ;  /* 0x00000000ff0d7431 */ /* 0x000fe200000001ff */
[----:B------:R-:W5:Y:S01]  /*16680*/  LDCU.64 UR8, c[0x4][0x2b8] ;  /* 0x01005700ff0877ac */ /* 0x000f620008000a00 */
[----:B0-----:R-:W-:Y:S01]  /*16690*/  IMAD.U32 R4, RZ, RZ, UR4 ;  /* 0x00000004ff047e24 */ /* 0x001fe2000f8e00ff */
[----:B------:R-:W-:Y:S02]  /*166a0*/  MOV R5, UR5 ;  /* 0x0000000500057c02 */ /* 0x000fe40008000f00 */
[----:B----4-:R-:W-:-:S02]  /*166b0*/  MOV R6, UR6 ;  /* 0x0000000600067c02 */ /* 0x010fc40008000f00 */
[----:B------:R-:W-:Y:S02]  /*166c0*/  MOV R7, UR7 ;  /* 0x0000000700077c02 */ /* 0x000fe40008000f00 */
[----:B-----5:R-:W-:Y:S01]  /*166d0*/  MOV R10, UR8 ;  /* 0x00000008000a7c02 */ /* 0x020fe20008000f00 */
[----:B-1----:R-:W-:-:S07]  /*166e0*/  IMAD.U32 R11, RZ, RZ, UR9 ;  /* 0x00000009ff0b7e24 */ /* 0x002fce000f8e00ff */
[----:B------:R-:W-:-:S07]  /*166f0*/  LEPC R20, `(.L_x_6065) ;  /* 0x000000001014794e */ /* 0x000fce0000000000 */
[----:B--23--:R-:W-:Y:S05]  /*16700*/  CALL.ABS.NOINC R14 ;  /* 0x000000000e007343 */ /* 0x00cfea0003c00000 */
.L_x_6065:
        /* <DEDUP_REMOVED lines=19> */
.L_x_6066:
[----:B------:R-:W-:Y:S05]  /*16840*/  BRA `(.L_x_6067) ;  /* 0x00000000000c7947 */ /* 0x000fea0003800000 */
.L_x_6064:
[----:B0-----:R-:W-:-:S04]  /*16850*/  IADD3 R2, P0, PT, R25, UR6, RZ ;  /* 0x0000000619027c10 */ /* 0x001fc8000ff1e0ff */
[----:B------:R-:W-:-:S05]  /*16860*/  IADD3.X R3, PT, PT, RZ, UR7, RZ, P0, !PT ;  /* 0x00000007ff037c10 */ /* 0x000fca00087fe4ff */
[----:B------:R0:W-:Y:S04]  /*16870*/  STG.E desc[UR36][R2.64], R18 ;  /* 0x0000001202007986 */ /* 0x0001e8000c101924 */
.L_x_6067:
[----:B------:R-:W3:Y:S02]  /*16880*/  LDCU.64 UR4, c[0x0][0x760] ;  /* 0x0000ec00ff0477ac */ /* 0x000ee40008000a00 */
[----:B---3--:R-:W-:-:S05]  /*16890*/  IADD3 R24, P0, PT, R24, UR4, RZ ;  /* 0x0000000418187c10 */ /* 0x008fca000ff1e0ff */
[----:B------:R-:W-:-:S05]  /*168a0*/  IMAD.X R25, RZ, RZ, UR5, P0 ;  /* 0x00000005ff197e24 */ /* 0x000fca00080e06ff */
[----:B------:R-:W-:Y:S01]  /*168b0*/  STG.E desc[UR36][R24.64], R19 ;  /* 0x0000001318007986 */ /* 0x000fe2000c101924 */
[----:B------:R-:W-:Y:S05]  /*168c0*/  EXIT ;  /* 0x000000000000794d */ /* 0x000fea0003800000 */
.L_x_6059:
        /* <DEDUP_REMOVED lines=13> */
.L_x_6068:
        /* <DEDUP_REMOVED lines=12> */
[----:B0-----:R-:W-:Y:S02]  /*16a60*/  MOV R4, UR4 ;  /* 0x0000000400047c02 */ /* 0x001fe40008000f00 */
[----:B------:R-:W-:-:S02]  /*16a70*/  MOV R5, UR5 ;  /* 0x0000000500057c02 */ /* 0x000fc40008000f00 */
[----:B-----5:R-:W-:Y:S02]  /*16a80*/  MOV R6, UR6 ;  /* 0x0000000600067c02 */ /* 0x020fe40008000f00 */
[----:B------:R-:W-:Y:S01]  /*16a90*/  MOV R7, UR7 ;  /* 0x0000000700077c02 */ /* 0x000fe20008000f00 */
[----:B--2---:R-:W-:Y:S01]  /*16aa0*/  IMAD.U32 R10, RZ, RZ, UR8 ;  /* 0x00000008ff0a7e24 */ /* 0x004fe2000f8e00ff */
[----:B------:R-:W-:-:S07]  /*16ab0*/  MOV R11, UR9 ;  /* 0x00000009000b7c02 */ /* 0x000fce0008000f00 */
[----:B------:R-:W-:-:S07]  /*16ac0*/  LEPC R20, `(.L_x_6071) ;  /* 0x000000001014794e */ /* 0x000fce0000000000 */
[----:B-1-34-:R-:W-:Y:S05]  /*16ad0*/  CALL.ABS.NOINC R14 ;  /* 0x000000000e007343 */ /* 0x01afea0003c00000 */
.L_x_6071:
[----:B------:R-:W0:Y:S01]  /*16ae0*/  LDCU.64 UR4, c[0x0][0x760] ;  /* 0x0000ec00ff0477ac */ /* 0x000e220008000a00 */
[----:B------:R-:W1:Y:S01]  /*16af0*/  LDC.64 R2, c[0x4][R2] ;  /* 0x0100000002027b82 */ /* 0x000e620000000a00 */
[----:B------:R-:W-:Y:S01]  /*16b00*/  HFMA2 R8, -RZ, RZ, 0, 4.4763088226318359375e-05 ;  /* 0x000002efff087431 */ /* 0x000fe200000001ff */
[----:B------:R-:W-:Y:S01]  /*16b10*/  MOV R12, 0x1 ;  /* 0x00000001000c7802 */ /* 0x000fe20000000f00 */
[----:B------:R-:W2:Y:S01]  /*16b20*/  LDCU.64 UR6, c[0x4][0x7c8] ;  /* 0x0100f900ff0677ac */ /* 0x000ea20008000a00 */
[----:B------:R-:W-:Y:S01]  /*16b30*/  HFMA2 R13, -RZ, RZ, 0, 0 ;  /* 0x00000000ff0d7431 */ /* 0x000fe200000001ff */
[----:B------:R-:W3:Y:S01]  /*16b40*/  LDCU.64 UR8, c[0x4][0x7b8] ;  /* 0x0100f700ff0877ac */ /* 0x000ee20008000a00 */
[----:B0-----:R-:W-:Y:S02]  /*16b50*/  IADD3 R14, P0, PT, R28, UR4, RZ ;  /* 0x000000041c0e7c10 */ /* 0x001fe4000ff1e0ff */
[----:B--2---:R-:W-:-:S03]  /*16b60*/  MOV R4, UR6 ;  /* 0x0000000600047c02 */ /* 0x004fc60008000f00 */
[----:B------:R-:W-:Y:S01]  /*16b70*/  IMAD.X R15, RZ, RZ, UR5, P0 ;  /* 0x00000005ff0f7e24 */ /* 0x000fe200080e06ff */
[----:B------:R-:W0:Y:S01]  /*16b80*/  LDCU.64 UR4, c[0x4][0x2b8] ;  /* 0x01005700ff0477ac */ /* 0x000e220008000a00 */
[----:B------:R-:W-:Y:S02]  /*16b90*/  MOV R5, UR7 ;  /* 0x0000000700057c02 */ /* 0x000fe40008000f00 */
[----:B---3--:R-:W-:Y:S01]  /*16ba0*/  MOV R6, UR8 ;  /* 0x0000000800067c02 */ /* 0x008fe20008000f00 */
[----:B------:R2:W-:Y:S01]  /*16bb0*/  STG.E desc[UR36][R14.64], R16 ;  /* 0x000000100e007986 */ /* 0x0005e2000c101924 */
[----:B------:R-:W-:Y:S01]  /*16bc0*/  MOV R7, UR9 ;  /* 0x0000000900077c02 */ /* 0x000fe20008000f00 */
[----:B0-----:R-:W-:Y:S01]  /*16bd0*/  IMAD.U32 R10, RZ, RZ, UR4 ;  /* 0x00000004ff0a7e24 */ /* 0x001fe2000f8e00ff */
[----:B--2---:R-:W-:-:S07]  /*16be0*/  MOV R11, UR5 ;  /* 0x00000005000b7c02 */ /* 0x004fce0008000f00 */
[----:B------:R-:W-:-:S07]  /*16bf0*/  LEPC R20, `(.L_x_6072) ;  /* 0x000000001014794e */ /* 0x000fce0000000000 */
[----:B-1----:R-:W-:Y:S05]  /*16c00*/  CALL.ABS.NOINC R2 ;  /* 0x0000000002007343 */ /* 0x002fea0003c00000 */
.L_x_6072:
[----:B------:R-:W-:Y:S05]  /*16c10*/  BRA `(.L_x_6073) ;  /* 0x0000000000107947 */ /* 0x000fea0003800000 */
.L_x_6070:
[----:B------:R-:W0:Y:S02]  /*16c20*/  LDCU.64 UR4, c[0x0][0x760] ;  /* 0x0000ec00ff0477ac */ /* 0x000e240008000a00 */
[----:B0-----:R-:W-:-:S05]  /*16c30*/  IADD3 R28, P0, PT, R28, UR4, RZ ;  /* 0x000000041c1c7c10 */ /* 0x001fca000ff1e0ff */
[----:B------:R-:W-:-:S05]  /*16c40*/  IMAD.X R29, RZ, RZ, UR5, P0 ;  /* 0x00000005ff1d7e24 */ /* 0x000fca00080e06ff */
[----:B------:R0:W-:Y:S03]  /*16c50*/  STG.E desc[UR36][R28.64], R16 ;  /* 0x000000101c007986 */ /* 0x0001e6000c101924 */
.L_x_6073:
        /* <DEDUP_REMOVED lines=15> */
[----:B-----5:R-:W-:Y:S02]  /*16d50*/  MOV R4, UR4 ;  /* 0x0000000400047c02 */ /* 0x020fe40008000f00 */
[----:B------:R-:W-:-:S02]  /*16d60*/  MOV R5, UR5 ;  /* 0x0000000500057c02 */ /* 0x000fc40008000f00 */
[----:B--2---:R-:W-:Y:S01]  /*16d70*/  MOV R6, UR6 ;  /* 0x0000000600067c02 */ /* 0x004fe20008000f00 */
[----:B------:R-:W-:Y:S01]  /*16d80*/  IMAD.U32 R7, RZ, RZ, UR7 ;  /* 0x00000007ff077e24 */ /* 0x000fe2000f8e00ff */
[----:B---3--:R-:W-:Y:S02]  /*16d90*/  MOV R10, UR8 ;  /* 0x00000008000a7c02 */ /* 0x008fe40008000f00 */
[----:B------:R-:W-:-:S07]  /*16da0*/  MOV R11, UR9 ;  /* 0x00000009000b7c02 */ /* 0x000fce0008000f00 */
[----:B------:R-:W-:-:S07]  /*16db0*/  LEPC R20, `(.L_x_6075) ;  /* 0x000000001014794e */ /* 0x000fce0000000000 */
[----:B01--4-:R-:W-:Y:S05]  /*16dc0*/  CALL.ABS.NOINC R14 ;  /* 0x000000000e007343 */ /* 0x013fea0003c00000 */
.L_x_6075:
        /* <DEDUP_REMOVED lines=10> */
[----:B--2---:R-:W-:Y:S02]  /*16e70*/  MOV R4, UR6 ;  /* 0x0000000600047c02 */ /* 0x004fe40008000f00 */
[----:B------:R-:W-:Y:S01]  /*16e80*/  MOV R5, UR7 ;  /* 0x0000000700057c02 */ /* 0x000fe20008000f00 */
[----:B------:R2:W-:Y:S01]  /*16e90*/  STG.E desc[UR36][R14.64], R18 ;  /* 0x000000120e007986 */ /* 0x0005e2000c101924 */
[----:B---3--:R-:W-:Y:S01]  /*16ea0*/  MOV R6, UR8 ;  /* 0x0000000800067c02 */ /* 0x008fe20008000f00 */
[----:B------:R-:W-:Y:S01]  /*16eb0*/  IMAD.U32 R7, RZ, RZ, UR9 ;  /* 0x00000009ff077e24 */ /* 0x000fe2000f8e00ff */
[----:B0-----:R-:W-:Y:S02]  /*16ec0*/  MOV R10, UR4 ;  /* 0x00000004000a7c02 */ /* 0x001fe40008000f00 */
[----:B--2---:R-:W-:-:S07]  /*16ed0*/  MOV R11, UR5 ;  /* 0x00000005000b7c02 */ /* 0x004fce0008000f00 */
[----:B------:R-:W-:-:S07]  /*16ee0*/  LEPC R20, `(.L_x_6076) ;  /* 0x000000001014794e */ /* 0x000fce0000000000 */
[----:B-1----:R-:W-:Y:S05]  /*16ef0*/  CALL.ABS.NOINC R2 ;  /* 0x0000000002007343 */ /* 0x002fea0003c00000 */
.L_x_6076:
[----:B------:R-:W-:Y:S05]  /*16f00*/  BRA `(.L_x_6077) ;  /* 0x00000000000c7947 */ /* 0x000fea0003800000 */
.L_x_6074:
[----:B------:R-:W-:-:S04]  /*16f10*/  IADD3 R2, P0, PT, R25, UR6, RZ ;  /* 0x0000000619027c10 */ /* 0x000fc8000ff1e0ff */
[----:B------:R-:W-:-:S05]  /*16f20*/  IADD3.X R3, PT, PT, RZ, UR7, RZ, P0, !PT ;  /* 0x00000007ff037c10 */ /* 0x000fca00087fe4ff */
[----:B------:R0:W-:Y:S04]  /*16f30*/  STG.E desc[UR36][R2.64], R18 ;  /* 0x0000001202007986 */ /* 0x0001e8000c101924 */
.L_x_6077:
[----:B------:R-:W5:Y:S02]  /*16f40*/  LDCU.64 UR4, c[0x0][0x760] ;  /* 0x0000ec00ff0477ac */ /* 0x000f640008000a00 */
[----:B-----5:R-:W-:-:S04]  /*16f50*/  IADD3 R24, P0, PT, R24, UR4, RZ ;  /* 0x0000000418187c10 */ /* 0x020fc8000ff1e0ff */
[----:B------:R-:W-:-:S05]  /*16f60*/  IADD3.X R25, PT, PT, RZ, UR5, RZ, P0, !PT ;  /* 0x00000005ff197c10 */ /* 0x000fca00087fe4ff */
[----:B------:R-:W-:Y:S01]  /*16f70*/  STG.E desc[UR36][R24.64], R19 ;  /* 0x0000001318007986 */ /* 0x000fe2000c101924 */
[----:B------:R-:W-:Y:S05]  /*16f80*/  EXIT ;  /* 0x000000000000794d */ /* 0x000fea0003800000 */
.L_x_6069:
[----:B------:R-:W-:Y:S04]  /*16f90*/  STG.E desc[UR36][R4.64], R16 ;  /* 0x0000001004007986 */ /* 0x000fe8000c101924 */
[----:B------:R-:W-:Y:S04]  /*16fa0*/  STG.E desc[UR36][R4.64+0x4], R17 ;  /* 0x0000041104007986 */ /* 0x000fe8000c101924 */
[----:B------:R-:W-:Y:S04]  /*16fb0*/  STG.E desc[UR36][R4.64+0x8], R18 ;  /* 0x0000081204007986 */ /* 0x000fe8000c101924 */
[----:B------:R-:W-:Y:S01]  /*16fc0*/  STG.E desc[UR36][R4.64+0xc], R19 ;  /* 0x00000c1304007986 */ /* 0x000fe2000c101924 */
[----:B------:R-:W-:Y:S05]  /*16fd0*/  EXIT ;  /* 0x000000000000794d */ /* 0x000fea0003800000 */
.L_x_6038:
        /* <DEDUP_REMOVED lines=23> */
[----:B------:R-:W-:Y:S02]  /*17150*/  IADD3.X R7, PT, PT, RZ, UR5, RZ, P3, !PT ;  /* 0x00000005ff077c10 */ /* 0x000fe40009ffe4ff */
        /* <DEDUP_REMOVED lines=35> */
.L_x_6080:
        /* <DEDUP_REMOVED lines=19> */
.L_x_6081:
[----:B------:R-:W-:Y:S05]  /*174c0*/  BRA `(.L_x_6082) ;  /* 0x0000000000047947 */ /* 0x000fea0003800000 */
.L_x_6079:
[----:B------:R2:W-:Y:S02]  /*174d0*/  STG.E desc[UR36][R8.64], R16 ;  /* 0x0000001008007986 */ /* 0x0005e4000c101924 */
.L_x_6082:
[----:B------:R-:W1:Y:S01]  /*174e0*/  LDCU.64 UR6, c[0x0][0x760] ;  /* 0x0000ec00ff0677ac */ /* 0x000e620008000a00 */
[----:B------:R-:W3:Y:S01]  /*174f0*/  LDCU UR4, c[0x0][0x794] ;  /* 0x0000f280ff0477ac */ /* 0x000ee20008000800 */
[----:B-1----:R-:W-:-:S04]  /*17500*/  IADD3 R2, P0, PT, R29, UR6, RZ ;  /* 0x000000061d027c10 */ /* 0x002fc8000ff1e0ff */
[----:B------:R-:W-:Y:S01]  /*17510*/  IADD3.X R3, PT, PT, RZ, UR7, RZ, P0, !PT ;  /* 0x00000007ff037c10 */ /* 0x000fe200087fe4ff */
[----:B---3--:R-:W-:-:S04]  /*17520*/  UISETP.NE.AND UP0, UPT, UR4, 0x1, UPT ;  /* 0x000000010400788c */ /* 0x008fc8000bf05270 */
[----:B------:R1:W-:Y:S05]  /*17530*/  STG.E desc[UR36][R2.64], R17 ;  /* 0x0000001102007986 */ /* 0x0003ea000c101924 */
[----:B------:R-:W-:Y:S05]  /*17540*/  BRA.U !UP0, `(.L_x_6083) ;  /* 0x0000000108907547 */ /* 0x000fea000b800000 */
[----:B-1----:R-:W-:Y:S01]  /*17550*/  MOV R2, 0x0 ;  /* 0x0000000000027802 */ /* 0x002fe20000000f00 */
[----:B------:R-:W1:Y:S01]  /*17560*/  LDCU.64 UR4, c[0x4][0x7c8] ;  /* 0x0100f900ff0477ac */ /* 0x000e620008000a00 */
[----:B--2---:R-:W-:Y:S01]  /*17570*/  HFMA2 R8, -RZ, RZ, 0, 4.4763088226318359375e-05 ;  /* 0x000002efff087431 */ /* 0x004fe200000001ff */
        /* <DEDUP_REMOVED lines=13> */
.L_x_6084:
        /* <DEDUP_REMOVED lines=19> */
.L_x_6085:
[----:B------:R-:W-:Y:S05]  /*17780*/  BRA `(.L_x_6086) ;  /* 0x00000000000c7947 */ /* 0x000fea0003800000 */
.L_x_6083:
[----:B------:R-:W-:-:S04]  /*17790*/  IADD3 R28, P0, PT, R28, UR6, RZ ;  /* 0x000000061c1c7c10 */ /* 0x000fc8000ff1e0ff */
[----:B------:R-:W-:-:S05]  /*177a0*/  IADD3.X R29, PT, PT, RZ, UR7, RZ, P0, !PT ;  /* 0x00000007ff1d7c10 */ /* 0x000fca00087fe4ff */
[----:B------:R3:W-:Y:S04]  /*177b0*/  STG.E desc[UR36][R28.64], R18 ;  /* 0x000000121c007986 */ /* 0x0007e8000c101924 */
.L_x_6086:
[----:B------:R-:W4:Y:S02]  /*177c0*/  LDCU.64 UR4, c[0x0][0x760] ;  /* 0x0000ec00ff0477ac */ /* 0x000f240008000a00 */
[----:B----4-:R-:W-:-:S04]  /*177d0*/  IADD3 R26, P0, PT, R26, UR4, RZ ;  /* 0x000000041a1a7c10 */ /* 0x010fc8000ff1e0ff */
[----:B------:R-:W-:-:S05]  /*177e0*/  IADD3.X R27, PT, PT, RZ, UR5, RZ, P0, !PT ;  /* 0x00000005ff1b7c10 */ /* 0x000fca00087fe4ff */
[----:B------:R-:W-:Y:S01]  /*177f0*/  STG.E desc[UR36][R26.64], R19 ;  /* 0x000000131a007986 */ /* 0x000fe2000c101924 */
[----:B------:R-:W-:Y:S05]  /*17800*/  EXIT ;  /* 0x000000000000794d */ /* 0x000fea0003800000 */
.L_x_6078:
        /* <DEDUP_REMOVED lines=13> */
.L_x_6087:
[----:B------:R-:W-:Y:S05]  /*178e0*/  BRA.U !UP1, `(.L_x_6088) ;  /* 0x0000000509787547 */ /* 0x000fea000b800000 */
        /* <DEDUP_REMOVED lines=19> */
.L_x_6090:
        /* <DEDUP_REMOVED lines=19> */
.L_x_6091:
[----:B------:R-:W-:Y:S05]  /*17b50*/  BRA `(.L_x_6092) ;  /* 0x0000000000107947 */ /* 0x000fea0003800000 */
.L_x_6089:
[----:B------:R-:W1:Y:S02]  /*17b60*/  LDCU.64 UR4, c[0x0][0x760] ;  /* 0x0000ec00ff0477ac */ /* 0x000e640008000a00 */
[----:B-1----:R-:W-:-:S04]  /*17b70*/  IADD3 R2, P0, PT, R31, UR4, RZ ;  /* 0x000000041f027c10 */ /* 0x002fc8000ff1e0ff */
[----:B------:R-:W-:-:S05]  /*17b80*/  IADD3.X R3, PT, PT, RZ, UR5, RZ, P0, !PT ;  /* 0x00000005ff037c10 */ /* 0x000fca00087fe4ff */
[----:B------:R1:W-:Y:S04]  /*17b90*/  STG.E desc[UR36][R2.64], R16 ;  /* 0x0000001002007986 */ /* 0x0003e8000c101924 */
.L_x_6092:
        /* <DEDUP_REMOVED lines=18> */
[----:B------:R-:W-:Y:S02]  /*17cc0*/  MOV R7, UR7 ;  /* 0x0000000700077c02 */ /* 0x000fe40008000f00 */
[----:B-----5:R-:W-:Y:S02]  /*17cd0*/  MOV R10, UR8 ;  /* 0x00000008000a7c02 */ /* 0x020fe40008000f00 */
[----:B--2---:R-:W-:-:S07]  /*17ce0*/  MOV R11, UR9 ;  /* 0x00000009000b7c02 */ /* 0x004fce0008000f00 */
[----:B------:R-:W-:-:S07]  /*17cf0*/  LEPC R20, `(.L_x_6094) ;  /* 0x000000001014794e */ /* 0x000fce0000000000 */
[----:B0--3--:R-:W-:Y:S05]  /*17d00*/  CALL.ABS.NOINC R14 ;  /* 0x000000000e007343 */ /* 0x009fea0003c00000 */
.L_x_6094:
        /* <DEDUP_REMOVED lines=15> */
[----:B0-----:R-:W-:Y:S02]  /*17e00*/  MOV R10, UR4 ;  /* 0x00000004000a7c02 */ /* 0x001fe40008000f00 */
[----:B--2---:R-:W-:-:S07]  /*17e10*/  MOV R11, UR5 ;  /* 0x00000005000b7c02 */ /* 0x004fce0008000f00 */
[----:B------:R-:W-:-:S07]  /*17e20*/  LEPC R20, `(.L_x_6095) ;  /* 0x000000001014794e */ /* 0x000fce0000000000 */
[----:B-1----:R-:W-:Y:S05]  /*17e30*/  CALL.ABS.NOINC R2 ;  /* 0x0000000002007343 */ /* 0x002fea0003c00000 */
.L_x_6095:
[----:B------:R-:W-:Y:S05]  /*17e40*/  BRA `(.L_x_6096) ;  /* 0x00000000000c7947 */ /* 0x000fea0003800000 */
.L_x_6093:
[----:B------:R-:W-:-:S04]  /*17e50*/  IADD3 R28, P0, PT, R28, UR6, RZ ;  /* 0x000000061c1c7c10 */ /* 0x000fc8000ff1e0ff */
[----:B------:R-:W-:-:S05]  /*17e60*/  IADD3.X R29, PT, PT, RZ, UR7, RZ, P0, !PT ;  /* 0x00000007ff1d7c10 */ /* 0x000fca00087fe4ff */
[----:B------:R2:W-:Y:S04]  /*17e70*/  STG.E desc[UR36][R28.64], R18 ;  /* 0x000000121c007986 */ /* 0x0005e8000c101924 */
.L_x_6096:
[----:B------:R-:W3:Y:S02]  /*17e80*/  LDCU.64 UR4, c[0x0][0x760] ;  /* 0x0000ec00ff0477ac */ /* 0x000ee40008000a00 */
[----:B---3--:R-:W-:-:S04]  /*17e90*/  IADD3 R26, P0, PT, R26, UR4, RZ ;  /* 0x000000041a1a7c10 */ /* 0x008fc8000ff1e0ff */
[----:B------:R-:W-:-:S05]  /*17ea0*/  IADD3.X R27, PT, PT, RZ, UR5, RZ, P0, !PT ;  /* 0x00000005ff1b7c10 */ /* 0x000fca00087fe4ff */
[----:B------:R-:W-:Y:S01]  /*17eb0*/  STG.E desc[UR36][R26.64], R19 ;  /* 0x000000131a007986 */ /* 0x000fe2000c101924 */
[----:B------:R-:W-:Y:S05]  /*17ec0*/  EXIT ;  /* 0x000000000000794d */ /* 0x000fea0003800000 */
.L_x_6088:
[----:B------:R-:W-:Y:S04]  /*17ed0*/  STG.E desc[UR36][R4.64], R16 ;  /* 0x0000001004007986 */ /* 0x000fe8000c101924 */
[----:B------:R-:W-:Y:S04]  /*17ee0*/  STG.E desc[UR36][R4.64+0x4], R17 ;  /* 0x0000041104007986 */ /* 0x000fe8000c101924 */
[----:B------:R-:W-:Y:S04]  /*17ef0*/  STG.E desc[UR36][R4.64+0x8], R18 ;  /* 0x0000081204007986 */ /* 0x000fe8000c101924 */
[----:B------:R-:W-:Y:S01]  /*17f00*/  STG.E desc[UR36][R4.64+0xc], R19 ;  /* 0x00000c1304007986 */ /* 0x000fe2000c101924 */
[----:B------:R-:W-:Y:S05]  /*17f10*/  EXIT ;  /* 0x000000000000794d */ /* 0x000fea0003800000 */
.L_x_6097:
        /* <DEDUP_REMOVED lines=14> */
.L_x_10010:


//--------------------- .text._ZN2at6native13reduce_kernelILi512ELi1ENS0_8ReduceOpIN3c104HalfENS0_14func_wrapper_tIS4_ZNS0_11sum_functorIS4_fS4_EclERNS_14TensorIteratorEEUlffE_EEjS4_Li4ELi8EEEEEvT1_ --------------------------
	.section	.text._ZN2at6native13reduce_kernelILi512ELi1ENS0_8ReduceOpIN3c104HalfENS0_14func_wrapper_tIS4_ZNS0_11sum_functorIS4_fS4_EclERNS_14TensorIteratorEEUlffE_EEjS4_Li4ELi8EEEEEvT1_,"ax",@progbits
	.align	128
        .global         _ZN2at6native13reduce_kernelILi512ELi1ENS0_8ReduceOpIN3c104HalfENS0_14func_wrapper_tIS4_ZNS0_11sum_functorIS4_fS4_EclERNS_14TensorIteratorEEUlffE_EEjS4_Li4ELi8EEEEEvT1_
        .type           _ZN2at6native13reduce_kernelILi512ELi1ENS0_8ReduceOpIN3c104HalfENS0_14func_wrapper_tIS4_ZNS0_11sum_functorIS4_fS4_EclERNS_14TensorIteratorEEUlffE_EEjS4_Li4ELi8EEEEEvT1_,@function
        .size           _ZN2at6native13reduce_kernelILi512ELi1ENS0_8ReduceOpIN3c104HalfENS0_14func_wrapper_tIS4_ZNS0_11sum_functorIS4_fS4_EclERNS_14TensorIteratorEEUlffE_EEjS4_Li4ELi8EEEEEvT1_,(.L_x_9951 - _ZN2at6native13reduce_kernelILi512ELi1ENS0_8ReduceOpIN3c104HalfENS0_14func_wrapper_tIS4_ZNS0_11sum_functorIS4_fS4_EclERNS_14TensorIteratorEEUlffE_EEjS4_Li4ELi8EEEEEvT1_)
        .other          _ZN2at6native13reduce_kernelILi512ELi1ENS0_8ReduceOpIN3c104HalfENS0_14func_wrapper_tIS4_ZNS0_11sum_functorIS4_fS4_EclERNS_14TensorIteratorEEUlffE_EEjS4_Li4ELi8EEEEEvT1_,@"STO_CUDA_ENTRY STV_DEFAULT"
_ZN2at6native13reduce_kernelILi512ELi1ENS0_8ReduceOpIN3c104HalfENS0_14func_wrapper_tIS4_ZNS0_11sum_functorIS4_fS4_EclERNS_14TensorIteratorEEUlffE_EEjS4_Li4ELi8EEEEEvT1_:
.text._ZN2at6native13reduce_kernelILi512ELi1ENS0_8ReduceOpIN3c104HalfENS0_14func_wrapper_tIS4_ZNS0_11sum_functorIS4_fS4_EclERNS_14TensorIteratorEEUlffE_EEjS4_Li4ELi8EEEEEvT1_:
        /* <DEDUP_REMOVED lines=295> */
.L_x_6098:
        /* <DEDUP_REMOVED lines=45> */
.L_x_6105:
[----:B------:R-:W-:Y:S05]  /*1540*/  BSYNC.RECONVERGENT B2 ;  /* 0x0000000000027941 */ /* 0x000fea0003800200 */
.L_x_6104:
[----:B------:R-:W-:Y:S02]  /*1550*/  IADD3 R2, P0, PT, R2, 0x10, RZ ;  /* 0x0000001002027810 */ /* 0x000fe40007f1e0ff */
[----:B------:R-:W-:-:S03]  /*1560*/  IADD3 R10, PT, PT, R11, -0x8, R24 ;  /* 0xfffffff80b0a7810 */ /* 0x000fc60007ffe018 */
[----:B------:R-:W-:-:S08]  /*1570*/  IMAD.X R3, RZ, RZ, R3, P0 ;  /* 0x000000ffff037224 */ /* 0x000fd000000e0603 */
.L_x_6103:
[----:B------:R-:W-:Y:S05]  /*1580*/  BSYNC.RECONVERGENT B1 ;  /* 0x0000000000017941 */ /* 0x000fea0003800200 */
.L_x_6102:
        /* <DEDUP_REMOVED lines=19> */
.L_x_6108:
        /* <DEDUP_REMOVED lines=23> */
.L_x_6107:
[----:B------:R-:W-:Y:S05]  /*1830*/  BSYNC.RECONVERGENT B1 ;  /* 0x0000000000017941 */ /* 0x000fea0003800200 */
.L_x_6106:
        /* <DEDUP_REMOVED lines=10> */
.L_x_6110:
[----:B------:R-:W-:Y:S05]  /*18e0*/  BSYNC.RECONVERGENT B1 ;  /* 0x0000000000017941 */ /* 0x000fea0003800200 */
.L_x_6109:
        /* <DEDUP_REMOVED lines=8> */
.L_x_6101:
        /* <DEDUP_REMOVED lines=18> */
.L_x_6115:
        /* <DEDUP_REMOVED lines=24> */
.L_x_6114:
[----:B------:R-:W-:-:S07]  /*1c10*/  PRMT R6, R10, 0x7610, R6 ;  /* 0x000076100a067816 */ /* 0x000fce0000000006 */
.L_x_6113:
[----:B------:R-:W-:Y:S05]  /*1c20*/  BSYNC.RECONVERGENT B1 ;  /* 0x0000000000017941 */ /* 0x000fea0003800200 */
.L_x_6112:
        /* <DEDUP_REMOVED lines=19> */
.L_x_6117:
[----:B------:R-:W-:Y:S05]  /*1d60*/  BSYNC.RECONVERGENT B1 ;  /* 0x0000000000017941 */ /* 0x000fea0003800200 */
.L_x_6116:
        /* <DEDUP_REMOVED lines=18> */
.L_x_6119:
[----:B------:R-:W-:Y:S05]  /*1e90*/  BSYNC.RECONVERGENT B1 ;  /* 0x0000000000017941 */ /* 0x000fea0003800200 */
.L_x_6118:
[----:B------:R-:W-:-:S04]  /*1ea0*/  FADD.FTZ R4, R4, R7 ;  /* 0x0000000704047221 */ /* 0x000fc80000010000 */
[----:B------:R-:W-:-:S04]  /*1eb0*/  FADD.FTZ R4, R4, R5 ;  /* 0x0000000504047221 */ /* 0x000fc80000010000 */
[----:B------:R-:W-:Y:S01]  /*1ec0*/  FADD.FTZ R9, R4, R9 ;  /* 0x0000000904097221 */ /* 0x000fe20000010000 */
[----:B------:R-:W-:Y:S06]  /*1ed0*/  BRA `(.L_x_6100) ;  /* 0x0000009000007947 */ /* 0x000fec0003800000 */
.L_x_6111:
        /* <DEDUP_REMOVED lines=14> */
.L_x_6124:
        /* <DEDUP_REMOVED lines=28> */
.L_x_6123:
[----:B------:R-:W-:Y:S02]  /*2180*/  PRMT R14, R18, 0x7610, R14 ;  /* 0x00007610120e7816 */ /* 0x000fe4000000000e */
[----:B------:R-:W-:Y:S02]  /*2190*/  PRMT R13, R10, 0x7610, R13 ;  /* 0x000076100a0d7816 */ /* 0x000fe4000000000d */
[----:B------:R-:W-:-:S07]  /*21a0*/  PRMT R9, R15, 0x7610, R9 ;  /* 0x000076100f097816 */ /* 0x000fce0000000009 */
.L_x_6122:
[----:B------:R-:W-:Y:S05]  /*21b0*/  BSYNC.RECONVERGENT B1 ;  /* 0x0000000000017941 */ /* 0x000fea0003800200 */
.L_x_6121:
        /* <DEDUP_REMOVED lines=18> */
[----:B------:R-:W-:-:S05]  /*22e0*/  IMAD.WIDE.U32 R10, R11, 0x2, R2 ;  /* 0x000000020b0a7825 */ /* 0x000fca00078e0002 */
[----:B------:R0:W5:Y:S07]  /*22f0*/  LDG.E.U16 R12, desc[UR36][R10.64] ;  /* 0x000000240a0c7981 */ /* 0x00016e000c1e1500 */
[----:B------:R-:W-:-:S04]  /*2300*/  @!P1 IMAD R15, R0, R15, RZ ;  /* 0x0000000f000f9224 */ /* 0x000fc800078e02ff */
[----:B------:R-:W-:-:S05]  /*2310*/  @!P1 IMAD.WIDE.U32 R2, R15, 0x2, R2 ;  /* 0x000000020f029825 */ /* 0x000fca00078e0002 */
[----:B------:R0:W5:Y:S02]  /*2320*/  @!P1 LDG.E.U16 R9, desc[UR36][R2.64] ;  /* 0x0000002402099981 */ /* 0x000164000c1e1500 */
.L_x_6126:
[----:B------:R-:W-:Y:S05]  /*2330*/  BSYNC.RECONVERGENT B1 ;  /* 0x0000000000017941 */ /* 0x000fea0003800200 */
.L_x_6125:
        /* <DEDUP_REMOVED lines=12> */
[----:B------:R-:W-:-:S05]  /*2400*/  IMAD.IADD R3, R3, 0x1, R4 ;  /* 0x0000000103037824 */ /* 0x000fca00078e0204 */
[----:B------:R-:W-:Y:S01]  /*2410*/  ISETP.GE.U32.AND P0, PT, R3, R24, PT ;  /* 0x000000180300720c */ /* 0x000fe20003f06070 */
[----:B------:R-:W-:-:S05]  /*2420*/  HADD2.F32 R3, -RZ, R12.H0_H0 ;  /* 0x2000000cff037230 */ /* 0x000fca0000004100 */
[----:B------:R-:W-:-:S07]  /*2430*/  FADD.FTZ R6, R6, R3 ;  /* 0x0000000306067221 */ /* 0x000fce0000010000 */
[----:B------:R-:W-:-:S05]  /*2440*/  @!P0 HADD2.F32 R0, -RZ, R9.H0_H0 ;  /* 0x20000009ff008230 */ /* 0x000fca0000004100 */
[----:B------:R-:W-:-:S07]  /*2450*/  @!P0 FADD.FTZ R5, R5, R0 ;  /* 0x0000000005058221 */ /* 0x000fce0000010000 */
.L_x_6128:
[----:B------:R-:W-:Y:S05]  /*2460*/  BSYNC.RECONVERGENT B1 ;  /* 0x0000000000017941 */ /* 0x000fea0003800200 */
.L_x_6127:
[----:B------:R-:W-:-:S04]  /*2470*/  FADD.FTZ R7, R8, R7 ;  /* 0x0000000708077221 */ /* 0x000fc80000010000 */
[----:B------:R-:W-:-:S04]  /*2480*/  FADD.FTZ R6, R7, R6 ;  /* 0x0000000607067221 */ /* 0x000fc80000010000 */
[----:B-----5:R-:W-:Y:S01]  /*2490*/  FADD.FTZ R9, R6, R5 ;  /* 0x0000000506097221 */ /* 0x020fe20000010000 */
[----:B------:R-:W-:Y:S06]  /*24a0*/  BRA `(.L_x_6100) ;  /* 0x00000088008c7947 */ /* 0x000fec0003800000 */
.L_x_6120:
        /* <DEDUP_REMOVED lines=18> */
.L_x_6136:
        /* <DEDUP_REMOVED lines=288> */
[----:B------:R-:W1:Y:S01]  /*37d0*/  @P1 LDC.64 R12, c[0x0][0x4f0] ;  /* 0x00013c00ff0c1b82 */ /* 0x000e620000000a00 */
[----:B0-----:R-:W-:-:S07]  /*37e0*/  IMAD.HI.U32 R6, R8, UR53, R6 ;  /* 0x0000003508067c27 */ /* 0x001fce000f8e0006 */
[----:B------:R-:W0:Y:S01]  /*37f0*/  @P1 LDC R19, c[0x0][0x4ec] ;  /* 0x00013b00ff131b82 */ /* 0x000e220000000800 */
[----:B------:R-:W-:Y:S02]  /*3800*/  SHF.R.U32.HI R7, RZ, UR26, R6 ;  /* 0x0000001aff077c19 */ /* 0x000fe40008011606 */
[----:B------:R-:W-:-:S03]  /*3810*/  @P1 MOV R6, RZ ;  /* 0x000000ff00061202 */ /* 0x000fc60000000f00 */
[----:B------:R-:W-:-:S04]  /*3820*/  IMAD.MOV R15, RZ, RZ, -R7 ;  /* 0x000000ffff0f7224 */ /* 0x000fc800078e0a07 */
        /* <DEDUP_REMOVED lines=8> */
.L_x_6132:
        /* <DEDUP_REMOVED lines=232> */
.L_x_6133:
        /* <DEDUP_REMOVED lines=13> */
[----:B------:R-:W-:Y:S02]  /*4800*/  MOV R18, RZ ;  /* 0x000000ff00127202 */ /* 0x000fe40000000f00 */
        /* <DEDUP_REMOVED lines=217> */
.L_x_6134:
[----:B------:R-:W-:-:S04]  /*55a0*/  LOP3.LUT R19, R0, 0xfffffffe, RZ, 0xc0, !PT ;  /* 0xfffffffe00137812 */ /* 0x000fc800078ec0ff */
[----:B------:R-:W-:-:S04]  /*55b0*/  IADD3 R18, P1, PT, R19, R4, RZ ;  /* 0x0000000413127210 */ /* 0x000fc80007f3e0ff */
[----:B------:R-:W-:-:S05]  /*55c0*/  IADD3.X R19, PT, PT, RZ, R5, RZ, P1, !PT ;  /* 0x00000005ff137210 */ /* 0x000fca0000ffe4ff */
[----:B------:R0:W5:Y:S01]  /*55d0*/  LDG.E.U16 R0, desc[UR36][R18.64] ;  /* 0x0000002412007981 */ /* 0x000162000c1e1500 */
        /* <DEDUP_REMOVED lines=239> */
.L_x_6135:
[----:B------:R-:W-:-:S04]  /*64d0*/  LOP3.LUT R13, R8, 0xfffffffe, RZ, 0xc0, !PT ;  /* 0xfffffffe080d7812 */ /* 0x000fc800078ec0ff */
[----:B------:R-:W-:-:S05]  /*64e0*/  IADD3 R12, P1, PT, R13, R4, RZ ;  /* 0x000000040d0c7210 */ /* 0x000fca0007f3e0ff */
[----:B------:R-:W-:-:S05]  /*64f0*/  IMAD.X R13, RZ, RZ, R5, P1 ;  /* 0x000000ffff0d7224 */ /* 0x000fca00008e0605 */
[----:B------:R1:W5:Y:S03]  /*6500*/  LDG.E.U16 R8, desc[UR36][R12.64] ;  /* 0x000000240c087981 */ /* 0x000366000c1e1500 */
.L_x_6131:
[----:B------:R-:W2:Y:S01]  /*6510*/  LDCU UR5, c[0x0][0x38c] ;  /* 0x00007180ff0577ac */ /* 0x000ea20008000800 */
[----:B0-----:R-:W-:Y:S01]  /*6520*/  MOV R22, UR4 ;  /* 0x0000000400167c02 */ /* 0x001fe20008000f00 */
[----:B-1---5:R-:W-:Y:S02]  /*6530*/  HADD2.F32 R13, -RZ, R6.H0_H0 ;  /* 0x20000006ff0d7230 */ /* 0x022fe40000004100 */
[----:B------:R-:W-:Y:S01]  /*6540*/  HADD2.F32 R12, -RZ, R7.H0_H0 ;  /* 0x20000007ff0c7230 */ /* 0x000fe20000004100 */
[----:B------:R-:W-:Y:S01]  /*6550*/  LEA R21, R22, R21, 0x2 ;  /* 0x0000001516157211 */ /* 0x000fe200078e10ff */
[----:B------:R-:W-:Y:S02]  /*6560*/  HADD2.F32 R18, -RZ, R8.H0_H0 ;  /* 0x20000008ff127230 */ /* 0x000fe40000004100 */
[----:B------:R-:W-:Y:S01]  /*6570*/  FADD.FTZ R20, R13, R20 ;  /* 0x000000140d147221 */ /* 0x000fe20000010000 */
        /* <DEDUP_REMOVED lines=8> */
.L_x_6130:
[----:B------:R-:W-:Y:S05]  /*6600*/  BSYNC.RECONVERGENT B1 ;  /* 0x0000000000017941 */ /* 0x000fea0003800200 */
.L_x_6129:
        /* <DEDUP_REMOVED lines=284> */
.L_x_6140:
[----:B------:R-:W-:Y:S02]  /*77d0*/  SHF.R.U32.HI R12, RZ, 0x1, R6 ;  /* 0x00000001ff0c7819 */ /* 0x000fe40000011606 */
[----:B------:R-:W-:-:S07]  /*77e0*/  MOV R13, RZ ;  /* 0x000000ff000d7202 */ /* 0x000fce0000000f00 */
.L_x_6139:
        /* <DEDUP_REMOVED lines=284> */
.L_x_6142:
[----:B------:R-:W-:Y:S02]  /*89b0*/  SHF.R.U32.HI R18, RZ, 0x1, R7 ;  /* 0x00000001ff127819 */ /* 0x000fe40000011607 */
[----:B------:R-:W-:-:S07]  /*89c0*/  MOV R19, RZ ;  /* 0x000000ff00137202 */ /* 0x000fce0000000f00 */
.L_x_6141:
        /* <DEDUP_REMOVED lines=281> */
.L_x_6144:
[----:B------:R-:W-:Y:S02]  /*9b60*/  SHF.R.U32.HI R18, RZ, 0x1, R0 ;  /* 0x00000001ff127819 */ /* 0x000fe40000011600 */
[----:B------:R-:W-:-:S07]  /*9b70*/  MOV R19, RZ ;  /* 0x000000ff00137202 */ /* 0x000fce0000000f00 */
.L_x_6143:
        /* <DEDUP_REMOVED lines=281> */
.L_x_6146:
[----:B------:R-:W-:Y:S02]  /*ad10*/  SHF.R.U32.HI R12, RZ, 0x1, R5 ;  /* 0x00000001ff0c7819 */ /* 0x000fe40000011605 */
[----:B------:R-:W-:-:S07]  /*ad20*/  MOV R13, RZ ;  /* 0x000000ff000d7202 */ /* 0x000fce0000000f00 */
.L_x_6145:
[----:B------:R-:W-:-:S04]  /*ad30*/  LEA R4, P0, R12, R3, 0x1 ;  /* 0x000000030c047211 */ /* 0x000fc800078008ff */
[----:B------:R-:W-:-:S05]  /*ad40*/  LEA.HI.X R5, R12, R2, R13, 0x1, P0 ;  /* 0x000000020c057211 */ /* 0x000fca00000f0c0d */
[----:B------:R0:W5:Y:S04]  /*ad50*/  LDG.E.U16 R8, desc[UR36][R4.64] ;  /* 0x0000002404087981 */ /* 0x000168000c1e1500 */
.L_x_6138:
[----:B------:R-:W-:Y:S05]  /*ad60*/  BSYNC.RECONVERGENT B1 ;  /* 0x0000000000017941 */ /* 0x000fea0003800200 */
.L_x_6137:
        /* <DEDUP_REMOVED lines=8> */
[----:B------:R-:W-:Y:S02]  /*adf0*/  IMAD.IADD R3, R21, 0x1, R22 ;  /* 0x0000000115037824 */ /* 0x000fe400078e0216 */
        /* <DEDUP_REMOVED lines=10> */
.L_x_6148:
[----:B------:R-:W-:Y:S05]  /*aea0*/  BSYNC.RECONVERGENT B1 ;  /* 0x0000000000017941 */ /* 0x000fea0003800200 */
.L_x_6147:
[----:B------:R-:W-:-:S04]  /*aeb0*/  FADD.FTZ R11, R20, R11 ;  /* 0x0000000b140b7221 */ /* 0x000fc80000010000 */
[----:B------:R-:W-:-:S04]  /*aec0*/  FADD.FTZ R10, R11, R10 ;  /* 0x0000000a0b0a7221 */ /* 0x000fc80000010000 */
[----:B------:R-:W-:-:S07]  /*aed0*/  FADD.FTZ R9, R10, R9 ;  /* 0x000000090a097221 */ /* 0x000fce0000010000 */
.L_x_6100:
[----:B------:R-:W-:Y:S05]  /*aee0*/  BSYNC.RECONVERGENT B0 ;  /* 0x0000000000007941 */ /* 0x000fea0003800200 */
.L_x_6099:
        /* <DEDUP_REMOVED lines=17> */
.L_x_6150:
        /* <DEDUP_REMOVED lines=13> */
.L_x_6149:
        /* <DEDUP_REMOVED lines=18> */
.L_x_6153:
        /* <DEDUP_REMOVED lines=12> */
.L_x_6152:
[----:B------:R-:W-:Y:S01]  /*b2b0*/  BAR.SYNC.DEFER_BLOCKING 0x0 ;  /* 0x0000000000007b1d */ /* 0x000fe20000010000 */
[----:B------:R-:W-:-:S09]  /*b2c0*/  UISETP.GE.U32.AND UP0, UPT, UR4, 0x2, UPT ;  /* 0x000000020400788c */ /* 0x000fd2000bf06070 */
[----:B------:R-:W-:Y:S05]  /*b2d0*/  BRA.U !UP0, `(.L_x_6151) ;  /* 0x0000000108187547 */ /* 0x000fea000b800000 */
[----:B-1-34-:R-:W-:-:S07]  /*b2e0*/  HFMA2 R2, -RZ, RZ, 0, 5.9604644775390625e-08 ;  /* 0x00000001ff027431 */ /* 0x01afce00000001ff */
.L_x_6154:
[----:B------:R1:W3:Y:S02]  /*b2f0*/  SHFL.DOWN PT, R4, R9, R2, 0x1f ;  /* 0x08001f0209047589 */ /* 0x0002e400000e0000 */
[----:B-1----:R-:W-:-:S05]  /*b300*/  IMAD.SHL.U32 R2, R2, 0x2, RZ ;  /* 0x0000000202027824 */ /* 0x002fca00078e00ff */
[----:B------:R-:W-:Y:S01]  /*b310*/  ISETP.GE.AND P0, PT, R2, UR4, PT ;  /* 0x0000000402007c0c */ /* 0x000fe2000bf06270 */
[----:B---3--:R-:W-:-:S12]  /*b320*/  FADD.FTZ R9, R4, R9 ;  /* 0x0000000904097221 */ /* 0x008fd80000010000 */
[----:B------:R-:W-:Y:S05]  /*b330*/  @!P0 BRA `(.L_x_6154) ;  /* 0xfffffffc00ec8947 */ /* 0x000fea000383ffff */
.L_x_6151:
[----:B------:R-:W5:Y:S01]  /*b340*/  LDCU UR4, c[0x0][0x55c] ;  /* 0x0000ab80ff0477ac */ /* 0x000f620008000800 */
[----:B------:R-:W-:Y:S01]  /*b350*/  MOV R18, RZ ;  /* 0x000000ff00127202 */ /* 0x000fe20000000f00 */
[----:B-----5:R-:W-:-:S09]  /*b360*/  UISETP.NE.AND UP0, UPT, UR4, URZ, UPT ;  /* 0x000000ff0400728c */ /* 0x020fd2000bf05270 */
[----:B------:R-:W-:Y:S05]  /*b370*/  BRA.U !UP0, `(.L_x_6155) ;  /* 0x0000001108587547 */ /* 0x000fea000b800000 */
[----:B------:R-:W5:Y:S01]  /*b380*/  LDCU.64 UR8, c[0x0][0x560] ;  /* 0x0000ac00ff0877ac */ /* 0x000f620008000a00 */
[----:B------:R-:W-:Y:S01]  /*b390*/  HFMA2 R4, -RZ, RZ, 0, 0 ;  /* 0x00000000ff047431 */ /* 0x000fe200000001ff */
        /* <DEDUP_REMOVED lines=12> */
[----:B------:R-:W-:Y:S01]  /*b460*/  MOV R4, RZ ;  /* 0x000000ff00047202 */ /* 0x000fe20000000f00 */
        /* <DEDUP_REMOVED lines=263> */
.L_x_6155:
[----:B------:R-:W5:Y:S01]  /*c4e0*/  LDCU.64 UR4, c[0x0][0x770] ;  /* 0x0000ee00ff0477ac */ /* 0x000f620008000a00 */
[----:B------:R-:W-:Y:S01]  /*c4f0*/  CS2R R4, SRZ ;  /* 0x0000000000047805 */ /* 0x000fe2000001ff00 */
[----:B------:R-:W-:Y:S02]  /*c500*/  UPLOP3.LUT UP0, UPT, UPT, UPT, UPT, 0x80, 0x8 ;  /* 0x000000000008789c */ /* 0x000fe40003f0f070 */
[----:B-----5:R-:W-:-:S04]  /*c510*/  UISETP.NE.U32.AND UP1, UPT, UR4, URZ, UPT ;  /* 0x000000ff0400728c */ /* 0x020fc8000bf25070 */
[----:B------:R-:W-:-:S09]  /*c520*/  UISETP.NE.AND.EX UP1, UPT, UR5, URZ, UPT, UP1 ;  /* 0x000000ff0500728c */ /* 0x000fd2000bf25310 */
[----:B------:R-:W-:Y:S05]  /*c530*/  BRA.U !UP1, `(.L_x_6156) ;  /* 0x0000000509387547 */ /* 0x000fea000b800000 */
[----:B-1-34-:R-:W-:Y:S01]  /*c540*/  HFMA2 R2, -RZ, RZ, 0, 2.384185791015625e-07 ;  /* 0x00000004ff027431 */ /* 0x01afe200000001ff */
[----:B------:R-:W-:-:S07]  /*c550*/  MOV R8, 0x2 ;  /* 0x0000000200087802 */ /* 0x000fce0000000f00 */
.L_x_6157:
[----:B------:R-:W1:Y:S01]  /*c560*/  I2F.U32.RP R6, R2 ;  /* 0x0000000200067306 */ /* 0x000e620000209000 */
[----:B------:R-:W-:-:S07]  /*c570*/  MOV R13, R2 ;  /* 0x00000002000d7202 */ /* 0x000fce0000000f00 */
[----:B-1----:R-:W1:Y:S02]  /*c580*/  MUFU.RCP R6, R6 ;  /* 0x0000000600067308 */ /* 0x002e640000001000 */
[----:B-1----:R-:W-:Y:S02]  /*c590*/  IADD3 R4, PT, PT, R6, 0xffffffe, RZ ;  /* 0x0ffffffe06047810 */ /* 0x002fe40007ffe0ff */
[----:B------:R-:W-:-:S04]  /*c5a0*/  LOP3.LUT R6, RZ, R2, RZ, 0x33, !PT ;  /* 0x00000002ff067212 */ /* 0x000fc800078e33ff */
[----:B------:R1:W3:Y:S02]  /*c5b0*/  F2I.FTZ.U32.TRUNC.NTZ R5, R4 ;  /* 0x0000000400057305 */ /* 0x0002e4000021f000 */
[----:B-1----:R-:W-:Y:S01]  /*c5c0*/  MOV R4, RZ ;  /* 0x000000ff00047202 */ /* 0x002fe20000000f00 */
[----:B---3--:R-:W-:-:S04]  /*c5d0*/  IMAD.MOV R7, RZ, RZ, -R5 ;  /* 0x000000ffff077224 */ /* 0x008fc800078e0a05 */
[----:B------:R-:W-:-:S04]  /*c5e0*/  IMAD R7, R7, R2, RZ ;  /* 0x0000000207077224 */ /* 0x000fc800078e02ff */
[----:B------:R-:W-:-:S06]  /*c5f0*/  IMAD.HI.U32 R5, R5, R7, R4 ;  /* 0x0000000705057227 */ /* 0x000fcc00078e0004 */
[----:B------:R-:W-:-:S05]  /*c600*/  IMAD.HI.U32 R7, R5, R8, RZ ;  /* 0x0000000805077227 */ /* 0x000fca00078e00ff */
[----:B------:R-:W-:-:S05]  /*c610*/  IADD3 R7, PT, PT, -R7, RZ, RZ ;  /* 0x000000ff07077210 */ /* 0x000fca0007ffe1ff */
[----:B------:R-:W-:Y:S01]  /*c620*/  IMAD R7, R2, R7, R8 ;  /* 0x0000000702077224 */ /* 0x000fe200078e0208 */
[----:B------:R-:W-:-:S04]  /*c630*/  MOV R8, R13 ;  /* 0x0000000d00087202 */ /* 0x000fc80000000f00 */
[----:B------:R-:W-:-:S13]  /*c640*/  ISETP.GE.U32.AND P0, PT, R7, R2, PT ;  /* 0x000000020700720c */ /* 0x000fda0003f06070 */
[-C--:B------:R-:W-:Y:S02]  /*c650*/  @P0 IADD3 R7, PT, PT, R7, -R2.reuse, RZ ;  /* 0x8000000207070210 */ /* 0x080fe40007ffe0ff */
[----:B------:R-:W-:Y:S02]  /*c660*/  ISETP.NE.U32.AND P0, PT, R2, RZ, PT ;  /* 0x000000ff0200720c */ /* 0x000fe40003f05070 */
[----:B------:R-:W-:-:S13]  /*c670*/  ISETP.GE.U32.AND P1, PT, R7, R2, PT ;  /* 0x000000020700720c */ /* 0x000fda0003f26070 */
[----:B------:R-:W-:-:S05]  /*c680*/  @P1 IMAD.IADD R7, R7, 0x1, -R2 ;  /* 0x0000000107071824 */ /* 0x000fca00078e0a02 */
        /* <DEDUP_REMOVED lines=13> */
[----:B------:R-:W-:Y:S02]  /*c760*/  @P2 IADD3 R7, PT, PT, R7, 0x1, RZ ;  /* 0x0000000107072810 */ /* 0x000fe40007ffe0ff */
[-C--:B------:R-:W-:Y:S02]  /*c770*/  ISETP.GE.U32.AND P3, PT, R2, R13.reuse, PT ;  /* 0x0000000d0200720c */ /* 0x080fe40003f66070 */
[-C--:B------:R-:W-:Y:S02]  /*c780*/  @P1 IADD3 R4, PT, PT, R4, -R13.reuse, RZ ;  /* 0x8000000d04041210 */ /* 0x080fe40007ffe0ff */
[----:B------:R-:W-:Y:S02]  /*c790*/  @P1 IADD3 R11, PT, PT, R11, 0x1, RZ ;  /* 0x000000010b0b1810 */ /* 0x000fe40007ffe0ff */
[----:B------:R-:W-:-:S07]  /*c7a0*/  ISETP.GE.U32.AND P2, PT, R4, R13, PT ;  /* 0x0000000d0400720c */ /* 0x000fce0003f46070 */
[----:B------:R-:W-:-:S05]  /*c7b0*/  @P3 VIADD R7, R7, 0x1 ;  /* 0x0000000107073836 */ /* 0x000fca0000000000 */
[----:B------:R-:W-:Y:S02]  /*c7c0*/  SEL R5, R6, R7, !P0 ;  /* 0x0000000706057207 */ /* 0x000fe40004000000 */
[----:B------:R-:W-:-:S03]  /*c7d0*/  @P2 IADD3 R11, PT, PT, R11, 0x1, RZ ;  /* 0x000000010b0b2810 */ /* 0x000fc60007ffe0ff */
[----:B------:R-:W-:Y:S01]  /*c7e0*/  IMAD.WIDE.U32 R4, R5, R18, RZ ;  /* 0x0000001205047225 */ /* 0x000fe200078e00ff */
[----:B------:R-:W-:-:S04]  /*c7f0*/  SEL R6, R6, R11, !P0 ;  /* 0x0000000b06067207 */ /* 0x000fc80004000000 */
[----:B------:R-:W-:-:S13]  /*c800*/  LOP3.LUT P1, RZ, R5, 0x7, RZ, 0xc0, !PT ;  /* 0x0000000705ff7812 */ /* 0x000fda000782c0ff */
[----:B------:R-:W-:Y:S05]  /*c810*/  @P1 BRA `(.L_x_6159) ;  /* 0x0000000000541947 */ /* 0x000fea0003800000 */
[----:B------:R-:W1:Y:S01]  /*c820*/  I2F.U32.RP R2, R6 ;  /* 0x0000000600027306 */ /* 0x000e620000209000 */
[----:B------:R-:W-:Y:S01]  /*c830*/  IMAD.MOV R5, RZ, RZ, -R6 ;  /* 0x000000ffff057224 */ /* 0x000fe200078e0a06 */
[----:B------:R-:W-:-:S06]  /*c840*/  ISETP.NE.U32.AND P2, PT, R6, RZ, PT ;  /* 0x000000ff0600720c */ /* 0x000fcc0003f45070 */
[----:B-1----:R-:W1:Y:S02]  /*c850*/  MUFU.RCP R2, R2 ;  /* 0x0000000200027308 */ /* 0x002e640000001000 */
[----:B-1----:R-:W-:-:S06]  /*c860*/  IADD3 R10, PT, PT, R2, 0xffffffe, RZ ;  /* 0x0ffffffe020a7810 */ /* 0x002fcc0007ffe0ff */
[----:B------:R1:W3:Y:S02]  /*c870*/  F2I.FTZ.U32.TRUNC.NTZ R11, R10 ;  /* 0x0000000a000b7305 */ /* 0x0002e4000021f000 */
[----:B-1----:R-:W-:Y:S01]  /*c880*/  MOV R10, RZ ;  /* 0x000000ff000a7202 */ /* 0x002fe20000000f00 */
        /* <DEDUP_REMOVED lines=9> */
[----:B------:R-:W-:-:S12]  /*c920*/  HFMA2 R5, -RZ, RZ, 0, 0 ;  /* 0x00000000ff057431 */ /* 0x000fd800000001ff */
[----:B------:R-:W-:Y:S02]  /*c930*/  @P1 IADD3 R11, PT, PT, R11, 0x1, RZ ;  /* 0x000000010b0b1810 */ /* 0x000fe40007ffe0ff */
[----:B------:R-:W-:-:S04]  /*c940*/  @!P2 LOP3.LUT R11, RZ, R6, RZ, 0x33, !PT ;  /* 0x00000006ff0ba212 */ /* 0x000fc800078e33ff */
[----:B------:R-:W-:Y:S01]  /*c950*/  MOV R4, R11 ;  /* 0x0000000b00047202 */ /* 0x000fe20000000f00 */
[----:B------:R-:W-:Y:S06]  /*c960*/  BRA `(.L_x_6160) ;  /* 0x0000000000107947 */ /* 0x000fec0003800000 */
.L_x_6159:
[----:B------:R-:W-:-:S07]  /*c970*/  MOV R2, 0xc990 ;  /* 0x0000c99000027802 */ /* 0x000fce0000000f00 */
[----:B0-2---:R-:W-:Y:S05]  /*c980*/  CALL.REL.NOINC `($__internal_9_$__cuda_sm20_div_u64) ;  /* 0x0000002400f87944 */ /* 0x005fea0003c00000 */
[----:B------:R-:W-:Y:S01]  /*c990*/  IMAD.MOV.U32 R4, RZ, RZ, R6 ;  /* 0x000000ffff047224 */ /* 0x000fe200078e0006 */
[----:B------:R-:W-:-:S07]  /*c9a0*/  MOV R5, R7 ;  /* 0x0000000700057202 */ /* 0x000fce0000000f00 */
.L_x_6160:
[----:B------:R-:W-:Y:S05]  /*c9b0*/  BSYNC.RECONVERGENT B0 ;  /* 0x0000000000007941 */ /* 0x000fea0003800200 */
.L_x_6158:
[----:B------:R-:W1:Y:S02]  /*c9c0*/  LDCU.64 UR4, c[0x0][0x770] ;  /* 0x0000ee00ff0477ac */ /* 0x000e640008000a00 */
[----:B-1----:R-:W-:Y:S02]  /*c9d0*/  UISETP.NE.U32.AND UP0, UPT, UR4, URZ, UPT ;  /* 0x000000ff0400728c */ /* 0x002fe4000bf05070 */
[----:B------:R-:W-:Y:S02]  /*c9e0*/  IADD3 R4, P0, PT, R4, UR4, RZ ;  /* 0x0000000404047c10 */ /* 0x000fe4000ff1e0ff */
[----:B------:R-:W-:Y:S02]  /*c9f0*/  UISETP.NE.AND.EX UP0, UPT, UR5, URZ, UPT, UP0 ;  /* 0x000000ff0500728c */ /* 0x000fe4000bf05300 */
[----:B------:R-:W-:Y:S02]  /*ca00*/  IADD3.X R5, PT, PT, R5, UR5, RZ, P0, !PT ;  /* 0x0000000505057c10 */ /* 0x000fe400087fe4ff */
[----:B------:R-:W-:-:S11]  /*ca10*/  UPLOP3.LUT UP0, UPT, UPT, UPT, UP0, 0x40, 0x4 ;  /* 0x000000000004789c */ /* 0x000fd60003f0e800 */
.L_x_6156:
        /* <DEDUP_REMOVED lines=291> */
.L_x_6162:
        /* <DEDUP_REMOVED lines=24> */
.L_x_6164:
[----:B------:R-:W-:Y:S05]  /*ddd0*/  BSYNC.RECONVERGENT B0 ;  /* 0x0000000000007941 */ /* 0x000fea0003800200 */
.L_x_6163:
        /* <DEDUP_REMOVED lines=35> */
.L_x_6166:
[----:B------:R-:W-:Y:S05]  /*e010*/  BSYNC.RECONVERGENT B0 ;  /* 0x0000000000007941 */ /* 0x000fea0003800200 */
.L_x_6165:
        /* <DEDUP_REMOVED lines=31> */
.L_x_6171:
        /* <DEDUP_REMOVED lines=8> */
.L_x_6170:
[----:B------:R-:W-:Y:S05]  /*e290*/  BRA `(.L_x_6169) ;  /* 0x0000000000447947 */ /* 0x000fea0003800000 */
.L_x_6168:
        /* <DEDUP_REMOVED lines=9> */
.L_x_6172:
        /* <DEDUP_REMOVED lines=8> */
.L_x_6169:
[----:B------:R-:W-:Y:S05]  /*e3b0*/  BSYNC.RECONVERGENT B0 ;  /* 0x0000000000007941 */ /* 0x000fea0003800200 */
.L_x_6167:
        /* <DEDUP_REMOVED lines=12> */
.L_x_6174:
        /* <DEDUP_REMOVED lines=13> */
.L_x_6173:
        /* <DEDUP_REMOVED lines=9> */
.L_x_6177:
        /* <DEDUP_REMOVED lines=12> */
.L_x_6176:
[----:B------:R-:W-:Y:S01]  /*e6a0*/  BAR.SYNC.DEFER_BLOCKING 0x0 ;  /* 0x0000000000007b1d */ /* 0x000fe20000010000 */
[----:B------:R-:W-:-:S09]  /*e6b0*/  UISETP.GE.U32.AND UP1, UPT, UR4, 0x2, UPT ;  /* 0x000000020400788c */ /* 0x000fd2000bf26070 */
[----:B------:R-:W-:Y:S05]  /*e6c0*/  BRA.U !UP1, `(.L_x_6175) ;  /* 0x0000000109187547 */ /* 0x000fea000b800000 */
[----:B------:R-:W-:-:S07]  /*e6d0*/  HFMA2 R0, -RZ, RZ, 0, 5.9604644775390625e-08 ;  /* 0x00000001ff007431 */ /* 0x000fce00000001ff */
.L_x_6178:
[----:B01----:R0:W1:Y:S02]  /*e6e0*/  SHFL.DOWN PT, R2, R7, R0, 0x1f ;  /* 0x08001f0007027589 */ /* 0x00306400000e0000 */
[----:B0-----:R-:W-:-:S04]  /*e6f0*/  SHF.L.U32 R0, R0, 0x1, RZ ;  /* 0x0000000100007819 */ /* 0x001fc800000006ff */
[----:B------:R-:W-:Y:S01]  /*e700*/  ISETP.GE.AND P1, PT, R0, UR4, PT ;  /* 0x0000000400007c0c */ /* 0x000fe2000bf26270 */
[----:B-1----:R-:W-:-:S12]  /*e710*/  FADD.FTZ R7, R2, R7 ;  /* 0x0000000702077221 */ /* 0x002fd80000010000 */
[----:B------:R-:W-:Y:S05]  /*e720*/  @!P1 BRA `(.L_x_6178) ;  /* 0xfffffffc00ec9947 */ /* 0x000fea000383ffff */
.L_x_6175:
        /* <DEDUP_REMOVED lines=13> */
.L_x_6180:
[----:B------:R-:W-:Y:S05]  /*e800*/  BRA.U !UP1, `(.L_x_6181) ;  /* 0x0000000109647547 */ /* 0x000fea000b800000 */
        /* <DEDUP_REMOVED lines=20> */
.L_x_6182:
[----:B------:R-:W0:Y:S02]  /*e950*/  LDCU.64 UR4, c[0x0][0x760] ;  /* 0x0000ec00ff0477ac */ /* 0x000e240008000a00 */
[----:B0-----:R-:W-:-:S04]  /*e960*/  IADD3 R16, P0, PT, R16, UR4, RZ ;  /* 0x0000000410107c10 */ /* 0x001fc8000ff1e0ff */
[----:B------:R-:W-:-:S05]  /*e970*/  IADD3.X R17, PT, PT, RZ, UR5, RZ, P0, !PT ;  /* 0x00000005ff117c10 */ /* 0x000fca00087fe4ff */
[----:B------:R-:W-:Y:S01]  /*e980*/  STG.E.U16 desc[UR36][R16.64], R18 ;  /* 0x0000001210007986 */ /* 0x000fe2000c101524 */
[----:B------:R-:W-:Y:S05]  /*e990*/  EXIT ;  /* 0x000000000000794d */ /* 0x000fea0003800000 */
.L_x_6181:
[----:B------:R-:W-:-:S05]  /*e9a0*/  F2FP.F16.F32.PACK_AB R7, RZ, R7 ;  /* 0x00000007ff07723e */ /* 0x000fca00000000ff */
[----:B------:R-:W-:Y:S01]  /*e9b0*/  STG.E.U16 desc[UR36][R2.64], R7 ;  /* 0x0000000702007986 */ /* 0x000fe2000c101524 */
[----:B------:R-:W-:Y:S05]  /*e9c0*/  EXIT ;  /* 0x000000000000794d */ /* 0x000fea0003800000 */
.L_x_6179:
[----:B------:R-:W2:Y:S01]  /*e9d0*/  LDCU.U8 UR4, c[0x0][0x790] ;  /* 0x0000f200ff0477ac */ /* 0x000ea20008000000 */
[----:B------:R-:W3:Y:S01]  /*e9e0*/  LDCU.U8 UR5, c[0x0][0x791] ;  /* 0x0000f220ff0577ac */ /* 0x000ee20008000000 */
[----:B--2---:R-:W-:Y:S02]  /*e9f0*/  UISETP.NE.AND UP0, UPT, UR4, URZ, UPT ;  /* 0x000000ff0400728c */ /* 0x004fe4000bf05270 */
[----:B---3--:R-:W-:-:S07]  /*ea00*/  UISETP.NE.AND UP1, UPT, UR5, URZ, UPT ;  /* 0x000000ff0500728c */ /* 0x008fce000bf25270 */
[----:B------:R-:W-:Y:S05]  /*ea10*/  BRA.U !UP0, `(.L_x_6183) ;  /* 0x0000000108087547 */ /* 0x000fea000b800000 */
[----:B------:R-:W0:Y:S02]  /*ea20*/  LDG.E R0, desc[UR36][R4.64] ;  /* 0x0000002404007981 */ /* 0x000e24000c1e1900 */
[----:B01----:R-:W-:-:S07]  /*ea30*/  FADD.FTZ R7, R7, R0 ;  /* 0x0000000007077221 */ /* 0x003fce0000010000 */
.L_x_6183:
[----:B------:R-:W-:Y:S05]  /*ea40*/  BRA.U !UP1, `(.L_x_6184) ;  /* 0x0000000109647547 */ /* 0x000fea000b800000 */
[----:B------:R-:W2:Y:S01]  /*ea50*/  LDCU UR4, c[0x0][0x794] ;  /* 0x0000f280ff0477ac */ /* 0x000ea20008000800 */
[----:B------:R-:W-:Y:S01]  /*ea60*/  F2FP.F16.F32.PACK_AB R18, RZ, R7 ;  /* 0x00000007ff12723e */ /* 0x000fe200000000ff */
[----:B--2---:R-:W-:-:S09]  /*ea70*/  UISETP.NE.AND UP0, UPT, UR4, 0x1, UPT ;  /* 0x000000010400788c */ /* 0x004fd2000bf05270 */
[----:B------:R-:W-:Y:S05]  /*ea80*/  BRA.U !UP0, `(.L_x_6185) ;  /* 0x0000000108407547 */ /* 0x000fea000b800000 */
[----:B01----:R-:W-:Y:S01]  /*ea90*/  MOV R2, 0x0 ;  /* 0x0000000000027802 */ /* 0x003fe20000000f00 */
        /* <DEDUP_REMOVED lines=15> */
.L_x_6185:
[----:B------:R-:W2:Y:S02]  /*eb90*/  LDCU.64 UR4, c[0x0][0x760] ;  /* 0x0000ec00ff0477ac */ /* 0x000ea40008000a00 */
[----:B--2---:R-:W-:-:S04]  /*eba0*/  IADD3 R16, P0, PT, R16, UR4, RZ ;  /* 0x0000000410107c10 */ /* 0x004fc8000ff1e0ff */
[----:B------:R-:W-:-:S05]  /*ebb0*/  IADD3.X R17, PT, PT, RZ, UR5, RZ, P0, !PT ;  /* 0x00000005ff117c10 */ /* 0x000fca00087fe4ff */
[----:B------:R-:W-:Y:S01]  /*ebc0*/  STG.E.U16 desc[UR36][R16.64], R18 ;  /* 0x0000001210007986 */ /* 0x000fe2000c101524 */
[----:B------:R-:W-:Y:S05]  /*ebd0*/  EXIT ;  /* 0x000000000000794d */ /* 0x000fea0003800000 */
.L_x_6184:
[----:B------:R-:W-:Y:S01]  /*ebe0*/  STG.E desc[UR36][R4.64], R7 ;  /* 0x0000000704007986 */ /* 0x000fe2000c101924 */
[----:B------:R-:W-:Y:S05]  /*ebf0*/  EXIT ;  /* 0x000000000000794d */ /* 0x000fea0003800000 */
.L_x_6161:
        /* <DEDUP_REMOVED lines=16> */
[----:B-1-34-:R-:W-:Y:S01]  /*ed00*/  IADD3 R2, P0, PT, R18, UR4, RZ ;  /* 0x0000000412027c10 */ /* 0x01afe2000ff1e0ff */
[----:B--2---:R-:W-:-:S04]  /*ed10*/  UISETP.NE.AND UP1, UPT, UR7, URZ, UPT ;  /* 0x000000ff0700728c */ /* 0x004fc8000bf25270 */
[----:B------:R-:W-:-:S03]  /*ed20*/  IMAD.X R3, RZ, RZ, UR5, P0 ;  /* 0x00000005ff037e24 */ /* 0x000fc600080e06ff */
[----:B------:R-:W-:Y:S05]  /*ed30*/  BRA.U !UP0, `(.L_x_6187) ;  /* 0x00000001080c7547 */ /* 0x000fea000b800000 */
[----:B------:R-:W2:Y:S02]  /*ed40*/  LDG.E.U16 R0, desc[UR36][R2.64] ;  /* 0x0000002402007981 */ /* 0x000ea4000c1e1500 */
[----:B--2---:R-:W-:-:S05]  /*ed50*/  HADD2.F32 R0, -RZ, R0.H0_H0 ;  /* 0x20000000ff007230 */ /* 0x004fca0000004100 */
[----:B------:R-:W-:-:S07]  /*ed60*/  FADD.FTZ R9, R9, R0 ;  /* 0x0000000009097221 */ /* 0x000fce0000010000 */
.L_x_6187:
        /* <DEDUP_REMOVED lines=21> */
.L_x_6189:
[----:B------:R-:W0:Y:S02]  /*eec0*/  LDCU.64 UR4, c[0x0][0x760] ;  /* 0x0000ec00ff0477ac */ /* 0x000e240008000a00 */
[----:B0-----:R-:W-:-:S04]  /*eed0*/  IADD3 R18, P0, PT, R18, UR4, RZ ;  /* 0x0000000412127c10 */ /* 0x001fc8000ff1e0ff */
[----:B------:R-:W-:-:S05]  /*eee0*/  IADD3.X R19, PT, PT, RZ, UR5, RZ, P0, !PT ;  /* 0x00000005ff137c10 */ /* 0x000fca00087fe4ff */
[----:B------:R-:W-:Y:S01]  /*eef0*/  STG.E.U16 desc[UR36][R18.64], R16 ;  /* 0x0000001012007986 */ /* 0x000fe2000c101524 */
[----:B------:R-:W-:Y:S05]  /*ef00*/  EXIT ;  /* 0x000000000000794d */ /* 0x000fea0003800000 */
.L_x_6188:
[----:B------:R-:W-:-:S05]  /*ef10*/  F2FP.F16.F32.PACK_AB R9, RZ, R9 ;  /* 0x00000009ff09723e */ /* 0x000fca00000000ff */
[----:B------:R-:W-:Y:S01]  /*ef20*/  STG.E.U16 desc[UR36][R2.64], R9 ;  /* 0x0000000902007986 */ /* 0x000fe2000c101524 */
[----:B------:R-:W-:Y:S05]  /*ef30*/  EXIT ;  /* 0x000000000000794d */ /* 0x000fea0003800000 */
.L_x_6186:
[----:B------:R-:W0:Y:S01]  /*ef40*/  LDCU.U8 UR4, c[0x0][0x790] ;  /* 0x0000f200ff0477ac */ /* 0x000e220008000000 */
[----:B------:R-:W2:Y:S01]  /*ef50*/  LDCU.U8 UR5, c[0x0][0x791] ;  /* 0x0000f220ff0577ac */ /* 0x000ea20008000000 */
[----:B0-----:R-:W-:Y:S02]  /*ef60*/  UISETP.NE.AND UP0, UPT, UR4, URZ, UPT ;  /* 0x000000ff0400728c */ /* 0x001fe4000bf05270 */
[----:B--2---:R-:W-:-:S07]  /*ef70*/  UISETP.NE.AND UP1, UPT, UR5, URZ, UPT ;  /* 0x000000ff0500728c */ /* 0x004fce000bf25270 */
[----:B------:R-:W-:Y:S05]  /*ef80*/  BRA.U !UP0, `(.L_x_6190) ;  /* 0x0000000108087547 */ /* 0x000fea000b800000 */
[----:B------:R-:W1:Y:S02]  /*ef90*/  LDG.E R0, desc[UR36][R4.64] ;  /* 0x0000002404007981 */ /* 0x000e64000c1e1900 */
[----:B-1-34-:R-:W-:-:S07]  /*efa0*/  FADD.FTZ R9, R9, R0 ;  /* 0x0000000009097221 */ /* 0x01afce0000010000 */
.L_x_6190:
        /* <DEDUP_REMOVED lines=21> */
.L_x_6192:
[----:B------:R-:W0:Y:S02]  /*f100*/  LDCU.64 UR4, c[0x0][0x760] ;  /* 0x0000ec00ff0477ac */ /* 0x000e240008000a00 */
[----:B0-----:R-:W-:-:S05]  /*f110*/  IADD3 R18, P0, PT, R18, UR4, RZ ;  /* 0x0000000412127c10 */ /* 0x001fca000ff1e0ff */
[----:B------:R-:W-:-:S05]  /*f120*/  IMAD.X R19, RZ, RZ, UR5, P0 ;  /* 0x00000005ff137e24 */ /* 0x000fca00080e06ff */
[----:B------:R-:W-:Y:S01]  /*f130*/  STG.E.U16 desc[UR36][R18.64], R16 ;  /* 0x0000001012007986 */ /* 0x000fe2000c101524 */
[----:B------:R-:W-:Y:S05]  /*f140*/  EXIT ;  /* 0x000000000000794d */ /* 0x000fea0003800000 */
.L_x_6191:
[----:B------:R-:W-:Y:S01]  /*f150*/  STG.E desc[UR36][R4.64], R9 ;  /* 0x0000000904007986 */ /* 0x000fe2000c101924 */
[----:B------:R-:W-:Y:S05]  /*f160*/  EXIT ;  /* 0x000000000000794d */ /* 0x000fea0003800000 */
        .weak           $__internal_9_$__cuda_sm20_div_u64
        .type           $__internal_9_$__cuda_sm20_div_u64,@function
        .size           $__internal_9_$__cuda_sm20_div_u64,(.L_x_9951 - $__internal_9_$__cuda_sm20_div_u64)
$__internal_9_$__cuda_sm20_div_u64:
        /* <DEDUP_REMOVED lines=65> */
[----:B------:R-:W-:Y:S06]  /*f580*/  RET.REL.NODEC R4 `(_ZN2at6native13reduce_kernelILi512ELi1ENS0_8ReduceOpIN3c104HalfENS0_14func_wrapper_tIS4_ZNS0_11sum_functorIS4_fS4_EclERNS_14TensorIteratorEEUlffE_EEjS4_Li4ELi8EEEEEvT1_) ;  /* 0xffffff08049c7950 */ /* 0x000fec0003c3ffff */
.L_x_6193:
        /* <DEDUP_REMOVED lines=15> */
.L_x_9951:


//--------------------- .text._ZN2at6native13reduce_kernelILi256ELi2ENS0_8ReduceOpIN3c104HalfENS0_14func_wrapper_tIS4_ZNS0_11sum_functorIS4_fS4_EclERNS_14TensorIteratorEEUlffE_EEjS4_Li4ELi8EEEEEvT1_ --------------------------
	.section	.text._ZN2at6native13reduce_kernelILi256ELi2ENS0_8ReduceOpIN3c104HalfENS0_14func_wrapper_tIS4_ZNS0_11sum_functorIS4_fS4_EclERNS_14TensorIteratorEEUlffE_EEjS4_Li4ELi8EEEEEvT1_,"ax",@progbits
	.align	128
        .global         _ZN2at6native13reduce_kernelILi256ELi2ENS0_8ReduceOpIN3c104HalfENS0_14func_wrapper_tIS4_ZNS0_11sum_functorIS4_fS4_EclERNS_14TensorIteratorEEUlffE_EEjS4_Li4ELi8EEEEEvT1_
        .type           _ZN2at6native13reduce_kernelILi256ELi2ENS0_8ReduceOpIN3c104HalfENS0_14func_wrapper_tIS4_ZNS0_11sum_functorIS4_fS4_EclERNS_14TensorIteratorEEUlffE_EEjS4_Li4ELi8EEEEEvT1_,@function
        .size           _ZN2at6native13reduce_kernelILi256ELi2ENS0_8ReduceOpIN3c104HalfENS0_14func_wrapper_tIS4_ZNS0_11sum_functorIS4_fS4_EclERNS_14TensorIteratorEEUlffE_EEjS4_Li4ELi8EEEEEvT1_,(.L_x_9952 - _ZN2at6native13reduce_kernelILi256ELi2ENS0_8ReduceOpIN3c104HalfENS0_14func_wrapper_tIS4_ZNS0_11sum_functorIS4_fS4_EclERNS_14TensorIteratorEEUlffE_EEjS4_Li4ELi8EEEEEvT1_)
        .other          _ZN2at6native13reduce_kernelILi256ELi2ENS0_8ReduceOpIN3c104HalfENS0_14func_wrapper_tIS4_ZNS0_11sum_functorIS4_fS4_EclERNS_14TensorIteratorEEUlffE_EEjS4_Li4ELi8EEEEEvT1_,@"STO_CUDA_ENTRY STV_DEFAULT"
_ZN2at6native13reduce_kernelILi256ELi2ENS0_8ReduceOpIN3c104HalfENS0_14func_wrapper_tIS4_ZNS0_11sum_functorIS4_fS4_EclERNS_14TensorIteratorEEUlffE_EEjS4_Li4ELi8EEEEEvT1_:
.text._ZN2at6native13reduce_kernelILi256ELi2ENS0_8ReduceOpIN3c104HalfENS0_14func_wrapper_tIS4_ZNS0_11sum_functorIS4_fS4_EclERNS_14TensorIteratorEEUlffE_EEjS4_Li4ELi8EEEEEvT1_:
        /* <DEDUP_REMOVED lines=296> */
.L_x_6194:
        /* <DEDUP_REMOVED lines=12> */
[----:B------:R-:W-:-:S04]  /*1340*/  IADD3.X R19, PT, PT, RZ, UR5, RZ, P0, !PT ;  /* 0x00000005ff137c10 */ /* 0x000fc800087fe4ff */
[----:B------:R-:W-:Y:S05]  /*1350*/  BRA.U !UP0, `(.L_x_6197) ;  /* 0x0000000508e47547 */ /* 0x000fea000b800000 */
[----:B------:R-:W-:Y:S01]  /*1360*/  MOV R14, 0x0 ;  /* 0x00000000000e7802 */ /* 0x000fe20000000f00 */
[----:B------:R-:W1:Y:S01]  /*1370*/  LDCU.64 UR6, c[0x4][0x7b0] ;  /* 0x0100f600ff0677ac */ /* 0x000e620008000a00 */
[----:B------:R-:W-:Y:S02]  /*1380*/  HFMA2 R12, -RZ, RZ, 0, 5.9604644775390625e-08 ;  /* 0x00000001ff0c7431 */ /* 0x000fe400000001ff */
[----:B------:R-:W-:Y:S01]  /*1390*/  IMAD.MOV.U32 R8, RZ, RZ, 0x1e3 ;  /* 0x000001e3ff087424 */ /* 0x000fe200078e00ff */
[----:B------:R-:W-:Y:S01]  /*13a0*/  MOV R13, RZ ;  /* 0x000000ff000d7202 */ /* 0x000fe20000000f00 */
[----:B------:R-:W2:Y:S01]  /*13b0*/  LDCU.64 UR8, c[0x4][0x7b8] ;  /* 0x0100f700ff0877ac */ /* 0x000ea20008000a00 */
[----:B------:R-:W3:Y:S01]  /*13c0*/  LDC.64 R14, c[0x4][R14] ;  /* 0x010000000e0e7b82 */ /* 0x000ee20000000a00 */
[----:B------:R-:W4:Y:S01]  /*13d0*/  LDCU.64 UR10, c[0x4][0x290] ;  /* 0x01005200ff0a77ac */ /* 0x000f220008000a00 */
[----:B------:R-:W5:Y:S01]  /*13e0*/  LDCU UR4, c[0x0][0x38c] ;  /* 0x00007180ff0477ac */ /* 0x000f620008000800 */
[----:B-1----:R-:W-:Y:S01]  /*13f0*/  IMAD.U32 R4, RZ, RZ, UR6 ;  /* 0x00000006ff047e24 */ /* 0x002fe2000f8e00ff */
[----:B------:R-:W-:-:S02]  /*1400*/  MOV R5, UR7 ;  /* 0x0000000700057c02 */ /* 0x000fc40008000f00 */
[----:B--2---:R-:W-:Y:S01]  /*1410*/  MOV R6, UR8 ;  /* 0x0000000800067c02 */ /* 0x004fe20008000f00 */
[----:B------:R-:W-:Y:S01]  /*1420*/  IMAD.U32 R7, RZ, RZ, UR9 ;  /* 0x00000009ff077e24 */ /* 0x000fe2000f8e00ff */
[----:B----4-:R-:W-:Y:S02]  /*1430*/  MOV R10, UR10 ;  /* 0x0000000a000a7c02 */ /* 0x010fe40008000f00 */
[----:B------:R-:W-:Y:S01]  /*1440*/  MOV R11, UR11 ;  /* 0x0000000b000b7c02 */ /* 0x000fe20008000f00 */
[----:B-----5:R-:W-:-:S07]  /*1450*/  IMAD.U32 R24, RZ, RZ, UR4 ;  /* 0x00000004ff187e24 */ /* 0x020fce000f8e00ff */
[----:B------:R-:W-:-:S07]  /*1460*/  LEPC R20, `(.L_x_6198) ;  /* 0x000000001014794e */ /* 0x000fce0000000000 */
[----:B0--3--:R-:W-:Y:S05]  /*1470*/  CALL.ABS.NOINC R14 ;  /* 0x000000000e007343 */ /* 0x009fea0003c00000 */
.L_x_6198:
        /* <DEDUP_REMOVED lines=29> */
.L_x_6202:
[----:B------:R-:W-:Y:S05]  /*1650*/  BSYNC.RECONVERGENT B1 ;  /* 0x0000000000017941 */ /* 0x000fea0003800200 */
.L_x_6201:
[----:B------:R-:W0:Y:S01]  /*1660*/  LDC R5, c[0x0][0x38c] ;  /* 0x0000e300ff057b82 */ /* 0x000e220000000800 */
[----:B------:R-:W-:-:S04]  /*1670*/  IADD3 R18, P0, PT, R18, 0x10, RZ ;  /* 0x0000001012127810 */ /* 0x000fc80007f1e0ff */
[----:B------:R-:W-:Y:S02]  /*1680*/  IADD3.X R19, PT, PT, RZ, R19, RZ, P0, !PT ;  /* 0x00000013ff137210 */ /* 0x000fe400007fe4ff */
[----:B0-----:R-:W-:-:S07]  /*1690*/  IADD3 R24, PT, PT, R6, -0x8, R5 ;  /* 0xfffffff806187810 */ /* 0x001fce0007ffe005 */
.L_x_6200:
[----:B------:R-:W-:Y:S05]  /*16a0*/  BSYNC.RECONVERGENT B0 ;  /* 0x0000000000007941 */ /* 0x000fea0003800200 */
.L_x_6199:
        /* <DEDUP_REMOVED lines=24> */
.L_x_6205:
        /* <DEDUP_REMOVED lines=23> */
.L_x_6204:
[----:B------:R-:W-:Y:S05]  /*19a0*/  BSYNC.RECONVERGENT B0 ;  /* 0x0000000000007941 */ /* 0x000fea0003800200 */
.L_x_6203:
        /* <DEDUP_REMOVED lines=10> */
.L_x_6207:
[----:B------:R-:W-:Y:S05]  /*1a50*/  BSYNC.RECONVERGENT B0 ;  /* 0x0000000000007941 */ /* 0x000fea0003800200 */
.L_x_6206:
        /* <DEDUP_REMOVED lines=9> */
.L_x_6197:
        /* <DEDUP_REMOVED lines=27> */
.L_x_6212:
[----:B------:R-:W-:Y:S01]  /*1ca0*/  SHF.R.U32.HI R26, RZ, 0x1, R24 ;  /* 0x00000001ff1a7819 */ /* 0x000fe20000011618 */
[----:B------:R-:W-:-:S03]  /*1cb0*/  IMAD.IADD R24, R24, 0x1, R3 ;  /* 0x0000000118187824 */ /* 0x000fc600078e0203 */
[C---:B------:R-:W-:Y:S01]  /*1cc0*/  IADD3 R4, PT, PT, R26.reuse, R3, RZ ;  /* 0x000000031a047210 */ /* 0x040fe20007ffe0ff */
[----:B------:R-:W-:Y:S01]  /*1cd0*/  IMAD.WIDE.U32 R26, R26, 0x4, R18 ;  /* 0x000000041a1a7825 */ /* 0x000fe200078e0012 */
[----:B------:R-:W-:Y:S02]  /*1ce0*/  SHF.R.U32.HI R7, RZ, 0x1, R24 ;  /* 0x00000001ff077819 */ /* 0x000fe40000011618 */
[----:B------:R-:W-:Y:S02]  /*1cf0*/  SHF.L.U32 R5, R4, 0x2, RZ ;  /* 0x0000000204057819 */ /* 0x000fe400000006ff */
[----:B------:R-:W-:Y:S01]  /*1d00*/  SHF.R.U32.HI R4, RZ, 0x1e, R4 ;  /* 0x0000001eff047819 */ /* 0x000fe20000011604 */
[----:B------:R-:W-:Y:S01]  /*1d10*/  IMAD.WIDE.U32 R6, R7, 0x4, R18 ;  /* 0x0000000407067825 */ /* 0x000fe200078e0012 */
[----:B------:R-:W-:Y:S01]  /*1d20*/  LEA R24, R3, R24, 0x1 ;  /* 0x0000001803187211 */ /* 0x000fe200078e08ff */
[----:B------:R-:W2:Y:S01]  /*1d30*/  LDG.E R26, desc[UR36][R26.64] ;  /* 0x000000241a1a7981 */ /* 0x000ea2000c1e1900 */
[----:B------:R-:W-:-:S02]  /*1d40*/  LOP3.LUT R5, R5, 0xfffffffc, RZ, 0xc0, !PT ;  /* 0xfffffffc05057812 */ /* 0x000fc400078ec0ff */
[----:B------:R-:W-:Y:S01]  /*1d50*/  LOP3.LUT R25, R4, 0x1, RZ, 0xc0, !PT ;  /* 0x0000000104197812 */ /* 0x000fe200078ec0ff */
[----:B------:R-:W3:Y:S01]  /*1d60*/  LDG.E R6, desc[UR36][R6.64] ;  /* 0x0000002406067981 */ /* 0x000ee2000c1e1900 */
[----:B------:R-:W-:Y:S02]  /*1d70*/  SHF.R.U32.HI R9, RZ, 0x1, R24 ;  /* 0x00000001ff097819 */ /* 0x000fe40000011618 */
[----:B------:R-:W-:-:S03]  /*1d80*/  IADD3 R4, P0, PT, R18, R5, RZ ;  /* 0x0000000512047210 */ /* 0x000fc60007f1e0ff */
[----:B------:R-:W-:-:S04]  /*1d90*/  IMAD.WIDE.U32 R8, R9, 0x4, R18 ;  /* 0x0000000409087825 */ /* 0x000fc800078e0012 */
[----:B------:R-:W-:Y:S02]  /*1da0*/  IMAD.X R5, R19, 0x1, R25, P0 ;  /* 0x0000000113057824 */ /* 0x000fe400000e0619 */
        /* <DEDUP_REMOVED lines=21> */
[----:B------:R-:W-:Y:S06]  /*1f00*/  @!P0 BRA `(.L_x_6212) ;  /* 0xfffffffc00648947 */ /* 0x000fec000383ffff */
[----:B------:R-:W-:Y:S05]  /*1f10*/  BSYNC.RECONVERGENT B1 ;  /* 0x0000000000017941 */ /* 0x000fea0003800200 */
.L_x_6211:
[----:B------:R-:W-:Y:S02]  /*1f20*/  PRMT R7, R6, 0x5410, R4 ;  /* 0x0000541006077816 */ /* 0x000fe40000000004 */
[----:B------:R-:W-:Y:S02]  /*1f30*/  PRMT R9, R4, 0x5432, R26 ;  /* 0x0000543204097816 */ /* 0x000fe4000000001a */
[----:B------:R-:W-:Y:S02]  /*1f40*/  PRMT R6, R8, 0x7610, R6 ;  /* 0x0000761008067816 */ /* 0x000fe40000000006 */
[----:B------:R-:W-:Y:S02]  /*1f50*/  PRMT R26, R26, 0x7632, R26 ;  /* 0x000076321a1a7816 */ /* 0x000fe4000000001a */
[----:B------:R-:W-:-:S07]  /*1f60*/  PRMT R8, R8, 0x7632, R8 ;  /* 0x0000763208087816 */ /* 0x000fce0000000008 */
.L_x_6210:
[----:B------:R-:W-:Y:S05]  /*1f70*/  BSYNC.RECONVERGENT B0 ;  /* 0x0000000000007941 */ /* 0x000fea0003800200 */
.L_x_6209:
        /* <DEDUP_REMOVED lines=31> */
.L_x_6214:
[----:B------:R-:W-:Y:S05]  /*2170*/  BSYNC.RECONVERGENT B0 ;  /* 0x0000000000007941 */ /* 0x000fea0003800200 */
.L_x_6213:
[----:B------:R-:W-:Y:S04]  /*2180*/  BSSY.RECONVERGENT B0, `(.L_x_6215) ;  /* 0x000001a000007945 */ /* 0x000fe80003800200 */
[----:B------:R-:W-:Y:S05]  /*2190*/  @P0 BRA `(.L_x_6216) ;  /* 0x0000000000600947 */ /* 0x000fea0003800000 */
[----:B------:R-:W-:Y:S01]  /*21a0*/  IADD3 R18, PT, PT, R24, R3, RZ ;  /* 0x0000000318127210 */ /* 0x000fe20007ffe0ff */
[----:B------:R-:W-:Y:S02]  /*21b0*/  HADD2.F32 R5, -RZ, R9.H1_H1 ;  /* 0x30000009ff057230 */ /* 0x000fe40000004100 */
[----:B------:R-:W-:Y:S01]  /*21c0*/  HADD2.F32 R26, -RZ, R26.H0_H0 ;  /* 0x2000001aff1a7230 */ /* 0x000fe20000004100 */
[----:B------:R-:W-:Y:S02]  /*21d0*/  ISETP.GE.U32.AND P0, PT, R18, R12, PT ;  /* 0x0000000c1200720c */ /* 0x000fe40003f06070 */
[----:B------:R-:W-:Y:S02]  /*21e0*/  FADD.FTZ R10, R10, R5 ;  /* 0x000000050a0a7221 */ /* 0x000fe40000010000 */
[----:B------:R-:W-:-:S09]  /*21f0*/  FADD.FTZ R11, R11, R26 ;  /* 0x0000001a0b0b7221 */ /* 0x000fd20000010000 */
[----:B------:R-:W-:Y:S05]  /*2200*/  @P0 BRA `(.L_x_6216) ;  /* 0x0000000000440947 */ /* 0x000fea0003800000 */
[----:B------:R-:W-:Y:S02]  /*2210*/  IMAD.IADD R18, R18, 0x1, R3 ;  /* 0x0000000112127824 */ /* 0x000fe400078e0203 */
        /* <DEDUP_REMOVED lines=16> */
.L_x_6216:
[----:B------:R-:W-:Y:S05]  /*2320*/  BSYNC.RECONVERGENT B0 ;  /* 0x0000000000007941 */ /* 0x000fea0003800200 */
.L_x_6215:
[----:B------:R-:W-:Y:S01]  /*2330*/  FADD.FTZ R10, R10, R13 ;  /* 0x0000000d0a0a7221 */ /* 0x000fe20000010000 */
[----:B------:R-:W-:-:S03]  /*2340*/  FADD.FTZ R11, R11, R14 ;  /* 0x0000000e0b0b7221 */ /* 0x000fc60000010000 */
[----:B------:R-:W-:Y:S01]  /*2350*/  FADD.FTZ R10, R10, R15 ;  /* 0x0000000f0a0a7221 */ /* 0x000fe20000010000 */
[----:B------:R-:W-:-:S03]  /*2360*/  FADD.FTZ R11, R11, R20 ;  /* 0x000000140b0b7221 */ /* 0x000fc60000010000 */
[----:B------:R-:W-:Y:S01]  /*2370*/  FADD.FTZ R18, R10, R21 ;  /* 0x000000150a127221 */ /* 0x000fe20000010000 */
[----:B------:R-:W-:Y:S01]  /*2380*/  FADD.FTZ R19, R11, R0 ;  /* 0x000000000b137221 */ /* 0x000fe20000010000 */
[----:B------:R-:W-:Y:S06]  /*2390*/  BRA `(.L_x_6196) ;  /* 0x0000009400907947 */ /* 0x000fec0003800000 */
.L_x_6208:
        /* <DEDUP_REMOVED lines=23> */
.L_x_6221:
[----:B------:R-:W-:Y:S01]  /*2510*/  IADD3 R4, PT, PT, R28, R3, RZ ;  /* 0x000000031c047210 */ /* 0x000fe20007ffe0ff */
[----:B------:R-:W-:-:S04]  /*2520*/  IMAD R28, R26, R28, RZ ;  /* 0x0000001c1a1c7224 */ /* 0x000fc800078e02ff */
[----:B------:R-:W-:Y:S01]  /*2530*/  IMAD R6, R26, R4, RZ ;  /* 0x000000041a067224 */ /* 0x000fe200078e02ff */
[----:B------:R-:W-:Y:S02]  /*2540*/  IADD3 R4, PT, PT, R4, R3, RZ ;  /* 0x0000000304047210 */ /* 0x000fe40007ffe0ff */
[----:B------:R-:W-:Y:S02]  /*2550*/  SHF.R.U32.HI R5, RZ, 0x1, R28 ;  /* 0x00000001ff057819 */ /* 0x000fe4000001161c */
[----:B------:R-:W-:Y:S01]  /*2560*/  SHF.R.U32.HI R7, RZ, 0x1, R6 ;  /* 0x00000001ff077819 */ /* 0x000fe20000011606 */
[----:B------:R-:W-:Y:S02]  /*2570*/  IMAD.IADD R28, R4, 0x1, R3 ;  /* 0x00000001041c7824 */ /* 0x000fe400078e0203 */
[C---:B------:R-:W-:Y:S02]  /*2580*/  IMAD R8, R26.reuse, R4, RZ ;  /* 0x000000041a087224 */ /* 0x040fe400078e02ff */
[----:B------:R-:W-:-:S02]  /*2590*/  IMAD R10, R26, R28, RZ ;  /* 0x0000001c1a0a7224 */ /* 0x000fc400078e02ff */
[----:B------:R-:W-:Y:S01]  /*25a0*/  IMAD.WIDE.U32 R4, R5, 0x4, R18 ;  /* 0x0000000405047825 */ /* 0x000fe200078e0012 */
[----:B------:R-:W-:Y:S02]  /*25b0*/  SHF.R.U32.HI R9, RZ, 0x1, R8 ;  /* 0x00000001ff097819 */ /* 0x000fe40000011608 */
[----:B------:R-:W-:Y:S01]  /*25c0*/  SHF.R.U32.HI R11, RZ, 0x1, R10 ;  /* 0x00000001ff0b7819 */ /* 0x000fe2000001160a */
[--C-:B------:R-:W-:Y:S02]  /*25d0*/  IMAD.WIDE.U32 R6, R7, 0x4, R18.reuse ;  /* 0x0000000407067825 */ /* 0x100fe400078e0012 */
[----:B------:R-:W2:Y:S02]  /*25e0*/  LDG.E R4, desc[UR36][R4.64] ;  /* 0x0000002404047981 */ /* 0x000ea4000c1e1900 */
        /* <DEDUP_REMOVED lines=26> */
.L_x_6220:
[----:B------:R-:W-:Y:S02]  /*2790*/  PRMT R7, R6, 0x5410, R8 ;  /* 0x0000541006077816 */ /* 0x000fe40000000008 */
[----:B------:R-:W-:Y:S02]  /*27a0*/  PRMT R6, R10, 0x7610, R6 ;  /* 0x000076100a067816 */ /* 0x000fe40000000006 */
[----:B------:R-:W-:Y:S02]  /*27b0*/  PRMT R9, R4, 0x7610, R4 ;  /* 0x0000761004097816 */ /* 0x000fe40000000004 */
[----:B------:R-:W-:Y:S02]  /*27c0*/  PRMT R8, R8, 0x7632, R8 ;  /* 0x0000763208087816 */ /* 0x000fe40000000008 */
[----:B------:R-:W-:-:S07]  /*27d0*/  PRMT R10, R10, 0x7632, R10 ;  /* 0x000076320a0a7816 */ /* 0x000fce000000000a */
.L_x_6219:
[----:B------:R-:W-:Y:S05]  /*27e0*/  BSYNC.RECONVERGENT B0 ;  /* 0x0000000000007941 */ /* 0x000fea0003800200 */
.L_x_6218:
        /* <DEDUP_REMOVED lines=11> */
[----:B------:R-:W-:-:S05]  /*28a0*/  IMAD R4, R26, R11, RZ ;  /* 0x0000000b1a047224 */ /* 0x000fca00078e02ff */
        /* <DEDUP_REMOVED lines=22> */
.L_x_6223:
[----:B------:R-:W-:Y:S05]  /*2a10*/  BSYNC.RECONVERGENT B0 ;  /* 0x0000000000007941 */ /* 0x000fea0003800200 */
.L_x_6222:
[----:B------:R-:W-:Y:S04]  /*2a20*/  BSSY.RECONVERGENT B0, `(.L_x_6224) ;  /* 0x000001a000007945 */ /* 0x000fe80003800200 */
        /* <DEDUP_REMOVED lines=25> */
.L_x_6225:
[----:B------:R-:W-:Y:S05]  /*2bc0*/  BSYNC.RECONVERGENT B0 ;  /* 0x0000000000007941 */ /* 0x000fea0003800200 */
.L_x_6224:
[----:B------:R-:W-:Y:S01]  /*2bd0*/  FADD.FTZ R20, R13, R20 ;  /* 0x000000140d147221 */ /* 0x000fe20000010000 */
[----:B------:R-:W-:-:S03]  /*2be0*/  FADD.FTZ R15, R14, R15 ;  /* 0x0000000f0e0f7221 */ /* 0x000fc60000010000 */
[----:B------:R-:W-:Y:S01]  /*2bf0*/  FADD.FTZ R20, R20, R21 ;  /* 0x0000001514147221 */ /* 0x000fe20000010000 */
[----:B------:R-:W-:-:S03]  /*2c00*/  FADD.FTZ R15, R15, R24 ;  /* 0x000000180f0f7221 */ /* 0x000fc60000010000 */
[----:B------:R-:W-:Y:S01]  /*2c10*/  FADD.FTZ R18, R20, R25 ;  /* 0x0000001914127221 */ /* 0x000fe20000010000 */
[----:B------:R-:W-:Y:S01]  /*2c20*/  FADD.FTZ R19, R15, R0 ;  /* 0x000000000f137221 */ /* 0x000fe20000010000 */
[----:B------:R-:W-:Y:S06]  /*2c30*/  BRA `(.L_x_6196) ;  /* 0x0000008c00687947 */ /* 0x000fec0003800000 */
.L_x_6217:
        /* <DEDUP_REMOVED lines=19> */
[----:B------:R-:W-:Y:S01]  /*2d70*/  IMAD.MOV.U32 R5, RZ, RZ, R4 ;  /* 0x000000ffff057224 */ /* 0x000fe200078e0004 */
[----:B------:R-:W-:Y:S02]  /*2d80*/  VIMNMX.U32 R13, PT, PT, R0, 0x18, PT ;  /* 0x00000018000d7848 */ /* 0x000fe40003fe0000 */
[-C--:B------:R-:W-:Y:S02]  /*2d90*/  MOV R7, R4.reuse ;  /* 0x0000000400077202 */ /* 0x080fe40000000f00 */
[-C--:B------:R-:W-:Y:S01]  /*2da0*/  MOV R6, R4.reuse ;  /* 0x0000000400067202 */ /* 0x080fe20000000f00 */
[----:B------:R-:W-:Y:S01]  /*2db0*/  VIADD R13, R13, 0x1 ;  /* 0x000000010d0d7836 */ /* 0x000fe20000000000 */
[----:B------:R-:W-:-:S02]  /*2dc0*/  MOV R3, R4 ;  /* 0x0000000400037202 */ /* 0x000fc40000000f00 */
[----:B-1----:R-:W-:-:S07]  /*2dd0*/  MOV R0, R4 ;  /* 0x0000000400007202 */ /* 0x002fce0000000f00 */
.L_x_6233:
        /* <DEDUP_REMOVED lines=297> */
[--C-:B------:R-:W-:Y:S02]  /*4070*/  IMAD.MOV R12, RZ, RZ, -R21.reuse ;  /* 0x000000ffff0c7224 */ /* 0x100fe400078e0a15 */
[----:B--2---:R-:W-:-:S05]  /*4080*/  @P1 IMAD.HI.U32 R14, R21, R14, R20 ;  /* 0x0000000e150e1227 */ /* 0x004fca00078e0014 */
[----:B------:R-:W-:Y:S01]  /*4090*/  @P1 SHF.R.U32.HI R14, RZ, R15, R14 ;  /* 0x0000000fff0e1219 */ /* 0x000fe2000001160e */
[----:B------:R-:W-:-:S03]  /*40a0*/  IMAD R15, R12, UR52, R29 ;  /* 0x000000340c0f7c24 */ /* 0x000fc6000f8e021d */
[----:B------:R-:W-:Y:S01]  /*40b0*/  @P1 IADD3 R20, PT, PT, -R14, RZ, RZ ;  /* 0x000000ff0e141210 */ /* 0x000fe20007ffe1ff */
[----:B------:R-:W-:-:S04]  /*40c0*/  IMAD R10, R15, UR27, R10 ;  /* 0x0000001b0f0a7c24 */ /* 0x000fc8000f8e020a */
[----:B0-----:R-:W-:-:S04]  /*40d0*/  @P1 IMAD R21, R20, R27, R21 ;  /* 0x0000001b14151224 */ /* 0x001fc800078e0215 */
[----:B---3--:R-:W-:-:S07]  /*40e0*/  @P1 IMAD R10, R21, R26, R10 ;  /* 0x0000001a150a1224 */ /* 0x008fce00078e020a */
.L_x_6229:
[----:B------:R-:W-:-:S04]  /*40f0*/  LOP3.LUT R15, R10, 0xfffffffc, RZ, 0xc0, !PT ;  /* 0xfffffffc0a0f7812 */ /* 0x000fc800078ec0ff */
[----:B------:R-:W-:-:S04]  /*4100*/  IADD3 R14, P1, PT, R15, R18, RZ ;  /* 0x000000120f0e7210 */ /* 0x000fc80007f3e0ff */
[----:B------:R-:W-:-:S05]  /*4110*/  IADD3.X R15, PT, PT, RZ, R19, RZ, P1, !PT ;  /* 0x00000013ff0f7210 */ /* 0x000fca0000ffe4ff */
[----:B------:R-:W2:Y:S01]  /*4120*/  LDG.E R14, desc[UR36][R14.64] ;  /* 0x000000240e0e7981 */ /* 0x000ea2000c1e1900 */
[----:B------:R-:W-:Y:S01]  /*4130*/  MOV R26, RZ ;  /* 0x000000ff001a7202 */ /* 0x000fe20000000f00 */
[----:B-1----:R-:W-:-:S04]  /*4140*/  VIADD R27, R11, UR4 ;  /* 0x000000040b1b7c36 */ /* 0x002fc80008000000 */
        /* <DEDUP_REMOVED lines=236> */
.L_x_6230:
[----:B------:R-:W-:-:S04]  /*5010*/  LOP3.LUT R15, R10, 0xfffffffc, RZ, 0xc0, !PT ;  /* 0xfffffffc0a0f7812 */ /* 0x000fc800078ec0ff */
[----:B------:R-:W-:-:S04]  /*5020*/  IADD3 R14, P1, PT, R15, R18, RZ ;  /* 0x000000120f0e7210 */ /* 0x000fc80007f3e0ff */
[----:B------:R-:W-:-:S05]  /*5030*/  IADD3.X R15, PT, PT, RZ, R19, RZ, P1, !PT ;  /* 0x00000013ff0f7210 */ /* 0x000fca0000ffe4ff */
[----:B------:R-:W2:Y:S01]  /*5040*/  LDG.E R14, desc[UR36][R14.64] ;  /* 0x000000240e0e7981 */ /* 0x000ea2000c1e1900 */
[----:B------:R-:W-:Y:S02]  /*5050*/  HFMA2 R26, -RZ, RZ, 0, 0 ;  /* 0x00000000ff1a7431 */ /* 0x000fe400000001ff */
[----:B------:R-:W-:-:S04]  /*5060*/  VIADD R27, R27, UR4 ;  /* 0x000000041b1b7c36 */ /* 0x000fc80008000000 */
        /* <DEDUP_REMOVED lines=236> */
.L_x_6231:
[----:B------:R-:W-:-:S04]  /*5f30*/  LOP3.LUT R15, R10, 0xfffffffc, RZ, 0xc0, !PT ;  /* 0xfffffffc0a0f7812 */ /* 0x000fc800078ec0ff */
[----:B------:R-:W-:-:S04]  /*5f40*/  IADD3 R14, P1, PT, R15, R18, RZ ;  /* 0x000000120f0e7210 */ /* 0x000fc80007f3e0ff */
[----:B------:R-:W-:-:S05]  /*5f50*/  IADD3.X R15, PT, PT, RZ, R19, RZ, P1, !PT ;  /* 0x00000013ff0f7210 */ /* 0x000fca0000ffe4ff */
[----:B------:R-:W2:Y:S01]  /*5f60*/  LDG.E R14, desc[UR36][R14.64] ;  /* 0x000000240e0e7981 */ /* 0x000ea2000c1e1900 */
[----:B------:R-:W-:Y:S01]  /*5f70*/  MOV R26, RZ ;  /* 0x000000ff001a7202 */ /* 0x000fe20000000f00 */
        /* <DEDUP_REMOVED lines=237> */
.L_x_6232:
[----:B------:R-:W-:-:S04]  /*6e50*/  LOP3.LUT R15, R10, 0xfffffffc, RZ, 0xc0, !PT ;  /* 0xfffffffc0a0f7812 */ /* 0x000fc800078ec0ff */
[----:B------:R-:W-:-:S04]  /*6e60*/  IADD3 R14, P1, PT, R15, R18, RZ ;  /* 0x000000120f0e7210 */ /* 0x000fc80007f3e0ff */
[----:B------:R-:W-:-:S05]  /*6e70*/  IADD3.X R15, PT, PT, RZ, R19, RZ, P1, !PT ;  /* 0x00000013ff0f7210 */ /* 0x000fca0000ffe4ff */
[----:B------:R-:W2:Y:S02]  /*6e80*/  LDG.E R14, desc[UR36][R14.64] ;  /* 0x000000240e0e7981 */ /* 0x000ea4000c1e1900 */
[----:B--2---:R-:W-:-:S07]  /*6e90*/  PRMT R30, R14, 0x5432, R14 ;  /* 0x000054320e1e7816 */ /* 0x004fce000000000e */
.L_x_6228:
        /* <DEDUP_REMOVED lines=23> */
.L_x_6227:
[----:B0-----:R-:W-:Y:S05]  /*7010*/  BSYNC.RECONVERGENT B0 ;  /* 0x0000000000007941 */ /* 0x001fea0003800200 */
.L_x_6226:
        /* <DEDUP_REMOVED lines=284> */
.L_x_6237:
[----:B------:R-:W-:Y:S02]  /*81e0*/  SHF.R.U32.HI R14, RZ, 0x2, R13 ;  /* 0x00000002ff0e7819 */ /* 0x000fe4000001160d */
[----:B------:R-:W-:-:S07]  /*81f0*/  MOV R15, RZ ;  /* 0x000000ff000f7202 */ /* 0x000fce0000000f00 */
.L_x_6236:
        /* <DEDUP_REMOVED lines=285> */
.L_x_6239:
[----:B------:R-:W-:Y:S02]  /*93d0*/  SHF.R.U32.HI R20, RZ, 0x2, R13 ;  /* 0x00000002ff147819 */ /* 0x000fe4000001160d */
[----:B------:R-:W-:-:S07]  /*93e0*/  MOV R21, RZ ;  /* 0x000000ff00157202 */ /* 0x000fce0000000f00 */
.L_x_6238:
        /* <DEDUP_REMOVED lines=282> */
.L_x_6241:
[----:B------:R-:W-:Y:S02]  /*a590*/  SHF.R.U32.HI R20, RZ, 0x2, R13 ;  /* 0x00000002ff147819 */ /* 0x000fe4000001160d */
[----:B------:R-:W-:-:S07]  /*a5a0*/  MOV R21, RZ ;  /* 0x000000ff00157202 */ /* 0x000fce0000000f00 */
.L_x_6240:
        /* <DEDUP_REMOVED lines=282> */
.L_x_6243:
[----:B------:R-:W-:Y:S01]  /*b750*/  SHF.R.U32.HI R14, RZ, 0x2, R13 ;  /* 0x00000002ff0e7819 */ /* 0x000fe2000001160d */
[----:B------:R-:W-:-:S07]  /*b760*/  IMAD.MOV.U32 R15, RZ, RZ, RZ ;  /* 0x000000ffff0f7224 */ /* 0x000fce00078e00ff */
.L_x_6242:
[----:B------:R-:W-:-:S04]  /*b770*/  LEA R18, P0, R14, R25, 0x2 ;  /* 0x000000190e127211 */ /* 0x000fc800078010ff */
[----:B------:R-:W-:-:S05]  /*b780*/  LEA.HI.X R19, R14, R24, R15, 0x2, P0 ;  /* 0x000000180e137211 */ /* 0x000fca00000f140f */
[----:B------:R-:W2:Y:S02]  /*b790*/  LDG.E R18, desc[UR36][R18.64] ;  /* 0x0000002412127981 */ /* 0x000ea4000c1e1900 */
[----:B--2---:R-:W-:-:S07]  /*b7a0*/  PRMT R30, R18, 0x5432, R18 ;  /* 0x00005432121e7816 */ /* 0x004fce0000000012 */
.L_x_6235:
[----:B------:R-:W-:Y:S05]  /*b7b0*/  BSYNC.RECONVERGENT B0 ;  /* 0x0000000000007941 */ /* 0x000fea0003800200 */
.L_x_6234:
        /* <DEDUP_REMOVED lines=27> */
.L_x_6245:
[----:B------:R-:W-:Y:S05]  /*b970*/  BSYNC.RECONVERGENT B0 ;  /* 0x0000000000007941 */ /* 0x000fea0003800200 */
.L_x_6244:
[----:B------:R-:W-:Y:S01]  /*b980*/  FADD.FTZ R5, R5, R0 ;  /* 0x0000000005057221 */ /* 0x000fe20000010000 */
[----:B------:R-:W-:-:S03]  /*b990*/  FADD.FTZ R4, R4, R3 ;  /* 0x0000000304047221 */ /* 0x000fc60000010000 */
[----:B------:R-:W-:Y:S01]  /*b9a0*/  FADD.FTZ R5, R5, R6 ;  /* 0x0000000605057221 */ /* 0x000fe20000010000 */
[----:B------:R-:W-:-:S03]  /*b9b0*/  FADD.FTZ R4, R4, R7 ;  /* 0x0000000704047221 */ /* 0x000fc60000010000 */
[----:B------:R-:W-:Y:S01]  /*b9c0*/  FADD.FTZ R18, R5, R8 ;  /* 0x0000000805127221 */ /* 0x000fe20000010000 */
[----:B------:R-:W-:-:S07]  /*b9d0*/  FADD.FTZ R19, R4, R9 ;  /* 0x0000000904137221 */ /* 0x000fce0000010000 */
.L_x_6196:
[----:B------:R-:W-:Y:S05]  /*b9e0*/  BSYNC.RECONVERGENT B6 ;  /* 0x0000000000067941 */ /* 0x000fea0003800200 */
.L_x_6195:
        /* <DEDUP_REMOVED lines=15> */
.L_x_6247:
        /* <DEDUP_REMOVED lines=15> */
.L_x_6246:
        /* <DEDUP_REMOVED lines=18> */
.L_x_6250:
        /* <DEDUP_REMOVED lines=14> */
.L_x_6249:
[----:B------:R-:W-:Y:S01]  /*bdd0*/  ISETP.GE.U32.AND P0, PT, R0, 0x2, PT ;  /* 0x000000020000780c */ /* 0x000fe20003f06070 */
[----:B------:R-:W-:Y:S05]  /*bde0*/  WARPSYNC.ALL ;  /* 0x0000000000007948 */ /* 0x000fea0003800000 */
[----:B------:R-:W-:Y:S07]  /*bdf0*/  BAR.SYNC.DEFER_BLOCKING 0x0 ;  /* 0x0000000000007b1d */ /* 0x000fee0000010000 */
[----:B------:R-:W-:Y:S05]  /*be00*/  @!P0 BRA `(.L_x_6248) ;  /* 0x0000000000208947 */ /* 0x000fea0003800000 */
[----:B-1----:R-:W-:-:S07]  /*be10*/  MOV R3, 0x1 ;  /* 0x0000000100037802 */ /* 0x002fce0000000f00 */
.L_x_6251:
[----:B------:R-:W1:Y:S04]  /*be20*/  SHFL.DOWN PT, R5, R18, R3, 0x1f ;  /* 0x08001f0312057589 */ /* 0x000e6800000e0000 */
[----:B------:R2:W3:Y:S02]  /*be30*/  SHFL.DOWN PT, R4, R19, R3, 0x1f ;  /* 0x08001f0313047589 */ /* 0x0004e400000e0000 */
[----:B--2---:R-:W-:-:S04]  /*be40*/  SHF.L.U32 R3, R3, 0x1, RZ ;  /* 0x0000000103037819 */ /* 0x004fc800000006ff */
[----:B------:R-:W-:Y:S01]  /*be50*/  ISETP.GE.AND P0, PT, R3, R0, PT ;  /* 0x000000000300720c */ /* 0x000fe20003f06270 */
[----:B-1----:R-:W-:Y:S01]  /*be60*/  FADD.FTZ R18, R5, R18 ;  /* 0x0000001205127221 */ /* 0x002fe20000010000 */
[----:B---3--:R-:W-:-:S11]  /*be70*/  FADD.FTZ R19, R4, R19 ;  /* 0x0000001304137221 */ /* 0x008fd60000010000 */
[----:B------:R-:W-:Y:S05]  /*be80*/  @!P0 BRA `(.L_x_6251) ;  /* 0xfffffffc00e48947 */ /* 0x000fea000383ffff */
.L_x_6248:
        /* <DEDUP_REMOVED lines=281> */
.L_x_6252:
        /* <DEDUP_REMOVED lines=276> */
.L_x_6253:
        /* <DEDUP_REMOVED lines=9> */
.L_x_6256:
        /* <DEDUP_REMOVED lines=23> */
.L_x_6255:
        /* <DEDUP_REMOVED lines=43> */
.L_x_6258:
[----:B------:R-:W-:-:S07]  /*e610*/  MOV R6, 0xe630 ;  /* 0x0000e63000067802 */ /* 0x000fce0000000f00 */
[----:B0-----:R-:W-:Y:S05]  /*e620*/  CALL.REL.NOINC `($__internal_10_$__cuda_sm20_div_u64) ;  /* 0x00000040002c7944 */ /* 0x001fea0003c00000 */
.L_x_6259:
[----:B------:R-:W-:Y:S05]  /*e630*/  BSYNC.RECONVERGENT B0 ;  /* 0x0000000000007941 */ /* 0x000fea0003800200 */
.L_x_6257:
[----:B------:R-:W1:Y:S02]  /*e640*/  LDCU.64 UR4, c[0x0][0x770] ;  /* 0x0000ee00ff0477ac */ /* 0x000e640008000a00 */
[----:B-1----:R-:W-:Y:S02]  /*e650*/  UISETP.NE.U32.AND UP0, UPT, UR4, URZ, UPT ;  /* 0x000000ff0400728c */ /* 0x002fe4000bf05070 */
[----:B------:R-:W-:Y:S02]  /*e660*/  IADD3 R4, P1, PT, R4, UR4, RZ ;  /* 0x0000000404047c10 */ /* 0x000fe4000ff3e0ff */
[----:B------:R-:W-:Y:S02]  /*e670*/  UISETP.NE.AND.EX UP0, UPT, UR5, URZ, UPT, UP0 ;  /* 0x000000ff0500728c */ /* 0x000fe4000bf05300 */
[----:B------:R-:W-:-:S04]  /*e680*/  IADD3.X R5, PT, PT, R5, UR5, RZ, P1, !PT ;  /* 0x0000000505057c10 */ /* 0x000fc80008ffe4ff */
[----:B------:R-:W-:-:S04]  /*e690*/  PLOP3.LUT P0, PT, PT, PT, UP0, 0x80, 0x8 ;  /* 0x000000000008781c */ /* 0x000fc80003f0f008 */
[----:B------:R-:W-:-:S13]  /*e6a0*/  PLOP3.LUT P0, PT, P0, PT, PT, 0x8, 0x80 ;  /* 0x000000000080781c */ /* 0x000fda000070e170 */
.L_x_6254:
        /* <DEDUP_REMOVED lines=287> */
.L_x_6261:
        /* <DEDUP_REMOVED lines=276> */
.L_x_6262:
        /* <DEDUP_REMOVED lines=24> */
.L_x_6264:
[----:B------:R-:W-:Y:S05]  /*10b60*/  BSYNC.RECONVERGENT B0 ;  /* 0x0000000000007941 */ /* 0x000fea0003800200 */
.L_x_6263:
        /* <DEDUP_REMOVED lines=35> */
.L_x_6266:
[----:B------:R-:W-:Y:S05]  /*10da0*/  BSYNC.RECONVERGENT B0 ;  /* 0x0000000000007941 */ /* 0x000fea0003800200 */
.L_x_6265:
        /* <DEDUP_REMOVED lines=35> */
.L_x_6271:
        /* <DEDUP_REMOVED lines=10> */
.L_x_6270:
[----:B------:R-:W-:Y:S05]  /*11080*/  BRA `(.L_x_6269) ;  /* 0x0000000000547947 */ /* 0x000fea0003800000 */
.L_x_6268:
        /* <DEDUP_REMOVED lines=11> */
.L_x_6272:
        /* <DEDUP_REMOVED lines=10> */
.L_x_6269:
[----:B------:R-:W-:Y:S05]  /*111e0*/  BSYNC.RECONVERGENT B0 ;  /* 0x0000000000007941 */ /* 0x000fea0003800200 */
.L_x_6267:
        /* <DEDUP_REMOVED lines=12> */
.L_x_6274:
        /* <DEDUP_REMOVED lines=14> */
.L_x_6273:
        /* <DEDUP_REMOVED lines=9> */
.L_x_6277:
        /* <DEDUP_REMOVED lines=13> */
.L_x_6276:
[----:B------:R-:W-:Y:S01]  /*114f0*/  BAR.SYNC.DEFER_BLOCKING 0x0 ;  /* 0x0000000000007b1d */ /* 0x000fe20000010000 */
[----:B------:R-:W-:-:S09]  /*11500*/  UISETP.GE.U32.AND UP0, UPT, UR4, 0x2, UPT ;  /* 0x000000020400788c */ /* 0x000fd2000bf06070 */
[----:B------:R-:W-:Y:S05]  /*11510*/  BRA.U !UP0, `(.L_x_6275) ;  /* 0x0000000108207547 */ /* 0x000fea000b800000 */
[----:B-123--:R-:W-:-:S07]  /*11520*/  HFMA2 R0, -RZ, RZ, 0, 5.9604644775390625e-08 ;  /* 0x00000001ff007431 */ /* 0x00efce00000001ff */
.L_x_6278:
[----:B------:R-:W1:Y:S04]  /*11530*/  SHFL.DOWN PT, R3, R18, R0, 0x1f ;  /* 0x08001f0012037589 */ /* 0x000e6800000e0000 */
[----:B------:R2:W3:Y:S02]  /*11540*/  SHFL.DOWN PT, R2, R19, R0, 0x1f ;  /* 0x08001f0013027589 */ /* 0x0004e400000e0000 */
[----:B--2---:R-:W-:-:S04]  /*11550*/  SHF.L.U32 R0, R0, 0x1, RZ ;  /* 0x0000000100007819 */ /* 0x004fc800000006ff */
[----:B------:R-:W-:Y:S01]  /*11560*/  ISETP.GE.AND P2, PT, R0, UR4, PT ;  /* 0x0000000400007c0c */ /* 0x000fe2000bf46270 */
[----:B-1----:R-:W-:Y:S01]  /*11570*/  FADD.FTZ R18, R3, R18 ;  /* 0x0000001203127221 */ /* 0x002fe20000010000 */
[----:B---3--:R-:W-:-:S11]  /*11580*/  FADD.FTZ R19, R2, R19 ;  /* 0x0000001302137221 */ /* 0x008fd60000010000 */
[----:B------:R-:W-:Y:S05]  /*11590*/  @!P2 BRA `(.L_x_6278) ;  /* 0xfffffffc00e4a947 */ /* 0x000fea000383ffff */
.L_x_6275:
        /* <DEDUP_REMOVED lines=42> */
.L_x_6280:
        /* <DEDUP_REMOVED lines=24> */
.L_x_6281:
[----:B------:R-:W1:Y:S02]  /*119c0*/  LDCU.64 UR4, c[0x0][0x760] ;  /* 0x0000ec00ff0477ac */ /* 0x000e640008000a00 */
[----:B-1----:R-:W-:-:S05]  /*119d0*/  IADD3 R16, P0, PT, R16, UR4, RZ ;  /* 0x0000000410107c10 */ /* 0x002fca000ff1e0ff */
[----:B------:R-:W-:-:S05]  /*119e0*/  IMAD.X R17, RZ, RZ, UR5, P0 ;  /* 0x00000005ff117e24 */ /* 0x000fca00080e06ff */
[----:B------:R-:W-:Y:S01]  /*119f0*/  STG.E.U16 desc[UR36][R16.64], R19 ;  /* 0x0000001310007986 */ /* 0x000fe2000c101524 */
[----:B------:R-:W-:Y:S05]  /*11a00*/  EXIT ;  /* 0x000000000000794d */ /* 0x000fea0003800000 */
.L_x_6279:
        /* <DEDUP_REMOVED lines=9> */
.L_x_6282:
        /* <DEDUP_REMOVED lines=21> */
.L_x_6284:
        /* <DEDUP_REMOVED lines=24> */
.L_x_6285:
[----:B------:R-:W1:Y:S02]  /*11d70*/  LDCU.64 UR4, c[0x0][0x760] ;  /* 0x0000ec00ff0477ac */ /* 0x000e640008000a00 */
[----:B-1----:R-:W-:-:S04]  /*11d80*/  IADD3 R16, P0, PT, R16, UR4, RZ ;  /* 0x0000000410107c10 */ /* 0x002fc8000ff1e0ff */
[----:B------:R-:W-:-:S05]  /*11d90*/  IADD3.X R17, PT, PT, RZ, UR5, RZ, P0, !PT ;  /* 0x00000005ff117c10 */ /* 0x000fca00087fe4ff */
[----:B------:R-:W-:Y:S01]  /*11da0*/  STG.E.U16 desc[UR36][R16.64], R19 ;  /* 0x0000001310007986 */ /* 0x000fe2000c101524 */
[----:B------:R-:W-:Y:S05]  /*11db0*/  EXIT ;  /* 0x000000000000794d */ /* 0x000fea0003800000 */
.L_x_6283:
[----:B------:R-:W-:Y:S04]  /*11dc0*/  STG.E desc[UR36][R4.64], R18 ;  /* 0x0000001204007986 */ /* 0x000fe8000c101924 */
[----:B------:R-:W-:Y:S01]  /*11dd0*/  STG.E desc[UR36][R4.64+0x4], R19 ;  /* 0x0000041304007986 */ /* 0x000fe2000c101924 */
[----:B------:R-:W-:Y:S05]  /*11de0*/  EXIT ;  /* 0x000000000000794d */ /* 0x000fea0003800000 */
.L_x_6260:
        /* <DEDUP_REMOVED lines=52> */
.L_x_6287:
        /* <DEDUP_REMOVED lines=24> */
.L_x_6288:
[----:B------:R-:W1:Y:S02]  /*122b0*/  LDCU.64 UR4, c[0x0][0x760] ;  /* 0x0000ec00ff0477ac */ /* 0x000e640008000a00 */
[----:B-1----:R-:W-:-:S05]  /*122c0*/  IADD3 R24, P0, PT, R24, UR4, RZ ;  /* 0x0000000418187c10 */ /* 0x002fca000ff1e0ff */
[----:B------:R-:W-:-:S05]  /*122d0*/  IMAD.X R25, RZ, RZ, UR5, P0 ;  /* 0x00000005ff197e24 */ /* 0x000fca00080e06ff */
[----:B------:R-:W-:Y:S01]  /*122e0*/  STG.E.U16 desc[UR36][R24.64], R19 ;  /* 0x0000001318007986 */ /* 0x000fe2000c101524 */
[----:B------:R-:W-:Y:S05]  /*122f0*/  EXIT ;  /* 0x000000000000794d */ /* 0x000fea0003800000 */
.L_x_6286:
        /* <DEDUP_REMOVED lines=9> */
.L_x_6289:
        /* <DEDUP_REMOVED lines=21> */
.L_x_6291:
        /* <DEDUP_REMOVED lines=24> */
.L_x_6292:
[----:B------:R-:W1:Y:S02]  /*12660*/  LDCU.64 UR4, c[0x0][0x760] ;  /* 0x0000ec00ff0477ac */ /* 0x000e640008000a00 */
[----:B-1----:R-:W-:-:S04]  /*12670*/  IADD3 R24, P0, PT, R24, UR4, RZ ;  /* 0x0000000418187c10 */ /* 0x002fc8000ff1e0ff */
[----:B------:R-:W-:-:S05]  /*12680*/  IADD3.X R25, PT, PT, RZ, UR5, RZ, P0, !PT ;  /* 0x00000005ff197c10 */ /* 0x000fca00087fe4ff */
[----:B------:R-:W-:Y:S01]  /*12690*/  STG.E.U16 desc[UR36][R24.64], R19 ;  /* 0x0000001318007986 */ /* 0x000fe2000c101524 */
[----:B------:R-:W-:Y:S05]  /*126a0*/  EXIT ;  /* 0x000000000000794d */ /* 0x000fea0003800000 */
.L_x_6290:
[----:B------:R-:W-:Y:S04]  /*126b0*/  STG.E desc[UR36][R4.64], R18 ;  /* 0x0000001204007986 */ /* 0x000fe8000c101924 */
[----:B------:R-:W-:Y:S01]  /*126c0*/  STG.E desc[UR36][R4.64+0x4], R19 ;  /* 0x0000041304007986 */ /* 0x000fe2000c101924 */
[----:B------:R-:W-:Y:S05]  /*126d0*/  EXIT ;  /* 0x000000000000794d */ /* 0x000fea0003800000 */
        .weak           $__internal_10_$__cuda_sm20_div_u64
        .type           $__internal_10_$__cuda_sm20_div_u64,@function
        .size           $__internal_10_$__cuda_sm20_div_u64,(.L_x_9952 - $__internal_10_$__cuda_sm20_div_u64)
$__internal_10_$__cuda_sm20_div_u64:
        /* <DEDUP_REMOVED lines=65> */
[----:B------:R-:W-:Y:S06]  /*12af0*/  RET.REL.NODEC R6 `(_ZN2at6native13reduce_kernelILi256ELi2ENS0_8ReduceOpIN3c104HalfENS0_14func_wrapper_tIS4_ZNS0_11sum_functorIS4_fS4_EclERNS_14TensorIteratorEEUlffE_EEjS4_Li4ELi8EEEEEvT1_) ;  /* 0xfffffed406407950 */ /* 0x000fec0003c3ffff */
.L_x_6293:
        /* <DEDUP_REMOVED lines=16> */
.L_x_9952:


//--------------------- .text._ZN2at6native13reduce_kernelILi128ELi4ENS0_8ReduceOpIN3c104HalfENS0_14func_wrapper_tIS4_ZNS0_11sum_functorIS4_fS4_EclERNS_14TensorIteratorEEUlffE_EEjS4_Li4ELi8EEEEEvT1_ --------------------------
	.section	.text._ZN2at6native13reduce_kernelILi128ELi4ENS0_8ReduceOpIN3c104HalfENS0_14func_wrapper_tIS4_ZNS0_11sum_functorIS4_fS4_EclERNS_14TensorIteratorEEUlffE_EEjS4_Li4ELi8EEEEEvT1_,"ax",@progbits
	.align	128
        .global         _ZN2at6native13reduce_kernelILi128ELi4ENS0_8ReduceOpIN3c104HalfENS0_14func_wrapper_tIS4_ZNS0_11sum_functorIS4_fS4_EclERNS_14TensorIteratorEEUlffE_EEjS4_Li4ELi8EEEEEvT1_
        .type           _ZN2at6native13reduce_kernelILi128ELi4ENS0_8ReduceOpIN3c104HalfENS0_14func_wrapper_tIS4_ZNS0_11sum_functorIS4_fS4_EclERNS_14TensorIteratorEEUlffE_EEjS4_Li4ELi8EEEEEvT1_,@function
        .size           _ZN2at6native13reduce_kernelILi128ELi4ENS0_8ReduceOpIN3c104HalfENS0_14func_wrapper_tIS4_ZNS0_11sum_functorIS4_fS4_EclERNS_14TensorIteratorEEUlffE_EEjS4_Li4ELi8EEEEEvT1_,(.L_x_9953 - _ZN2at6native13reduce_kernelILi128ELi4ENS0_8ReduceOpIN3c104HalfENS0_14func_wrapper_tIS4_ZNS0_11sum_functorIS4_fS4_EclERNS_14TensorIteratorEEUlffE_EEjS4_Li4ELi8EEEEEvT1_)
        .other          _ZN2at6native13reduce_kernelILi128ELi4ENS0_8ReduceOpIN3c104HalfENS0_14func_wrapper_tIS4_ZNS0_11sum_functorIS4_fS4_EclERNS_14TensorIteratorEEUlffE_EEjS4_Li4ELi8EEEEEvT1_,@"STO_CUDA_ENTRY STV_DEFAULT"
_ZN2at6native13reduce_kernelILi128ELi4ENS0_8ReduceOpIN3c104HalfENS0_14func_wrapper_tIS4_ZNS0_11sum_functorIS4_fS4_EclERNS_14TensorIteratorEEUlffE_EEjS4_Li4ELi8EEEEEvT1_:
.text._ZN2at6native13reduce_kernelILi128ELi4ENS0_8ReduceOpIN3c104HalfENS0_14func_wrapper_tIS4_ZNS0_11sum_functorIS4_fS4_EclERNS_14TensorIteratorEEUlffE_EEjS4_Li4ELi8EEEEEvT1_:
        /* <DEDUP_REMOVED lines=296> */
.L_x_6294:
        /* <DEDUP_REMOVED lines=34> */
.L_x_6298:
        /* <DEDUP_REMOVED lines=29> */
.L_x_6302:
[----:B------:R-:W-:Y:S05]  /*1670*/  BSYNC.RECONVERGENT B1 ;  /* 0x0000000000017941 */ /* 0x000fea0003800200 */
.L_x_6301:
[----:B------:R-:W0:Y:S01]  /*1680*/  LDC R5, c[0x0][0x38c] ;  /* 0x0000e300ff057b82 */ /* 0x000e220000000800 */
[----:B------:R-:W-:-:S04]  /*1690*/  IADD3 R24, P0, PT, R24, 0x10, RZ ;  /* 0x0000001018187810 */ /* 0x000fc80007f1e0ff */
[----:B------:R-:W-:Y:S02]  /*16a0*/  IADD3.X R25, PT, PT, RZ, R25, RZ, P0, !PT ;  /* 0x00000019ff197210 */ /* 0x000fe400007fe4ff */
[----:B0-----:R-:W-:-:S07]  /*16b0*/  IADD3 R22, PT, PT, R30, -0x8, R5 ;  /* 0xfffffff81e167810 */ /* 0x001fce0007ffe005 */
.L_x_6300:
[----:B------:R-:W-:Y:S05]  /*16c0*/  BSYNC.RECONVERGENT B0 ;  /* 0x0000000000007941 */ /* 0x000fea0003800200 */
.L_x_6299:
        /* <DEDUP_REMOVED lines=24> */
.L_x_6305:
        /* <DEDUP_REMOVED lines=23> */
.L_x_6304:
[----:B------:R-:W-:Y:S05]  /*19c0*/  BSYNC.RECONVERGENT B0 ;  /* 0x0000000000007941 */ /* 0x000fea0003800200 */
.L_x_6303:
        /* <DEDUP_REMOVED lines=10> */
.L_x_6307:
[----:B------:R-:W-:Y:S05]  /*1a70*/  BSYNC.RECONVERGENT B0 ;  /* 0x0000000000007941 */ /* 0x000fea0003800200 */
.L_x_6306:
        /* <DEDUP_REMOVED lines=10> */
.L_x_6297:
        /* <DEDUP_REMOVED lines=43> */
.L_x_6312:
[----:B------:R-:W-:Y:S01]  /*1dd0*/  SHF.R.U32.HI R13, RZ, 0x2, R34 ;  /* 0x00000002ff0d7819 */ /* 0x000fe20000011622 */
[----:B------:R-:W-:-:S04]  /*1de0*/  IMAD.IADD R34, R34, 0x1, R3 ;  /* 0x0000000122227824 */ /* 0x000fc800078e0203 */
        /* <DEDUP_REMOVED lines=50> */
.L_x_6311:
[----:B------:R-:W-:Y:S02]  /*2110*/  PRMT R35, R12, 0x7610, R12 ;  /* 0x000076100c237816 */ /* 0x000fe4000000000c */
[----:B------:R-:W-:Y:S02]  /*2120*/  PRMT R37, R13, 0x7610, R13 ;  /* 0x000076100d257816 */ /* 0x000fe4000000000d */
[----:B------:R-:W-:Y:S02]  /*2130*/  PRMT R38, R14, 0x7610, R14 ;  /* 0x000076100e267816 */ /* 0x000fe4000000000e */
[----:B------:R-:W-:-:S07]  /*2140*/  PRMT R39, R15, 0x7610, R15 ;  /* 0x000076100f277816 */ /* 0x000fce000000000f */
.L_x_6310:
[----:B------:R-:W-:Y:S05]  /*2150*/  BSYNC.RECONVERGENT B0 ;  /* 0x0000000000007941 */ /* 0x000fea0003800200 */
.L_x_6309:
        /* <DEDUP_REMOVED lines=33> */
.L_x_6314:
[----:B------:R-:W-:Y:S05]  /*2370*/  BSYNC.RECONVERGENT B0 ;  /* 0x0000000000007941 */ /* 0x000fea0003800200 */
.L_x_6313:
[----:B------:R-:W-:Y:S04]  /*2380*/  BSSY.RECONVERGENT B0, `(.L_x_6315) ;  /* 0x000002a000007945 */ /* 0x000fe80003800200 */
        /* <DEDUP_REMOVED lines=23> */
[----:B------:R-:W-:Y:S02]  /*2500*/  IMAD.IADD R3, R14, 0x1, R3 ;  /* 0x000000010e037824 */ /* 0x000fe400078e0203 */
        /* <DEDUP_REMOVED lines=17> */
.L_x_6316:
[----:B------:R-:W-:Y:S05]  /*2620*/  BSYNC.RECONVERGENT B0 ;  /* 0x0000000000007941 */ /* 0x000fea0003800200 */
.L_x_6315:
        /* <DEDUP_REMOVED lines=13> */
.L_x_6308:
        /* <DEDUP_REMOVED lines=39> */
.L_x_6321:
[----:B------:R-:W-:Y:S01]  /*2970*/  IMAD R12, R34, R32, RZ ;  /* 0x00000020220c7224 */ /* 0x000fe200078e02ff */
[----:B------:R-:W-:-:S04]  /*2980*/  IADD3 R32, PT, PT, R32, R3, RZ ;  /* 0x0000000320207210 */ /* 0x000fc80007ffe0ff */
        /* <DEDUP_REMOVED lines=54> */
.L_x_6320:
[----:B------:R-:W-:Y:S02]  /*2cf0*/  PRMT R37, R12, 0x7610, R12 ;  /* 0x000076100c257816 */ /* 0x000fe4000000000c */
[----:B------:R-:W-:Y:S02]  /*2d00*/  PRMT R38, R13, 0x7610, R13 ;  /* 0x000076100d267816 */ /* 0x000fe4000000000d */
[----:B------:R-:W-:Y:S02]  /*2d10*/  PRMT R39, R14, 0x7610, R14 ;  /* 0x000076100e277816 */ /* 0x000fe4000000000e */
[----:B------:R-:W-:-:S07]  /*2d20*/  PRMT R40, R15, 0x7610, R15 ;  /* 0x000076100f287816 */ /* 0x000fce000000000f */
.L_x_6319:
[----:B------:R-:W-:Y:S05]  /*2d30*/  BSYNC.RECONVERGENT B0 ;  /* 0x0000000000007941 */ /* 0x000fea0003800200 */
.L_x_6318:
        /* <DEDUP_REMOVED lines=37> */
.L_x_6323:
[----:B------:R-:W-:Y:S05]  /*2f90*/  BSYNC.RECONVERGENT B0 ;  /* 0x0000000000007941 */ /* 0x000fea0003800200 */
.L_x_6322:
[----:B------:R-:W-:Y:S04]  /*2fa0*/  BSSY.RECONVERGENT B0, `(.L_x_6324) ;  /* 0x000002a000007945 */ /* 0x000fe80003800200 */
        /* <DEDUP_REMOVED lines=41> */
.L_x_6325:
[----:B------:R-:W-:Y:S05]  /*3240*/  BSYNC.RECONVERGENT B0 ;  /* 0x0000000000007941 */ /* 0x000fea0003800200 */
.L_x_6324:
        /* <DEDUP_REMOVED lines=13> */
.L_x_6317:
        /* <DEDUP_REMOVED lines=40> */
[----:B------:R-:W-:Y:S02]  /*35a0*/  MOV R13, R0 ;  /* 0x00000000000d7202 */ /* 0x000fe40000000f00 */
[----:B-1----:R-:W-:-:S07]  /*35b0*/  IADD3 R28, PT, PT, R28, 0x1, RZ ;  /* 0x000000011c1c7810 */ /* 0x002fce0007ffe0ff */
.L_x_6333:
        /* <DEDUP_REMOVED lines=303> */
.L_x_6329:
        /* <DEDUP_REMOVED lines=234> */
.L_x_6330:
        /* <DEDUP_REMOVED lines=12> */
[----:B------:R-:W-:Y:S02]  /*5810*/  PRMT R38, R38, 0x7610, R20 ;  /* 0x0000761026267816 */ /* 0x000fe40000000014 */
        /* <DEDUP_REMOVED lines=220> */
.L_x_6331:
        /* <DEDUP_REMOVED lines=232> */
.L_x_6332:
        /* <DEDUP_REMOVED lines=8> */
.L_x_6328:
        /* <DEDUP_REMOVED lines=39> */
.L_x_6327:
[----:B0-----:R-:W-:Y:S05]  /*7750*/  BSYNC.RECONVERGENT B0 ;  /* 0x0000000000007941 */ /* 0x001fea0003800200 */
.L_x_6326:
        /* <DEDUP_REMOVED lines=287> */
.L_x_6337:
[----:B------:R-:W-:Y:S02]  /*8950*/  SHF.R.U32.HI R20, RZ, 0x3, R20 ;  /* 0x00000003ff147819 */ /* 0x000fe40000011614 */
[----:B------:R-:W-:-:S07]  /*8960*/  MOV R21, RZ ;  /* 0x000000ff00157202 */ /* 0x000fce0000000f00 */
.L_x_6336:
        /* <DEDUP_REMOVED lines=288> */
.L_x_6339:
[----:B------:R-:W-:Y:S02]  /*9b70*/  SHF.R.U32.HI R30, RZ, 0x3, R35 ;  /* 0x00000003ff1e7819 */ /* 0x000fe40000011623 */
[----:B------:R-:W-:-:S07]  /*9b80*/  MOV R31, RZ ;  /* 0x000000ff001f7202 */ /* 0x000fce0000000f00 */
.L_x_6338:
        /* <DEDUP_REMOVED lines=285> */
.L_x_6341:
[----:B------:R-:W-:Y:S02]  /*ad60*/  SHF.R.U32.HI R30, RZ, 0x3, R35 ;  /* 0x00000003ff1e7819 */ /* 0x000fe40000011623 */
[----:B------:R-:W-:-:S07]  /*ad70*/  MOV R31, RZ ;  /* 0x000000ff001f7202 */ /* 0x000fce0000000f00 */
.L_x_6340:
        /* <DEDUP_REMOVED lines=283> */
.L_x_6343:
[----:B------:R-:W-:Y:S01]  /*bf30*/  SHF.R.U32.HI R14, RZ, 0x3, R14 ;  /* 0x00000003ff0e7819 */ /* 0x000fe2000001160e */
[----:B------:R-:W-:-:S07]  /*bf40*/  IMAD.MOV.U32 R15, RZ, RZ, RZ ;  /* 0x000000ffff0f7224 */ /* 0x000fce00078e00ff */
.L_x_6342:
[----:B------:R-:W-:-:S04]  /*bf50*/  LEA R20, P0, R14, R33, 0x3 ;  /* 0x000000210e147211 */ /* 0x000fc800078018ff */
[----:B------:R-:W-:-:S05]  /*bf60*/  LEA.HI.X R21, R14, R32, R15, 0x3, P0 ;  /* 0x000000200e157211 */ /* 0x000fca00000f1c0f */
[----:B------:R-:W2:Y:S02]  /*bf70*/  LDG.E.64 R14, desc[UR36][R20.64] ;  /* 0x00000024140e7981 */ /* 0x000ea4000c1e1b00 */
[C---:B--2---:R-:W-:Y:S02]  /*bf80*/  PRMT R37, R14.reuse, 0x7610, R37 ;  /* 0x000076100e257816 */ /* 0x044fe40000000025 */
[----:B------:R-:W-:Y:S02]  /*bf90*/  PRMT R40, R14, 0x7632, R40 ;  /* 0x000076320e287816 */ /* 0x000fe40000000028 */
[--C-:B------:R-:W-:Y:S02]  /*bfa0*/  PRMT R39, R39, 0x5410, R15.reuse ;  /* 0x0000541027277816 */ /* 0x100fe4000000000f */
[----:B------:R-:W-:-:S07]  /*bfb0*/  PRMT R41, R41, 0x7610, R15 ;  /* 0x0000761029297816 */ /* 0x000fce000000000f */
.L_x_6335:
[----:B------:R-:W-:Y:S05]  /*bfc0*/  BSYNC.RECONVERGENT B0 ;  /* 0x0000000000007941 */ /* 0x000fea0003800200 */
.L_x_6334:
        /* <DEDUP_REMOVED lines=43> */
.L_x_6345:
[----:B------:R-:W-:Y:S05]  /*c280*/  BSYNC.RECONVERGENT B0 ;  /* 0x0000000000007941 */ /* 0x000fea0003800200 */
.L_x_6344:
        /* <DEDUP_REMOVED lines=12> */
.L_x_6296:
[----:B------:R-:W-:Y:S05]  /*c350*/  BSYNC.RECONVERGENT B6 ;  /* 0x0000000000067941 */ /* 0x000fea0003800200 */
.L_x_6295:
        /* <DEDUP_REMOVED lines=15> */
.L_x_6347:
        /* <DEDUP_REMOVED lines=17> */
.L_x_6346:
        /* <DEDUP_REMOVED lines=18> */
.L_x_6350:
        /* <DEDUP_REMOVED lines=16> */
.L_x_6349:
[----:B------:R-:W-:Y:S01]  /*c780*/  ISETP.GE.U32.AND P0, PT, R0, 0x2, PT ;  /* 0x000000020000780c */ /* 0x000fe20003f06070 */
[----:B------:R-:W-:Y:S05]  /*c790*/  WARPSYNC.ALL ;  /* 0x0000000000007948 */ /* 0x000fea0003800000 */
[----:B------:R-:W-:Y:S07]  /*c7a0*/  BAR.SYNC.DEFER_BLOCKING 0x0 ;  /* 0x0000000000007b1d */ /* 0x000fee0000010000 */
[----:B------:R-:W-:Y:S05]  /*c7b0*/  @!P0 BRA `(.L_x_6348) ;  /* 0x0000000000308947 */ /* 0x000fea0003800000 */
[----:B-12---:R-:W-:-:S07]  /*c7c0*/  MOV R3, 0x1 ;  /* 0x0000000100037802 */ /* 0x006fce0000000f00 */
.L_x_6351:
        /* <DEDUP_REMOVED lines=11> */
.L_x_6348:
        /* <DEDUP_REMOVED lines=281> */
.L_x_6352:
        /* <DEDUP_REMOVED lines=276> */
.L_x_6353:
        /* <DEDUP_REMOVED lines=276> */
.L_x_6354:
        /* <DEDUP_REMOVED lines=276> */
.L_x_6355:
        /* <DEDUP_REMOVED lines=9> */
.L_x_6358:
        /* <DEDUP_REMOVED lines=23> */
.L_x_6357:
        /* <DEDUP_REMOVED lines=43> */
.L_x_6360:
[----:B------:R-:W-:-:S07]  /*11280*/  MOV R6, 0x112a0 ;  /* 0x000112a000067802 */ /* 0x000fce0000000f00 */
[----:B0-----:R-:W-:Y:S05]  /*11290*/  CALL.REL.NOINC `($__internal_11_$__cuda_sm20_div_u64) ;  /* 0x0000007000d87944 */ /* 0x001fea0003c00000 */
.L_x_6361:
[----:B------:R-:W-:Y:S05]  /*112a0*/  BSYNC.RECONVERGENT B0 ;  /* 0x0000000000007941 */ /* 0x000fea0003800200 */
.L_x_6359:
[----:B------:R-:W1:Y:S02]  /*112b0*/  LDCU.64 UR4, c[0x0][0x770] ;  /* 0x0000ee00ff0477ac */ /* 0x000e640008000a00 */
[----:B-1----:R-:W-:Y:S02]  /*112c0*/  UISETP.NE.U32.AND UP0, UPT, UR4, URZ, UPT ;  /* 0x000000ff0400728c */ /* 0x002fe4000bf05070 */
[----:B------:R-:W-:Y:S02]  /*112d0*/  IADD3 R4, P1, PT, R4, UR4, RZ ;  /* 0x0000000404047c10 */ /* 0x000fe4000ff3e0ff */
[----:B------:R-:W-:Y:S02]  /*112e0*/  UISETP.NE.AND.EX UP0, UPT, UR5, URZ, UPT, UP0 ;  /* 0x000000ff0500728c */ /* 0x000fe4000bf05300 */
[----:B------:R-:W-:-:S04]  /*112f0*/  IADD3.X R5, PT, PT, R5, UR5, RZ, P1, !PT ;  /* 0x0000000505057c10 */ /* 0x000fc80008ffe4ff */
[----:B------:R-:W-:-:S04]  /*11300*/  PLOP3.LUT P0, PT, PT, PT, UP0, 0x80, 0x8 ;  /* 0x000000000008781c */ /* 0x000fc80003f0f008 */
[----:B------:R-:W-:-:S13]  /*11310*/  PLOP3.LUT P0, PT, P0, PT, PT, 0x8, 0x80 ;  /* 0x000000000080781c */ /* 0x000fda000070e170 */
.L_x_6356:
        /* <DEDUP_REMOVED lines=287> */
.L_x_6363:
[----:B------:R-:W-:Y:S01]  /*12510*/  MOV R22, RZ ;  /* 0x000000ff00167202 */ /* 0x000fe20000000f00 */
[----:B------:R-:W-:Y:S06]  /*12520*/  BRA.U !UP0, `(.L_x_6364) ;  /* 0x0000001108487547 */ /* 0x000fec000b800000 */
[----:B------:R-:W1:Y:S01]  /*12530*/  LDCU.64 UR6, c[0x0][0x560] ;  /* 0x0000ac00ff0677ac */ /* 0x000e620008000a00 */
[----:B------:R-:W-:Y:S02]  /*12540*/  HFMA2 R8, -RZ, RZ, 0, 0 ;  /* 0x00000000ff087431 */ /* 0x000fe400000001ff */
        /* <DEDUP_REMOVED lines=272> */
.L_x_6364:
        /* <DEDUP_REMOVED lines=276> */
.L_x_6365:
        /* <DEDUP_REMOVED lines=276> */
.L_x_6366:
        /* <DEDUP_REMOVED lines=25> */
.L_x_6368:
[----:B------:R-:W-:Y:S05]  /*15a60*/  BSYNC.RECONVERGENT B0 ;  /* 0x0000000000007941 */ /* 0x000fea0003800200 */
.L_x_6367:
        /* <DEDUP_REMOVED lines=35> */
.L_x_6370:
[----:B------:R-:W-:Y:S05]  /*15ca0*/  BSYNC.RECONVERGENT B0 ;  /* 0x0000000000007941 */ /* 0x000fea0003800200 */
.L_x_6369:
        /* <DEDUP_REMOVED lines=38> */
.L_x_6375:
[----:B------:R-:W1:Y:S01]  /*15f10*/  LDC.64 R6, c[0x0][0x778] ;  /* 0x0001de00ff067b82 */ /* 0x000e620000000a00 */
[----:B------:R-:W-:-:S05]  /*15f20*/  IADD3 R11, PT, PT, R3, R0, RZ ;  /* 0x00000000030b7210 */ /* 0x000fca0007ffe0ff */
[----:B-1----:R-:W-:-:S05]  /*15f30*/  IMAD.WIDE.U32 R6, R11, 0x10, R6 ;  /* 0x000000100b067825 */ /* 0x002fca00078e0006 */
[----:B------:R-:W2:Y:S04]  /*15f40*/  LDG.E R11, desc[UR36][R6.64] ;  /* 0x00000024060b7981 */ /* 0x000ea8000c1e1900 */
[----:B------:R-:W3:Y:S04]  /*15f50*/  LDG.E R8, desc[UR36][R6.64+0x4] ;  /* 0x0000042406087981 */ /* 0x000ee8000c1e1900 */
[----:B------:R-:W4:Y:S04]  /*15f60*/  LDG.E R13, desc[UR36][R6.64+0x8] ;  /* 0x00000824060d7981 */ /* 0x000f28000c1e1900 */
[----:B------:R-:W5:Y:S01]  /*15f70*/  LDG.E R10, desc[UR36][R6.64+0xc] ;  /* 0x00000c24060a7981 */ /* 0x000f62000c1e1900 */
[----:B------:R-:W-:-:S05]  /*15f80*/  IMAD.IADD R0, R9, 0x1, R0 ;  /* 0x0000000109007824 */ /* 0x000fca00078e0200 */
[----:B------:R-:W-:Y:S01]  /*15f90*/  ISETP.GE.U32.AND P2, PT, R0, UR8, PT ;  /* 0x0000000800007c0c */ /* 0x000fe2000bf46070 */
[----:B--2---:R-:W-:Y:S01]  /*15fa0*/  FADD.FTZ R24, R11, R24 ;  /* 0x000000180b187221 */ /* 0x004fe20000010000 */
[----:B---3--:R-:W-:Y:S01]  /*15fb0*/  FADD.FTZ R25, R8, R25 ;  /* 0x0000001908197221 */ /* 0x008fe20000010000 */
[----:B----4-:R-:W-:Y:S01]  /*15fc0*/  FADD.FTZ R26, R13, R26 ;  /* 0x0000001a0d1a7221 */ /* 0x010fe20000010000 */
[----:B-----5:R-:W-:-:S09]  /*15fd0*/  FADD.FTZ R27, R10, R27 ;  /* 0x0000001b0a1b7221 */ /* 0x020fd20000010000 */
[----:B------:R-:W-:Y:S05]  /*15fe0*/  @!P2 BRA `(.L_x_6375) ;  /* 0xfffffffc00c8a947 */ /* 0x000fea000383ffff */
[----:B------:R-:W-:Y:S05]  /*15ff0*/  BSYNC.RECONVERGENT B1 ;  /* 0x0000000000017941 */ /* 0x000fea0003800200 */
.L_x_6374:
[----:B------:R-:W-:Y:S05]  /*16000*/  BRA `(.L_x_6373) ;  /* 0x0000000000747947 */ /* 0x000fea0003800000 */
.L_x_6372:
[----:B------:R-:W1:Y:S01]  /*16010*/  LDCU UR6, c[0x0][0x39c] ;  /* 0x00007380ff0677ac */ /* 0x000e620008000800 */
[----:B------:R-:W-:Y:S02]  /*16020*/  MOV R25, UR9 ;  /* 0x0000000900197c02 */ /* 0x000fe40008000f00 */
[----:B------:R-:W-:Y:S02]  /*16030*/  MOV R26, UR9 ;  /* 0x00000009001a7c02 */ /* 0x000fe40008000f00 */
[----:B------:R-:W-:Y:S02]  /*16040*/  MOV R27, UR9 ;  /* 0x00000009001b7c02 */ /* 0x000fe40008000f00 */
[----:B-1----:R-:W-:-:S13]  /*16050*/  ISETP.GE.U32.AND P2, PT, R2, UR6, PT ;  /* 0x0000000602007c0c */ /* 0x002fda000bf46070 */
[----:B------:R-:W-:Y:S05]  /*16060*/  @P2 BRA `(.L_x_6373) ;  /* 0x00000000005c2947 */ /* 0x000fea0003800000 */
[----:B------:R-:W1:Y:S01]  /*16070*/  LDCU UR5, c[0x0][0x374] ;  /* 0x00006e80ff0577ac */ /* 0x000e620008000800 */
[----:B------:R-:W2:Y:S01]  /*16080*/  LDC R12, c[0x0][0x360] ;  /* 0x0000d800ff0c7b82 */ /* 0x000ea20000000800 */
[----:B------:R-:W-:Y:S01]  /*16090*/  IMAD.MOV.U32 R3, RZ, RZ, R2 ;  /* 0x000000ffff037224 */ /* 0x000fe200078e0002 */
[----:B------:R-:W-:Y:S02]  /*160a0*/  MOV R25, UR9 ;  /* 0x0000000900197c02 */ /* 0x000fe40008000f00 */
[----:B------:R-:W-:Y:S02]  /*160b0*/  MOV R26, UR9 ;  /* 0x00000009001a7c02 */ /* 0x000fe40008000f00 */
[----:B------:R-:W-:Y:S02]  /*160c0*/  MOV R27, UR9 ;  /* 0x00000009001b7c02 */ /* 0x000fe40008000f00 */
[----:B------:R-:W3:Y:S08]  /*160d0*/  LDC.64 R8, c[0x0][0x778] ;  /* 0x0001de00ff087b82 */ /* 0x000ef00000000a00 */
[----:B------:R-:W4:Y:S01]  /*160e0*/  LDC R14, c[0x0][0x364] ;  /* 0x0000d900ff0e7b82 */ /* 0x000f220000000800 */
[----:B-1----:R-:W-:-:S07]  /*160f0*/  IMAD R16, R16, UR5, RZ ;  /* 0x0000000510107c24 */ /* 0x002fce000f8e02ff */
.L_x_6376:
        /* <DEDUP_REMOVED lines=14> */
.L_x_6373:
[----:B------:R-:W-:Y:S05]  /*161e0*/  BSYNC.RECONVERGENT B0 ;  /* 0x0000000000007941 */ /* 0x000fea0003800200 */
.L_x_6371:
        /* <DEDUP_REMOVED lines=12> */
.L_x_6378:
        /* <DEDUP_REMOVED lines=16> */
.L_x_6377:
        /* <DEDUP_REMOVED lines=9> */
.L_x_6381:
[----:B------:R-:W-:Y:S01]  /*16440*/  SHF.R.U32.HI R6, RZ, 0x1, R2 ;  /* 0x00000001ff067819 */ /* 0x000fe20000011602 */
[----:B------:R-:W-:Y:S04]  /*16450*/  BAR.SYNC.DEFER_BLOCKING 0x0 ;  /* 0x0000000000007b1d */ /* 0x000fe80000010000 */
[----:B------:R-:W-:-:S05]  /*16460*/  IMAD.IADD R3, R6, 0x1, R17 ;  /* 0x0000000106037824 */ /* 0x000fca00078e0211 */
        /* <DEDUP_REMOVED lines=12> */
.L_x_6380:
[----:B------:R-:W-:Y:S01]  /*16530*/  BAR.SYNC.DEFER_BLOCKING 0x0 ;  /* 0x0000000000007b1d */ /* 0x000fe20000010000 */
[----:B------:R-:W-:-:S09]  /*16540*/  UISETP.GE.U32.AND UP0, UPT, UR4, 0x2, UPT ;  /* 0x000000020400788c */ /* 0x000fd2000bf06070 */
[----:B------:R-:W-:Y:S05]  /*16550*/  BRA.U !UP0, `(.L_x_6379) ;  /* 0x0000000108307547 */ /* 0x000fea000b800000 */
[----:B-1234-:R-:W-:-:S07]  /*16560*/  HFMA2 R0, -RZ, RZ, 0, 5.9604644775390625e-08 ;  /* 0x00000001ff007431 */ /* 0x01efce00000001ff */
.L_x_6382:
        /* <DEDUP_REMOVED lines=11> */
.L_x_6379:
        /* <DEDUP_REMOVED lines=9> */
[----:B------:R-:W-:-:S02]  /*166b0*/  IADD3 R6, P2, PT, R19, UR4, RZ ;  /* 0x0000000413067c10 */ /* 0x000fc4000ff5e0ff */
[----:B------:R-:W-:Y:S02]  /*166c0*/  IADD3.X R3, PT, PT, RZ, UR5, RZ, P4, !PT ;  /* 0x00000005ff037c10 */ /* 0x000fe4000a7fe4ff */
[----:B------:R-:W-:Y:S01]  /*166d0*/  IADD3.X R9, PT, PT, RZ, UR5, RZ, P3, !PT ;  /* 0x00000005ff097c10 */ /* 0x000fe20009ffe4ff */
[----:B------:R-:W5:Y:S01]  /*166e0*/  @P0 LDG.E.U16 R14, desc[UR36][R4.64] ;  /* 0x00000024040e0981 */ /* 0x000f62000c1e1500 */
[----:B------:R-:W-:-:S03]  /*166f0*/  IADD3.X R7, PT, PT, RZ, UR5, RZ, P2, !PT ;  /* 0x00000005ff077c10 */ /* 0x000fc600097fe4ff */
[----:B-1234-:R-:W2:Y:S04]  /*16700*/  @P0 LDG.E.U16 R0, desc[UR36][R2.64] ;  /* 0x0000002402000981 */ /* 0x01eea8000c1e1500 */
[----:B------:R-:W3:Y:S04]  /*16710*/  @P0 LDG.E.U16 R10, desc[UR36][R8.64] ;  /* 0x00000024080a0981 */ /* 0x000ee8000c1e1500 */
[----:B------:R-:W4:Y:S01]  /*16720*/  @P0 LDG.E.U16 R12, desc[UR36][R6.64] ;  /* 0x00000024060c0981 */ /* 0x000f22000c1e1500 */
[----:B------:R-:W0:Y:S02]  /*16730*/  LDCU.U8 UR4, c[0x0][0x791] ;  /* 0x0000f220ff0477ac */ /* 0x000e240008000000 */
[----:B0-----:R-:W-:Y:S01]  /*16740*/  UISETP.NE.AND UP0, UPT, UR4, URZ, UPT ;  /* 0x000000ff0400728c */ /* 0x001fe2000bf05270 */
[----:B-----5:R-:W-:-:S02]  /*16750*/  @P0 HADD2.F32 R14, -RZ, R14.H0_H0 ;  /* 0x2000000eff0e0230 */ /* 0x020fc40000004100 */
[----:B--2---:R-:W-:Y:S02]  /*16760*/  @P0 HADD2.F32 R11, -RZ, R0.H0_H0 ;  /* 0x20000000ff0b0230 */ /* 0x004fe40000004100 */
[----:B---3--:R-:W-:Y:S02]  /*16770*/  @P0 HADD2.F32 R10, -RZ, R10.H0_H0 ;  /* 0x2000000aff0a0230 */ /* 0x008fe40000004100 */
[----:B----4-:R-:W-:Y:S02]  /*16780*/  @P0 HADD2.F32 R13, -RZ, R12.H0_H0 ;  /* 0x2000000cff0d0230 */ /* 0x010fe40000004100 */
[----:B------:R-:W-:Y:S01]  /*16790*/  @P0 FADD.FTZ R24, R24, R11 ;  /* 0x0000000b18180221 */ /* 0x000fe20000010000 */
[----:B------:R-:W-:Y:S01]  /*167a0*/  @P0 FADD.FTZ R25, R25, R10 ;  /* 0x0000000a19190221 */ /* 0x000fe20000010000 */
[----:B------:R-:W-:Y:S01]  /*167b0*/  @P0 FADD.FTZ R27, R27, R14 ;  /* 0x0000000e1b1b0221 */ /* 0x000fe20000010000 */
        /* <DEDUP_REMOVED lines=11> */
.L_x_6384:
        /* <DEDUP_REMOVED lines=12> */
[----:B0-----:R-:W-:Y:S02]  /*16930*/  MOV R4, UR4 ;  /* 0x0000000400047c02 */ /* 0x001fe40008000f00 */
[----:B------:R-:W-:-:S02]  /*16940*/  MOV R5, UR5 ;  /* 0x0000000500057c02 */ /* 0x000fc40008000f00 */
[----:B---3--:R-:W-:Y:S01]  /*16950*/  MOV R6, UR8 ;  /* 0x0000000800067c02 */ /* 0x008fe20008000f00 */
[----:B------:R-:W-:Y:S01]  /*16960*/  IMAD.U32 R7, RZ, RZ, UR9 ;  /* 0x00000009ff077e24 */ /* 0x000fe2000f8e00ff */
[----:B----4-:R-:W-:Y:S02]  /*16970*/  MOV R10, UR6 ;  /* 0x00000006000a7c02 */ /* 0x010fe40008000f00 */
[----:B-1----:R-:W-:-:S07]  /*16980*/  MOV R11, UR7 ;  /* 0x00000007000b7c02 */ /* 0x002fce0008000f00 */
[----:B------:R-:W-:-:S07]  /*16990*/  LEPC R20, `(.L_x_6385) ;  /* 0x000000001014794e */ /* 0x000fce0000000000 */
[----:B--2---:R-:W-:Y:S05]  /*169a0*/  CALL.ABS.NOINC R2 ;  /* 0x0000000002007343 */ /* 0x004fea0003c00000 */
.L_x_6385:
        /* <DEDUP_REMOVED lines=14> */
[----:B------:R-:W-:Y:S01]  /*16a90*/  HFMA2 R13, -RZ, RZ, 0, 0 ;  /* 0x00000000ff0d7431 */ /* 0x000fe200000001ff */
[----:B------:R-:W4:Y:S01]  /*16aa0*/  LDCU.64 UR8, c[0x4][0x280] ;  /* 0x01005000ff0877ac */ /* 0x000f220008000a00 */
[----:B0-----:R-:W-:Y:S01]  /*16ab0*/  MOV R4, UR4 ;  /* 0x0000000400047c02 */ /* 0x001fe20008000f00 */
[----:B------:R-:W-:Y:S01]  /*16ac0*/  IMAD.U32 R5, RZ, RZ, UR5 ;  /* 0x00000005ff057e24 */ /* 0x000fe2000f8e00ff */
[----:B---3--:R-:W-:-:S02]  /*16ad0*/  MOV R6, UR6 ;  /* 0x0000000600067c02 */ /* 0x008fc40008000f00 */
[----:B------:R-:W-:Y:S02]  /*16ae0*/  MOV R7, UR7 ;  /* 0x0000000700077c02 */ /* 0x000fe40008000f00 */
[----:B----4-:R-:W-:Y:S01]  /*16af0*/  MOV R10, UR8 ;  /* 0x00000008000a7c02 */ /* 0x010fe20008000f00 */
[----:B-1----:R-:W-:-:S07]  /*16b00*/  IMAD.U32 R11, RZ, RZ, UR9 ;  /* 0x00000009ff0b7e24 */ /* 0x002fce000f8e00ff */
[----:B------:R-:W-:-:S07]  /*16b10*/  LEPC R20, `(.L_x_6386) ;  /* 0x000000001014794e */ /* 0x000fce0000000000 */
[----:B--2---:R-:W-:Y:S05]  /*16b20*/  CALL.ABS.NOINC R2 ;  /* 0x0000000002007343 */ /* 0x004fea0003c00000 */
.L_x_6386:
        /* <DEDUP_REMOVED lines=24> */
.L_x_6387:
        /* <DEDUP_REMOVED lines=24> */
.L_x_6388:
[----:B------:R-:W0:Y:S02]  /*16e30*/  LDCU.64 UR4, c[0x0][0x760] ;  /* 0x0000ec00ff0477ac */ /* 0x000e240008000a00 */
[----:B0-----:R-:W-:-:S05]  /*16e40*/  IADD3 R18, P0, PT, R18, UR4, RZ ;  /* 0x0000000412127c10 */ /* 0x001fca000ff1e0ff */
[----:B------:R-:W-:-:S05]  /*16e50*/  IMAD.X R19, RZ, RZ, UR5, P0 ;  /* 0x00000005ff137e24 */ /* 0x000fca00080e06ff */
[----:B------:R-:W-:Y:S01]  /*16e60*/  STG.E.U16 desc[UR36][R18.64], R27 ;  /* 0x0000001b12007986 */ /* 0x000fe2000c101524 */
[----:B------:R-:W-:Y:S05]  /*16e70*/  EXIT ;  /* 0x000000000000794d */ /* 0x000fea0003800000 */
.L_x_6383:
        /* <DEDUP_REMOVED lines=13> */
.L_x_6389:
        /* <DEDUP_REMOVED lines=21> */
.L_x_6391:
        /* <DEDUP_REMOVED lines=24> */
.L_x_6392:
        /* <DEDUP_REMOVED lines=24> */
.L_x_6393:
        /* <DEDUP_REMOVED lines=24> */
.L_x_6394:
[----:B------:R-:W0:Y:S02]  /*17520*/  LDCU.64 UR4, c[0x0][0x760] ;  /* 0x0000ec00ff0477ac */ /* 0x000e240008000a00 */
[----:B0-----:R-:W-:-:S05]  /*17530*/  IADD3 R18, P0, PT, R18, UR4, RZ ;  /* 0x0000000412127c10 */ /* 0x001fca000ff1e0ff */
[----:B------:R-:W-:-:S05]  /*17540*/  IMAD.X R19, RZ, RZ, UR5, P0 ;  /* 0x00000005ff137e24 */ /* 0x000fca00080e06ff */
[----:B------:R-:W-:Y:S01]  /*17550*/  STG.E.U16 desc[UR36][R18.64], R27 ;  /* 0x0000001b12007986 */ /* 0x000fe2000c101524 */
[----:B------:R-:W-:Y:S05]  /*17560*/  EXIT ;  /* 0x000000000000794d */ /* 0x000fea0003800000 */
.L_x_6390:
[----:B------:R-:W-:Y:S04]  /*17570*/  STG.E desc[UR36][R4.64], R24 ;  /* 0x0000001804007986 */ /* 0x000fe8000c101924 */
[----:B------:R-:W-:Y:S04]  /*17580*/  STG.E desc[UR36][R4.64+0x4], R25 ;  /* 0x0000041904007986 */ /* 0x000fe8000c101924 */
[----:B------:R-:W-:Y:S04]  /*17590*/  STG.E desc[UR36][R4.64+0x8], R26 ;  /* 0x0000081a04007986 */ /* 0x000fe8000c101924 */
[----:B------:R-:W-:Y:S01]  /*175a0*/  STG.E desc[UR36][R4.64+0xc], R27 ;  /* 0x00000c1b04007986 */ /* 0x000fe2000c101924 */
[----:B------:R-:W-:Y:S05]  /*175b0*/  EXIT ;  /* 0x000000000000794d */ /* 0x000fea0003800000 */
.L_x_6362:
        /* <DEDUP_REMOVED lines=27> */
[----:B------:R-:W1:Y:S02]  /*17770*/  LDCU.U8 UR4, c[0x0][0x791] ;  /* 0x0000f220ff0477ac */ /* 0x000e640008000000 */
[----:B-1----:R-:W-:Y:S01]  /*17780*/  UISETP.NE.AND UP0, UPT, UR4, URZ, UPT ;  /* 0x000000ff0400728c */ /* 0x002fe2000bf05270 */
[----:B--2---:R-:W-:-:S02]  /*17790*/  @P4 HADD2.F32 R14, -RZ, R14.H0_H0 ;  /* 0x2000000eff0e4230 */ /* 0x004fc40000004100 */
[----:B---3--:R-:W-:Y:S02]  /*177a0*/  @P4 HADD2.F32 R11, -RZ, R0.H0_H0 ;  /* 0x20000000ff0b4230 */ /* 0x008fe40000004100 */
[----:B----4-:R-:W-:Y:S02]  /*177b0*/  @P4 HADD2.F32 R10, -RZ, R10.H0_H0 ;  /* 0x2000000aff0a4230 */ /* 0x010fe40000004100 */
[----:B-----5:R-:W-:Y:S02]  /*177c0*/  @P4 HADD2.F32 R13, -RZ, R12.H0_H0 ;  /* 0x2000000cff0d4230 */ /* 0x020fe40000004100 */
        /* <DEDUP_REMOVED lines=14> */
.L_x_6396:
        /* <DEDUP_REMOVED lines=20> */
.L_x_6397:
        /* <DEDUP_REMOVED lines=24> */
.L_x_6398:
        /* <DEDUP_REMOVED lines=24> */
.L_x_6399:
        /* <DEDUP_REMOVED lines=24> */
.L_x_6400:
[----:B------:R-:W1:Y:S02]  /*17e70*/  LDCU.64 UR4, c[0x0][0x760] ;  /* 0x0000ec00ff0477ac */ /* 0x000e640008000a00 */
[----:B-1----:R-:W-:-:S05]  /*17e80*/  IADD3 R22, P0, PT, R22, UR4, RZ ;  /* 0x0000000416167c10 */ /* 0x002fca000ff1e0ff */
[----:B------:R-:W-:-:S05]  /*17e90*/  IMAD.X R23, RZ, RZ, UR5, P0 ;  /* 0x00000005ff177e24 */ /* 0x000fca00080e06ff */
[----:B------:R-:W-:Y:S01]  /*17ea0*/  STG.E.U16 desc[UR36][R22.64], R27 ;  /* 0x0000001b16007986 */ /* 0x000fe2000c101524 */
[----:B------:R-:W-:Y:S05]  /*17eb0*/  EXIT ;  /* 0x000000000000794d */ /* 0x000fea0003800000 */
.L_x_6395:
        /* <DEDUP_REMOVED lines=13> */
.L_x_6401:
        /* <DEDUP_REMOVED lines=21> */
.L_x_6403:
        /* <DEDUP_REMOVED lines=24> */
.L_x_6404:
        /* <DEDUP_REMOVED lines=24> */
.L_x_6405:
        /* <DEDUP_REMOVED lines=24> */
.L_x_6406:
[----:B------:R-:W1:Y:S02]  /*18560*/  LDCU.64 UR4, c[0x0][0x760] ;  /* 0x0000ec00ff0477ac */ /* 0x000e640008000a00 */
[----:B-1----:R-:W-:-:S05]  /*18570*/  IADD3 R22, P0, PT, R22, UR4, RZ ;  /* 0x0000000416167c10 */ /* 0x002fca000ff1e0ff */
[----:B------:R-:W-:-:S05]  /*18580*/  IMAD.X R23, RZ, RZ, UR5, P0 ;  /* 0x00000005ff177e24 */ /* 0x000fca00080e06ff */
[----:B------:R-:W-:Y:S01]  /*18590*/  STG.E.U16 desc[UR36][R22.64], R27 ;  /* 0x0000001b16007986 */ /* 0x000fe2000c101524 */
[----:B------:R-:W-:Y:S05]  /*185a0*/  EXIT ;  /* 0x000000000000794d */ /* 0x000fea0003800000 */
.L_x_6402:
[----:B------:R-:W-:Y:S04]  /*185b0*/  STG.E desc[UR36][R4.64], R24 ;  /* 0x0000001804007986 */ /* 0x000fe8000c101924 */
[----:B------:R-:W-:Y:S04]  /*185c0*/  STG.E desc[UR36][R4.64+0x4], R25 ;  /* 0x0000041904007986 */ /* 0x000fe8000c101924 */
[----:B------:R-:W-:Y:S04]  /*185d0*/  STG.E desc[UR36][R4.64+0x8], R26 ;  /* 0x0000081a04007986 */ /* 0x000fe8000c101924 */
[----:B------:R-:W-:Y:S01]  /*185e0*/  STG.E desc[UR36][R4.64+0xc], R27 ;  /* 0x00000c1b04007986 */ /* 0x000fe2000c101924 */
[----:B------:R-:W-:Y:S05]  /*185f0*/  EXIT ;  /* 0x000000000000794d */ /* 0x000fea0003800000 */
        .weak           $__internal_11_$__cuda_sm20_div_u64
        .type           $__internal_11_$__cuda_sm20_div_u64,@function
        .size           $__internal_11_$__cuda_sm20_div_u64,(.L_x_9953 - $__internal_11_$__cuda_sm20_div_u64)
$__internal_11_$__cuda_sm20_div_u64:
[----:B------:R-:W-:Y:S01]  /*18600*/  HFMA2 R15, -RZ, RZ, 0, 0 ;  /* 0x00000000ff0f7431 */ /* 0x000fe200000001ff */
[----:B------:R-:W-:-:S04]  /*18610*/  MOV R14, R3 ;  /* 0x00000003000e7202 */ /* 0x000fc80000000f00 */
        /* <DEDUP_REMOVED lines=39> */
[----:B------:R-:W-:-:S03]  /*18890*/  IADD3 R14, P0, PT, -R8, R4, RZ ;  /* 0x00000004080e7210 */ /* 0x000fc60007f1e1ff */
[----:B------:R-:W-:Y:S01]  /*188a0*/  IMAD R9, R7, R3, R9 ;  /* 0x0000000307097224 */ /* 0x000fe200078e0209 */
[----:B------:R-:W-:-:S03]  /*188b0*/  IADD3 R4, P1, PT, -R3, R14, RZ ;  /* 0x0000000e03047210 */ /* 0x000fc60007f3e1ff */
[----:B------:R-:W-:Y:S01]  /*188c0*/  IMAD.X R20, R5, 0x1, ~R9, P0 ;  /* 0x0000000105147824 */ /* 0x000fe200000e0e09 */
[----:B------:R-:W-:Y:S02]  /*188d0*/  ISETP.GE.U32.AND P0, PT, R14, R3, PT ;  /* 0x000000030e00720c */ /* 0x000fe40003f06070 */
[----:B------:R-:W-:Y:S02]  /*188e0*/  IADD3 R9, P2, PT, R10, 0x1, RZ ;  /* 0x000000010a097810 */ /* 0x000fe40007f5e0ff */
[C---:B------:R-:W-:Y:S02]  /*188f0*/  ISETP.GE.U32.AND.EX P0, PT, R20.reuse, RZ, PT, P0 ;  /* 0x000000ff1400720c */ /* 0x040fe40003f06100 */
[----:B------:R-:W-:Y:S02]  /*18900*/  IADD3.X R5, PT, PT, R20, -0x1, RZ, P1, !PT ;  /* 0xffffffff14057810 */ /* 0x000fe40000ffe4ff */
[----:B------:R-:W-:Y:S02]  /*18910*/  IADD3.X R8, PT, PT, RZ, R7, RZ, P2, !PT ;  /* 0x00000007ff087210 */ /* 0x000fe400017fe4ff */
        /* <DEDUP_REMOVED lines=15> */
[----:B------:R-:W-:Y:S06]  /*18a10*/  RET.REL.NODEC R6 `(_ZN2at6native13reduce_kernelILi128ELi4ENS0_8ReduceOpIN3c104HalfENS0_14func_wrapper_tIS4_ZNS0_11sum_functorIS4_fS4_EclERNS_14TensorIteratorEEUlffE_EEjS4_Li4ELi8EEEEEvT1_) ;  /* 0xfffffe7406787950 */ /* 0x000fec0003c3ffff */
.L_x_6407:
        /* <DEDUP_REMOVED lines=14> */
.L_x_9953:


//--------------------- .text._ZN2at6native13reduce_kernelILi512ELi1ENS0_8ReduceOpIbNS0_14func_wrapper_tIbZNS0_11sum_functorIbbbEclERNS_14TensorIteratorEEUlbbE_EEjbLi4ELi4EEEEEvT1_ --------------------------
	.section	.text._ZN2at6native13reduce_kernelILi512ELi1ENS0_8ReduceOpIbNS0_14func_wrapper_tIbZNS0_11sum_functorIbbbEclERNS_14TensorIteratorEEUlbbE_EEjbLi4ELi4EEEEEvT1_,"ax",@progbits
	.align	128
        .global         _ZN2at6native13reduce_kernelILi512ELi1ENS0_8ReduceOpIbNS0_14func_wrapper_tIbZNS0_11sum_functorIbbbEclERNS_14TensorIteratorEEUlbbE_EEjbLi4ELi4EEEEEvT1_
        .type           _ZN2at6native13reduce_kernelILi512ELi1ENS0_8ReduceOpIbNS0_14func_wrapper_tIbZNS0_11sum_functorIbbbEclERNS_14TensorIteratorEEUlbbE_EEjbLi4ELi4EEEEEvT1_,@function
        .size           _ZN2at6native13reduce_kernelILi512ELi1ENS0_8ReduceOpIbNS0_14func_wrapper_tIbZNS0_11sum_functorIbbbEclERNS_14TensorIteratorEEUlbbE_EEjbLi4ELi4EEEEEvT1_,(.L_x_10014 - _ZN2at6native13reduce_kernelILi512ELi1ENS0_8ReduceOpIbNS0_14func_wrapper_tIbZNS0_11sum_functorIbbbEclERNS_14TensorIteratorEEUlbbE_EEjbLi4ELi4EEEEEvT1_)
        .other          _ZN2at6native13reduce_kernelILi512ELi1ENS0_8ReduceOpIbNS0_14func_wrapper_tIbZNS0_11sum_functorIbbbEclERNS_14TensorIteratorEEUlbbE_EEjbLi4ELi4EEEEEvT1_,@"STO_CUDA_ENTRY STV_DEFAULT"
_ZN2at6native13reduce_kernelILi512ELi1ENS0_8ReduceOpIbNS0_14func_wrapper_tIbZNS0_11sum_functorIbbbEclERNS_14TensorIteratorEEUlbbE_EEjbLi4ELi4EEEEEvT1_:
.text._ZN2at6native13reduce_kernelILi512ELi1ENS0_8ReduceOpIbNS0_14func_wrapper_tIbZNS0_11sum_functorIbbbEclERNS_14TensorIteratorEEUlbbE_EEjbLi4ELi4EEEEEvT1_:
        /* <DEDUP_REMOVED lines=295> */
.L_x_6408:
        /* <DEDUP_REMOVED lines=45> */
[----:B------:R-:W-:-:S04]  /*1540*/  LOP3.LUT R5, R5, 0xff, RZ, 0xc0, !PT ;  /* 0x000000ff05057812 */ /* 0x000fc800078ec0ff */
[----:B------:R-:W-:-:S04]  /*1550*/  ISETP.NE.AND P0, PT, R6, R5, PT ;  /* 0x000000050600720c */ /* 0x000fc80003f05270 */
[----:B------:R-:W-:-:S09]  /*1560*/  SEL R6, RZ, 0x1, !P0 ;  /* 0x00000001ff067807 */ /* 0x000fd20004000000 */
.L_x_6415:
[----:B------:R-:W-:Y:S05]  /*1570*/  BSYNC.RECONVERGENT B2 ;  /* 0x0000000000027941 */ /* 0x000fea0003800200 */
.L_x_6414:
[----:B------:R-:W-:Y:S02]  /*1580*/  IADD3 R2, P0, PT, R9, 0x4, RZ ;  /* 0x0000000409027810 */ /* 0x000fe40007f1e0ff */
[----:B------:R-:W-:-:S03]  /*1590*/  IADD3 R5, PT, PT, R7, -0x4, R22 ;  /* 0xfffffffc07057810 */ /* 0x000fc60007ffe016 */
[----:B------:R-:W-:-:S08]  /*15a0*/  IMAD.X R3, RZ, RZ, R8, P0 ;  /* 0x000000ffff037224 */ /* 0x000fd000000e0608 */
.L_x_6413:
[----:B------:R-:W-:Y:S05]  /*15b0*/  BSYNC.RECONVERGENT B1 ;  /* 0x0000000000017941 */ /* 0x000fea0003800200 */
.L_x_6412:
        /* <DEDUP_REMOVED lines=13> */
.L_x_6418:
[----:B------:R-:W-:Y:S01]  /*1690*/  IMAD.WIDE.U32 R8, R19, 0x4, R2 ;  /* 0x0000000413087825 */ /* 0x000fe200078e0002 */
[----:B------:R-:W0:Y:S05]  /*16a0*/  LDCU UR4, c[0x0][0x390] ;  /* 0x00007200ff0477ac */ /* 0x000e2a0008000800 */
[----:B------:R1:W2:Y:S01]  /*16b0*/  LDG.E R8, desc[UR36][R8.64] ;  /* 0x0000002408087981 */ /* 0x0002a2000c1e1900 */
[----:B------:R-:W-:Y:S02]  /*16c0*/  LOP3.LUT R7, R7, 0xff, RZ, 0xc0, !PT ;  /* 0x000000ff07077812 */ /* 0x000fe400078ec0ff */
        /* <DEDUP_REMOVED lines=18> */
[----:B------:R-:W-:Y:S02]  /*17f0*/  LOP3.LUT R0, R0, 0xff, RZ, 0xc0, !PT ;  /* 0x000000ff00007812 */ /* 0x000fe400078ec0ff */
[----:B------:R-:W-:Y:S02]  /*1800*/  LOP3.LUT R4, R4, 0xff, RZ, 0xc0, !PT ;  /* 0x000000ff04047812 */ /* 0x000fe400078ec0ff */
[----:B------:R-:W-:-:S02]  /*1810*/  LOP3.LUT R6, R6, 0xff, RZ, 0xc0, !PT ;  /* 0x000000ff06067812 */ /* 0x000fc400078ec0ff */
[----:B------:R-:W-:Y:S02]  /*1820*/  LOP3.LUT R8, R8, 0xff, RZ, 0xc0, !PT ;  /* 0x000000ff08087812 */ /* 0x000fe400078ec0ff */
        /* <DEDUP_REMOVED lines=9> */
.L_x_6417:
[----:B------:R-:W-:Y:S05]  /*18c0*/  BSYNC.RECONVERGENT B1 ;  /* 0x0000000000017941 */ /* 0x000fea0003800200 */
.L_x_6416:
        /* <DEDUP_REMOVED lines=12> */
[----:B------:R-:W-:-:S04]  /*1990*/  LOP3.LUT R5, R5, 0xff, RZ, 0xc0, !PT ;  /* 0x000000ff05057812 */ /* 0x000fc800078ec0ff */
[----:B------:R-:W-:-:S04]  /*19a0*/  ISETP.NE.AND P0, PT, R6, R5, PT ;  /* 0x000000050600720c */ /* 0x000fc80003f05270 */
[----:B------:R-:W-:-:S09]  /*19b0*/  SEL R6, RZ, 0x1, !P0 ;  /* 0x00000001ff067807 */ /* 0x000fd20004000000 */
.L_x_6420:
[----:B------:R-:W-:Y:S05]  /*19c0*/  BSYNC.RECONVERGENT B1 ;  /* 0x0000000000017941 */ /* 0x000fea0003800200 */
.L_x_6419:
[----:B------:R-:W-:Y:S02]  /*19d0*/  LOP3.LUT R0, R0, 0xffff, RZ, 0xc0, !PT ;  /* 0x0000ffff00007812 */ /* 0x000fe400078ec0ff */
[----:B------:R-:W-:Y:S02]  /*19e0*/  LOP3.LUT R7, R7, 0xffff, RZ, 0xc0, !PT ;  /* 0x0000ffff07077812 */ /* 0x000fe400078ec0ff */
[----:B------:R-:W-:Y:S02]  /*19f0*/  PRMT R2, R0, 0x8880, RZ ;  /* 0x0000888000027816 */ /* 0x000fe400000000ff */
[----:B------:R-:W-:Y:S02]  /*1a00*/  LOP3.LUT R6, R6, 0xffff, RZ, 0xc0, !PT ;  /* 0x0000ffff06067812 */ /* 0x000fe400078ec0ff */
[----:B------:R-:W-:Y:S01]  /*1a10*/  PRMT R7, R7, 0x8880, RZ ;  /* 0x0000888007077816 */ /* 0x000fe200000000ff */
[----:B------:R-:W-:Y:S01]  /*1a20*/  IMAD.MOV R3, RZ, RZ, -R2 ;  /* 0x000000ffff037224 */ /* 0x000fe200078e0a02 */
[----:B------:R-:W-:-:S02]  /*1a30*/  PRMT R0, R6, 0x8880, RZ ;  /* 0x0000888006007816 */ /* 0x000fc400000000ff */
[----:B------:R-:W-:Y:S01]  /*1a40*/  LOP3.LUT R4, R4, 0xffff, RZ, 0xc0, !PT ;  /* 0x0000ffff04047812 */ /* 0x000fe200078ec0ff */
[----:B------:R-:W-:Y:S01]  /*1a50*/  IMAD.MOV.U32 R2, RZ, RZ, R7 ;  /* 0x000000ffff027224 */ /* 0x000fe200078e0007 */
[----:B------:R-:W-:Y:S02]  /*1a60*/  ISETP.NE.AND P0, PT, R0, R3, PT ;  /* 0x000000030000720c */ /* 0x000fe40003f05270 */
[----:B------:R-:W-:Y:S02]  /*1a70*/  PRMT R4, R4, 0x8880, RZ ;  /* 0x0000888004047816 */ /* 0x000fe400000000ff */
[----:B------:R-:W-:Y:S02]  /*1a80*/  IADD3 R3, PT, PT, -R2, RZ, RZ ;  /* 0x000000ff02037210 */ /* 0x000fe40007ffe1ff */
[----:B------:R-:W-:Y:S01]  /*1a90*/  SEL R0, RZ, 0x1, !P0 ;  /* 0x00000001ff007807 */ /* 0x000fe20004000000 */
[----:B------:R-:W-:-:S03]  /*1aa0*/  IMAD.MOV.U32 R2, RZ, RZ, R4 ;  /* 0x000000ffff027224 */ /* 0x000fc600078e0004 */
[----:B------:R-:W-:Y:S01]  /*1ab0*/  ISETP.NE.AND P0, PT, R0, R3, PT ;  /* 0x000000030000720c */ /* 0x000fe20003f05270 */
[----:B------:R-:W-:-:S03]  /*1ac0*/  IMAD.MOV R3, RZ, RZ, -R2 ;  /* 0x000000ffff037224 */ /* 0x000fc600078e0a02 */
[----:B------:R-:W-:-:S04]  /*1ad0*/  SEL R0, RZ, 0x1, !P0 ;  /* 0x00000001ff007807 */ /* 0x000fc80004000000 */
[----:B------:R-:W-:-:S04]  /*1ae0*/  ISETP.NE.AND P0, PT, R0, R3, PT ;  /* 0x000000030000720c */ /* 0x000fc80003f05270 */
[----:B------:R-:W-:Y:S01]  /*1af0*/  SEL R17, RZ, 0x1, !P0 ;  /* 0x00000001ff117807 */ /* 0x000fe20004000000 */
[----:B------:R-:W-:Y:S08]  /*1b00*/  BRA `(.L_x_6410) ;  /* 0x000000a000807947 */ /* 0x000ff00003800000 */
.L_x_6411:
        /* <DEDUP_REMOVED lines=8> */
[----:B-1----:R-:W-:Y:S01]  /*1b90*/  MOV R7, UR4 ;  /* 0x0000000400077c02 */ /* 0x002fe20008000f00 */
[----:B------:R-:W-:Y:S01]  /*1ba0*/  IMAD.U32 R6, RZ, RZ, UR4 ;  /* 0x00000004ff067e24 */ /* 0x000fe2000f8e00ff */
[----:B------:R-:W-:Y:S01]  /*1bb0*/  MOV R8, UR4 ;  /* 0x0000000400087c02 */ /* 0x000fe20008000f00 */
        /* <DEDUP_REMOVED lines=8> */
.L_x_6425:
[C---:B------:R-:W-:Y:S01]  /*1c40*/  IADD3 R4, P0, PT, R19.reuse, R2, RZ ;  /* 0x0000000213047210 */ /* 0x040fe20007f1e0ff */
[----:B------:R-:W-:-:S04]  /*1c50*/  IMAD.IADD R19, R19, 0x1, R0 ;  /* 0x0000000113137824 */ /* 0x000fc800078e0200 */
[--C-:B------:R-:W-:Y:S01]  /*1c60*/  IMAD.X R5, RZ, RZ, R3.reuse, P0 ;  /* 0x000000ffff057224 */ /* 0x100fe200000e0603 */
[C---:B------:R-:W-:Y:S02]  /*1c70*/  IADD3 R10, P0, PT, R19.reuse, R2, RZ ;  /* 0x00000002130a7210 */ /* 0x040fe40007f1e0ff */
[----:B------:R-:W-:Y:S02]  /*1c80*/  IADD3 R13, PT, PT, R19, R0, RZ ;  /* 0x00000000130d7210 */ /* 0x000fe40007ffe0ff */
[----:B------:R-:W2:Y:S01]  /*1c90*/  LDG.E.U8 R4, desc[UR36][R4.64] ;  /* 0x0000002404047981 */ /* 0x000ea2000c1e1100 */
[----:B------:R-:W-:Y:S02]  /*1ca0*/  IMAD.X R11, RZ, RZ, R3, P0 ;  /* 0x000000ffff0b7224 */ /* 0x000fe400000e0603 */
[----:B------:R-:W-:-:S03]  /*1cb0*/  IMAD.IADD R19, R13, 0x1, R0 ;  /* 0x000000010d137824 */ /* 0x000fc600078e0200 */
[----:B------:R0:W3:Y:S01]  /*1cc0*/  LDG.E.U8 R10, desc[UR36][R10.64] ;  /* 0x000000240a0a7981 */ /* 0x0000e2000c1e1100 */
[-C--:B------:R-:W-:Y:S02]  /*1cd0*/  IADD3 R12, P0, PT, R13, R2.reuse, RZ ;  /* 0x000000020d0c7210 */ /* 0x080fe40007f1e0ff */
[----:B------:R-:W-:Y:S02]  /*1ce0*/  IADD3 R14, P1, PT, R19, R2, RZ ;  /* 0x00000002130e7210 */ /* 0x000fe40007f3e0ff */
[----:B------:R-:W-:-:S03]  /*1cf0*/  IADD3.X R13, PT, PT, RZ, R3, RZ, P0, !PT ;  /* 0x00000003ff0d7210 */ /* 0x000fc600007fe4ff */
[----:B------:R-:W-:Y:S02]  /*1d00*/  IMAD.X R15, RZ, RZ, R3, P1 ;  /* 0x000000ffff0f7224 */ /* 0x000fe400008e0603 */
[----:B------:R-:W4:Y:S04]  /*1d10*/  LDG.E.U8 R12, desc[UR36][R12.64] ;  /* 0x000000240c0c7981 */ /* 0x000f28000c1e1100 */
[----:B------:R-:W5:Y:S01]  /*1d20*/  LDG.E.U8 R14, desc[UR36][R14.64] ;  /* 0x000000240e0e7981 */ /* 0x000f62000c1e1100 */
[----:B------:R-:W-:Y:S01]  /*1d30*/  LOP3.LUT R9, R9, 0xff, RZ, 0xc0, !PT ;  /* 0x000000ff09097812 */ /* 0x000fe200078ec0ff */
[----:B------:R-:W-:-:S04]  /*1d40*/  IMAD.IADD R19, R19, 0x1, R0 ;  /* 0x0000000113137824 */ /* 0x000fc800078e0200 */
[----:B0-----:R-:W-:Y:S01]  /*1d50*/  IMAD R11, R0, 0x3, R19 ;  /* 0x00000003000b7824 */ /* 0x001fe200078e0213 */
[----:B------:R-:W-:Y:S02]  /*1d60*/  LOP3.LUT R5, R8, 0xff, RZ, 0xc0, !PT ;  /* 0x000000ff08057812 */ /* 0x000fe400078ec0ff */
[----:B------:R-:W-:Y:S02]  /*1d70*/  LOP3.LUT R7, R7, 0xff, RZ, 0xc0, !PT ;  /* 0x000000ff07077812 */ /* 0x000fe400078ec0ff */
[----:B--2---:R-:W-:Y:S02]  /*1d80*/  ISETP.NE.AND P1, PT, R4, RZ, PT ;  /* 0x000000ff0400720c */ /* 0x004fe40003f25270 */
[----:B---3--:R-:W-:-:S04]  /*1d90*/  ISETP.NE.AND P2, PT, R10, RZ, PT ;  /* 0x000000ff0a00720c */ /* 0x008fc80003f45270 */
[----:B------:R-:W-:-:S04]  /*1da0*/  SEL R4, RZ, 0xffffffff, !P2 ;  /* 0xffffffffff047807 */ /* 0x000fc80005000000 */
[----:B------:R-:W-:Y:S02]  /*1db0*/  LOP3.LUT R4, R4, 0xff, RZ, 0xc0, !PT ;  /* 0x000000ff04047812 */ /* 0x000fe400078ec0ff */
[----:B------:R-:W-:Y:S02]  /*1dc0*/  SEL R16, RZ, 0xffffffff, !P1 ;  /* 0xffffffffff107807 */ /* 0x000fe40004800000 */
[----:B------:R-:W-:Y:S02]  /*1dd0*/  ISETP.NE.AND P4, PT, R9, R4, PT ;  /* 0x000000040900720c */ /* 0x000fe40003f85270 */
[----:B----4-:R-:W-:Y:S02]  /*1de0*/  ISETP.NE.AND P3, PT, R12, RZ, PT ;  /* 0x000000ff0c00720c */ /* 0x010fe40003f65270 */
[----:B-----5:R-:W-:Y:S02]  /*1df0*/  ISETP.NE.AND P0, PT, R14, RZ, PT ;  /* 0x000000ff0e00720c */ /* 0x020fe40003f05270 */
[----:B------:R-:W-:-:S02]  /*1e00*/  SEL R9, RZ, 0x1, !P4 ;  /* 0x00000001ff097807 */ /* 0x000fc40006000000 */
[----:B------:R-:W-:Y:S02]  /*1e10*/  ISETP.GE.U32.AND P4, PT, R11, R22, PT ;  /* 0x000000160b00720c */ /* 0x000fe40003f86070 */
[----:B------:R-:W-:Y:S02]  /*1e20*/  LOP3.LUT R16, R16, 0xff, RZ, 0xc0, !PT ;  /* 0x000000ff10107812 */ /* 0x000fe400078ec0ff */
[----:B------:R-:W-:Y:S02]  /*1e30*/  SEL R4, RZ, 0xffffffff, !P3 ;  /* 0xffffffffff047807 */ /* 0x000fe40005800000 */
[----:B------:R-:W-:Y:S02]  /*1e40*/  SEL R8, RZ, 0xffffffff, !P0 ;  /* 0xffffffffff087807 */ /* 0x000fe40004000000 */
[----:B------:R-:W-:Y:S02]  /*1e50*/  ISETP.NE.AND P6, PT, R5, R16, PT ;  /* 0x000000100500720c */ /* 0x000fe40003fc5270 */
[----:B------:R-:W-:-:S02]  /*1e60*/  LOP3.LUT R5, R6, 0xff, RZ, 0xc0, !PT ;  /* 0x000000ff06057812 */ /* 0x000fc400078ec0ff */
[----:B------:R-:W-:Y:S02]  /*1e70*/  LOP3.LUT R4, R4, 0xff, RZ, 0xc0, !PT ;  /* 0x000000ff04047812 */ /* 0x000fe400078ec0ff */
[----:B------:R-:W-:Y:S02]  /*1e80*/  LOP3.LUT R6, R8, 0xff, RZ, 0xc0, !PT ;  /* 0x000000ff08067812 */ /* 0x000fe400078ec0ff */
[----:B------:R-:W-:Y:S02]  /*1e90*/  SEL R8, RZ, 0x1, !P6 ;  /* 0x00000001ff087807 */ /* 0x000fe40007000000 */
[----:B------:R-:W-:Y:S02]  /*1ea0*/  ISETP.NE.AND P5, PT, R5, R4, PT ;  /* 0x000000040500720c */ /* 0x000fe40003fa5270 */
[----:B------:R-:W-:Y:S02]  /*1eb0*/  ISETP.NE.AND P6, PT, R7, R6, PT ;  /* 0x000000060700720c */ /* 0x000fe40003fc5270 */
[----:B------:R-:W-:-:S02]  /*1ec0*/  SEL R6, RZ, 0x1, !P5 ;  /* 0x00000001ff067807 */ /* 0x000fc40006800000 */
[----:B------:R-:W-:Y:S01]  /*1ed0*/  SEL R7, RZ, 0x1, !P6 ;  /* 0x00000001ff077807 */ /* 0x000fe20007000000 */
[----:B------:R-:W-:Y:S08]  /*1ee0*/  @!P4 BRA `(.L_x_6425) ;  /* 0xfffffffc0054c947 */ /* 0x000ff0000383ffff */
[----:B------:R-:W-:Y:S05]  /*1ef0*/  BSYNC.RECONVERGENT B2 ;  /* 0x0000000000027941 */ /* 0x000fea0003800200 */
.L_x_6424:
[----:B------:R-:W-:Y:S02]  /*1f00*/  SEL R13, RZ, 0x1, !P1 ;  /* 0x00000001ff0d7807 */ /* 0x000fe40004800000 */
[----:B------:R-:W-:Y:S02]  /*1f10*/  SEL R12, RZ, 0x1, !P2 ;  /* 0x00000001ff0c7807 */ /* 0x000fe40005000000 */
[----:B------:R-:W-:Y:S02]  /*1f20*/  SEL R11, RZ, 0x1, !P3 ;  /* 0x00000001ff0b7807 */ /* 0x000fe40005800000 */
[----:B------:R-:W-:-:S07]  /*1f30*/  SEL R10, RZ, 0x1, !P0 ;  /* 0x00000001ff0a7807 */ /* 0x000fce0004000000 */
.L_x_6423:
[----:B------:R-:W-:Y:S05]  /*1f40*/  BSYNC.RECONVERGENT B1 ;  /* 0x0000000000017941 */ /* 0x000fea0003800200 */
.L_x_6422:
[----:B------:R-:W-:Y:S01]  /*1f50*/  ISETP.GE.U32.AND P0, PT, R19, R22, PT ;  /* 0x000000161300720c */ /* 0x000fe20003f06070 */
[----:B------:R-:W-:-:S12]  /*1f60*/  BSSY.RECONVERGENT B1, `(.L_x_6426) ;  /* 0x000001f000017945 */ /* 0x000fd80003800200 */
        /* <DEDUP_REMOVED lines=17> */
[C---:B------:R-:W-:Y:S01]  /*2080*/  IMAD.IADD R5, R15.reuse, 0x1, R0 ;  /* 0x000000010f057824 */ /* 0x040fe200078e0200 */
[----:B------:R-:W-:-:S04]  /*2090*/  IADD3 R4, P1, PT, R15, R2, RZ ;  /* 0x000000020f047210 */ /* 0x000fc80007f3e0ff */
[----:B------:R-:W-:-:S13]  /*20a0*/  ISETP.GE.U32.AND P3, PT, R5, R22, PT ;  /* 0x000000160500720c */ /* 0x000fda0003f66070 */
[----:B------:R-:W-:Y:S01]  /*20b0*/  @!P3 IADD3 R2, P2, PT, R5, R2, RZ ;  /* 0x000000020502b210 */ /* 0x000fe20007f5e0ff */
[----:B------:R-:W-:-:S03]  /*20c0*/  IMAD.X R5, RZ, RZ, R3, P1 ;  /* 0x000000ffff057224 */ /* 0x000fc600008e0603 */
[----:B------:R-:W-:Y:S02]  /*20d0*/  @!P3 IADD3.X R3, PT, PT, RZ, R3, RZ, P2, !PT ;  /* 0x00000003ff03b210 */ /* 0x000fe400017fe4ff */
[----:B------:R-:W2:Y:S04]  /*20e0*/  LDG.E.U8 R4, desc[UR36][R4.64] ;  /* 0x0000002404047981 */ /* 0x000ea8000c1e1100 */
[----:B------:R-:W3:Y:S01]  /*20f0*/  @!P3 LDG.E.U8 R2, desc[UR36][R2.64] ;  /* 0x000000240202b981 */ /* 0x000ee2000c1e1100 */
[----:B--2---:R-:W-:Y:S02]  /*2100*/  ISETP.NE.AND P1, PT, R4, RZ, PT ;  /* 0x000000ff0400720c */ /* 0x004fe40003f25270 */
[----:B---3--:R-:W-:Y:S02]  /*2110*/  @!P3 ISETP.NE.AND P2, PT, R2, RZ, PT ;  /* 0x000000ff0200b20c */ /* 0x008fe40003f45270 */
[----:B------:R-:W-:-:S02]  /*2120*/  SEL R11, RZ, 0x1, !P1 ;  /* 0x00000001ff0b7807 */ /* 0x000fc40004800000 */
[----:B------:R-:W-:-:S04]  /*2130*/  @!P3 SEL R14, RZ, 0x1, !P2 ;  /* 0x00000001ff0eb807 */ /* 0x000fc80005000000 */
[----:B------:R-:W-:-:S07]  /*2140*/  @!P3 PRMT R10, R14, 0x7610, R10 ;  /* 0x000076100e0ab816 */ /* 0x000fce000000000a */
.L_x_6427:
[----:B------:R-:W-:Y:S05]  /*2150*/  BSYNC.RECONVERGENT B1 ;  /* 0x0000000000017941 */ /* 0x000fea0003800200 */
.L_x_6426:
[----:B------:R-:W-:Y:S04]  /*2160*/  BSSY.RECONVERGENT B1, `(.L_x_6428) ;  /* 0x0000029000017945 */ /* 0x000fe80003800200 */
[----:B------:R-:W-:Y:S05]  /*2170*/  @P0 BRA `(.L_x_6429) ;  /* 0x00000000009c0947 */ /* 0x000fea0003800000 */
[----:B------:R-:W-:Y:S01]  /*2180*/  IMAD.IADD R5, R19, 0x1, R0 ;  /* 0x0000000113057824 */ /* 0x000fe200078e0200 */
[----:B------:R-:W-:Y:S02]  /*2190*/  LOP3.LUT R13, R13, 0xffff, RZ, 0xc0, !PT ;  /* 0x0000ffff0d0d7812 */ /* 0x000fe400078ec0ff */
[----:B------:R-:W-:Y:S02]  /*21a0*/  LOP3.LUT R8, R8, 0xffff, RZ, 0xc0, !PT ;  /* 0x0000ffff08087812 */ /* 0x000fe400078ec0ff */
[----:B------:R-:W-:Y:S02]  /*21b0*/  ISETP.GE.U32.AND P1, PT, R5, R22, PT ;  /* 0x000000160500720c */ /* 0x000fe40003f26070 */
[----:B------:R-:W-:Y:S02]  /*21c0*/  PRMT R3, R13, 0x8880, RZ ;  /* 0x000088800d037816 */ /* 0x000fe400000000ff */
[----:B------:R-:W-:-:S03]  /*21d0*/  PRMT R2, R8, 0x8880, RZ ;  /* 0x0000888008027816 */ /* 0x000fc600000000ff */
[----:B------:R-:W-:-:S05]  /*21e0*/  IMAD.MOV R3, RZ, RZ, -R3 ;  /* 0x000000ffff037224 */ /* 0x000fca00078e0a03 */
[----:B------:R-:W-:-:S04]  /*21f0*/  ISETP.NE.AND P0, PT, R2, R3, PT ;  /* 0x000000030200720c */ /* 0x000fc80003f05270 */
[----:B------:R-:W-:Y:S01]  /*2200*/  SEL R8, RZ, 0x1, !P0 ;  /* 0x00000001ff087807 */ /* 0x000fe20004000000 */
[----:B------:R-:W-:Y:S08]  /*2210*/  @P1 BRA `(.L_x_6429) ;  /* 0x0000000000741947 */ /* 0x000ff00003800000 */
[----:B------:R-:W-:Y:S01]  /*2220*/  IMAD.IADD R5, R5, 0x1, R0 ;  /* 0x0000000105057824 */ /* 0x000fe200078e0200 */
[----:B------:R-:W-:Y:S02]  /*2230*/  LOP3.LUT R12, R12, 0xffff, RZ, 0xc0, !PT ;  /* 0x0000ffff0c0c7812 */ /* 0x000fe400078ec0ff */
[----:B------:R-:W-:Y:S02]  /*2240*/  LOP3.LUT R9, R9, 0xffff, RZ, 0xc0, !PT ;  /* 0x0000ffff09097812 */ /* 0x000fe400078ec0ff */
[----:B------:R-:W-:Y:S02]  /*2250*/  ISETP.GE.U32.AND P1, PT, R5, R22, PT ;  /* 0x000000160500720c */ /* 0x000fe40003f26070 */
[----:B------:R-:W-:Y:S02]  /*2260*/  PRMT R3, R12, 0x8880, RZ ;  /* 0x000088800c037816 */ /* 0x000fe400000000ff */
[----:B------:R-:W-:Y:S02]  /*2270*/  PRMT R2, R9, 0x8880, RZ ;  /* 0x0000888009027816 */ /* 0x000fe400000000ff */
[----:B------:R-:W-:-:S04]  /*2280*/  IADD3 R3, PT, PT, -R3, RZ, RZ ;  /* 0x000000ff03037210 */ /* 0x000fc80007ffe1ff */
        /* <DEDUP_REMOVED lines=8> */
[----:B------:R-:W-:-:S03]  /*2310*/  PRMT R6, R6, 0x8880, RZ ;  /* 0x0000888006067816 */ /* 0x000fc600000000ff */
[----:B------:R-:W-:-:S06]  /*2320*/  IMAD.MOV R5, RZ, RZ, -R2 ;  /* 0x000000ffff057224 */ /* 0x000fcc00078e0a02 */
[----:B------:R-:W-:Y:S02]  /*2330*/  @!P2 LOP3.LUT R0, R7, 0xffff, RZ, 0xc0, !PT ;  /* 0x0000ffff0700a812 */ /* 0x000fe400078ec0ff */
[----:B------:R-:W-:Y:S02]  /*2340*/  @!P2 LOP3.LUT R10, R10, 0xffff, RZ, 0xc0, !PT ;  /* 0x0000ffff0a0aa812 */ /* 0x000fe400078ec0ff */
[----:B------:R-:W-:Y:S02]  /*2350*/  @!P2 PRMT R4, R0, 0x8880, RZ ;  /* 0x000088800004a816 */ /* 0x000fe400000000ff */
[----:B------:R-:W-:Y:S02]  /*2360*/  @!P2 PRMT R3, R10, 0x8880, RZ ;  /* 0x000088800a03a816 */ /* 0x000fe400000000ff */
[----:B------:R-:W-:Y:S01]  /*2370*/  MOV R0, R6 ;  /* 0x0000000600007202 */ /* 0x000fe20000000f00 */
[----:B------:R-:W-:Y:S01]  /*2380*/  @!P2 IMAD.MOV.U32 R2, RZ, RZ, R4 ;  /* 0x000000ffff02a224 */ /* 0x000fe200078e0004 */
[----:B------:R-:W-:-:S02]  /*2390*/  @!P2 IADD3 R3, PT, PT, -R3, RZ, RZ ;  /* 0x000000ff0303a210 */ /* 0x000fc40007ffe1ff */
[----:B------:R-:W-:Y:S02]  /*23a0*/  ISETP.NE.AND P0, PT, R0, R5, PT ;  /* 0x000000050000720c */ /* 0x000fe40003f05270 */
[----:B------:R-:W-:Y:S02]  /*23b0*/  @!P2 ISETP.NE.AND P1, PT, R2, R3, PT ;  /* 0x000000030200a20c */ /* 0x000fe40003f25270 */
[----:B------:R-:W-:Y:S02]  /*23c0*/  SEL R6, RZ, 0x1, !P0 ;  /* 0x00000001ff067807 */ /* 0x000fe40004000000 */
[----:B------:R-:W-:-:S04]  /*23d0*/  @!P2 SEL R0, RZ, 0x1, !P1 ;  /* 0x00000001ff00a807 */ /* 0x000fc80004800000 */
[----:B------:R-:W-:-:S07]  /*23e0*/  @!P2 PRMT R7, R0, 0x7610, R7 ;  /* 0x000076100007a816 */ /* 0x000fce0000000007 */
.L_x_6429:
[----:B------:R-:W-:Y:S05]  /*23f0*/  BSYNC.RECONVERGENT B1 ;  /* 0x0000000000017941 */ /* 0x000fea0003800200 */
.L_x_6428:
        /* <DEDUP_REMOVED lines=20> */
.L_x_6421:
[----:B------:R-:W-:-:S13]  /*2540*/  ISETP.NE.AND P0, PT, R0, 0x1, PT ;  /* 0x000000010000780c */ /* 0x000fda0003f05270 */
        /* <DEDUP_REMOVED lines=15> */
.L_x_6434:
[C-C-:B------:R-:W-:Y:S02]  /*2640*/  IMAD.IADD R5, R19.reuse, 0x1, R0.reuse ;  /* 0x0000000113057824 */ /* 0x140fe400078e0200 */
[-C--:B------:R-:W-:Y:S02]  /*2650*/  IMAD R15, R19, R6.reuse, RZ ;  /* 0x00000006130f7224 */ /* 0x080fe400078e02ff */
[C---:B------:R-:W-:Y:S02]  /*2660*/  IMAD R11, R5.reuse, R6, RZ ;  /* 0x00000006050b7224 */ /* 0x040fe400078e02ff */
[--C-:B------:R-:W-:Y:S01]  /*2670*/  IMAD.IADD R5, R5, 0x1, R0.reuse ;  /* 0x0000000105057824 */ /* 0x100fe200078e0200 */
[-C--:B------:R-:W-:Y:S02]  /*2680*/  IADD3 R14, P0, PT, R15, R2.reuse, RZ ;  /* 0x000000020f0e7210 */ /* 0x080fe40007f1e0ff */
[----:B------:R-:W-:Y:S01]  /*2690*/  IADD3 R4, P1, PT, R11, R2, RZ ;  /* 0x000000020b047210 */ /* 0x000fe20007f3e0ff */
[C---:B------:R-:W-:Y:S01]  /*26a0*/  IMAD.IADD R19, R5.reuse, 0x1, R0 ;  /* 0x0000000105137824 */ /* 0x040fe200078e0200 */
[----:B------:R-:W-:Y:S01]  /*26b0*/  IADD3.X R15, PT, PT, RZ, R3, RZ, P0, !PT ;  /* 0x00000003ff0f7210 */ /* 0x000fe200007fe4ff */
[----:B------:R-:W-:-:S02]  /*26c0*/  IMAD R13, R5, R6, RZ ;  /* 0x00000006050d7224 */ /* 0x000fc400078e02ff */
[----:B------:R-:W-:Y:S02]  /*26d0*/  IMAD R17, R19, R6, RZ ;  /* 0x0000000613117224 */ /* 0x000fe400078e02ff */
[----:B------:R-:W-:Y:S01]  /*26e0*/  IMAD.X R5, RZ, RZ, R3, P1 ;  /* 0x000000ffff057224 */ /* 0x000fe200008e0603 */
[----:B------:R-:W2:Y:S01]  /*26f0*/  LDG.E.U8 R14, desc[UR36][R14.64] ;  /* 0x000000240e0e7981 */ /* 0x000ea2000c1e1100 */
[-C--:B------:R-:W-:Y:S02]  /*2700*/  IADD3 R12, P0, PT, R13, R2.reuse, RZ ;  /* 0x000000020d0c7210 */ /* 0x080fe40007f1e0ff */
[----:B------:R-:W-:Y:S01]  /*2710*/  IADD3 R16, P1, PT, R17, R2, RZ ;  /* 0x0000000211107210 */ /* 0x000fe20007f3e0ff */
[----:B------:R0:W3:Y:S01]  /*2720*/  LDG.E.U8 R4, desc[UR36][R4.64] ;  /* 0x0000002404047981 */ /* 0x0000e2000c1e1100 */
[----:B------:R-:W-:-:S03]  /*2730*/  IADD3.X R13, PT, PT, RZ, R3, RZ, P0, !PT ;  /* 0x00000003ff0d7210 */ /* 0x000fc600007fe4ff */
[----:B------:R-:W-:Y:S02]  /*2740*/  IMAD.X R17, RZ, RZ, R3, P1 ;  /* 0x000000ffff117224 */ /* 0x000fe400008e0603 */
[----:B------:R-:W4:Y:S04]  /*2750*/  LDG.E.U8 R12, desc[UR36][R12.64] ;  /* 0x000000240c0c7981 */ /* 0x000f28000c1e1100 */
[----:B------:R-:W5:Y:S01]  /*2760*/  LDG.E.U8 R16, desc[UR36][R16.64] ;  /* 0x0000002410107981 */ /* 0x000f62000c1e1100 */
[----:B------:R-:W-:Y:S01]  /*2770*/  LOP3.LUT R9, R9, 0xff, RZ, 0xc0, !PT ;  /* 0x000000ff09097812 */ /* 0x000fe200078ec0ff */
[----:B------:R-:W-:Y:S01]  /*2780*/  IMAD.IADD R19, R19, 0x1, R0 ;  /* 0x0000000113137824 */ /* 0x000fe200078e0200 */
[----:B------:R-:W-:Y:S02]  /*2790*/  LOP3.LUT R10, R10, 0xff, RZ, 0xc0, !PT ;  /* 0x000000ff0a0a7812 */ /* 0x000fe400078ec0ff */
[----:B0-----:R-:W-:-:S02]  /*27a0*/  LOP3.LUT R5, R8, 0xff, RZ, 0xc0, !PT ;  /* 0x000000ff08057812 */ /* 0x001fc400078ec0ff */
[----:B------:R-:W-:Y:S01]  /*27b0*/  LOP3.LUT R8, R7, 0xff, RZ, 0xc0, !PT ;  /* 0x000000ff07087812 */ /* 0x000fe200078ec0ff */
[----:B------:R-:W-:Y:S01]  /*27c0*/  IMAD R7, R0, 0x3, R19 ;  /* 0x0000000300077824 */ /* 0x000fe200078e0213 */
[----:B--2---:R-:W-:Y:S02]  /*27d0*/  ISETP.NE.AND P1, PT, R14, RZ, PT ;  /* 0x000000ff0e00720c */ /* 0x004fe40003f25270 */
[----:B---3--:R-:W-:Y:S02]  /*27e0*/  ISETP.NE.AND P2, PT, R4, RZ, PT ;  /* 0x000000ff0400720c */ /* 0x008fe40003f45270 */
[----:B------:R-:W-:Y:S02]  /*27f0*/  SEL R11, RZ, 0xffffffff, !P1 ;  /* 0xffffffffff0b7807 */ /* 0x000fe40004800000 */
[----:B------:R-:W-:Y:S02]  /*2800*/  SEL R14, RZ, 0xffffffff, !P2 ;  /* 0xffffffffff0e7807 */ /* 0x000fe40005000000 */
[----:B------:R-:W-:-:S02]  /*2810*/  LOP3.LUT R11, R11, 0xff, RZ, 0xc0, !PT ;  /* 0x000000ff0b0b7812 */ /* 0x000fc400078ec0ff */
[----:B------:R-:W-:Y:S02]  /*2820*/  LOP3.LUT R14, R14, 0xff, RZ, 0xc0, !PT ;  /* 0x000000ff0e0e7812 */ /* 0x000fe400078ec0ff */
[----:B-----5:R-:W-:Y:S02]  /*2830*/  ISETP.NE.AND P0, PT, R16, RZ, PT ;  /* 0x000000ff1000720c */ /* 0x020fe40003f05270 */
[----:B------:R-:W-:Y:S02]  /*2840*/  ISETP.NE.AND P4, PT, R9, R14, PT ;  /* 0x0000000e0900720c */ /* 0x000fe40003f85270 */
[----:B------:R-:W-:Y:S02]  /*2850*/  SEL R9, RZ, 0xffffffff, !P0 ;  /* 0xffffffffff097807 */ /* 0x000fe40004000000 */
[----:B------:R-:W-:Y:S02]  /*2860*/  ISETP.NE.AND P6, PT, R10, R11, PT ;  /* 0x0000000b0a00720c */ /* 0x000fe40003fc5270 */
[----:B------:R-:W-:-:S02]  /*2870*/  LOP3.LUT R9, R9, 0xff, RZ, 0xc0, !PT ;  /* 0x000000ff09097812 */ /* 0x000fc400078ec0ff */
[----:B------:R-:W-:Y:S02]  /*2880*/  SEL R10, RZ, 0x1, !P6 ;  /* 0x00000001ff0a7807 */ /* 0x000fe40007000000 */
[----:B------:R-:W-:Y:S02]  /*2890*/  ISETP.NE.AND P6, PT, R8, R9, PT ;  /* 0x000000090800720c */ /* 0x000fe40003fc5270 */
[----:B----4-:R-:W-:Y:S02]  /*28a0*/  ISETP.NE.AND P3, PT, R12, RZ, PT ;  /* 0x000000ff0c00720c */ /* 0x010fe40003f65270 */
[----:B------:R-:W-:Y:S02]  /*28b0*/  SEL R9, RZ, 0x1, !P4 ;  /* 0x00000001ff097807 */ /* 0x000fe40006000000 */
[----:B------:R-:W-:Y:S02]  /*28c0*/  ISETP.GE.U32.AND P4, PT, R7, R22, PT ;  /* 0x000000160700720c */ /* 0x000fe40003f86070 */
[----:B------:R-:W-:-:S02]  /*28d0*/  SEL R4, RZ, 0xffffffff, !P3 ;  /* 0xffffffffff047807 */ /* 0x000fc40005800000 */
[----:B------:R-:W-:Y:S02]  /*28e0*/  SEL R7, RZ, 0x1, !P6 ;  /* 0x00000001ff077807 */ /* 0x000fe40007000000 */
[----:B------:R-:W-:-:S04]  /*28f0*/  LOP3.LUT R4, R4, 0xff, RZ, 0xc0, !PT ;  /* 0x000000ff04047812 */ /* 0x000fc800078ec0ff */
[----:B------:R-:W-:-:S04]  /*2900*/  ISETP.NE.AND P5, PT, R5, R4, PT ;  /* 0x000000040500720c */ /* 0x000fc80003fa5270 */
[----:B------:R-:W-:Y:S01]  /*2910*/  SEL R8, RZ, 0x1, !P5 ;  /* 0x00000001ff087807 */ /* 0x000fe20006800000 */
[----:B------:R-:W-:Y:S08]  /*2920*/  @!P4 BRA `(.L_x_6434) ;  /* 0xfffffffc0044c947 */ /* 0x000ff0000383ffff */
[----:B------:R-:W-:Y:S05]  /*2930*/  BSYNC.RECONVERGENT B2 ;  /* 0x0000000000027941 */ /* 0x000fea0003800200 */
.L_x_6433:
[----:B------:R-:W-:Y:S02]  /*2940*/  SEL R14, RZ, 0x1, !P1 ;  /* 0x00000001ff0e7807 */ /* 0x000fe40004800000 */
[----:B------:R-:W-:Y:S02]  /*2950*/  SEL R13, RZ, 0x1, !P2 ;  /* 0x00000001ff0d7807 */ /* 0x000fe40005000000 */
[----:B------:R-:W-:Y:S02]  /*2960*/  SEL R12, RZ, 0x1, !P3 ;  /* 0x00000001ff0c7807 */ /* 0x000fe40005800000 */
[----:B------:R-:W-:-:S07]  /*2970*/  SEL R11, RZ, 0x1, !P0 ;  /* 0x00000001ff0b7807 */ /* 0x000fce0004000000 */
.L_x_6432:
[----:B------:R-:W-:Y:S05]  /*2980*/  BSYNC.RECONVERGENT B1 ;  /* 0x0000000000017941 */ /* 0x000fea0003800200 */
.L_x_6431:
[----:B------:R-:W-:Y:S01]  /*2990*/  ISETP.GE.U32.AND P0, PT, R19, R22, PT ;  /* 0x000000161300720c */ /* 0x000fe20003f06070 */
[----:B------:R-:W-:-:S12]  /*29a0*/  BSSY.RECONVERGENT B1, `(.L_x_6435) ;  /* 0x0000023000017945 */ /* 0x000fd80003800200 */
[----:B------:R-:W-:Y:S05]  /*29b0*/  @P0 BRA `(.L_x_6436) ;  /* 0x0000000000840947 */ /* 0x000fea0003800000 */
[----:B------:R-:W-:-:S05]  /*29c0*/  IMAD R5, R19, R6, RZ ;  /* 0x0000000613057224 */ /* 0x000fca00078e02ff */
        /* <DEDUP_REMOVED lines=17> */
[C---:B------:R-:W-:Y:S02]  /*2ae0*/  IMAD.IADD R5, R15.reuse, 0x1, R0 ;  /* 0x000000010f057824 */ /* 0x040fe400078e0200 */
[----:B------:R-:W-:-:S03]  /*2af0*/  IMAD R15, R15, R6, RZ ;  /* 0x000000060f0f7224 */ /* 0x000fc600078e02ff */
[----:B------:R-:W-:Y:S02]  /*2b00*/  ISETP.GE.U32.AND P3, PT, R5, R22, PT ;  /* 0x000000160500720c */ /* 0x000fe40003f66070 */
[----:B------:R-:W-:-:S11]  /*2b10*/  IADD3 R4, P1, PT, R15, R2, RZ ;  /* 0x000000020f047210 */ /* 0x000fd60007f3e0ff */
[----:B------:R-:W-:-:S05]  /*2b20*/  @!P3 IMAD R5, R5, R6, RZ ;  /* 0x000000060505b224 */ /* 0x000fca00078e02ff */
        /* <DEDUP_REMOVED lines=10> */
.L_x_6436:
[----:B------:R-:W-:Y:S05]  /*2bd0*/  BSYNC.RECONVERGENT B1 ;  /* 0x0000000000017941 */ /* 0x000fea0003800200 */
.L_x_6435:
        /* <DEDUP_REMOVED lines=41> */
.L_x_6438:
[----:B------:R-:W-:Y:S05]  /*2e70*/  BSYNC.RECONVERGENT B1 ;  /* 0x0000000000017941 */ /* 0x000fea0003800200 */
.L_x_6437:
        /* <DEDUP_REMOVED lines=20> */
.L_x_6430:
        /* <DEDUP_REMOVED lines=21> */
.L_x_6447:
        /* <DEDUP_REMOVED lines=292> */
.L_x_6443:
        /* <DEDUP_REMOVED lines=230> */
.L_x_6444:
[----:B------:R-:W0:Y:S01]  /*51b0*/  LDCU UR52, c[0x0][0x3d0] ;  /* 0x00007a00ff3477ac */ /* 0x000e220008000800 */
[----:B------:R-:W-:Y:S01]  /*51c0*/  IADD3 R6, P1, PT, R15, R4, RZ ;  /* 0x000000040f067210 */ /* 0x000fe20007f3e0ff */
[----:B------:R-:W-:Y:S01]  /*51d0*/  VIADD R13, R13, UR4 ;  /* 0x000000040d0d7c36 */ /* 0x000fe20008000000 */
[----:B------:R-:W-:-:S03]  /*51e0*/  MOV R12, RZ ;  /* 0x000000ff000c7202 */ /* 0x000fc60000000f00 */
[----:B------:R-:W-:Y:S02]  /*51f0*/  IMAD.X R7, RZ, RZ, R5, P1 ;  /* 0x000000ffff077224 */ /* 0x000fe400008e0605 */
[----:B------:R-:W-:-:S03]  /*5200*/  IMAD.HI.U32 R15, R13, UR31, R12 ;  /* 0x0000001f0d0f7c27 */ /* 0x000fc6000f8e000c */
[----:B------:R0:W5:Y:S02]  /*5210*/  LDG.E.U8 R8, desc[UR36][R6.64] ;  /* 0x0000002406087981 */ /* 0x000164000c1e1100 */
[----:B0-----:R-:W-:-:S05]  /*5220*/  SHF.R.U32.HI R7, RZ, UR52, R15 ;  /* 0x00000034ff077c19 */ /* 0x001fca000801160f */
[----:B------:R-:W-:-:S04]  /*5230*/  IMAD.MOV R15, RZ, RZ, -R7 ;  /* 0x000000ffff0f7224 */ /* 0x000fc800078e0a07 */
        /* <DEDUP_REMOVED lines=215> */
[----:B-1----:R-:W-:Y:S01]  /*5fb0*/  @P1 SHF.R.U32.HI R7, RZ, R22, R7 ;  /* 0x00000016ff071219 */ /* 0x002fe20000011607 */
[----:B------:R-:W-:-:S04]  /*5fc0*/  IMAD R16, R16, UR28, R23 ;  /* 0x0000001c10107c24 */ /* 0x000fc8000f8e0217 */
[----:B------:R-:W-:Y:S02]  /*5fd0*/  @P1 IMAD.MOV R7, RZ, RZ, -R7 ;  /* 0x000000ffff071224 */ /* 0x000fe400078e0a07 */
[----:B------:R-:W-:Y:S02]  /*5fe0*/  IMAD R15, R16, UR29, R15 ;  /* 0x0000001d100f7c24 */ /* 0x000fe4000f8e020f */
[----:B------:R-:W-:-:S04]  /*5ff0*/  @P1 IMAD R6, R6, R7, R17 ;  /* 0x0000000706061224 */ /* 0x000fc800078e0211 */
[----:B--2---:R-:W-:-:S07]  /*6000*/  @P1 IMAD R15, R6, R20, R15 ;  /* 0x00000014060f1224 */ /* 0x004fce00078e020f */
.L_x_6445:
[----:B------:R-:W0:Y:S01]  /*6010*/  LDCU UR52, c[0x0][0x3d0] ;  /* 0x00007a00ff3477ac */ /* 0x000e220008000800 */
[----:B------:R-:W-:Y:S01]  /*6020*/  IADD3 R6, P1, PT, R15, R4, RZ ;  /* 0x000000040f067210 */ /* 0x000fe20007f3e0ff */
[----:B------:R-:W-:Y:S01]  /*6030*/  IMAD.MOV.U32 R12, RZ, RZ, RZ ;  /* 0x000000ffff0c7224 */ /* 0x000fe200078e00ff */
[----:B------:R-:W-:-:S03]  /*6040*/  IADD3 R13, PT, PT, R13, UR4, RZ ;  /* 0x000000040d0d7c10 */ /* 0x000fc6000fffe0ff */
        /* <DEDUP_REMOVED lines=226> */
.L_x_6446:
[----:B------:R-:W-:-:S05]  /*6e70*/  IADD3 R6, P1, PT, R17, R4, RZ ;  /* 0x0000000411067210 */ /* 0x000fca0007f3e0ff */
[----:B------:R-:W-:-:S05]  /*6e80*/  IMAD.X R7, RZ, RZ, R5, P1 ;  /* 0x000000ffff077224 */ /* 0x000fca00008e0605 */
[----:B------:R1:W5:Y:S03]  /*6e90*/  LDG.E.U8 R6, desc[UR36][R6.64] ;  /* 0x0000002406067981 */ /* 0x000366000c1e1100 */
.L_x_6442:
[----:B-----5:R-:W-:Y:S01]  /*6ea0*/  PRMT R12, R3, 0x9910, RZ ;  /* 0x00009910030c7816 */ /* 0x020fe200000000ff */
[----:B------:R-:W2:Y:S01]  /*6eb0*/  LDCU UR5, c[0x0][0x388] ;  /* 0x00007100ff0577ac */ /* 0x000ea20008000800 */
[----:B-1----:R-:W-:Y:S01]  /*6ec0*/  PRMT R7, R8, 0x9910, RZ ;  /* 0x0000991008077816 */ /* 0x002fe200000000ff */
[----:B0-----:R-:W-:Y:S01]  /*6ed0*/  IMAD.U32 R20, RZ, RZ, UR4 ;  /* 0x00000004ff147e24 */ /* 0x001fe2000f8e00ff */
[----:B------:R-:W-:Y:S01]  /*6ee0*/  PRMT R15, R15, 0x9910, RZ ;  /* 0x000099100f0f7816 */ /* 0x000fe200000000ff */
[----:B------:R-:W-:Y:S01]  /*6ef0*/  IMAD.MOV.U32 R8, RZ, RZ, R12 ;  /* 0x000000ffff087224 */ /* 0x000fe200078e000c */
[----:B------:R-:W-:Y:S02]  /*6f00*/  LOP3.LUT R18, R18, 0xff, RZ, 0xc0, !PT ;  /* 0x000000ff12127812 */ /* 0x000fe400078ec0ff */
[----:B------:R-:W-:Y:S02]  /*6f10*/  MOV R3, R15 ;  /* 0x0000000f00037202 */ /* 0x000fe40000000f00 */
[----:B------:R-:W-:-:S02]  /*6f20*/  ISETP.NE.AND P2, PT, R8, RZ, PT ;  /* 0x000000ff0800720c */ /* 0x000fc40003f45270 */
[----:B------:R-:W-:Y:S02]  /*6f30*/  ISETP.NE.AND P1, PT, R3, RZ, PT ;  /* 0x000000ff0300720c */ /* 0x000fe40003f25270 */
[----:B------:R-:W-:Y:S02]  /*6f40*/  SEL R3, RZ, 0xffffffff, !P2 ;  /* 0xffffffffff037807 */ /* 0x000fe40005000000 */
[----:B------:R-:W-:Y:S02]  /*6f50*/  PRMT R6, R6, 0x9910, RZ ;  /* 0x0000991006067816 */ /* 0x000fe400000000ff */
[----:B------:R-:W-:Y:S01]  /*6f60*/  LOP3.LUT R3, R3, 0xff, RZ, 0xc0, !PT ;  /* 0x000000ff03037812 */ /* 0x000fe200078ec0ff */
[----:B--2---:R-:W-:Y:S01]  /*6f70*/  IMAD.U32 R22, RZ, RZ, UR5 ;  /* 0x00000005ff167e24 */ /* 0x004fe2000f8e00ff */
[----:B------:R-:W-:Y:S02]  /*6f80*/  ISETP.NE.AND P3, PT, R7, RZ, PT ;  /* 0x000000ff0700720c */ /* 0x000fe40003f65270 */
[----:B------:R-:W-:-:S02]  /*6f90*/  ISETP.NE.AND P5, PT, R18, R3, PT ;  /* 0x000000031200720c */ /* 0x000fc40003fa5270 */
[----:B------:R-:W-:Y:S02]  /*6fa0*/  SEL R3, RZ, 0xffffffff, !P1 ;  /* 0xffffffffff037807 */ /* 0x000fe40004800000 */
[----:B------:R-:W-:Y:S02]  /*6fb0*/  LOP3.LUT R10, R10, 0xff, RZ, 0xc0, !PT ;  /* 0x000000ff0a0a7812 */ /* 0x000fe400078ec0ff */
[----:B------:R-:W-:Y:S02]  /*6fc0*/  LOP3.LUT R3, R3, 0xff, RZ, 0xc0, !PT ;  /* 0x000000ff03037812 */ /* 0x000fe400078ec0ff */
[----:B------:R-:W-:Y:S02]  /*6fd0*/  LEA R19, R20, R19, 0x2 ;  /* 0x0000001314137211 */ /* 0x000fe400078e10ff */
[----:B------:R-:W-:Y:S02]  /*6fe0*/  MOV R7, R6 ;  /* 0x0000000600077202 */ /* 0x000fe40000000f00 */
[----:B------:R-:W-:-:S02]  /*6ff0*/  SEL R18, RZ, 0x1, !P5 ;  /* 0x00000001ff127807 */ /* 0x000fc40006800000 */
[----:B------:R-:W-:Y:S02]  /*7000*/  SEL R6, RZ, 0xffffffff, !P3 ;  /* 0xffffffffff067807 */ /* 0x000fe40005800000 */
[----:B------:R-:W-:Y:S01]  /*7010*/  ISETP.NE.AND P5, PT, R10, R3, PT ;  /* 0x000000030a00720c */ /* 0x000fe20003fa5270 */
[----:B------:R-:W-:Y:S01]  /*7020*/  IMAD R3, R20, 0x3, R19 ;  /* 0x0000000314037824 */ /* 0x000fe200078e0213 */
[----:B------:R-:W-:Y:S02]  /*7030*/  LOP3.LUT R11, R11, 0xff, RZ, 0xc0, !PT ;  /* 0x000000ff0b0b7812 */ /* 0x000fe400078ec0ff */
[----:B------:R-:W-:Y:S02]  /*7040*/  LOP3.LUT R6, R6, 0xff, RZ, 0xc0, !PT ;  /* 0x000000ff06067812 */ /* 0x000fe400078ec0ff */
[----:B------:R-:W-:Y:S02]  /*7050*/  ISETP.NE.AND P4, PT, R7, RZ, PT ;  /* 0x000000ff0700720c */ /* 0x000fe40003f85270 */
[----:B------:R-:W-:-:S02]  /*7060*/  SEL R10, RZ, 0x1, !P5 ;  /* 0x00000001ff0a7807 */ /* 0x000fc40006800000 */
[----:B------:R-:W-:Y:S02]  /*7070*/  ISETP.GE.U32.AND P5, PT, R3, R22, PT ;  /* 0x000000160300720c */ /* 0x000fe40003fa6070 */
[----:B------:R-:W-:Y:S02]  /*7080*/  ISETP.NE.AND P6, PT, R11, R6, PT ;  /* 0x000000060b00720c */ /* 0x000fe40003fc5270 */
[----:B------:R-:W-:Y:S02]  /*7090*/  SEL R6, RZ, 0xffffffff, !P4 ;  /* 0xffffffffff067807 */ /* 0x000fe40006000000 */
[----:B------:R-:W-:Y:S02]  /*70a0*/  LOP3.LUT R9, R9, 0xff, RZ, 0xc0, !PT ;  /* 0x000000ff09097812 */ /* 0x000fe400078ec0ff */
[----:B------:R-:W-:Y:S02]  /*70b0*/  LOP3.LUT R6, R6, 0xff, RZ, 0xc0, !PT ;  /* 0x000000ff06067812 */ /* 0x000fe400078ec0ff */
[----:B------:R-:W-:-:S02]  /*70c0*/  SEL R11, RZ, 0x1, !P6 ;  /* 0x00000001ff0b7807 */ /* 0x000fc40007000000 */
[----:B------:R-:W-:-:S04]  /*70d0*/  ISETP.NE.AND P6, PT, R9, R6, PT ;  /* 0x000000060900720c */ /* 0x000fc80003fc5270 */
[----:B------:R-:W-:Y:S01]  /*70e0*/  SEL R9, RZ, 0x1, !P6 ;  /* 0x00000001ff097807 */ /* 0x000fe20007000000 */
[----:B------:R-:W-:Y:S08]  /*70f0*/  @!P5 BRA `(.L_x_6447) ;  /* 0xffffffc00004d947 */ /* 0x000ff0000383ffff */
[----:B------:R-:W-:Y:S05]  /*7100*/  BSYNC.RECONVERGENT B2 ;  /* 0x0000000000027941 */ /* 0x000fea0003800200 */
.L_x_6441:
[----:B------:R-:W-:Y:S02]  /*7110*/  SEL R8, RZ, 0x1, !P4 ;  /* 0x00000001ff087807 */ /* 0x000fe40006000000 */
[----:B------:R-:W-:Y:S02]  /*7120*/  SEL R0, RZ, 0x1, !P1 ;  /* 0x00000001ff007807 */ /* 0x000fe40004800000 */
[----:B------:R-:W-:Y:S02]  /*7130*/  SEL R7, RZ, 0x1, !P3 ;  /* 0x00000001ff077807 */ /* 0x000fe40005800000 */
[----:B------:R-:W-:-:S07]  /*7140*/  SEL R6, RZ, 0x1, !P2 ;  /* 0x00000001ff067807 */ /* 0x000fce0005000000 */
.L_x_6440:
[----:B------:R-:W-:Y:S05]  /*7150*/  BSYNC.RECONVERGENT B1 ;  /* 0x0000000000017941 */ /* 0x000fea0003800200 */
.L_x_6439:
        /* <DEDUP_REMOVED lines=284> */
.L_x_6451:
[----:B------:R-:W-:Y:S01]  /*8320*/  IMAD.MOV.U32 R12, RZ, RZ, R6 ;  /* 0x000000ffff0c7224 */ /* 0x000fe200078e0006 */
[----:B------:R-:W-:-:S07]  /*8330*/  MOV R13, RZ ;  /* 0x000000ff000d7202 */ /* 0x000fce0000000f00 */
.L_x_6450:
[----:B------:R-:W0:Y:S02]  /*8340*/  LDCU.64 UR4, c[0x0][0x750] ;  /* 0x0000ea00ff0477ac */ /* 0x000e240008000a00 */
[----:B0-----:R-:W-:-:S05]  /*8350*/  IADD3 R3, P1, PT, R14, UR4, RZ ;  /* 0x000000040e037c10 */ /* 0x001fca000ff3e0ff */
[----:B------:R-:W-:Y:S01]  /*8360*/  IMAD.X R2, RZ, RZ, UR5, P1 ;  /* 0x00000005ff027e24 */ /* 0x000fe200088e06ff */
        /* <DEDUP_REMOVED lines=283> */
.L_x_6453:
[----:B------:R-:W-:-:S07]  /*9520*/  MOV R27, RZ ;  /* 0x000000ff001b7202 */ /* 0x000fce0000000f00 */
.L_x_6452:
        /* <DEDUP_REMOVED lines=283> */
.L_x_6455:
[----:B------:R-:W-:Y:S02]  /*a6e0*/  HFMA2 R13, -RZ, RZ, 0, 0 ;  /* 0x00000000ff0d7431 */ /* 0x000fe400000001ff */
[----:B------:R-:W-:-:S07]  /*a6f0*/  IMAD.MOV.U32 R12, RZ, RZ, R0 ;  /* 0x000000ffff0c7224 */ /* 0x000fce00078e0000 */
.L_x_6454:
        /* <DEDUP_REMOVED lines=283> */
.L_x_6457:
[----:B------:R-:W-:Y:S01]  /*b8b0*/  IMAD.MOV.U32 R12, RZ, RZ, R8 ;  /* 0x000000ffff0c7224 */ /* 0x000fe200078e0008 */
[----:B------:R-:W-:-:S07]  /*b8c0*/  MOV R13, RZ ;  /* 0x000000ff000d7202 */ /* 0x000fce0000000f00 */
.L_x_6456:
[----:B------:R-:W-:-:S05]  /*b8d0*/  IADD3 R4, P0, PT, R12, R3, RZ ;  /* 0x000000030c047210 */ /* 0x000fca0007f1e0ff */
[----:B------:R-:W-:-:S05]  /*b8e0*/  IMAD.X R5, R13, 0x1, R2, P0 ;  /* 0x000000010d057824 */ /* 0x000fca00000e0602 */
[----:B------:R-:W2:Y:S02]  /*b8f0*/  LDG.E.U8 R4, desc[UR36][R4.64] ;  /* 0x0000002404047981 */ /* 0x000ea4000c1e1100 */
[----:B--2---:R-:W-:-:S04]  /*b900*/  ISETP.NE.AND P0, PT, R4, RZ, PT ;  /* 0x000000ff0400720c */ /* 0x004fc80003f05270 */
[----:B------:R-:W-:-:S09]  /*b910*/  SEL R8, RZ, 0x1, !P0 ;  /* 0x00000001ff087807 */ /* 0x000fd20004000000 */
.L_x_6449:
[----:B------:R-:W-:Y:S05]  /*b920*/  BSYNC.RECONVERGENT B1 ;  /* 0x0000000000017941 */ /* 0x000fea0003800200 */
.L_x_6448:
[----:B------:R-:W-:Y:S01]  /*b930*/  ISETP.GE.U32.AND P0, PT, R19, R22, PT ;  /* 0x000000161300720c */ /* 0x000fe20003f06070 */
[----:B------:R-:W-:-:S12]  /*b940*/  BSSY.RECONVERGENT B1, `(.L_x_6458) ;  /* 0x0000029000017945 */ /* 0x000fd80003800200 */
[----:B------:R-:W-:Y:S05]  /*b950*/  @P0 BRA `(.L_x_6459) ;  /* 0x00000000009c0947 */ /* 0x000fea0003800000 */
        /* <DEDUP_REMOVED lines=20> */
[----:B------:R-:W-:Y:S02]  /*baa0*/  IADD3 R3, PT, PT, R5, R20, RZ ;  /* 0x0000001405037210 */ /* 0x000fe40007ffe0ff */
[----:B------:R-:W-:Y:S02]  /*bab0*/  LOP3.LUT R0, R0, 0xffff, RZ, 0xc0, !PT ;  /* 0x0000ffff00007812 */ /* 0x000fe400078ec0ff */
[----:B------:R-:W-:Y:S02]  /*bac0*/  ISETP.GE.U32.AND P2, PT, R3, R22, PT ;  /* 0x000000160300720c */ /* 0x000fe40003f46070 */
[----:B------:R-:W-:Y:S02]  /*bad0*/  PRMT R2, R0, 0x8880, RZ ;  /* 0x0000888000027816 */ /* 0x000fe400000000ff */
[----:B------:R-:W-:Y:S02]  /*bae0*/  LOP3.LUT R10, R10, 0xffff, RZ, 0xc0, !PT ;  /* 0x0000ffff0a0a7812 */ /* 0x000fe400078ec0ff */
[----:B------:R-:W-:-:S02]  /*baf0*/  IADD3 R5, PT, PT, -R2, RZ, RZ ;  /* 0x000000ff02057210 */ /* 0x000fc40007ffe1ff */
[----:B------:R-:W-:-:S05]  /*bb00*/  PRMT R10, R10, 0x8880, RZ ;  /* 0x000088800a0a7816 */ /* 0x000fca00000000ff */
[----:B------:R-:W-:Y:S02]  /*bb10*/  @!P2 LOP3.LUT R0, R9, 0xffff, RZ, 0xc0, !PT ;  /* 0x0000ffff0900a812 */ /* 0x000fe400078ec0ff */
[----:B------:R-:W-:Y:S02]  /*bb20*/  @!P2 LOP3.LUT R8, R8, 0xffff, RZ, 0xc0, !PT ;  /* 0x0000ffff0808a812 */ /* 0x000fe400078ec0ff */
[----:B------:R-:W-:Y:S01]  /*bb30*/  @!P2 PRMT R4, R0, 0x8880, RZ ;  /* 0x000088800004a816 */ /* 0x000fe200000000ff */
[----:B------:R-:W-:Y:S01]  /*bb40*/  IMAD.MOV.U32 R0, RZ, RZ, R10 ;  /* 0x000000ffff007224 */ /* 0x000fe200078e000a */
[----:B------:R-:W-:-:S03]  /*bb50*/  @!P2 PRMT R3, R8, 0x8880, RZ ;  /* 0x000088800803a816 */ /* 0x000fc600000000ff */
[----:B------:R-:W-:Y:S01]  /*bb60*/  @!P2 IMAD.MOV.U32 R2, RZ, RZ, R4 ;  /* 0x000000ffff02a224 */ /* 0x000fe200078e0004 */
[----:B------:R-:W-:Y:S02]  /*bb70*/  @!P2 IADD3 R3, PT, PT, -R3, RZ, RZ ;  /* 0x000000ff0303a210 */ /* 0x000fe40007ffe1ff */
[----:B------:R-:W-:Y:S02]  /*bb80*/  ISETP.NE.AND P0, PT, R0, R5, PT ;  /* 0x000000050000720c */ /* 0x000fe40003f05270 */
[----:B------:R-:W-:Y:S02]  /*bb90*/  @!P2 ISETP.NE.AND P1, PT, R2, R3, PT ;  /* 0x000000030200a20c */ /* 0x000fe40003f25270 */
[----:B------:R-:W-:Y:S02]  /*bba0*/  SEL R10, RZ, 0x1, !P0 ;  /* 0x00000001ff0a7807 */ /* 0x000fe40004000000 */
[----:B------:R-:W-:-:S04]  /*bbb0*/  @!P2 SEL R0, RZ, 0x1, !P1 ;  /* 0x00000001ff00a807 */ /* 0x000fc80004800000 */
[----:B------:R-:W-:-:S07]  /*bbc0*/  @!P2 PRMT R9, R0, 0x7610, R9 ;  /* 0x000076100009a816 */ /* 0x000fce0000000009 */
.L_x_6459:
[----:B------:R-:W-:Y:S05]  /*bbd0*/  BSYNC.RECONVERGENT B1 ;  /* 0x0000000000017941 */ /* 0x000fea0003800200 */
.L_x_6458:
[----:B------:R-:W-:Y:S02]  /*bbe0*/  LOP3.LUT R11, R11, 0xffff, RZ, 0xc0, !PT ;  /* 0x0000ffff0b0b7812 */ /* 0x000fe400078ec0ff */
[----:B------:R-:W-:Y:S02]  /*bbf0*/  LOP3.LUT R10, R10, 0xffff, RZ, 0xc0, !PT ;  /* 0x0000ffff0a0a7812 */ /* 0x000fe400078ec0ff */
[----:B------:R-:W-:Y:S02]  /*bc00*/  PRMT R2, R11, 0x8880, RZ ;  /* 0x000088800b027816 */ /* 0x000fe400000000ff */
[----:B------:R-:W-:Y:S02]  /*bc10*/  LOP3.LUT R18, R18, 0xffff, RZ, 0xc0, !PT ;  /* 0x0000ffff12127812 */ /* 0x000fe400078ec0ff */
[----:B------:R-:W-:Y:S01]  /*bc20*/  PRMT R10, R10, 0x8880, RZ ;  /* 0x000088800a0a7816 */ /* 0x000fe200000000ff */
[----:B------:R-:W-:Y:S01]  /*bc30*/  IMAD.MOV R3, RZ, RZ, -R2 ;  /* 0x000000ffff037224 */ /* 0x000fe200078e0a02 */
[----:B------:R-:W-:-:S02]  /*bc40*/  PRMT R0, R18, 0x8880, RZ ;  /* 0x0000888012007816 */ /* 0x000fc400000000ff */
[----:B------:R-:W-:Y:S02]  /*bc50*/  LOP3.LUT R9, R9, 0xffff, RZ, 0xc0, !PT ;  /* 0x0000ffff09097812 */ /* 0x000fe400078ec0ff */
[----:B------:R-:W-:Y:S02]  /*bc60*/  MOV R2, R10 ;  /* 0x0000000a00027202 */ /* 0x000fe40000000f00 */
[----:B------:R-:W-:Y:S02]  /*bc70*/  ISETP.NE.AND P0, PT, R0, R3, PT ;  /* 0x000000030000720c */ /* 0x000fe40003f05270 */
[----:B------:R-:W-:Y:S01]  /*bc80*/  PRMT R9, R9, 0x8880, RZ ;  /* 0x0000888009097816 */ /* 0x000fe200000000ff */
[----:B------:R-:W-:Y:S01]  /*bc90*/  IMAD.MOV R3, RZ, RZ, -R2 ;  /* 0x000000ffff037224 */ /* 0x000fe200078e0a02 */
[----:B------:R-:W-:Y:S02]  /*bca0*/  SEL R0, RZ, 0x1, !P0 ;  /* 0x00000001ff007807 */ /* 0x000fe40004000000 */
[----:B------:R-:W-:-:S02]  /*bcb0*/  MOV R2, R9 ;  /* 0x0000000900027202 */ /* 0x000fc40000000f00 */
[----:B------:R-:W-:-:S03]  /*bcc0*/  ISETP.NE.AND P0, PT, R0, R3, PT ;  /* 0x000000030000720c */ /* 0x000fc60003f05270 */
[----:B------:R-:W-:Y:S01]  /*bcd0*/  IMAD.MOV R3, RZ, RZ, -R2 ;  /* 0x000000ffff037224 */ /* 0x000fe200078e0a02 */
[----:B------:R-:W-:-:S04]  /*bce0*/  SEL R0, RZ, 0x1, !P0 ;  /* 0x00000001ff007807 */ /* 0x000fc80004000000 */
[----:B------:R-:W-:-:S04]  /*bcf0*/  ISETP.NE.AND P0, PT, R0, R3, PT ;  /* 0x000000030000720c */ /* 0x000fc80003f05270 */
[----:B------:R-:W-:-:S09]  /*bd00*/  SEL R17, RZ, 0x1, !P0 ;  /* 0x00000001ff117807 */ /* 0x000fd20004000000 */
.L_x_6410:
[----:B------:R-:W-:Y:S05]  /*bd10*/  BSYNC.RECONVERGENT B0 ;  /* 0x0000000000007941 */ /* 0x000fea0003800200 */
.L_x_6409:
        /* <DEDUP_REMOVED lines=14> */
.L_x_6463:
        /* <DEDUP_REMOVED lines=8> */
[----:B0-----:R-:W-:-:S04]  /*be80*/  LOP3.LUT R17, R17, 0xffff, RZ, 0xc0, !PT ;  /* 0x0000ffff11117812 */ /* 0x001fc800078ec0ff */
[----:B------:R-:W-:Y:S01]  /*be90*/  PRMT R3, R17, 0x8880, RZ ;  /* 0x0000888011037816 */ /* 0x000fe200000000ff */
[----:B------:R-:W0:Y:S02]  /*bea0*/  LDS.S8 R2, [R2+UR4] ;  /* 0x0000000402027984 */ /* 0x000e240008000200 */
[----:B0-----:R-:W-:-:S05]  /*beb0*/  IMAD.MOV R4, RZ, RZ, -R2 ;  /* 0x000000ffff047224 */ /* 0x001fca00078e0a02 */
[----:B------:R-:W-:-:S04]  /*bec0*/  ISETP.NE.AND P0, PT, R3, R4, PT ;  /* 0x000000040300720c */ /* 0x000fc80003f05270 */
[----:B------:R-:W-:-:S04]  /*bed0*/  SEL R3, RZ, 0x1, !P0 ;  /* 0x00000001ff037807 */ /* 0x000fc80004000000 */
[----:B------:R-:W-:Y:S01]  /*bee0*/  PRMT R17, R3, 0x7610, R17 ;  /* 0x0000761003117816 */ /* 0x000fe20000000011 */
[----:B------:R1:W-:Y:S06]  /*bef0*/  STS.U8 [R0+UR4], R3 ;  /* 0x0000000300007988 */ /* 0x0003ec0008000004 */
.L_x_6462:
[----:B------:R-:W-:Y:S05]  /*bf00*/  BSYNC.RECONVERGENT B0 ;  /* 0x0000000000007941 */ /* 0x000fea0003800200 */
.L_x_6461:
[----:B------:R-:W-:-:S03]  /*bf10*/  UISETP.GT.U32.AND UP0, UPT, UR5, 0x3, UPT ;  /* 0x000000030500788c */ /* 0x000fc6000bf04070 */
[----:B------:R-:W-:-:S06]  /*bf20*/  UMOV UR5, UR7 ;  /* 0x0000000700057c82 */ /* 0x000fcc0008000000 */
[----:B------:R-:W-:Y:S05]  /*bf30*/  BRA.U UP0, `(.L_x_6463) ;  /* 0xfffffffd00b07547 */ /* 0x000fea000b83ffff */
.L_x_6460:
        /* <DEDUP_REMOVED lines=14> */
[----:B------:R-:W-:-:S03]  /*c020*/  IADD3 R2, PT, PT, R0, UR8, RZ ;  /* 0x0000000800027c10 */ /* 0x000fc6000fffe0ff */
[----:B------:R2:W-:Y:S01]  /*c030*/  STS.U8 [R0+UR8], R17 ;  /* 0x0000001100007988 */ /* 0x0005e20008000008 */
[----:B------:R-:W-:Y:S05]  /*c040*/  BRA.U !UP0, `(.L_x_6465) ;  /* 0x0000000108447547 */ /* 0x000fea000b800000 */
[----:B------:R-:W-:-:S05]  /*c050*/  UMOV UR5, UR6 ;  /* 0x0000000600057c82 */ /* 0x000fca0008000000 */
.L_x_6466:
[----:B------:R-:W-:Y:S01]  /*c060*/  USHF.R.U32.HI UR7, URZ, 0x1, UR5 ;  /* 0x00000001ff077899 */ /* 0x000fe20008011605 */
[----:B------:R-:W-:Y:S01]  /*c070*/  BAR.SYNC.DEFER_BLOCKING 0x0 ;  /* 0x0000000000007b1d */ /* 0x000fe20000010000 */
[----:B------:R-:W-:-:S04]  /*c080*/  UISETP.GT.U32.AND UP0, UPT, UR5, 0x7f, UPT ;  /* 0x0000007f0500788c */ /* 0x000fc8000bf04070 */
[----:B---3--:R-:W-:Y:S01]  /*c090*/  VIADD R3, R24, UR7 ;  /* 0x0000000718037c36 */ /* 0x008fe20008000000 */
[----:B------:R-:W-:-:S04]  /*c0a0*/  UMOV UR5, UR7 ;  /* 0x0000000700057c82 */ /* 0x000fc80008000000 */
[----:B------:R-:W-:-:S04]  /*c0b0*/  ISETP.GE.U32.AND P0, PT, R3, UR6, PT ;  /* 0x0000000603007c0c */ /* 0x000fc8000bf06070 */
[----:B------:R-:W-:-:S13]  /*c0c0*/  ISETP.GE.U32.OR P0, PT, R24, UR7, P0 ;  /* 0x0000000718007c0c */ /* 0x000fda0008706470 */
[----:B------:R-:W0:Y:S01]  /*c0d0*/  @!P0 LDS.S8 R3, [R2+UR7] ;  /* 0x0000000702038984 */ /* 0x000e220008000200 */
[----:B------:R-:W-:-:S04]  /*c0e0*/  @!P0 LOP3.LUT R4, R17, 0xffff, RZ, 0xc0, !PT ;  /* 0x0000ffff11048812 */ /* 0x000fc800078ec0ff */
[----:B------:R-:W-:Y:S02]  /*c0f0*/  @!P0 PRMT R4, R4, 0x8880, RZ ;  /* 0x0000888004048816 */ /* 0x000fe400000000ff */
[----:B0-----:R-:W-:-:S04]  /*c100*/  @!P0 IADD3 R3, PT, PT, -R3, RZ, RZ ;  /* 0x000000ff03038210 */ /* 0x001fc80007ffe1ff */
[----:B------:R-:W-:-:S04]  /*c110*/  @!P0 ISETP.NE.AND P1, PT, R4, R3, PT ;  /* 0x000000030400820c */ /* 0x000fc80003f25270 */
[----:B------:R-:W-:-:S04]  /*c120*/  @!P0 SEL R3, RZ, 0x1, !P1 ;  /* 0x00000001ff038807 */ /* 0x000fc80004800000 */
[----:B--2---:R-:W-:Y:S01]  /*c130*/  @!P0 PRMT R17, R3, 0x7610, R17 ;  /* 0x0000761003118816 */ /* 0x004fe20000000011 */
[----:B------:R3:W-:Y:S01]  /*c140*/  @!P0 STS.U8 [R0+UR8], R3 ;  /* 0x0000000300008988 */ /* 0x0007e20008000008 */
[----:B------:R-:W-:Y:S05]  /*c150*/  BRA.U UP0, `(.L_x_6466) ;  /* 0xfffffffd00c07547 */ /* 0x000fea000b83ffff */
.L_x_6465:
[----:B------:R-:W-:Y:S01]  /*c160*/  BAR.SYNC.DEFER_BLOCKING 0x0 ;  /* 0x0000000000007b1d */ /* 0x000fe20000010000 */
[----:B------:R-:W-:-:S09]  /*c170*/  UISETP.GE.U32.AND UP0, UPT, UR4, 0x2, UPT ;  /* 0x000000020400788c */ /* 0x000fd2000bf06070 */
[----:B------:R-:W-:Y:S05]  /*c180*/  BRA.U !UP0, `(.L_x_6464) ;  /* 0x0000000108347547 */ /* 0x000fea000b800000 */
[----:B0123--:R-:W-:-:S07]  /*c190*/  IMAD.MOV.U32 R0, RZ, RZ, 0x1 ;  /* 0x00000001ff007424 */ /* 0x00ffce00078e00ff */
.L_x_6467:
        /* <DEDUP_REMOVED lines=8> */
[----:B------:R-:W-:-:S04]  /*c220*/  LOP3.LUT R2, R2, 0xff, RZ, 0xc0, !PT ;  /* 0x000000ff02027812 */ /* 0x000fc800078ec0ff */
[----:B------:R-:W-:-:S04]  /*c230*/  ISETP.NE.AND P0, PT, R17, R2, PT ;  /* 0x000000021100720c */ /* 0x000fc80003f05270 */
[----:B------:R-:W-:Y:S01]  /*c240*/  SEL R17, RZ, 0x1, !P0 ;  /* 0x00000001ff117807 */ /* 0x000fe20004000000 */
[----:B------:R-:W-:Y:S08]  /*c250*/  @!P1 BRA `(.L_x_6467) ;  /* 0xfffffffc00d09947 */ /* 0x000ff0000383ffff */
.L_x_6464:
        /* <DEDUP_REMOVED lines=287> */
.L_x_6468:
[----:B------:R-:W0:Y:S01]  /*d450*/  LDCU UR5, c[0x0][0x3a4] ;  /* 0x00007480ff0577ac */ /* 0x000e220008000800 */
[----:B------:R-:W1:Y:S01]  /*d460*/  LDCU.64 UR6, c[0x0][0x768] ;  /* 0x0000ed00ff0677ac */ /* 0x000e620008000a00 */
[----:B0-----:R-:W-:Y:S01]  /*d470*/  UISETP.NE.AND UP1, UPT, UR5, URZ, UPT ;  /* 0x000000ff0500728c */ /* 0x001fe2000bf25270 */
[----:B-1----:R-:W-:Y:S02]  /*d480*/  ISETP.NE.U32.AND P0, PT, RZ, UR6, PT ;  /* 0x00000006ff007c0c */ /* 0x002fe4000bf05070 */
[----:B------:R-:W-:Y:S02]  /*d490*/  IADD3 R4, P1, PT, R16, UR6, RZ ;  /* 0x0000000610047c10 */ /* 0x000fe4000ff3e0ff */
[----:B------:R-:W-:Y:S02]  /*d4a0*/  ISETP.NE.AND.EX P0, PT, RZ, UR7, PT, P0 ;  /* 0x00000007ff007c0c */ /* 0x000fe4000bf05300 */
[----:B------:R-:W-:Y:S02]  /*d4b0*/  IADD3.X R5, PT, PT, RZ, UR7, RZ, P1, !PT ;  /* 0x00000007ff057c10 */ /* 0x000fe40008ffe4ff */
[----:B------:R-:W-:-:S02]  /*d4c0*/  SEL R4, R4, RZ, P0 ;  /* 0x000000ff04047207 */ /* 0x000fc40000000000 */
[----:B------:R-:W-:Y:S01]  /*d4d0*/  SEL R5, R5, RZ, P0 ;  /* 0x000000ff05057207 */ /* 0x000fe20000000000 */
[----:B------:R-:W-:Y:S06]  /*d4e0*/  BRA.U !UP1, `(.L_x_6469) ;  /* 0x0000002109fc7547 */ /* 0x000fec000b800000 */
        /* <DEDUP_REMOVED lines=280> */
.L_x_6470:
        /* <DEDUP_REMOVED lines=26> */
.L_x_6472:
[----:B------:R-:W-:Y:S05]  /*e810*/  BSYNC.RECONVERGENT B0 ;  /* 0x0000000000007941 */ /* 0x000fea0003800200 */
.L_x_6471:
        /* <DEDUP_REMOVED lines=35> */
.L_x_6474:
[----:B------:R-:W-:Y:S05]  /*ea50*/  BSYNC.RECONVERGENT B0 ;  /* 0x0000000000007941 */ /* 0x000fea0003800200 */
.L_x_6473:
        /* <DEDUP_REMOVED lines=32> */
.L_x_6479:
[----:B------:R-:W-:-:S05]  /*ec60*/  IMAD.IADD R2, R7, 0x1, R6 ;  /* 0x0000000107027824 */ /* 0x000fca00078e0206 */
[----:B------:R-:W-:-:S04]  /*ec70*/  IADD3 R2, P1, PT, R2, UR10, RZ ;  /* 0x0000000a02027c10 */ /* 0x000fc8000ff3e0ff */
[----:B------:R-:W-:-:S05]  /*ec80*/  IADD3.X R3, PT, PT, RZ, UR11, RZ, P1, !PT ;  /* 0x0000000bff037c10 */ /* 0x000fca0008ffe4ff */
[----:B------:R-:W2:Y:S01]  /*ec90*/  LDG.E.S8 R2, desc[UR36][R2.64] ;  /* 0x0000002402027981 */ /* 0x000ea2000c1e1300 */
[----:B------:R-:W-:Y:S02]  /*eca0*/  IADD3 R6, PT, PT, R9, R6, RZ ;  /* 0x0000000609067210 */ /* 0x000fe40007ffe0ff */
[----:B------:R-:W-:Y:S02]  /*ecb0*/  LOP3.LUT R17, R17, 0xffff, RZ, 0xc0, !PT ;  /* 0x0000ffff11117812 */ /* 0x000fe400078ec0ff */
[----:B------:R-:W-:Y:S02]  /*ecc0*/  ISETP.GE.U32.AND P2, PT, R6, UR6, PT ;  /* 0x0000000606007c0c */ /* 0x000fe4000bf46070 */
[----:B------:R-:W-:Y:S01]  /*ecd0*/  PRMT R0, R17, 0x8880, RZ ;  /* 0x0000888011007816 */ /* 0x000fe200000000ff */
[----:B--2---:R-:W-:-:S05]  /*ece0*/  IMAD.MOV R11, RZ, RZ, -R2 ;  /* 0x000000ffff0b7224 */ /* 0x004fca00078e0a02 */
[----:B------:R-:W-:-:S04]  /*ecf0*/  ISETP.NE.AND P1, PT, R0, R11, PT ;  /* 0x0000000b0000720c */ /* 0x000fc80003f25270 */
[----:B------:R-:W-:Y:S01]  /*ed00*/  SEL R17, RZ, 0x1, !P1 ;  /* 0x00000001ff117807 */ /* 0x000fe20004800000 */
[----:B------:R-:W-:Y:S08]  /*ed10*/  @!P2 BRA `(.L_x_6479) ;  /* 0xfffffffc00d0a947 */ /* 0x000ff0000383ffff */
[----:B------:R-:W-:Y:S05]  /*ed20*/  BSYNC.RECONVERGENT B1 ;  /* 0x0000000000017941 */ /* 0x000fea0003800200 */
.L_x_6478:
[----:B------:R-:W-:Y:S05]  /*ed30*/  BRA `(.L_x_6477) ;  /* 0x0000000000587947 */ /* 0x000fea0003800000 */
.L_x_6476:
[----:B------:R-:W0:Y:S01]  /*ed40*/  LDCU UR5, c[0x0][0x398] ;  /* 0x00007300ff0577ac */ /* 0x000e220008000800 */
[----:B------:R-:W1:Y:S01]  /*ed50*/  LDCU.64 UR10, c[0x0][0x770] ;  /* 0x0000ee00ff0a77ac */ /* 0x000e620008000a00 */
[----:B0-----:R-:W-:-:S13]  /*ed60*/  ISETP.GE.U32.AND P1, PT, R21, UR5, PT ;  /* 0x0000000515007c0c */ /* 0x001fda000bf26070 */
[----:B-1----:R-:W-:Y:S05]  /*ed70*/  @P1 BRA `(.L_x_6477) ;  /* 0x0000000000481947 */ /* 0x002fea0003800000 */
[----:B------:R-:W0:Y:S01]  /*ed80*/  LDCU UR4, c[0x0][0x374] ;  /* 0x00006e80ff0477ac */ /* 0x000e220008000800 */
[----:B------:R-:W1:Y:S01]  /*ed90*/  LDC R6, c[0x0][0x360] ;  /* 0x0000d800ff067b82 */ /* 0x000e620000000800 */
[----:B------:R-:W-:-:S07]  /*eda0*/  IMAD.MOV.U32 R7, RZ, RZ, R21 ;  /* 0x000000ffff077224 */ /* 0x000fce00078e0015 */
[----:B------:R-:W2:Y:S01]  /*edb0*/  LDC R8, c[0x0][0x364] ;  /* 0x0000d900ff087b82 */ /* 0x000ea20000000800 */
[----:B0-----:R-:W-:-:S07]  /*edc0*/  IMAD R0, R0, UR4, RZ ;  /* 0x0000000400007c24 */ /* 0x001fce000f8e02ff */
.L_x_6480:
[----:B------:R-:W-:-:S05]  /*edd0*/  IADD3 R3, PT, PT, R0, R7, RZ ;  /* 0x0000000700037210 */ /* 0x000fca0007ffe0ff */
[----:B-1----:R-:W-:-:S05]  /*ede0*/  IMAD R3, R3, R6, R24 ;  /* 0x0000000603037224 */ /* 0x002fca00078e0218 */
[----:B------:R-:W-:-:S05]  /*edf0*/  IADD3 R2, P1, PT, R3, UR10, RZ ;  /* 0x0000000a03027c10 */ /* 0x000fca000ff3e0ff */
[----:B------:R-:W-:-:S05]  /*ee00*/  IMAD.X R3, RZ, RZ, UR11, P1 ;  /* 0x0000000bff037e24 */ /* 0x000fca00088e06ff */
[----:B------:R-:W3:Y:S01]  /*ee10*/  LDG.E.S8 R2, desc[UR36][R2.64] ;  /* 0x0000002402027981 */ /* 0x000ee2000c1e1300 */
[----:B------:R-:W-:Y:S01]  /*ee20*/  LOP3.LUT R17, R17, 0xffff, RZ, 0xc0, !PT ;  /* 0x0000ffff11117812 */ /* 0x000fe200078ec0ff */
[----:B--2---:R-:W-:-:S03]  /*ee30*/  IMAD.IADD R7, R8, 0x1, R7 ;  /* 0x0000000108077824 */ /* 0x004fc600078e0207 */
[----:B------:R-:W-:Y:S02]  /*ee40*/  PRMT R10, R17, 0x8880, RZ ;  /* 0x00008880110a7816 */ /* 0x000fe400000000ff */
[----:B---3--:R-:W-:-:S04]  /*ee50*/  IADD3 R9, PT, PT, -R2, RZ, RZ ;  /* 0x000000ff02097210 */ /* 0x008fc80007ffe1ff */
[----:B------:R-:W-:-:S04]  /*ee60*/  ISETP.NE.AND P1, PT, R10, R9, PT ;  /* 0x000000090a00720c */ /* 0x000fc80003f25270 */
[----:B------:R-:W-:Y:S02]  /*ee70*/  SEL R17, RZ, 0x1, !P1 ;  /* 0x00000001ff117807 */ /* 0x000fe40004800000 */
[----:B------:R-:W-:-:S13]  /*ee80*/  ISETP.GE.U32.AND P1, PT, R7, UR5, PT ;  /* 0x0000000507007c0c */ /* 0x000fda000bf26070 */
[----:B------:R-:W-:Y:S05]  /*ee90*/  @!P1 BRA `(.L_x_6480) ;  /* 0xfffffffc00cc9947 */ /* 0x000fea000383ffff */
.L_x_6477:
[----:B------:R-:W-:Y:S05]  /*eea0*/  BSYNC.RECONVERGENT B0 ;  /* 0x0000000000007941 */ /* 0x000fea0003800200 */
.L_x_6475:
[----:B------:R-:W0:Y:S01]  /*eeb0*/  LDCU UR6, c[0x0][0x360] ;  /* 0x00006c00ff0677ac */ /* 0x000e220008000800 */
[----:B------:R-:W-:Y:S01]  /*eec0*/  UIADD3 UR7, UPT, UPT, UR7, 0x10, URZ ;  /* 0x0000001007077890 */ /* 0x000fe2000fffe0ff */
[----:B------:R-:W1:Y:S03]  /*eed0*/  LDCU UR5, c[0x0][0x364] ;  /* 0x00006c80ff0577ac */ /* 0x000e660008000800 */
[----:B------:R-:W-:Y:S01]  /*eee0*/  ULEA UR8, UR8, UR7, 0x18 ;  /* 0x0000000708087291 */ /* 0x000fe2000f8ec0ff */
[----:B0-----:R-:W-:-:S08]  /*eef0*/  IMAD R0, R21, UR6, R24 ;  /* 0x0000000615007c24 */ /* 0x001fd0000f8e0218 */
[----:B------:R0:W-:Y:S01]  /*ef00*/  STS.U8 [R0+UR8], R17 ;  /* 0x0000001100007988 */ /* 0x0001e20008000008 */
[----:B-1----:R-:W-:Y:S01]  /*ef10*/  UISETP.GE.U32.AND UP0, UPT, UR5, 0x2, UPT ;  /* 0x000000020500788c */ /* 0x002fe2000bf06070 */
[----:B------:R-:W-:-:S08]  /*ef20*/  IADD3 R2, PT, PT, R0, UR8, RZ ;  /* 0x0000000800027c10 */ /* 0x000fd0000fffe0ff */
[----:B0-----:R-:W-:Y:S05]  /*ef30*/  BRA.U !UP0, `(.L_x_6481) ;  /* 0x0000000108547547 */ /* 0x001fea000b800000 */
[----:B------:R-:W-:-:S05]  /*ef40*/  UMOV UR4, UR5 ;  /* 0x0000000500047c82 */ /* 0x000fca0008000000 */
.L_x_6484:
[----:B------:R-:W-:Y:S01]  /*ef50*/  USHF.R.U32.HI UR7, URZ, 0x1, UR4 ;  /* 0x00000001ff077899 */ /* 0x000fe20008011604 */
[----:B------:R-:W-:Y:S05]  /*ef60*/  BAR.SYNC.DEFER_BLOCKING 0x0 ;  /* 0x0000000000007b1d */ /* 0x000fea0000010000 */
[----:B------:R-:W-:Y:S01]  /*ef70*/  VIADD R3, R21, UR7 ;  /* 0x0000000715037c36 */ /* 0x000fe20008000000 */
[----:B------:R-:W-:Y:S04]  /*ef80*/  BSSY.RECONVERGENT B0, `(.L_x_6482) ;  /* 0x000000d000007945 */ /* 0x000fe80003800200 */
[----:B------:R-:W-:-:S04]  /*ef90*/  ISETP.GE.U32.AND P1, PT, R3, UR5, PT ;  /* 0x0000000503007c0c */ /* 0x000fc8000bf26070 */
[----:B------:R-:W-:-:S13]  /*efa0*/  ISETP.GE.U32.OR P1, PT, R21, UR7, P1 ;  /* 0x0000000715007c0c */ /* 0x000fda0008f26470 */
[----:B0-----:R-:W-:Y:S05]  /*efb0*/  @P1 BRA `(.L_x_6483) ;  /* 0x0000000000241947 */ /* 0x001fea0003800000 */
[----:B------:R-:W-:Y:S01]  /*efc0*/  IMAD R3, R3, UR6, R24 ;  /* 0x0000000603037c24 */ /* 0x000fe2000f8e0218 */
[----:B------:R-:W-:-:S04]  /*efd0*/  LOP3.LUT R17, R17, 0xffff, RZ, 0xc0, !PT ;  /* 0x0000ffff11117812 */ /* 0x000fc800078ec0ff */
[----:B------:R-:W-:Y:S01]  /*efe0*/  PRMT R6, R17, 0x8880, RZ ;  /* 0x0000888011067816 */ /* 0x000fe200000000ff */
[----:B------:R-:W0:Y:S02]  /*eff0*/  LDS.S8 R3, [R3+UR8] ;  /* 0x0000000803037984 */ /* 0x000e240008000200 */
[----:B0-----:R-:W-:-:S04]  /*f000*/  IADD3 R7, PT, PT, -R3, RZ, RZ ;  /* 0x000000ff03077210 */ /* 0x001fc80007ffe1ff */
[----:B------:R-:W-:-:S04]  /*f010*/  ISETP.NE.AND P1, PT, R6, R7, PT ;  /* 0x000000070600720c */ /* 0x000fc80003f25270 */
[----:B------:R-:W-:-:S04]  /*f020*/  SEL R7, RZ, 0x1, !P1 ;  /* 0x00000001ff077807 */ /* 0x000fc80004800000 */
[----:B------:R-:W-:Y:S01]  /*f030*/  PRMT R17, R7, 0x7610, R17 ;  /* 0x0000761007117816 */ /* 0x000fe20000000011 */
[----:B------:R0:W-:Y:S06]  /*f040*/  STS.U8 [R0+UR8], R7 ;  /* 0x0000000700007988 */ /* 0x0001ec0008000008 */
.L_x_6483:
[----:B------:R-:W-:Y:S05]  /*f050*/  BSYNC.RECONVERGENT B0 ;  /* 0x0000000000007941 */ /* 0x000fea0003800200 */
.L_x_6482:
[----:B------:R-:W-:-:S03]  /*f060*/  UISETP.GT.U32.AND UP0, UPT, UR4, 0x3, UPT ;  /* 0x000000030400788c */ /* 0x000fc6000bf04070 */
[----:B------:R-:W-:-:S06]  /*f070*/  UMOV UR4, UR7 ;  /* 0x0000000700047c82 */ /* 0x000fcc0008000000 */
[----:B------:R-:W-:Y:S05]  /*f080*/  BRA.U UP0, `(.L_x_6484) ;  /* 0xfffffffd00b07547 */ /* 0x000fea000b83ffff */
.L_x_6481:
[----:B------:R-:W1:Y:S02]  /*f090*/  LDCU UR4, c[0x0][0x39c] ;  /* 0x00007380ff0477ac */ /* 0x000e640008000800 */
[----:B-1----:R-:W-:-:S09]  /*f0a0*/  UISETP.NE.AND UP0, UPT, UR4, URZ, UPT ;  /* 0x000000ff0400728c */ /* 0x002fd2000bf05270 */
[----:B------:R-:W-:Y:S05]  /*f0b0*/  BRA.U !UP0, `(.L_x_6485) ;  /* 0x0000000108a07547 */ /* 0x000fea000b800000 */
        /* <DEDUP_REMOVED lines=8> */
.L_x_6487:
[----:B------:R-:W-:Y:S01]  /*f140*/  USHF.R.U32.HI UR7, URZ, 0x1, UR5 ;  /* 0x00000001ff077899 */ /* 0x000fe20008011605 */
[----:B------:R-:W-:Y:S01]  /*f150*/  BAR.SYNC.DEFER_BLOCKING 0x0 ;  /* 0x0000000000007b1d */ /* 0x000fe20000010000 */
[----:B------:R-:W-:-:S04]  /*f160*/  UISETP.GT.U32.AND UP0, UPT, UR5, 0x7f, UPT ;  /* 0x0000007f0500788c */ /* 0x000fc8000bf04070 */
[----:B-1----:R-:W-:Y:S01]  /*f170*/  VIADD R3, R24, UR7 ;  /* 0x0000000718037c36 */ /* 0x002fe20008000000 */
[----:B------:R-:W-:-:S04]  /*f180*/  UMOV UR5, UR7 ;  /* 0x0000000700057c82 */ /* 0x000fc80008000000 */
[----:B------:R-:W-:-:S04]  /*f190*/  ISETP.GE.U32.AND P1, PT, R3, UR6, PT ;  /* 0x0000000603007c0c */ /* 0x000fc8000bf26070 */
[----:B------:R-:W-:-:S13]  /*f1a0*/  ISETP.GE.U32.OR P1, PT, R24, UR7, P1 ;  /* 0x0000000718007c0c */ /* 0x000fda0008f26470 */
[----:B------:R-:W1:Y:S01]  /*f1b0*/  @!P1 LDS.S8 R3, [R2+UR7] ;  /* 0x0000000702039984 */ /* 0x000e620008000200 */
[----:B------:R-:W-:-:S04]  /*f1c0*/  @!P1 LOP3.LUT R6, R17, 0xffff, RZ, 0xc0, !PT ;  /* 0x0000ffff11069812 */ /* 0x000fc800078ec0ff */
[----:B------:R-:W-:Y:S02]  /*f1d0*/  @!P1 PRMT R6, R6, 0x8880, RZ ;  /* 0x0000888006069816 */ /* 0x000fe400000000ff */
[----:B-1----:R-:W-:-:S04]  /*f1e0*/  @!P1 IADD3 R3, PT, PT, -R3, RZ, RZ ;  /* 0x000000ff03039210 */ /* 0x002fc80007ffe1ff */
[----:B------:R-:W-:-:S04]  /*f1f0*/  @!P1 ISETP.NE.AND P2, PT, R6, R3, PT ;  /* 0x000000030600920c */ /* 0x000fc80003f45270 */
[----:B------:R-:W-:-:S04]  /*f200*/  @!P1 SEL R3, RZ, 0x1, !P2 ;  /* 0x00000001ff039807 */ /* 0x000fc80005000000 */
[----:B------:R-:W-:Y:S01]  /*f210*/  @!P1 PRMT R17, R3, 0x7610, R17 ;  /* 0x0000761003119816 */ /* 0x000fe20000000011 */
[----:B------:R1:W-:Y:S01]  /*f220*/  @!P1 STS.U8 [R0+UR8], R3 ;  /* 0x0000000300009988 */ /* 0x0003e20008000008 */
[----:B------:R-:W-:Y:S05]  /*f230*/  BRA.U UP0, `(.L_x_6487) ;  /* 0xfffffffd00c07547 */ /* 0x000fea000b83ffff */
.L_x_6486:
[----:B------:R-:W-:Y:S01]  /*f240*/  BAR.SYNC.DEFER_BLOCKING 0x0 ;  /* 0x0000000000007b1d */ /* 0x000fe20000010000 */
[----:B------:R-:W-:-:S09]  /*f250*/  UISETP.GE.U32.AND UP0, UPT, UR4, 0x2, UPT ;  /* 0x000000020400788c */ /* 0x000fd2000bf06070 */
[----:B------:R-:W-:Y:S05]  /*f260*/  BRA.U !UP0, `(.L_x_6485) ;  /* 0x0000000108347547 */ /* 0x000fea000b800000 */
[----:B01----:R-:W-:-:S07]  /*f270*/  IMAD.MOV.U32 R0, RZ, RZ, 0x1 ;  /* 0x00000001ff007424 */ /* 0x003fce00078e00ff */
.L_x_6488:
[C---:B------:R-:W-:Y:S02]  /*f280*/  LOP3.LUT R2, R17.reuse, 0xffff, RZ, 0xc0, !PT ;  /* 0x0000ffff11027812 */ /* 0x040fe400078ec0ff */
[----:B------:R-:W-:Y:S02]  /*f290*/  LOP3.LUT R17, R17, 0xff, RZ, 0xc0, !PT ;  /* 0x000000ff11117812 */ /* 0x000fe400078ec0ff */
[----:B------:R-:W-:-:S05]  /*f2a0*/  PRMT R3, R2, 0x8880, RZ ;  /* 0x0000888002037816 */ /* 0x000fca00000000ff */
        /* <DEDUP_REMOVED lines=9> */
.L_x_6485:
        /* <DEDUP_REMOVED lines=11> */
[----:B-1----:R-:W-:-:S03]  /*f3f0*/  IMAD.X R3, RZ, RZ, UR5, P0 ;  /* 0x00000005ff037e24 */ /* 0x002fc600080e06ff */
[----:B------:R-:W-:Y:S05]  /*f400*/  BRA.U !UP0, `(.L_x_6490) ;  /* 0x0000000108187547 */ /* 0x000fea000b800000 */
[----:B0-----:R-:W2:Y:S01]  /*f410*/  LDG.E.S8 R0, desc[UR36][R2.64] ;  /* 0x0000002402007981 */ /* 0x001ea2000c1e1300 */
[----:B------:R-:W-:-:S04]  /*f420*/  LOP3.LUT R17, R17, 0xffff, RZ, 0xc0, !PT ;  /* 0x0000ffff11117812 */ /* 0x000fc800078ec0ff */
[----:B------:R-:W-:-:S04]  /*f430*/  PRMT R5, R17, 0x8880, RZ ;  /* 0x0000888011057816 */ /* 0x000fc800000000ff */
[----:B------:R-:W-:-:S04]  /*f440*/  IADD3 R5, PT, PT, -R5, RZ, RZ ;  /* 0x000000ff05057210 */ /* 0x000fc80007ffe1ff */
[----:B--2---:R-:W-:-:S04]  /*f450*/  ISETP.NE.AND P0, PT, R0, R5, PT ;  /* 0x000000050000720c */ /* 0x004fc80003f05270 */
[----:B------:R-:W-:-:S09]  /*f460*/  SEL R17, RZ, 0x1, !P0 ;  /* 0x00000001ff117807 */ /* 0x000fd20004000000 */
.L_x_6490:
        /* <DEDUP_REMOVED lines=12> */
[----:B-1----:R-:W-:Y:S01]  /*f530*/  IMAD.U32 R4, RZ, RZ, UR4 ;  /* 0x00000004ff047e24 */ /* 0x002fe2000f8e00ff */
[----:B------:R-:W-:Y:S01]  /*f540*/  MOV R5, UR5 ;  /* 0x0000000500057c02 */ /* 0x000fe20008000f00 */
[----:B--2---:R-:W-:Y:S01]  /*f550*/  IMAD.U32 R6, RZ, RZ, UR6 ;  /* 0x00000006ff067e24 */ /* 0x004fe2000f8e00ff */
[----:B0-----:R-:W-:Y:S01]  /*f560*/  MOV R7, UR7 ;  /* 0x0000000700077c02 */ /* 0x001fe20008000f00 */
[----:B----4-:R-:W-:Y:S01]  /*f570*/  IMAD.U32 R10, RZ, RZ, UR8 ;  /* 0x00000008ff0a7e24 */ /* 0x010fe2000f8e00ff */
[----:B------:R-:W-:-:S07]  /*f580*/  MOV R11, UR9 ;  /* 0x00000009000b7c02 */ /* 0x000fce0008000f00 */
[----:B------:R-:W-:-:S07]  /*f590*/  LEPC R20, `(.L_x_6492) ;  /* 0x000000001014794e */ /* 0x000fce0000000000 */
[----:B---3--:R-:W-:Y:S05]  /*f5a0*/  CALL.ABS.NOINC R2 ;  /* 0x0000000002007343 */ /* 0x008fea0003c00000 */
.L_x_6492:
[----:B------:R-:W1:Y:S01]  /*f5b0*/  LDCU.64 UR4, c[0x0][0x758] ;  /* 0x0000eb00ff0477ac */ /* 0x000e620008000a00 */
[----:B------:R-:W-:-:S04]  /*f5c0*/  LOP3.LUT P0, RZ, R17, 0xff, RZ, 0xc0, !PT ;  /* 0x000000ff11ff7812 */ /* 0x000fc8000780c0ff */
[----:B------:R-:W-:Y:S02]  /*f5d0*/  SEL R3, RZ, 0x1, !P0 ;  /* 0x00000001ff037807 */ /* 0x000fe40004000000 */
[----:B-1----:R-:W-:-:S04]  /*f5e0*/  IADD3 R16, P1, PT, R16, UR4, RZ ;  /* 0x0000000410107c10 */ /* 0x002fc8000ff3e0ff */
[----:B------:R-:W-:-:S05]  /*f5f0*/  IADD3.X R17, PT, PT, RZ, UR5, RZ, P1, !PT ;  /* 0x00000005ff117c10 */ /* 0x000fca0008ffe4ff */
[----:B------:R-:W-:Y:S01]  /*f600*/  STG.E.U8 desc[UR36][R16.64], R3 ;  /* 0x0000000310007986 */ /* 0x000fe2000c101124 */
[----:B------:R-:W-:Y:S05]  /*f610*/  EXIT ;  /* 0x000000000000794d */ /* 0x000fea0003800000 */
.L_x_6491:
[----:B------:R-:W-:-:S04]  /*f620*/  LOP3.LUT P0, RZ, R17, 0xff, RZ, 0xc0, !PT ;  /* 0x000000ff11ff7812 */ /* 0x000fc8000780c0ff */
[----:B------:R-:W-:-:S05]  /*f630*/  SEL R5, RZ, 0x1, !P0 ;  /* 0x00000001ff057807 */ /* 0x000fca0004000000 */
[----:B------:R-:W-:Y:S01]  /*f640*/  STG.E.U8 desc[UR36][R2.64], R5 ;  /* 0x0000000502007986 */ /* 0x000fe2000c101124 */
[----:B------:R-:W-:Y:S05]  /*f650*/  EXIT ;  /* 0x000000000000794d */ /* 0x000fea0003800000 */
.L_x_6489:
[----:B------:R-:W2:Y:S01]  /*f660*/  LDCU.U8 UR4, c[0x0][0x788] ;  /* 0x0000f100ff0477ac */ /* 0x000ea20008000000 */
[----:B------:R-:W3:Y:S01]  /*f670*/  LDCU.U8 UR5, c[0x0][0x789] ;  /* 0x0000f120ff0577ac */ /* 0x000ee20008000000 */
[----:B--2---:R-:W-:Y:S02]  /*f680*/  UISETP.NE.AND UP0, UPT, UR4, URZ, UPT ;  /* 0x000000ff0400728c */ /* 0x004fe4000bf05270 */
[----:B---3--:R-:W-:-:S07]  /*f690*/  UISETP.NE.AND UP1, UPT, UR5, URZ, UPT ;  /* 0x000000ff0500728c */ /* 0x008fce000bf25270 */
[----:B------:R-:W-:Y:S05]  /*f6a0*/  BRA.U !UP0, `(.L_x_6493) ;  /* 0x0000000108187547 */ /* 0x000fea000b800000 */
[----:B01----:R-:W2:Y:S01]  /*f6b0*/  LDG.E.S8 R0, desc[UR36][R4.64] ;  /* 0x0000002404007981 */ /* 0x003ea2000c1e1300 */
[----:B------:R-:W-:-:S04]  /*f6c0*/  LOP3.LUT R17, R17, 0xffff, RZ, 0xc0, !PT ;  /* 0x0000ffff11117812 */ /* 0x000fc800078ec0ff */
[----:B------:R-:W-:-:S05]  /*f6d0*/  PRMT R2, R17, 0x8880, RZ ;  /* 0x0000888011027816 */ /* 0x000fca00000000ff */
[----:B------:R-:W-:-:S05]  /*f6e0*/  IMAD.MOV R3, RZ, RZ, -R2 ;  /* 0x000000ffff037224 */ /* 0x000fca00078e0a02 */
[----:B--2---:R-:W-:-:S04]  /*f6f0*/  ISETP.NE.AND P0, PT, R0, R3, PT ;  /* 0x000000030000720c */ /* 0x004fc80003f05270 */
[----:B------:R-:W-:-:S09]  /*f700*/  SEL R17, RZ, 0x1, !P0 ;  /* 0x00000001ff117807 */ /* 0x000fd20004000000 */
.L_x_6493:
        /* <DEDUP_REMOVED lines=10> */
[----:B-1----:R-:W1:Y:S01]  /*f7b0*/  LDC.64 R2, c[0x4][R2] ;  /* 0x0100000002027b82 */ /* 0x002e620000000a00 */
[----:B------:R-:W4:Y:S01]  /*f7c0*/  LDCU.64 UR8, c[0x4][0x248] ;  /* 0x01004900ff0877ac */ /* 0x000f220008000a00 */
[----:B--2---:R-:W-:Y:S01]  /*f7d0*/  MOV R4, UR4 ;  /* 0x0000000400047c02 */ /* 0x004fe20008000f00 */
[----:B------:R-:W-:Y:S01]  /*f7e0*/  IMAD.U32 R5, RZ, RZ, UR5 ;  /* 0x00000005ff057e24 */ /* 0x000fe2000f8e00ff */
[----:B---3--:R-:W-:Y:S01]  /*f7f0*/  MOV R6, UR6 ;  /* 0x0000000600067c02 */ /* 0x008fe20008000f00 */
[----:B0-----:R-:W-:Y:S01]  /*f800*/  IMAD.U32 R7, RZ, RZ, UR7 ;  /* 0x00000007ff077e24 */ /* 0x001fe2000f8e00ff */
[----:B----4-:R-:W-:Y:S01]  /*f810*/  MOV R10, UR8 ;  /* 0x00000008000a7c02 */ /* 0x010fe20008000f00 */
[----:B------:R-:W-:-:S07]  /*f820*/  IMAD.U32 R11, RZ, RZ, UR9 ;  /* 0x00000009ff0b7e24 */ /* 0x000fce000f8e00ff */
[----:B------:R-:W-:-:S07]  /*f830*/  LEPC R20, `(.L_x_6495) ;  /* 0x000000001014794e */ /* 0x000fce0000000000 */
[----:B-1----:R-:W-:Y:S05]  /*f840*/  CALL.ABS.NOINC R2 ;  /* 0x0000000002007343 */ /* 0x002fea0003c00000 */
.L_x_6495:
[----:B------:R-:W2:Y:S01]  /*f850*/  LDCU.64 UR4, c[0x0][0x758] ;  /* 0x0000eb00ff0477ac */ /* 0x000ea20008000a00 */
[----:B------:R-:W-:-:S04]  /*f860*/  LOP3.LUT P0, RZ, R17, 0xff, RZ, 0xc0, !PT ;  /* 0x000000ff11ff7812 */ /* 0x000fc8000780c0ff */
[----:B-1----:R-:W-:Y:S02]  /*f870*/  SEL R3, RZ, 0x1, !P0 ;  /* 0x00000001ff037807 */ /* 0x002fe40004000000 */
[----:B--2---:R-:W-:-:S05]  /*f880*/  IADD3 R16, P1, PT, R16, UR4, RZ ;  /* 0x0000000410107c10 */ /* 0x004fca000ff3e0ff */
[----:B------:R-:W-:-:S05]  /*f890*/  IMAD.X R17, RZ, RZ, UR5, P1 ;  /* 0x00000005ff117e24 */ /* 0x000fca00088e06ff */
[----:B------:R-:W-:Y:S01]  /*f8a0*/  STG.E.U8 desc[UR36][R16.64], R3 ;  /* 0x0000000310007986 */ /* 0x000fe2000c101124 */
[----:B------:R-:W-:Y:S05]  /*f8b0*/  EXIT ;  /* 0x000000000000794d */ /* 0x000fea0003800000 */
.L_x_6494:
[----:B------:R-:W-:Y:S01]  /*f8c0*/  STG.E.U8 desc[UR36][R4.64], R17 ;  /* 0x0000001104007986 */ /* 0x000fe2000c101124 */
[----:B------:R-:W-:Y:S05]  /*f8d0*/  EXIT ;  /* 0x000000000000794d */ /* 0x000fea0003800000 */
.L_x_6469:
        /* <DEDUP_REMOVED lines=22> */
[----:B------:R-:W2:Y:S01]  /*fa40*/  LDG.E.S8 R0, desc[UR36][R2.64] ;  /* 0x0000002402007981 */ /* 0x000ea2000c1e1300 */
[----:B------:R-:W-:-:S04]  /*fa50*/  LOP3.LUT R17, R17, 0xffff, RZ, 0xc0, !PT ;  /* 0x0000ffff11117812 */ /* 0x000fc800078ec0ff */
[----:B------:R-:W-:-:S05]  /*fa60*/  PRMT R5, R17, 0x8880, RZ ;  /* 0x0000888011057816 */ /* 0x000fca00000000ff */
[----:B------:R-:W-:-:S05]  /*fa70*/  IMAD.MOV R5, RZ, RZ, -R5 ;  /* 0x000000ffff057224 */ /* 0x000fca00078e0a05 */
[----:B--2---:R-:W-:-:S04]  /*fa80*/  ISETP.NE.AND P0, PT, R0, R5, PT ;  /* 0x000000050000720c */ /* 0x004fc80003f05270 */
[----:B------:R-:W-:-:S09]  /*fa90*/  SEL R17, RZ, 0x1, !P0 ;  /* 0x00000001ff117807 */ /* 0x000fd20004000000 */
.L_x_6497:
        /* <DEDUP_REMOVED lines=20> */
.L_x_6499:
[----:B------:R-:W0:Y:S01]  /*fbe0*/  LDCU.64 UR4, c[0x0][0x758] ;  /* 0x0000eb00ff0477ac */ /* 0x000e220008000a00 */
[----:B------:R-:W-:-:S04]  /*fbf0*/  LOP3.LUT P0, RZ, R17, 0xff, RZ, 0xc0, !PT ;  /* 0x000000ff11ff7812 */ /* 0x000fc8000780c0ff */
[----:B------:R-:W-:Y:S02]  /*fc00*/  SEL R3, RZ, 0x1, !P0 ;  /* 0x00000001ff037807 */ /* 0x000fe40004000000 */
[----:B0-----:R-:W-:-:S05]  /*fc10*/  IADD3 R16, P1, PT, R16, UR4, RZ ;  /* 0x0000000410107c10 */ /* 0x001fca000ff3e0ff */
[----:B------:R-:W-:-:S05]  /*fc20*/  IMAD.X R17, RZ, RZ, UR5, P1 ;  /* 0x00000005ff117e24 */ /* 0x000fca00088e06ff */
[----:B------:R-:W-:Y:S01]  /*fc30*/  STG.E.U8 desc[UR36][R16.64], R3 ;  /* 0x0000000310007986 */ /* 0x000fe2000c101124 */
[----:B------:R-:W-:Y:S05]  /*fc40*/  EXIT ;  /* 0x000000000000794d */ /* 0x000fea0003800000 */
.L_x_6498:
[----:B------:R-:W-:-:S04]  /*fc50*/  LOP3.LUT P0, RZ, R17, 0xff, RZ, 0xc0, !PT ;  /* 0x000000ff11ff7812 */ /* 0x000fc8000780c0ff */
[----:B------:R-:W-:-:S05]  /*fc60*/  SEL R5, RZ, 0x1, !P0 ;  /* 0x00000001ff057807 */ /* 0x000fca0004000000 */
[----:B------:R-:W-:Y:S01]  /*fc70*/  STG.E.U8 desc[UR36][R2.64], R5 ;  /* 0x0000000502007986 */ /* 0x000fe2000c101124 */
[----:B------:R-:W-:Y:S05]  /*fc80*/  EXIT ;  /* 0x000000000000794d */ /* 0x000fea0003800000 */
.L_x_6496:
[----:B------:R-:W0:Y:S01]  /*fc90*/  LDCU.U8 UR4, c[0x0][0x788] ;  /* 0x0000f100ff0477ac */ /* 0x000e220008000000 */
[----:B------:R-:W1:Y:S01]  /*fca0*/  LDCU.U8 UR5, c[0x0][0x789] ;  /* 0x0000f120ff0577ac */ /* 0x000e620008000000 */
[----:B0-----:R-:W-:Y:S02]  /*fcb0*/  UISETP.NE.AND UP0, UPT, UR4, URZ, UPT ;  /* 0x000000ff0400728c */ /* 0x001fe4000bf05270 */
[----:B-1----:R-:W-:-:S07]  /*fcc0*/  UISETP.NE.AND UP1, UPT, UR5, URZ, UPT ;  /* 0x000000ff0500728c */ /* 0x002fce000bf25270 */
[----:B------:R-:W-:Y:S05]  /*fcd0*/  BRA.U !UP0, `(.L_x_6500) ;  /* 0x0000000108187547 */ /* 0x000fea000b800000 */
[----:B------:R-:W2:Y:S01]  /*fce0*/  LDG.E.S8 R0, desc[UR36][R4.64] ;  /* 0x0000002404007981 */ /* 0x000ea2000c1e1300 */
[----:B------:R-:W-:-:S04]  /*fcf0*/  LOP3.LUT R17, R17, 0xffff, RZ, 0xc0, !PT ;  /* 0x0000ffff11117812 */ /* 0x000fc800078ec0ff */
[----:B------:R-:W-:-:S04]  /*fd00*/  PRMT R2, R17, 0x8880, RZ ;  /* 0x0000888011027816 */ /* 0x000fc800000000ff */
[----:B------:R-:W-:-:S04]  /*fd10*/  IADD3 R3, PT, PT, -R2, RZ, RZ ;  /* 0x000000ff02037210 */ /* 0x000fc80007ffe1ff */
[----:B--2---:R-:W-:-:S04]  /*fd20*/  ISETP.NE.AND P0, PT, R0, R3, PT ;  /* 0x000000030000720c */ /* 0x004fc80003f05270 */
[----:B------:R-:W-:-:S09]  /*fd30*/  SEL R17, RZ, 0x1, !P0 ;  /* 0x00000001ff117807 */ /* 0x000fd20004000000 */
.L_x_6500:
        /* <DEDUP_REMOVED lines=8> */
[----:B------:R-:W1:Y:S01]  /*fdc0*/  LDCU.64 UR6, c[0x4][0x7b8] ;  /* 0x0100f700ff0677ac */ /* 0x000e620008000a00 */
[----:B------:R-:W2:Y:S01]  /*fdd0*/  LDC.64 R2, c[0x4][R2] ;  /* 0x0100000002027b82 */ /* 0x000ea20000000a00 */
[----:B------:R-:W-:Y:S01]  /*fde0*/  IMAD.MOV.U32 R13, RZ, RZ, RZ ;  /* 0x000000ffff0d7224 */ /* 0x000fe200078e00ff */
[----:B------:R-:W3:Y:S01]  /*fdf0*/  LDCU.64 UR8, c[0x4][0x248] ;  /* 0x01004900ff0877ac */ /* 0x000ee20008000a00 */
[----:B0-----:R-:W-:Y:S01]  /*fe00*/  IMAD.U32 R4, RZ, RZ, UR4 ;  /* 0x00000004ff047e24 */ /* 0x001fe2000f8e00ff */
[----:B------:R-:W-:Y:S01]  /*fe10*/  MOV R5, UR5 ;  /* 0x0000000500057c02 */ /* 0x000fe20008000f00 */
[----:B-1----:R-:W-:Y:S01]  /*fe20*/  IMAD.U32 R6, RZ, RZ, UR6 ;  /* 0x00000006ff067e24 */ /* 0x002fe2000f8e00ff */
[----:B------:R-:W-:Y:S01]  /*fe30*/  MOV R7, UR7 ;  /* 0x0000000700077c02 */ /* 0x000fe20008000f00 */
[----:B---3--:R-:W-:Y:S01]  /*fe40*/  IMAD.U32 R10, RZ, RZ, UR8 ;  /* 0x00000008ff0a7e24 */ /* 0x008fe2000f8e00ff */
[----:B------:R-:W-:-:S07]  /*fe50*/  MOV R11, UR9 ;  /* 0x00000009000b7c02 */ /* 0x000fce0008000f00 */
[----:B------:R-:W-:-:S07]  /*fe60*/  LEPC R20, `(.L_x_6502) ;  /* 0x000000001014794e */ /* 0x000fce0000000000 */
[----:B--2---:R-:W-:Y:S05]  /*fe70*/  CALL.ABS.NOINC R2 ;  /* 0x0000000002007343 */ /* 0x004fea0003c00000 */
.L_x_6502:
[----:B------:R-:W0:Y:S01]  /*fe80*/  LDCU.64 UR4, c[0x0][0x758] ;  /* 0x0000eb00ff0477ac */ /* 0x000e220008000a00 */
[----:B------:R-:W-:-:S04]  /*fe90*/  LOP3.LUT P0, RZ, R17, 0xff, RZ, 0xc0, !PT ;  /* 0x000000ff11ff7812 */ /* 0x000fc8000780c0ff */
[----:B------:R-:W-:Y:S02]  /*fea0*/  SEL R3, RZ, 0x1, !P0 ;  /* 0x00000001ff037807 */ /* 0x000fe40004000000 */
[----:B0-----:R-:W-:-:S04]  /*feb0*/  IADD3 R16, P1, PT, R16, UR4, RZ ;  /* 0x0000000410107c10 */ /* 0x001fc8000ff3e0ff */
[----:B------:R-:W-:-:S05]  /*fec0*/  IADD3.X R17, PT, PT, RZ, UR5, RZ, P1, !PT ;  /* 0x00000005ff117c10 */ /* 0x000fca0008ffe4ff */
[----:B------:R-:W-:Y:S01]  /*fed0*/  STG.E.U8 desc[UR36][R16.64], R3 ;  /* 0x0000000310007986 */ /* 0x000fe2000c101124 */
[----:B------:R-:W-:Y:S05]  /*fee0*/  EXIT ;  /* 0x000000000000794d */ /* 0x000fea0003800000 */
.L_x_6501:
[----:B------:R-:W-:Y:S01]  /*fef0*/  STG.E.U8 desc[UR36][R4.64], R17 ;  /* 0x0000001104007986 */ /* 0x000fe2000c101124 */
[----:B------:R-:W-:Y:S05]  /*ff00*/  EXIT ;  /* 0x000000000000794d */ /* 0x000fea0003800000 */
.L_x_6503:
        /* <DEDUP_REMOVED lines=15> */
.L_x_10014:


//--------------------- .text._ZN2at6native13reduce_kernelILi256ELi2ENS0_8ReduceOpIbNS0_14func_wrapper_tIbZNS0_11sum_functorIbbbEclERNS_14TensorIteratorEEUlbbE_EEjbLi4ELi4EEEEEvT1_ --------------------------
	.section	.text._ZN2at6native13reduce_kernelILi256ELi2ENS0_8ReduceOpIbNS0_14func_wrapper_tIbZNS0_11sum_functorIbbbEclERNS_14TensorIteratorEEUlbbE_EEjbLi4ELi4EEEEEvT1_,"ax",@progbits
	.align	128
        .global         _ZN2at6native13reduce_kernelILi256ELi2ENS0_8ReduceOpIbNS0_14func_wrapper_tIbZNS0_11sum_functorIbbbEclERNS_14TensorIteratorEEUlbbE_EEjbLi4ELi4EEEEEvT1_
        .type           _ZN2at6native13reduce_kernelILi256ELi2ENS0_8ReduceOpIbNS0_14func_wrapper_tIbZNS0_11sum_functorIbbbEclERNS_14TensorIteratorEEUlbbE_EEjbLi4ELi4EEEEEvT1_,@function
        .size           _ZN2at6native13reduce_kernelILi256ELi2ENS0_8ReduceOpIbNS0_14func_wrapper_tIbZNS0_11sum_functorIbbbEclERNS_14TensorIteratorEEUlbbE_EEjbLi4ELi4EEEEEvT1_,(.L_x_10015 - _ZN2at6native13reduce_kernelILi256ELi2ENS0_8ReduceOpIbNS0_14func_wrapper_tIbZNS0_11sum_functorIbbbEclERNS_14TensorIteratorEEUlbbE_EEjbLi4ELi4EEEEEvT1_)
        .other          _ZN2at6native13reduce_kernelILi256ELi2ENS0_8ReduceOpIbNS0_14func_wrapper_tIbZNS0_11sum_functorIbbbEclERNS_14TensorIteratorEEUlbbE_EEjbLi4ELi4EEEEEvT1_,@"STO_CUDA_ENTRY STV_DEFAULT"
_ZN2at6native13reduce_kernelILi256ELi2ENS0_8ReduceOpIbNS0_14func_wrapper_tIbZNS0_11sum_functorIbbbEclERNS_14TensorIteratorEEUlbbE_EEjbLi4ELi4EEEEEvT1_:
.text._ZN2at6native13reduce_kernelILi256ELi2ENS0_8ReduceOpIbNS0_14func_wrapper_tIbZNS0_11sum_functorIbbbEclERNS_14TensorIteratorEEUlbbE_EEjbLi4ELi4EEEEEvT1_:
[----:B------:R-:W0:Y:S01]  /*0000*/  LDC R1, c[0x0][0x37c] ;  /* 0x0000df00ff017b82 */ /* 0x000e220000000800 */
[----:B------:R-:W1:Y:S01]  /*0010*/  S2R R18, SR_TID.X ;  /* 0x0000000000127919 */ /* 0x000e620000002100 */
[----:B------:R-:W1:Y:S06]  /*0020*/  LDCU.128 UR8, c[0x0][0x3a0] ;  /* 0x00007400ff0877ac */ /* 0x000e6c0008000c00 */
[----:B------:R-:W2:Y:S01]  /*0030*/  S2UR UR5, SR_CTAID.X ;  /* 0x00000000000579c3 */ /* 0x000ea20000002500 */
[----:B------:R-:W3:Y:S01]  /*0040*/  S2R R19, SR_TID.Y ;  /* 0x0000000000137919 */ /* 0x000ee20000002200 */
[----:B------:R-:W4:Y:S01]  /*0050*/  LDCU UR4, c[0x0][0x558] ;  /* 0x0000ab00ff0477ac */ /* 0x000f220008000800 */
[----:B------:R-:W5:Y:S01]  /*0060*/  S2R R22, SR_CTAID.Y ;  /* 0x0000000000167919 */ /* 0x000f620000002600 */
[----:B------:R-:W1:Y:S04]  /*0070*/  LDCU UR6, c[0x0][0x39c] ;  /* 0x00007380ff0677ac */ /* 0x000e680008000800 */
[----:B------:R-:W2:Y:S01]  /*0080*/  LDC R5, c[0x0][0x394] ;  /* 0x0000e500ff057b82 */ /* 0x000ea20000000800 */
[----:B----4-:R-:W-:Y:S01]  /*0090*/  UISETP.NE.AND UP0, UPT, UR4, URZ, UPT ;  /* 0x000000ff0400728c */ /* 0x010fe2000bf05270 */
[----:B-1----:R-:W-:-:S02]  /*00a0*/  IMAD R0, R18, UR10, RZ ;  /* 0x0000000a12007c24 */ /* 0x002fc4000f8e02ff */
[----:B------:R-:W-:Y:S02]  /*00b0*/  IMAD R2, R18, UR6, RZ ;  /* 0x0000000612027c24 */ /* 0x000fe4000f8e02ff */
[C---:B---3--:R-:W-:Y:S02]  /*00c0*/  IMAD R0, R19.reuse, UR11, R0 ;  /* 0x0000000b13007c24 */ /* 0x048fe4000f8e0200 */
[----:B------:R-:W-:Y:S02]  /*00d0*/  IMAD R3, R19, UR8, R2 ;  /* 0x0000000813037c24 */ /* 0x000fe4000f8e0202 */
[----:B--2---:R-:W-:Y:S02]  /*00e0*/  IMAD R4, R5, UR5, R0 ;  /* 0x0000000505047c24 */ /* 0x004fe4000f8e0200 */
[----:B-----5:R-:W-:Y:S02]  /*00f0*/  IMAD R3, R22, UR9, R3 ;  /* 0x0000000916037c24 */ /* 0x020fe4000f8e0203 */
[----:B------:R-:W-:-:S02]  /*0100*/  IMAD.MOV.U32 R0, RZ, RZ, RZ ;  /* 0x000000ffff007224 */ /* 0x000fc400078e00ff */
[----:B------:R-:W-:Y:S01]  /*0110*/  IMAD.SHL.U32 R5, R4, 0x2, RZ ;  /* 0x0000000204057824 */ /* 0x000fe200078e00ff */
        /* <DEDUP_REMOVED lines=278> */
.L_x_6504:
        /* <DEDUP_REMOVED lines=10> */
[----:B-1----:R-:W-:-:S05]  /*1320*/  IADD3 R16, P0, PT, R0, UR4, RZ ;  /* 0x0000000400107c10 */ /* 0x002fca000ff1e0ff */
[----:B------:R-:W-:Y:S02]  /*1330*/  IMAD.X R17, RZ, RZ, UR5, P0 ;  /* 0x00000005ff117e24 */ /* 0x000fe400080e06ff */
[----:B------:R-:W-:-:S03]  /*1340*/  IMAD.MOV.U32 R24, RZ, RZ, R16 ;  /* 0x000000ffff187224 */ /* 0x000fc600078e0010 */
[----:B------:R-:W-:Y:S01]  /*1350*/  MOV R25, R17 ;  /* 0x0000001100197202 */ /* 0x000fe20000000f00 */
[----:B------:R-:W-:Y:S06]  /*1360*/  BRA.U !UP0, `(.L_x_6507) ;  /* 0x00000009084c7547 */ /* 0x000fec000b800000 */
        /* <DEDUP_REMOVED lines=8> */
[----:B0-----:R-:W-:Y:S02]  /*13f0*/  IMAD.U32 R4, RZ, RZ, UR4 ;  /* 0x00000004ff047e24 */ /* 0x001fe4000f8e00ff */
[----:B------:R-:W-:-:S02]  /*1400*/  IMAD.U32 R5, RZ, RZ, UR5 ;  /* 0x00000005ff057e24 */ /* 0x000fc4000f8e00ff */
[----:B-1----:R-:W-:Y:S01]  /*1410*/  IMAD.U32 R6, RZ, RZ, UR6 ;  /* 0x00000006ff067e24 */ /* 0x002fe2000f8e00ff */
[----:B------:R-:W-:Y:S01]  /*1420*/  MOV R7, UR7 ;  /* 0x0000000700077c02 */ /* 0x000fe20008000f00 */
[----:B---3--:R-:W-:Y:S02]  /*1430*/  IMAD.U32 R10, RZ, RZ, UR8 ;  /* 0x00000008ff0a7e24 */ /* 0x008fe4000f8e00ff */
[----:B------:R-:W-:-:S07]  /*1440*/  IMAD.U32 R11, RZ, RZ, UR9 ;  /* 0x00000009ff0b7e24 */ /* 0x000fce000f8e00ff */
[----:B------:R-:W-:-:S07]  /*1450*/  LEPC R20, `(.L_x_6508) ;  /* 0x000000001014794e */ /* 0x000fce0000000000 */
[----:B--2---:R-:W-:Y:S05]  /*1460*/  CALL.ABS.NOINC R2 ;  /* 0x0000000002007343 */ /* 0x004fea0003c00000 */
.L_x_6508:
        /* <DEDUP_REMOVED lines=32> */
[----:B------:R-:W-:-:S04]  /*1670*/  LOP3.LUT R4, R4, 0xff, RZ, 0xc0, !PT ;  /* 0x000000ff04047812 */ /* 0x000fc800078ec0ff */
[----:B------:R-:W-:-:S04]  /*1680*/  ISETP.NE.AND P0, PT, R5, R4, PT ;  /* 0x000000040500720c */ /* 0x000fc80003f05270 */
[----:B------:R-:W-:-:S09]  /*1690*/  SEL R4, RZ, 0x1, !P0 ;  /* 0x00000001ff047807 */ /* 0x000fd20004000000 */
.L_x_6512:
[----:B------:R-:W-:Y:S05]  /*16a0*/  BSYNC.RECONVERGENT B1 ;  /* 0x0000000000017941 */ /* 0x000fea0003800200 */
.L_x_6511:
[----:B------:R-:W0:Y:S01]  /*16b0*/  LDC R2, c[0x0][0x388] ;  /* 0x0000e200ff027b82 */ /* 0x000e220000000800 */
[----:B------:R-:W-:-:S05]  /*16c0*/  IADD3 R24, P0, PT, R9, 0x4, RZ ;  /* 0x0000000409187810 */ /* 0x000fca0007f1e0ff */
[----:B------:R-:W-:Y:S01]  /*16d0*/  IMAD.X R25, RZ, RZ, R25, P0 ;  /* 0x000000ffff197224 */ /* 0x000fe200000e0619 */
[----:B0-----:R-:W-:-:S07]  /*16e0*/  IADD3 R2, PT, PT, R7, -0x4, R2 ;  /* 0xfffffffc07027810 */ /* 0x001fce0007ffe002 */
.L_x_6510:
[----:B------:R-:W-:Y:S05]  /*16f0*/  BSYNC.RECONVERGENT B0 ;  /* 0x0000000000007941 */ /* 0x000fea0003800200 */
.L_x_6509:
[----:B------:R-:W0:Y:S01]  /*1700*/  LDC.64 R6, c[0x0][0x3a0] ;  /* 0x0000e800ff067b82 */ /* 0x000e220000000a00 */
[----:B------:R-:W1:Y:S01]  /*1710*/  LDCU UR4, c[0x0][0x39c] ;  /* 0x00007380ff0477ac */ /* 0x000e620008000800 */
[----:B------:R-:W-:Y:S01]  /*1720*/  BSSY.RECONVERGENT B0, `(.L_x_6513) ;  /* 0x0000034000007945 */ /* 0x000fe20003800200 */
        /* <DEDUP_REMOVED lines=11> */
[----:B------:R-:W-:-:S11]  /*17e0*/  PRMT R6, R0, 0x7610, R6 ;  /* 0x0000761000067816 */ /* 0x000fd60000000006 */
[----:B------:R-:W-:Y:S05]  /*17f0*/  @P2 BRA `(.L_x_6514) ;  /* 0x0000000000982947 */ /* 0x000fea0003800000 */
[----:B------:R-:W-:Y:S02]  /*1800*/  MOV R3, R8 ;  /* 0x0000000800037202 */ /* 0x000fe40000000f00 */
[C---:B------:R-:W-:Y:S02]  /*1810*/  PRMT R6, R0.reuse, 0x7610, R6 ;  /* 0x0000761000067816 */ /* 0x040fe40000000006 */
[----:B------:R-:W-:-:S07]  /*1820*/  PRMT R5, R0, 0x7610, R5 ;  /* 0x0000761000057816 */ /* 0x000fce0000000005 */
.L_x_6515:
        /* <DEDUP_REMOVED lines=35> */
.L_x_6514:
[----:B------:R-:W-:Y:S05]  /*1a60*/  BSYNC.RECONVERGENT B0 ;  /* 0x0000000000007941 */ /* 0x000fea0003800200 */
.L_x_6513:
        /* <DEDUP_REMOVED lines=15> */
.L_x_6517:
[----:B------:R-:W-:Y:S05]  /*1b60*/  BSYNC.RECONVERGENT B0 ;  /* 0x0000000000007941 */ /* 0x000fea0003800200 */
.L_x_6516:
        /* <DEDUP_REMOVED lines=13> */
[----:B------:R-:W-:-:S02]  /*1c40*/  PLOP3.LUT P1, PT, PT, PT, PT, 0x8, 0x80 ;  /* 0x000000000080781c */ /* 0x000fc40003f2e170 */
[----:B------:R-:W-:Y:S01]  /*1c50*/  ISETP.NE.AND P0, PT, R0, R3, PT ;  /* 0x000000030000720c */ /* 0x000fe20003f05270 */
[----:B------:R-:W-:-:S03]  /*1c60*/  IMAD.MOV R3, RZ, RZ, -R2 ;  /* 0x000000ffff037224 */ /* 0x000fc600078e0a02 */
[----:B------:R-:W-:-:S04]  /*1c70*/  SEL R0, RZ, 0x1, !P0 ;  /* 0x00000001ff007807 */ /* 0x000fc80004000000 */
[----:B------:R-:W-:Y:S01]  /*1c80*/  ISETP.NE.AND P0, PT, R0, R3, PT ;  /* 0x000000030000720c */ /* 0x000fe20003f05270 */
[----:B------:R-:W-:-:S12]  /*1c90*/  BRA `(.L_x_6518) ;  /* 0x000000b8005c7947 */ /* 0x000fd80003800000 */
.L_x_6507:
        /* <DEDUP_REMOVED lines=8> */
[--C-:B------:R-:W-:Y:S01]  /*1d20*/  IMAD.MOV.U32 R16, RZ, RZ, R3.reuse ;  /* 0x000000ffff107224 */ /* 0x100fe200078e0003 */
[----:B-1----:R-:W-:Y:S01]  /*1d30*/  MOV R12, UR4 ;  /* 0x00000004000c7c02 */ /* 0x002fe20008000f00 */
[----:B------:R-:W-:Y:S01]  /*1d40*/  IMAD.U32 R13, RZ, RZ, UR4 ;  /* 0x00000004ff0d7e24 */ /* 0x000fe2000f8e00ff */
[----:B------:R-:W-:Y:S01]  /*1d50*/  MOV R7, UR4 ;  /* 0x0000000400077c02 */ /* 0x000fe20008000f00 */
[----:B------:R-:W-:Y:S02]  /*1d60*/  IMAD.U32 R0, RZ, RZ, UR4 ;  /* 0x00000004ff007e24 */ /* 0x000fe4000f8e00ff */
[----:B0-----:R-:W-:Y:S02]  /*1d70*/  IMAD R5, R11, 0x3, R3 ;  /* 0x000000030b057824 */ /* 0x001fe400078e0203 */
        /* <DEDUP_REMOVED lines=14> */
.L_x_6523:
[C---:B------:R-:W-:Y:S02]  /*1e60*/  LOP3.LUT R3, R16.reuse, 0xfffffffe, RZ, 0xc0, !PT ;  /* 0xfffffffe10037812 */ /* 0x040fe400078ec0ff */
[----:B------:R-:W-:Y:S02]  /*1e70*/  IADD3 R18, PT, PT, R16, R11, RZ ;  /* 0x0000000b10127210 */ /* 0x000fe40007ffe0ff */
[----:B------:R-:W-:Y:S02]  /*1e80*/  IADD3 R2, P0, PT, R3, R24, RZ ;  /* 0x0000001803027210 */ /* 0x000fe40007f1e0ff */
[----:B------:R-:W-:-:S03]  /*1e90*/  LOP3.LUT R5, R18, 0xfffffffe, RZ, 0xc0, !PT ;  /* 0xfffffffe12057812 */ /* 0x000fc600078ec0ff */
[----:B------:R-:W-:Y:S01]  /*1ea0*/  IMAD.X R3, RZ, RZ, R25, P0 ;  /* 0x000000ffff037224 */ /* 0x000fe200000e0619 */
[----:B------:R-:W-:-:S05]  /*1eb0*/  IADD3 R4, P1, PT, R5, R24, RZ ;  /* 0x0000001805047210 */ /* 0x000fca0007f3e0ff */
[----:B------:R-:W2:Y:S01]  /*1ec0*/  LDG.E.U16 R3, desc[UR36][R2.64] ;  /* 0x0000002402037981 */ /* 0x000ea2000c1e1500 */
[----:B------:R-:W-:Y:S01]  /*1ed0*/  IMAD.X R5, RZ, RZ, R25, P1 ;  /* 0x000000ffff057224 */ /* 0x000fe200008e0619 */
[----:B------:R-:W-:-:S04]  /*1ee0*/  LEA.HI R21, R16, R11, RZ, 0x1f ;  /* 0x0000000b10157211 */ /* 0x000fc800078ff8ff */
[----:B------:R-:W3:Y:S01]  /*1ef0*/  LDG.E.U16 R4, desc[UR36][R4.64] ;  /* 0x0000002404047981 */ /* 0x000ee2000c1e1500 */
[----:B------:R-:W-:-:S05]  /*1f00*/  LEA R20, P0, R21, R24, 0x1 ;  /* 0x0000001815147211 */ /* 0x000fca00078008ff */
[----:B------:R-:W-:-:S05]  /*1f10*/  IMAD.X R21, RZ, RZ, R25, P0 ;  /* 0x000000ffff157224 */ /* 0x000fca00000e0619 */
[----:B------:R-:W4:Y:S01]  /*1f20*/  LDG.E.U16 R20, desc[UR36][R20.64] ;  /* 0x0000002414147981 */ /* 0x000f22000c1e1500 */
[----:B------:R-:W-:-:S04]  /*1f30*/  LEA R18, R11, R18, 0x1 ;  /* 0x000000120b127211 */ /* 0x000fc800078e08ff */
[----:B------:R-:W-:-:S04]  /*1f40*/  LOP3.LUT R17, R18, 0xfffffffe, RZ, 0xc0, !PT ;  /* 0xfffffffe12117812 */ /* 0x000fc800078ec0ff */
[----:B------:R-:W-:-:S05]  /*1f50*/  IADD3 R16, P0, PT, R17, R24, RZ ;  /* 0x0000001811107210 */ /* 0x000fca0007f1e0ff */
[----:B------:R-:W-:-:S05]  /*1f60*/  IMAD.X R17, RZ, RZ, R25, P0 ;  /* 0x000000ffff117224 */ /* 0x000fca00000e0619 */
[----:B------:R-:W5:Y:S01]  /*1f70*/  LDG.E.U16 R16, desc[UR36][R16.64] ;  /* 0x0000002410107981 */ /* 0x000f62000c1e1500 */
[----:B------:R-:W-:Y:S02]  /*1f80*/  LOP3.LUT R19, R19, 0xfffffffd, RZ, 0xc0, !PT ;  /* 0xfffffffd13137812 */ /* 0x000fe400078ec0ff */
[----:B------:R-:W-:Y:S02]  /*1f90*/  LOP3.LUT R9, R9, 0xff, RZ, 0xc0, !PT ;  /* 0x000000ff09097812 */ /* 0x000fe400078ec0ff */
[----:B------:R-:W-:Y:S02]  /*1fa0*/  LOP3.LUT R8, R8, 0xff, RZ, 0xc0, !PT ;  /* 0x000000ff08087812 */ /* 0x000fe400078ec0ff */
[----:B------:R-:W-:Y:S02]  /*1fb0*/  LOP3.LUT R7, R7, 0xff, RZ, 0xc0, !PT ;  /* 0x000000ff07077812 */ /* 0x000fe400078ec0ff */
[----:B------:R-:W-:Y:S02]  /*1fc0*/  LOP3.LUT R13, R13, 0xff, RZ, 0xc0, !PT ;  /* 0x000000ff0d0d7812 */ /* 0x000fe400078ec0ff */
[----:B--2---:R-:W-:-:S04]  /*1fd0*/  PRMT R2, R3, 0x7770, RZ ;  /* 0x0000777003027816 */ /* 0x004fc800000000ff */
[----:B------:R-:W-:Y:S02]  /*1fe0*/  ISETP.NE.AND P3, PT, R2, RZ, PT ;  /* 0x000000ff0200720c */ /* 0x000fe40003f65270 */
[----:B------:R-:W-:Y:S02]  /*1ff0*/  PRMT R3, R3, 0x7771, RZ ;  /* 0x0000777103037816 */ /* 0x000fe400000000ff */
[C---:B---3--:R-:W-:Y:S02]  /*2000*/  PRMT R5, R4.reuse, 0x7770, RZ ;  /* 0x0000777004057816 */ /* 0x048fe400000000ff */
[----:B------:R-:W-:Y:S02]  /*2010*/  ISETP.NE.AND P2, PT, R3, RZ, PT ;  /* 0x000000ff0300720c */ /* 0x000fe40003f45270 */
[----:B------:R-:W-:-:S04]  /*2020*/  PRMT R4, R4, 0x7771, RZ ;  /* 0x0000777104047816 */ /* 0x000fc800000000ff */
[----:B------:R-:W-:Y:S02]  /*2030*/  ISETP.NE.AND P1, PT, R4, RZ, PT ;  /* 0x000000ff0400720c */ /* 0x000fe40003f25270 */
[----:B------:R-:W-:Y:S02]  /*2040*/  @P3 LOP3.LUT R19, R19, 0x2, RZ, 0xfc, !PT ;  /* 0x0000000213133812 */ /* 0x000fe400078efcff */
[----:B------:R-:W-:Y:S02]  /*2050*/  SEL R4, RZ, 0xffffffff, !P3 ;  /* 0xffffffffff047807 */ /* 0x000fe40005800000 */
[----:B------:R-:W-:Y:S02]  /*2060*/  ISETP.NE.AND P0, PT, R5, RZ, PT ;  /* 0x000000ff0500720c */ /* 0x000fe40003f05270 */
[----:B------:R-:W-:Y:S02]  /*2070*/  LOP3.LUT R5, R10, 0xff, RZ, 0xc0, !PT ;  /* 0x000000ff0a057812 */ /* 0x000fe400078ec0ff */
[----:B------:R-:W-:-:S02]  /*2080*/  LOP3.LUT R19, R19, 0xfffffffe, RZ, 0xc0, !PT ;  /* 0xfffffffe13137812 */ /* 0x000fc400078ec0ff */
[----:B------:R-:W-:Y:S02]  /*2090*/  SEL R10, RZ, 0xffffffff, !P2 ;  /* 0xffffffffff0a7807 */ /* 0x000fe40005000000 */
[----:B------:R-:W-:Y:S02]  /*20a0*/  LOP3.LUT R4, R4, 0xff, RZ, 0xc0, !PT ;  /* 0x000000ff04047812 */ /* 0x000fe400078ec0ff */
[----:B------:R-:W-:Y:S02]  /*20b0*/  @P2 LOP3.LUT R19, R19, 0x1, RZ, 0xfc, !PT ;  /* 0x0000000113132812 */ /* 0x000fe400078efcff */
[----:B------:R-:W-:Y:S02]  /*20c0*/  SEL R15, RZ, 0xffffffff, !P0 ;  /* 0xffffffffff0f7807 */ /* 0x000fe40004000000 */
[----:B------:R-:W-:Y:S02]  /*20d0*/  LOP3.LUT R10, R10, 0xff, RZ, 0xc0, !PT ;  /* 0x000000ff0a0a7812 */ /* 0x000fe400078ec0ff */
[----:B------:R-:W-:-:S02]  /*20e0*/  ISETP.NE.AND P2, PT, R5, R4, PT ;  /* 0x000000040500720c */ /* 0x000fc40003f45270 */
[----:B------:R-:W-:Y:S02]  /*20f0*/  SEL R4, RZ, 0xffffffff, !P1 ;  /* 0xffffffffff047807 */ /* 0x000fe40004800000 */
[----:B----4-:R-:W-:Y:S02]  /*2100*/  PRMT R5, R20, 0x7770, RZ ;  /* 0x0000777014057816 */ /* 0x010fe400000000ff */
[----:B------:R-:W-:Y:S02]  /*2110*/  LOP3.LUT R15, R15, 0xff, RZ, 0xc0, !PT ;  /* 0x000000ff0f0f7812 */ /* 0x000fe400078ec0ff */
[----:B------:R-:W-:Y:S02]  /*2120*/  ISETP.NE.AND P4, PT, R9, R10, PT ;  /* 0x0000000a0900720c */ /* 0x000fe40003f85270 */
[----:B------:R-:W-:Y:S02]  /*2130*/  LOP3.LUT R4, R4, 0xff, RZ, 0xc0, !PT ;  /* 0x000000ff04047812 */ /* 0x000fe400078ec0ff */
[----:B------:R-:W-:-:S02]  /*2140*/  SEL R10, RZ, 0x1, !P2 ;  /* 0x00000001ff0a7807 */ /* 0x000fc40005000000 */
[----:B------:R-:W-:Y:S02]  /*2150*/  ISETP.NE.AND P2, PT, R5, RZ, PT ;  /* 0x000000ff0500720c */ /* 0x000fe40003f45270 */
[----:B------:R-:W-:Y:S02]  /*2160*/  ISETP.NE.AND P3, PT, R8, R15, PT ;  /* 0x0000000f0800720c */ /* 0x000fe40003f65270 */
[----:B------:R-:W-:Y:S02]  /*2170*/  PRMT R20, R20, 0x7771, RZ ;  /* 0x0000777114147816 */ /* 0x000fe400000000ff */
[----:B------:R-:W-:Y:S02]  /*2180*/  SEL R9, RZ, 0x1, !P4 ;  /* 0x00000001ff097807 */ /* 0x000fe40006000000 */
[----:B------:R-:W-:Y:S02]  /*2190*/  ISETP.NE.AND P4, PT, R7, R4, PT ;  /* 0x000000040700720c */ /* 0x000fe40003f85270 */
[----:B------:R-:W-:-:S02]  /*21a0*/  SEL R4, RZ, 0xffffffff, !P2 ;  /* 0xffffffffff047807 */ /* 0x000fc40005000000 */
[----:B------:R-:W-:Y:S02]  /*21b0*/  SEL R8, RZ, 0x1, !P3 ;  /* 0x00000001ff087807 */ /* 0x000fe40005800000 */
[----:B------:R-:W-:Y:S02]  /*21c0*/  ISETP.NE.AND P3, PT, R20, RZ, PT ;  /* 0x000000ff1400720c */ /* 0x000fe40003f65270 */
[----:B------:R-:W-:Y:S02]  /*21d0*/  LOP3.LUT R5, R6, 0xff, RZ, 0xc0, !PT ;  /* 0x000000ff06057812 */ /* 0x000fe400078ec0ff */
[----:B------:R-:W-:Y:S02]  /*21e0*/  LOP3.LUT R4, R4, 0xff, RZ, 0xc0, !PT ;  /* 0x000000ff04047812 */ /* 0x000fe400078ec0ff */
[----:B------:R-:W-:Y:S02]  /*21f0*/  SEL R6, RZ, 0xffffffff, !P3 ;  /* 0xffffffffff067807 */ /* 0x000fe40005800000 */
[----:B------:R-:W-:-:S02]  /*2200*/  SEL R7, RZ, 0x1, !P4 ;  /* 0x00000001ff077807 */ /* 0x000fc40006000000 */
[----:B------:R-:W-:Y:S02]  /*2210*/  ISETP.NE.AND P4, PT, R5, R4, PT ;  /* 0x000000040500720c */ /* 0x000fe40003f85270 */
[----:B------:R-:W-:Y:S02]  /*2220*/  LOP3.LUT R5, R0, 0xff, RZ, 0xc0, !PT ;  /* 0x000000ff00057812 */ /* 0x000fe400078ec0ff */
[----:B------:R-:W-:Y:S02]  /*2230*/  LOP3.LUT R0, R6, 0xff, RZ, 0xc0, !PT ;  /* 0x000000ff06007812 */ /* 0x000fe400078ec0ff */
[----:B------:R-:W-:Y:S02]  /*2240*/  SEL R6, RZ, 0x1, !P4 ;  /* 0x00000001ff067807 */ /* 0x000fe40006000000 */
[----:B------:R-:W-:Y:S02]  /*2250*/  ISETP.NE.AND P4, PT, R5, R0, PT ;  /* 0x000000000500720c */ /* 0x000fe40003f85270 */
[----:B-----5:R-:W-:-:S02]  /*2260*/  PRMT R4, R16, 0x7770, RZ ;  /* 0x0000777010047816 */ /* 0x020fc400000000ff */
[----:B------:R-:W-:Y:S02]  /*2270*/  SEL R0, RZ, 0x1, !P4 ;  /* 0x00000001ff007807 */ /* 0x000fe40006000000 */
[----:B------:R-:W-:-:S04]  /*2280*/  ISETP.NE.AND P4, PT, R4, RZ, PT ;  /* 0x000000ff0400720c */ /* 0x000fc80003f85270 */
[----:B------:R-:W-:-:S04]  /*2290*/  SEL R4, RZ, 0xffffffff, !P4 ;  /* 0xffffffffff047807 */ /* 0x000fc80006000000 */
[----:B------:R-:W-:Y:S02]  /*22a0*/  LOP3.LUT R4, R4, 0xff, RZ, 0xc0, !PT ;  /* 0x000000ff04047812 */ /* 0x000fe400078ec0ff */
[----:B------:R-:W-:Y:S02]  /*22b0*/  PRMT R16, R16, 0x7771, RZ ;  /* 0x0000777110107816 */ /* 0x000fe400000000ff */
[----:B------:R-:W-:-:S04]  /*22c0*/  ISETP.NE.AND P5, PT, R13, R4, PT ;  /* 0x000000040d00720c */ /* 0x000fc80003fa5270 */
[----:B------:R-:W-:Y:S02]  /*22d0*/  SEL R13, RZ, 0x1, !P5 ;  /* 0x00000001ff0d7807 */ /* 0x000fe40006800000 */
[----:B------:R-:W-:-:S04]  /*22e0*/  ISETP.NE.AND P5, PT, R16, RZ, PT ;  /* 0x000000ff1000720c */ /* 0x000fc80003fa5270 */
[----:B------:R-:W-:Y:S01]  /*22f0*/  SEL R4, RZ, 0xffffffff, !P5 ;  /* 0xffffffffff047807 */ /* 0x000fe20006800000 */
[----:B------:R-:W-:Y:S01]  /*2300*/  IMAD.IADD R16, R18, 0x1, R11 ;  /* 0x0000000112107824 */ /* 0x000fe200078e020b */
[----:B------:R-:W-:Y:S02]  /*2310*/  LOP3.LUT R5, R12, 0xff, RZ, 0xc0, !PT ;  /* 0x000000ff0c057812 */ /* 0x000fe400078ec0ff */
[----:B------:R-:W-:-:S04]  /*2320*/  LOP3.LUT R4, R4, 0xff, RZ, 0xc0, !PT ;  /* 0x000000ff04047812 */ /* 0x000fc800078ec0ff */
[----:B------:R-:W-:Y:S01]  /*2330*/  ISETP.NE.AND P6, PT, R5, R4, PT ;  /* 0x000000040500720c */ /* 0x000fe20003fc5270 */
[----:B------:R-:W-:-:S03]  /*2340*/  IMAD R5, R11, 0x3, R16 ;  /* 0x000000030b057824 */ /* 0x000fc600078e0210 */
[----:B------:R-:W-:Y:S02]  /*2350*/  SEL R12, RZ, 0x1, !P6 ;  /* 0x00000001ff0c7807 */ /* 0x000fe40007000000 */
[----:B------:R-:W-:-:S13]  /*2360*/  ISETP.GE.U32.AND P6, PT, R5, R14, PT ;  /* 0x0000000e0500720c */ /* 0x000fda0003fc6070 */
[----:B------:R-:W-:Y:S05]  /*2370*/  @!P6 BRA `(.L_x_6523) ;  /* 0xfffffff800b8e947 */ /* 0x000fea000383ffff */
[----:B------:R-:W-:Y:S05]  /*2380*/  BSYNC.RECONVERGENT B1 ;  /* 0x0000000000017941 */ /* 0x000fea0003800200 */
.L_x_6522:
[----:B------:R-:W-:Y:S02]  /*2390*/  P2R R4, PR, RZ, 0x20 ;  /* 0x00000020ff047803 */ /* 0x000fe40000000000 */
[----:B------:R-:W-:Y:S02]  /*23a0*/  ISETP.NE.AND P5, PT, R2, RZ, PT ;  /* 0x000000ff0200720c */ /* 0x000fe40003fa5270 */
[----:B------:R-:W-:Y:S02]  /*23b0*/  ISETP.NE.AND P6, PT, R3, RZ, PT ;  /* 0x000000ff0300720c */ /* 0x000fe40003fc5270 */
[----:B------:R-:W-:Y:S02]  /*23c0*/  SEL R15, RZ, 0x1, !P5 ;  /* 0x00000001ff0f7807 */ /* 0x000fe40006800000 */
[----:B------:R-:W-:Y:S02]  /*23d0*/  ISETP.NE.AND P5, PT, R4, RZ, PT ;  /* 0x000000ff0400720c */ /* 0x000fe40003fa5270 */
[----:B------:R-:W-:-:S02]  /*23e0*/  SEL R18, RZ, 0x1, !P6 ;  /* 0x00000001ff127807 */ /* 0x000fc40007000000 */
[----:B------:R-:W-:Y:S02]  /*23f0*/  SEL R17, RZ, 0x1, !P0 ;  /* 0x00000001ff117807 */ /* 0x000fe40004000000 */
[----:B------:R-:W-:Y:S02]  /*2400*/  SEL R19, RZ, 0x1, !P1 ;  /* 0x00000001ff137807 */ /* 0x000fe40004800000 */
[----:B------:R-:W-:Y:S02]  /*2410*/  SEL R20, RZ, 0x1, !P2 ;  /* 0x00000001ff147807 */ /* 0x000fe40005000000 */
[----:B------:R-:W-:Y:S02]  /*2420*/  SEL R21, RZ, 0x1, !P3 ;  /* 0x00000001ff157807 */ /* 0x000fe40005800000 */
[----:B------:R-:W-:Y:S02]  /*2430*/  SEL R5, RZ, 0x1, !P4 ;  /* 0x00000001ff057807 */ /* 0x000fe40006000000 */
[----:B------:R-:W-:-:S07]  /*2440*/  SEL R4, RZ, 0x1, !P5 ;  /* 0x00000001ff047807 */ /* 0x000fce0006800000 */
.L_x_6521:
[----:B------:R-:W-:Y:S05]  /*2450*/  BSYNC.RECONVERGENT B0 ;  /* 0x0000000000007941 */ /* 0x000fea0003800200 */
.L_x_6520:
[----:B------:R-:W-:Y:S01]  /*2460*/  ISETP.GE.U32.AND P0, PT, R16, R14, PT ;  /* 0x0000000e1000720c */ /* 0x000fe20003f06070 */
[----:B------:R-:W-:-:S12]  /*2470*/  BSSY.RECONVERGENT B0, `(.L_x_6524) ;  /* 0x0000034000007945 */ /* 0x000fd80003800200 */
        /* <DEDUP_REMOVED lines=29> */
[----:B------:R-:W-:-:S13]  /*2650*/  ISETP.GE.U32.AND P4, PT, R21, R14, PT ;  /* 0x0000000e1500720c */ /* 0x000fda0003f86070 */
[----:B------:R-:W-:-:S04]  /*2660*/  @!P4 LOP3.LUT R21, R21, 0xfffffffe, RZ, 0xc0, !PT ;  /* 0xfffffffe1515c812 */ /* 0x000fc800078ec0ff */
        /* <DEDUP_REMOVED lines=20> */
.L_x_6525:
[----:B------:R-:W-:Y:S05]  /*27b0*/  BSYNC.RECONVERGENT B0 ;  /* 0x0000000000007941 */ /* 0x000fea0003800200 */
.L_x_6524:
[----:B------:R-:W-:Y:S01]  /*27c0*/  ISETP.GE.U32.AND P0, PT, R16, R14, PT ;  /* 0x0000000e1000720c */ /* 0x000fe20003f06070 */
[----:B------:R-:W-:-:S12]  /*27d0*/  BSSY.RECONVERGENT B0, `(.L_x_6526) ;  /* 0x0000048000007945 */ /* 0x000fd80003800200 */
[----:B------:R-:W-:Y:S05]  /*27e0*/  @P0 BRA `(.L_x_6527) ;  /* 0x0000000400180947 */ /* 0x000fea0003800000 */
[----:B------:R-:W-:Y:S01]  /*27f0*/  LOP3.LUT R18, R18, 0xffff, RZ, 0xc0, !PT ;  /* 0x0000ffff12127812 */ /* 0x000fe200078ec0ff */
[----:B------:R-:W-:Y:S01]  /*2800*/  IMAD.IADD R16, R16, 0x1, R11 ;  /* 0x0000000110107824 */ /* 0x000fe200078e020b */
[----:B------:R-:W-:Y:S02]  /*2810*/  LOP3.LUT R15, R15, 0xffff, RZ, 0xc0, !PT ;  /* 0x0000ffff0f0f7812 */ /* 0x000fe400078ec0ff */
[----:B------:R-:W-:Y:S02]  /*2820*/  LOP3.LUT R10, R10, 0xffff, RZ, 0xc0, !PT ;  /* 0x0000ffff0a0a7812 */ /* 0x000fe400078ec0ff */
[----:B------:R-:W-:Y:S02]  /*2830*/  PRMT R18, R18, 0x8880, RZ ;  /* 0x0000888012127816 */ /* 0x000fe400000000ff */
[----:B------:R-:W-:Y:S02]  /*2840*/  ISETP.GE.U32.AND P2, PT, R16, R14, PT ;  /* 0x0000000e1000720c */ /* 0x000fe40003f46070 */
[----:B------:R-:W-:-:S02]  /*2850*/  PRMT R3, R15, 0x8880, RZ ;  /* 0x000088800f037816 */ /* 0x000fc400000000ff */
[----:B------:R-:W-:Y:S01]  /*2860*/  PRMT R2, R10, 0x8880, RZ ;  /* 0x000088800a027816 */ /* 0x000fe200000000ff */
[----:B------:R-:W-:Y:S01]  /*2870*/  IMAD.MOV.U32 R10, RZ, RZ, R18 ;  /* 0x000000ffff0a7224 */ /* 0x000fe200078e0012 */
[----:B------:R-:W-:Y:S01]  /*2880*/  LOP3.LUT R9, R9, 0xffff, RZ, 0xc0, !PT ;  /* 0x0000ffff09097812 */ /* 0x000fe200078ec0ff */
[----:B------:R-:W-:-:S03]  /*2890*/  IMAD.MOV R3, RZ, RZ, -R3 ;  /* 0x000000ffff037224 */ /* 0x000fc600078e0a03 */
[----:B------:R-:W-:Y:S02]  /*28a0*/  PRMT R9, R9, 0x8880, RZ ;  /* 0x0000888009097816 */ /* 0x000fe400000000ff */
[----:B------:R-:W-:Y:S02]  /*28b0*/  IADD3 R10, PT, PT, -R10, RZ, RZ ;  /* 0x000000ff0a0a7210 */ /* 0x000fe40007ffe1ff */
[----:B------:R-:W-:Y:S02]  /*28c0*/  ISETP.NE.AND P0, PT, R2, R3, PT ;  /* 0x000000030200720c */ /* 0x000fe40003f05270 */
[----:B------:R-:W-:Y:S02]  /*28d0*/  ISETP.NE.AND P1, PT, R9, R10, PT ;  /* 0x0000000a0900720c */ /* 0x000fe40003f25270 */
[----:B------:R-:W-:Y:S02]  /*28e0*/  SEL R10, RZ, 0x1, !P0 ;  /* 0x00000001ff0a7807 */ /* 0x000fe40004000000 */
[----:B------:R-:W-:Y:S01]  /*28f0*/  SEL R9, RZ, 0x1, !P1 ;  /* 0x00000001ff097807 */ /* 0x000fe20004800000 */
[----:B------:R-:W-:Y:S08]  /*2900*/  @P2 BRA `(.L_x_6527) ;  /* 0x0000000000d02947 */ /* 0x000ff00003800000 */
        /* <DEDUP_REMOVED lines=22> */
[----:B------:R-:W-:Y:S02]  /*2a70*/  LOP3.LUT R0, R0, 0xffff, RZ, 0xc0, !PT ;  /* 0x0000ffff00007812 */ /* 0x000fe400078ec0ff */
[----:B------:R-:W-:Y:S02]  /*2a80*/  PRMT R21, R21, 0x8880, RZ ;  /* 0x0000888015157816 */ /* 0x000fe400000000ff */
[----:B------:R-:W-:-:S02]  /*2a90*/  PRMT R3, R6, 0x8880, RZ ;  /* 0x0000888006037816 */ /* 0x000fc400000000ff */
[----:B------:R-:W-:Y:S01]  /*2aa0*/  ISETP.GE.U32.AND P2, PT, R11, R14, PT ;  /* 0x0000000e0b00720c */ /* 0x000fe20003f46070 */
[----:B------:R-:W-:Y:S01]  /*2ab0*/  IMAD.MOV.U32 R6, RZ, RZ, R21 ;  /* 0x000000ffff067224 */ /* 0x000fe200078e0015 */
[----:B------:R-:W-:Y:S02]  /*2ac0*/  PRMT R2, R20, 0x8880, RZ ;  /* 0x0000888014027816 */ /* 0x000fe400000000ff */
[----:B------:R-:W-:Y:S01]  /*2ad0*/  PRMT R15, R0, 0x8880, RZ ;  /* 0x00008880000f7816 */ /* 0x000fe200000000ff */
[----:B------:R-:W-:Y:S02]  /*2ae0*/  IMAD.MOV.U32 R0, RZ, RZ, R3 ;  /* 0x000000ffff007224 */ /* 0x000fe400078e0003 */
[----:B------:R-:W-:Y:S01]  /*2af0*/  IMAD.MOV R6, RZ, RZ, -R6 ;  /* 0x000000ffff067224 */ /* 0x000fe200078e0a06 */
[----:B------:R-:W-:Y:S01]  /*2b00*/  MOV R3, R15 ;  /* 0x0000000f00037202 */ /* 0x000fe20000000f00 */
[----:B------:R-:W-:-:S03]  /*2b10*/  IMAD.MOV R15, RZ, RZ, -R2 ;  /* 0x000000ffff0f7224 */ /* 0x000fc600078e0a02 */
[----:B------:R-:W-:Y:S02]  /*2b20*/  ISETP.NE.AND P1, PT, R3, R6, PT ;  /* 0x000000060300720c */ /* 0x000fe40003f25270 */
[----:B------:R-:W-:Y:S02]  /*2b30*/  ISETP.NE.AND P0, PT, R0, R15, PT ;  /* 0x0000000f0000720c */ /* 0x000fe40003f05270 */
[----:B------:R-:W-:Y:S02]  /*2b40*/  SEL R0, RZ, 0x1, !P1 ;  /* 0x00000001ff007807 */ /* 0x000fe40004800000 */
[----:B------:R-:W-:Y:S01]  /*2b50*/  SEL R6, RZ, 0x1, !P0 ;  /* 0x00000001ff067807 */ /* 0x000fe20004000000 */
[----:B------:R-:W-:Y:S08]  /*2b60*/  @P2 BRA `(.L_x_6527) ;  /* 0x0000000000382947 */ /* 0x000ff00003800000 */
[----:B------:R-:W-:Y:S02]  /*2b70*/  LOP3.LUT R5, R5, 0xffff, RZ, 0xc0, !PT ;  /* 0x0000ffff05057812 */ /* 0x000fe400078ec0ff */
[----:B------:R-:W-:Y:S02]  /*2b80*/  LOP3.LUT R4, R4, 0xffff, RZ, 0xc0, !PT ;  /* 0x0000ffff04047812 */ /* 0x000fe400078ec0ff */
[----:B------:R-:W-:Y:S02]  /*2b90*/  PRMT R3, R5, 0x8880, RZ ;  /* 0x0000888005037816 */ /* 0x000fe400000000ff */
[----:B------:R-:W-:Y:S02]  /*2ba0*/  PRMT R5, R4, 0x8880, RZ ;  /* 0x0000888004057816 */ /* 0x000fe400000000ff */
[----:B------:R-:W-:Y:S02]  /*2bb0*/  LOP3.LUT R13, R13, 0xffff, RZ, 0xc0, !PT ;  /* 0x0000ffff0d0d7812 */ /* 0x000fe400078ec0ff */
[----:B------:R-:W-:Y:S01]  /*2bc0*/  LOP3.LUT R12, R12, 0xffff, RZ, 0xc0, !PT ;  /* 0x0000ffff0c0c7812 */ /* 0x000fe200078ec0ff */
[----:B------:R-:W-:Y:S01]  /*2bd0*/  IMAD.MOV R5, RZ, RZ, -R5 ;  /* 0x000000ffff057224 */ /* 0x000fe200078e0a05 */
[----:B------:R-:W-:-:S02]  /*2be0*/  PRMT R2, R13, 0x8880, RZ ;  /* 0x000088800d027816 */ /* 0x000fc400000000ff */
[----:B------:R-:W-:Y:S02]  /*2bf0*/  PRMT R4, R12, 0x8880, RZ ;  /* 0x000088800c047816 */ /* 0x000fe400000000ff */
[----:B------:R-:W-:Y:S02]  /*2c00*/  IADD3 R3, PT, PT, -R3, RZ, RZ ;  /* 0x000000ff03037210 */ /* 0x000fe40007ffe1ff */
[----:B------:R-:W-:Y:S02]  /*2c10*/  ISETP.NE.AND P1, PT, R4, R5, PT ;  /* 0x000000050400720c */ /* 0x000fe40003f25270 */
[----:B------:R-:W-:Y:S02]  /*2c20*/  ISETP.NE.AND P0, PT, R2, R3, PT ;  /* 0x000000030200720c */ /* 0x000fe40003f05270 */
[----:B------:R-:W-:Y:S02]  /*2c30*/  SEL R12, RZ, 0x1, !P1 ;  /* 0x00000001ff0c7807 */ /* 0x000fe40004800000 */
[----:B------:R-:W-:-:S09]  /*2c40*/  SEL R13, RZ, 0x1, !P0 ;  /* 0x00000001ff0d7807 */ /* 0x000fd20004000000 */
.L_x_6527:
[----:B------:R-:W-:Y:S05]  /*2c50*/  BSYNC.RECONVERGENT B0 ;  /* 0x0000000000007941 */ /* 0x000fea0003800200 */
.L_x_6526:
[----:B------:R-:W-:Y:S02]  /*2c60*/  LOP3.LUT R8, R8, 0xffff, RZ, 0xc0, !PT ;  /* 0x0000ffff08087812 */ /* 0x000fe400078ec0ff */
[----:B------:R-:W-:Y:S02]  /*2c70*/  LOP3.LUT R7, R7, 0xffff, RZ, 0xc0, !PT ;  /* 0x0000ffff07077812 */ /* 0x000fe400078ec0ff */
[----:B------:R-:W-:Y:S02]  /*2c80*/  PRMT R3, R8, 0x8880, RZ ;  /* 0x0000888008037816 */ /* 0x000fe400000000ff */
[----:B------:R-:W-:Y:S02]  /*2c90*/  LOP3.LUT R10, R10, 0xffff, RZ, 0xc0, !PT ;  /* 0x0000ffff0a0a7812 */ /* 0x000fe400078ec0ff */
[----:B------:R-:W-:Y:S01]  /*2ca0*/  PRMT R5, R7, 0x8880, RZ ;  /* 0x0000888007057816 */ /* 0x000fe200000000ff */
[----:B------:R-:W-:Y:S01]  /*2cb0*/  IMAD.MOV R3, RZ, RZ, -R3 ;  /* 0x000000ffff037224 */ /* 0x000fe200078e0a03 */
[----:B------:R-:W-:-:S02]  /*2cc0*/  LOP3.LUT R6, R6, 0xffff, RZ, 0xc0, !PT ;  /* 0x0000ffff06067812 */ /* 0x000fc400078ec0ff */
[----:B------:R-:W-:Y:S01]  /*2cd0*/  LOP3.LUT R9, R9, 0xffff, RZ, 0xc0, !PT ;  /* 0x0000ffff09097812 */ /* 0x000fe200078ec0ff */
[----:B------:R-:W-:Y:S01]  /*2ce0*/  IMAD.MOV R5, RZ, RZ, -R5 ;  /* 0x000000ffff057224 */ /* 0x000fe200078e0a05 */
[----:B------:R-:W-:Y:S02]  /*2cf0*/  PRMT R2, R10, 0x8880, RZ ;  /* 0x000088800a027816 */ /* 0x000fe400000000ff */
[----:B------:R-:W-:Y:S02]  /*2d00*/  LOP3.LUT R0, R0, 0xffff, RZ, 0xc0, !PT ;  /* 0x0000ffff00007812 */ /* 0x000fe400078ec0ff */
[----:B------:R-:W-:Y:S02]  /*2d10*/  PRMT R6, R6, 0x8880, RZ ;  /* 0x0000888006067816 */ /* 0x000fe400000000ff */
[----:B------:R-:W-:Y:S02]  /*2d20*/  PRMT R4, R9, 0x8880, RZ ;  /* 0x0000888009047816 */ /* 0x000fe400000000ff */
[----:B------:R-:W-:-:S02]  /*2d30*/  ISETP.NE.AND P0, PT, R2, R3, PT ;  /* 0x000000030200720c */ /* 0x000fc40003f05270 */
[----:B------:R-:W-:Y:S02]  /*2d40*/  PRMT R2, R0, 0x8880, RZ ;  /* 0x0000888000027816 */ /* 0x000fe400000000ff */
[----:B------:R-:W-:Y:S02]  /*2d50*/  MOV R0, R6 ;  /* 0x0000000600007202 */ /* 0x000fe40000000f00 */
[----:B------:R-:W-:Y:S01]  /*2d60*/  ISETP.NE.AND P1, PT, R4, R5, PT ;  /* 0x000000050400720c */ /* 0x000fe20003f25270 */
[----:B------:R-:W-:Y:S01]  /*2d70*/  IMAD.MOV R7, RZ, RZ, -R2 ;  /* 0x000000ffff077224 */ /* 0x000fe200078e0a02 */
[----:B------:R-:W-:Y:S01]  /*2d80*/  LOP3.LUT R13, R13, 0xffff, RZ, 0xc0, !PT ;  /* 0x0000ffff0d0d7812 */ /* 0x000fe200078ec0ff */
[----:B------:R-:W-:Y:S01]  /*2d90*/  IMAD.MOV R5, RZ, RZ, -R0 ;  /* 0x000000ffff057224 */ /* 0x000fe200078e0a00 */
[----:B------:R-:W-:Y:S02]  /*2da0*/  LOP3.LUT R12, R12, 0xffff, RZ, 0xc0, !PT ;  /* 0x0000ffff0c0c7812 */ /* 0x000fe400078ec0ff */
[----:B------:R-:W-:-:S02]  /*2db0*/  SEL R0, RZ, 0x1, !P0 ;  /* 0x00000001ff007807 */ /* 0x000fc40004000000 */
[----:B------:R-:W-:Y:S02]  /*2dc0*/  SEL R2, RZ, 0x1, !P1 ;  /* 0x00000001ff027807 */ /* 0x000fe40004800000 */
[----:B------:R-:W-:Y:S02]  /*2dd0*/  PRMT R3, R13, 0x8880, RZ ;  /* 0x000088800d037816 */ /* 0x000fe400000000ff */
[----:B------:R-:W-:Y:S02]  /*2de0*/  PRMT R4, R12, 0x8880, RZ ;  /* 0x000088800c047816 */ /* 0x000fe400000000ff */
[----:B------:R-:W-:Y:S01]  /*2df0*/  ISETP.NE.AND P0, PT, R0, R5, PT ;  /* 0x000000050000720c */ /* 0x000fe20003f05270 */
[----:B------:R-:W-:Y:S01]  /*2e00*/  IMAD.MOV R3, RZ, RZ, -R3 ;  /* 0x000000ffff037224 */ /* 0x000fe200078e0a03 */
[----:B------:R-:W-:Y:S02]  /*2e10*/  ISETP.NE.AND P1, PT, R2, R7, PT ;  /* 0x000000070200720c */ /* 0x000fe40003f25270 */
[----:B------:R-:W-:-:S02]  /*2e20*/  IADD3 R5, PT, PT, -R4, RZ, RZ ;  /* 0x000000ff04057210 */ /* 0x000fc40007ffe1ff */
[----:B------:R-:W-:Y:S02]  /*2e30*/  SEL R0, RZ, 0x1, !P0 ;  /* 0x00000001ff007807 */ /* 0x000fe40004000000 */
[----:B------:R-:W-:Y:S02]  /*2e40*/  SEL R2, RZ, 0x1, !P1 ;  /* 0x00000001ff027807 */ /* 0x000fe40004800000 */
[----:B------:R-:W-:Y:S02]  /*2e50*/  ISETP.NE.AND P0, PT, R0, R3, PT ;  /* 0x000000030000720c */ /* 0x000fe40003f05270 */
[----:B------:R-:W-:Y:S01]  /*2e60*/  ISETP.NE.AND P1, PT, R2, R5, PT ;  /* 0x000000050200720c */ /* 0x000fe20003f25270 */
[----:B------:R-:W-:-:S12]  /*2e70*/  BRA `(.L_x_6518) ;  /* 0x000000a400e47947 */ /* 0x000fd80003800000 */
.L_x_6519:
[----:B------:R-:W-:-:S13]  /*2e80*/  ISETP.NE.AND P0, PT, R11, 0x1, PT ;  /* 0x000000010b00780c */ /* 0x000fda0003f05270 */
[----:B------:R-:W-:Y:S05]  /*2e90*/  @P0 BRA `(.L_x_6528) ;  /* 0x0000001000740947 */ /* 0x000fea0003800000 */
[----:B------:R-:W0:Y:S01]  /*2ea0*/  LDC R0, c[0x0][0x390] ;  /* 0x0000e400ff007b82 */ /* 0x000e220000000800 */
[----:B------:R-:W1:Y:S01]  /*2eb0*/  LDCU.U8 UR4, c[0x0][0x381] ;  /* 0x00007020ff0477ac */ /* 0x000e620008000000 */
[----:B------:R-:W-:Y:S01]  /*2ec0*/  BSSY.RECONVERGENT B0, `(.L_x_6529) ;  /* 0x0000079000007945 */ /* 0x000fe20003800200 */
[--C-:B------:R-:W-:Y:S02]  /*2ed0*/  IMAD.MOV.U32 R5, RZ, RZ, R3.reuse ;  /* 0x000000ffff057224 */ /* 0x100fe400078e0003 */
[----:B-1----:R-:W-:Y:S01]  /*2ee0*/  IMAD.U32 R10, RZ, RZ, UR4 ;  /* 0x00000004ff0a7e24 */ /* 0x002fe2000f8e00ff */
[----:B------:R-:W-:Y:S01]  /*2ef0*/  MOV R12, UR4 ;  /* 0x00000004000c7c02 */ /* 0x000fe20008000f00 */
[----:B------:R-:W-:Y:S01]  /*2f00*/  IMAD.U32 R11, RZ, RZ, UR4 ;  /* 0x00000004ff0b7e24 */ /* 0x000fe2000f8e00ff */
[----:B------:R-:W-:Y:S01]  /*2f10*/  MOV R17, UR4 ;  /* 0x0000000400117c02 */ /* 0x000fe20008000f00 */
[----:B------:R-:W-:Y:S02]  /*2f20*/  IMAD.U32 R13, RZ, RZ, UR4 ;  /* 0x00000004ff0d7e24 */ /* 0x000fe4000f8e00ff */
[----:B0-----:R-:W-:-:S02]  /*2f30*/  IMAD R7, R0, 0x3, R3 ;  /* 0x0000000300077824 */ /* 0x001fc400078e0203 */
[----:B------:R-:W-:Y:S02]  /*2f40*/  IMAD.U32 R15, RZ, RZ, UR4 ;  /* 0x00000004ff0f7e24 */ /* 0x000fe4000f8e00ff */
        /* <DEDUP_REMOVED lines=12> */
.L_x_6532:
[C-C-:B------:R-:W-:Y:S02]  /*3010*/  IMAD.IADD R3, R5.reuse, 0x1, R0.reuse ;  /* 0x0000000105037824 */ /* 0x140fe400078e0200 */
[-C--:B------:R-:W-:Y:S02]  /*3020*/  IMAD R5, R5, R20.reuse, RZ ;  /* 0x0000001405057224 */ /* 0x080fe400078e02ff */
[CC--:B------:R-:W-:Y:S02]  /*3030*/  IMAD R2, R3.reuse, R20.reuse, RZ ;  /* 0x0000001403027224 */ /* 0x0c0fe400078e02ff */
[----:B------:R-:W-:Y:S01]  /*3040*/  IMAD.IADD R21, R3, 0x1, R0 ;  /* 0x0000000103157824 */ /* 0x000fe200078e0200 */
[----:B------:R-:W-:Y:S02]  /*3050*/  LOP3.LUT R5, R5, 0xfffffffe, RZ, 0xc0, !PT ;  /* 0xfffffffe05057812 */ /* 0x000fe400078ec0ff */
[----:B------:R-:W-:Y:S01]  /*3060*/  LOP3.LUT R7, R2, 0xfffffffe, RZ, 0xc0, !PT ;  /* 0xfffffffe02077812 */ /* 0x000fe200078ec0ff */
[----:B------:R-:W-:Y:S01]  /*3070*/  IMAD R6, R21, R20, RZ ;  /* 0x0000001415067224 */ /* 0x000fe200078e02ff */
[----:B------:R-:W-:-:S02]  /*3080*/  IADD3 R2, P0, PT, R5, R24, RZ ;  /* 0x0000001805027210 */ /* 0x000fc40007f1e0ff */
[----:B------:R-:W-:Y:S02]  /*3090*/  IADD3 R4, P1, PT, R7, R24, RZ ;  /* 0x0000001807047210 */ /* 0x000fe40007f3e0ff */
[----:B------:R-:W-:-:S03]  /*30a0*/  IADD3.X R3, PT, PT, RZ, R25, RZ, P0, !PT ;  /* 0x00000019ff037210 */ /* 0x000fc600007fe4ff */
[----:B------:R-:W-:Y:S02]  /*30b0*/  IMAD.X R5, RZ, RZ, R25, P1 ;  /* 0x000000ffff057224 */ /* 0x000fe400008e0619 */
[----:B------:R-:W2:Y:S01]  /*30c0*/  LDG.E.U16 R2, desc[UR36][R2.64] ;  /* 0x0000002402027981 */ /* 0x000ea2000c1e1500 */
[----:B------:R-:W-:-:S03]  /*30d0*/  LOP3.LUT R7, R6, 0xfffffffe, RZ, 0xc0, !PT ;  /* 0xfffffffe06077812 */ /* 0x000fc600078ec0ff */
[----:B------:R-:W3:Y:S01]  /*30e0*/  LDG.E.U16 R4, desc[UR36][R4.64] ;  /* 0x0000002404047981 */ /* 0x000ee2000c1e1500 */
[----:B------:R-:W-:Y:S01]  /*30f0*/  IADD3 R6, P0, PT, R7, R24, RZ ;  /* 0x0000001807067210 */ /* 0x000fe20007f1e0ff */
[----:B------:R-:W-:-:S04]  /*3100*/  IMAD.IADD R21, R21, 0x1, R0 ;  /* 0x0000000115157824 */ /* 0x000fc800078e0200 */
[----:B------:R-:W-:-:S05]  /*3110*/  IMAD.X R7, RZ, RZ, R25, P0 ;  /* 0x000000ffff077224 */ /* 0x000fca00000e0619 */
[----:B------:R0:W4:Y:S01]  /*3120*/  LDG.E.U16 R6, desc[UR36][R6.64] ;  /* 0x0000002406067981 */ /* 0x000122000c1e1500 */
[----:B------:R-:W-:-:S05]  /*3130*/  IMAD R8, R21, R20, RZ ;  /* 0x0000001415087224 */ /* 0x000fca00078e02ff */
[----:B------:R-:W-:-:S04]  /*3140*/  LOP3.LUT R9, R8, 0xfffffffe, RZ, 0xc0, !PT ;  /* 0xfffffffe08097812 */ /* 0x000fc800078ec0ff */
[----:B------:R-:W-:-:S04]  /*3150*/  IADD3 R8, P0, PT, R9, R24, RZ ;  /* 0x0000001809087210 */ /* 0x000fc80007f1e0ff */
[----:B------:R-:W-:-:S05]  /*3160*/  IADD3.X R9, PT, PT, RZ, R25, RZ, P0, !PT ;  /* 0x00000019ff097210 */ /* 0x000fca00007fe4ff */
[----:B------:R1:W5:Y:S01]  /*3170*/  LDG.E.U16 R8, desc[UR36][R8.64] ;  /* 0x0000002408087981 */ /* 0x000362000c1e1500 */
[----:B------:R-:W-:Y:S02]  /*3180*/  LOP3.LUT R19, R19, 0xfffffffd, RZ, 0xc0, !PT ;  /* 0xfffffffd13137812 */ /* 0x000fe400078ec0ff */
[----:B------:R-:W-:Y:S02]  /*3190*/  LOP3.LUT R16, R16, 0xff, RZ, 0xc0, !PT ;  /* 0x000000ff10107812 */ /* 0x000fe400078ec0ff */
[----:B------:R-:W-:Y:S02]  /*31a0*/  LOP3.LUT R15, R15, 0xff, RZ, 0xc0, !PT ;  /* 0x000000ff0f0f7812 */ /* 0x000fe400078ec0ff */
[----:B------:R-:W-:Y:S02]  /*31b0*/  LOP3.LUT R13, R13, 0xff, RZ, 0xc0, !PT ;  /* 0x000000ff0d0d7812 */ /* 0x000fe400078ec0ff */
[----:B------:R-:W-:Y:S02]  /*31c0*/  LOP3.LUT R12, R12, 0xff, RZ, 0xc0, !PT ;  /* 0x000000ff0c0c7812 */ /* 0x000fe400078ec0ff */
[----:B------:R-:W-:-:S02]  /*31d0*/  LOP3.LUT R11, R11, 0xff, RZ, 0xc0, !PT ;  /* 0x000000ff0b0b7812 */ /* 0x000fc400078ec0ff */
[C---:B--2---:R-:W-:Y:S02]  /*31e0*/  PRMT R3, R2.reuse, 0x7770, RZ ;  /* 0x0000777002037816 */ /* 0x044fe400000000ff */
[----:B------:R-:W-:Y:S02]  /*31f0*/  PRMT R2, R2, 0x7771, RZ ;  /* 0x0000777102027816 */ /* 0x000fe400000000ff */
[----:B------:R-:W-:Y:S02]  /*3200*/  ISETP.NE.AND P3, PT, R3, RZ, PT ;  /* 0x000000ff0300720c */ /* 0x000fe40003f65270 */
[----:B---3--:R-:W-:Y:S02]  /*3210*/  PRMT R5, R4, 0x7770, RZ ;  /* 0x0000777004057816 */ /* 0x008fe400000000ff */
[----:B------:R-:W-:Y:S02]  /*3220*/  ISETP.NE.AND P2, PT, R2, RZ, PT ;  /* 0x000000ff0200720c */ /* 0x000fe40003f45270 */
[----:B------:R-:W-:-:S02]  /*3230*/  PRMT R4, R4, 0x7771, RZ ;  /* 0x0000777104047816 */ /* 0x000fc400000000ff */
[----:B------:R-:W-:Y:S02]  /*3240*/  ISETP.NE.AND P0, PT, R5, RZ, PT ;  /* 0x000000ff0500720c */ /* 0x000fe40003f05270 */
[----:B------:R-:W-:Y:S02]  /*3250*/  ISETP.NE.AND P1, PT, R4, RZ, PT ;  /* 0x000000ff0400720c */ /* 0x000fe40003f25270 */
[----:B------:R-:W-:Y:S02]  /*3260*/  SEL R4, RZ, 0xffffffff, !P3 ;  /* 0xffffffffff047807 */ /* 0x000fe40005800000 */
[----:B------:R-:W-:Y:S02]  /*3270*/  @P3 LOP3.LUT R19, R19, 0x2, RZ, 0xfc, !PT ;  /* 0x0000000213133812 */ /* 0x000fe400078efcff */
[----:B------:R-:W-:Y:S02]  /*3280*/  LOP3.LUT R5, R18, 0xff, RZ, 0xc0, !PT ;  /* 0x000000ff12057812 */ /* 0x000fe400078ec0ff */
[----:B------:R-:W-:-:S02]  /*3290*/  LOP3.LUT R19, R19, 0xfffffffe, RZ, 0xc0, !PT ;  /* 0xfffffffe13137812 */ /* 0x000fc400078ec0ff */
[----:B0-----:R-:W-:Y:S02]  /*32a0*/  SEL R7, RZ, 0xffffffff, !P2 ;  /* 0xffffffffff077807 */ /* 0x001fe40005000000 */
[----:B------:R-:W-:Y:S02]  /*32b0*/  LOP3.LUT R4, R4, 0xff, RZ, 0xc0, !PT ;  /* 0x000000ff04047812 */ /* 0x000fe400078ec0ff */
[----:B-1----:R-:W-:Y:S02]  /*32c0*/  SEL R9, RZ, 0xffffffff, !P0 ;  /* 0xffffffffff097807 */ /* 0x002fe40004000000 */
[----:B------:R-:W-:Y:S02]  /*32d0*/  @P2 LOP3.LUT R19, R19, 0x1, RZ, 0xfc, !PT ;  /* 0x0000000113132812 */ /* 0x000fe400078efcff */
[----:B------:R-:W-:Y:S02]  /*32e0*/  LOP3.LUT R18, R17, 0xff, RZ, 0xc0, !PT ;  /* 0x000000ff11127812 */ /* 0x000fe400078ec0ff */
[----:B------:R-:W-:-:S02]  /*32f0*/  LOP3.LUT R7, R7, 0xff, RZ, 0xc0, !PT ;  /* 0x000000ff07077812 */ /* 0x000fc400078ec0ff */
[----:B------:R-:W-:Y:S02]  /*3300*/  ISETP.NE.AND P2, PT, R5, R4, PT ;  /* 0x000000040500720c */ /* 0x000fe40003f45270 */
[----:B------:R-:W-:Y:S02]  /*3310*/  SEL R4, RZ, 0xffffffff, !P1 ;  /* 0xffffffffff047807 */ /* 0x000fe40004800000 */
[----:B------:R-:W-:Y:S02]  /*3320*/  LOP3.LUT R9, R9, 0xff, RZ, 0xc0, !PT ;  /* 0x000000ff09097812 */ /* 0x000fe400078ec0ff */
[----:B----4-:R-:W-:Y:S02]  /*3330*/  PRMT R5, R6, 0x7770, RZ ;  /* 0x0000777006057816 */ /* 0x010fe400000000ff */
[----:B------:R-:W-:Y:S02]  /*3340*/  ISETP.NE.AND P4, PT, R18, R7, PT ;  /* 0x000000071200720c */ /* 0x000fe40003f85270 */
[----:B------:R-:W-:-:S02]  /*3350*/  LOP3.LUT R4, R4, 0xff, RZ, 0xc0, !PT ;  /* 0x000000ff04047812 */ /* 0x000fc400078ec0ff */
[----:B------:R-:W-:Y:S02]  /*3360*/  SEL R18, RZ, 0x1, !P2 ;  /* 0x00000001ff127807 */ /* 0x000fe40005000000 */
[----:B------:R-:W-:Y:S02]  /*3370*/  ISETP.NE.AND P3, PT, R16, R9, PT ;  /* 0x000000091000720c */ /* 0x000fe40003f65270 */
[----:B------:R-:W-:Y:S02]  /*3380*/  ISETP.NE.AND P2, PT, R5, RZ, PT ;  /* 0x000000ff0500720c */ /* 0x000fe40003f45270 */
[----:B------:R-:W-:Y:S02]  /*3390*/  PRMT R6, R6, 0x7771, RZ ;  /* 0x0000777106067816 */ /* 0x000fe400000000ff */
[----:B------:R-:W-:Y:S02]  /*33a0*/  SEL R17, RZ, 0x1, !P4 ;  /* 0x00000001ff117807 */ /* 0x000fe40006000000 */
[----:B------:R-:W-:-:S02]  /*33b0*/  ISETP.NE.AND P4, PT, R15, R4, PT ;  /* 0x000000040f00720c */ /* 0x000fc40003f85270 */
[----:B------:R-:W-:Y:S02]  /*33c0*/  SEL R4, RZ, 0xffffffff, !P2 ;  /* 0xffffffffff047807 */ /* 0x000fe40005000000 */
[----:B------:R-:W-:Y:S02]  /*33d0*/  SEL R16, RZ, 0x1, !P3 ;  /* 0x00000001ff107807 */ /* 0x000fe40005800000 */
[----:B------:R-:W-:Y:S02]  /*33e0*/  ISETP.NE.AND P3, PT, R6, RZ, PT ;  /* 0x000000ff0600720c */ /* 0x000fe40003f65270 */
[----:B------:R-:W-:Y:S02]  /*33f0*/  LOP3.LUT R4, R4, 0xff, RZ, 0xc0, !PT ;  /* 0x000000ff04047812 */ /* 0x000fe400078ec0ff */
[----:B------:R-:W-:Y:S02]  /*3400*/  SEL R5, RZ, 0xffffffff, !P3 ;  /* 0xffffffffff057807 */ /* 0x000fe40005800000 */
[----:B------:R-:W-:-:S02]  /*3410*/  SEL R15, RZ, 0x1, !P4 ;  /* 0x00000001ff0f7807 */ /* 0x000fc40006000000 */
[----:B------:R-:W-:Y:S02]  /*3420*/  ISETP.NE.AND P4, PT, R13, R4, PT ;  /* 0x000000040d00720c */ /* 0x000fe40003f85270 */
[----:B------:R-:W-:Y:S02]  /*3430*/  LOP3.LUT R5, R5, 0xff, RZ, 0xc0, !PT ;  /* 0x000000ff05057812 */ /* 0x000fe400078ec0ff */
[----:B------:R-:W-:Y:S02]  /*3440*/  SEL R13, RZ, 0x1, !P4 ;  /* 0x00000001ff0d7807 */ /* 0x000fe40006000000 */
[----:B------:R-:W-:Y:S02]  /*3450*/  ISETP.NE.AND P4, PT, R12, R5, PT ;  /* 0x000000050c00720c */ /* 0x000fe40003f85270 */
[----:B-----5:R-:W-:Y:S02]  /*3460*/  PRMT R4, R8, 0x7770, RZ ;  /* 0x0000777008047816 */ /* 0x020fe400000000ff */
[----:B------:R-:W-:-:S02]  /*3470*/  SEL R12, RZ, 0x1, !P4 ;  /* 0x00000001ff0c7807 */ /* 0x000fc40006000000 */
[----:B------:R-:W-:Y:S02]  /*3480*/  ISETP.NE.AND P4, PT, R4, RZ, PT ;  /* 0x000000ff0400720c */ /* 0x000fe40003f85270 */
[----:B------:R-:W-:Y:S02]  /*3490*/  PRMT R8, R8, 0x7771, RZ ;  /* 0x0000777108087816 */ /* 0x000fe400000000ff */
[----:B------:R-:W-:Y:S02]  /*34a0*/  SEL R4, RZ, 0xffffffff, !P4 ;  /* 0xffffffffff047807 */ /* 0x000fe40006000000 */
[----:B------:R-:W-:Y:S02]  /*34b0*/  LOP3.LUT R5, R10, 0xff, RZ, 0xc0, !PT ;  /* 0x000000ff0a057812 */ /* 0x000fe400078ec0ff */
[----:B------:R-:W-:-:S04]  /*34c0*/  LOP3.LUT R4, R4, 0xff, RZ, 0xc0, !PT ;  /* 0x000000ff04047812 */ /* 0x000fc800078ec0ff */
[----:B------:R-:W-:-:S04]  /*34d0*/  ISETP.NE.AND P5, PT, R11, R4, PT ;  /* 0x000000040b00720c */ /* 0x000fc80003fa5270 */
[----:B------:R-:W-:Y:S02]  /*34e0*/  SEL R11, RZ, 0x1, !P5 ;  /* 0x00000001ff0b7807 */ /* 0x000fe40006800000 */
[----:B------:R-:W-:-:S04]  /*34f0*/  ISETP.NE.AND P5, PT, R8, RZ, PT ;  /* 0x000000ff0800720c */ /* 0x000fc80003fa5270 */
[----:B------:R-:W-:-:S04]  /*3500*/  SEL R4, RZ, 0xffffffff, !P5 ;  /* 0xffffffffff047807 */ /* 0x000fc80006800000 */
[----:B------:R-:W-:-:S04]  /*3510*/  LOP3.LUT R4, R4, 0xff, RZ, 0xc0, !PT ;  /* 0x000000ff04047812 */ /* 0x000fc800078ec0ff */
[----:B------:R-:W-:Y:S01]  /*3520*/  ISETP.NE.AND P6, PT, R5, R4, PT ;  /* 0x000000040500720c */ /* 0x000fe20003fc5270 */
[----:B------:R-:W-:-:S03]  /*3530*/  IMAD.IADD R5, R21, 0x1, R0 ;  /* 0x0000000115057824 */ /* 0x000fc600078e0200 */
[----:B------:R-:W-:Y:S01]  /*3540*/  SEL R10, RZ, 0x1, !P6 ;  /* 0x00000001ff0a7807 */ /* 0x000fe20007000000 */
[----:B------:R-:W-:-:S05]  /*3550*/  IMAD R7, R0, 0x3, R5 ;  /* 0x0000000300077824 */ /* 0x000fca00078e0205 */
[----:B------:R-:W-:-:S13]  /*3560*/  ISETP.GE.U32.AND P6, PT, R7, R14, PT ;  /* 0x0000000e0700720c */ /* 0x000fda0003fc6070 */
[----:B------:R-:W-:Y:S05]  /*3570*/  @!P6 BRA `(.L_x_6532) ;  /* 0xfffffff800a4e947 */ /* 0x000fea000383ffff */
[----:B------:R-:W-:Y:S05]  /*3580*/  BSYNC.RECONVERGENT B1 ;  /* 0x0000000000017941 */ /* 0x000fea0003800200 */
.L_x_6531:
        /* <DEDUP_REMOVED lines=12> */
.L_x_6530:
[----:B------:R-:W-:Y:S05]  /*3650*/  BSYNC.RECONVERGENT B0 ;  /* 0x0000000000007941 */ /* 0x000fea0003800200 */
.L_x_6529:
        /* <DEDUP_REMOVED lines=47> */
[----:B------:R-:W-:Y:S02]  /*3950*/  @!P4 ISETP.NE.AND P2, PT, R22, RZ, PT ;  /* 0x000000ff1600c20c */ /* 0x000fe40003f45270 */
[----:B------:R-:W-:Y:S02]  /*3960*/  @!P4 ISETP.NE.AND P3, PT, R23, RZ, PT ;  /* 0x000000ff1700c20c */ /* 0x000fe40003f65270 */
[----:B------:R-:W-:Y:S02]  /*3970*/  ISETP.NE.AND P0, PT, R20, RZ, PT ;  /* 0x000000ff1400720c */ /* 0x000fe40003f05270 */
[----:B------:R-:W-:Y:S02]  /*3980*/  ISETP.NE.AND P1, PT, R21, RZ, PT ;  /* 0x000000ff1500720c */ /* 0x000fe40003f25270 */
[----:B------:R-:W-:Y:S02]  /*3990*/  @!P4 SEL R20, RZ, 0x1, !P2 ;  /* 0x00000001ff14c807 */ /* 0x000fe40005000000 */
[----:B------:R-:W-:-:S02]  /*39a0*/  @!P4 SEL R2, RZ, 0x1, !P3 ;  /* 0x00000001ff02c807 */ /* 0x000fc40005800000 */
[----:B------:R-:W-:Y:S02]  /*39b0*/  SEL R21, RZ, 0x1, !P0 ;  /* 0x00000001ff157807 */ /* 0x000fe40004000000 */
[----:B------:R-:W-:Y:S02]  /*39c0*/  SEL R22, RZ, 0x1, !P1 ;  /* 0x00000001ff167807 */ /* 0x000fe40004800000 */
[----:B------:R-:W-:Y:S02]  /*39d0*/  @!P4 PRMT R4, R20, 0x7610, R4 ;  /* 0x000076101404c816 */ /* 0x000fe40000000004 */
[----:B------:R-:W-:-:S07]  /*39e0*/  @!P4 PRMT R6, R2, 0x7610, R6 ;  /* 0x000076100206c816 */ /* 0x000fce0000000006 */
.L_x_6534:
[----:B------:R-:W-:Y:S05]  /*39f0*/  BSYNC.RECONVERGENT B0 ;  /* 0x0000000000007941 */ /* 0x000fea0003800200 */
.L_x_6533:
[----:B------:R-:W-:Y:S01]  /*3a00*/  ISETP.GE.U32.AND P0, PT, R5, R14, PT ;  /* 0x0000000e0500720c */ /* 0x000fe20003f06070 */
[----:B------:R-:W-:-:S12]  /*3a10*/  BSSY.RECONVERGENT B0, `(.L_x_6535) ;  /* 0x0000044000007945 */ /* 0x000fd80003800200 */
[----:B------:R-:W-:Y:S05]  /*3a20*/  @P0 BRA `(.L_x_6536) ;  /* 0x0000000400080947 */ /* 0x000fea0003800000 */
[----:B------:R-:W-:Y:S02]  /*3a30*/  LOP3.LUT R19, R19, 0xffff, RZ, 0xc0, !PT ;  /* 0x0000ffff13137812 */ /* 0x000fe400078ec0ff */
[----:B------:R-:W-:Y:S02]  /*3a40*/  LOP3.LUT R9, R9, 0xffff, RZ, 0xc0, !PT ;  /* 0x0000ffff09097812 */ /* 0x000fe400078ec0ff */
[----:B------:R-:W-:Y:S02]  /*3a50*/  IADD3 R5, PT, PT, R5, R0, RZ ;  /* 0x0000000005057210 */ /* 0x000fe40007ffe0ff */
[----:B------:R-:W-:Y:S02]  /*3a60*/  LOP3.LUT R17, R17, 0xffff, RZ, 0xc0, !PT ;  /* 0x0000ffff11117812 */ /* 0x000fe400078ec0ff */
[----:B------:R-:W-:Y:S02]  /*3a70*/  PRMT R19, R19, 0x8880, RZ ;  /* 0x0000888013137816 */ /* 0x000fe400000000ff */
[----:B------:R-:W-:-:S02]  /*3a80*/  PRMT R3, R9, 0x8880, RZ ;  /* 0x0000888009037816 */ /* 0x000fc400000000ff */
[----:B------:R-:W-:Y:S02]  /*3a90*/  ISETP.GE.U32.AND P2, PT, R5, R14, PT ;  /* 0x0000000e0500720c */ /* 0x000fe40003f46070 */
[----:B------:R-:W-:Y:S01]  /*3aa0*/  LOP3.LUT R18, R18, 0xffff, RZ, 0xc0, !PT ;  /* 0x0000ffff12127812 */ /* 0x000fe200078ec0ff */
[----:B------:R-:W-:Y:S01]  /*3ab0*/  IMAD.MOV R3, RZ, RZ, -R3 ;  /* 0x000000ffff037224 */ /* 0x000fe200078e0a03 */
[----:B------:R-:W-:Y:S01]  /*3ac0*/  PRMT R9, R17, 0x8880, RZ ;  /* 0x0000888011097816 */ /* 0x000fe200000000ff */
[----:B------:R-:W-:Y:S01]  /*3ad0*/  IMAD.MOV.U32 R17, RZ, RZ, R19 ;  /* 0x000000ffff117224 */ /* 0x000fe200078e0013 */
[----:B------:R-:W-:-:S03]  /*3ae0*/  PRMT R2, R18, 0x8880, RZ ;  /* 0x0000888012027816 */ /* 0x000fc600000000ff */
[----:B------:R-:W-:Y:S01]  /*3af0*/  IMAD.MOV R18, RZ, RZ, -R17 ;  /* 0x000000ffff127224 */ /* 0x000fe200078e0a11 */
[----:B------:R-:W-:-:S04]  /*3b00*/  ISETP.NE.AND P0, PT, R2, R3, PT ;  /* 0x000000030200720c */ /* 0x000fc80003f05270 */
[----:B------:R-:W-:Y:S02]  /*3b10*/  ISETP.NE.AND P1, PT, R9, R18, PT ;  /* 0x000000120900720c */ /* 0x000fe40003f25270 */
[----:B------:R-:W-:Y:S02]  /*3b20*/  SEL R18, RZ, 0x1, !P0 ;  /* 0x00000001ff127807 */ /* 0x000fe40004000000 */
[----:B------:R-:W-:Y:S01]  /*3b30*/  SEL R17, RZ, 0x1, !P1 ;  /* 0x00000001ff117807 */ /* 0x000fe20004800000 */
[----:B------:R-:W-:Y:S08]  /*3b40*/  @P2 BRA `(.L_x_6536) ;  /* 0x0000000000c02947 */ /* 0x000ff00003800000 */
[----:B------:R-:W-:Y:S01]  /*3b50*/  IMAD.IADD R5, R5, 0x1, R0 ;  /* 0x0000000105057824 */ /* 0x000fe200078e0200 */
[----:B------:R-:W-:Y:S02]  /*3b60*/  LOP3.LUT R8, R8, 0xffff, RZ, 0xc0, !PT ;  /* 0x0000ffff08087812 */ /* 0x000fe400078ec0ff */
[----:B------:R-:W-:Y:S02]  /*3b70*/  LOP3.LUT R7, R7, 0xffff, RZ, 0xc0, !PT ;  /* 0x0000ffff07077812 */ /* 0x000fe400078ec0ff */
[----:B------:R-:W-:Y:S02]  /*3b80*/  PRMT R3, R8, 0x8880, RZ ;  /* 0x0000888008037816 */ /* 0x000fe400000000ff */
[----:B------:R-:W-:Y:S02]  /*3b90*/  ISETP.GE.U32.AND P2, PT, R5, R14, PT ;  /* 0x0000000e0500720c */ /* 0x000fe40003f46070 */
[----:B------:R-:W-:Y:S01]  /*3ba0*/  PRMT R8, R7, 0x8880, RZ ;  /* 0x0000888007087816 */ /* 0x000fe200000000ff */
[----:B------:R-:W-:Y:S01]  /*3bb0*/  IMAD.MOV R3, RZ, RZ, -R3 ;  /* 0x000000ffff037224 */ /* 0x000fe200078e0a03 */
[----:B------:R-:W-:-:S02]  /*3bc0*/  LOP3.LUT R16, R16, 0xffff, RZ, 0xc0, !PT ;  /* 0x0000ffff10107812 */ /* 0x000fc400078ec0ff */
[----:B------:R-:W-:Y:S01]  /*3bd0*/  LOP3.LUT R15, R15, 0xffff, RZ, 0xc0, !PT ;  /* 0x0000ffff0f0f7812 */ /* 0x000fe200078ec0ff */
[----:B------:R-:W-:Y:S01]  /*3be0*/  IMAD.MOV R8, RZ, RZ, -R8 ;  /* 0x000000ffff087224 */ /* 0x000fe200078e0a08 */
[----:B------:R-:W-:Y:S02]  /*3bf0*/  PRMT R2, R16, 0x8880, RZ ;  /* 0x0000888010027816 */ /* 0x000fe400000000ff */
[----:B------:R-:W-:Y:S02]  /*3c00*/  PRMT R7, R15, 0x8880, RZ ;  /* 0x000088800f077816 */ /* 0x000fe400000000ff */
[----:B------:R-:W-:Y:S02]  /*3c10*/  ISETP.NE.AND P0, PT, R2, R3, PT ;  /* 0x000000030200720c */ /* 0x000fe40003f05270 */
[----:B------:R-:W-:Y:S02]  /*3c20*/  ISETP.NE.AND P1, PT, R7, R8, PT ;  /* 0x000000080700720c */ /* 0x000fe40003f25270 */
[----:B------:R-:W-:-:S02]  /*3c30*/  SEL R16, RZ, 0x1, !P0 ;  /* 0x00000001ff107807 */ /* 0x000fc40004000000 */
[----:B------:R-:W-:Y:S01]  /*3c40*/  SEL R15, RZ, 0x1, !P1 ;  /* 0x00000001ff0f7807 */ /* 0x000fe20004800000 */
[----:B------:R-:W-:Y:S08]  /*3c50*/  @P2 BRA `(.L_x_6536) ;  /* 0x00000000007c2947 */ /* 0x000ff00003800000 */
[----:B------:R-:W-:Y:S01]  /*3c60*/  IMAD.IADD R5, R5, 0x1, R0 ;  /* 0x0000000105057824 */ /* 0x000fe200078e0200 */
[----:B------:R-:W-:Y:S02]  /*3c70*/  LOP3.LUT R22, R22, 0xffff, RZ, 0xc0, !PT ;  /* 0x0000ffff16167812 */ /* 0x000fe400078ec0ff */
[----:B------:R-:W-:Y:S02]  /*3c80*/  LOP3.LUT R21, R21, 0xffff, RZ, 0xc0, !PT ;  /* 0x0000ffff15157812 */ /* 0x000fe400078ec0ff */
[----:B------:R-:W-:Y:S02]  /*3c90*/  ISETP.GE.U32.AND P2, PT, R5, R14, PT ;  /* 0x0000000e0500720c */ /* 0x000fe40003f46070 */
[----:B------:R-:W-:Y:S02]  /*3ca0*/  PRMT R8, R22, 0x8880, RZ ;  /* 0x0000888016087816 */ /* 0x000fe400000000ff */
[----:B------:R-:W-:Y:S02]  /*3cb0*/  LOP3.LUT R13, R13, 0xffff, RZ, 0xc0, !PT ;  /* 0x0000ffff0d0d7812 */ /* 0x000fe400078ec0ff */
[----:B------:R-:W-:Y:S01]  /*3cc0*/  LOP3.LUT R12, R12, 0xffff, RZ, 0xc0, !PT ;  /* 0x0000ffff0c0c7812 */ /* 0x000fe200078ec0ff */
[----:B------:R-:W-:Y:S01]  /*3cd0*/  IMAD.MOV R8, RZ, RZ, -R8 ;  /* 0x000000ffff087224 */ /* 0x000fe200078e0a08 */
[----:B------:R-:W-:-:S02]  /*3ce0*/  PRMT R3, R21, 0x8880, RZ ;  /* 0x0000888015037816 */ /* 0x000fc400000000ff */
[----:B------:R-:W-:Y:S02]  /*3cf0*/  PRMT R2, R13, 0x8880, RZ ;  /* 0x000088800d027816 */ /* 0x000fe400000000ff */
[----:B------:R-:W-:Y:S02]  /*3d00*/  PRMT R7, R12, 0x8880, RZ ;  /* 0x000088800c077816 */ /* 0x000fe400000000ff */
[----:B------:R-:W-:Y:S02]  /*3d10*/  IADD3 R3, PT, PT, -R3, RZ, RZ ;  /* 0x000000ff03037210 */ /* 0x000fe40007ffe1ff */
[----:B------:R-:W-:Y:S02]  /*3d20*/  ISETP.NE.AND P1, PT, R7, R8, PT ;  /* 0x000000080700720c */ /* 0x000fe40003f25270 */
[----:B------:R-:W-:Y:S02]  /*3d30*/  ISETP.NE.AND P0, PT, R2, R3, PT ;  /* 0x000000030200720c */ /* 0x000fe40003f05270 */
[----:B------:R-:W-:-:S02]  /*3d40*/  SEL R12, RZ, 0x1, !P1 ;  /* 0x00000001ff0c7807 */ /* 0x000fc40004800000 */
[----:B------:R-:W-:Y:S01]  /*3d50*/  SEL R13, RZ, 0x1, !P0 ;  /* 0x00000001ff0d7807 */ /* 0x000fe20004000000 */
[----:B------:R-:W-:Y:S08]  /*3d60*/  @P2 BRA `(.L_x_6536) ;  /* 0x0000000000382947 */ /* 0x000ff00003800000 */
[----:B------:R-:W-:Y:S02]  /*3d70*/  LOP3.LUT R4, R4, 0xffff, RZ, 0xc0, !PT ;  /* 0x0000ffff04047812 */ /* 0x000fe400078ec0ff */
[----:B------:R-:W-:Y:S02]  /*3d80*/  LOP3.LUT R6, R6, 0xffff, RZ, 0xc0, !PT ;  /* 0x0000ffff06067812 */ /* 0x000fe400078ec0ff */
        /* <DEDUP_REMOVED lines=11> */
[----:B------:R-:W-:-:S09]  /*3e40*/  SEL R10, RZ, 0x1, !P1 ;  /* 0x00000001ff0a7807 */ /* 0x000fd20004800000 */
.L_x_6536:
[----:B------:R-:W-:Y:S05]  /*3e50*/  BSYNC.RECONVERGENT B0 ;  /* 0x0000000000007941 */ /* 0x000fea0003800200 */
.L_x_6535:
[----:B------:R-:W-:Y:S02]  /*3e60*/  LOP3.LUT R16, R16, 0xffff, RZ, 0xc0, !PT ;  /* 0x0000ffff10107812 */ /* 0x000fe400078ec0ff */
[----:B------:R-:W-:Y:S02]  /*3e70*/  LOP3.LUT R15, R15, 0xffff, RZ, 0xc0, !PT ;  /* 0x0000ffff0f0f7812 */ /* 0x000fe400078ec0ff */
[----:B------:R-:W-:Y:S02]  /*3e80*/  PRMT R2, R16, 0x8880, RZ ;  /* 0x0000888010027816 */ /* 0x000fe400000000ff */
[----:B------:R-:W-:Y:S02]  /*3e90*/  LOP3.LUT R18, R18, 0xffff, RZ, 0xc0, !PT ;  /* 0x0000ffff12127812 */ /* 0x000fe400078ec0ff */
[----:B------:R-:W-:Y:S01]  /*3ea0*/  PRMT R4, R15, 0x8880, RZ ;  /* 0x000088800f047816 */ /* 0x000fe200000000ff */
[----:B------:R-:W-:Y:S01]  /*3eb0*/  IMAD.MOV R5, RZ, RZ, -R2 ;  /* 0x000000ffff057224 */ /* 0x000fe200078e0a02 */
[----:B------:R-:W-:-:S02]  /*3ec0*/  LOP3.LUT R17, R17, 0xffff, RZ, 0xc0, !PT ;  /* 0x0000ffff11117812 */ /* 0x000fc400078ec0ff */
[----:B------:R-:W-:Y:S01]  /*3ed0*/  PRMT R0, R18, 0x8880, RZ ;  /* 0x0000888012007816 */ /* 0x000fe200000000ff */
[----:B------:R-:W-:Y:S01]  /*3ee0*/  IMAD.MOV R4, RZ, RZ, -R4 ;  /* 0x000000ffff047224 */ /* 0x000fe200078e0a04 */
[----:B------:R-:W-:Y:S02]  /*3ef0*/  LOP3.LUT R13, R13, 0xffff, RZ, 0xc0, !PT ;  /* 0x0000ffff0d0d7812 */ /* 0x000fe400078ec0ff */
[----:B------:R-:W-:Y:S02]  /*3f00*/  LOP3.LUT R12, R12, 0xffff, RZ, 0xc0, !PT ;  /* 0x0000ffff0c0c7812 */ /* 0x000fe400078ec0ff */
[----:B------:R-:W-:Y:S02]  /*3f10*/  PRMT R3, R17, 0x8880, RZ ;  /* 0x0000888011037816 */ /* 0x000fe400000000ff */
[----:B------:R-:W-:Y:S02]  /*3f20*/  ISETP.NE.AND P0, PT, R0, R5, PT ;  /* 0x000000050000720c */ /* 0x000fe40003f05270 */
[----:B------:R-:W-:-:S02]  /*3f30*/  PRMT R0, R13, 0x8880, RZ ;  /* 0x000088800d007816 */ /* 0x000fc400000000ff */
[----:B------:R-:W-:Y:S02]  /*3f40*/  PRMT R2, R12, 0x8880, RZ ;  /* 0x000088800c027816 */ /* 0x000fe400000000ff */
[----:B------:R-:W-:Y:S01]  /*3f50*/  ISETP.NE.AND P1, PT, R3, R4, PT ;  /* 0x000000040300720c */ /* 0x000fe20003f25270 */
[----:B------:R-:W-:Y:S01]  /*3f60*/  IMAD.MOV R5, RZ, RZ, -R0 ;  /* 0x000000ffff057224 */ /* 0x000fe200078e0a00 */
[----:B------:R-:W-:Y:S02]  /*3f70*/  LOP3.LUT R11, R11, 0xffff, RZ, 0xc0, !PT ;  /* 0x0000ffff0b0b7812 */ /* 0x000fe400078ec0ff */
[----:B------:R-:W-:Y:S02]  /*3f80*/  LOP3.LUT R10, R10, 0xffff, RZ, 0xc0, !PT ;  /* 0x0000ffff0a0a7812 */ /* 0x000fe400078ec0ff */
[----:B------:R-:W-:Y:S02]  /*3f90*/  IADD3 R7, PT, PT, -R2, RZ, RZ ;  /* 0x000000ff02077210 */ /* 0x000fe40007ffe1ff */
[----:B------:R-:W-:-:S02]  /*3fa0*/  SEL R0, RZ, 0x1, !P0 ;  /* 0x00000001ff007807 */ /* 0x000fc40004000000 */
[----:B------:R-:W-:Y:S02]  /*3fb0*/  SEL R2, RZ, 0x1, !P1 ;  /* 0x00000001ff027807 */ /* 0x000fe40004800000 */
[----:B------:R-:W-:Y:S02]  /*3fc0*/  PRMT R3, R11, 0x8880, RZ ;  /* 0x000088800b037816 */ /* 0x000fe400000000ff */
[----:B------:R-:W-:Y:S02]  /*3fd0*/  PRMT R4, R10, 0x8880, RZ ;  /* 0x000088800a047816 */ /* 0x000fe400000000ff */
[----:B------:R-:W-:Y:S01]  /*3fe0*/  ISETP.NE.AND P0, PT, R0, R5, PT ;  /* 0x000000050000720c */ /* 0x000fe20003f05270 */
[----:B------:R-:W-:Y:S01]  /*3ff0*/  IMAD.MOV R3, RZ, RZ, -R3 ;  /* 0x000000ffff037224 */ /* 0x000fe200078e0a03 */
[----:B------:R-:W-:Y:S01]  /*4000*/  ISETP.NE.AND P1, PT, R2, R7, PT ;  /* 0x000000070200720c */ /* 0x000fe20003f25270 */
[----:B------:R-:W-:Y:S01]  /*4010*/  IMAD.MOV R5, RZ, RZ, -R4 ;  /* 0x000000ffff057224 */ /* 0x000fe200078e0a04 */
[----:B------:R-:W-:-:S02]  /*4020*/  SEL R0, RZ, 0x1, !P0 ;  /* 0x00000001ff007807 */ /* 0x000fc40004000000 */
[----:B------:R-:W-:Y:S02]  /*4030*/  SEL R2, RZ, 0x1, !P1 ;  /* 0x00000001ff027807 */ /* 0x000fe40004800000 */
[----:B------:R-:W-:Y:S02]  /*4040*/  ISETP.NE.AND P0, PT, R0, R3, PT ;  /* 0x000000030000720c */ /* 0x000fe40003f05270 */
[----:B------:R-:W-:Y:S01]  /*4050*/  ISETP.NE.AND P1, PT, R2, R5, PT ;  /* 0x000000050200720c */ /* 0x000fe20003f25270 */
[----:B------:R-:W-:-:S12]  /*4060*/  BRA `(.L_x_6518) ;  /* 0x0000009400687947 */ /* 0x000fd80003800000 */
.L_x_6528:
[----:B------:R-:W0:Y:S01]  /*4070*/  LDCU UR4, c[0x0][0x390] ;  /* 0x00007200ff0477ac */ /* 0x000e220008000800 */
[----:B------:R-:W1:Y:S01]  /*4080*/  LDC.U8 R12, c[0x0][0x381] ;  /* 0x0000e040ff0c7b82 */ /* 0x000e620000000000 */
[----:B------:R-:W-:Y:S01]  /*4090*/  BSSY.RECONVERGENT B0, `(.L_x_6537) ;  /* 0x0000460000007945 */ /* 0x000fe20003800200 */
[----:B0-----:R-:W-:-:S04]  /*40a0*/  IMAD.U32 R18, RZ, RZ, UR4 ;  /* 0x00000004ff127e24 */ /* 0x001fc8000f8e00ff */
[----:B------:R-:W-:Y:S01]  /*40b0*/  IMAD R5, R18, 0x3, R3 ;  /* 0x0000000312057824 */ /* 0x000fe200078e0203 */
[----:B-1----:R-:W-:-:S04]  /*40c0*/  PRMT R2, R12, 0x7610, R2 ;  /* 0x000076100c027816 */ /* 0x002fc80000000002 */
        /* <DEDUP_REMOVED lines=22> */
[----:B------:R-:W-:Y:S02]  /*4230*/  PRMT R10, R12, 0x7610, R10 ;  /* 0x000076100c0a7816 */ /* 0x000fe4000000000a */
[C---:B--2---:R-:W-:Y:S02]  /*4240*/  @!P0 PRMT R12, R13.reuse, 0x7770, RZ ;  /* 0x000077700d0c8816 */ /* 0x044fe400000000ff */
[----:B------:R-:W-:-:S07]  /*4250*/  @!P0 PRMT R13, R13, 0x7771, RZ ;  /* 0x000077710d0d8816 */ /* 0x000fce00000000ff */
.L_x_6545:
[----:B------:R-:W0:Y:S01]  /*4260*/  LDCU UR4, c[0x0][0x390] ;  /* 0x00007200ff0477ac */ /* 0x000e220008000800 */
        /* <DEDUP_REMOVED lines=8> */
[----:B------:R-:W-:Y:S06]  /*42f0*/  @!P0 BRA `(.L_x_6540) ;  /* 0x0000003c00c48947 */ /* 0x000fec0003800000 */
[----:B------:R-:W1:Y:S01]  /*4300*/  LDCU.64 UR30, c[0x0][0x3c8] ;  /* 0x00007900ff1e77ac */ /* 0x000e620008000a00 */
[----:B------:R-:W-:Y:S02]  /*4310*/  IMAD.MOV.U32 R14, RZ, RZ, RZ ;  /* 0x000000ffff0e7224 */ /* 0x000fe400078e00ff */
        /* <DEDUP_REMOVED lines=8> */
[----:B------:R-:W2:Y:S03]  /*43a0*/  LDCU UR73, c[0x0][0x3e8] ;  /* 0x00007d00ff4977ac */ /* 0x000ea60008000800 */
[----:B------:R-:W-:Y:S01]  /*43b0*/  IADD3 R20, PT, PT, -R18, RZ, RZ ;  /* 0x000000ff12147210 */ /* 0x000fe20007ffe1ff */
[----:B---3--:R-:W-:Y:S01]  /*43c0*/  UISETP.NE.AND UP0, UPT, UR52, 0x1, UPT ;  /* 0x000000013400788c */ /* 0x008fe2000bf05270 */
        /* <DEDUP_REMOVED lines=284> */
.L_x_6541:
[----:B------:R-:W-:-:S04]  /*5590*/  LOP3.LUT R15, R20, 0xfffffffe, RZ, 0xc0, !PT ;  /* 0xfffffffe140f7812 */ /* 0x000fc800078ec0ff */
[----:B------:R-:W-:-:S04]  /*55a0*/  IADD3 R14, P1, PT, R15, R16, RZ ;  /* 0x000000100f0e7210 */ /* 0x000fc80007f3e0ff */
[----:B------:R-:W-:-:S05]  /*55b0*/  IADD3.X R15, PT, PT, RZ, R17, RZ, P1, !PT ;  /* 0x00000011ff0f7210 */ /* 0x000fca0000ffe4ff */
[----:B------:R1:W2:Y:S01]  /*55c0*/  LDG.E.U16 R14, desc[UR36][R14.64] ;  /* 0x000000240e0e7981 */ /* 0x0002a2000c1e1500 */
[----:B0-----:R-:W-:Y:S02]  /*55d0*/  VIADD R29, R3, UR4 ;  /* 0x00000004031d7c36 */ /* 0x001fe40008000000 */
[----:B------:R-:W-:-:S04]  /*55e0*/  IMAD.MOV.U32 R28, RZ, RZ, RZ ;  /* 0x000000ffff1c7224 */ /* 0x000fc800078e00ff */
        /* <DEDUP_REMOVED lines=236> */
.L_x_6542:
[----:B------:R-:W-:-:S04]  /*64b0*/  LOP3.LUT R15, R22, 0xfffffffe, RZ, 0xc0, !PT ;  /* 0xfffffffe160f7812 */ /* 0x000fc800078ec0ff */
[----:B------:R-:W-:-:S05]  /*64c0*/  IADD3 R14, P1, PT, R15, R16, RZ ;  /* 0x000000100f0e7210 */ /* 0x000fca0007f3e0ff */
[----:B------:R-:W-:-:S05]  /*64d0*/  IMAD.X R15, RZ, RZ, R17, P1 ;  /* 0x000000ffff0f7224 */ /* 0x000fca00008e0611 */
[----:B------:R0:W2:Y:S01]  /*64e0*/  LDG.E.U16 R14, desc[UR36][R14.64] ;  /* 0x000000240e0e7981 */ /* 0x0000a2000c1e1500 */
[----:B------:R-:W-:Y:S01]  /*64f0*/  MOV R28, RZ ;  /* 0x000000ff001c7202 */ /* 0x000fe20000000f00 */
[----:B------:R-:W-:-:S04]  /*6500*/  VIADD R29, R29, UR4 ;  /* 0x000000041d1d7c36 */ /* 0x000fc80008000000 */
[----:B------:R-:W-:-:S05]  /*6510*/  IMAD.HI.U32 R20, R29, UR31, R28 ;  /* 0x0000001f1d147c27 */ /* 0x000fca000f8e001c */
[----:B0-----:R-:W-:-:S05]  /*6520*/  SHF.R.U32.HI R15, RZ, UR76, R20 ;  /* 0x0000004cff0f7c19 */ /* 0x001fca0008011614 */
[----:B------:R-:W-:-:S04]  /*6530*/  IMAD.MOV R21, RZ, RZ, -R15 ;  /* 0x000000ffff157224 */ /* 0x000fc800078e0a0f */
[----:B------:R-:W-:-:S04]  /*6540*/  IMAD R24, R21, UR30, R29 ;  /* 0x0000001e15187c24 */ /* 0x000fc8000f8e021d */
[----:B------:R-:W-:Y:S01]  /*6550*/  IMAD R24, R24, UR5, RZ ;  /* 0x0000000518187c24 */ /* 0x000fe2000f8e02ff */
[C---:B--2---:R-:W-:Y:S02]  /*6560*/  PRMT R21, R14.reuse, 0x7770, RZ ;  /* 0x000077700e157816 */ /* 0x044fe400000000ff */
[----:B------:R-:W-:Y:S01]  /*6570*/  PRMT R20, R14, 0x7771, RZ ;  /* 0x000077710e147816 */ /* 0x000fe200000000ff */
        /* <DEDUP_REMOVED lines=219> */
.L_x_6543:
        /* <DEDUP_REMOVED lines=232> */
.L_x_6544:
[----:B------:R-:W-:-:S04]  /*81b0*/  LOP3.LUT R15, R22, 0xfffffffe, RZ, 0xc0, !PT ;  /* 0xfffffffe160f7812 */ /* 0x000fc800078ec0ff */
[----:B------:R-:W-:-:S05]  /*81c0*/  IADD3 R14, P1, PT, R15, R16, RZ ;  /* 0x000000100f0e7210 */ /* 0x000fca0007f3e0ff */
[----:B------:R-:W-:-:S05]  /*81d0*/  IMAD.X R15, RZ, RZ, R17, P1 ;  /* 0x000000ffff0f7224 */ /* 0x000fca00008e0611 */
[----:B------:R-:W2:Y:S02]  /*81e0*/  LDG.E.U16 R14, desc[UR36][R14.64] ;  /* 0x000000240e0e7981 */ /* 0x000ea4000c1e1500 */
[C---:B--2---:R-:W-:Y:S02]  /*81f0*/  PRMT R25, R14.reuse, 0x7770, RZ ;  /* 0x000077700e197816 */ /* 0x044fe400000000ff */
[----:B------:R-:W-:-:S07]  /*8200*/  PRMT R22, R14, 0x7771, RZ ;  /* 0x000077710e167816 */ /* 0x000fce00000000ff */
.L_x_6540:
[----:B------:R-:W-:Y:S01]  /*8210*/  LOP3.LUT P1, R19, R19, 0xff, RZ, 0xc0, !PT ;  /* 0x000000ff13137812 */ /* 0x000fe2000782c0ff */
[----:B------:R-:W1:Y:S01]  /*8220*/  LDCU UR5, c[0x0][0x388] ;  /* 0x00007100ff0577ac */ /* 0x000e620008000800 */
[----:B------:R-:W-:Y:S02]  /*8230*/  LOP3.LUT P2, R15, R18, 0xff, RZ, 0xc0, !PT ;  /* 0x000000ff120f7812 */ /* 0x000fe4000784c0ff */
[----:B------:R-:W-:Y:S02]  /*8240*/  SEL R14, RZ, 0xffffffff, !P1 ;  /* 0xffffffffff0e7807 */ /* 0x000fe40004800000 */
[----:B------:R-:W-:Y:S02]  /*8250*/  LOP3.LUT P3, R20, R20, 0xff, RZ, 0xc0, !PT ;  /* 0x000000ff14147812 */ /* 0x000fe4000786c0ff */
[----:B------:R-:W-:Y:S02]  /*8260*/  SEL R18, RZ, 0xffffffff, !P2 ;  /* 0xffffffffff127807 */ /* 0x000fe40005000000 */
[----:B------:R-:W-:-:S02]  /*8270*/  LOP3.LUT R27, R8, 0xff, RZ, 0xc0, !PT ;  /* 0x000000ff081b7812 */ /* 0x000fc400078ec0ff */
[----:B------:R-:W-:Y:S02]  /*8280*/  LOP3.LUT R14, R14, 0xff, RZ, 0xc0, !PT ;  /* 0x000000ff0e0e7812 */ /* 0x000fe400078ec0ff */
[----:B------:R-:W-:Y:S02]  /*8290*/  LOP3.LUT R8, R5, 0xff, RZ, 0xc0, !PT ;  /* 0x000000ff05087812 */ /* 0x000fe400078ec0ff */
[----:B------:R-:W-:Y:S02]  /*82a0*/  SEL R5, RZ, 0xffffffff, !P3 ;  /* 0xffffffffff057807 */ /* 0x000fe40005800000 */
[----:B------:R-:W-:Y:S02]  /*82b0*/  LOP3.LUT R7, R7, 0xff, RZ, 0xc0, !PT ;  /* 0x000000ff07077812 */ /* 0x000fe400078ec0ff */
[----:B------:R-:W-:Y:S02]  /*82c0*/  LOP3.LUT R18, R18, 0xff, RZ, 0xc0, !PT ;  /* 0x000000ff12127812 */ /* 0x000fe400078ec0ff */
[----:B------:R-:W-:-:S02]  /*82d0*/  LOP3.LUT P6, R23, R23, 0xff, RZ, 0xc0, !PT ;  /* 0x000000ff17177812 */ /* 0x000fc400078cc0ff */
[----:B------:R-:W-:Y:S02]  /*82e0*/  LOP3.LUT P2, R21, R21, 0xff, RZ, 0xc0, !PT ;  /* 0x000000ff15157812 */ /* 0x000fe4000784c0ff */
[----:B------:R-:W-:Y:S02]  /*82f0*/  ISETP.NE.AND P5, PT, R27, R14, PT ;  /* 0x0000000e1b00720c */ /* 0x000fe40003fa5270 */
[----:B------:R-:W-:Y:S02]  /*8300*/  LOP3.LUT R27, R4, 0xff, RZ, 0xc0, !PT ;  /* 0x000000ff041b7812 */ /* 0x000fe400078ec0ff */
[----:B------:R-:W-:Y:S02]  /*8310*/  LOP3.LUT R5, R5, 0xff, RZ, 0xc0, !PT ;  /* 0x000000ff05057812 */ /* 0x000fe400078ec0ff */
[----:B------:R-:W-:Y:S01]  /*8320*/  ISETP.NE.AND P1, PT, R7, R18, PT ;  /* 0x000000120700720c */ /* 0x000fe20003f25270 */
[----:B0-----:R-:W-:Y:S01]  /*8330*/  IMAD.U32 R18, RZ, RZ, UR4 ;  /* 0x00000004ff127e24 */ /* 0x001fe2000f8e00ff */
[----:B------:R-:W-:-:S02]  /*8340*/  SEL R4, RZ, 0xffffffff, !P6 ;  /* 0xffffffffff047807 */ /* 0x000fc40007000000 */
[----:B------:R-:W-:Y:S02]  /*8350*/  SEL R7, RZ, 0xffffffff, !P2 ;  /* 0xffffffffff077807 */ /* 0x000fe40005000000 */
[----:B------:R-:W-:Y:S02]  /*8360*/  LOP3.LUT P6, R25, R25, 0xff, RZ, 0xc0, !PT ;  /* 0x000000ff19197812 */ /* 0x000fe400078cc0ff */
[----:B------:R-:W-:Y:S02]  /*8370*/  LOP3.LUT P4, R24, R24, 0xff, RZ, 0xc0, !PT ;  /* 0x000000ff18187812 */ /* 0x000fe4000788c0ff */
[----:B------:R-:W-:Y:S02]  /*8380*/  ISETP.NE.AND P3, PT, R8, R5, PT ;  /* 0x000000050800720c */ /* 0x000fe40003f65270 */
[----:B------:R-:W-:Y:S02]  /*8390*/  LOP3.LUT R5, R2, 0xff, RZ, 0xc0, !PT ;  /* 0x000000ff02057812 */ /* 0x000fe400078ec0ff */
[----:B------:R-:W-:-:S02]  /*83a0*/  LOP3.LUT R6, R6, 0xff, RZ, 0xc0, !PT ;  /* 0x000000ff06067812 */ /* 0x000fc400078ec0ff */
[----:B------:R-:W-:Y:S02]  /*83b0*/  LOP3.LUT R7, R7, 0xff, RZ, 0xc0, !PT ;  /* 0x000000ff07077812 */ /* 0x000fe400078ec0ff */
[----:B------:R-:W-:Y:S02]  /*83c0*/  SEL R2, RZ, 0xffffffff, !P6 ;  /* 0xffffffffff027807 */ /* 0x000fe40007000000 */
[----:B------:R-:W-:Y:S02]  /*83d0*/  SEL R14, RZ, 0xffffffff, !P4 ;  /* 0xffffffffff0e7807 */ /* 0x000fe40006000000 */
[----:B------:R-:W-:Y:S02]  /*83e0*/  LOP3.LUT P6, R22, R22, 0xff, RZ, 0xc0, !PT ;  /* 0x000000ff16167812 */ /* 0x000fe400078cc0ff */
[----:B------:R-:W-:Y:S02]  /*83f0*/  ISETP.NE.AND P2, PT, R6, R7, PT ;  /* 0x000000070600720c */ /* 0x000fe40003f45270 */
[----:B------:R-:W-:-:S02]  /*8400*/  LOP3.LUT R4, R4, 0xff, RZ, 0xc0, !PT ;  /* 0x000000ff04047812 */ /* 0x000fc400078ec0ff */
[----:B------:R-:W-:Y:S02]  /*8410*/  LOP3.LUT R14, R14, 0xff, RZ, 0xc0, !PT ;  /* 0x000000ff0e0e7812 */ /* 0x000fe400078ec0ff */
[----:B------:R-:W-:Y:S02]  /*8420*/  LOP3.LUT R9, R9, 0xff, RZ, 0xc0, !PT ;  /* 0x000000ff09097812 */ /* 0x000fe400078ec0ff */
[----:B------:R-:W-:Y:S02]  /*8430*/  LEA R3, R18, R3, 0x2 ;  /* 0x0000000312037211 */ /* 0x000fe400078e10ff */
[----:B------:R-:W-:Y:S02]  /*8440*/  LOP3.LUT R2, R2, 0xff, RZ, 0xc0, !PT ;  /* 0x000000ff02027812 */ /* 0x000fe400078ec0ff */
[----:B------:R-:W-:Y:S02]  /*8450*/  SEL R6, RZ, 0xffffffff, !P6 ;  /* 0xffffffffff067807 */ /* 0x000fe40007000000 */
[----:B------:R-:W-:-:S02]  /*8460*/  SEL R8, RZ, 0x1, !P5 ;  /* 0x00000001ff087807 */ /* 0x000fc40006800000 */
[----:B------:R-:W-:Y:S02]  /*8470*/  ISETP.NE.AND P6, PT, R5, R4, PT ;  /* 0x000000040500720c */ /* 0x000fe40003fc5270 */
[----:B------:R-:W-:Y:S01]  /*8480*/  ISETP.NE.AND P4, PT, R27, R14, PT ;  /* 0x0000000e1b00720c */ /* 0x000fe20003f85270 */
[----:B-1----:R-:W-:Y:S01]  /*8490*/  IMAD.U32 R14, RZ, RZ, UR5 ;  /* 0x00000005ff0e7e24 */ /* 0x002fe2000f8e00ff */
[----:B------:R-:W-:Y:S01]  /*84a0*/  ISETP.NE.AND P5, PT, R9, R2, PT ;  /* 0x000000020900720c */ /* 0x000fe20003fa5270 */
[----:B------:R-:W-:Y:S01]  /*84b0*/  IMAD R9, R18, 0x3, R3 ;  /* 0x0000000312097824 */ /* 0x000fe200078e0203 */
[----:B------:R-:W-:Y:S02]  /*84c0*/  LOP3.LUT R5, R10, 0xff, RZ, 0xc0, !PT ;  /* 0x000000ff0a057812 */ /* 0x000fe400078ec0ff */
[----:B------:R-:W-:Y:S02]  /*84d0*/  LOP3.LUT R6, R6, 0xff, RZ, 0xc0, !PT ;  /* 0x000000ff06067812 */ /* 0x000fe400078ec0ff */
[----:B------:R-:W-:-:S02]  /*84e0*/  SEL R7, RZ, 0x1, !P1 ;  /* 0x00000001ff077807 */ /* 0x000fc40004800000 */
[----:B------:R-:W-:Y:S02]  /*84f0*/  ISETP.NE.AND P1, PT, R5, R6, PT ;  /* 0x000000060500720c */ /* 0x000fe40003f25270 */
[----:B------:R-:W-:Y:S02]  /*8500*/  SEL R6, RZ, 0x1, !P2 ;  /* 0x00000001ff067807 */ /* 0x000fe40005000000 */
[----:B------:R-:W-:Y:S02]  /*8510*/  ISETP.GE.U32.AND P2, PT, R9, R14, PT ;  /* 0x0000000e0900720c */ /* 0x000fe40003f46070 */
[----:B------:R-:W-:Y:S02]  /*8520*/  SEL R5, RZ, 0x1, !P3 ;  /* 0x00000001ff057807 */ /* 0x000fe40005800000 */
[----:B------:R-:W-:Y:S02]  /*8530*/  SEL R4, RZ, 0x1, !P4 ;  /* 0x00000001ff047807 */ /* 0x000fe40006000000 */
[----:B------:R-:W-:-:S02]  /*8540*/  SEL R2, RZ, 0x1, !P6 ;  /* 0x00000001ff027807 */ /* 0x000fc40007000000 */
[----:B------:R-:W-:Y:S02]  /*8550*/  SEL R9, RZ, 0x1, !P5 ;  /* 0x00000001ff097807 */ /* 0x000fe40006800000 */
[----:B------:R-:W-:-:S03]  /*8560*/  SEL R10, RZ, 0x1, !P1 ;  /* 0x00000001ff0a7807 */ /* 0x000fc60004800000 */
[----:B------:R-:W-:Y:S05]  /*8570*/  @!P2 BRA `(.L_x_6545) ;  /* 0xffffffbc0038a947 */ /* 0x000fea000383ffff */
[----:B------:R-:W-:Y:S05]  /*8580*/  BSYNC.RECONVERGENT B1 ;  /* 0x0000000000017941 */ /* 0x000fea0003800200 */
.L_x_6539:
[----:B------:R-:W-:Y:S02]  /*8590*/  ISETP.NE.AND P6, PT, R19, RZ, PT ;  /* 0x000000ff1300720c */ /* 0x000fe40003fc5270 */
[----:B------:R-:W-:Y:S02]  /*85a0*/  ISETP.NE.AND P0, PT, R22, RZ, PT ;  /* 0x000000ff1600720c */ /* 0x000fe40003f05270 */
[----:B------:R-:W-:Y:S02]  /*85b0*/  SEL R26, RZ, 0x1, !P6 ;  /* 0x00000001ff1a7807 */ /* 0x000fe40007000000 */
[----:B------:R-:W-:Y:S02]  /*85c0*/  ISETP.NE.AND P1, PT, R25, RZ, PT ;  /* 0x000000ff1900720c */ /* 0x000fe40003f25270 */
[----:B------:R-:W-:Y:S02]  /*85d0*/  ISETP.NE.AND P2, PT, R23, RZ, PT ;  /* 0x000000ff1700720c */ /* 0x000fe40003f45270 */
[----:B------:R-:W-:-:S02]  /*85e0*/  ISETP.NE.AND P3, PT, R20, RZ, PT ;  /* 0x000000ff1400720c */ /* 0x000fc40003f65270 */
[----:B------:R-:W-:Y:S02]  /*85f0*/  ISETP.NE.AND P4, PT, R15, RZ, PT ;  /* 0x000000ff0f00720c */ /* 0x000fe40003f85270 */
[----:B------:R-:W-:Y:S02]  /*8600*/  ISETP.NE.AND P5, PT, R21, RZ, PT ;  /* 0x000000ff1500720c */ /* 0x000fe40003fa5270 */
[----:B------:R-:W-:Y:S02]  /*8610*/  ISETP.NE.AND P6, PT, R24, RZ, PT ;  /* 0x000000ff1800720c */ /* 0x000fe40003fc5270 */
[----:B------:R-:W-:Y:S02]  /*8620*/  SEL R25, RZ, 0x1, !P4 ;  /* 0x00000001ff197807 */ /* 0x000fe40006000000 */
[----:B------:R-:W-:Y:S02]  /*8630*/  SEL R24, RZ, 0x1, !P5 ;  /* 0x00000001ff187807 */ /* 0x000fe40006800000 */
[----:B------:R-:W-:-:S02]  /*8640*/  SEL R23, RZ, 0x1, !P3 ;  /* 0x00000001ff177807 */ /* 0x000fc40005800000 */
[----:B------:R-:W-:Y:S02]  /*8650*/  SEL R17, RZ, 0x1, !P6 ;  /* 0x00000001ff117807 */ /* 0x000fe40007000000 */
[----:B------:R-:W-:Y:S02]  /*8660*/  SEL R16, RZ, 0x1, !P2 ;  /* 0x00000001ff107807 */ /* 0x000fe40005000000 */
[----:B------:R-:W-:Y:S02]  /*8670*/  SEL R22, RZ, 0x1, !P1 ;  /* 0x00000001ff167807 */ /* 0x000fe40004800000 */
[----:B------:R-:W-:-:S07]  /*8680*/  SEL R19, RZ, 0x1, !P0 ;  /* 0x00000001ff137807 */ /* 0x000fce0004000000 */
.L_x_6538:
[----:B------:R-:W-:Y:S05]  /*8690*/  BSYNC.RECONVERGENT B0 ;  /* 0x0000000000007941 */ /* 0x000fea0003800200 */
.L_x_6537:
[----:B------:R-:W-:Y:S01]  /*86a0*/  ISETP.GE.U32.AND P0, PT, R3, R14, PT ;  /* 0x0000000e0300720c */ /* 0x000fe20003f06070 */
[----:B------:R-:W-:-:S12]  /*86b0*/  BSSY.RECONVERGENT B0, `(.L_x_6546) ;  /* 0x000048c000007945 */ /* 0x000fd80003800200 */
        /* <DEDUP_REMOVED lines=278> */
[----:B-1----:R-:W-:-:S05]  /*9820*/  SHF.R.U32.HI R12, RZ, UR4, R12 ;  /* 0x00000004ff0c7c19 */ /* 0x002fca000801160c */
[----:B------:R-:W-:-:S04]  /*9830*/  IMAD.MOV R12, RZ, RZ, -R12 ;  /* 0x000000ffff0c7224 */ /* 0x000fc800078e0a0c */
[----:B------:R-:W-:-:S04]  /*9840*/  IMAD R12, R12, UR6, R13 ;  /* 0x000000060c0c7c24 */ /* 0x000fc8000f8e020d */
[----:B--2---:R-:W-:-:S07]  /*9850*/  IMAD R25, R12, UR5, R25 ;  /* 0x000000050c197c24 */ /* 0x004fce000f8e0219 */
.L_x_6549:
[----:B------:R-:W-:Y:S01]  /*9860*/  SHF.R.U32.HI R12, RZ, 0x1, R25 ;  /* 0x00000001ff0c7819 */ /* 0x000fe20000011619 */
[----:B------:R-:W-:-:S07]  /*9870*/  IMAD.MOV.U32 R13, RZ, RZ, RZ ;  /* 0x000000ffff0d7224 */ /* 0x000fce00078e00ff */
.L_x_6548:
        /* <DEDUP_REMOVED lines=290> */
.L_x_6551:
[----:B------:R-:W-:Y:S02]  /*aaa0*/  SHF.R.U32.HI R30, RZ, 0x1, R0 ;  /* 0x00000001ff1e7819 */ /* 0x000fe40000011600 */
[----:B------:R-:W-:-:S07]  /*aab0*/  MOV R31, RZ ;  /* 0x000000ff001f7202 */ /* 0x000fce0000000f00 */
.L_x_6550:
        /* <DEDUP_REMOVED lines=287> */
.L_x_6553:
[----:B------:R-:W-:Y:S02]  /*bcb0*/  SHF.R.U32.HI R16, RZ, 0x1, R0 ;  /* 0x00000001ff107819 */ /* 0x000fe40000011600 */
[----:B------:R-:W-:-:S07]  /*bcc0*/  MOV R17, RZ ;  /* 0x000000ff00117202 */ /* 0x000fce0000000f00 */
.L_x_6552:
        /* <DEDUP_REMOVED lines=287> */
.L_x_6555:
[----:B------:R-:W-:Y:S02]  /*cec0*/  SHF.R.U32.HI R20, RZ, 0x1, R0 ;  /* 0x00000001ff147819 */ /* 0x000fe40000011600 */
[----:B------:R-:W-:-:S07]  /*ced0*/  MOV R21, RZ ;  /* 0x000000ff00157202 */ /* 0x000fce0000000f00 */
.L_x_6554:
        /* <DEDUP_REMOVED lines=9> */
.L_x_6547:
[----:B------:R-:W-:Y:S05]  /*cf70*/  BSYNC.RECONVERGENT B0 ;  /* 0x0000000000007941 */ /* 0x000fea0003800200 */
.L_x_6546:
[----:B------:R-:W-:Y:S01]  /*cf80*/  ISETP.GE.U32.AND P0, PT, R3, R14, PT ;  /* 0x0000000e0300720c */ /* 0x000fe20003f06070 */
[----:B------:R-:W-:-:S12]  /*cf90*/  BSSY.RECONVERGENT B0, `(.L_x_6556) ;  /* 0x0000047000007945 */ /* 0x000fd80003800200 */
[----:B------:R-:W-:Y:S05]  /*cfa0*/  @P0 BRA `(.L_x_6557) ;  /* 0x0000000400140947 */ /* 0x000fea0003800000 */
[----:B------:R-:W-:Y:S02]  /*cfb0*/  LOP3.LUT R26, R26, 0xffff, RZ, 0xc0, !PT ;  /* 0x0000ffff1a1a7812 */ /* 0x000fe400078ec0ff */
[----:B------:R-:W-:Y:S02]  /*cfc0*/  LOP3.LUT R8, R8, 0xffff, RZ, 0xc0, !PT ;  /* 0x0000ffff08087812 */ /* 0x000fe400078ec0ff */
[----:B------:R-:W-:Y:S02]  /*cfd0*/  IADD3 R3, PT, PT, R3, R18, RZ ;  /* 0x0000001203037210 */ /* 0x000fe40007ffe0ff */
[----:B------:R-:W-:Y:S02]  /*cfe0*/  LOP3.LUT R25, R25, 0xffff, RZ, 0xc0, !PT ;  /* 0x0000ffff19197812 */ /* 0x000fe400078ec0ff */
[----:B------:R-:W-:Y:S02]  /*cff0*/  LOP3.LUT R7, R7, 0xffff, RZ, 0xc0, !PT ;  /* 0x0000ffff07077812 */ /* 0x000fe400078ec0ff */
[----:B------:R-:W-:-:S02]  /*d000*/  PRMT R26, R26, 0x8880, RZ ;  /* 0x000088801a1a7816 */ /* 0x000fc400000000ff */
[----:B------:R-:W-:Y:S02]  /*d010*/  PRMT R0, R8, 0x8880, RZ ;  /* 0x0000888008007816 */ /* 0x000fe400000000ff */
[----:B------:R-:W-:Y:S02]  /*d020*/  ISETP.GE.U32.AND P2, PT, R3, R14, PT ;  /* 0x0000000e0300720c */ /* 0x000fe40003f46070 */
[----:B------:R-:W-:Y:S02]  /*d030*/  PRMT R11, R25, 0x8880, RZ ;  /* 0x00008880190b7816 */ /* 0x000fe400000000ff */
[----:B------:R-:W-:Y:S01]  /*d040*/  PRMT R8, R7, 0x8880, RZ ;  /* 0x0000888007087816 */ /* 0x000fe200000000ff */
[----:B------:R-:W-:Y:S02]  /*d050*/  IMAD.MOV.U32 R7, RZ, RZ, R26 ;  /* 0x000000ffff077224 */ /* 0x000fe400078e001a */
[----:B------:R-:W-:Y:S02]  /*d060*/  IMAD.MOV R11, RZ, RZ, -R11 ;  /* 0x000000ffff0b7224 */ /* 0x000fe400078e0a0b */
        /* <DEDUP_REMOVED lines=44> */
[----:B------:R-:W-:Y:S02]  /*d330*/  LOP3.LUT R22, R22, 0xffff, RZ, 0xc0, !PT ;  /* 0x0000ffff16167812 */ /* 0x000fe400078ec0ff */
[----:B------:R-:W-:Y:S02]  /*d340*/  LOP3.LUT R10, R10, 0xffff, RZ, 0xc0, !PT ;  /* 0x0000ffff0a0a7812 */ /* 0x000fe400078ec0ff */
[----:B------:R-:W-:Y:S02]  /*d350*/  PRMT R19, R19, 0x8880, RZ ;  /* 0x0000888013137816 */ /* 0x000fe400000000ff */
[----:B------:R-:W-:-:S02]  /*d360*/  PRMT R0, R9, 0x8880, RZ ;  /* 0x0000888009007816 */ /* 0x000fc400000000ff */
        /* <DEDUP_REMOVED lines=8> */
[----:B------:R-:W-:-:S09]  /*d3f0*/  SEL R10, RZ, 0x1, !P1 ;  /* 0x00000001ff0a7807 */ /* 0x000fd20004800000 */
.L_x_6557:
[----:B------:R-:W-:Y:S05]  /*d400*/  BSYNC.RECONVERGENT B0 ;  /* 0x0000000000007941 */ /* 0x000fea0003800200 */
.L_x_6556:
[----:B------:R-:W-:Y:S02]  /*d410*/  LOP3.LUT R6, R6, 0xffff, RZ, 0xc0, !PT ;  /* 0x0000ffff06067812 */ /* 0x000fe400078ec0ff */
[----:B------:R-:W-:Y:S02]  /*d420*/  LOP3.LUT R5, R5, 0xffff, RZ, 0xc0, !PT ;  /* 0x0000ffff05057812 */ /* 0x000fe400078ec0ff */
[----:B------:R-:W-:Y:S02]  /*d430*/  LOP3.LUT R8, R8, 0xffff, RZ, 0xc0, !PT ;  /* 0x0000ffff08087812 */ /* 0x000fe400078ec0ff */
[----:B------:R-:W-:Y:S02]  /*d440*/  PRMT R3, R6, 0x8880, RZ ;  /* 0x0000888006037816 */ /* 0x000fe400000000ff */
[----:B------:R-:W-:Y:S02]  /*d450*/  PRMT R6, R5, 0x8880, RZ ;  /* 0x0000888005067816 */ /* 0x000fe400000000ff */
[----:B------:R-:W-:-:S02]  /*d460*/  LOP3.LUT R7, R7, 0xffff, RZ, 0xc0, !PT ;  /* 0x0000ffff07077812 */ /* 0x000fc400078ec0ff */
[----:B------:R-:W-:Y:S01]  /*d470*/  PRMT R0, R8, 0x8880, RZ ;  /* 0x0000888008007816 */ /* 0x000fe200000000ff */
[----:B------:R-:W-:Y:S01]  /*d480*/  IMAD.MOV R6, RZ, RZ, -R6 ;  /* 0x000000ffff067224 */ /* 0x000fe200078e0a06 */
[----:B------:R-:W-:Y:S02]  /*d490*/  IADD3 R3, PT, PT, -R3, RZ, RZ ;  /* 0x000000ff03037210 */ /* 0x000fe40007ffe1ff */
[----:B------:R-:W-:Y:S02]  /*d4a0*/  LOP3.LUT R4, R4, 0xffff, RZ, 0xc0, !PT ;  /* 0x0000ffff04047812 */ /* 0x000fe400078ec0ff */
[----:B------:R-:W-:Y:S02]  /*d4b0*/  LOP3.LUT R2, R2, 0xffff, RZ, 0xc0, !PT ;  /* 0x0000ffff02027812 */ /* 0x000fe400078ec0ff */
[----:B------:R-:W-:Y:S02]  /*d4c0*/  PRMT R5, R7, 0x8880, RZ ;  /* 0x0000888007057816 */ /* 0x000fe400000000ff */
[----:B------:R-:W-:-:S02]  /*d4d0*/  ISETP.NE.AND P0, PT, R0, R3, PT ;  /* 0x000000030000720c */ /* 0x000fc40003f05270 */
[----:B------:R-:W-:Y:S02]  /*d4e0*/  PRMT R0, R4, 0x8880, RZ ;  /* 0x0000888004007816 */ /* 0x000fe400000000ff */
[----:B------:R-:W-:Y:S02]  /*d4f0*/  PRMT R2, R2, 0x8880, RZ ;  /* 0x0000888002027816 */ /* 0x000fe400000000ff */
        /* <DEDUP_REMOVED lines=16> */
[----:B------:R-:W-:-:S13]  /*d600*/  ISETP.NE.AND P1, PT, R2, R5, PT ;  /* 0x000000050200720c */ /* 0x000fda0003f25270 */
.L_x_6518:
[----:B------:R-:W-:Y:S02]  /*d610*/  SEL R17, RZ, 0x1, !P1 ;  /* 0x00000001ff117807 */ /* 0x000fe40004800000 */
[----:B------:R-:W-:-:S07]  /*d620*/  SEL R18, RZ, 0x1, !P0 ;  /* 0x00000001ff127807 */ /* 0x000fce0004000000 */
.L_x_6506:
[----:B------:R-:W-:Y:S05]  /*d630*/  BSYNC.RECONVERGENT B6 ;  /* 0x0000000000067941 */ /* 0x000fea0003800200 */
.L_x_6505:
[----:B------:R-:W0:Y:S01]  /*d640*/  LDCU UR4, c[0x0][0x3a0] ;  /* 0x00007400ff0477ac */ /* 0x000e220008000800 */
[----:B------:R-:W1:Y:S01]  /*d650*/  S2R R7, SR_TID.X ;  /* 0x0000000000077919 */ /* 0x000e620000002100 */
[----:B------:R-:W2:Y:S01]  /*d660*/  S2R R0, SR_TID.Y ;  /* 0x0000000000007919 */ /* 0x000ea20000002200 */
[----:B0-----:R-:W-:-:S09]  /*d670*/  UISETP.NE.AND UP0, UPT, UR4, URZ, UPT ;  /* 0x000000ff0400728c */ /* 0x001fd2000bf05270 */
[----:B------:R-:W-:Y:S05]  /*d680*/  BRA.U !UP0, `(.L_x_6558) ;  /* 0x0000000108a87547 */ /* 0x000fea000b800000 */
[----:B------:R-:W0:Y:S01]  /*d690*/  S2R R9, SR_CgaCtaId ;  /* 0x0000000000097919 */ /* 0x000e220000008800 */
[----:B------:R-:W1:Y:S01]  /*d6a0*/  LDC R2, c[0x0][0x360] ;  /* 0x0000d800ff027b82 */ /* 0x000e620000000800 */
[----:B------:R-:W-:Y:S02]  /*d6b0*/  MOV R3, 0x400 ;  /* 0x0000040000037802 */ /* 0x000fe40000000f00 */
[----:B------:R-:W-:-:S03]  /*d6c0*/  PRMT R6, R17, 0x7604, R18 ;  /* 0x0000760411067816 */ /* 0x000fc60000000012 */
[----:B------:R-:W-:Y:S02]  /*d6d0*/  VIADD R4, R3, 0x10 ;  /* 0x0000001003047836 */ /* 0x000fe40000000000 */
[----:B------:R-:W3:Y:S01]  /*d6e0*/  LDC R3, c[0x0][0x364] ;  /* 0x0000d900ff037b82 */ /* 0x000ee20000000800 */
[----:B-12---:R-:W-:Y:S02]  /*d6f0*/  IMAD R5, R0, R2, R7 ;  /* 0x0000000200057224 */ /* 0x006fe400078e0207 */
[----:B0-----:R-:W-:Y:S02]  /*d700*/  LEA R4, R9, R4, 0x18 ;  /* 0x0000000409047211 */ /* 0x001fe400078ec0ff */
[----:B---3--:R-:W-:-:S03]  /*d710*/  ISETP.GE.U32.AND P0, PT, R3, 0x2, PT ;  /* 0x000000020300780c */ /* 0x008fc60003f06070 */
[----:B------:R-:W-:-:S05]  /*d720*/  IMAD R5, R5, 0x2, R4 ;  /* 0x0000000205057824 */ /* 0x000fca00078e0204 */
[----:B------:R0:W-:Y:S05]  /*d730*/  STS.U16 [R5], R6 ;  /* 0x0000000605007388 */ /* 0x0001ea0000000400 */
[----:B------:R-:W-:Y:S05]  /*d740*/  @!P0 BRA `(.L_x_6558) ;  /* 0x0000000000788947 */ /* 0x000fea0003800000 */
[----:B0-----:R-:W-:-:S07]  /*d750*/  MOV R6, R3 ;  /* 0x0000000300067202 */ /* 0x001fce0000000f00 */
.L_x_6561:
        /* <DEDUP_REMOVED lines=12> */
[----:B------:R-:W-:Y:S01]  /*d820*/  IMAD R9, R9, 0x2, R4 ;  /* 0x0000000209097824 */ /* 0x000fe200078e0204 */
[----:B------:R-:W-:Y:S02]  /*d830*/  PRMT R6, R18, 0x8880, RZ ;  /* 0x0000888012067816 */ /* 0x000fe400000000ff */
[----:B------:R-:W-:-:S03]  /*d840*/  PRMT R10, R17, 0x8880, RZ ;  /* 0x00008880110a7816 */ /* 0x000fc600000000ff */
[----:B------:R-:W0:Y:S02]  /*d850*/  LDS.U16 R9, [R9] ;  /* 0x0000000009097984 */ /* 0x000e240000000400 */
[C---:B0-----:R-:W-:Y:S02]  /*d860*/  PRMT R8, R9.reuse, 0x8880, RZ ;  /* 0x0000888009087816 */ /* 0x041fe400000000ff */
[----:B------:R-:W-:-:S03]  /*d870*/  PRMT R11, R9, 0x9991, RZ ;  /* 0x00009991090b7816 */ /* 0x000fc600000000ff */
[----:B------:R-:W-:Y:S01]  /*d880*/  IMAD.MOV R9, RZ, RZ, -R8 ;  /* 0x000000ffff097224 */ /* 0x000fe200078e0a08 */
[----:B------:R-:W-:-:S04]  /*d890*/  IADD3 R11, PT, PT, -R11, RZ, RZ ;  /* 0x000000ff0b0b7210 */ /* 0x000fc80007ffe1ff */
[----:B------:R-:W-:Y:S02]  /*d8a0*/  ISETP.NE.AND P0, PT, R6, R9, PT ;  /* 0x000000090600720c */ /* 0x000fe40003f05270 */
[----:B------:R-:W-:Y:S02]  /*d8b0*/  ISETP.NE.AND P1, PT, R10, R11, PT ;  /* 0x0000000b0a00720c */ /* 0x000fe40003f25270 */
[----:B------:R-:W-:Y:S02]  /*d8c0*/  SEL R18, RZ, 0x1, !P0 ;  /* 0x00000001ff127807 */ /* 0x000fe40004000000 */
[----:B------:R-:W-:-:S04]  /*d8d0*/  SEL R17, RZ, 0x1, !P1 ;  /* 0x00000001ff117807 */ /* 0x000fc80004800000 */
[----:B------:R-:W-:-:S05]  /*d8e0*/  PRMT R6, R17, 0x7604, R18 ;  /* 0x0000760411067816 */ /* 0x000fca0000000012 */
[----:B------:R0:W-:Y:S02]  /*d8f0*/  STS.U16 [R5], R6 ;  /* 0x0000000605007388 */ /* 0x0001e40000000400 */
.L_x_6560:
[----:B------:R-:W-:Y:S05]  /*d900*/  BSYNC.RECONVERGENT B0 ;  /* 0x0000000000007941 */ /* 0x000fea0003800200 */
.L_x_6559:
[----:B0-----:R-:W-:Y:S01]  /*d910*/  IMAD.MOV.U32 R6, RZ, RZ, R13 ;  /* 0x000000ffff067224 */ /* 0x001fe200078e000d */
[----:B------:R-:W-:Y:S06]  /*d920*/  @P2 BRA `(.L_x_6561) ;  /* 0xfffffffc008c2947 */ /* 0x000fec000383ffff */
.L_x_6558:
[----:B------:R-:W3:Y:S02]  /*d930*/  LDCU UR4, c[0x0][0x39c] ;  /* 0x00007380ff0477ac */ /* 0x000ee40008000800 */
[----:B---3--:R-:W-:-:S09]  /*d940*/  UISETP.NE.AND UP0, UPT, UR4, URZ, UPT ;  /* 0x000000ff0400728c */ /* 0x008fd2000bf05270 */
[----:B------:R-:W-:Y:S05]  /*d950*/  BRA.U !UP0, `(.L_x_6562) ;  /* 0x00000005081c7547 */ /* 0x000fea000b800000 */
[----:B------:R-:W3:Y:S02]  /*d960*/  LDC R3, c[0x0][0x360] ;  /* 0x0000d800ff037b82 */ /* 0x000ee40000000800 */
[----:B---3--:R-:W-:Y:S01]  /*d970*/  ISETP.GE.U32.AND P0, PT, R3, 0x21, PT ;  /* 0x000000210300780c */ /* 0x008fe20003f06070 */
[----:B------:R-:W-:-:S12]  /*d980*/  IMAD.MOV.U32 R2, RZ, RZ, R3 ;  /* 0x000000ffff027224 */ /* 0x000fd800078e0003 */
[----:B------:R-:W-:Y:S05]  /*d990*/  @!P0 BRA `(.L_x_6563) ;  /* 0x0000000000a48947 */ /* 0x000fea0003800000 */
[----:B------:R-:W3:Y:S01]  /*d9a0*/  S2UR UR5, SR_CgaCtaId ;  /* 0x00000000000579c3 */ /* 0x000ee20000008800 */
[----:B------:R-:W-:Y:S01]  /*d9b0*/  UMOV UR4, 0x400 ;  /* 0x0000040000047882 */ /* 0x000fe20000000000 */
[----:B-12---:R-:W-:Y:S01]  /*d9c0*/  IMAD R2, R0, R3, R7 ;  /* 0x0000000300027224 */ /* 0x006fe200078e0207 */
[----:B------:R-:W-:Y:S01]  /*d9d0*/  UIADD3 UR4, UPT, UPT, UR4, 0x10, URZ ;  /* 0x0000001004047890 */ /* 0x000fe2000fffe0ff */
[----:B0-----:R-:W-:Y:S02]  /*d9e0*/  PRMT R5, R17, 0x7604, R18 ;  /* 0x0000760411057816 */ /* 0x001fe40000000012 */
[----:B------:R-:W-:Y:S01]  /*d9f0*/  ISETP.GE.U32.AND P0, PT, R3, 0x40, PT ;  /* 0x000000400300780c */ /* 0x000fe20003f06070 */
[----:B---3--:R-:W-:-:S06]  /*da00*/  ULEA UR4, UR5, UR4, 0x18 ;  /* 0x0000000405047291 */ /* 0x008fcc000f8ec0ff */
[----:B------:R-:W-:Y:S01]  /*da10*/  LEA R4, R2, UR4, 0x1 ;  /* 0x0000000402047c11 */ /* 0x000fe2000f8e08ff */
[----:B------:R-:W-:-:S04]  /*da20*/  IMAD.MOV.U32 R2, RZ, RZ, 0x20 ;  /* 0x00000020ff027424 */ /* 0x000fc800078e00ff */
[----:B------:R3:W-:Y:S01]  /*da30*/  STS.U16 [R4], R5 ;  /* 0x0000000504007388 */ /* 0x0007e20000000400 */
[----:B------:R-:W-:Y:S05]  /*da40*/  @!P0 BRA `(.L_x_6563) ;  /* 0x0000000000788947 */ /* 0x000fea0003800000 */
[----:B---3--:R-:W-:-:S07]  /*da50*/  MOV R5, R3 ;  /* 0x0000000300057202 */ /* 0x008fce0000000f00 */
.L_x_6566:
        /* <DEDUP_REMOVED lines=9> */
[----:B------:R-:W-:Y:S02]  /*daf0*/  LOP3.LUT R5, R5, 0x7fe, RZ, 0xc0, !PT ;  /* 0x000007fe05057812 */ /* 0x000fe400078ec0ff */
[----:B------:R-:W-:Y:S02]  /*db00*/  LOP3.LUT R18, R18, 0xffff, RZ, 0xc0, !PT ;  /* 0x0000ffff12127812 */ /* 0x000fe400078ec0ff */
[----:B------:R-:W-:Y:S01]  /*db10*/  LOP3.LUT R17, R17, 0xffff, RZ, 0xc0, !PT ;  /* 0x0000ffff11117812 */ /* 0x000fe200078ec0ff */
[----:B------:R-:W-:Y:S01]  /*db20*/  IMAD.IADD R5, R4, 0x1, R5 ;  /* 0x0000000104057824 */ /* 0x000fe200078e0205 */
        /* <DEDUP_REMOVED lines=13> */
.L_x_6565:
[----:B------:R-:W-:Y:S05]  /*dc00*/  BSYNC.RECONVERGENT B0 ;  /* 0x0000000000007941 */ /* 0x000fea0003800200 */
.L_x_6564:
[----:B0-----:R-:W-:Y:S01]  /*dc10*/  IMAD.MOV.U32 R5, RZ, RZ, R10 ;  /* 0x000000ffff057224 */ /* 0x001fe200078e000a */
[----:B------:R-:W-:Y:S06]  /*dc20*/  @P2 BRA `(.L_x_6566) ;  /* 0xfffffffc008c2947 */ /* 0x000fec000383ffff */
.L_x_6563:
[----:B------:R-:W-:Y:S01]  /*dc30*/  ISETP.GE.U32.AND P0, PT, R2, 0x2, PT ;  /* 0x000000020200780c */ /* 0x000fe20003f06070 */
[----:B------:R-:W-:Y:S05]  /*dc40*/  WARPSYNC.ALL ;  /* 0x0000000000007948 */ /* 0x000fea0003800000 */
[----:B------:R-:W-:Y:S07]  /*dc50*/  BAR.SYNC.DEFER_BLOCKING 0x0 ;  /* 0x0000000000007b1d */ /* 0x000fee0000010000 */
[----:B------:R-:W-:Y:S05]  /*dc60*/  @!P0 BRA `(.L_x_6562) ;  /* 0x0000000000588947 */ /* 0x000fea0003800000 */
[----:B------:R-:W-:-:S07]  /*dc70*/  IMAD.MOV.U32 R3, RZ, RZ, 0x1 ;  /* 0x00000001ff037424 */ /* 0x000fce00078e00ff */
.L_x_6567:
[----:B---3--:R-:W-:Y:S02]  /*dc80*/  LOP3.LUT R4, R18, 0xffff, RZ, 0xc0, !PT ;  /* 0x0000ffff12047812 */ /* 0x008fe400078ec0ff */
[----:B0-----:R-:W-:Y:S02]  /*dc90*/  LOP3.LUT R5, R17, 0xffff, RZ, 0xc0, !PT ;  /* 0x0000ffff11057812 */ /* 0x001fe400078ec0ff */
[----:B------:R-:W-:Y:S02]  /*dca0*/  PRMT R4, R4, 0x8880, RZ ;  /* 0x0000888004047816 */ /* 0x000fe400000000ff */
[----:B------:R-:W-:Y:S02]  /*dcb0*/  PRMT R6, R5, 0x8880, RZ ;  /* 0x0000888005067816 */ /* 0x000fe400000000ff */
[----:B------:R-:W-:Y:S02]  /*dcc0*/  LOP3.LUT R18, R18, 0xff, RZ, 0xc0, !PT ;  /* 0x000000ff12127812 */ /* 0x000fe400078ec0ff */
[----:B------:R-:W0:Y:S01]  /*dcd0*/  SHFL.DOWN PT, R4, R4, R3, 0x1f ;  /* 0x08001f0304047589 */ /* 0x000e2200000e0000 */
[----:B------:R-:W-:-:S03]  /*dce0*/  LOP3.LUT R17, R17, 0xff, RZ, 0xc0, !PT ;  /* 0x000000ff11117812 */ /* 0x000fc600078ec0ff */
[----:B------:R3:W4:Y:S02]  /*dcf0*/  SHFL.DOWN PT, R6, R6, R3, 0x1f ;  /* 0x08001f0306067589 */ /* 0x00072400000e0000 */
[----:B---3--:R-:W-:-:S05]  /*dd00*/  IMAD.SHL.U32 R3, R3, 0x2, RZ ;  /* 0x0000000203037824 */ /* 0x008fca00078e00ff */
[----:B------:R-:W-:Y:S02]  /*dd10*/  ISETP.GE.AND P2, PT, R3, R2, PT ;  /* 0x000000020300720c */ /* 0x000fe40003f46270 */
[----:B0-----:R-:W-:Y:S02]  /*dd20*/  ISETP.NE.AND P0, PT, R4, RZ, PT ;  /* 0x000000ff0400720c */ /* 0x001fe40003f05270 */
[----:B----4-:R-:W-:Y:S02]  /*dd30*/  ISETP.NE.AND P1, PT, R6, RZ, PT ;  /* 0x000000ff0600720c */ /* 0x010fe40003f25270 */
[----:B------:R-:W-:Y:S02]  /*dd40*/  SEL R5, RZ, 0xffffffff, !P0 ;  /* 0xffffffffff057807 */ /* 0x000fe40004000000 */
[----:B------:R-:W-:Y:S02]  /*dd50*/  SEL R8, RZ, 0xffffffff, !P1 ;  /* 0xffffffffff087807 */ /* 0x000fe40004800000 */
[----:B------:R-:W-:-:S02]  /*dd60*/  LOP3.LUT R5, R5, 0xff, RZ, 0xc0, !PT ;  /* 0x000000ff05057812 */ /* 0x000fc400078ec0ff */
[----:B------:R-:W-:Y:S02]  /*dd70*/  LOP3.LUT R8, R8, 0xff, RZ, 0xc0, !PT ;  /* 0x000000ff08087812 */ /* 0x000fe400078ec0ff */
[----:B------:R-:W-:Y:S02]  /*dd80*/  ISETP.NE.AND P0, PT, R18, R5, PT ;  /* 0x000000051200720c */ /* 0x000fe40003f05270 */
[----:B------:R-:W-:Y:S02]  /*dd90*/  ISETP.NE.AND P1, PT, R17, R8, PT ;  /* 0x000000081100720c */ /* 0x000fe40003f25270 */
[----:B------:R-:W-:Y:S02]  /*dda0*/  SEL R18, RZ, 0x1, !P0 ;  /* 0x00000001ff127807 */ /* 0x000fe40004000000 */
[----:B------:R-:W-:Y:S01]  /*ddb0*/  SEL R17, RZ, 0x1, !P1 ;  /* 0x00000001ff117807 */ /* 0x000fe20004800000 */
[----:B------:R-:W-:Y:S08]  /*ddc0*/  @!P2 BRA `(.L_x_6567) ;  /* 0xfffffffc00aca947 */ /* 0x000ff0000383ffff */
.L_x_6562:
[----:B------:R-:W4:Y:S01]  /*ddd0*/  LDCU UR9, c[0x0][0x558] ;  /* 0x0000ab00ff0977ac */ /* 0x000f220008000800 */
[----:B0-----:R-:W0:Y:S01]  /*dde0*/  S2R R6, SR_CTAID.X ;  /* 0x0000000000067919 */ /* 0x001e220000002500 */
[----:B------:R-:W-:Y:S01]  /*ddf0*/  HFMA2 R19, -RZ, RZ, 0, 0 ;  /* 0x00000000ff137431 */ /* 0x000fe200000001ff */
[----:B------:R-:W1:Y:S01]  /*de00*/  LDCU.64 UR6, c[0x0][0x3a8] ;  /* 0x00007500ff0677ac */ /* 0x000e620008000a00 */
[----:B------:R-:W0:Y:S01]  /*de10*/  LDCU UR8, c[0x0][0x394] ;  /* 0x00007280ff0877ac */ /* 0x000e220008000800 */
[----:B----4-:R-:W-:-:S04]  /*de20*/  UIADD3 UR5, UPT, UPT, UR9, -0x1, URZ ;  /* 0xffffffff09057890 */ /* 0x010fc8000fffe0ff */
[----:B------:R-:W-:Y:S01]  /*de30*/  UISETP.LT.U32.AND UP0, UPT, UR5, 0x18, UPT ;  /* 0x000000180500788c */ /* 0x000fe2000bf01070 */
[----:B-1----:R-:W-:-:S03]  /*de40*/  IMAD R3, R7, UR6, RZ ;  /* 0x0000000607037c24 */ /* 0x002fc6000f8e02ff */
[----:B------:R-:W-:Y:S01]  /*de50*/  USEL UR4, UR5, 0x18, UP0 ;  /* 0x0000001805047887 */ /* 0x000fe20008000000 */
[----:B--2---:R-:W-:Y:S01]  /*de60*/  IMAD R3, R0, UR7, R3 ;  /* 0x0000000700037c24 */ /* 0x004fe2000f8e0203 */
[----:B------:R-:W-:Y:S02]  /*de70*/  UISETP.NE.AND UP0, UPT, UR9, URZ, UPT ;  /* 0x000000ff0900728c */ /* 0x000fe4000bf05270 */
[----:B------:R-:W-:Y:S01]  /*de80*/  UIADD3 UR4, UPT, UPT, UR4, 0x1, URZ ;  /* 0x0000000104047890 */ /* 0x000fe2000fffe0ff */
[----:B0-----:R-:W-:-:S04]  /*de90*/  IMAD R3, R6, UR8, R3 ;  /* 0x0000000806037c24 */ /* 0x001fc8000f8e0203 */
[----:B---3--:R-:W-:Y:S02]  /*dea0*/  IMAD.SHL.U32 R5, R3, 0x2, RZ ;  /* 0x0000000203057824 */ /* 0x008fe400078e00ff */
[----:B------:R-:W-:Y:S05]  /*deb0*/  BRA.U !UP0, `(.L_x_6568) ;  /* 0x0000001108447547 */ /* 0x000fea000b800000 */
[----:B------:R-:W0:Y:S01]  /*dec0*/  LDCU.64 UR8, c[0x0][0x560] ;  /* 0x0000ac00ff0877ac */ /* 0x000e220008000a00 */
[----:B------:R-:W-:Y:S01]  /*ded0*/  IMAD.MOV.U32 R4, RZ, RZ, RZ ;  /* 0x000000ffff047224 */ /* 0x000fe200078e00ff */
[----:B------:R-:W1:Y:S01]  /*dee0*/  LDCU UR7, c[0x0][0x55c] ;  /* 0x0000ab80ff0777ac */ /* 0x000e620008000800 */
[----:B------:R-:W2:Y:S01]  /*def0*/  LDCU UR6, c[0x0][0x688] ;  /* 0x0000d100ff0677ac */ /* 0x000ea20008000800 */
        /* <DEDUP_REMOVED lines=269> */
.L_x_6568:
[----:B------:R-:W-:Y:S01]  /*efd0*/  MOV R16, RZ ;  /* 0x000000ff00107202 */ /* 0x000fe20000000f00 */
[----:B------:R-:W-:Y:S06]  /*efe0*/  BRA.U !UP0, `(.L_x_6569) ;  /* 0x0000001108487547 */ /* 0x000fec000b800000 */
[----:B------:R-:W0:Y:S01]  /*eff0*/  LDCU.64 UR6, c[0x0][0x560] ;  /* 0x0000ac00ff0677ac */ /* 0x000e220008000a00 */
[----:B------:R-:W-:Y:S02]  /*f000*/  VIADD R9, R5, 0x1 ;  /* 0x0000000105097836 */ /* 0x000fe40000000000 */
        /* <DEDUP_REMOVED lines=272> */
.L_x_6569:
        /* <DEDUP_REMOVED lines=10> */
[----:B------:R-:W-:Y:S01]  /*101b0*/  IMAD.MOV.U32 R19, RZ, RZ, RZ ;  /* 0x000000ffff137224 */ /* 0x000fe200078e00ff */
[----:B------:R-:W-:Y:S06]  /*101c0*/  BRA.U !UP0, `(.L_x_6571) ;  /* 0x0000001108487547 */ /* 0x000fec000b800000 */
[----:B------:R-:W0:Y:S01]  /*101d0*/  LDCU.64 UR6, c[0x0][0x560] ;  /* 0x0000ac00ff0677ac */ /* 0x000e220008000a00 */
[----:B------:R-:W-:Y:S02]  /*101e0*/  IMAD.MOV.U32 R8, RZ, RZ, RZ ;  /* 0x000000ffff087224 */ /* 0x000fe400078e00ff */
[----:B------:R-:W-:Y:S01]  /*101f0*/  IMAD.MOV.U32 R9, RZ, RZ, R5 ;  /* 0x000000ffff097224 */ /* 0x000fe200078e0005 */
[----:B------:R-:W1:Y:S01]  /*10200*/  LDCU UR8, c[0x0][0x55c] ;  /* 0x0000ab80ff0877ac */ /* 0x000e620008000800 */
[----:B------:R-:W2:Y:S01]  /*10210*/  LDCU UR9, c[0x0][0x688] ;  /* 0x0000d100ff0977ac */ /* 0x000ea20008000800 */
        /* <DEDUP_REMOVED lines=269> */
.L_x_6571:
        /* <DEDUP_REMOVED lines=276> */
.L_x_6572:
[----:B------:R-:W0:Y:S01]  /*12430*/  LDCU UR4, c[0x0][0x38c] ;  /* 0x00007180ff0477ac */ /* 0x000e220008000800 */
[----:B------:R-:W-:Y:S01]  /*12440*/  BSSY.RECONVERGENT B0, `(.L_x_6573) ;  /* 0x0000018000007945 */ /* 0x000fe20003800200 */
[----:B------:R-:W-:Y:S02]  /*12450*/  LOP3.LUT P3, RZ, R7, R0, RZ, 0xfc, !PT ;  /* 0x0000000007ff7212 */ /* 0x000fe4000786fcff */
[----:B------:R-:W-:Y:S02]  /*12460*/  PLOP3.LUT P0, PT, PT, PT, PT, 0x8, 0x80 ;  /* 0x000000000080781c */ /* 0x000fe40003f0e170 */
[----:B0-----:R-:W-:-:S13]  /*12470*/  ISETP.GE.AND P1, PT, R5, UR4, PT ;  /* 0x0000000405007c0c */ /* 0x001fda000bf26270 */
[----:B------:R-:W-:Y:S05]  /*12480*/  @P1 BRA `(.L_x_6574) ;  /* 0x00000000004c1947 */ /* 0x000fea0003800000 */
        /* <DEDUP_REMOVED lines=17> */
[----:B------:R0:W-:Y:S04]  /*125a0*/  STG.E.U8 desc[UR36][R4.64], R18 ;  /* 0x0000001204007986 */ /* 0x0001e8000c101124 */
[----:B------:R0:W-:Y:S02]  /*125b0*/  STG.E.U8 desc[UR36][R4.64+0x1], R17 ;  /* 0x0000011104007986 */ /* 0x0001e4000c101124 */
.L_x_6574:
[----:B------:R-:W-:Y:S05]  /*125c0*/  BSYNC.RECONVERGENT B0 ;  /* 0x0000000000007941 */ /* 0x000fea0003800200 */
.L_x_6573:
        /* <DEDUP_REMOVED lines=35> */
.L_x_6576:
[----:B------:R-:W-:Y:S05]  /*12800*/  BSYNC.RECONVERGENT B0 ;  /* 0x0000000000007941 */ /* 0x000fea0003800200 */
.L_x_6575:
[----:B------:R-:W2:Y:S08]  /*12810*/  S2UR UR5, SR_CgaCtaId ;  /* 0x00000000000579c3 */ /* 0x000eb00000008800 */
[----:B------:R-:W-:Y:S06]  /*12820*/  BAR.SYNC.DEFER_BLOCKING 0x0 ;  /* 0x0000000000007b1d */ /* 0x000fec0000010000 */
[----:B------:R-:W-:-:S02]  /*12830*/  UMOV UR4, 0x400 ;  /* 0x0000040000047882 */ /* 0x000fc40000000000 */
[----:B--2---:R-:W-:-:S09]  /*12840*/  ULEA UR6, UR5, UR4, 0x18 ;  /* 0x0000000405067291 */ /* 0x004fd2000f8ec0ff */
        /* <DEDUP_REMOVED lines=19> */
[----:B------:R-:W-:Y:S01]  /*12980*/  PRMT R17, R18, 0x7610, R17 ;  /* 0x0000761012117816 */ /* 0x000fe20000000011 */
[----:B------:R-:W1:Y:S01]  /*12990*/  LDCU UR8, c[0x0][0x398] ;  /* 0x00007300ff0877ac */ /* 0x000e620008000800 */
[----:B0-----:R-:W-:-:S05]  /*129a0*/  IMAD R8, R0, UR6, R7 ;  /* 0x0000000600087c24 */ /* 0x001fca000f8e0207 */
[----:B-1----:R-:W-:-:S13]  /*129b0*/  ISETP.GE.U32.AND P1, PT, R8, UR8, PT ;  /* 0x0000000808007c0c */ /* 0x002fda000bf26070 */
[----:B------:R-:W-:Y:S05]  /*129c0*/  @P1 BRA `(.L_x_6579) ;  /* 0x0000000000dc1947 */ /* 0x000fea0003800000 */
[----:B------:R-:W0:Y:S01]  /*129d0*/  LDCU UR7, c[0x0][0x374] ;  /* 0x00006e80ff0777ac */ /* 0x000e220008000800 */
[----:B------:R-:W1:Y:S01]  /*129e0*/  LDC R13, c[0x0][0x364] ;  /* 0x0000d900ff0d7b82 */ /* 0x000e620000000800 */
[----:B------:R-:W-:Y:S01]  /*129f0*/  BSSY.RECONVERGENT B1, `(.L_x_6580) ;  /* 0x0000016000017945 */ /* 0x000fe20003800200 */
[----:B------:R-:W-:-:S06]  /*12a00*/  PRMT R17, R18, 0x7610, R17 ;  /* 0x0000761012117816 */ /* 0x000fcc0000000011 */
[----:B------:R-:W2:Y:S01]  /*12a10*/  LDC.64 R4, c[0x0][0x770] ;  /* 0x0001dc00ff047b82 */ /* 0x000ea20000000a00 */
[----:B0-----:R-:W-:Y:S02]  /*12a20*/  IMAD R9, R6, UR7, RZ ;  /* 0x0000000706097c24 */ /* 0x001fe4000f8e02ff */
[----:B-1----:R-:W-:-:S07]  /*12a30*/  IMAD R13, R13, UR6, RZ ;  /* 0x000000060d0d7c24 */ /* 0x002fce000f8e02ff */
.L_x_6581:
[----:B------:R-:W-:-:S04]  /*12a40*/  IMAD.IADD R11, R9, 0x1, R8 ;  /* 0x00000001090b7824 */ /* 0x000fc800078e0208 */
[----:B--2---:R-:W-:-:S05]  /*12a50*/  IMAD.WIDE.U32 R10, R11, 0x2, R4 ;  /* 0x000000020b0a7825 */ /* 0x004fca00078e0004 */
[----:B------:R-:W2:Y:S04]  /*12a60*/  LDG.E.S8 R12, desc[UR36][R10.64+0x1] ;  /* 0x000001240a0c7981 */ /* 0x000ea8000c1e1300 */
[----:B------:R-:W3:Y:S01]  /*12a70*/  LDG.E.S8 R6, desc[UR36][R10.64] ;  /* 0x000000240a067981 */ /* 0x000ee2000c1e1300 */
[----:B------:R-:W-:Y:S01]  /*12a80*/  IMAD.IADD R8, R13, 0x1, R8 ;  /* 0x000000010d087824 */ /* 0x000fe200078e0208 */
[----:B------:R-:W-:-:S04]  /*12a90*/  LOP3.LUT R17, R17, 0xffff, RZ, 0xc0, !PT ;  /* 0x0000ffff11117812 */ /* 0x000fc800078ec0ff */
[----:B------:R-:W-:Y:S02]  /*12aa0*/  ISETP.GE.U32.AND P3, PT, R8, UR8, PT ;  /* 0x0000000808007c0c */ /* 0x000fe4000bf66070 */
[----:B------:R-:W-:Y:S02]  /*12ab0*/  LOP3.LUT R18, R18, 0xffff, RZ, 0xc0, !PT ;  /* 0x0000ffff12127812 */ /* 0x000fe400078ec0ff */
[----:B------:R-:W-:Y:S02]  /*12ac0*/  PRMT R15, R17, 0x8880, RZ ;  /* 0x00008880110f7816 */ /* 0x000fe400000000ff */
[----:B------:R-:W-:Y:S01]  /*12ad0*/  PRMT R14, R18, 0x8880, RZ ;  /* 0x00008880120e7816 */ /* 0x000fe200000000ff */
[----:B--2---:R-:W-:Y:S01]  /*12ae0*/  IMAD.MOV R12, RZ, RZ, -R12 ;  /* 0x000000ffff0c7224 */ /* 0x004fe200078e0a0c */
[----:B---3--:R-:W-:-:S04]  /*12af0*/  IADD3 R17, PT, PT, -R6, RZ, RZ ;  /* 0x000000ff06117210 */ /* 0x008fc80007ffe1ff */
[----:B------:R-:W-:Y:S02]  /*12b00*/  ISETP.NE.AND P2, PT, R15, R12, PT ;  /* 0x0000000c0f00720c */ /* 0x000fe40003f45270 */
[----:B------:R-:W-:Y:S02]  /*12b10*/  ISETP.NE.AND P1, PT, R14, R17, PT ;  /* 0x000000110e00720c */ /* 0x000fe40003f25270 */
[----:B------:R-:W-:Y:S02]  /*12b20*/  SEL R17, RZ, 0x1, !P2 ;  /* 0x00000001ff117807 */ /* 0x000fe40005000000 */
[----:B------:R-:W-:Y:S01]  /*12b30*/  SEL R18, RZ, 0x1, !P1 ;  /* 0x00000001ff127807 */ /* 0x000fe20004800000 */
[----:B------:R-:W-:Y:S08]  /*12b40*/  @!P3 BRA `(.L_x_6581) ;  /* 0xfffffffc00bcb947 */ /* 0x000ff0000383ffff */
[----:B------:R-:W-:Y:S05]  /*12b50*/  BSYNC.RECONVERGENT B1 ;  /* 0x0000000000017941 */ /* 0x000fea0003800200 */
.L_x_6580:
[----:B------:R-:W-:Y:S05]  /*12b60*/  BRA `(.L_x_6579) ;  /* 0x0000000000747947 */ /* 0x000fea0003800000 */
.L_x_6578:
[----:B------:R-:W0:Y:S01]  /*12b70*/  LDCU UR7, c[0x0][0x398] ;  /* 0x00007300ff0777ac */ /* 0x000e220008000800 */
[----:B------:R-:W-:Y:S02]  /*12b80*/  PRMT R17, R18, 0x7610, R17 ;  /* 0x0000761012117816 */ /* 0x000fe40000000011 */
[----:B0-----:R-:W-:-:S13]  /*12b90*/  ISETP.GE.U32.AND P1, PT, R0, UR7, PT ;  /* 0x0000000700007c0c */ /* 0x001fda000bf26070 */
[----:B------:R-:W-:Y:S05]  /*12ba0*/  @P1 BRA `(.L_x_6579) ;  /* 0x0000000000641947 */ /* 0x000fea0003800000 */
[----:B------:R-:W0:Y:S01]  /*12bb0*/  LDCU UR6, c[0x0][0x374] ;  /* 0x00006e80ff0677ac */ /* 0x000e220008000800 */
[----:B------:R-:W1:Y:S01]  /*12bc0*/  LDC R8, c[0x0][0x360] ;  /* 0x0000d800ff087b82 */ /* 0x000e620000000800 */
[----:B------:R-:W-:Y:S02]  /*12bd0*/  PRMT R17, R18, 0x7610, R17 ;  /* 0x0000761012117816 */ /* 0x000fe40000000011 */
[----:B------:R-:W-:-:S05]  /*12be0*/  MOV R10, R0 ;  /* 0x00000000000a7202 */ /* 0x000fca0000000f00 */
[----:B------:R-:W2:Y:S08]  /*12bf0*/  LDC.64 R4, c[0x0][0x770] ;  /* 0x0001dc00ff047b82 */ /* 0x000eb00000000a00 */
[----:B------:R-:W3:Y:S01]  /*12c00*/  LDC R9, c[0x0][0x364] ;  /* 0x0000d900ff097b82 */ /* 0x000ee20000000800 */
[----:B0-----:R-:W-:-:S07]  /*12c10*/  IMAD R11, R6, UR6, RZ ;  /* 0x00000006060b7c24 */ /* 0x001fce000f8e02ff */
.L_x_6582:
[----:B------:R-:W-:-:S04]  /*12c20*/  IMAD.IADD R13, R11, 0x1, R10 ;  /* 0x000000010b0d7824 */ /* 0x000fc800078e020a */
[----:B-1----:R-:W-:-:S04]  /*12c30*/  IMAD R13, R13, R8, R7 ;  /* 0x000000080d0d7224 */ /* 0x002fc800078e0207 */
[----:B--2---:R-:W-:-:S05]  /*12c40*/  IMAD.WIDE.U32 R12, R13, 0x2, R4 ;  /* 0x000000020d0c7825 */ /* 0x004fca00078e0004 */
[----:B------:R-:W2:Y:S04]  /*12c50*/  LDG.E.S8 R6, desc[UR36][R12.64] ;  /* 0x000000240c067981 */ /* 0x000ea8000c1e1300 */
[----:B------:R-:W4:Y:S01]  /*12c60*/  LDG.E.S8 R14, desc[UR36][R12.64+0x1] ;  /* 0x000001240c0e7981 */ /* 0x000f22000c1e1300 */
[----:B---3--:R-:W-:Y:S01]  /*12c70*/  IMAD.IADD R10, R9, 0x1, R10 ;  /* 0x00000001090a7824 */ /* 0x008fe200078e020a */
[----:B------:R-:W-:Y:S02]  /*12c80*/  LOP3.LUT R18, R18, 0xffff, RZ, 0xc0, !PT ;  /* 0x0000ffff12127812 */ /* 0x000fe400078ec0ff */
[----:B------:R-:W-:Y:S02]  /*12c90*/  LOP3.LUT R17, R17, 0xffff, RZ, 0xc0, !PT ;  /* 0x0000ffff11117812 */ /* 0x000fe400078ec0ff */
[----:B------:R-:W-:-:S02]  /*12ca0*/  ISETP.GE.U32.AND P3, PT, R10, UR7, PT ;  /* 0x000000070a007c0c */ /* 0x000fc4000bf66070 */
[----:B------:R-:W-:Y:S02]  /*12cb0*/  PRMT R15, R18, 0x8880, RZ ;  /* 0x00008880120f7816 */ /* 0x000fe400000000ff */
[----:B------:R-:W-:Y:S01]  /*12cc0*/  PRMT R17, R17, 0x8880, RZ ;  /* 0x0000888011117816 */ /* 0x000fe200000000ff */
[----:B--2---:R-:W-:Y:S01]  /*12cd0*/  IMAD.MOV R6, RZ, RZ, -R6 ;  /* 0x000000ffff067224 */ /* 0x004fe200078e0a06 */
[----:B----4-:R-:W-:-:S04]  /*12ce0*/  IADD3 R14, PT, PT, -R14, RZ, RZ ;  /* 0x000000ff0e0e7210 */ /* 0x010fc80007ffe1ff */
[----:B------:R-:W-:Y:S02]  /*12cf0*/  ISETP.NE.AND P1, PT, R15, R6, PT ;  /* 0x000000060f00720c */ /* 0x000fe40003f25270 */
[----:B------:R-:W-:Y:S02]  /*12d00*/  ISETP.NE.AND P2, PT, R17, R14, PT ;  /* 0x0000000e1100720c */ /* 0x000fe40003f45270 */
[----:B------:R-:W-:Y:S02]  /*12d10*/  SEL R18, RZ, 0x1, !P1 ;  /* 0x00000001ff127807 */ /* 0x000fe40004800000 */
[----:B------:R-:W-:Y:S01]  /*12d20*/  SEL R17, RZ, 0x1, !P2 ;  /* 0x00000001ff117807 */ /* 0x000fe20005000000 */
[----:B------:R-:W-:Y:S08]  /*12d30*/  @!P3 BRA `(.L_x_6582) ;  /* 0xfffffffc00b8b947 */ /* 0x000ff0000383ffff */
.L_x_6579:
[----:B------:R-:W-:Y:S05]  /*12d40*/  BSYNC.RECONVERGENT B0 ;  /* 0x0000000000007941 */ /* 0x000fea0003800200 */
.L_x_6577:
[----:B------:R-:W0:Y:S01]  /*12d50*/  LDCU UR6, c[0x0][0x360] ;  /* 0x00006c00ff0677ac */ /* 0x000e220008000800 */
[----:B------:R-:W-:Y:S01]  /*12d60*/  PRMT R5, R17, 0x7604, R18 ;  /* 0x0000760411057816 */ /* 0x000fe20000000012 */
[----:B------:R-:W-:-:S04]  /*12d70*/  UIADD3 UR4, UPT, UPT, UR4, 0x10, URZ ;  /* 0x0000001004047890 */ /* 0x000fc8000fffe0ff */
[----:B------:R-:W-:Y:S01]  /*12d80*/  ULEA UR8, UR5, UR4, 0x18 ;  /* 0x0000000405087291 */ /* 0x000fe2000f8ec0ff */
[----:B------:R-:W1:Y:S01]  /*12d90*/  LDCU UR5, c[0x0][0x364] ;  /* 0x00006c80ff0577ac */ /* 0x000e620008000800 */
[----:B0-----:R-:W-:-:S05]  /*12da0*/  IMAD R4, R0, UR6, R7 ;  /* 0x0000000600047c24 */ /* 0x001fca000f8e0207 */
[----:B------:R-:W-:-:S05]  /*12db0*/  LEA R4, R4, UR8, 0x1 ;  /* 0x0000000804047c11 */ /* 0x000fca000f8e08ff */
[----:B------:R0:W-:Y:S01]  /*12dc0*/  STS.U16 [R4], R5 ;  /* 0x0000000504007388 */ /* 0x0001e20000000400 */
[----:B-1----:R-:W-:-:S09]  /*12dd0*/  UISETP.GE.U32.AND UP0, UPT, UR5, 0x2, UPT ;  /* 0x000000020500788c */ /* 0x002fd2000bf06070 */
[----:B0-----:R-:W-:Y:S05]  /*12de0*/  BRA.U !UP0, `(.L_x_6583) ;  /* 0x0000000108747547 */ /* 0x001fea000b800000 */
[----:B------:R-:W-:-:S05]  /*12df0*/  UMOV UR4, UR5 ;  /* 0x0000000500047c82 */ /* 0x000fca0008000000 */
.L_x_6586:
        /* <DEDUP_REMOVED lines=8> */
[----:B------:R-:W-:Y:S02]  /*12e80*/  LOP3.LUT R18, R18, 0xffff, RZ, 0xc0, !PT ;  /* 0x0000ffff12127812 */ /* 0x000fe400078ec0ff */
[----:B------:R-:W-:Y:S02]  /*12e90*/  LOP3.LUT R17, R17, 0xffff, RZ, 0xc0, !PT ;  /* 0x0000ffff11117812 */ /* 0x000fe400078ec0ff */
[----:B------:R-:W-:Y:S02]  /*12ea0*/  LEA R5, R5, UR8, 0x1 ;  /* 0x0000000805057c11 */ /* 0x000fe4000f8e08ff */
[----:B------:R-:W-:Y:S02]  /*12eb0*/  PRMT R6, R18, 0x8880, RZ ;  /* 0x0000888012067816 */ /* 0x000fe400000000ff */
[----:B------:R-:W-:Y:S02]  /*12ec0*/  PRMT R9, R17, 0x8880, RZ ;  /* 0x0000888011097816 */ /* 0x000fe400000000ff */
[----:B------:R-:W0:Y:S02]  /*12ed0*/  LDS.U16 R5, [R5] ;  /* 0x0000000005057984 */ /* 0x000e240000000400 */
[----:B0-----:R-:W-:-:S02]  /*12ee0*/  PRMT R10, R5, 0x9991, RZ ;  /* 0x00009991050a7816 */ /* 0x001fc400000000ff */
        /* <DEDUP_REMOVED lines=9> */
.L_x_6585:
[----:B------:R-:W-:Y:S05]  /*12f80*/  BSYNC.RECONVERGENT B0 ;  /* 0x0000000000007941 */ /* 0x000fea0003800200 */
.L_x_6584:
[----:B------:R-:W-:-:S03]  /*12f90*/  UISETP.GT.U32.AND UP0, UPT, UR4, 0x3, UPT ;  /* 0x000000030400788c */ /* 0x000fc6000bf04070 */
[----:B------:R-:W-:-:S06]  /*12fa0*/  UMOV UR4, UR7 ;  /* 0x0000000700047c82 */ /* 0x000fcc0008000000 */
[----:B------:R-:W-:Y:S05]  /*12fb0*/  BRA.U UP0, `(.L_x_6586) ;  /* 0xfffffffd00907547 */ /* 0x000fea000b83ffff */
.L_x_6583:
[----:B------:R-:W1:Y:S02]  /*12fc0*/  LDCU UR4, c[0x0][0x39c] ;  /* 0x00007380ff0477ac */ /* 0x000e640008000800 */
[----:B-1----:R-:W-:-:S09]  /*12fd0*/  UISETP.NE.AND UP0, UPT, UR4, URZ, UPT ;  /* 0x000000ff0400728c */ /* 0x002fd2000bf05270 */
[----:B------:R-:W-:Y:S05]  /*12fe0*/  BRA.U !UP0, `(.L_x_6587) ;  /* 0x0000000108fc7547 */ /* 0x000fea000b800000 */
[----:B------:R-:W-:Y:S02]  /*12ff0*/  UISETP.GE.U32.AND UP0, UPT, UR6, 0x21, UPT ;  /* 0x000000210600788c */ /* 0x000fe4000bf06070 */
[----:B------:R-:W-:-:S07]  /*13000*/  UMOV UR4, UR6 ;  /* 0x0000000600047c82 */ /* 0x000fce0008000000 */
[----:B------:R-:W-:Y:S05]  /*13010*/  BRA.U !UP0, `(.L_x_6588) ;  /* 0x00000001088c7547 */ /* 0x000fea000b800000 */
[----:B0-----:R-:W-:Y:S01]  /*13020*/  PRMT R5, R17, 0x7604, R18 ;  /* 0x0000760411057816 */ /* 0x001fe20000000012 */
[----:B------:R-:W-:Y:S01]  /*13030*/  UISETP.GE.U32.AND UP0, UPT, UR6, 0x40, UPT ;  /* 0x000000400600788c */ /* 0x000fe2000bf06070 */
[----:B------:R-:W-:-:S03]  /*13040*/  UMOV UR4, 0x20 ;  /* 0x0000002000047882 */ /* 0x000fc60000000000 */
[----:B------:R1:W-:Y:S05]  /*13050*/  STS.U16 [R4], R5 ;  /* 0x0000000504007388 */ /* 0x0003ea0000000400 */
[----:B------:R-:W-:Y:S05]  /*13060*/  BRA.U !UP0, `(.L_x_6588) ;  /* 0x0000000108787547 */ /* 0x000fea000b800000 */
[----:B------:R-:W-:-:S05]  /*13070*/  UMOV UR5, UR6 ;  /* 0x0000000600057c82 */ /* 0x000fca0008000000 */
.L_x_6591:
[----:B------:R-:W-:Y:S01]  /*13080*/  USHF.R.U32.HI UR7, URZ, 0x1, UR5 ;  /* 0x00000001ff077899 */ /* 0x000fe20008011605 */
[----:B------:R-:W-:Y:S05]  /*13090*/  BAR.SYNC.DEFER_BLOCKING 0x0 ;  /* 0x0000000000007b1d */ /* 0x000fea0000010000 */
[----:B------:R-:W-:Y:S01]  /*130a0*/  VIADD R0, R7, UR7 ;  /* 0x0000000707007c36 */ /* 0x000fe20008000000 */
[----:B------:R-:W-:Y:S04]  /*130b0*/  BSSY.RECONVERGENT B0, `(.L_x_6589) ;  /* 0x0000016000007945 */ /* 0x000fe80003800200 */
[----:B------:R-:W-:-:S04]  /*130c0*/  ISETP.GE.U32.AND P1, PT, R0, UR6, PT ;  /* 0x0000000600007c0c */ /* 0x000fc8000bf26070 */
[----:B------:R-:W-:-:S13]  /*130d0*/  ISETP.GE.U32.OR P1, PT, R7, UR7, P1 ;  /* 0x0000000707007c0c */ /* 0x000fda0008f26470 */
[----:B0-----:R-:W-:Y:S05]  /*130e0*/  @P1 BRA `(.L_x_6590) ;  /* 0x0000000000481947 */ /* 0x001fea0003800000 */
[----:B------:R-:W-:Y:S01]  /*130f0*/  ULOP3.LUT UR8, UR5, 0x7fe, URZ, 0xc0, !UPT ;  /* 0x000007fe05087892 */ /* 0x000fe2000f8ec0ff */
[----:B------:R-:W-:Y:S02]  /*13100*/  LOP3.LUT R18, R18, 0xffff, RZ, 0xc0, !PT ;  /* 0x0000ffff12127812 */ /* 0x000fe400078ec0ff */
[----:B------:R-:W-:Y:S02]  /*13110*/  LOP3.LUT R17, R17, 0xffff, RZ, 0xc0, !PT ;  /* 0x0000ffff11117812 */ /* 0x000fe400078ec0ff */
[----:B------:R-:W-:Y:S02]  /*13120*/  PRMT R9, R18, 0x8880, RZ ;  /* 0x0000888012097816 */ /* 0x000fe400000000ff */
[----:B------:R-:W-:Y:S02]  /*13130*/  PRMT R6, R17, 0x8880, RZ ;  /* 0x0000888011067816 */ /* 0x000fe400000000ff */
[----:B------:R-:W1:Y:S02]  /*13140*/  LDS.U16 R0, [R4+UR8] ;  /* 0x0000000804007984 */ /* 0x000e640008000400 */
[----:B-1----:R-:W-:-:S02]  /*13150*/  PRMT R5, R0, 0x8880, RZ ;  /* 0x0000888000057816 */ /* 0x002fc400000000ff */
[----:B------:R-:W-:Y:S02]  /*13160*/  PRMT R8, R0, 0x9991, RZ ;  /* 0x0000999100087816 */ /* 0x000fe400000000ff */
[----:B------:R-:W-:-:S03]  /*13170*/  MOV R0, R5 ;  /* 0x0000000500007202 */ /* 0x000fc60000000f00 */
[----:B------:R-:W-:Y:S02]  /*13180*/  IMAD.MOV.U32 R5, RZ, RZ, R8 ;  /* 0x000000ffff057224 */ /* 0x000fe400078e0008 */
[----:B------:R-:W-:-:S03]  /*13190*/  IMAD.MOV R0, RZ, RZ, -R0 ;  /* 0x000000ffff007224 */ /* 0x000fc600078e0a00 */
[----:B------:R-:W-:Y:S02]  /*131a0*/  IADD3 R5, PT, PT, -R5, RZ, RZ ;  /* 0x000000ff05057210 */ /* 0x000fe40007ffe1ff */
[----:B------:R-:W-:Y:S02]  /*131b0*/  ISETP.NE.AND P1, PT, R9, R0, PT ;  /* 0x000000000900720c */ /* 0x000fe40003f25270 */
[----:B------:R-:W-:Y:S02]  /*131c0*/  ISETP.NE.AND P2, PT, R6, R5, PT ;  /* 0x000000050600720c */ /* 0x000fe40003f45270 */
[----:B------:R-:W-:Y:S02]  /*131d0*/  SEL R18, RZ, 0x1, !P1 ;  /* 0x00000001ff127807 */ /* 0x000fe40004800000 */
[----:B------:R-:W-:-:S04]  /*131e0*/  SEL R17, RZ, 0x1, !P2 ;  /* 0x00000001ff117807 */ /* 0x000fc80005000000 */
[----:B------:R-:W-:-:S05]  /*131f0*/  PRMT R5, R17, 0x7604, R18 ;  /* 0x0000760411057816 */ /* 0x000fca0000000012 */
[----:B------:R0:W-:Y:S02]  /*13200*/  STS.U16 [R4], R5 ;  /* 0x0000000504007388 */ /* 0x0001e40000000400 */
.L_x_6590:
[----:B------:R-:W-:Y:S05]  /*13210*/  BSYNC.RECONVERGENT B0 ;  /* 0x0000000000007941 */ /* 0x000fea0003800200 */
.L_x_6589:
[----:B------:R-:W-:-:S03]  /*13220*/  UISETP.GT.U32.AND UP0, UPT, UR5, 0x7f, UPT ;  /* 0x0000007f0500788c */ /* 0x000fc6000bf04070 */
[----:B------:R-:W-:-:S06]  /*13230*/  UMOV UR5, UR7 ;  /* 0x0000000700057c82 */ /* 0x000fcc0008000000 */
[----:B------:R-:W-:Y:S05]  /*13240*/  BRA.U UP0, `(.L_x_6591) ;  /* 0xfffffffd008c7547 */ /* 0x000fea000b83ffff */
.L_x_6588:
[----:B------:R-:W-:Y:S01]  /*13250*/  BAR.SYNC.DEFER_BLOCKING 0x0 ;  /* 0x0000000000007b1d */ /* 0x000fe20000010000 */
[----:B------:R-:W-:-:S09]  /*13260*/  UISETP.GE.U32.AND UP0, UPT, UR4, 0x2, UPT ;  /* 0x000000020400788c */ /* 0x000fd2000bf06070 */
[----:B------:R-:W-:Y:S05]  /*13270*/  BRA.U !UP0, `(.L_x_6587) ;  /* 0x0000000108587547 */ /* 0x000fea000b800000 */
[----:B------:R-:W-:-:S07]  /*13280*/  IMAD.MOV.U32 R0, RZ, RZ, 0x1 ;  /* 0x00000001ff007424 */ /* 0x000fce00078e00ff */
.L_x_6592:
[----:B01----:R-:W-:Y:S02]  /*13290*/  LOP3.LUT R4, R18, 0xffff, RZ, 0xc0, !PT ;  /* 0x0000ffff12047812 */ /* 0x003fe400078ec0ff */
[----:B------:R-:W-:Y:S02]  /*132a0*/  LOP3.LUT R5, R17, 0xffff, RZ, 0xc0, !PT ;  /* 0x0000ffff11057812 */ /* 0x000fe400078ec0ff */
[----:B------:R-:W-:Y:S02]  /*132b0*/  PRMT R7, R4, 0x8880, RZ ;  /* 0x0000888004077816 */ /* 0x000fe400000000ff */
[----:B------:R-:W-:Y:S02]  /*132c0*/  PRMT R9, R5, 0x8880, RZ ;  /* 0x0000888005097816 */ /* 0x000fe400000000ff */
[----:B------:R-:W-:Y:S01]  /*132d0*/  LOP3.LUT R18, R18, 0xff, RZ, 0xc0, !PT ;  /* 0x000000ff12127812 */ /* 0x000fe200078ec0ff */
[----:B------:R-:W0:Y:S01]  /*132e0*/  SHFL.DOWN PT, R4, R7, R0, 0x1f ;  /* 0x08001f0007047589 */ /* 0x000e2200000e0000 */
[----:B------:R-:W-:-:S03]  /*132f0*/  LOP3.LUT R17, R17, 0xff, RZ, 0xc0, !PT ;  /* 0x000000ff11117812 */ /* 0x000fc600078ec0ff */
[----:B------:R1:W2:Y:S02]  /*13300*/  SHFL.DOWN PT, R5, R9, R0, 0x1f ;  /* 0x08001f0009057589 */ /* 0x0002a400000e0000 */
[----:B-1----:R-:W-:-:S05]  /*13310*/  IMAD.SHL.U32 R0, R0, 0x2, RZ ;  /* 0x0000000200007824 */ /* 0x002fca00078e00ff */
[----:B------:R-:W-:Y:S02]  /*13320*/  ISETP.GE.AND P3, PT, R0, UR4, PT ;  /* 0x0000000400007c0c */ /* 0x000fe4000bf66270 */
[----:B0-----:R-:W-:Y:S02]  /*13330*/  ISETP.NE.AND P1, PT, R4, RZ, PT ;  /* 0x000000ff0400720c */ /* 0x001fe40003f25270 */
[----:B--2---:R-:W-:Y:S02]  /*13340*/  ISETP.NE.AND P2, PT, R5, RZ, PT ;  /* 0x000000ff0500720c */ /* 0x004fe40003f45270 */
        /* <DEDUP_REMOVED lines=9> */
.L_x_6587:
[----:B------:R-:W-:Y:S05]  /*133e0*/  @!P0 EXIT ;  /* 0x000000000000894d */ /* 0x000fea0003800000 */
[----:B------:R-:W2:Y:S02]  /*133f0*/  LDCU.64 UR4, c[0x0][0x768] ;  /* 0x0000ed00ff0477ac */ /* 0x000ea40008000a00 */
[----:B--2---:R-:W-:-:S04]  /*13400*/  UISETP.NE.U32.AND UP0, UPT, UR4, URZ, UPT ;  /* 0x000000ff0400728c */ /* 0x004fc8000bf05070 */
[----:B------:R-:W-:-:S09]  /*13410*/  UISETP.NE.AND.EX UP0, UPT, UR5, URZ, UPT, UP0 ;  /* 0x000000ff0500728c */ /* 0x000fd2000bf05300 */
[----:B------:R-:W-:Y:S05]  /*13420*/  BRA.U UP0, `(.L_x_6593) ;  /* 0x0000000500487547 */ /* 0x000fea000b800000 */
[----:B------:R-:W2:Y:S01]  /*13430*/  LDCU.U8 UR6, c[0x0][0x788] ;  /* 0x0000f100ff0677ac */ /* 0x000ea20008000000 */
[----:B------:R-:W0:Y:S01]  /*13440*/  LDCU.64 UR4, c[0x0][0x758] ;  /* 0x0000eb00ff0477ac */ /* 0x000e220008000a00 */
[----:B--2---:R-:W-:Y:S02]  /*13450*/  ISETP.NE.AND P2, PT, RZ, UR6, PT ;  /* 0x00000006ff007c0c */ /* 0x004fe4000bf45270 */
[----:B01----:R-:W-:Y:S02]  /*13460*/  IADD3 R4, P0, PT, R16, UR4, RZ ;  /* 0x0000000410047c10 */ /* 0x003fe4000ff1e0ff */
[----:B------:R-:W-:-:S03]  /*13470*/  IADD3 R2, P1, PT, R19, UR4, RZ ;  /* 0x0000000413027c10 */ /* 0x000fc6000ff3e0ff */
[----:B------:R-:W-:Y:S01]  /*13480*/  IMAD.X R5, RZ, RZ, UR5, P0 ;  /* 0x00000005ff057e24 */ /* 0x000fe200080e06ff */
[----:B------:R-:W-:-:S05]  /*13490*/  IADD3.X R3, PT, PT, RZ, UR5, RZ, P1, !PT ;  /* 0x00000005ff037c10 */ /* 0x000fca0008ffe4ff */
[----:B------:R-:W2:Y:S04]  /*134a0*/  @P2 LDG.E.S8 R6, desc[UR36][R4.64] ;  /* 0x0000002404062981 */ /* 0x000ea8000c1e1300 */
[----:B------:R-:W3:Y:S01]  /*134b0*/  @P2 LDG.E.S8 R0, desc[UR36][R2.64] ;  /* 0x0000002402002981 */ /* 0x000ee2000c1e1300 */
[----:B------:R-:W0:Y:S01]  /*134c0*/  LDCU.U8 UR4, c[0x0][0x789] ;  /* 0x0000f120ff0477ac */ /* 0x000e220008000000 */
[----:B------:R-:W-:Y:S02]  /*134d0*/  @P2 LOP3.LUT R7, R18, 0xffff, RZ, 0xc0, !PT ;  /* 0x0000ffff12072812 */ /* 0x000fe400078ec0ff */
[----:B------:R-:W-:Y:S02]  /*134e0*/  @P2 LOP3.LUT R8, R17, 0xffff, RZ, 0xc0, !PT ;  /* 0x0000ffff11082812 */ /* 0x000fe400078ec0ff */
[----:B------:R-:W-:-:S02]  /*134f0*/  @P2 PRMT R7, R7, 0x8880, RZ ;  /* 0x0000888007072816 */ /* 0x000fc400000000ff */
[----:B------:R-:W-:-:S03]  /*13500*/  @P2 PRMT R9, R8, 0x8880, RZ ;  /* 0x0000888008092816 */ /* 0x000fc600000000ff */
[----:B------:R-:W-:Y:S01]  /*13510*/  @P2 IMAD.MOV R7, RZ, RZ, -R7 ;  /* 0x000000ffff072224 */ /* 0x000fe200078e0a07 */
[----:B------:R-:W-:Y:S01]  /*13520*/  @P2 IADD3 R9, PT, PT, -R9, RZ, RZ ;  /* 0x000000ff09092210 */ /* 0x000fe20007ffe1ff */
[----:B0-----:R-:W-:-:S03]  /*13530*/  UISETP.NE.AND UP0, UPT, UR4, URZ, UPT ;  /* 0x000000ff0400728c */ /* 0x001fc6000bf05270 */
[----:B--2---:R-:W-:Y:S02]  /*13540*/  @P2 ISETP.NE.AND P1, PT, R6, R9, PT ;  /* 0x000000090600220c */ /* 0x004fe40003f25270 */
[----:B---3--:R-:W-:Y:S02]  /*13550*/  @P2 ISETP.NE.AND P0, PT, R0, R7, PT ;  /* 0x000000070000220c */ /* 0x008fe40003f05270 */
[----:B------:R-:W-:Y:S02]  /*13560*/  @P2 SEL R6, RZ, 0x1, !P1 ;  /* 0x00000001ff062807 */ /* 0x000fe40004800000 */
[----:B------:R-:W-:Y:S02]  /*13570*/  @P2 SEL R0, RZ, 0x1, !P0 ;  /* 0x00000001ff002807 */ /* 0x000fe40004000000 */
[----:B------:R-:W-:Y:S02]  /*13580*/  @P2 PRMT R17, R6, 0x7610, R17 ;  /* 0x0000761006112816 */ /* 0x000fe40000000011 */
[----:B------:R-:W-:Y:S01]  /*13590*/  @P2 PRMT R18, R0, 0x7610, R18 ;  /* 0x0000761000122816 */ /* 0x000fe20000000012 */
[----:B------:R-:W-:Y:S06]  /*135a0*/  BRA.U UP0, `(.L_x_6594) ;  /* 0x00000001001c7547 */ /* 0x000fec000b800000 */
[----:B------:R-:W-:Y:S02]  /*135b0*/  LOP3.LUT P0, RZ, R18, 0xff, RZ, 0xc0, !PT ;  /* 0x000000ff12ff7812 */ /* 0x000fe4000780c0ff */
[----:B------:R-:W-:Y:S02]  /*135c0*/  LOP3.LUT P1, RZ, R17, 0xff, RZ, 0xc0, !PT ;  /* 0x000000ff11ff7812 */ /* 0x000fe4000782c0ff */
[----:B------:R-:W-:Y:S02]  /*135d0*/  SEL R7, RZ, 0x1, !P0 ;  /* 0x00000001ff077807 */ /* 0x000fe40004000000 */
[----:B------:R-:W-:-:S03]  /*135e0*/  SEL R9, RZ, 0x1, !P1 ;  /* 0x00000001ff097807 */ /* 0x000fc60004800000 */
[----:B------:R-:W-:Y:S04]  /*135f0*/  STG.E.U8 desc[UR36][R2.64], R7 ;  /* 0x0000000702007986 */ /* 0x000fe8000c101124 */
[----:B------:R-:W-:Y:S01]  /*13600*/  STG.E.U8 desc[UR36][R4.64], R9 ;  /* 0x0000000904007986 */ /* 0x000fe2000c101124 */
[----:B------:R-:W-:Y:S05]  /*13610*/  EXIT ;  /* 0x000000000000794d */ /* 0x000fea0003800000 */
.L_x_6594:
[----:B------:R-:W0:Y:S02]  /*13620*/  LDCU UR4, c[0x0][0x78c] ;  /* 0x0000f180ff0477ac */ /* 0x000e240008000800 */
[----:B0-----:R-:W-:-:S09]  /*13630*/  UISETP.NE.AND UP0, UPT, UR4, 0x1, UPT ;  /* 0x000000010400788c */ /* 0x001fd2000bf05270 */
[----:B------:R-:W-:Y:S05]  /*13640*/  BRA.U !UP0, `(.L_x_6595) ;  /* 0x0000000108407547 */ /* 0x000fea000b800000 */
[----:B------:R-:W-:Y:S01]  /*13650*/  MOV R2, 0x0 ;  /* 0x0000000000027802 */ /* 0x000fe20000000f00 */
[----:B------:R-:W0:Y:S01]  /*13660*/  LDCU.64 UR4, c[0x4][0x7c8] ;  /* 0x0100f900ff0477ac */ /* 0x000e220008000a00 */
[----:B------:R-:W-:Y:S02]  /*13670*/  HFMA2 R13, -RZ, RZ, 0, 0 ;  /* 0x00000000ff0d7431 */ /* 0x000fe400000001ff */
[----:B------:R-:W-:Y:S01]  /*13680*/  IMAD.MOV.U32 R8, RZ, RZ, 0x2ef ;  /* 0x000002efff087424 */ /* 0x000fe200078e00ff */
[----:B------:R-:W1:Y:S01]  /*13690*/  LDCU.64 UR8, c[0x4][0x7b8] ;  /* 0x0100f700ff0877ac */ /* 0x000e620008000a00 */
[----:B------:R-:W2:Y:S01]  /*136a0*/  LDC.64 R2, c[0x4][R2] ;  /* 0x0100000002027b82 */ /* 0x000ea20000000a00 */
[----:B------:R-:W-:Y:S01]  /*136b0*/  IMAD.MOV.U32 R12, RZ, RZ, 0x1 ;  /* 0x00000001ff0c7424 */ /* 0x000fe200078e00ff */
[----:B------:R-:W3:Y:S01]  /*136c0*/  LDCU.64 UR6, c[0x4][0x248] ;  /* 0x01004900ff0677ac */ /* 0x000ee20008000a00 */
[----:B0-----:R-:W-:Y:S02]  /*136d0*/  IMAD.U32 R4, RZ, RZ, UR4 ;  /* 0x00000004ff047e24 */ /* 0x001fe4000f8e00ff */
[----:B------:R-:W-:Y:S01]  /*136e0*/  IMAD.U32 R5, RZ, RZ, UR5 ;  /* 0x00000005ff057e24 */ /* 0x000fe2000f8e00ff */
[----:B-1----:R-:W-:Y:S01]  /*136f0*/  MOV R6, UR8 ;  /* 0x0000000800067c02 */ /* 0x002fe20008000f00 */
[----:B------:R-:W-:-:S02]  /*13700*/  IMAD.U32 R7, RZ, RZ, UR9 ;  /* 0x00000009ff077e24 */ /* 0x000fc4000f8e00ff */
[----:B---3--:R-:W-:Y:S01]  /*13710*/  IMAD.U32 R10, RZ, RZ, UR6 ;  /* 0x00000006ff0a7e24 */ /* 0x008fe2000f8e00ff */
[----:B------:R-:W-:-:S07]  /*13720*/  MOV R11, UR7 ;  /* 0x00000007000b7c02 */ /* 0x000fce0008000f00 */
[----:B------:R-:W-:-:S07]  /*13730*/  LEPC R20, `(.L_x_6595) ;  /* 0x000000001014794e */ /* 0x000fce0000000000 */
[----:B--2---:R-:W-:Y:S05]  /*13740*/  CALL.ABS.NOINC R2 ;  /* 0x0000000002007343 */ /* 0x004fea0003c00000 */
.L_x_6595:
[----:B------:R-:W0:Y:S01]  /*13750*/  LDCU.64 UR4, c[0x0][0x758] ;  /* 0x0000eb00ff0477ac */ /* 0x000e220008000a00 */
[----:B------:R-:W-:-:S04]  /*13760*/  LOP3.LUT P1, RZ, R18, 0xff, RZ, 0xc0, !PT ;  /* 0x000000ff12ff7812 */ /* 0x000fc8000782c0ff */
[----:B------:R-:W-:Y:S02]  /*13770*/  SEL R5, RZ, 0x1, !P1 ;  /* 0x00000001ff057807 */ /* 0x000fe40004800000 */
[----:B0-----:R-:W-:Y:S01]  /*13780*/  IADD3 R2, P0, PT, R19, UR4, RZ ;  /* 0x0000000413027c10 */ /* 0x001fe2000ff1e0ff */
[----:B------:R-:W0:Y:S04]  /*13790*/  LDCU UR4, c[0x0][0x78c] ;  /* 0x0000f180ff0477ac */ /* 0x000e280008000800 */
[----:B------:R-:W-:-:S05]  /*137a0*/  IMAD.X R3, RZ, RZ, UR5, P0 ;  /* 0x00000005ff037e24 */ /* 0x000fca00080e06ff */
[----:B------:R1:W-:Y:S01]  /*137b0*/  STG.E.U8 desc[UR36][R2.64], R5 ;  /* 0x0000000502007986 */ /* 0x0003e2000c101124 */
[----:B0-----:R-:W-:-:S09]  /*137c0*/  UISETP.NE.AND UP0, UPT, UR4, 0x1, UPT ;  /* 0x000000010400788c */ /* 0x001fd2000bf05270 */
[----:B-1----:R-:W-:Y:S05]  /*137d0*/  BRA.U !UP0, `(.L_x_6596) ;  /* 0x0000000108407547 */ /* 0x002fea000b800000 */
        /* <DEDUP_REMOVED lines=10> */
[----:B-1----:R-:W-:-:S02]  /*13880*/  IMAD.U32 R6, RZ, RZ, UR6 ;  /* 0x00000006ff067e24 */ /* 0x002fc4000f8e00ff */
[----:B------:R-:W-:Y:S01]  /*13890*/  IMAD.U32 R7, RZ, RZ, UR7 ;  /* 0x00000007ff077e24 */ /* 0x000fe2000f8e00ff */
[----:B---3--:R-:W-:Y:S01]  /*138a0*/  MOV R10, UR8 ;  /* 0x00000008000a7c02 */ /* 0x008fe20008000f00 */
[----:B------:R-:W-:-:S07]  /*138b0*/  IMAD.U32 R11, RZ, RZ, UR9 ;  /* 0x00000009ff0b7e24 */ /* 0x000fce000f8e00ff */
[----:B------:R-:W-:-:S07]  /*138c0*/  LEPC R20, `(.L_x_6596) ;  /* 0x000000001014794e */ /* 0x000fce0000000000 */
[----:B--2---:R-:W-:Y:S05]  /*138d0*/  CALL.ABS.NOINC R2 ;  /* 0x0000000002007343 */ /* 0x004fea0003c00000 */
.L_x_6596:
[----:B------:R-:W0:Y:S01]  /*138e0*/  LDCU.64 UR4, c[0x0][0x758] ;  /* 0x0000eb00ff0477ac */ /* 0x000e220008000a00 */
[----:B------:R-:W-:-:S04]  /*138f0*/  LOP3.LUT P1, RZ, R17, 0xff, RZ, 0xc0, !PT ;  /* 0x000000ff11ff7812 */ /* 0x000fc8000782c0ff */
[----:B------:R-:W-:Y:S02]  /*13900*/  SEL R3, RZ, 0x1, !P1 ;  /* 0x00000001ff037807 */ /* 0x000fe40004800000 */
[----:B0-----:R-:W-:-:S05]  /*13910*/  IADD3 R16, P0, PT, R16, UR4, RZ ;  /* 0x0000000410107c10 */ /* 0x001fca000ff1e0ff */
[----:B------:R-:W-:-:S05]  /*13920*/  IMAD.X R17, RZ, RZ, UR5, P0 ;  /* 0x00000005ff117e24 */ /* 0x000fca00080e06ff */
[----:B------:R-:W-:Y:S01]  /*13930*/  STG.E.U8 desc[UR36][R16.64], R3 ;  /* 0x0000000310007986 */ /* 0x000fe2000c101124 */
[----:B------:R-:W-:Y:S05]  /*13940*/  EXIT ;  /* 0x000000000000794d */ /* 0x000fea0003800000 */
.L_x_6593:
[----:B------:R-:W2:Y:S01]  /*13950*/  LDCU.U8 UR4, c[0x0][0x788] ;  /* 0x0000f100ff0477ac */ /* 0x000ea20008000000 */
[----:B------:R-:W3:Y:S01]  /*13960*/  LDCU.U8 UR5, c[0x0][0x789] ;  /* 0x0000f120ff0577ac */ /* 0x000ee20008000000 */
[----:B--2---:R-:W-:Y:S02]  /*13970*/  UISETP.NE.AND UP1, UPT, UR4, URZ, UPT ;  /* 0x000000ff0400728c */ /* 0x004fe4000bf25270 */
[----:B---3--:R-:W-:-:S07]  /*13980*/  UISETP.NE.AND UP0, UPT, UR5, URZ, UPT ;  /* 0x000000ff0500728c */ /* 0x008fce000bf05270 */
[----:B------:R-:W-:Y:S05]  /*13990*/  BRA.U !UP1, `(.L_x_6597) ;  /* 0x0000000109307547 */ /* 0x000fea000b800000 */
[----:B------:R-:W2:Y:S04]  /*139a0*/  LDG.E.S8 R0, desc[UR36][R2.64] ;  /* 0x0000002402007981 */ /* 0x000ea8000c1e1300 */
[----:B01----:R-:W3:Y:S01]  /*139b0*/  LDG.E.S8 R4, desc[UR36][R2.64+0x1] ;  /* 0x0000012402047981 */ /* 0x003ee2000c1e1300 */
[----:B------:R-:W-:Y:S02]  /*139c0*/  LOP3.LUT R17, R17, 0xffff, RZ, 0xc0, !PT ;  /* 0x0000ffff11117812 */ /* 0x000fe400078ec0ff */
[----:B------:R-:W-:Y:S02]  /*139d0*/  LOP3.LUT R18, R18, 0xffff, RZ, 0xc0, !PT ;  /* 0x0000ffff12127812 */ /* 0x000fe400078ec0ff */
[----:B------:R-:W-:Y:S02]  /*139e0*/  PRMT R6, R17, 0x8880, RZ ;  /* 0x0000888011067816 */ /* 0x000fe400000000ff */
[----:B------:R-:W-:-:S03]  /*139f0*/  PRMT R5, R18, 0x8880, RZ ;  /* 0x0000888012057816 */ /* 0x000fc600000000ff */
[----:B------:R-:W-:Y:S01]  /*13a00*/  IMAD.MOV R7, RZ, RZ, -R6 ;  /* 0x000000ffff077224 */ /* 0x000fe200078e0a06 */
[----:B------:R-:W-:-:S04]  /*13a10*/  IADD3 R5, PT, PT, -R5, RZ, RZ ;  /* 0x000000ff05057210 */ /* 0x000fc80007ffe1ff */
[----:B--2---:R-:W-:Y:S02]  /*13a20*/  ISETP.NE.AND P0, PT, R0, R5, PT ;  /* 0x000000050000720c */ /* 0x004fe40003f05270 */
[----:B---3--:R-:W-:Y:S02]  /*13a30*/  ISETP.NE.AND P1, PT, R4, R7, PT ;  /* 0x000000070400720c */ /* 0x008fe40003f25270 */
[----:B------:R-:W-:Y:S02]  /*13a40*/  SEL R18, RZ, 0x1, !P0 ;  /* 0x00000001ff127807 */ /* 0x000fe40004000000 */
[----:B------:R-:W-:-:S09]  /*13a50*/  SEL R17, RZ, 0x1, !P1 ;  /* 0x00000001ff117807 */ /* 0x000fd20004800000 */
.L_x_6597:
[----:B------:R-:W-:Y:S05]  /*13a60*/  BRA.U !UP0, `(.L_x_6598) ;  /* 0x0000000108cc7547 */ /* 0x000fea000b800000 */
[----:B------:R-:W2:Y:S02]  /*13a70*/  LDCU UR4, c[0x0][0x78c] ;  /* 0x0000f180ff0477ac */ /* 0x000ea40008000800 */
[----:B--2---:R-:W-:-:S09]  /*13a80*/  UISETP.NE.AND UP0, UPT, UR4, 0x1, UPT ;  /* 0x000000010400788c */ /* 0x004fd2000bf05270 */
[----:B------:R-:W-:Y:S05]  /*13a90*/  BRA.U !UP0, `(.L_x_6599) ;  /* 0x0000000108407547 */ /* 0x000fea000b800000 */
[----:B------:R-:W-:Y:S01]  /*13aa0*/  MOV R2, 0x0 ;  /* 0x0000000000027802 */ /* 0x000fe20000000f00 */
[----:B------:R-:W0:Y:S01]  /*13ab0*/  LDCU.64 UR4, c[0x4][0x7c8] ;  /* 0x0100f900ff0477ac */ /* 0x000e220008000a00 */
[----:B------:R-:W-:Y:S02]  /*13ac0*/  HFMA2 R12, -RZ, RZ, 0, 5.9604644775390625e-08 ;  /* 0x00000001ff0c7431 */ /* 0x000fe400000001ff */
[----:B------:R-:W-:Y:S01]  /*13ad0*/  IMAD.MOV.U32 R8, RZ, RZ, 0x2ef ;  /* 0x000002efff087424 */ /* 0x000fe200078e00ff */
[----:B------:R-:W2:Y:S01]  /*13ae0*/  LDCU.64 UR6, c[0x4][0x7b8] ;  /* 0x0100f700ff0677ac */ /* 0x000ea20008000a00 */
[----:B------:R-:W3:Y:S01]  /*13af0*/  LDC.64 R2, c[0x4][R2] ;  /* 0x0100000002027b82 */ /* 0x000ee20000000a00 */
[----:B------:R-:W-:Y:S01]  /*13b00*/  IMAD.MOV.U32 R13, RZ, RZ, RZ ;  /* 0x000000ffff0d7224 */ /* 0x000fe200078e00ff */
[----:B------:R-:W4:Y:S01]  /*13b10*/  LDCU.64 UR8, c[0x4][0x248] ;  /* 0x01004900ff0877ac */ /* 0x000f220008000a00 */
[----:B01----:R-:W-:Y:S01]  /*13b20*/  IMAD.U32 R4, RZ, RZ, UR4 ;  /* 0x00000004ff047e24 */ /* 0x003fe2000f8e00ff */
[----:B------:R-:W-:Y:S01]  /*13b30*/  MOV R5, UR5 ;  /* 0x0000000500057c02 */ /* 0x000fe20008000f00 */
[----:B--2---:R-:W-:-:S02]  /*13b40*/  IMAD.U32 R6, RZ, RZ, UR6 ;  /* 0x00000006ff067e24 */ /* 0x004fc4000f8e00ff */
[----:B------:R-:W-:Y:S01]  /*13b50*/  IMAD.U32 R7, RZ, RZ, UR7 ;  /* 0x00000007ff077e24 */ /* 0x000fe2000f8e00ff */
[----:B----4-:R-:W-:Y:S01]  /*13b60*/  MOV R10, UR8 ;  /* 0x00000008000a7c02 */ /* 0x010fe20008000f00 */
[----:B------:R-:W-:-:S07]  /*13b70*/  IMAD.U32 R11, RZ, RZ, UR9 ;  /* 0x00000009ff0b7e24 */ /* 0x000fce000f8e00ff */
[----:B------:R-:W-:-:S07]  /*13b80*/  LEPC R20, `(.L_x_6599) ;  /* 0x000000001014794e */ /* 0x000fce0000000000 */
[----:B---3--:R-:W-:Y:S05]  /*13b90*/  CALL.ABS.NOINC R2 ;  /* 0x0000000002007343 */ /* 0x008fea0003c00000 */
.L_x_6599:
[----:B------:R-:W2:Y:S01]  /*13ba0*/  LDCU.64 UR4, c[0x0][0x758] ;  /* 0x0000eb00ff0477ac */ /* 0x000ea20008000a00 */
[----:B------:R-:W-:-:S04]  /*13bb0*/  LOP3.LUT P0, RZ, R18, 0xff, RZ, 0xc0, !PT ;  /* 0x000000ff12ff7812 */ /* 0x000fc8000780c0ff */
[----:B01----:R-:W-:Y:S02]  /*13bc0*/  SEL R5, RZ, 0x1, !P0 ;  /* 0x00000001ff057807 */ /* 0x003fe40004000000 */
[----:B--2---:R-:W-:Y:S01]  /*13bd0*/  IADD3 R2, P1, PT, R19, UR4, RZ ;  /* 0x0000000413027c10 */ /* 0x004fe2000ff3e0ff */
[----:B------:R-:W0:Y:S04]  /*13be0*/  LDCU UR4, c[0x0][0x78c] ;  /* 0x0000f180ff0477ac */ /* 0x000e280008000800 */
[----:B------:R-:W-:-:S05]  /*13bf0*/  IMAD.X R3, RZ, RZ, UR5, P1 ;  /* 0x00000005ff037e24 */ /* 0x000fca00088e06ff */
[----:B------:R1:W-:Y:S01]  /*13c00*/  STG.E.U8 desc[UR36][R2.64], R5 ;  /* 0x0000000502007986 */ /* 0x0003e2000c101124 */
[----:B0-----:R-:W-:-:S09]  /*13c10*/  UISETP.NE.AND UP0, UPT, UR4, 0x1, UPT ;  /* 0x000000010400788c */ /* 0x001fd2000bf05270 */
[----:B-1----:R-:W-:Y:S05]  /*13c20*/  BRA.U !UP0, `(.L_x_6600) ;  /* 0x0000000108407547 */ /* 0x002fea000b800000 */
[----:B------:R-:W-:Y:S01]  /*13c30*/  MOV R2, 0x0 ;  /* 0x0000000000027802 */ /* 0x000fe20000000f00 */
[----:B------:R-:W0:Y:S01]  /*13c40*/  LDCU.64 UR4, c[0x4][0x7c8] ;  /* 0x0100f900ff0477ac */ /* 0x000e220008000a00 */
[----:B------:R-:W-:Y:S02]  /*13c50*/  HFMA2 R8, -RZ, RZ, 0, 4.4763088226318359375e-05 ;  /* 0x000002efff087431 */ /* 0x000fe400000001ff */
[----:B------:R-:W-:Y:S01]  /*13c60*/  IMAD.MOV.U32 R12, RZ, RZ, 0x1 ;  /* 0x00000001ff0c7424 */ /* 0x000fe200078e00ff */
[----:B------:R-:W1:Y:S01]  /*13c70*/  LDCU.64 UR6, c[0x4][0x7b8] ;  /* 0x0100f700ff0677ac */ /* 0x000e620008000a00 */
[----:B------:R-:W2:Y:S01]  /*13c80*/  LDC.64 R2, c[0x4][R2] ;  /* 0x0100000002027b82 */ /* 0x000ea20000000a00 */
[----:B------:R-:W-:Y:S01]  /*13c90*/  IMAD.MOV.U32 R13, RZ, RZ, RZ ;  /* 0x000000ffff0d7224 */ /* 0x000fe200078e00ff */
[----:B------:R-:W3:Y:S01]  /*13ca0*/  LDCU.64 UR8, c[0x4][0x248] ;  /* 0x01004900ff0877ac */ /* 0x000ee20008000a00 */
[----:B0-----:R-:W-:Y:S01]  /*13cb0*/  MOV R4, UR4 ;  /* 0x0000000400047c02 */ /* 0x001fe20008000f00 */
[----:B------:R-:W-:-:S02]  /*13cc0*/  IMAD.U32 R5, RZ, RZ, UR5 ;  /* 0x00000005ff057e24 */ /* 0x000fc4000f8e00ff */
[----:B-1----:R-:W-:Y:S01]  /*13cd0*/  IMAD.U32 R6, RZ, RZ, UR6 ;  /* 0x00000006ff067e24 */ /* 0x002fe2000f8e00ff */
[----:B------:R-:W-:Y:S01]  /*13ce0*/  MOV R7, UR7 ;  /* 0x0000000700077c02 */ /* 0x000fe20008000f00 */
[----:B---3--:R-:W-:Y:S02]  /*13cf0*/  IMAD.U32 R10, RZ, RZ, UR8 ;  /* 0x00000008ff0a7e24 */ /* 0x008fe4000f8e00ff */
[----:B------:R-:W-:-:S07]  /*13d00*/  IMAD.U32 R11, RZ, RZ, UR9 ;  /* 0x00000009ff0b7e24 */ /* 0x000fce000f8e00ff */
[----:B------:R-:W-:-:S07]  /*13d10*/  LEPC R20, `(.L_x_6600) ;  /* 0x000000001014794e */ /* 0x000fce0000000000 */
[----:B--2---:R-:W-:Y:S05]  /*13d20*/  CALL.ABS.NOINC R2 ;  /* 0x0000000002007343 */ /* 0x004fea0003c00000 */
.L_x_6600:
[----:B------:R-:W0:Y:S01]  /*13d30*/  LDCU.64 UR4, c[0x0][0x758] ;  /* 0x0000eb00ff0477ac */ /* 0x000e220008000a00 */
[----:B------:R-:W-:-:S04]  /*13d40*/  LOP3.LUT P0, RZ, R17, 0xff, RZ, 0xc0, !PT ;  /* 0x000000ff11ff7812 */ /* 0x000fc8000780c0ff */
[----:B------:R-:W-:Y:S02]  /*13d50*/  SEL R3, RZ, 0x1, !P0 ;  /* 0x00000001ff037807 */ /* 0x000fe40004000000 */
[----:B0-----:R-:W-:-:S04]  /*13d60*/  IADD3 R16, P1, PT, R16, UR4, RZ ;  /* 0x0000000410107c10 */ /* 0x001fc8000ff3e0ff */
[----:B------:R-:W-:-:S05]  /*13d70*/  IADD3.X R17, PT, PT, RZ, UR5, RZ, P1, !PT ;  /* 0x00000005ff117c10 */ /* 0x000fca0008ffe4ff */
[----:B------:R-:W-:Y:S01]  /*13d80*/  STG.E.U8 desc[UR36][R16.64], R3 ;  /* 0x0000000310007986 */ /* 0x000fe2000c101124 */
[----:B------:R-:W-:Y:S05]  /*13d90*/  EXIT ;  /* 0x000000000000794d */ /* 0x000fea0003800000 */
.L_x_6598:
[----:B------:R-:W-:Y:S04]  /*13da0*/  STG.E.U8 desc[UR36][R2.64], R18 ;  /* 0x0000001202007986 */ /* 0x000fe8000c101124 */
[----:B------:R-:W-:Y:S01]  /*13db0*/  STG.E.U8 desc[UR36][R2.64+0x1], R17 ;  /* 0x0000011102007986 */ /* 0x000fe2000c101124 */
[----:B------:R-:W-:Y:S05]  /*13dc0*/  EXIT ;  /* 0x000000000000794d */ /* 0x000fea0003800000 */
.L_x_6570:
        /* <DEDUP_REMOVED lines=18> */
[----:B------:R-:W-:-:S03]  /*13ef0*/  IADD3 R4, P0, PT, R16, UR4, RZ ;  /* 0x0000000410047c10 */ /* 0x000fc6000ff1e0ff */
[----:B------:R-:W-:Y:S02]  /*13f00*/  IMAD.X R3, RZ, RZ, UR5, P1 ;  /* 0x00000005ff037e24 */ /* 0x000fe400088e06ff */
[----:B------:R-:W-:-:S04]  /*13f10*/  IMAD.X R5, RZ, RZ, UR5, P0 ;  /* 0x00000005ff057e24 */ /* 0x000fc800080e06ff */
        /* <DEDUP_REMOVED lines=24> */
.L_x_6602:
        /* <DEDUP_REMOVED lines=19> */
.L_x_6603:
        /* <DEDUP_REMOVED lines=25> */
.L_x_6604:
[----:B------:R-:W0:Y:S01]  /*14360*/  LDCU.64 UR4, c[0x0][0x758] ;  /* 0x0000eb00ff0477ac */ /* 0x000e220008000a00 */
[----:B------:R-:W-:-:S04]  /*14370*/  LOP3.LUT P1, RZ, R17, 0xff, RZ, 0xc0, !PT ;  /* 0x000000ff11ff7812 */ /* 0x000fc8000782c0ff */
[----:B------:R-:W-:Y:S02]  /*14380*/  SEL R3, RZ, 0x1, !P1 ;  /* 0x00000001ff037807 */ /* 0x000fe40004800000 */
[----:B0-----:R-:W-:-:S04]  /*14390*/  IADD3 R16, P0, PT, R16, UR4, RZ ;  /* 0x0000000410107c10 */ /* 0x001fc8000ff1e0ff */
[----:B------:R-:W-:-:S05]  /*143a0*/  IADD3.X R17, PT, PT, RZ, UR5, RZ, P0, !PT ;  /* 0x00000005ff117c10 */ /* 0x000fca00087fe4ff */
[----:B------:R-:W-:Y:S01]  /*143b0*/  STG.E.U8 desc[UR36][R16.64], R3 ;  /* 0x0000000310007986 */ /* 0x000fe2000c101124 */
[----:B------:R-:W-:Y:S05]  /*143c0*/  EXIT ;  /* 0x000000000000794d */ /* 0x000fea0003800000 */
.L_x_6601:
[----:B------:R-:W0:Y:S01]  /*143d0*/  LDCU.U8 UR4, c[0x0][0x788] ;  /* 0x0000f100ff0477ac */ /* 0x000e220008000000 */
[----:B------:R-:W1:Y:S01]  /*143e0*/  LDCU.U8 UR5, c[0x0][0x789] ;  /* 0x0000f120ff0577ac */ /* 0x000e620008000000 */
[----:B0-----:R-:W-:Y:S02]  /*143f0*/  UISETP.NE.AND UP0, UPT, UR4, URZ, UPT ;  /* 0x000000ff0400728c */ /* 0x001fe4000bf05270 */
[----:B-1----:R-:W-:-:S07]  /*14400*/  UISETP.NE.AND UP1, UPT, UR5, URZ, UPT ;  /* 0x000000ff0500728c */ /* 0x002fce000bf25270 */
[----:B------:R-:W-:Y:S05]  /*14410*/  BRA.U !UP0, `(.L_x_6605) ;  /* 0x0000000108307547 */ /* 0x000fea000b800000 */
[----:B------:R-:W2:Y:S04]  /*14420*/  LDG.E.S8 R0, desc[UR36][R2.64] ;  /* 0x0000002402007981 */ /* 0x000ea8000c1e1300 */
[----:B------:R-:W3:Y:S01]  /*14430*/  LDG.E.S8 R4, desc[UR36][R2.64+0x1] ;  /* 0x0000012402047981 */ /* 0x000ee2000c1e1300 */
[----:B------:R-:W-:Y:S02]  /*14440*/  LOP3.LUT R18, R18, 0xffff, RZ, 0xc0, !PT ;  /* 0x0000ffff12127812 */ /* 0x000fe400078ec0ff */
[----:B------:R-:W-:Y:S02]  /*14450*/  LOP3.LUT R17, R17, 0xffff, RZ, 0xc0, !PT ;  /* 0x0000ffff11117812 */ /* 0x000fe400078ec0ff */
[----:B------:R-:W-:Y:S02]  /*14460*/  PRMT R5, R18, 0x8880, RZ ;  /* 0x0000888012057816 */ /* 0x000fe400000000ff */
[----:B------:R-:W-:-:S03]  /*14470*/  PRMT R6, R17, 0x8880, RZ ;  /* 0x0000888011067816 */ /* 0x000fc600000000ff */
[----:B------:R-:W-:Y:S02]  /*14480*/  IMAD.MOV R5, RZ, RZ, -R5 ;  /* 0x000000ffff057224 */ /* 0x000fe400078e0a05 */
[----:B------:R-:W-:-:S03]  /*14490*/  IMAD.MOV R7, RZ, RZ, -R6 ;  /* 0x000000ffff077224 */ /* 0x000fc600078e0a06 */
[----:B--2---:R-:W-:Y:S02]  /*144a0*/  ISETP.NE.AND P0, PT, R0, R5, PT ;  /* 0x000000050000720c */ /* 0x004fe40003f05270 */
[----:B---3--:R-:W-:Y:S02]  /*144b0*/  ISETP.NE.AND P1, PT, R4, R7, PT ;  /* 0x000000070400720c */ /* 0x008fe40003f25270 */
[----:B------:R-:W-:Y:S02]  /*144c0*/  SEL R18, RZ, 0x1, !P0 ;  /* 0x00000001ff127807 */ /* 0x000fe40004000000 */
[----:B------:R-:W-:-:S09]  /*144d0*/  SEL R17, RZ, 0x1, !P1 ;  /* 0x00000001ff117807 */ /* 0x000fd20004800000 */
.L_x_6605:
        /* <DEDUP_REMOVED lines=20> */
.L_x_6607:
[----:B------:R-:W0:Y:S01]  /*14620*/  LDCU.64 UR4, c[0x0][0x758] ;  /* 0x0000eb00ff0477ac */ /* 0x000e220008000a00 */
[----:B------:R-:W-:-:S04]  /*14630*/  LOP3.LUT P0, RZ, R18, 0xff, RZ, 0xc0, !PT ;  /* 0x000000ff12ff7812 */ /* 0x000fc8000780c0ff */
[----:B------:R-:W-:Y:S02]  /*14640*/  SEL R5, RZ, 0x1, !P0 ;  /* 0x00000001ff057807 */ /* 0x000fe40004000000 */
[----:B0-----:R-:W-:Y:S01]  /*14650*/  IADD3 R2, P1, PT, R19, UR4, RZ ;  /* 0x0000000413027c10 */ /* 0x001fe2000ff3e0ff */
[----:B------:R-:W0:Y:S03]  /*14660*/  LDCU UR4, c[0x0][0x78c] ;  /* 0x0000f180ff0477ac */ /* 0x000e260008000800 */
[----:B------:R-:W-:-:S05]  /*14670*/  IADD3.X R3, PT, PT, RZ, UR5, RZ, P1, !PT ;  /* 0x00000005ff037c10 */ /* 0x000fca0008ffe4ff */
[----:B------:R1:W-:Y:S01]  /*14680*/  STG.E.U8 desc[UR36][R2.64], R5 ;  /* 0x0000000502007986 */ /* 0x0003e2000c101124 */
[----:B0-----:R-:W-:-:S09]  /*14690*/  UISETP.NE.AND UP0, UPT, UR4, 0x1, UPT ;  /* 0x000000010400788c */ /* 0x001fd2000bf05270 */
[----:B-1----:R-:W-:Y:S05]  /*146a0*/  BRA.U !UP0, `(.L_x_6608) ;  /* 0x0000000108407547 */ /* 0x002fea000b800000 */
        /* <DEDUP_REMOVED lines=16> */
.L_x_6608:
[----:B------:R-:W0:Y:S01]  /*147b0*/  LDCU.64 UR4, c[0x0][0x758] ;  /* 0x0000eb00ff0477ac */ /* 0x000e220008000a00 */
[----:B------:R-:W-:-:S04]  /*147c0*/  LOP3.LUT P0, RZ, R17, 0xff, RZ, 0xc0, !PT ;  /* 0x000000ff11ff7812 */ /* 0x000fc8000780c0ff */
[----:B------:R-:W-:Y:S02]  /*147d0*/  SEL R3, RZ, 0x1, !P0 ;  /* 0x00000001ff037807 */ /* 0x000fe40004000000 */
[----:B0-----:R-:W-:-:S05]  /*147e0*/  IADD3 R16, P1, PT, R16, UR4, RZ ;  /* 0x0000000410107c10 */ /* 0x001fca000ff3e0ff */
[----:B------:R-:W-:-:S05]  /*147f0*/  IMAD.X R17, RZ, RZ, UR5, P1 ;  /* 0x00000005ff117e24 */ /* 0x000fca00088e06ff */
[----:B------:R-:W-:Y:S01]  /*14800*/  STG.E.U8 desc[UR36][R16.64], R3 ;  /* 0x0000000310007986 */ /* 0x000fe2000c101124 */
[----:B------:R-:W-:Y:S05]  /*14810*/  EXIT ;  /* 0x000000000000794d */ /* 0x000fea0003800000 */
.L_x_6606:
[----:B------:R-:W-:Y:S04]  /*14820*/  STG.E.U8 desc[UR36][R2.64], R18 ;  /* 0x0000001202007986 */ /* 0x000fe8000c101124 */
[----:B------:R-:W-:Y:S01]  /*14830*/  STG.E.U8 desc[UR36][R2.64+0x1], R17 ;  /* 0x0000011102007986 */ /* 0x000fe2000c101124 */
[----:B------:R-:W-:Y:S05]  /*14840*/  EXIT ;  /* 0x000000000000794d */ /* 0x000fea0003800000 */
.L_x_6609:
        /* <DEDUP_REMOVED lines=11> */
.L_x_10015:


//--------------------- .text._ZN2at6native13reduce_kernelILi128ELi4ENS0_8ReduceOpIbNS0_14func_wrapper_tIbZNS0_11sum_functorIbbbEclERNS_14TensorIteratorEEUlbbE_EEjbLi4ELi4EEEEEvT1_ --------------------------
	.section	.text._ZN2at6native13reduce_kernelILi128ELi4ENS0_8ReduceOpIbNS0_14func_wrapper_tIbZNS0_11sum_functorIbbbEclERNS_14TensorIteratorEEUlbbE_EEjbLi4ELi4EEEEEvT1_,"ax",@progbits
	.align	128
        .global         _ZN2at6native13reduce_kernelILi128ELi4ENS0_8ReduceOpIbNS0_14func_wrapper_tIbZNS0_11sum_functorIbbbEclERNS_14TensorIteratorEEUlbbE_EEjbLi4ELi4EEEEEvT1_
        .type           _ZN2at6native13reduce_kernelILi128ELi4ENS0_8ReduceOpIbNS0_14func_wrapper_tIbZNS0_11sum_functorIbbbEclERNS_14TensorIteratorEEUlbbE_EEjbLi4ELi4EEEEEvT1_,@function
        .size           _ZN2at6native13reduce_kernelILi128ELi4ENS0_8ReduceOpIbNS0_14func_wrapper_tIbZNS0_11sum_functorIbbbEclERNS_14TensorIteratorEEUlbbE_EEjbLi4ELi4EEEEEvT1_,(.L_x_10016 - _ZN2at6native13reduce_kernelILi128ELi4ENS0_8ReduceOpIbNS0_14func_wrapper_tIbZNS0_11sum_functorIbbbEclERNS_14TensorIteratorEEUlbbE_EEjbLi4ELi4EEEEEvT1_)
        .other          _ZN2at6native13reduce_kernelILi128ELi4ENS0_8ReduceOpIbNS0_14func_wrapper_tIbZNS0_11sum_functorIbbbEclERNS_14TensorIteratorEEUlbbE_EEjbLi4ELi4EEEEEvT1_,@"STO_CUDA_ENTRY STV_DEFAULT"
_ZN2at6native13reduce_kernelILi128ELi4ENS0_8ReduceOpIbNS0_14func_wrapper_tIbZNS0_11sum_functorIbbbEclERNS_14TensorIteratorEEUlbbE_EEjbLi4ELi4EEEEEvT1_:
.text._ZN2at6native13reduce_kernelILi128ELi4ENS0_8ReduceOpIbNS0_14func_wrapper_tIbZNS0_11sum_functorIbbbEclERNS_14TensorIteratorEEUlbbE_EEjbLi4ELi4EEEEEvT1_:
        /* <DEDUP_REMOVED lines=296> */
.L_x_6610:
        /* <DEDUP_REMOVED lines=12> */
[----:B------:R-:W-:Y:S02]  /*1340*/  IMAD.MOV.U32 R18, RZ, RZ, R16 ;  /* 0x000000ffff127224 */ /* 0x000fe400078e0010 */
[----:B------:R-:W-:Y:S01]  /*1350*/  IMAD.MOV.U32 R19, RZ, RZ, R17 ;  /* 0x000000ffff137224 */ /* 0x000fe200078e0011 */
[----:B------:R-:W-:Y:S06]  /*1360*/  BRA.U !UP0, `(.L_x_6613) ;  /* 0x0000000908547547 */ /* 0x000fec000b800000 */
[----:B------:R-:W-:Y:S01]  /*1370*/  MOV R0, 0x0 ;  /* 0x0000000000007802 */ /* 0x000fe20000000f00 */
[----:B------:R-:W0:Y:S01]  /*1380*/  LDCU.64 UR4, c[0x4][0x7b0] ;  /* 0x0100f600ff0477ac */ /* 0x000e220008000a00 */
[----:B------:R-:W-:Y:S02]  /*1390*/  IMAD.MOV.U32 R8, RZ, RZ, 0x1e3 ;  /* 0x000001e3ff087424 */ /* 0x000fe400078e00ff */
[----:B------:R1:W2:Y:S01]  /*13a0*/  LDC.64 R2, c[0x4][R0] ;  /* 0x0100000000027b82 */ /* 0x0002a20000000a00 */
[----:B------:R-:W3:Y:S01]  /*13b0*/  LDCU.64 UR6, c[0x4][0x7b8] ;  /* 0x0100f700ff0677ac */ /* 0x000ee20008000a00 */
[----:B------:R-:W-:Y:S02]  /*13c0*/  IMAD.MOV.U32 R12, RZ, RZ, 0x1 ;  /* 0x00000001ff0c7424 */ /* 0x000fe400078e00ff */
[----:B------:R-:W-:Y:S01]  /*13d0*/  IMAD.MOV.U32 R13, RZ, RZ, RZ ;  /* 0x000000ffff0d7224 */ /* 0x000fe200078e00ff */
[----:B------:R-:W4:Y:S01]  /*13e0*/  LDCU.64 UR8, c[0x4][0x238] ;  /* 0x01004700ff0877ac */ /* 0x000f220008000a00 */
[----:B0-----:R-:W-:-:S02]  /*13f0*/  IMAD.U32 R4, RZ, RZ, UR4 ;  /* 0x00000004ff047e24 */ /* 0x001fc4000f8e00ff */
[----:B------:R-:W-:Y:S02]  /*1400*/  IMAD.U32 R5, RZ, RZ, UR5 ;  /* 0x00000005ff057e24 */ /* 0x000fe4000f8e00ff */
[----:B---3--:R-:W-:Y:S01]  /*1410*/  IMAD.U32 R6, RZ, RZ, UR6 ;  /* 0x00000006ff067e24 */ /* 0x008fe2000f8e00ff */
[----:B------:R-:W-:Y:S01]  /*1420*/  MOV R7, UR7 ;  /* 0x0000000700077c02 */ /* 0x000fe20008000f00 */
[----:B----4-:R-:W-:Y:S02]  /*1430*/  IMAD.U32 R10, RZ, RZ, UR8 ;  /* 0x00000008ff0a7e24 */ /* 0x010fe4000f8e00ff */
[----:B-1----:R-:W-:-:S07]  /*1440*/  IMAD.U32 R11, RZ, RZ, UR9 ;  /* 0x00000009ff0b7e24 */ /* 0x002fce000f8e00ff */
[----:B------:R-:W-:-:S07]  /*1450*/  LEPC R20, `(.L_x_6614) ;  /* 0x000000001014794e */ /* 0x000fce0000000000 */
[----:B--2---:R-:W-:Y:S05]  /*1460*/  CALL.ABS.NOINC R2 ;  /* 0x0000000002007343 */ /* 0x004fea0003c00000 */
.L_x_6614:
        /* <DEDUP_REMOVED lines=35> */
.L_x_6618:
[----:B------:R-:W-:Y:S05]  /*16a0*/  BSYNC.RECONVERGENT B1 ;  /* 0x0000000000017941 */ /* 0x000fea0003800200 */
.L_x_6617:
[----:B------:R-:W0:Y:S01]  /*16b0*/  LDC R4, c[0x0][0x388] ;  /* 0x0000e200ff047b82 */ /* 0x000e220000000800 */
[----:B------:R-:W-:-:S05]  /*16c0*/  IADD3 R18, P0, PT, R9, 0x4, RZ ;  /* 0x0000000409127810 */ /* 0x000fca0007f1e0ff */
[----:B------:R-:W-:Y:S01]  /*16d0*/  IMAD.X R19, RZ, RZ, R19, P0 ;  /* 0x000000ffff137224 */ /* 0x000fe200000e0613 */
[----:B0-----:R-:W-:-:S07]  /*16e0*/  IADD3 R4, PT, PT, R7, -0x4, R4 ;  /* 0xfffffffc07047810 */ /* 0x001fce0007ffe004 */
.L_x_6616:
[----:B------:R-:W-:Y:S05]  /*16f0*/  BSYNC.RECONVERGENT B0 ;  /* 0x0000000000007941 */ /* 0x000fea0003800200 */
.L_x_6615:
        /* <DEDUP_REMOVED lines=16> */
[----:B------:R-:W-:Y:S01]  /*1800*/  IMAD.MOV.U32 R7, RZ, RZ, R2 ;  /* 0x000000ffff077224 */ /* 0x000fe200078e0002 */
[C---:B------:R-:W-:Y:S02]  /*1810*/  PRMT R6, R0.reuse, 0x7610, R6 ;  /* 0x0000761000067816 */ /* 0x040fe40000000006 */
[----:B------:R-:W-:-:S07]  /*1820*/  PRMT R8, R0, 0x7610, R8 ;  /* 0x0000761000087816 */ /* 0x000fce0000000008 */
.L_x_6621:
        /* <DEDUP_REMOVED lines=35> */
.L_x_6620:
[----:B------:R-:W-:Y:S05]  /*1a60*/  BSYNC.RECONVERGENT B0 ;  /* 0x0000000000007941 */ /* 0x000fea0003800200 */
.L_x_6619:
        /* <DEDUP_REMOVED lines=15> */
.L_x_6623:
[----:B------:R-:W-:Y:S05]  /*1b60*/  BSYNC.RECONVERGENT B0 ;  /* 0x0000000000007941 */ /* 0x000fea0003800200 */
.L_x_6622:
        /* <DEDUP_REMOVED lines=8> */
[----:B------:R-:W-:Y:S01]  /*1bf0*/  ISETP.NE.AND P0, PT, R2, R5, PT ;  /* 0x000000050200720c */ /* 0x000fe20003f05270 */
[----:B------:R-:W-:Y:S01]  /*1c00*/  IMAD.MOV.U32 R0, RZ, RZ, R6 ;  /* 0x000000ffff007224 */ /* 0x000fe200078e0006 */
[----:B------:R-:W-:Y:S02]  /*1c10*/  PRMT R2, R3, 0x8880, RZ ;  /* 0x0000888003027816 */ /* 0x000fe400000000ff */
[----:B------:R-:W-:Y:S01]  /*1c20*/  PLOP3.LUT P1, PT, PT, PT, PT, 0x8, 0x80 ;  /* 0x000000000080781c */ /* 0x000fe20003f2e170 */
[----:B------:R-:W-:Y:S01]  /*1c30*/  IMAD.MOV R3, RZ, RZ, -R0 ;  /* 0x000000ffff037224 */ /* 0x000fe200078e0a00 */
[----:B------:R-:W-:Y:S02]  /*1c40*/  SEL R0, RZ, 0x1, !P0 ;  /* 0x00000001ff007807 */ /* 0x000fe40004000000 */
[----:B------:R-:W-:-:S02]  /*1c50*/  PLOP3.LUT P2, PT, PT, PT, PT, 0x8, 0x80 ;  /* 0x000000000080781c */ /* 0x000fc40003f4e170 */
[----:B------:R-:W-:Y:S01]  /*1c60*/  ISETP.NE.AND P0, PT, R0, R3, PT ;  /* 0x000000030000720c */ /* 0x000fe20003f05270 */
[----:B------:R-:W-:Y:S01]  /*1c70*/  IMAD.MOV R3, RZ, RZ, -R2 ;  /* 0x000000ffff037224 */ /* 0x000fe200078e0a02 */
[----:B------:R-:W-:Y:S02]  /*1c80*/  PLOP3.LUT P3, PT, PT, PT, PT, 0x8, 0x80 ;  /* 0x000000000080781c */ /* 0x000fe40003f6e170 */
[----:B------:R-:W-:-:S04]  /*1c90*/  SEL R0, RZ, 0x1, !P0 ;  /* 0x00000001ff007807 */ /* 0x000fc80004000000 */
[----:B------:R-:W-:Y:S01]  /*1ca0*/  ISETP.NE.AND P0, PT, R0, R3, PT ;  /* 0x000000030000720c */ /* 0x000fe20003f05270 */
[----:B------:R-:W-:-:S12]  /*1cb0*/  BRA `(.L_x_6624) ;  /* 0x000000e400507947 */ /* 0x000fd80003800000 */
.L_x_6613:
[----:B------:R-:W0:Y:S08]  /*1cc0*/  LDC R6, c[0x0][0x4f4] ;  /* 0x00013d00ff067b82 */ /* 0x000e300000000800 */
[----:B------:R-:W1:Y:S01]  /*1cd0*/  LDC R0, c[0x0][0x3c4] ;  /* 0x0000f100ff007b82 */ /* 0x000e620000000800 */
[----:B0-----:R-:W-:-:S04]  /*1ce0*/  ISETP.NE.AND P0, PT, R6, 0x1, PT ;  /* 0x000000010600780c */ /* 0x001fc80003f05270 */
[----:B-1----:R-:W-:-:S13]  /*1cf0*/  ISETP.NE.OR P0, PT, R0, 0x1, P0 ;  /* 0x000000010000780c */ /* 0x002fda0000705670 */
[----:B------:R-:W-:Y:S05]  /*1d00*/  @P0 BRA `(.L_x_6625) ;  /* 0x0000002000200947 */ /* 0x000fea0003800000 */
[----:B------:R-:W0:Y:S01]  /*1d10*/  LDC R0, c[0x0][0x390] ;  /* 0x0000e400ff007b82 */ /* 0x000e220000000800 */
[----:B------:R-:W1:Y:S01]  /*1d20*/  LDCU.U8 UR4, c[0x0][0x381] ;  /* 0x00007020ff0477ac */ /* 0x000e620008000000 */
[--C-:B------:R-:W-:Y:S01]  /*1d30*/  IMAD.MOV.U32 R3, RZ, RZ, R5.reuse ;  /* 0x000000ffff037224 */ /* 0x100fe200078e0005 */
[----:B------:R-:W-:Y:S01]  /*1d40*/  BSSY.RECONVERGENT B0, `(.L_x_6626) ;  /* 0x00000e7000007945 */ /* 0x000fe20003800200 */
        /* <DEDUP_REMOVED lines=35> */
.L_x_6629:
[----:B------:R-:W-:-:S04]  /*1f80*/  LOP3.LUT R25, R3, 0xfffffffc, RZ, 0xc0, !PT ;  /* 0xfffffffc03197812 */ /* 0x000fc800078ec0ff */
[----:B------:R-:W-:-:S05]  /*1f90*/  IADD3 R24, P0, PT, R25, R18, RZ ;  /* 0x0000001219187210 */ /* 0x000fca0007f1e0ff */
[----:B------:R-:W-:-:S05]  /*1fa0*/  IMAD.X R25, RZ, RZ, R19, P0 ;  /* 0x000000ffff197224 */ /* 0x000fca00000e0613 */
[----:B------:R0:W2:Y:S01]  /*1fb0*/  LDG.E R24, desc[UR36][R24.64] ;  /* 0x0000002418187981 */ /* 0x0000a2000c1e1900 */
[----:B------:R-:W-:-:S05]  /*1fc0*/  IMAD.IADD R3, R3, 0x1, R0 ;  /* 0x0000000103037824 */ /* 0x000fca00078e0200 */
[----:B------:R-:W-:-:S04]  /*1fd0*/  LOP3.LUT R29, R3, 0xfffffffc, RZ, 0xc0, !PT ;  /* 0xfffffffc031d7812 */ /* 0x000fc800078ec0ff */
[----:B------:R-:W-:-:S05]  /*1fe0*/  IADD3 R28, P0, PT, R29, R18, RZ ;  /* 0x000000121d1c7210 */ /* 0x000fca0007f1e0ff */
[----:B------:R-:W-:-:S05]  /*1ff0*/  IMAD.X R29, RZ, RZ, R19, P0 ;  /* 0x000000ffff1d7224 */ /* 0x000fca00000e0613 */
[----:B------:R1:W3:Y:S01]  /*2000*/  LDG.E R27, desc[UR36][R28.64] ;  /* 0x000000241c1b7981 */ /* 0x0002e2000c1e1900 */
[----:B------:R-:W-:Y:S01]  /*2010*/  LOP3.LUT R26, R26, 0xfffffdff, RZ, 0xc0, !PT ;  /* 0xfffffdff1a1a7812 */ /* 0x000fe200078ec0ff */
[----:B------:R-:W-:Y:S01]  /*2020*/  IMAD.IADD R3, R3, 0x1, R0 ;  /* 0x0000000103037824 */ /* 0x000fe200078e0200 */
[----:B0-----:R-:W-:Y:S02]  /*2030*/  LOP3.LUT R25, R2, 0xff, RZ, 0xc0, !PT ;  /* 0x000000ff02197812 */ /* 0x001fe400078ec0ff */
[----:B------:R-:W-:Y:S02]  /*2040*/  LOP3.LUT R31, R17, 0xff, RZ, 0xc0, !PT ;  /* 0x000000ff111f7812 */ /* 0x000fe400078ec0ff */
[----:B------:R-:W-:Y:S02]  /*2050*/  LOP3.LUT R14, R14, 0xff, RZ, 0xc0, !PT ;  /* 0x000000ff0e0e7812 */ /* 0x000fe400078ec0ff */
[----:B-1----:R-:W-:Y:S02]  /*2060*/  LOP3.LUT R28, R5, 0xff, RZ, 0xc0, !PT ;  /* 0x000000ff051c7812 */ /* 0x002fe400078ec0ff */
[----:B--2---:R-:W-:-:S02]  /*2070*/  PRMT R21, R24, 0x7770, RZ ;  /* 0x0000777018157816 */ /* 0x004fc400000000ff */
[----:B------:R-:W-:Y:S02]  /*2080*/  PRMT R22, R24, 0x7771, RZ ;  /* 0x0000777118167816 */ /* 0x000fe400000000ff */
[----:B------:R-:W-:Y:S02]  /*2090*/  ISETP.NE.AND P1, PT, R21, RZ, PT ;  /* 0x000000ff1500720c */ /* 0x000fe40003f25270 */
[----:B------:R-:W-:Y:S02]  /*20a0*/  ISETP.NE.AND P4, PT, R22, RZ, PT ;  /* 0x000000ff1600720c */ /* 0x000fe40003f85270 */
[----:B------:R-:W-:Y:S02]  /*20b0*/  SEL R30, RZ, 0xffffffff, !P1 ;  /* 0xffffffffff1e7807 */ /* 0x000fe40004800000 */
[----:B------:R-:W-:Y:S02]  /*20c0*/  PRMT R23, R24, 0x7772, RZ ;  /* 0x0000777218177816 */ /* 0x000fe400000000ff */
[----:B------:R-:W-:-:S02]  /*20d0*/  LOP3.LUT R30, R30, 0xff, RZ, 0xc0, !PT ;  /* 0x000000ff1e1e7812 */ /* 0x000fc400078ec0ff */
[----:B------:R-:W-:Y:S02]  /*20e0*/  SEL R2, RZ, 0xffffffff, !P4 ;  /* 0xffffffffff027807 */ /* 0x000fe40006000000 */
[----:B------:R-:W-:Y:S02]  /*20f0*/  ISETP.NE.AND P2, PT, R25, R30, PT ;  /* 0x0000001e1900720c */ /* 0x000fe40003f45270 */
[----:B------:R-:W-:Y:S02]  /*2100*/  @P1 LOP3.LUT R26, R26, 0x200, RZ, 0xfc, !PT ;  /* 0x000002001a1a1812 */ /* 0x000fe400078efcff */
[----:B------:R-:W-:Y:S02]  /*2110*/  ISETP.NE.AND P1, PT, R23, RZ, PT ;  /* 0x000000ff1700720c */ /* 0x000fe40003f25270 */
[----:B------:R-:W-:Y:S02]  /*2120*/  LOP3.LUT R26, R26, 0xfffffeff, RZ, 0xc0, !PT ;  /* 0xfffffeff1a1a7812 */ /* 0x000fe400078ec0ff */
[----:B------:R-:W-:-:S02]  /*2130*/  IADD3 R25, PT, PT, R3, R0, RZ ;  /* 0x0000000003197210 */ /* 0x000fc40007ffe0ff */
[----:B------:R-:W-:Y:S02]  /*2140*/  @P4 LOP3.LUT R26, R26, 0x100, RZ, 0xfc, !PT ;  /* 0x000001001a1a4812 */ /* 0x000fe400078efcff */
[----:B------:R-:W-:Y:S02]  /*2150*/  LOP3.LUT R3, R3, 0xfffffffc, RZ, 0xc0, !PT ;  /* 0xfffffffc03037812 */ /* 0x000fe400078ec0ff */
[----:B------:R-:W-:Y:S02]  /*2160*/  LOP3.LUT R26, R26, 0xffffff7f, RZ, 0xc0, !PT ;  /* 0xffffff7f1a1a7812 */ /* 0x000fe400078ec0ff */
[----:B------:R-:W-:Y:S02]  /*2170*/  LOP3.LUT R30, R4, 0xff, RZ, 0xc0, !PT ;  /* 0x000000ff041e7812 */ /* 0x000fe400078ec0ff */
[----:B------:R-:W-:Y:S02]  /*2180*/  LOP3.LUT R5, R25, 0xfffffffc, RZ, 0xc0, !PT ;  /* 0xfffffffc19057812 */ /* 0x000fe400078ec0ff */
[----:B------:R-:W-:-:S02]  /*2190*/  IADD3 R4, P0, PT, R3, R18, RZ ;  /* 0x0000001203047210 */ /* 0x000fc40007f1e0ff */
[----:B------:R-:W-:Y:S02]  /*21a0*/  @P1 LOP3.LUT R26, R26, 0x80, RZ, 0xfc, !PT ;  /* 0x000000801a1a1812 */ /* 0x000fe400078efcff */
[----:B------:R-:W-:Y:S02]  /*21b0*/  SEL R29, RZ, 0xffffffff, !P1 ;  /* 0xffffffffff1d7807 */ /* 0x000fe40004800000 */
[----:B------:R-:W-:Y:S02]  /*21c0*/  LOP3.LUT R3, R2, 0xff, RZ, 0xc0, !PT ;  /* 0x000000ff02037812 */ /* 0x000fe400078ec0ff */
[----:B------:R-:W-:Y:S01]  /*21d0*/  IADD3 R2, P1, PT, R5, R18, RZ ;  /* 0x0000001205027210 */ /* 0x000fe20007f3e0ff */
[--C-:B------:R-:W-:Y:S01]  /*21e0*/  IMAD.X R5, RZ, RZ, R19.reuse, P0 ;  /* 0x000000ffff057224 */ /* 0x100fe200000e0613 */
[----:B------:R-:W-:Y:S02]  /*21f0*/  ISETP.NE.AND P0, PT, R28, R3, PT ;  /* 0x000000031c00720c */ /* 0x000fe40003f05270 */
[----:B------:R-:W-:Y:S01]  /*2200*/  PRMT R24, R24, 0x7773, RZ ;  /* 0x0000777318187816 */ /* 0x000fe200000000ff */
[----:B------:R-:W-:Y:S01]  /*2210*/  IMAD.X R3, RZ, RZ, R19, P1 ;  /* 0x000000ffff037224 */ /* 0x000fe200008e0613 */
[----:B------:R0:W2:Y:S01]  /*2220*/  LDG.E R4, desc[UR36][R4.64] ;  /* 0x0000002404047981 */ /* 0x0000a2000c1e1900 */
[----:B------:R-:W-:-:S02]  /*2230*/  LOP3.LUT R26, R26, 0xffffffbf, RZ, 0xc0, !PT ;  /* 0xffffffbf1a1a7812 */ /* 0x000fc400078ec0ff */
[----:B------:R-:W-:Y:S01]  /*2240*/  ISETP.NE.AND P3, PT, R24, RZ, PT ;  /* 0x000000ff1800720c */ /* 0x000fe20003f65270 */
[----:B------:R1:W4:Y:S01]  /*2250*/  LDG.E R2, desc[UR36][R2.64] ;  /* 0x0000002402027981 */ /* 0x000322000c1e1900 */
[----:B---3--:R-:W-:Y:S02]  /*2260*/  PRMT R33, R27, 0x7770, RZ ;  /* 0x000077701b217816 */ /* 0x008fe400000000ff */
[----:B------:R-:W-:Y:S02]  /*2270*/  SEL R28, RZ, 0xffffffff, !P3 ;  /* 0xffffffffff1c7807 */ /* 0x000fe40005800000 */
[----:B------:R-:W-:Y:S02]  /*2280*/  LOP3.LUT R29, R29, 0xff, RZ, 0xc0, !PT ;  /* 0x000000ff1d1d7812 */ /* 0x000fe400078ec0ff */
[----:B------:R-:W-:Y:S02]  /*2290*/  PRMT R34, R27, 0x7771, RZ ;  /* 0x000077711b227816 */ /* 0x000fe400000000ff */
[----:B------:R-:W-:-:S02]  /*22a0*/  ISETP.NE.AND P1, PT, R30, R29, PT ;  /* 0x0000001d1e00720c */ /* 0x000fc40003f25270 */
[----:B------:R-:W-:Y:S02]  /*22b0*/  LOP3.LUT R30, R20, 0xff, RZ, 0xc0, !PT ;  /* 0x000000ff141e7812 */ /* 0x000fe400078ec0ff */
[----:B------:R-:W-:Y:S02]  /*22c0*/  @P3 LOP3.LUT R26, R26, 0x40, RZ, 0xfc, !PT ;  /* 0x000000401a1a3812 */ /* 0x000fe400078efcff */
[----:B------:R-:W-:Y:S02]  /*22d0*/  ISETP.NE.AND P3, PT, R33, RZ, PT ;  /* 0x000000ff2100720c */ /* 0x000fe40003f65270 */
[----:B------:R-:W-:Y:S02]  /*22e0*/  LOP3.LUT R29, R28, 0xff, RZ, 0xc0, !PT ;  /* 0x000000ff1c1d7812 */ /* 0x000fe400078ec0ff */
[----:B------:R-:W-:Y:S02]  /*22f0*/  SEL R28, RZ, 0x1, !P2 ;  /* 0x00000001ff1c7807 */ /* 0x000fe40005000000 */
[----:B------:R-:W-:-:S02]  /*2300*/  ISETP.NE.AND P2, PT, R34, RZ, PT ;  /* 0x000000ff2200720c */ /* 0x000fc40003f45270 */
[----:B------:R-:W-:Y:S02]  /*2310*/  SEL R20, RZ, 0x1, !P0 ;  /* 0x00000001ff147807 */ /* 0x000fe40004000000 */
[----:B------:R-:W-:Y:S02]  /*2320*/  LOP3.LUT R26, R26, 0xffffffdf, RZ, 0xc0, !PT ;  /* 0xffffffdf1a1a7812 */ /* 0x000fe400078ec0ff */
[----:B------:R-:W-:Y:S02]  /*2330*/  ISETP.NE.AND P0, PT, R30, R29, PT ;  /* 0x0000001d1e00720c */ /* 0x000fe40003f05270 */
[----:B------:R-:W-:Y:S02]  /*2340*/  SEL R30, RZ, 0xffffffff, !P3 ;  /* 0xffffffffff1e7807 */ /* 0x000fe40005800000 */
[----:B------:R-:W-:Y:S02]  /*2350*/  PRMT R35, R27, 0x7772, RZ ;  /* 0x000077721b237816 */ /* 0x000fe400000000ff */
[----:B------:R-:W-:-:S02]  /*2360*/  @P3 LOP3.LUT R26, R26, 0x20, RZ, 0xfc, !PT ;  /* 0x000000201a1a3812 */ /* 0x000fc400078efcff */
[----:B------:R-:W-:Y:S02]  /*2370*/  SEL R29, RZ, 0x1, !P1 ;  /* 0x00000001ff1d7807 */ /* 0x000fe40004800000 */
[----:B------:R-:W-:Y:S02]  /*2380*/  LOP3.LUT R30, R30, 0xff, RZ, 0xc0, !PT ;  /* 0x000000ff1e1e7812 */ /* 0x000fe400078ec0ff */
[----:B------:R-:W-:Y:S02]  /*2390*/  SEL R32, RZ, 0xffffffff, !P2 ;  /* 0xffffffffff207807 */ /* 0x000fe40005000000 */
[----:B------:R-:W-:Y:S02]  /*23a0*/  ISETP.NE.AND P1, PT, R35, RZ, PT ;  /* 0x000000ff2300720c */ /* 0x000fe40003f25270 */
[----:B------:R-:W-:Y:S02]  /*23b0*/  LOP3.LUT R26, R26, 0xffffffef, RZ, 0xc0, !PT ;  /* 0xffffffef1a1a7812 */ /* 0x000fe400078ec0ff */
[----:B------:R-:W-:-:S02]  /*23c0*/  SEL R17, RZ, 0x1, !P0 ;  /* 0x00000001ff117807 */ /* 0x000fc40004000000 */
[----:B------:R-:W-:Y:S02]  /*23d0*/  ISETP.NE.AND P0, PT, R31, R30, PT ;  /* 0x0000001e1f00720c */ /* 0x000fe40003f05270 */
[----:B------:R-:W-:Y:S02]  /*23e0*/  LOP3.LUT R31, R16, 0xff, RZ, 0xc0, !PT ;  /* 0x000000ff101f7812 */ /* 0x000fe400078ec0ff */
[----:B------:R-:W-:Y:S02]  /*23f0*/  LOP3.LUT R32, R32, 0xff, RZ, 0xc0, !PT ;  /* 0x000000ff20207812 */ /* 0x000fe400078ec0ff */
[----:B------:R-:W-:Y:S02]  /*2400*/  @P2 LOP3.LUT R26, R26, 0x10, RZ, 0xfc, !PT ;  /* 0x000000101a1a2812 */ /* 0x000fe400078efcff */
[----:B------:R-:W-:Y:S02]  /*2410*/  SEL R30, RZ, 0x1, !P0 ;  /* 0x00000001ff1e7807 */ /* 0x000fe40004000000 */
[----:B------:R-:W-:-:S02]  /*2420*/  ISETP.NE.AND P0, PT, R31, R32, PT ;  /* 0x000000201f00720c */ /* 0x000fc40003f05270 */
[----:B------:R-:W-:Y:S02]  /*2430*/  LOP3.LUT R26, R26, 0xfffffff7, RZ, 0xc0, !PT ;  /* 0xfffffff71a1a7812 */ /* 0x000fe400078ec0ff */
[----:B------:R-:W-:Y:S02]  /*2440*/  SEL R31, RZ, 0xffffffff, !P1 ;  /* 0xffffffffff1f7807 */ /* 0x000fe40004800000 */
[----:B------:R-:W-:Y:S02]  /*2450*/  PRMT R27, R27, 0x7773, RZ ;  /* 0x000077731b1b7816 */ /* 0x000fe400000000ff */
[----:B------:R-:W-:Y:S02]  /*2460*/  @P1 LOP3.LUT R26, R26, 0x8, RZ, 0xfc, !PT ;  /* 0x000000081a1a1812 */ /* 0x000fe400078efcff */
[----:B------:R-:W-:Y:S02]  /*2470*/  LOP3.LUT R32, R15, 0xff, RZ, 0xc0, !PT ;  /* 0x000000ff0f207812 */ /* 0x000fe400078ec0ff */
[----:B------:R-:W-:-:S02]  /*2480*/  LOP3.LUT R31, R31, 0xff, RZ, 0xc0, !PT ;  /* 0x000000ff1f1f7812 */ /* 0x000fc400078ec0ff */
[----:B------:R-:W-:Y:S02]  /*2490*/  ISETP.NE.AND P1, PT, R27, RZ, PT ;  /* 0x000000ff1b00720c */ /* 0x000fe40003f25270 */
[----:B------:R-:W-:Y:S02]  /*24a0*/  SEL R16, RZ, 0x1, !P0 ;  /* 0x00000001ff107807 */ /* 0x000fe40004000000 */
[----:B------:R-:W-:Y:S02]  /*24b0*/  ISETP.NE.AND P0, PT, R32, R31, PT ;  /* 0x0000001f2000720c */ /* 0x000fe40003f05270 */
[----:B------:R-:W-:Y:S02]  /*24c0*/  SEL R31, RZ, 0xffffffff, !P1 ;  /* 0xffffffffff1f7807 */ /* 0x000fe40004800000 */
[----:B------:R-:W-:Y:S02]  /*24d0*/  SEL R15, RZ, 0x1, !P0 ;  /* 0x00000001ff0f7807 */ /* 0x000fe40004000000 */
[----:B------:R-:W-:-:S02]  /*24e0*/  LOP3.LUT R31, R31, 0xff, RZ, 0xc0, !PT ;  /* 0x000000ff1f1f7812 */ /* 0x000fc400078ec0ff */
[----:B------:R-:W-:Y:S02]  /*24f0*/  LOP3.LUT R26, R26, 0xfffffffb, RZ, 0xc0, !PT ;  /* 0xfffffffb1a1a7812 */ /* 0x000fe400078ec0ff */
[----:B------:R-:W-:Y:S02]  /*2500*/  ISETP.NE.AND P0, PT, R14, R31, PT ;  /* 0x0000001f0e00720c */ /* 0x000fe40003f05270 */
[----:B------:R-:W-:Y:S02]  /*2510*/  @P1 LOP3.LUT R26, R26, 0x4, RZ, 0xfc, !PT ;  /* 0x000000041a1a1812 */ /* 0x000fe400078efcff */
[----:B------:R-:W-:Y:S02]  /*2520*/  LOP3.LUT R13, R13, 0xff, RZ, 0xc0, !PT ;  /* 0x000000ff0d0d7812 */ /* 0x000fe400078ec0ff */
[----:B------:R-:W-:Y:S02]  /*2530*/  SEL R14, RZ, 0x1, !P0 ;  /* 0x00000001ff0e7807 */ /* 0x000fe40004000000 */
[----:B------:R-:W-:-:S02]  /*2540*/  LOP3.LUT R26, R26, 0xfffffffd, RZ, 0xc0, !PT ;  /* 0xfffffffd1a1a7812 */ /* 0x000fc400078ec0ff */
[----:B0-----:R-:W-:Y:S02]  /*2550*/  LOP3.LUT R5, R12, 0xff, RZ, 0xc0, !PT ;  /* 0x000000ff0c057812 */ /* 0x001fe400078ec0ff */
[----:B-1----:R-:W-:Y:S02]  /*2560*/  LOP3.LUT R3, R8, 0xff, RZ, 0xc0, !PT ;  /* 0x000000ff08037812 */ /* 0x002fe400078ec0ff */
[----:B------:R-:W-:Y:S02]  /*2570*/  LOP3.LUT R9, R9, 0xff, RZ, 0xc0, !PT ;  /* 0x000000ff09097812 */ /* 0x000fe400078ec0ff */
[----:B--2---:R-:W-:-:S04]  /*2580*/  PRMT R31, R4, 0x7770, RZ ;  /* 0x00007770041f7816 */ /* 0x004fc800000000ff */
[----:B------:R-:W-:-:S04]  /*2590*/  ISETP.NE.AND P1, PT, R31, RZ, PT ;  /* 0x000000ff1f00720c */ /* 0x000fc80003f25270 */
[----:B------:R-:W-:-:S04]  /*25a0*/  SEL R32, RZ, 0xffffffff, !P1 ;  /* 0xffffffffff207807 */ /* 0x000fc80004800000 */
[----:B------:R-:W-:-:S04]  /*25b0*/  LOP3.LUT R32, R32, 0xff, RZ, 0xc0, !PT ;  /* 0x000000ff20207812 */ /* 0x000fc800078ec0ff */
[----:B------:R-:W-:Y:S02]  /*25c0*/  ISETP.NE.AND P0, PT, R13, R32, PT ;  /* 0x000000200d00720c */ /* 0x000fe40003f05270 */
[----:B------:R-:W-:Y:S02]  /*25d0*/  PRMT R32, R4, 0x7771, RZ ;  /* 0x0000777104207816 */ /* 0x000fe400000000ff */
[----:B------:R-:W-:Y:S02]  /*25e0*/  @P1 LOP3.LUT R26, R26, 0x2, RZ, 0xfc, !PT ;  /* 0x000000021a1a1812 */ /* 0x000fe400078efcff */
[----:B------:R-:W-:-:S04]  /*25f0*/  ISETP.NE.AND P1, PT, R32, RZ, PT ;  /* 0x000000ff2000720c */ /* 0x000fc80003f25270 */
[----:B------:R-:W-:-:S04]  /*2600*/  SEL R36, RZ, 0xffffffff, !P1 ;  /* 0xffffffffff247807 */ /* 0x000fc80004800000 */
[----:B------:R-:W-:Y:S02]  /*2610*/  LOP3.LUT R36, R36, 0xff, RZ, 0xc0, !PT ;  /* 0x000000ff24247812 */ /* 0x000fe400078ec0ff */
[----:B------:R-:W-:Y:S02]  /*2620*/  SEL R13, RZ, 0x1, !P0 ;  /* 0x00000001ff0d7807 */ /* 0x000fe40004000000 */
[----:B------:R-:W-:Y:S02]  /*2630*/  ISETP.NE.AND P0, PT, R5, R36, PT ;  /* 0x000000240500720c */ /* 0x000fe40003f05270 */
[----:B------:R-:W-:Y:S02]  /*2640*/  PRMT R5, R4, 0x7772, RZ ;  /* 0x0000777204057816 */ /* 0x000fe400000000ff */
[----:B------:R-:W-:Y:S02]  /*2650*/  SEL R12, RZ, 0x1, !P0 ;  /* 0x00000001ff0c7807 */ /* 0x000fe40004000000 */
[----:B------:R-:W-:-:S04]  /*2660*/  ISETP.NE.AND P0, PT, R5, RZ, PT ;  /* 0x000000ff0500720c */ /* 0x000fc80003f05270 */
[----:B------:R-:W-:Y:S02]  /*2670*/  SEL R5, RZ, 0xffffffff, !P0 ;  /* 0xffffffffff057807 */ /* 0x000fe40004000000 */
[----:B------:R-:W-:Y:S02]  /*2680*/  LOP3.LUT R26, R26, 0xfffffffe, RZ, 0xc0, !PT ;  /* 0xfffffffe1a1a7812 */ /* 0x000fe400078ec0ff */
[----:B------:R-:W-:Y:S02]  /*2690*/  LOP3.LUT R36, R11, 0xff, RZ, 0xc0, !PT ;  /* 0x000000ff0b247812 */ /* 0x000fe400078ec0ff */
[----:B------:R-:W-:Y:S02]  /*26a0*/  LOP3.LUT R5, R5, 0xff, RZ, 0xc0, !PT ;  /* 0x000000ff05057812 */ /* 0x000fe400078ec0ff */
[----:B------:R-:W-:Y:S02]  /*26b0*/  @P1 LOP3.LUT R26, R26, 0x1, RZ, 0xfc, !PT ;  /* 0x000000011a1a1812 */ /* 0x000fe400078efcff */
[----:B------:R-:W-:-:S02]  /*26c0*/  ISETP.NE.AND P1, PT, R36, R5, PT ;  /* 0x000000052400720c */ /* 0x000fc40003f25270 */
[----:B------:R-:W-:Y:S02]  /*26d0*/  PRMT R4, R4, 0x7773, RZ ;  /* 0x0000777304047816 */ /* 0x000fe400000000ff */
[----:B------:R-:W-:Y:S02]  /*26e0*/  SEL R11, RZ, 0x1, !P1 ;  /* 0x00000001ff0b7807 */ /* 0x000fe40004800000 */
[----:B------:R-:W-:-:S04]  /*26f0*/  ISETP.NE.AND P1, PT, R4, RZ, PT ;  /* 0x000000ff0400720c */ /* 0x000fc80003f25270 */
[----:B------:R-:W-:Y:S02]  /*2700*/  SEL R4, RZ, 0xffffffff, !P1 ;  /* 0xffffffffff047807 */ /* 0x000fe40004800000 */
[----:B------:R-:W-:Y:S02]  /*2710*/  LOP3.LUT R5, R10, 0xff, RZ, 0xc0, !PT ;  /* 0x000000ff0a057812 */ /* 0x000fe400078ec0ff */
[----:B------:R-:W-:-:S04]  /*2720*/  LOP3.LUT R4, R4, 0xff, RZ, 0xc0, !PT ;  /* 0x000000ff04047812 */ /* 0x000fc800078ec0ff */
[----:B------:R-:W-:Y:S02]  /*2730*/  ISETP.NE.AND P2, PT, R5, R4, PT ;  /* 0x000000040500720c */ /* 0x000fe40003f45270 */
[----:B----4-:R-:W-:Y:S02]  /*2740*/  PRMT R4, R2, 0x7770, RZ ;  /* 0x0000777002047816 */ /* 0x010fe400000000ff */
[----:B------:R-:W-:Y:S02]  /*2750*/  SEL R10, RZ, 0x1, !P2 ;  /* 0x00000001ff0a7807 */ /* 0x000fe40005000000 */
[----:B------:R-:W-:-:S04]  /*2760*/  ISETP.NE.AND P2, PT, R4, RZ, PT ;  /* 0x000000ff0400720c */ /* 0x000fc80003f45270 */
[----:B------:R-:W-:Y:S02]  /*2770*/  SEL R4, RZ, 0xffffffff, !P2 ;  /* 0xffffffffff047807 */ /* 0x000fe40005000000 */
[----:B------:R-:W-:Y:S02]  /*2780*/  LOP3.LUT R5, R6, 0xff, RZ, 0xc0, !PT ;  /* 0x000000ff06057812 */ /* 0x000fe400078ec0ff */
[----:B------:R-:W-:-:S04]  /*2790*/  LOP3.LUT R4, R4, 0xff, RZ, 0xc0, !PT ;  /* 0x000000ff04047812 */ /* 0x000fc800078ec0ff */
[----:B------:R-:W-:Y:S02]  /*27a0*/  ISETP.NE.AND P3, PT, R5, R4, PT ;  /* 0x000000040500720c */ /* 0x000fe40003f65270 */
[----:B------:R-:W-:Y:S02]  /*27b0*/  PRMT R4, R2, 0x7771, RZ ;  /* 0x0000777102047816 */ /* 0x000fe400000000ff */
[----:B------:R-:W-:Y:S02]  /*27c0*/  SEL R6, RZ, 0x1, !P3 ;  /* 0x00000001ff067807 */ /* 0x000fe40005800000 */
[----:B------:R-:W-:-:S04]  /*27d0*/  ISETP.NE.AND P3, PT, R4, RZ, PT ;  /* 0x000000ff0400720c */ /* 0x000fc80003f65270 */
[----:B------:R-:W-:-:S04]  /*27e0*/  SEL R4, RZ, 0xffffffff, !P3 ;  /* 0xffffffffff047807 */ /* 0x000fc80005800000 */
[----:B------:R-:W-:-:S04]  /*27f0*/  LOP3.LUT R4, R4, 0xff, RZ, 0xc0, !PT ;  /* 0x000000ff04047812 */ /* 0x000fc800078ec0ff */
[----:B------:R-:W-:Y:S02]  /*2800*/  ISETP.NE.AND P4, PT, R3, R4, PT ;  /* 0x000000040300720c */ /* 0x000fe40003f85270 */
[----:B------:R-:W-:Y:S02]  /*2810*/  PRMT R3, R2, 0x7772, RZ ;  /* 0x0000777202037816 */ /* 0x000fe400000000ff */
[----:B------:R-:W-:Y:S02]  /*2820*/  SEL R8, RZ, 0x1, !P4 ;  /* 0x00000001ff087807 */ /* 0x000fe40006000000 */
[----:B------:R-:W-:-:S04]  /*2830*/  ISETP.NE.AND P4, PT, R3, RZ, PT ;  /* 0x000000ff0300720c */ /* 0x000fc80003f85270 */
[----:B------:R-:W-:Y:S02]  /*2840*/  SEL R3, RZ, 0xffffffff, !P4 ;  /* 0xffffffffff037807 */ /* 0x000fe40006000000 */
[----:B------:R-:W-:Y:S02]  /*2850*/  LOP3.LUT R4, R7, 0xff, RZ, 0xc0, !PT ;  /* 0x000000ff07047812 */ /* 0x000fe400078ec0ff */
[----:B------:R-:W-:Y:S02]  /*2860*/  LOP3.LUT R3, R3, 0xff, RZ, 0xc0, !PT ;  /* 0x000000ff03037812 */ /* 0x000fe400078ec0ff */
[----:B------:R-:W-:Y:S02]  /*2870*/  PRMT R2, R2, 0x7773, RZ ;  /* 0x0000777302027816 */ /* 0x000fe400000000ff */
[----:B------:R-:W-:-:S04]  /*2880*/  ISETP.NE.AND P5, PT, R4, R3, PT ;  /* 0x000000030400720c */ /* 0x000fc80003fa5270 */
[----:B------:R-:W-:Y:S02]  /*2890*/  SEL R7, RZ, 0x1, !P5 ;  /* 0x00000001ff077807 */ /* 0x000fe40006800000 */
[----:B------:R-:W-:-:S04]  /*28a0*/  ISETP.NE.AND P5, PT, R2, RZ, PT ;  /* 0x000000ff0200720c */ /* 0x000fc80003fa5270 */
[----:B------:R-:W-:Y:S01]  /*28b0*/  SEL R2, RZ, 0xffffffff, !P5 ;  /* 0xffffffffff027807 */ /* 0x000fe20006800000 */
[----:B------:R-:W-:-:S03]  /*28c0*/  IMAD.IADD R3, R25, 0x1, R0 ;  /* 0x0000000119037824 */ /* 0x000fc600078e0200 */
[----:B------:R-:W-:Y:S01]  /*28d0*/  LOP3.LUT R2, R2, 0xff, RZ, 0xc0, !PT ;  /* 0x000000ff02027812 */ /* 0x000fe200078ec0ff */
[----:B------:R-:W-:-:S03]  /*28e0*/  IMAD R25, R0, 0x3, R3 ;  /* 0x0000000300197824 */ /* 0x000fc600078e0203 */
[----:B------:R-:W-:-:S04]  /*28f0*/  ISETP.NE.AND P6, PT, R9, R2, PT ;  /* 0x000000020900720c */ /* 0x000fc80003fc5270 */
[----:B------:R-:W-:Y:S02]  /*2900*/  SEL R9, RZ, 0x1, !P6 ;  /* 0x00000001ff097807 */ /* 0x000fe40007000000 */
[----:B------:R-:W-:Y:S02]  /*2910*/  ISETP.GE.U32.AND P6, PT, R25, R42, PT ;  /* 0x0000002a1900720c */ /* 0x000fe40003fc6070 */
[----:B------:R-:W-:Y:S02]  /*2920*/  PRMT R5, R20, 0x7610, R5 ;  /* 0x0000761014057816 */ /* 0x000fe40000000005 */
[----:B------:R-:W-:Y:S02]  /*2930*/  PRMT R20, R17, 0x7610, R20 ;  /* 0x0000761011147816 */ /* 0x000fe40000000014 */
[----:B------:R-:W-:Y:S02]  /*2940*/  PRMT R2, R28, 0x7610, R2 ;  /* 0x000076101c027816 */ /* 0x000fe40000000002 */
[----:B------:R-:W-:-:S02]  /*2950*/  PRMT R4, R29, 0x7610, R4 ;  /* 0x000076101d047816 */ /* 0x000fc40000000004 */
[----:B------:R-:W-:-:S03]  /*2960*/  PRMT R17, R30, 0x7610, R17 ;  /* 0x000076101e117816 */ /* 0x000fc60000000011 */
[----:B------:R-:W-:Y:S05]  /*2970*/  @!P6 BRA `(.L_x_6629) ;  /* 0xfffffff40080e947 */ /* 0x000fea000383ffff */
[----:B------:R-:W-:Y:S05]  /*2980*/  BSYNC.RECONVERGENT B1 ;  /* 0x0000000000017941 */ /* 0x000fea0003800200 */
.L_x_6628:
[----:B------:R-:W-:Y:S02]  /*2990*/  P2R R30, PR, RZ, 0x8 ;  /* 0x00000008ff1e7803 */ /* 0x000fe40000000000 */
[----:B------:R-:W-:Y:S02]  /*29a0*/  ISETP.NE.AND P3, PT, R21, RZ, PT ;  /* 0x000000ff1500720c */ /* 0x000fe40003f65270 */
[----:B------:R-:W-:Y:S02]  /*29b0*/  P2R R36, PR, RZ, 0x10 ;  /* 0x00000010ff247803 */ /* 0x000fe40000000000 */
[----:B------:R-:W-:Y:S02]  /*29c0*/  SEL R21, RZ, 0x1, !P3 ;  /* 0x00000001ff157807 */ /* 0x000fe40005800000 */
[----:B------:R-:W-:Y:S02]  /*29d0*/  ISETP.NE.AND P3, PT, R33, RZ, PT ;  /* 0x000000ff2100720c */ /* 0x000fe40003f65270 */
[----:B------:R-:W-:-:S02]  /*29e0*/  P2R R37, PR, RZ, 0x20 ;  /* 0x00000020ff257803 */ /* 0x000fc40000000000 */
[----:B------:R-:W-:Y:S02]  /*29f0*/  ISETP.NE.AND P6, PT, R22, RZ, PT ;  /* 0x000000ff1600720c */ /* 0x000fe40003fc5270 */
[----:B------:R-:W-:Y:S02]  /*2a00*/  ISETP.NE.AND P5, PT, R23, RZ, PT ;  /* 0x000000ff1700720c */ /* 0x000fe40003fa5270 */
[----:B------:R-:W-:Y:S02]  /*2a10*/  ISETP.NE.AND P4, PT, R24, RZ, PT ;  /* 0x000000ff1800720c */ /* 0x000fe40003f85270 */
[----:B------:R-:W-:Y:S02]  /*2a20*/  SEL R26, RZ, 0x1, !P3 ;  /* 0x00000001ff1a7807 */ /* 0x000fe40005800000 */
[----:B------:R-:W-:Y:S02]  /*2a30*/  ISETP.NE.AND P3, PT, R35, RZ, PT ;  /* 0x000000ff2300720c */ /* 0x000fe40003f65270 */
[----:B------:R-:W-:-:S02]  /*2a40*/  SEL R22, RZ, 0x1, !P6 ;  /* 0x00000001ff167807 */ /* 0x000fc40007000000 */
[----:B------:R-:W-:Y:S02]  /*2a50*/  SEL R25, RZ, 0x1, !P5 ;  /* 0x00000001ff197807 */ /* 0x000fe40006800000 */
[----:B------:R-:W-:Y:S02]  /*2a60*/  SEL R23, RZ, 0x1, !P4 ;  /* 0x00000001ff177807 */ /* 0x000fe40006000000 */
[----:B------:R-:W-:Y:S02]  /*2a70*/  ISETP.NE.AND P6, PT, R34, RZ, PT ;  /* 0x000000ff2200720c */ /* 0x000fe40003fc5270 */
[----:B------:R-:W-:Y:S02]  /*2a80*/  ISETP.NE.AND P4, PT, R27, RZ, PT ;  /* 0x000000ff1b00720c */ /* 0x000fe40003f85270 */
[----:B------:R-:W-:Y:S02]  /*2a90*/  ISETP.NE.AND P5, PT, R31, RZ, PT ;  /* 0x000000ff1f00720c */ /* 0x000fe40003fa5270 */
[----:B------:R-:W-:-:S02]  /*2aa0*/  SEL R29, RZ, 0x1, !P3 ;  /* 0x00000001ff1d7807 */ /* 0x000fc40005800000 */
[----:B------:R-:W-:Y:S02]  /*2ab0*/  ISETP.NE.AND P3, PT, R30, RZ, PT ;  /* 0x000000ff1e00720c */ /* 0x000fe40003f65270 */
[----:B------:R-:W-:Y:S02]  /*2ac0*/  SEL R28, RZ, 0x1, !P6 ;  /* 0x00000001ff1c7807 */ /* 0x000fe40007000000 */
[----:B------:R-:W-:Y:S02]  /*2ad0*/  SEL R30, RZ, 0x1, !P4 ;  /* 0x00000001ff1e7807 */ /* 0x000fe40006000000 */
[----:B------:R-:W-:Y:S02]  /*2ae0*/  SEL R31, RZ, 0x1, !P5 ;  /* 0x00000001ff1f7807 */ /* 0x000fe40006800000 */
[----:B------:R-:W-:Y:S02]  /*2af0*/  ISETP.NE.AND P6, PT, R32, RZ, PT ;  /* 0x000000ff2000720c */ /* 0x000fe40003fc5270 */
[----:B------:R-:W-:-:S02]  /*2b00*/  ISETP.NE.AND P4, PT, R36, RZ, PT ;  /* 0x000000ff2400720c */ /* 0x000fc40003f85270 */
[----:B------:R-:W-:Y:S02]  /*2b10*/  ISETP.NE.AND P5, PT, R37, RZ, PT ;  /* 0x000000ff2500720c */ /* 0x000fe40003fa5270 */
[----:B------:R-:W-:Y:S02]  /*2b20*/  SEL R34, RZ, 0x1, !P6 ;  /* 0x00000001ff227807 */ /* 0x000fe40007000000 */
[----:B------:R-:W-:Y:S02]  /*2b30*/  SEL R36, RZ, 0x1, !P0 ;  /* 0x00000001ff247807 */ /* 0x000fe40004000000 */
[----:B------:R-:W-:Y:S02]  /*2b40*/  SEL R38, RZ, 0x1, !P1 ;  /* 0x00000001ff267807 */ /* 0x000fe40004800000 */
[----:B------:R-:W-:Y:S02]  /*2b50*/  SEL R32, RZ, 0x1, !P2 ;  /* 0x00000001ff207807 */ /* 0x000fe40005000000 */
[----:B------:R-:W-:-:S02]  /*2b60*/  SEL R33, RZ, 0x1, !P3 ;  /* 0x00000001ff217807 */ /* 0x000fc40005800000 */
[----:B------:R-:W-:Y:S02]  /*2b70*/  SEL R35, RZ, 0x1, !P4 ;  /* 0x00000001ff237807 */ /* 0x000fe40006000000 */
[----:B------:R-:W-:Y:S02]  /*2b80*/  SEL R37, RZ, 0x1, !P5 ;  /* 0x00000001ff257807 */ /* 0x000fe40006800000 */
[----:B------:R-:W-:Y:S02]  /*2b90*/  PRMT R24, R22, 0x7610, R24 ;  /* 0x0000761016187816 */ /* 0x000fe40000000018 */
[----:B------:R-:W-:-:S07]  /*2ba0*/  PRMT R27, R23, 0x7610, R27 ;  /* 0x00007610171b7816 */ /* 0x000fce000000001b */
.L_x_6627:
[----:B------:R-:W-:Y:S05]  /*2bb0*/  BSYNC.RECONVERGENT B0 ;  /* 0x0000000000007941 */ /* 0x000fea0003800200 */
.L_x_6626:
[----:B------:R-:W-:Y:S01]  /*2bc0*/  ISETP.GE.U32.AND P0, PT, R3, R42, PT ;  /* 0x0000002a0300720c */ /* 0x000fe20003f06070 */
[----:B------:R-:W-:-:S12]  /*2bd0*/  BSSY.RECONVERGENT B0, `(.L_x_6630) ;  /* 0x000004e000007945 */ /* 0x000fd80003800200 */
        /* <DEDUP_REMOVED lines=49> */
[----:B--2---:R-:W-:-:S04]  /*2ef0*/  PRMT R34, R22, 0x7771, RZ ;  /* 0x0000777116227816 */ /* 0x004fc800000000ff */
[----:B------:R-:W-:Y:S02]  /*2f00*/  ISETP.NE.AND P1, PT, R34, RZ, PT ;  /* 0x000000ff2200720c */ /* 0x000fe40003f25270 */
[----:B------:R-:W-:Y:S02]  /*2f10*/  PRMT R31, R22, 0x7770, RZ ;  /* 0x00007770161f7816 */ /* 0x000fe400000000ff */
[C---:B---3--:R-:W-:Y:S02]  /*2f20*/  @!P3 PRMT R34, R18.reuse, 0x7770, RZ ;  /* 0x000077701222b816 */ /* 0x048fe400000000ff */
[C---:B------:R-:W-:Y:S02]  /*2f30*/  @!P3 PRMT R36, R18.reuse, 0x7771, RZ ;  /* 0x000077711224b816 */ /* 0x040fe400000000ff */
[----:B------:R-:W-:Y:S02]  /*2f40*/  @!P3 PRMT R23, R18, 0x7772, RZ ;  /* 0x000077721217b816 */ /* 0x000fe400000000ff */
[----:B------:R-:W-:-:S02]  /*2f50*/  @!P3 ISETP.NE.AND P4, PT, R34, RZ, PT ;  /* 0x000000ff2200b20c */ /* 0x000fc40003f85270 */
[----:B------:R-:W-:Y:S02]  /*2f60*/  @!P3 PRMT R18, R18, 0x7773, RZ ;  /* 0x000077731212b816 */ /* 0x000fe400000000ff */
[----:B------:R-:W-:Y:S02]  /*2f70*/  ISETP.NE.AND P2, PT, R31, RZ, PT ;  /* 0x000000ff1f00720c */ /* 0x000fe40003f45270 */
[----:B------:R-:W-:Y:S02]  /*2f80*/  PRMT R31, R22, 0x7772, RZ ;  /* 0x00007772161f7816 */ /* 0x000fe400000000ff */
[----:B------:R-:W-:Y:S02]  /*2f90*/  @!P3 ISETP.NE.AND P6, PT, R36, RZ, PT ;  /* 0x000000ff2400b20c */ /* 0x000fe40003fc5270 */
[----:B------:R-:W-:Y:S02]  /*2fa0*/  PRMT R22, R22, 0x7773, RZ ;  /* 0x0000777316167816 */ /* 0x000fe400000000ff */
[----:B------:R-:W-:-:S02]  /*2fb0*/  @!P3 SEL R19, RZ, 0x1, !P4 ;  /* 0x00000001ff13b807 */ /* 0x000fc40006000000 */
[----:B------:R-:W-:Y:S02]  /*2fc0*/  @!P3 ISETP.NE.AND P5, PT, R23, RZ, PT ;  /* 0x000000ff1700b20c */ /* 0x000fe40003fa5270 */
[----:B------:R-:W-:Y:S02]  /*2fd0*/  @!P3 ISETP.NE.AND P4, PT, R18, RZ, PT ;  /* 0x000000ff1200b20c */ /* 0x000fe40003f85270 */
[----:B------:R-:W-:Y:S02]  /*2fe0*/  @!P3 SEL R18, RZ, 0x1, !P6 ;  /* 0x00000001ff12b807 */ /* 0x000fe40007000000 */
[----:B------:R-:W-:Y:S02]  /*2ff0*/  ISETP.NE.AND P6, PT, R22, RZ, PT ;  /* 0x000000ff1600720c */ /* 0x000fe40003fc5270 */
[----:B------:R-:W-:Y:S02]  /*3000*/  ISETP.NE.AND P0, PT, R31, RZ, PT ;  /* 0x000000ff1f00720c */ /* 0x000fe40003f05270 */
[----:B------:R-:W-:-:S02]  /*3010*/  @!P3 SEL R22, RZ, 0x1, !P5 ;  /* 0x00000001ff16b807 */ /* 0x000fc40006800000 */
[----:B------:R-:W-:Y:S02]  /*3020*/  @!P3 SEL R23, RZ, 0x1, !P4 ;  /* 0x00000001ff17b807 */ /* 0x000fe40006000000 */
[----:B------:R-:W-:Y:S02]  /*3030*/  @!P3 PRMT R32, R19, 0x7610, R32 ;  /* 0x000076101320b816 */ /* 0x000fe40000000020 */
[----:B------:R-:W-:Y:S02]  /*3040*/  @!P3 PRMT R33, R18, 0x7610, R33 ;  /* 0x000076101221b816 */ /* 0x000fe40000000021 */
[----:B------:R-:W-:Y:S02]  /*3050*/  @!P3 PRMT R35, R22, 0x7610, R35 ;  /* 0x000076101623b816 */ /* 0x000fe40000000023 */
[----:B------:R-:W-:Y:S02]  /*3060*/  @!P3 PRMT R37, R23, 0x7610, R37 ;  /* 0x000076101725b816 */ /* 0x000fe40000000025 */
[----:B------:R-:W-:-:S02]  /*3070*/  SEL R31, RZ, 0x1, !P2 ;  /* 0x00000001ff1f7807 */ /* 0x000fc40005000000 */
[----:B------:R-:W-:Y:S02]  /*3080*/  SEL R34, RZ, 0x1, !P1 ;  /* 0x00000001ff227807 */ /* 0x000fe40004800000 */
[----:B------:R-:W-:Y:S02]  /*3090*/  SEL R36, RZ, 0x1, !P0 ;  /* 0x00000001ff247807 */ /* 0x000fe40004000000 */
[----:B------:R-:W-:-:S07]  /*30a0*/  SEL R38, RZ, 0x1, !P6 ;  /* 0x00000001ff267807 */ /* 0x000fce0007000000 */
.L_x_6631:
[----:B------:R-:W-:Y:S05]  /*30b0*/  BSYNC.RECONVERGENT B0 ;  /* 0x0000000000007941 */ /* 0x000fea0003800200 */
.L_x_6630:
[----:B------:R-:W-:Y:S01]  /*30c0*/  ISETP.GE.U32.AND P0, PT, R3, R42, PT ;  /* 0x0000002a0300720c */ /* 0x000fe20003f06070 */
[----:B------:R-:W-:-:S12]  /*30d0*/  BSSY.RECONVERGENT B0, `(.L_x_6632) ;  /* 0x0000086000007945 */ /* 0x000fd80003800200 */
[----:B------:R-:W-:Y:S05]  /*30e0*/  @P0 BRA `(.L_x_6633) ;  /* 0x0000000800100947 */ /* 0x000fea0003800000 */
[----:B------:R-:W-:Y:S01]  /*30f0*/  LOP3.LUT R21, R21, 0xffff, RZ, 0xc0, !PT ;  /* 0x0000ffff15157812 */ /* 0x000fe200078ec0ff */
[----:B------:R-:W-:Y:S01]  /*3100*/  IMAD.IADD R3, R3, 0x1, R0 ;  /* 0x0000000103037824 */ /* 0x000fe200078e0200 */
[----:B------:R-:W-:Y:S02]  /*3110*/  LOP3.LUT R2, R2, 0xffff, RZ, 0xc0, !PT ;  /* 0x0000ffff02027812 */ /* 0x000fe400078ec0ff */
[----:B------:R-:W-:Y:S02]  /*3120*/  PRMT R18, R21, 0x8880, RZ ;  /* 0x0000888015127816 */ /* 0x000fe400000000ff */
[----:B------:R-:W-:Y:S02]  /*3130*/  LOP3.LUT R24, R24, 0xffff, RZ, 0xc0, !PT ;  /* 0x0000ffff18187812 */ /* 0x000fe400078ec0ff */
[----:B------:R-:W-:Y:S01]  /*3140*/  PRMT R2, R2, 0x8880, RZ ;  /* 0x0000888002027816 */ /* 0x000fe200000000ff */
[----:B------:R-:W-:Y:S01]  /*3150*/  IMAD.MOV R19, RZ, RZ, -R18 ;  /* 0x000000ffff137224 */ /* 0x000fe200078e0a12 */
[----:B------:R-:W-:-:S02]  /*3160*/  LOP3.LUT R5, R5, 0xffff, RZ, 0xc0, !PT ;  /* 0x0000ffff05057812 */ /* 0x000fc400078ec0ff */
[----:B------:R-:W-:Y:S02]  /*3170*/  LOP3.LUT R20, R20, 0xffff, RZ, 0xc0, !PT ;  /* 0x0000ffff14147812 */ /* 0x000fe400078ec0ff */
[----:B------:R-:W-:Y:S02]  /*3180*/  LOP3.LUT R4, R4, 0xffff, RZ, 0xc0, !PT ;  /* 0x0000ffff04047812 */ /* 0x000fe400078ec0ff */
[----:B------:R-:W-:Y:S02]  /*3190*/  LOP3.LUT R25, R25, 0xffff, RZ, 0xc0, !PT ;  /* 0x0000ffff19197812 */ /* 0x000fe400078ec0ff */
[----:B------:R-:W-:Y:S02]  /*31a0*/  LOP3.LUT R27, R27, 0xffff, RZ, 0xc0, !PT ;  /* 0x0000ffff1b1b7812 */ /* 0x000fe400078ec0ff */
[----:B------:R-:W-:Y:S02]  /*31b0*/  PRMT R24, R24, 0x8880, RZ ;  /* 0x0000888018187816 */ /* 0x000fe400000000ff */
[----:B------:R-:W-:-:S02]  /*31c0*/  ISETP.NE.AND P0, PT, R2, R19, PT ;  /* 0x000000130200720c */ /* 0x000fc40003f05270 */
[----:B------:R-:W-:Y:S02]  /*31d0*/  PRMT R2, R5, 0x8880, RZ ;  /* 0x0000888005027816 */ /* 0x000fe400000000ff */
[----:B------:R-:W-:Y:S02]  /*31e0*/  PRMT R19, R20, 0x8880, RZ ;  /* 0x0000888014137816 */ /* 0x000fe400000000ff */
[----:B------:R-:W-:Y:S02]  /*31f0*/  ISETP.GE.U32.AND P4, PT, R3, R42, PT ;  /* 0x0000002a0300720c */ /* 0x000fe40003f86070 */
[----:B------:R-:W-:Y:S01]  /*3200*/  PRMT R5, R4, 0x8880, RZ ;  /* 0x0000888004057816 */ /* 0x000fe200000000ff */
[----:B------:R-:W-:Y:S01]  /*3210*/  IMAD.MOV.U32 R4, RZ, RZ, R24 ;  /* 0x000000ffff047224 */ /* 0x000fe200078e0018 */
[----:B------:R-:W-:Y:S02]  /*3220*/  PRMT R18, R25, 0x8880, RZ ;  /* 0x0000888019127816 */ /* 0x000fe400000000ff */
[----:B------:R-:W-:Y:S01]  /*3230*/  PRMT R20, R27, 0x8880, RZ ;  /* 0x000088801b147816 */ /* 0x000fe200000000ff */
[----:B------:R-:W-:-:S02]  /*3240*/  IMAD.MOV R21, RZ, RZ, -R4 ;  /* 0x000000ffff157224 */ /* 0x000fc400078e0a04 */
[----:B------:R-:W-:Y:S02]  /*3250*/  IMAD.MOV R18, RZ, RZ, -R18 ;  /* 0x000000ffff127224 */ /* 0x000fe400078e0a12 */
[----:B------:R-:W-:Y:S01]  /*3260*/  IMAD.MOV R20, RZ, RZ, -R20 ;  /* 0x000000ffff147224 */ /* 0x000fe200078e0a14 */
[----:B------:R-:W-:Y:S02]  /*3270*/  ISETP.NE.AND P1, PT, R2, R21, PT ;  /* 0x000000150200720c */ /* 0x000fe40003f25270 */
[----:B------:R-:W-:Y:S02]  /*3280*/  ISETP.NE.AND P2, PT, R5, R18, PT ;  /* 0x000000120500720c */ /* 0x000fe40003f45270 */
[----:B------:R-:W-:Y:S02]  /*3290*/  ISETP.NE.AND P3, PT, R19, R20, PT ;  /* 0x000000141300720c */ /* 0x000fe40003f65270 */
[----:B------:R-:W-:Y:S02]  /*32a0*/  SEL R2, RZ, 0x1, !P0 ;  /* 0x00000001ff027807 */ /* 0x000fe40004000000 */
[----:B------:R-:W-:-:S02]  /*32b0*/  SEL R5, RZ, 0x1, !P1 ;  /* 0x00000001ff057807 */ /* 0x000fc40004800000 */
[----:B------:R-:W-:Y:S02]  /*32c0*/  SEL R4, RZ, 0x1, !P2 ;  /* 0x00000001ff047807 */ /* 0x000fe40005000000 */
[----:B------:R-:W-:Y:S01]  /*32d0*/  SEL R20, RZ, 0x1, !P3 ;  /* 0x00000001ff147807 */ /* 0x000fe20005800000 */
[----:B------:R-:W-:Y:S06]  /*32e0*/  @P4 BRA `(.L_x_6633) ;  /* 0x0000000400904947 */ /* 0x000fec0003800000 */
        /* <DEDUP_REMOVED lines=11> */
[----:B------:R-:W-:Y:S02]  /*33a0*/  PRMT R16, R16, 0x8880, RZ ;  /* 0x0000888010107816 */ /* 0x000fe400000000ff */
[----:B------:R-:W-:Y:S02]  /*33b0*/  ISETP.NE.AND P0, PT, R17, R18, PT ;  /* 0x000000121100720c */ /* 0x000fe40003f05270 */
[----:B------:R-:W-:-:S02]  /*33c0*/  LOP3.LUT R30, R30, 0xffff, RZ, 0xc0, !PT ;  /* 0x0000ffff1e1e7812 */ /* 0x000fc400078ec0ff */
[----:B------:R-:W-:Y:S02]  /*33d0*/  PRMT R28, R28, 0x8880, RZ ;  /* 0x000088801c1c7816 */ /* 0x000fe400000000ff */
[----:B------:R-:W-:Y:S02]  /*33e0*/  PRMT R17, R15, 0x8880, RZ ;  /* 0x000088800f117816 */ /* 0x000fe400000000ff */
[----:B------:R-:W-:Y:S01]  /*33f0*/  PRMT R29, R29, 0x8880, RZ ;  /* 0x000088801d1d7816 */ /* 0x000fe200000000ff */
[----:B------:R-:W-:Y:S01]  /*3400*/  IMAD.MOV.U32 R15, RZ, RZ, R28 ;  /* 0x000000ffff0f7224 */ /* 0x000fe200078e001c */
[----:B------:R-:W-:Y:S01]  /*3410*/  PRMT R18, R14, 0x8880, RZ ;  /* 0x000088800e127816 */ /* 0x000fe200000000ff */
[----:B------:R-:W-:Y:S01]  /*3420*/  IMAD.MOV.U32 R14, RZ, RZ, R16 ;  /* 0x000000ffff0e7224 */ /* 0x000fe200078e0010 */
[----:B------:R-:W-:Y:S01]  /*3430*/  ISETP.GE.U32.AND P4, PT, R3, R42, PT ;  /* 0x0000002a0300720c */ /* 0x000fe20003f86070 */
[----:B------:R-:W-:Y:S01]  /*3440*/  IMAD.MOV R15, RZ, RZ, -R15 ;  /* 0x000000ffff0f7224 */ /* 0x000fe200078e0a0f */
[----:B------:R-:W-:-:S02]  /*3450*/  PRMT R19, R30, 0x8880, RZ ;  /* 0x000088801e137816 */ /* 0x000fc400000000ff */
[----:B------:R-:W-:Y:S01]  /*3460*/  MOV R16, R17 ;  /* 0x0000001100107202 */ /* 0x000fe20000000f00 */
[----:B------:R-:W-:Y:S01]  /*3470*/  IMAD.MOV.U32 R17, RZ, RZ, R29 ;  /* 0x000000ffff117224 */ /* 0x000fe200078e001d */
[----:B------:R-:W-:Y:S01]  /*3480*/  ISETP.NE.AND P1, PT, R14, R15, PT ;  /* 0x0000000f0e00720c */ /* 0x000fe20003f25270 */
[----:B------:R-:W-:Y:S02]  /*3490*/  IMAD.MOV R19, RZ, RZ, -R19 ;  /* 0x000000ffff137224 */ /* 0x000fe400078e0a13 */
[----:B------:R-:W-:-:S03]  /*34a0*/  IMAD.MOV R17, RZ, RZ, -R17 ;  /* 0x000000ffff117224 */ /* 0x000fc600078e0a11 */
[----:B------:R-:W-:Y:S02]  /*34b0*/  ISETP.NE.AND P3, PT, R18, R19, PT ;  /* 0x000000131200720c */ /* 0x000fe40003f65270 */
[----:B------:R-:W-:Y:S02]  /*34c0*/  ISETP.NE.AND P2, PT, R16, R17, PT ;  /* 0x000000111000720c */ /* 0x000fe40003f45270 */
[----:B------:R-:W-:Y:S02]  /*34d0*/  SEL R17, RZ, 0x1, !P0 ;  /* 0x00000001ff117807 */ /* 0x000fe40004000000 */
[----:B------:R-:W-:Y:S02]  /*34e0*/  SEL R16, RZ, 0x1, !P1 ;  /* 0x00000001ff107807 */ /* 0x000fe40004800000 */
[----:B------:R-:W-:Y:S02]  /*34f0*/  SEL R15, RZ, 0x1, !P2 ;  /* 0x00000001ff0f7807 */ /* 0x000fe40005000000 */
[----:B------:R-:W-:Y:S01]  /*3500*/  SEL R14, RZ, 0x1, !P3 ;  /* 0x00000001ff0e7807 */ /* 0x000fe20005800000 */
[----:B------:R-:W-:Y:S06]  /*3510*/  @P4 BRA `(.L_x_6633) ;  /* 0x0000000400044947 */ /* 0x000fec0003800000 */
[----:B------:R-:W-:Y:S01]  /*3520*/  LOP3.LUT R13, R13, 0xffff, RZ, 0xc0, !PT ;  /* 0x0000ffff0d0d7812 */ /* 0x000fe200078ec0ff */
[----:B------:R-:W-:Y:S01]  /*3530*/  IMAD.IADD R3, R3, 0x1, R0 ;  /* 0x0000000103037824 */ /* 0x000fe200078e0200 */
[----:B------:R-:W-:Y:S02]  /*3540*/  LOP3.LUT R12, R12, 0xffff, RZ, 0xc0, !PT ;  /* 0x0000ffff0c0c7812 */ /* 0x000fe400078ec0ff */
[----:B------:R-:W-:Y:S02]  /*3550*/  LOP3.LUT R11, R11, 0xffff, RZ, 0xc0, !PT ;  /* 0x0000ffff0b0b7812 */ /* 0x000fe400078ec0ff */
[----:B------:R-:W-:Y:S02]  /*3560*/  LOP3.LUT R34, R34, 0xffff, RZ, 0xc0, !PT ;  /* 0x0000ffff22227812 */ /* 0x000fe400078ec0ff */
[----:B------:R-:W-:Y:S02]  /*3570*/  LOP3.LUT R36, R36, 0xffff, RZ, 0xc0, !PT ;  /* 0x0000ffff24247812 */ /* 0x000fe400078ec0ff */
[----:B------:R-:W-:-:S02]  /*3580*/  LOP3.LUT R10, R10, 0xffff, RZ, 0xc0, !PT ;  /* 0x0000ffff0a0a7812 */ /* 0x000fc400078ec0ff */
[----:B------:R-:W-:Y:S02]  /*3590*/  PRMT R0, R13, 0x8880, RZ ;  /* 0x000088800d007816 */ /* 0x000fe400000000ff */
[----:B------:R-:W-:Y:S02]  /*35a0*/  PRMT R12, R12, 0x8880, RZ ;  /* 0x000088800c0c7816 */ /* 0x000fe400000000ff */
[----:B------:R-:W-:Y:S02]  /*35b0*/  PRMT R13, R11, 0x8880, RZ ;  /* 0x000088800b0d7816 */ /* 0x000fe400000000ff */
[----:B------:R-:W-:Y:S02]  /*35c0*/  LOP3.LUT R31, R31, 0xffff, RZ, 0xc0, !PT ;  /* 0x0000ffff1f1f7812 */ /* 0x000fe400078ec0ff */
[----:B------:R-:W-:Y:S02]  /*35d0*/  LOP3.LUT R38, R38, 0xffff, RZ, 0xc0, !PT ;  /* 0x0000ffff26267812 */ /* 0x000fe400078ec0ff */
[----:B------:R-:W-:-:S02]  /*35e0*/  PRMT R34, R34, 0x8880, RZ ;  /* 0x0000888022227816 */ /* 0x000fc400000000ff */
[----:B------:R-:W-:Y:S02]  /*35f0*/  PRMT R36, R36, 0x8880, RZ ;  /* 0x0000888024247816 */ /* 0x000fe400000000ff */
[----:B------:R-:W-:Y:S01]  /*3600*/  PRMT R18, R10, 0x8880, RZ ;  /* 0x000088800a127816 */ /* 0x000fe200000000ff */
[----:B------:R-:W-:Y:S01]  /*3610*/  IMAD.MOV.U32 R10, RZ, RZ, R12 ;  /* 0x000000ffff0a7224 */ /* 0x000fe200078e000c */
[----:B------:R-:W-:Y:S01]  /*3620*/  ISETP.GE.U32.AND P4, PT, R3, R42, PT ;  /* 0x0000002a0300720c */ /* 0x000fe20003f86070 */
[----:B------:R-:W-:Y:S01]  /*3630*/  IMAD.MOV.U32 R12, RZ, RZ, R13 ;  /* 0x000000ffff0c7224 */ /* 0x000fe200078e000d */
[----:B------:R-:W-:Y:S01]  /*3640*/  PRMT R3, R31, 0x8880, RZ ;  /* 0x000088801f037816 */ /* 0x000fe200000000ff */
[----:B------:R-:W-:Y:S01]  /*3650*/  IMAD.MOV.U32 R11, RZ, RZ, R34 ;  /* 0x000000ffff0b7224 */ /* 0x000fe200078e0022 */
[----:B------:R-:W-:Y:S02]  /*3660*/  PRMT R19, R38, 0x8880, RZ ;  /* 0x0000888026137816 */ /* 0x000fe400000000ff */
[----:B------:R-:W-:Y:S01]  /*3670*/  MOV R13, R36 ;  /* 0x00000024000d7202 */ /* 0x000fe20000000f00 */
[----:B------:R-:W-:-:S02]  /*3680*/  IMAD.MOV R3, RZ, RZ, -R3 ;  /* 0x000000ffff037224 */ /* 0x000fc400078e0a03 */
[----:B------:R-:W-:Y:S02]  /*3690*/  IMAD.MOV R11, RZ, RZ, -R11 ;  /* 0x000000ffff0b7224 */ /* 0x000fe400078e0a0b */
[----:B------:R-:W-:Y:S01]  /*36a0*/  IMAD.MOV R13, RZ, RZ, -R13 ;  /* 0x000000ffff0d7224 */ /* 0x000fe200078e0a0d */
[----:B------:R-:W-:Y:S01]  /*36b0*/  ISETP.NE.AND P0, PT, R0, R3, PT ;  /* 0x000000030000720c */ /* 0x000fe20003f05270 */
[----:B------:R-:W-:Y:S01]  /*36c0*/  IMAD.MOV R19, RZ, RZ, -R19 ;  /* 0x000000ffff137224 */ /* 0x000fe200078e0a13 */
[----:B------:R-:W-:Y:S02]  /*36d0*/  ISETP.NE.AND P1, PT, R10, R11, PT ;  /* 0x0000000b0a00720c */ /* 0x000fe40003f25270 */
[----:B------:R-:W-:Y:S02]  /*36e0*/  ISETP.NE.AND P2, PT, R12, R13, PT ;  /* 0x0000000d0c00720c */ /* 0x000fe40003f45270 */
[----:B------:R-:W-:Y:S02]  /*36f0*/  ISETP.NE.AND P3, PT, R18, R19, PT ;  /* 0x000000131200720c */ /* 0x000fe40003f65270 */
[----:B------:R-:W-:-:S02]  /*3700*/  SEL R13, RZ, 0x1, !P0 ;  /* 0x00000001ff0d7807 */ /* 0x000fc40004000000 */
        /* <DEDUP_REMOVED lines=11> */
[----:B------:R-:W-:Y:S02]  /*37c0*/  PRMT R33, R33, 0x8880, RZ ;  /* 0x0000888021217816 */ /* 0x000fe400000000ff */
[----:B------:R-:W-:Y:S02]  /*37d0*/  PRMT R35, R35, 0x8880, RZ ;  /* 0x0000888023237816 */ /* 0x000fe400000000ff */
[----:B------:R-:W-:Y:S02]  /*37e0*/  LOP3.LUT R37, R37, 0xffff, RZ, 0xc0, !PT ;  /* 0x0000ffff25257812 */ /* 0x000fe400078ec0ff */
[----:B------:R-:W-:Y:S02]  /*37f0*/  PRMT R0, R6, 0x8880, RZ ;  /* 0x0000888006007816 */ /* 0x000fe400000000ff */
[----:B------:R-:W-:-:S02]  /*3800*/  PRMT R6, R8, 0x8880, RZ ;  /* 0x0000888008067816 */ /* 0x000fc400000000ff */
[----:B------:R-:W-:Y:S02]  /*3810*/  PRMT R3, R32, 0x8880, RZ ;  /* 0x0000888020037816 */ /* 0x000fe400000000ff */
[----:B------:R-:W-:Y:S01]  /*3820*/  PRMT R8, R7, 0x8880, RZ ;  /* 0x0000888007087816 */ /* 0x000fe200000000ff */
[----:B------:R-:W-:Y:S01]  /*3830*/  IMAD.MOV.U32 R7, RZ, RZ, R33 ;  /* 0x000000ffff077224 */ /* 0x000fe200078e0021 */
[----:B------:R-:W-:Y:S01]  /*3840*/  PRMT R18, R9, 0x8880, RZ ;  /* 0x0000888009127816 */ /* 0x000fe200000000ff */
[----:B------:R-:W-:Y:S01]  /*3850*/  IMAD.MOV.U32 R9, RZ, RZ, R35 ;  /* 0x000000ffff097224 */ /* 0x000fe200078e0023 */
[----:B------:R-:W-:Y:S01]  /*3860*/  PRMT R19, R37, 0x8880, RZ ;  /* 0x0000888025137816 */ /* 0x000fe200000000ff */
[----:B------:R-:W-:Y:S02]  /*3870*/  IMAD.MOV R3, RZ, RZ, -R3 ;  /* 0x000000ffff037224 */ /* 0x000fe400078e0a03 */
[----:B------:R-:W-:Y:S01]  /*3880*/  IMAD.MOV R7, RZ, RZ, -R7 ;  /* 0x000000ffff077224 */ /* 0x000fe200078e0a07 */
[----:B------:R-:W-:Y:S01]  /*3890*/  IADD3 R19, PT, PT, -R19, RZ, RZ ;  /* 0x000000ff13137210 */ /* 0x000fe20007ffe1ff */
[----:B------:R-:W-:Y:S01]  /*38a0*/  IMAD.MOV R9, RZ, RZ, -R9 ;  /* 0x000000ffff097224 */ /* 0x000fe200078e0a09 */
[----:B------:R-:W-:-:S02]  /*38b0*/  ISETP.NE.AND P0, PT, R0, R3, PT ;  /* 0x000000030000720c */ /* 0x000fc40003f05270 */
[----:B------:R-:W-:Y:S02]  /*38c0*/  ISETP.NE.AND P1, PT, R6, R7, PT ;  /* 0x000000070600720c */ /* 0x000fe40003f25270 */
[----:B------:R-:W-:Y:S02]  /*38d0*/  ISETP.NE.AND P2, PT, R8, R9, PT ;  /* 0x000000090800720c */ /* 0x000fe40003f45270 */
[----:B------:R-:W-:Y:S02]  /*38e0*/  ISETP.NE.AND P3, PT, R18, R19, PT ;  /* 0x000000131200720c */ /* 0x000fe40003f65270 */
[----:B------:R-:W-:Y:S02]  /*38f0*/  SEL R6, RZ, 0x1, !P0 ;  /* 0x00000001ff067807 */ /* 0x000fe40004000000 */
[----:B------:R-:W-:Y:S02]  /*3900*/  SEL R8, RZ, 0x1, !P1 ;  /* 0x00000001ff087807 */ /* 0x000fe40004800000 */
[----:B------:R-:W-:-:S02]  /*3910*/  SEL R7, RZ, 0x1, !P2 ;  /* 0x00000001ff077807 */ /* 0x000fc40005000000 */
[----:B------:R-:W-:-:S07]  /*3920*/  SEL R9, RZ, 0x1, !P3 ;  /* 0x00000001ff097807 */ /* 0x000fce0005800000 */
.L_x_6633:
[----:B------:R-:W-:Y:S05]  /*3930*/  BSYNC.RECONVERGENT B0 ;  /* 0x0000000000007941 */ /* 0x000fea0003800200 */
.L_x_6632:
        /* <DEDUP_REMOVED lines=9> */
[----:B------:R-:W-:Y:S02]  /*39d0*/  PRMT R2, R17, 0x8880, RZ ;  /* 0x0000888011027816 */ /* 0x000fe400000000ff */
[----:B------:R-:W-:Y:S02]  /*39e0*/  LOP3.LUT R20, R20, 0xffff, RZ, 0xc0, !PT ;  /* 0x0000ffff14147812 */ /* 0x000fe400078ec0ff */
[----:B------:R-:W-:-:S02]  /*39f0*/  PRMT R3, R5, 0x8880, RZ ;  /* 0x0000888005037816 */ /* 0x000fc400000000ff */
[----:B------:R-:W-:Y:S02]  /*3a00*/  PRMT R15, R15, 0x8880, RZ ;  /* 0x000088800f0f7816 */ /* 0x000fe400000000ff */
[----:B------:R-:W-:Y:S02]  /*3a10*/  PRMT R17, R14, 0x8880, RZ ;  /* 0x000088800e117816 */ /* 0x000fe400000000ff */
[----:B------:R-:W-:Y:S01]  /*3a20*/  PRMT R5, R4, 0x8880, RZ ;  /* 0x0000888004057816 */ /* 0x000fe200000000ff */
[----:B------:R-:W-:Y:S01]  /*3a30*/  IMAD.MOV.U32 R4, RZ, RZ, R16 ;  /* 0x000000ffff047224 */ /* 0x000fe200078e0010 */
[----:B------:R-:W-:Y:S01]  /*3a40*/  PRMT R20, R20, 0x8880, RZ ;  /* 0x0000888014147816 */ /* 0x000fe200000000ff */
[----:B------:R-:W-:Y:S01]  /*3a50*/  IMAD.MOV.U32 R14, RZ, RZ, R15 ;  /* 0x000000ffff0e7224 */ /* 0x000fe200078e000f */
[----:B------:R-:W-:Y:S01]  /*3a60*/  LOP3.LUT R13, R13, 0xffff, RZ, 0xc0, !PT ;  /* 0x0000ffff0d0d7812 */ /* 0x000fe200078ec0ff */
[----:B------:R-:W-:Y:S01]  /*3a70*/  IMAD.MOV.U32 R16, RZ, RZ, R17 ;  /* 0x000000ffff107224 */ /* 0x000fe200078e0011 */
[----:B------:R-:W-:Y:S01]  /*3a80*/  LOP3.LUT R11, R11, 0xffff, RZ, 0xc0, !PT ;  /* 0x0000ffff0b0b7812 */ /* 0x000fe200078ec0ff */
[----:B------:R-:W-:Y:S01]  /*3a90*/  IMAD.MOV R17, RZ, RZ, -R2 ;  /* 0x000000ffff117224 */ /* 0x000fe200078e0a02 */
[----:B------:R-:W-:Y:S01]  /*3aa0*/  LOP3.LUT R10, R10, 0xffff, RZ, 0xc0, !PT ;  /* 0x0000ffff0a0a7812 */ /* 0x000fe200078ec0ff */
[----:B------:R-:W-:Y:S01]  /*3ab0*/  IMAD.MOV R4, RZ, RZ, -R4 ;  /* 0x000000ffff047224 */ /* 0x000fe200078e0a04 */
[----:B------:R-:W-:Y:S01]  /*3ac0*/  LOP3.LUT R12, R12, 0xffff, RZ, 0xc0, !PT ;  /* 0x0000ffff0c0c7812 */ /* 0x000fe200078ec0ff */
[----:B------:R-:W-:Y:S01]  /*3ad0*/  IMAD.MOV.U32 R15, RZ, RZ, R20 ;  /* 0x000000ffff0f7224 */ /* 0x000fe200078e0014 */
[----:B------:R-:W-:Y:S01]  /*3ae0*/  ISETP.NE.AND P0, PT, R0, R17, PT ;  /* 0x000000110000720c */ /* 0x000fe20003f05270 */
[----:B------:R-:W-:Y:S01]  /*3af0*/  IMAD.MOV R14, RZ, RZ, -R14 ;  /* 0x000000ffff0e7224 */ /* 0x000fe200078e0a0e */
[----:B------:R-:W-:Y:S01]  /*3b00*/  ISETP.NE.AND P1, PT, R3, R4, PT ;  /* 0x000000040300720c */ /* 0x000fe20003f25270 */
[----:B------:R-:W-:Y:S01]  /*3b10*/  IMAD.MOV R16, RZ, RZ, -R16 ;  /* 0x000000ffff107224 */ /* 0x000fe200078e0a10 */
[----:B------:R-:W-:-:S02]  /*3b20*/  PRMT R0, R13, 0x8880, RZ ;  /* 0x000088800d007816 */ /* 0x000fc400000000ff */
[----:B------:R-:W-:Y:S02]  /*3b30*/  PRMT R3, R11, 0x8880, RZ ;  /* 0x000088800b037816 */ /* 0x000fe400000000ff */
[----:B------:R-:W-:Y:S02]  /*3b40*/  PRMT R4, R10, 0x8880, RZ ;  /* 0x000088800a047816 */ /* 0x000fe400000000ff */
[----:B------:R-:W-:Y:S01]  /*3b50*/  PRMT R2, R12, 0x8880, RZ ;  /* 0x000088800c027816 */ /* 0x000fe200000000ff */
[----:B------:R-:W-:Y:S01]  /*3b60*/  IMAD.MOV R10, RZ, RZ, -R3 ;  /* 0x000000ffff0a7224 */ /* 0x000fe200078e0a03 */
[----:B------:R-:W-:Y:S01]  /*3b70*/  ISETP.NE.AND P2, PT, R5, R14, PT ;  /* 0x0000000e0500720c */ /* 0x000fe20003f45270 */
[----:B------:R-:W-:Y:S01]  /*3b80*/  IMAD.MOV R5, RZ, RZ, -R0 ;  /* 0x000000ffff057224 */ /* 0x000fe200078e0a00 */
[----:B------:R-:W-:Y:S01]  /*3b90*/  ISETP.NE.AND P3, PT, R15, R16, PT ;  /* 0x000000100f00720c */ /* 0x000fe20003f65270 */
[----:B------:R-:W-:Y:S01]  /*3ba0*/  IMAD.MOV R13, RZ, RZ, -R4 ;  /* 0x000000ffff0d7224 */ /* 0x000fe200078e0a04 */
[----:B------:R-:W-:-:S02]  /*3bb0*/  IADD3 R11, PT, PT, -R2, RZ, RZ ;  /* 0x000000ff020b7210 */ /* 0x000fc40007ffe1ff */
[----:B------:R-:W-:Y:S02]  /*3bc0*/  SEL R0, RZ, 0x1, !P0 ;  /* 0x00000001ff007807 */ /* 0x000fe40004000000 */
[----:B------:R-:W-:Y:S02]  /*3bd0*/  SEL R2, RZ, 0x1, !P1 ;  /* 0x00000001ff027807 */ /* 0x000fe40004800000 */
[----:B------:R-:W-:Y:S02]  /*3be0*/  SEL R3, RZ, 0x1, !P2 ;  /* 0x00000001ff037807 */ /* 0x000fe40005000000 */
[----:B------:R-:W-:Y:S02]  /*3bf0*/  SEL R4, RZ, 0x1, !P3 ;  /* 0x00000001ff047807 */ /* 0x000fe40005800000 */
        /* <DEDUP_REMOVED lines=8> */
[----:B------:R-:W-:Y:S02]  /*3c80*/  PRMT R0, R6, 0x8880, RZ ;  /* 0x0000888006007816 */ /* 0x000fe400000000ff */
[----:B------:R-:W-:Y:S02]  /*3c90*/  PRMT R2, R8, 0x8880, RZ ;  /* 0x0000888008027816 */ /* 0x000fe400000000ff */
[----:B------:R-:W-:Y:S01]  /*3ca0*/  PRMT R3, R7, 0x8880, RZ ;  /* 0x0000888007037816 */ /* 0x000fe200000000ff */
[----:B------:R-:W-:Y:S01]  /*3cb0*/  IMAD.MOV R5, RZ, RZ, -R0 ;  /* 0x000000ffff057224 */ /* 0x000fe200078e0a00 */
[----:B------:R-:W-:Y:S01]  /*3cc0*/  PRMT R4, R9, 0x8880, RZ ;  /* 0x0000888009047816 */ /* 0x000fe200000000ff */
[----:B------:R-:W-:Y:S01]  /*3cd0*/  IMAD.MOV R7, RZ, RZ, -R2 ;  /* 0x000000ffff077224 */ /* 0x000fe200078e0a02 */
[----:B------:R-:W-:Y:S01]  /*3ce0*/  SEL R0, RZ, 0x1, !P0 ;  /* 0x00000001ff007807 */ /* 0x000fe20004000000 */
[----:B------:R-:W-:Y:S01]  /*3cf0*/  IMAD.MOV R6, RZ, RZ, -R3 ;  /* 0x000000ffff067224 */ /* 0x000fe200078e0a03 */
[----:B------:R-:W-:Y:S01]  /*3d00*/  SEL R2, RZ, 0x1, !P1 ;  /* 0x00000001ff027807 */ /* 0x000fe20004800000 */
[----:B------:R-:W-:Y:S01]  /*3d10*/  IMAD.MOV R9, RZ, RZ, -R4 ;  /* 0x000000ffff097224 */ /* 0x000fe200078e0a04 */
[----:B------:R-:W-:-:S02]  /*3d20*/  SEL R3, RZ, 0x1, !P2 ;  /* 0x00000001ff037807 */ /* 0x000fc40005000000 */
[----:B------:R-:W-:Y:S02]  /*3d30*/  SEL R4, RZ, 0x1, !P3 ;  /* 0x00000001ff047807 */ /* 0x000fe40005800000 */
[----:B------:R-:W-:Y:S02]  /*3d40*/  ISETP.NE.AND P0, PT, R0, R5, PT ;  /* 0x000000050000720c */ /* 0x000fe40003f05270 */
[----:B------:R-:W-:Y:S02]  /*3d50*/  ISETP.NE.AND P1, PT, R2, R7, PT ;  /* 0x000000070200720c */ /* 0x000fe40003f25270 */
[----:B------:R-:W-:Y:S02]  /*3d60*/  ISETP.NE.AND P2, PT, R3, R6, PT ;  /* 0x000000060300720c */ /* 0x000fe40003f45270 */
[----:B------:R-:W-:Y:S01]  /*3d70*/  ISETP.NE.AND P3, PT, R4, R9, PT ;  /* 0x000000090400720c */ /* 0x000fe20003f65270 */
[----:B------:R-:W-:-:S12]  /*3d80*/  BRA `(.L_x_6624) ;  /* 0x000000c4001c7947 */ /* 0x000fd80003800000 */
.L_x_6625:
[----:B------:R-:W-:-:S13]  /*3d90*/  ISETP.NE.AND P0, PT, R0, 0x1, PT ;  /* 0x000000010000780c */ /* 0x000fda0003f05270 */
[----:B------:R-:W-:Y:S05]  /*3da0*/  @P0 BRA `(.L_x_6634) ;  /* 0x0000002000340947 */ /* 0x000fea0003800000 */
[----:B------:R-:W0:Y:S01]  /*3db0*/  LDC R0, c[0x0][0x390] ;  /* 0x0000e400ff007b82 */ /* 0x000e220000000800 */
[----:B------:R-:W1:Y:S01]  /*3dc0*/  LDCU.U8 UR4, c[0x0][0x381] ;  /* 0x00007020ff0477ac */ /* 0x000e620008000000 */
[----:B------:R-:W-:Y:S01]  /*3dd0*/  BSSY.RECONVERGENT B0, `(.L_x_6635) ;  /* 0x00000f3000007945 */ /* 0x000fe20003800200 */
[----:B-1----:R-:W-:Y:S01]  /*3de0*/  IMAD.U32 R10, RZ, RZ, UR4 ;  /* 0x00000004ff0a7e24 */ /* 0x002fe2000f8e00ff */
[----:B------:R-:W-:Y:S01]  /*3df0*/  MOV R7, UR4 ;  /* 0x0000000400077c02 */ /* 0x000fe20008000f00 */
        /* <DEDUP_REMOVED lines=33> */
.L_x_6638:
[----:B------:R-:W-:-:S05]  /*4010*/  IMAD R22, R5, R6, RZ ;  /* 0x0000000605167224 */ /* 0x000fca00078e02ff */
[----:B------:R-:W-:-:S04]  /*4020*/  LOP3.LUT R25, R22, 0xfffffffc, RZ, 0xc0, !PT ;  /* 0xfffffffc16197812 */ /* 0x000fc800078ec0ff */
[----:B------:R-:W-:-:S05]  /*4030*/  IADD3 R24, P0, PT, R25, R18, RZ ;  /* 0x0000001219187210 */ /* 0x000fca0007f1e0ff */
[----:B------:R-:W-:-:S06]  /*4040*/  IMAD.X R25, RZ, RZ, R19, P0 ;  /* 0x000000ffff197224 */ /* 0x000fcc00000e0613 */
[----:B------:R-:W2:Y:S01]  /*4050*/  LDG.E R25, desc[UR36][R24.64] ;  /* 0x0000002418197981 */ /* 0x000ea2000c1e1900 */
[----:B------:R-:W-:-:S04]  /*4060*/  IMAD.IADD R5, R5, 0x1, R0 ;  /* 0x0000000105057824 */ /* 0x000fc800078e0200 */
[----:B------:R-:W-:-:S05]  /*4070*/  IMAD R22, R5, R6, RZ ;  /* 0x0000000605167224 */ /* 0x000fca00078e02ff */
[----:B------:R-:W-:-:S04]  /*4080*/  LOP3.LUT R29, R22, 0xfffffffc, RZ, 0xc0, !PT ;  /* 0xfffffffc161d7812 */ /* 0x000fc800078ec0ff */
[----:B------:R-:W-:-:S05]  /*4090*/  IADD3 R28, P0, PT, R29, R18, RZ ;  /* 0x000000121d1c7210 */ /* 0x000fca0007f1e0ff */
[----:B------:R-:W-:-:S05]  /*40a0*/  IMAD.X R29, RZ, RZ, R19, P0 ;  /* 0x000000ffff1d7224 */ /* 0x000fca00000e0613 */
[----:B------:R0:W3:Y:S01]  /*40b0*/  LDG.E R28, desc[UR36][R28.64] ;  /* 0x000000241c1c7981 */ /* 0x0000e2000c1e1900 */
[--C-:B------:R-:W-:Y:S01]  /*40c0*/  IMAD.IADD R5, R5, 0x1, R0.reuse ;  /* 0x0000000105057824 */ /* 0x100fe200078e0200 */
[----:B------:R-:W-:Y:S02]  /*40d0*/  LOP3.LUT R32, R4, 0xff, RZ, 0xc0, !PT ;  /* 0x000000ff04207812 */ /* 0x000fe400078ec0ff */
[----:B------:R-:W-:Y:S01]  /*40e0*/  LOP3.LUT R26, R26, 0xfffffdff, RZ, 0xc0, !PT ;  /* 0xfffffdff1a1a7812 */ /* 0x000fe200078ec0ff */
[----:B------:R-:W-:Y:S01]  /*40f0*/  IMAD.IADD R27, R5, 0x1, R0 ;  /* 0x00000001051b7824 */ /* 0x000fe200078e0200 */
[----:B------:R-:W-:Y:S01]  /*4100*/  LOP3.LUT R30, R3, 0xff, RZ, 0xc0, !PT ;  /* 0x000000ff031e7812 */ /* 0x000fe200078ec0ff */
[----:B------:R-:W-:Y:S01]  /*4110*/  IMAD R5, R5, R6, RZ ;  /* 0x0000000605057224 */ /* 0x000fe200078e02ff */
[----:B------:R-:W-:Y:S02]  /*4120*/  LOP3.LUT R33, R20, 0xff, RZ, 0xc0, !PT ;  /* 0x000000ff14217812 */ /* 0x000fe400078ec0ff */
[----:B------:R-:W-:-:S02]  /*4130*/  LOP3.LUT R17, R17, 0xff, RZ, 0xc0, !PT ;  /* 0x000000ff11117812 */ /* 0x000fc400078ec0ff */
[----:B------:R-:W-:Y:S02]  /*4140*/  LOP3.LUT R5, R5, 0xfffffffc, RZ, 0xc0, !PT ;  /* 0xfffffffc05057812 */ /* 0x000fe400078ec0ff */
[----:B------:R-:W-:Y:S02]  /*4150*/  LOP3.LUT R15, R15, 0xff, RZ, 0xc0, !PT ;  /* 0x000000ff0f0f7812 */ /* 0x000fe400078ec0ff */
[----:B------:R-:W-:-:S05]  /*4160*/  IADD3 R4, P0, PT, R5, R18, RZ ;  /* 0x0000001205047210 */ /* 0x000fca0007f1e0ff */
[----:B------:R-:W-:-:S05]  /*4170*/  IMAD.X R5, RZ, RZ, R19, P0 ;  /* 0x000000ffff057224 */ /* 0x000fca00000e0613 */
[----:B------:R-:W4:Y:S01]  /*4180*/  LDG.E R4, desc[UR36][R4.64] ;  /* 0x0000002404047981 */ /* 0x000f22000c1e1900 */
[C---:B--2---:R-:W-:Y:S02]  /*4190*/  PRMT R22, R25.reuse, 0x7770, RZ ;  /* 0x0000777019167816 */ /* 0x044fe400000000ff */
[----:B------:R-:W-:Y:S02]  /*41a0*/  PRMT R23, R25, 0x7771, RZ ;  /* 0x0000777119177816 */ /* 0x000fe400000000ff */
[----:B------:R-:W-:Y:S02]  /*41b0*/  ISETP.NE.AND P1, PT, R22, RZ, PT ;  /* 0x000000ff1600720c */ /* 0x000fe40003f25270 */
[----:B------:R-:W-:Y:S02]  /*41c0*/  ISETP.NE.AND P4, PT, R23, RZ, PT ;  /* 0x000000ff1700720c */ /* 0x000fe40003f85270 */
[----:B------:R-:W-:Y:S02]  /*41d0*/  SEL R3, RZ, 0xffffffff, !P1 ;  /* 0xffffffffff037807 */ /* 0x000fe40004800000 */
[----:B------:R-:W-:-:S02]  /*41e0*/  PRMT R24, R25, 0x7772, RZ ;  /* 0x0000777219187816 */ /* 0x000fc400000000ff */
[----:B------:R-:W-:Y:S02]  /*41f0*/  LOP3.LUT R3, R3, 0xff, RZ, 0xc0, !PT ;  /* 0x000000ff03037812 */ /* 0x000fe400078ec0ff */
[----:B------:R-:W-:Y:S02]  /*4200*/  PRMT R25, R25, 0x7773, RZ ;  /* 0x0000777319197816 */ /* 0x000fe400000000ff */
[----:B------:R-:W-:Y:S01]  /*4210*/  ISETP.NE.AND P2, PT, R30, R3, PT ;  /* 0x000000031e00720c */ /* 0x000fe20003f45270 */
[----:B------:R-:W-:Y:S01]  /*4220*/  IMAD R3, R27, R6, RZ ;  /* 0x000000061b037224 */ /* 0x000fe200078e02ff */
[----:B------:R-:W-:Y:S02]  /*4230*/  @P1 LOP3.LUT R26, R26, 0x200, RZ, 0xfc, !PT ;  /* 0x000002001a1a1812 */ /* 0x000fe400078efcff */
[----:B------:R-:W-:Y:S02]  /*4240*/  ISETP.NE.AND P1, PT, R24, RZ, PT ;  /* 0x000000ff1800720c */ /* 0x000fe40003f25270 */
[----:B------:R-:W-:-:S02]  /*4250*/  LOP3.LUT R26, R26, 0xfffffeff, RZ, 0xc0, !PT ;  /* 0xfffffeff1a1a7812 */ /* 0x000fc400078ec0ff */
[----:B------:R-:W-:Y:S02]  /*4260*/  LOP3.LUT R30, R2, 0xff, RZ, 0xc0, !PT ;  /* 0x000000ff021e7812 */ /* 0x000fe400078ec0ff */
[----:B------:R-:W-:Y:S02]  /*4270*/  @P4 LOP3.LUT R26, R26, 0x100, RZ, 0xfc, !PT ;  /* 0x000001001a1a4812 */ /* 0x000fe400078efcff */
[----:B------:R-:W-:Y:S02]  /*4280*/  SEL R2, RZ, 0xffffffff, !P4 ;  /* 0xffffffffff027807 */ /* 0x000fe40006000000 */
[----:B------:R-:W-:Y:S02]  /*4290*/  LOP3.LUT R26, R26, 0xffffff7f, RZ, 0xc0, !PT ;  /* 0xffffff7f1a1a7812 */ /* 0x000fe400078ec0ff */
[----:B------:R-:W-:Y:S02]  /*42a0*/  LOP3.LUT R3, R3, 0xfffffffc, RZ, 0xc0, !PT ;  /* 0xfffffffc03037812 */ /* 0x000fe400078ec0ff */
[----:B------:R-:W-:-:S02]  /*42b0*/  @P1 LOP3.LUT R26, R26, 0x80, RZ, 0xfc, !PT ;  /* 0x000000801a1a1812 */ /* 0x000fc400078efcff */
[----:B------:R-:W-:Y:S02]  /*42c0*/  SEL R31, RZ, 0xffffffff, !P1 ;  /* 0xffffffffff1f7807 */ /* 0x000fe40004800000 */
[----:B0-----:R-:W-:Y:S02]  /*42d0*/  LOP3.LUT R29, R2, 0xff, RZ, 0xc0, !PT ;  /* 0x000000ff021d7812 */ /* 0x001fe400078ec0ff */
[----:B------:R-:W-:Y:S02]  /*42e0*/  IADD3 R2, P1, PT, R3, R18, RZ ;  /* 0x0000001203027210 */ /* 0x000fe40007f3e0ff */
[----:B------:R-:W-:Y:S02]  /*42f0*/  ISETP.NE.AND P3, PT, R25, RZ, PT ;  /* 0x000000ff1900720c */ /* 0x000fe40003f65270 */
[----:B------:R-:W-:Y:S01]  /*4300*/  LOP3.LUT R26, R26, 0xffffffbf, RZ, 0xc0, !PT ;  /* 0xffffffbf1a1a7812 */ /* 0x000fe200078ec0ff */
[----:B------:R-:W-:Y:S01]  /*4310*/  IMAD.X R3, RZ, RZ, R19, P1 ;  /* 0x000000ffff037224 */ /* 0x000fe200008e0613 */
[----:B---3--:R-:W-:-:S02]  /*4320*/  PRMT R34, R28, 0x7770, RZ ;  /* 0x000077701c227816 */ /* 0x008fc400000000ff */
[----:B------:R-:W-:Y:S02]  /*4330*/  ISETP.NE.AND P0, PT, R30, R29, PT ;  /* 0x0000001d1e00720c */ /* 0x000fe40003f05270 */
[----:B------:R-:W2:Y:S01]  /*4340*/  LDG.E R2, desc[UR36][R2.64] ;  /* 0x0000002402027981 */ /* 0x000ea2000c1e1900 */
[----:B------:R-:W-:Y:S02]  /*4350*/  SEL R29, RZ, 0xffffffff, !P3 ;  /* 0xffffffffff1d7807 */ /* 0x000fe40005800000 */
[----:B------:R-:W-:Y:S02]  /*4360*/  LOP3.LUT R31, R31, 0xff, RZ, 0xc0, !PT ;  /* 0x000000ff1f1f7812 */ /* 0x000fe400078ec0ff */
[----:B------:R-:W-:Y:S02]  /*4370*/  @P3 LOP3.LUT R26, R26, 0x40, RZ, 0xfc, !PT ;  /* 0x000000401a1a3812 */ /* 0x000fe400078efcff */
[----:B------:R-:W-:Y:S02]  /*4380*/  ISETP.NE.AND P3, PT, R34, RZ, PT ;  /* 0x000000ff2200720c */ /* 0x000fe40003f65270 */
[----:B------:R-:W-:-:S02]  /*4390*/  PRMT R35, R28, 0x7771, RZ ;  /* 0x000077711c237816 */ /* 0x000fc400000000ff */
[----:B------:R-:W-:Y:S02]  /*43a0*/  ISETP.NE.AND P1, PT, R32, R31, PT ;  /* 0x0000001f2000720c */ /* 0x000fe40003f25270 */
[----:B------:R-:W-:Y:S02]  /*43b0*/  SEL R31, RZ, 0x1, !P2 ;  /* 0x00000001ff1f7807 */ /* 0x000fe40005000000 */
[----:B------:R-:W-:Y:S02]  /*43c0*/  ISETP.NE.AND P2, PT, R35, RZ, PT ;  /* 0x000000ff2300720c */ /* 0x000fe40003f45270 */
[----:B------:R-:W-:Y:S02]  /*43d0*/  LOP3.LUT R26, R26, 0xffffffdf, RZ, 0xc0, !PT ;  /* 0xffffffdf1a1a7812 */ /* 0x000fe400078ec0ff */
[----:B------:R-:W-:Y:S02]  /*43e0*/  LOP3.LUT R32, R21, 0xff, RZ, 0xc0, !PT ;  /* 0x000000ff15207812 */ /* 0x000fe400078ec0ff */
[----:B------:R-:W-:-:S02]  /*43f0*/  LOP3.LUT R29, R29, 0xff, RZ, 0xc0, !PT ;  /* 0x000000ff1d1d7812 */ /* 0x000fc400078ec0ff */
[----:B------:R-:W-:Y:S02]  /*4400*/  SEL R21, RZ, 0xffffffff, !P3 ;  /* 0xffffffffff157807 */ /* 0x000fe40005800000 */
[----:B------:R-:W-:Y:S02]  /*4410*/  PRMT R36, R28, 0x7772, RZ ;  /* 0x000077721c247816 */ /* 0x000fe400000000ff */
[----:B------:R-:W-:Y:S02]  /*4420*/  SEL R30, RZ, 0x1, !P0 ;  /* 0x00000001ff1e7807 */ /* 0x000fe40004000000 */
[----:B------:R-:W-:Y:S02]  /*4430*/  @P3 LOP3.LUT R26, R26, 0x20, RZ, 0xfc, !PT ;  /* 0x000000201a1a3812 */ /* 0x000fe400078efcff */
[----:B------:R-:W-:Y:S02]  /*4440*/  ISETP.NE.AND P0, PT, R32, R29, PT ;  /* 0x0000001d2000720c */ /* 0x000fe40003f05270 */
[----:B------:R-:W-:-:S02]  /*4450*/  SEL R29, RZ, 0x1, !P1 ;  /* 0x00000001ff1d7807 */ /* 0x000fc40004800000 */
[----:B------:R-:W-:Y:S02]  /*4460*/  LOP3.LUT R20, R21, 0xff, RZ, 0xc0, !PT ;  /* 0x000000ff15147812 */ /* 0x000fe400078ec0ff */
[----:B------:R-:W-:Y:S02]  /*4470*/  SEL R32, RZ, 0xffffffff, !P2 ;  /* 0xffffffffff207807 */ /* 0x000fe40005000000 */
[----:B------:R-:W-:Y:S02]  /*4480*/  ISETP.NE.AND P1, PT, R36, RZ, PT ;  /* 0x000000ff2400720c */ /* 0x000fe40003f25270 */
[----:B------:R-:W-:Y:S02]  /*4490*/  LOP3.LUT R26, R26, 0xffffffef, RZ, 0xc0, !PT ;  /* 0xffffffef1a1a7812 */ /* 0x000fe400078ec0ff */
[----:B------:R-:W-:Y:S02]  /*44a0*/  SEL R21, RZ, 0x1, !P0 ;  /* 0x00000001ff157807 */ /* 0x000fe40004000000 */
[----:B------:R-:W-:-:S02]  /*44b0*/  ISETP.NE.AND P0, PT, R33, R20, PT ;  /* 0x000000142100720c */ /* 0x000fc40003f05270 */
[----:B------:R-:W-:Y:S02]  /*44c0*/  LOP3.LUT R32, R32, 0xff, RZ, 0xc0, !PT ;  /* 0x000000ff20207812 */ /* 0x000fe400078ec0ff */
[----:B------:R-:W-:Y:S02]  /*44d0*/  @P2 LOP3.LUT R26, R26, 0x10, RZ, 0xfc, !PT ;  /* 0x000000101a1a2812 */ /* 0x000fe400078efcff */
[----:B------:R-:W-:Y:S02]  /*44e0*/  SEL R20, RZ, 0x1, !P0 ;  /* 0x00000001ff147807 */ /* 0x000fe40004000000 */
[----:B------:R-:W-:Y:S02]  /*44f0*/  ISETP.NE.AND P0, PT, R17, R32, PT ;  /* 0x000000201100720c */ /* 0x000fe40003f05270 */
[----:B------:R-:W-:Y:S02]  /*4500*/  LOP3.LUT R26, R26, 0xfffffff7, RZ, 0xc0, !PT ;  /* 0xfffffff71a1a7812 */ /* 0x000fe400078ec0ff */
[----:B------:R-:W-:-:S02]  /*4510*/  SEL R32, RZ, 0xffffffff, !P1 ;  /* 0xffffffffff207807 */ /* 0x000fc40004800000 */
[----:B------:R-:W-:Y:S02]  /*4520*/  PRMT R28, R28, 0x7773, RZ ;  /* 0x000077731c1c7816 */ /* 0x000fe400000000ff */
[----:B------:R-:W-:Y:S02]  /*4530*/  @P1 LOP3.LUT R26, R26, 0x8, RZ, 0xfc, !PT ;  /* 0x000000081a1a1812 */ /* 0x000fe400078efcff */
[----:B------:R-:W-:Y:S02]  /*4540*/  LOP3.LUT R33, R16, 0xff, RZ, 0xc0, !PT ;  /* 0x000000ff10217812 */ /* 0x000fe400078ec0ff */
[----:B------:R-:W-:Y:S02]  /*4550*/  LOP3.LUT R32, R32, 0xff, RZ, 0xc0, !PT ;  /* 0x000000ff20207812 */ /* 0x000fe400078ec0ff */
[----:B------:R-:W-:Y:S02]  /*4560*/  ISETP.NE.AND P1, PT, R28, RZ, PT ;  /* 0x000000ff1c00720c */ /* 0x000fe40003f25270 */
[----:B------:R-:W-:-:S02]  /*4570*/  SEL R17, RZ, 0x1, !P0 ;  /* 0x00000001ff117807 */ /* 0x000fc40004000000 */
[----:B------:R-:W-:Y:S02]  /*4580*/  ISETP.NE.AND P0, PT, R33, R32, PT ;  /* 0x000000202100720c */ /* 0x000fe40003f05270 */
[----:B------:R-:W-:Y:S02]  /*4590*/  SEL R32, RZ, 0xffffffff, !P1 ;  /* 0xffffffffff207807 */ /* 0x000fe40004800000 */
[----:B------:R-:W-:Y:S02]  /*45a0*/  SEL R16, RZ, 0x1, !P0 ;  /* 0x00000001ff107807 */ /* 0x000fe40004000000 */
[----:B------:R-:W-:Y:S02]  /*45b0*/  LOP3.LUT R32, R32, 0xff, RZ, 0xc0, !PT ;  /* 0x000000ff20207812 */ /* 0x000fe400078ec0ff */
[----:B------:R-:W-:Y:S02]  /*45c0*/  LOP3.LUT R26, R26, 0xfffffffb, RZ, 0xc0, !PT ;  /* 0xfffffffb1a1a7812 */ /* 0x000fe400078ec0ff */
[----:B------:R-:W-:-:S02]  /*45d0*/  ISETP.NE.AND P0, PT, R15, R32, PT ;  /* 0x000000200f00720c */ /* 0x000fc40003f05270 */
[----:B----4-:R-:W-:Y:S02]  /*45e0*/  PRMT R32, R4, 0x7770, RZ ;  /* 0x0000777004207816 */ /* 0x010fe400000000ff */
[----:B------:R-:W-:Y:S02]  /*45f0*/  @P1 LOP3.LUT R26, R26, 0x4, RZ, 0xfc, !PT ;  /* 0x000000041a1a1812 */ /* 0x000fe400078efcff */
[----:B------:R-:W-:Y:S02]  /*4600*/  ISETP.NE.AND P1, PT, R32, RZ, PT ;  /* 0x000000ff2000720c */ /* 0x000fe40003f25270 */
[----:B------:R-:W-:Y:S02]  /*4610*/  LOP3.LUT R14, R14, 0xff, RZ, 0xc0, !PT ;  /* 0x000000ff0e0e7812 */ /* 0x000fe400078ec0ff */
[----:B------:R-:W-:Y:S02]  /*4620*/  SEL R33, RZ, 0xffffffff, !P1 ;  /* 0xffffffffff217807 */ /* 0x000fe40004800000 */
[----:B------:R-:W-:-:S02]  /*4630*/  SEL R15, RZ, 0x1, !P0 ;  /* 0x00000001ff0f7807 */ /* 0x000fc40004000000 */
[----:B------:R-:W-:Y:S02]  /*4640*/  LOP3.LUT R33, R33, 0xff, RZ, 0xc0, !PT ;  /* 0x000000ff21217812 */ /* 0x000fe400078ec0ff */
[----:B------:R-:W-:Y:S02]  /*4650*/  LOP3.LUT R26, R26, 0xfffffffd, RZ, 0xc0, !PT ;  /* 0xfffffffd1a1a7812 */ /* 0x000fe400078ec0ff */
[----:B------:R-:W-:Y:S02]  /*4660*/  ISETP.NE.AND P0, PT, R14, R33, PT ;  /* 0x000000210e00720c */ /* 0x000fe40003f05270 */
[----:B------:R-:W-:Y:S02]  /*4670*/  PRMT R33, R4, 0x7771, RZ ;  /* 0x0000777104217816 */ /* 0x000fe400000000ff */
[----:B------:R-:W-:Y:S02]  /*4680*/  @P1 LOP3.LUT R26, R26, 0x2, RZ, 0xfc, !PT ;  /* 0x000000021a1a1812 */ /* 0x000fe400078efcff */
[----:B------:R-:W-:-:S04]  /*4690*/  ISETP.NE.AND P1, PT, R33, RZ, PT ;  /* 0x000000ff2100720c */ /* 0x000fc80003f25270 */
[----:B------:R-:W-:Y:S02]  /*46a0*/  SEL R37, RZ, 0xffffffff, !P1 ;  /* 0xffffffffff257807 */ /* 0x000fe40004800000 */
[----:B------:R-:W-:Y:S02]  /*46b0*/  LOP3.LUT R38, R13, 0xff, RZ, 0xc0, !PT ;  /* 0x000000ff0d267812 */ /* 0x000fe400078ec0ff */
[----:B------:R-:W-:Y:S02]  /*46c0*/  LOP3.LUT R37, R37, 0xff, RZ, 0xc0, !PT ;  /* 0x000000ff25257812 */ /* 0x000fe400078ec0ff */
[----:B------:R-:W-:Y:S02]  /*46d0*/  SEL R14, RZ, 0x1, !P0 ;  /* 0x00000001ff0e7807 */ /* 0x000fe40004000000 */
[----:B------:R-:W-:Y:S02]  /*46e0*/  ISETP.NE.AND P0, PT, R38, R37, PT ;  /* 0x000000252600720c */ /* 0x000fe40003f05270 */
[----:B------:R-:W-:-:S02]  /*46f0*/  PRMT R5, R4, 0x7772, RZ ;  /* 0x0000777204057816 */ /* 0x000fc400000000ff */
        /* <DEDUP_REMOVED lines=14> */
[----:B------:R-:W-:-:S04]  /*47e0*/  ISETP.NE.AND P2, PT, R11, R4, PT ;  /* 0x000000040b00720c */ /* 0x000fc80003f45270 */
[----:B------:R-:W-:Y:S02]  /*47f0*/  SEL R11, RZ, 0x1, !P2 ;  /* 0x00000001ff0b7807 */ /* 0x000fe40005000000 */
[----:B------:R-:W-:Y:S02]  /*4800*/  LOP3.LUT R7, R7, 0xff, RZ, 0xc0, !PT ;  /* 0x000000ff07077812 */ /* 0x000fe400078ec0ff */
[----:B------:R-:W-:Y:S02]  /*4810*/  LOP3.LUT R9, R9, 0xff, RZ, 0xc0, !PT ;  /* 0x000000ff09097812 */ /* 0x000fe400078ec0ff */
[----:B------:R-:W-:Y:S02]  /*4820*/  LOP3.LUT R8, R8, 0xff, RZ, 0xc0, !PT ;  /* 0x000000ff08087812 */ /* 0x000fe400078ec0ff */
[----:B------:R-:W-:-:S05]  /*4830*/  IADD3 R5, PT, PT, R27, R0, RZ ;  /* 0x000000001b057210 */ /* 0x000fca0007ffe0ff */
[----:B------:R-:W-:Y:S01]  /*4840*/  IMAD R27, R0, 0x3, R5 ;  /* 0x00000003001b7824 */ /* 0x000fe200078e0205 */
[----:B--2---:R-:W-:-:S04]  /*4850*/  PRMT R4, R2, 0x7770, RZ ;  /* 0x0000777002047816 */ /* 0x004fc800000000ff */
[----:B------:R-:W-:-:S04]  /*4860*/  ISETP.NE.AND P2, PT, R4, RZ, PT ;  /* 0x000000ff0400720c */ /* 0x000fc80003f45270 */
[----:B------:R-:W-:-:S04]  /*4870*/  SEL R4, RZ, 0xffffffff, !P2 ;  /* 0xffffffffff047807 */ /* 0x000fc80005000000 */
[----:B------:R-:W-:-:S04]  /*4880*/  LOP3.LUT R4, R4, 0xff, RZ, 0xc0, !PT ;  /* 0x000000ff04047812 */ /* 0x000fc800078ec0ff */
[----:B------:R-:W-:Y:S02]  /*4890*/  ISETP.NE.AND P3, PT, R7, R4, PT ;  /* 0x000000040700720c */ /* 0x000fe40003f65270 */
[----:B------:R-:W-:Y:S02]  /*48a0*/  PRMT R4, R2, 0x7771, RZ ;  /* 0x0000777102047816 */ /* 0x000fe400000000ff */
        /* <DEDUP_REMOVED lines=14> */
[----:B------:R-:W-:Y:S02]  /*4990*/  SEL R2, RZ, 0xffffffff, !P5 ;  /* 0xffffffffff027807 */ /* 0x000fe40006800000 */
[----:B------:R-:W-:Y:S02]  /*49a0*/  LOP3.LUT R3, R10, 0xff, RZ, 0xc0, !PT ;  /* 0x000000ff0a037812 */ /* 0x000fe400078ec0ff */
[----:B------:R-:W-:-:S04]  /*49b0*/  LOP3.LUT R2, R2, 0xff, RZ, 0xc0, !PT ;  /* 0x000000ff02027812 */ /* 0x000fc800078ec0ff */
[----:B------:R-:W-:-:S04]  /*49c0*/  ISETP.NE.AND P6, PT, R3, R2, PT ;  /* 0x000000020300720c */ /* 0x000fc80003fc5270 */
[----:B------:R-:W-:Y:S02]  /*49d0*/  SEL R10, RZ, 0x1, !P6 ;  /* 0x00000001ff0a7807 */ /* 0x000fe40007000000 */
[----:B------:R-:W-:Y:S02]  /*49e0*/  ISETP.GE.U32.AND P6, PT, R27, R42, PT ;  /* 0x0000002a1b00720c */ /* 0x000fe40003fc6070 */
[----:B------:R-:W-:Y:S02]  /*49f0*/  PRMT R3, R31, 0x7610, R3 ;  /* 0x000076101f037816 */ /* 0x000fe40000000003 */
[----:B------:R-:W-:Y:S02]  /*4a00*/  PRMT R2, R30, 0x7610, R2 ;  /* 0x000076101e027816 */ /* 0x000fe40000000002 */
[----:B------:R-:W-:-:S07]  /*4a10*/  PRMT R4, R29, 0x7610, R4 ;  /* 0x000076101d047816 */ /* 0x000fce0000000004 */
[----:B------:R-:W-:Y:S05]  /*4a20*/  @!P6 BRA `(.L_x_6638) ;  /* 0xfffffff40078e947 */ /* 0x000fea000383ffff */
[----:B------:R-:W-:Y:S05]  /*4a30*/  BSYNC.RECONVERGENT B1 ;  /* 0x0000000000017941 */ /* 0x000fea0003800200 */
.L_x_6637:
[----:B------:R-:W-:Y:S02]  /*4a40*/  P2R R37, PR, RZ, 0x8 ;  /* 0x00000008ff257803 */ /* 0x000fe40000000000 */
[----:B------:R-:W-:Y:S02]  /*4a50*/  ISETP.NE.AND P3, PT, R22, RZ, PT ;  /* 0x000000ff1600720c */ /* 0x000fe40003f65270 */
[----:B------:R-:W-:Y:S02]  /*4a60*/  ISETP.NE.AND P6, PT, R23, RZ, PT ;  /* 0x000000ff1700720c */ /* 0x000fe40003fc5270 */
[----:B------:R-:W-:Y:S02]  /*4a70*/  SEL R22, RZ, 0x1, !P3 ;  /* 0x00000001ff167807 */ /* 0x000fe40005800000 */
[----:B------:R-:W-:Y:S02]  /*4a80*/  P2R R38, PR, RZ, 0x10 ;  /* 0x00000010ff267803 */ /* 0x000fe40000000000 */
[----:B------:R-:W-:-:S02]  /*4a90*/  ISETP.NE.AND P3, PT, R34, RZ, PT ;  /* 0x000000ff2200720c */ /* 0x000fc40003f65270 */
[----:B------:R-:W-:Y:S02]  /*4aa0*/  P2R R39, PR, RZ, 0x20 ;  /* 0x00000020ff277803 */ /* 0x000fe40000000000 */
[----:B------:R-:W-:Y:S02]  /*4ab0*/  ISETP.NE.AND P4, PT, R25, RZ, PT ;  /* 0x000000ff1900720c */ /* 0x000fe40003f85270 */
[----:B------:R-:W-:Y:S02]  /*4ac0*/  ISETP.NE.AND P5, PT, R24, RZ, PT ;  /* 0x000000ff1800720c */ /* 0x000fe40003fa5270 */
[----:B------:R-:W-:Y:S02]  /*4ad0*/  SEL R23, RZ, 0x1, !P6 ;  /* 0x00000001ff177807 */ /* 0x000fe40007000000 */
[----:B------:R-:W-:Y:S02]  /*4ae0*/  SEL R29, RZ, 0x1, !P3 ;  /* 0x00000001ff1d7807 */ /* 0x000fe40005800000 */
[----:B------:R-:W-:-:S02]  /*4af0*/  ISETP.NE.AND P6, PT, R35, RZ, PT ;  /* 0x000000ff2300720c */ /* 0x000fc40003fc5270 */
[----:B------:R-:W-:Y:S02]  /*4b00*/  SEL R27, RZ, 0x1, !P4 ;  /* 0x00000001ff1b7807 */ /* 0x000fe40006000000 */
[----:B------:R-:W-:Y:S02]  /*4b10*/  ISETP.NE.AND P3, PT, R36, RZ, PT ;  /* 0x000000ff2400720c */ /* 0x000fe40003f65270 */
[----:B------:R-:W-:Y:S02]  /*4b20*/  SEL R26, RZ, 0x1, !P5 ;  /* 0x00000001ff1a7807 */ /* 0x000fe40006800000 */
[----:B------:R-:W-:Y:S02]  /*4b30*/  ISETP.NE.AND P4, PT, R28, RZ, PT ;  /* 0x000000ff1c00720c */ /* 0x000fe40003f85270 */
[----:B------:R-:W-:Y:S02]  /*4b40*/  ISETP.NE.AND P5, PT, R32, RZ, PT ;  /* 0x000000ff2000720c */ /* 0x000fe40003fa5270 */
[----:B------:R-:W-:-:S02]  /*4b50*/  SEL R30, RZ, 0x1, !P6 ;  /* 0x00000001ff1e7807 */ /* 0x000fc40007000000 */
[----:B------:R-:W-:Y:S02]  /*4b60*/  SEL R31, RZ, 0x1, !P3 ;  /* 0x00000001ff1f7807 */ /* 0x000fe40005800000 */
[----:B------:R-:W-:Y:S02]  /*4b70*/  ISETP.NE.AND P6, PT, R33, RZ, PT ;  /* 0x000000ff2100720c */ /* 0x000fe40003fc5270 */
[----:B------:R-:W-:Y:S02]  /*4b80*/  ISETP.NE.AND P3, PT, R37, RZ, PT ;  /* 0x000000ff2500720c */ /* 0x000fe40003f65270 */
[----:B------:R-:W-:Y:S02]  /*4b90*/  SEL R32, RZ, 0x1, !P4 ;  /* 0x00000001ff207807 */ /* 0x000fe40006000000 */
[----:B------:R-:W-:Y:S02]  /*4ba0*/  ISETP.NE.AND P4, PT, R38, RZ, PT ;  /* 0x000000ff2600720c */ /* 0x000fe40003f85270 */
[----:B------:R-:W-:-:S02]  /*4bb0*/  SEL R33, RZ, 0x1, !P5 ;  /* 0x00000001ff217807 */ /* 0x000fc40006800000 */
[----:B------:R-:W-:Y:S02]  /*4bc0*/  PRMT R28, R27, 0x7610, R28 ;  /* 0x000076101b1c7816 */ /* 0x000fe4000000001c */
[----:B------:R-:W-:Y:S02]  /*4bd0*/  ISETP.NE.AND P5, PT, R39, RZ, PT ;  /* 0x000000ff2700720c */ /* 0x000fe40003fa5270 */
[----:B------:R-:W-:Y:S02]  /*4be0*/  PRMT R27, R29, 0x7610, R27 ;  /* 0x000076101d1b7816 */ /* 0x000fe4000000001b */
[----:B------:R-:W-:Y:S02]  /*4bf0*/  SEL R34, RZ, 0x1, !P2 ;  /* 0x00000001ff227807 */ /* 0x000fe40005000000 */
[----:B------:R-:W-:Y:S02]  /*4c00*/  PRMT R29, R30, 0x7610, R29 ;  /* 0x000076101e1d7816 */ /* 0x000fe4000000001d */
[----:B------:R-:W-:-:S02]  /*4c10*/  SEL R36, RZ, 0x1, !P3 ;  /* 0x00000001ff247807 */ /* 0x000fc40005800000 */
[----:B------:R-:W-:Y:S02]  /*4c20*/  PRMT R30, R31, 0x7610, R30 ;  /* 0x000076101f1e7816 */ /* 0x000fe4000000001e */
[----:B------:R-:W-:Y:S02]  /*4c30*/  SEL R38, RZ, 0x1, !P4 ;  /* 0x00000001ff267807 */ /* 0x000fe40006000000 */
[----:B------:R-:W-:Y:S02]  /*4c40*/  PRMT R31, R32, 0x7610, R31 ;  /* 0x00007610201f7816 */ /* 0x000fe4000000001f */
[----:B------:R-:W-:Y:S02]  /*4c50*/  SEL R40, RZ, 0x1, !P5 ;  /* 0x00000001ff287807 */ /* 0x000fe40006800000 */
[----:B------:R-:W-:Y:S02]  /*4c60*/  PRMT R32, R33, 0x7610, R32 ;  /* 0x0000761021207816 */ /* 0x000fe40000000020 */
[----:B------:R-:W-:-:S02]  /*4c70*/  PRMT R33, R34, 0x7610, R33 ;  /* 0x0000761022217816 */ /* 0x000fc40000000021 */
[----:B------:R-:W-:Y:S02]  /*4c80*/  PRMT R34, R36, 0x7610, R34 ;  /* 0x0000761024227816 */ /* 0x000fe40000000022 */
[----:B------:R-:W-:Y:S02]  /*4c90*/  PRMT R36, R38, 0x7610, R36 ;  /* 0x0000761026247816 */ /* 0x000fe40000000024 */
[----:B------:R-:W-:Y:S02]  /*4ca0*/  SEL R35, RZ, 0x1, !P6 ;  /* 0x00000001ff237807 */ /* 0x000fe40007000000 */
[----:B------:R-:W-:Y:S02]  /*4cb0*/  SEL R37, RZ, 0x1, !P0 ;  /* 0x00000001ff257807 */ /* 0x000fe40004000000 */
[----:B------:R-:W-:Y:S02]  /*4cc0*/  SEL R39, RZ, 0x1, !P1 ;  /* 0x00000001ff277807 */ /* 0x000fe40004800000 */
[----:B------:R-:W-:-:S02]  /*4cd0*/  PRMT R24, R22, 0x7610, R24 ;  /* 0x0000761016187816 */ /* 0x000fc40000000018 */
[----:B------:R-:W-:Y:S02]  /*4ce0*/  PRMT R25, R23, 0x7610, R25 ;  /* 0x0000761017197816 */ /* 0x000fe40000000019 */
[----:B------:R-:W-:-:S07]  /*4cf0*/  PRMT R38, R40, 0x7610, R38 ;  /* 0x0000761028267816 */ /* 0x000fce0000000026 */
.L_x_6636:
[----:B------:R-:W-:Y:S05]  /*4d00*/  BSYNC.RECONVERGENT B0 ;  /* 0x0000000000007941 */ /* 0x000fea0003800200 */
.L_x_6635:
        /* <DEDUP_REMOVED lines=56> */
[----:B------:R-:W-:Y:S02]  /*5090*/  PRMT R32, R22, 0x7771, RZ ;  /* 0x0000777116207816 */ /* 0x000fe400000000ff */
[----:B------:R-:W-:Y:S02]  /*50a0*/  ISETP.NE.AND P2, PT, R6, RZ, PT ;  /* 0x000000ff0600720c */ /* 0x000fe40003f45270 */
[----:B------:R-:W-:Y:S02]  /*50b0*/  PRMT R6, R22, 0x7772, RZ ;  /* 0x0000777216067816 */ /* 0x000fe400000000ff */
[----:B------:R-:W-:Y:S02]  /*50c0*/  ISETP.NE.AND P1, PT, R32, RZ, PT ;  /* 0x000000ff2000720c */ /* 0x000fe40003f25270 */
[----:B------:R-:W-:-:S02]  /*50d0*/  ISETP.NE.AND P0, PT, R6, RZ, PT ;  /* 0x000000ff0600720c */ /* 0x000fc40003f05270 */
[C---:B---3--:R-:W-:Y:S02]  /*50e0*/  @!P3 PRMT R32, R18.reuse, 0x7770, RZ ;  /* 0x000077701220b816 */ /* 0x048fe400000000ff */
[C---:B------:R-:W-:Y:S02]  /*50f0*/  @!P3 PRMT R35, R18.reuse, 0x7771, RZ ;  /* 0x000077711223b816 */ /* 0x040fe400000000ff */
[----:B------:R-:W-:Y:S02]  /*5100*/  @!P3 PRMT R6, R18, 0x7772, RZ ;  /* 0x000077721206b816 */ /* 0x000fe400000000ff */
[----:B------:R-:W-:Y:S02]  /*5110*/  @!P3 ISETP.NE.AND P4, PT, R32, RZ, PT ;  /* 0x000000ff2000b20c */ /* 0x000fe40003f85270 */
[----:B------:R-:W-:Y:S02]  /*5120*/  @!P3 PRMT R18, R18, 0x7773, RZ ;  /* 0x000077731212b816 */ /* 0x000fe400000000ff */
[----:B------:R-:W-:-:S02]  /*5130*/  @!P3 ISETP.NE.AND P6, PT, R35, RZ, PT ;  /* 0x000000ff2300b20c */ /* 0x000fc40003fc5270 */
[----:B------:R-:W-:Y:S02]  /*5140*/  @!P3 ISETP.NE.AND P5, PT, R6, RZ, PT ;  /* 0x000000ff0600b20c */ /* 0x000fe40003fa5270 */
[----:B------:R-:W-:Y:S02]  /*5150*/  PRMT R22, R22, 0x7773, RZ ;  /* 0x0000777316167816 */ /* 0x000fe400000000ff */
[----:B------:R-:W-:Y:S02]  /*5160*/  @!P3 SEL R6, RZ, 0x1, !P4 ;  /* 0x00000001ff06b807 */ /* 0x000fe40006000000 */
[----:B------:R-:W-:Y:S02]  /*5170*/  @!P3 ISETP.NE.AND P4, PT, R18, RZ, PT ;  /* 0x000000ff1200b20c */ /* 0x000fe40003f85270 */
        /* <DEDUP_REMOVED lines=12> */
.L_x_6640:
[----:B------:R-:W-:Y:S05]  /*5240*/  BSYNC.RECONVERGENT B0 ;  /* 0x0000000000007941 */ /* 0x000fea0003800200 */
.L_x_6639:
[----:B------:R-:W-:Y:S01]  /*5250*/  ISETP.GE.U32.AND P0, PT, R5, R42, PT ;  /* 0x0000002a0500720c */ /* 0x000fe20003f06070 */
[----:B------:R-:W-:-:S12]  /*5260*/  BSSY.RECONVERGENT B0, `(.L_x_6641) ;  /* 0x000007d000007945 */ /* 0x000fd80003800200 */
[----:B------:R-:W-:Y:S05]  /*5270*/  @P0 BRA `(.L_x_6642) ;  /* 0x0000000400ec0947 */ /* 0x000fea0003800000 */
[----:B------:R-:W-:Y:S01]  /*5280*/  LOP3.LUT R24, R24, 0xffff, RZ, 0xc0, !PT ;  /* 0x0000ffff18187812 */ /* 0x000fe200078ec0ff */
[----:B------:R-:W-:Y:S01]  /*5290*/  IMAD.IADD R5, R5, 0x1, R0 ;  /* 0x0000000105057824 */ /* 0x000fe200078e0200 */
[----:B------:R-:W-:Y:S02]  /*52a0*/  LOP3.LUT R3, R3, 0xffff, RZ, 0xc0, !PT ;  /* 0x0000ffff03037812 */ /* 0x000fe400078ec0ff */
[----:B------:R-:W-:Y:S02]  /*52b0*/  PRMT R6, R24, 0x8880, RZ ;  /* 0x0000888018067816 */ /* 0x000fe400000000ff */
[----:B------:R-:W-:Y:S02]  /*52c0*/  PRMT R3, R3, 0x8880, RZ ;  /* 0x0000888003037816 */ /* 0x000fe400000000ff */
[----:B------:R-:W-:Y:S01]  /*52d0*/  LOP3.LUT R25, R25, 0xffff, RZ, 0xc0, !PT ;  /* 0x0000ffff19197812 */ /* 0x000fe200078ec0ff */
[----:B------:R-:W-:Y:S01]  /*52e0*/  IMAD.MOV R6, RZ, RZ, -R6 ;  /* 0x000000ffff067224 */ /* 0x000fe200078e0a06 */
[----:B------:R-:W-:-:S02]  /*52f0*/  LOP3.LUT R28, R28, 0xffff, RZ, 0xc0, !PT ;  /* 0x0000ffff1c1c7812 */ /* 0x000fc400078ec0ff */
[----:B------:R-:W-:Y:S02]  /*5300*/  LOP3.LUT R26, R26, 0xffff, RZ, 0xc0, !PT ;  /* 0x0000ffff1a1a7812 */ /* 0x000fe400078ec0ff */
[----:B------:R-:W-:Y:S02]  /*5310*/  ISETP.NE.AND P0, PT, R3, R6, PT ;  /* 0x000000060300720c */ /* 0x000fe40003f05270 */
[----:B------:R-:W-:Y:S02]  /*5320*/  ISETP.GE.U32.AND P4, PT, R5, R42, PT ;  /* 0x0000002a0500720c */ /* 0x000fe40003f86070 */
[----:B------:R-:W-:Y:S02]  /*5330*/  PRMT R3, R25, 0x8880, RZ ;  /* 0x0000888019037816 */ /* 0x000fe400000000ff */
[----:B------:R-:W-:Y:S02]  /*5340*/  PRMT R19, R28, 0x8880, RZ ;  /* 0x000088801c137816 */ /* 0x000fe400000000ff */
[----:B------:R-:W-:Y:S01]  /*5350*/  LOP3.LUT R21, R21, 0xffff, RZ, 0xc0, !PT ;  /* 0x0000ffff15157812 */ /* 0x000fe200078ec0ff */
[----:B------:R-:W-:Y:S01]  /*5360*/  IMAD.MOV R3, RZ, RZ, -R3 ;  /* 0x000000ffff037224 */ /* 0x000fe200078e0a03 */
[----:B------:R-:W-:Y:S01]  /*5370*/  LOP3.LUT R2, R2, 0xffff, RZ, 0xc0, !PT ;  /* 0x0000ffff02027812 */ /* 0x000fe200078ec0ff */
[----:B------:R-:W-:Y:S01]  /*5380*/  IMAD.MOV R19, RZ, RZ, -R19 ;  /* 0x000000ffff137224 */ /* 0x000fe200078e0a13 */
[----:B------:R-:W-:-:S02]  /*5390*/  LOP3.LUT R4, R4, 0xffff, RZ, 0xc0, !PT ;  /* 0x0000ffff04047812 */ /* 0x000fc400078ec0ff */
[----:B------:R-:W-:Y:S02]  /*53a0*/  PRMT R6, R26, 0x8880, RZ ;  /* 0x000088801a067816 */ /* 0x000fe400000000ff */
[----:B------:R-:W-:Y:S02]  /*53b0*/  PRMT R18, R21, 0x8880, RZ ;  /* 0x0000888015127816 */ /* 0x000fe400000000ff */
[----:B------:R-:W-:Y:S02]  /*53c0*/  PRMT R2, R2, 0x8880, RZ ;  /* 0x0000888002027816 */ /* 0x000fe400000000ff */
[----:B------:R-:W-:Y:S02]  /*53d0*/  PRMT R4, R4, 0x8880, RZ ;  /* 0x0000888004047816 */ /* 0x000fe400000000ff */
[----:B------:R-:W-:Y:S02]  /*53e0*/  IADD3 R21, PT, PT, -R6, RZ, RZ ;  /* 0x000000ff06157210 */ /* 0x000fe40007ffe1ff */
        /* <DEDUP_REMOVED lines=21> */
[----:B------:R-:W-:-:S02]  /*5540*/  PRMT R6, R17, 0x8880, RZ ;  /* 0x0000888011067816 */ /* 0x000fc400000000ff */
[----:B------:R-:W-:Y:S02]  /*5550*/  ISETP.GE.U32.AND P4, PT, R5, R42, PT ;  /* 0x0000002a0500720c */ /* 0x000fe40003f86070 */
[----:B------:R-:W-:Y:S02]  /*5560*/  PRMT R17, R30, 0x8880, RZ ;  /* 0x000088801e117816 */ /* 0x000fe400000000ff */
[----:B------:R-:W-:Y:S01]  /*5570*/  PRMT R18, R15, 0x8880, RZ ;  /* 0x000088800f127816 */ /* 0x000fe200000000ff */
[----:B------:R-:W-:Y:S01]  /*5580*/  IMAD.MOV.U32 R15, RZ, RZ, R29 ;  /* 0x000000ffff0f7224 */ /* 0x000fe200078e001d */
[----:B------:R-:W-:Y:S01]  /*5590*/  PRMT R19, R31, 0x8880, RZ ;  /* 0x000088801f137816 */ /* 0x000fe200000000ff */
[----:B------:R-:W-:Y:S01]  /*55a0*/  IMAD.MOV R17, RZ, RZ, -R17 ;  /* 0x000000ffff117224 */ /* 0x000fe200078e0a11 */
[----:B------:R-:W-:Y:S01]  /*55b0*/  LOP3.LUT R16, R16, 0xffff, RZ, 0xc0, !PT ;  /* 0x0000ffff10107812 */ /* 0x000fe200078ec0ff */
[----:B------:R-:W-:Y:S01]  /*55c0*/  IMAD.MOV R15, RZ, RZ, -R15 ;  /* 0x000000ffff0f7224 */ /* 0x000fe200078e0a0f */
[----:B------:R-:W-:Y:S01]  /*55d0*/  SEL R20, RZ, 0x1, !P0 ;  /* 0x00000001ff147807 */ /* 0x000fe20004000000 */
[----:B------:R-:W-:Y:S01]  /*55e0*/  IMAD.MOV R19, RZ, RZ, -R19 ;  /* 0x000000ffff137224 */ /* 0x000fe200078e0a13 */
[----:B------:R-:W-:-:S02]  /*55f0*/  PRMT R16, R16, 0x8880, RZ ;  /* 0x0000888010107816 */ /* 0x000fc400000000ff */
[----:B------:R-:W-:Y:S02]  /*5600*/  ISETP.NE.AND P1, PT, R6, R15, PT ;  /* 0x0000000f0600720c */ /* 0x000fe40003f25270 */
[----:B------:R-:W-:Y:S02]  /*5610*/  ISETP.NE.AND P2, PT, R16, R17, PT ;  /* 0x000000111000720c */ /* 0x000fe40003f45270 */
[----:B------:R-:W-:Y:S02]  /*5620*/  ISETP.NE.AND P3, PT, R18, R19, PT ;  /* 0x000000131200720c */ /* 0x000fe40003f65270 */
        /* <DEDUP_REMOVED lines=14> */
[----:B------:R-:W-:Y:S02]  /*5710*/  ISETP.GE.U32.AND P4, PT, R5, R42, PT ;  /* 0x0000002a0500720c */ /* 0x000fe40003f86070 */
[----:B------:R-:W-:Y:S02]  /*5720*/  PRMT R6, R13, 0x8880, RZ ;  /* 0x000088800d067816 */ /* 0x000fe400000000ff */
[----:B------:R-:W-:-:S02]  /*5730*/  PRMT R14, R11, 0x8880, RZ ;  /* 0x000088800b0e7816 */ /* 0x000fc400000000ff */
[----:B------:R-:W-:Y:S02]  /*5740*/  PRMT R5, R32, 0x8880, RZ ;  /* 0x0000888020057816 */ /* 0x000fe400000000ff */
[----:B------:R-:W-:Y:S02]  /*5750*/  PRMT R13, R37, 0x8880, RZ ;  /* 0x00008880250d7816 */ /* 0x000fe400000000ff */
[----:B------:R-:W-:Y:S01]  /*5760*/  PRMT R18, R39, 0x8880, RZ ;  /* 0x0000888027127816 */ /* 0x000fe200000000ff */
[----:B------:R-:W-:Y:S01]  /*5770*/  IMAD.MOV R5, RZ, RZ, -R5 ;  /* 0x000000ffff057224 */ /* 0x000fe200078e0a05 */
[----:B------:R-:W-:Y:S01]  /*5780*/  MOV R11, R35 ;  /* 0x00000023000b7202 */ /* 0x000fe20000000f00 */
[----:B------:R-:W-:Y:S01]  /*5790*/  IMAD.MOV R13, RZ, RZ, -R13 ;  /* 0x000000ffff0d7224 */ /* 0x000fe200078e0a0d */
[----:B------:R-:W-:Y:S01]  /*57a0*/  LOP3.LUT R12, R12, 0xffff, RZ, 0xc0, !PT ;  /* 0x0000ffff0c0c7812 */ /* 0x000fe200078ec0ff */
[----:B------:R-:W-:Y:S01]  /*57b0*/  IMAD.MOV R19, RZ, RZ, -R18 ;  /* 0x000000ffff137224 */ /* 0x000fe200078e0a12 */
[----:B------:R-:W-:Y:S01]  /*57c0*/  ISETP.NE.AND P0, PT, R0, R5, PT ;  /* 0x000000050000720c */ /* 0x000fe20003f05270 */
[----:B------:R-:W-:Y:S01]  /*57d0*/  IMAD.MOV R11, RZ, RZ, -R11 ;  /* 0x000000ffff0b7224 */ /* 0x000fe200078e0a0b */
[----:B------:R-:W-:-:S02]  /*57e0*/  PRMT R12, R12, 0x8880, RZ ;  /* 0x000088800c0c7816 */ /* 0x000fc400000000ff */
[----:B------:R-:W-:Y:S02]  /*57f0*/  ISETP.NE.AND P3, PT, R14, R19, PT ;  /* 0x000000130e00720c */ /* 0x000fe40003f65270 */
[----:B------:R-:W-:Y:S02]  /*5800*/  ISETP.NE.AND P1, PT, R6, R11, PT ;  /* 0x0000000b0600720c */ /* 0x000fe40003f25270 */
[----:B------:R-:W-:Y:S02]  /*5810*/  ISETP.NE.AND P2, PT, R12, R13, PT ;  /* 0x0000000d0c00720c */ /* 0x000fe40003f45270 */
[----:B------:R-:W-:Y:S02]  /*5820*/  SEL R14, RZ, 0x1, !P0 ;  /* 0x00000001ff0e7807 */ /* 0x000fe40004000000 */
[----:B------:R-:W-:Y:S02]  /*5830*/  SEL R13, RZ, 0x1, !P1 ;  /* 0x00000001ff0d7807 */ /* 0x000fe40004800000 */
[----:B------:R-:W-:-:S02]  /*5840*/  SEL R12, RZ, 0x1, !P2 ;  /* 0x00000001ff0c7807 */ /* 0x000fc40005000000 */
        /* <DEDUP_REMOVED lines=11> */
[----:B------:R-:W-:Y:S02]  /*5900*/  PRMT R7, R34, 0x8880, RZ ;  /* 0x0000888022077816 */ /* 0x000fe400000000ff */
[----:B------:R-:W-:Y:S01]  /*5910*/  PRMT R9, R36, 0x8880, RZ ;  /* 0x0000888024097816 */ /* 0x000fe200000000ff */
[----:B------:R-:W-:Y:S01]  /*5920*/  IMAD.MOV R5, RZ, RZ, -R5 ;  /* 0x000000ffff057224 */ /* 0x000fe200078e0a05 */
[----:B------:R-:W-:Y:S01]  /*5930*/  PRMT R18, R38, 0x8880, RZ ;  /* 0x0000888026127816 */ /* 0x000fe200000000ff */
[----:B------:R-:W-:Y:S01]  /*5940*/  IMAD.MOV R7, RZ, RZ, -R7 ;  /* 0x000000ffff077224 */ /* 0x000fe200078e0a07 */
[----:B------:R-:W-:Y:S01]  /*5950*/  LOP3.LUT R8, R8, 0xffff, RZ, 0xc0, !PT ;  /* 0x0000ffff08087812 */ /* 0x000fe200078ec0ff */
[----:B------:R-:W-:Y:S01]  /*5960*/  IMAD.MOV R9, RZ, RZ, -R9 ;  /* 0x000000ffff097224 */ /* 0x000fe200078e0a09 */
[----:B------:R-:W-:Y:S01]  /*5970*/  LOP3.LUT R10, R10, 0xffff, RZ, 0xc0, !PT ;  /* 0x0000ffff0a0a7812 */ /* 0x000fe200078ec0ff */
[----:B------:R-:W-:Y:S01]  /*5980*/  IMAD.MOV R19, RZ, RZ, -R18 ;  /* 0x000000ffff137224 */ /* 0x000fe200078e0a12 */
[----:B------:R-:W-:-:S02]  /*5990*/  PRMT R8, R8, 0x8880, RZ ;  /* 0x0000888008087816 */ /* 0x000fc400000000ff */
[----:B------:R-:W-:Y:S02]  /*59a0*/  PRMT R10, R10, 0x8880, RZ ;  /* 0x000088800a0a7816 */ /* 0x000fe400000000ff */
[----:B------:R-:W-:Y:S02]  /*59b0*/  ISETP.NE.AND P0, PT, R0, R5, PT ;  /* 0x000000050000720c */ /* 0x000fe40003f05270 */
[----:B------:R-:W-:Y:S02]  /*59c0*/  ISETP.NE.AND P1, PT, R6, R7, PT ;  /* 0x000000070600720c */ /* 0x000fe40003f25270 */
[----:B------:R-:W-:Y:S02]  /*59d0*/  ISETP.NE.AND P2, PT, R8, R9, PT ;  /* 0x000000090800720c */ /* 0x000fe40003f45270 */
[----:B------:R-:W-:Y:S02]  /*59e0*/  ISETP.NE.AND P3, PT, R10, R19, PT ;  /* 0x000000130a00720c */ /* 0x000fe40003f65270 */
[----:B------:R-:W-:-:S02]  /*59f0*/  SEL R7, RZ, 0x1, !P0 ;  /* 0x00000001ff077807 */ /* 0x000fc40004000000 */
[----:B------:R-:W-:Y:S02]  /*5a00*/  SEL R9, RZ, 0x1, !P1 ;  /* 0x00000001ff097807 */ /* 0x000fe40004800000 */
[----:B------:R-:W-:Y:S02]  /*5a10*/  SEL R8, RZ, 0x1, !P2 ;  /* 0x00000001ff087807 */ /* 0x000fe40005000000 */
[----:B------:R-:W-:-:S07]  /*5a20*/  SEL R10, RZ, 0x1, !P3 ;  /* 0x00000001ff0a7807 */ /* 0x000fce0005800000 */
.L_x_6642:
[----:B------:R-:W-:Y:S05]  /*5a30*/  BSYNC.RECONVERGENT B0 ;  /* 0x0000000000007941 */ /* 0x000fea0003800200 */
.L_x_6641:
[----:B------:R-:W-:Y:S02]  /*5a40*/  LOP3.LUT R17, R17, 0xffff, RZ, 0xc0, !PT ;  /* 0x0000ffff11117812 */ /* 0x000fe400078ec0ff */
[----:B------:R-:W-:Y:S02]  /*5a50*/  LOP3.LUT R20, R20, 0xffff, RZ, 0xc0, !PT ;  /* 0x0000ffff14147812 */ /* 0x000fe400078ec0ff */
[----:B------:R-:W-:Y:S02]  /*5a60*/  LOP3.LUT R4, R4, 0xffff, RZ, 0xc0, !PT ;  /* 0x0000ffff04047812 */ /* 0x000fe400078ec0ff */
[----:B------:R-:W-:Y:S02]  /*5a70*/  LOP3.LUT R3, R3, 0xffff, RZ, 0xc0, !PT ;  /* 0x0000ffff03037812 */ /* 0x000fe400078ec0ff */
[----:B------:R-:W-:Y:S02]  /*5a80*/  PRMT R17, R17, 0x8880, RZ ;  /* 0x0000888011117816 */ /* 0x000fe400000000ff */
[----:B------:R-:W-:-:S02]  /*5a90*/  LOP3.LUT R2, R2, 0xffff, RZ, 0xc0, !PT ;  /* 0x0000ffff02027812 */ /* 0x000fc400078ec0ff */
[----:B------:R-:W-:Y:S02]  /*5aa0*/  PRMT R20, R20, 0x8880, RZ ;  /* 0x0000888014147816 */ /* 0x000fe400000000ff */
[----:B------:R-:W-:Y:S02]  /*5ab0*/  LOP3.LUT R16, R16, 0xffff, RZ, 0xc0, !PT ;  /* 0x0000ffff10107812 */ /* 0x000fe400078ec0ff */
[----:B------:R-:W-:Y:S02]  /*5ac0*/  LOP3.LUT R21, R21, 0xffff, RZ, 0xc0, !PT ;  /* 0x0000ffff15157812 */ /* 0x000fe400078ec0ff */
[----:B------:R-:W-:Y:S02]  /*5ad0*/  LOP3.LUT R15, R15, 0xffff, RZ, 0xc0, !PT ;  /* 0x0000ffff0f0f7812 */ /* 0x000fe400078ec0ff */
[----:B------:R-:W-:Y:S02]  /*5ae0*/  PRMT R5, R4, 0x8880, RZ ;  /* 0x0000888004057816 */ /* 0x000fe400000000ff */
[----:B------:R-:W-:-:S02]  /*5af0*/  PRMT R0, R3, 0x8880, RZ ;  /* 0x0000888003007816 */ /* 0x000fc400000000ff */
[----:B------:R-:W-:Y:S02]  /*5b00*/  MOV R4, R17 ;  /* 0x0000001100047202 */ /* 0x000fe40000000f00 */
[----:B------:R-:W-:Y:S01]  /*5b10*/  PRMT R3, R2, 0x8880, RZ ;  /* 0x0000888002037816 */ /* 0x000fe200000000ff */
[----:B------:R-:W-:Y:S01]  /*5b20*/  IMAD.MOV.U32 R2, RZ, RZ, R20 ;  /* 0x000000ffff027224 */ /* 0x000fe200078e0014 */
[----:B------:R-:W-:Y:S01]  /*5b30*/  PRMT R6, R16, 0x8880, RZ ;  /* 0x0000888010067816 */ /* 0x000fe200000000ff */
[----:B------:R-:W-:Y:S01]  /*5b40*/  IMAD.MOV R4, RZ, RZ, -R4 ;  /* 0x000000ffff047224 */ /* 0x000fe200078e0a04 */
[----:B------:R-:W-:Y:S01]  /*5b50*/  PRMT R21, R21, 0x8880, RZ ;  /* 0x0000888015157816 */ /* 0x000fe200000000ff */
[----:B------:R-:W-:Y:S01]  /*5b60*/  IMAD.MOV R17, RZ, RZ, -R2 ;  /* 0x000000ffff117224 */ /* 0x000fe200078e0a02 */
[----:B------:R-:W-:Y:S01]  /*5b70*/  PRMT R16, R15, 0x8880, RZ ;  /* 0x000088800f107816 */ /* 0x000fe200000000ff */
[----:B------:R-:W-:Y:S01]  /*5b80*/  IMAD.MOV R6, RZ, RZ, -R6 ;  /* 0x000000ffff067224 */ /* 0x000fe200078e0a06 */
[----:B------:R-:W-:Y:S01]  /*5b90*/  LOP3.LUT R13, R13, 0xffff, RZ, 0xc0, !PT ;  /* 0x0000ffff0d0d7812 */ /* 0x000fe200078ec0ff */
[----:B------:R-:W-:Y:S01]  /*5ba0*/  IMAD.MOV.U32 R15, RZ, RZ, R21 ;  /* 0x000000ffff0f7224 */ /* 0x000fe200078e0015 */
[----:B------:R-:W-:Y:S01]  /*5bb0*/  LOP3.LUT R12, R12, 0xffff, RZ, 0xc0, !PT ;  /* 0x0000ffff0c0c7812 */ /* 0x000fe200078ec0ff */
[----:B------:R-:W-:Y:S01]  /*5bc0*/  IMAD.MOV R16, RZ, RZ, -R16 ;  /* 0x000000ffff107224 */ /* 0x000fe200078e0a10 */
[----:B------:R-:W-:-:S02]  /*5bd0*/  LOP3.LUT R11, R11, 0xffff, RZ, 0xc0, !PT ;  /* 0x0000ffff0b0b7812 */ /* 0x000fc400078ec0ff */
[----:B------:R-:W-:Y:S02]  /*5be0*/  LOP3.LUT R14, R14, 0xffff, RZ, 0xc0, !PT ;  /* 0x0000ffff0e0e7812 */ /* 0x000fe400078ec0ff */
[----:B------:R-:W-:Y:S02]  /*5bf0*/  ISETP.NE.AND P1, PT, R3, R4, PT ;  /* 0x000000040300720c */ /* 0x000fe40003f25270 */
[----:B------:R-:W-:Y:S02]  /*5c00*/  ISETP.NE.AND P0, PT, R0, R17, PT ;  /* 0x000000110000720c */ /* 0x000fe40003f05270 */
[----:B------:R-:W-:Y:S02]  /*5c10*/  PRMT R2, R13, 0x8880, RZ ;  /* 0x000088800d027816 */ /* 0x000fe400000000ff */
[----:B------:R-:W-:Y:S02]  /*5c20*/  PRMT R3, R12, 0x8880, RZ ;  /* 0x000088800c037816 */ /* 0x000fe400000000ff */
[----:B------:R-:W-:Y:S01]  /*5c30*/  PRMT R4, R11, 0x8880, RZ ;  /* 0x000088800b047816 */ /* 0x000fe200000000ff */
[----:B------:R-:W-:Y:S01]  /*5c40*/  IMAD.MOV R11, RZ, RZ, -R2 ;  /* 0x000000ffff0b7224 */ /* 0x000fe200078e0a02 */
[----:B------:R-:W-:-:S02]  /*5c50*/  PRMT R0, R14, 0x8880, RZ ;  /* 0x000088800e007816 */ /* 0x000fc400000000ff */
[----:B------:R-:W-:Y:S01]  /*5c60*/  ISETP.NE.AND P2, PT, R5, R6, PT ;  /* 0x000000060500720c */ /* 0x000fe20003f45270 */
[----:B------:R-:W-:Y:S01]  /*5c70*/  IMAD.MOV R6, RZ, RZ, -R3 ;  /* 0x000000ffff067224 */ /* 0x000fe200078e0a03 */
[----:B------:R-:W-:Y:S01]  /*5c80*/  ISETP.NE.AND P3, PT, R15, R16, PT ;  /* 0x000000100f00720c */ /* 0x000fe20003f65270 */
[----:B------:R-:W-:Y:S01]  /*5c90*/  IMAD.MOV R13, RZ, RZ, -R4 ;  /* 0x000000ffff0d7224 */ /* 0x000fe200078e0a04 */
[----:B------:R-:W-:Y:S01]  /*5ca0*/  SEL R2, RZ, 0x1, !P1 ;  /* 0x00000001ff027807 */ /* 0x000fe20004800000 */
[----:B------:R-:W-:Y:S01]  /*5cb0*/  IMAD.MOV R5, RZ, RZ, -R0 ;  /* 0x000000ffff057224 */ /* 0x000fe200078e0a00 */
[----:B------:R-:W-:Y:S02]  /*5cc0*/  SEL R3, RZ, 0x1, !P2 ;  /* 0x00000001ff037807 */ /* 0x000fe40005000000 */
[----:B------:R-:W-:Y:S02]  /*5cd0*/  SEL R4, RZ, 0x1, !P3 ;  /* 0x00000001ff047807 */ /* 0x000fe40005800000 */
[----:B------:R-:W-:-:S02]  /*5ce0*/  SEL R0, RZ, 0x1, !P0 ;  /* 0x00000001ff007807 */ /* 0x000fc40004000000 */
[----:B------:R-:W-:Y:S02]  /*5cf0*/  LOP3.LUT R9, R9, 0xffff, RZ, 0xc0, !PT ;  /* 0x0000ffff09097812 */ /* 0x000fe400078ec0ff */
[----:B------:R-:W-:Y:S02]  /*5d00*/  LOP3.LUT R8, R8, 0xffff, RZ, 0xc0, !PT ;  /* 0x0000ffff08087812 */ /* 0x000fe400078ec0ff */
[----:B------:R-:W-:Y:S02]  /*5d10*/  LOP3.LUT R10, R10, 0xffff, RZ, 0xc0, !PT ;  /* 0x0000ffff0a0a7812 */ /* 0x000fe400078ec0ff */
[----:B------:R-:W-:Y:S02]  /*5d20*/  LOP3.LUT R7, R7, 0xffff, RZ, 0xc0, !PT ;  /* 0x0000ffff07077812 */ /* 0x000fe400078ec0ff */
[----:B------:R-:W-:Y:S02]  /*5d30*/  ISETP.NE.AND P1, PT, R2, R11, PT ;  /* 0x0000000b0200720c */ /* 0x000fe40003f25270 */
[----:B------:R-:W-:-:S02]  /*5d40*/  ISETP.NE.AND P2, PT, R3, R6, PT ;  /* 0x000000060300720c */ /* 0x000fc40003f45270 */
[----:B------:R-:W-:Y:S02]  /*5d50*/  ISETP.NE.AND P3, PT, R4, R13, PT ;  /* 0x0000000d0400720c */ /* 0x000fe40003f65270 */
[----:B------:R-:W-:Y:S02]  /*5d60*/  ISETP.NE.AND P0, PT, R0, R5, PT ;  /* 0x000000050000720c */ /* 0x000fe40003f05270 */
[----:B------:R-:W-:Y:S02]  /*5d70*/  PRMT R2, R9, 0x8880, RZ ;  /* 0x0000888009027816 */ /* 0x000fe400000000ff */
[----:B------:R-:W-:Y:S02]  /*5d80*/  PRMT R3, R8, 0x8880, RZ ;  /* 0x0000888008037816 */ /* 0x000fe400000000ff */
[----:B------:R-:W-:Y:S02]  /*5d90*/  PRMT R4, R10, 0x8880, RZ ;  /* 0x000088800a047816 */ /* 0x000fe400000000ff */
[----:B------:R-:W-:Y:S01]  /*5da0*/  PRMT R0, R7, 0x8880, RZ ;  /* 0x0000888007007816 */ /* 0x000fe200000000ff */
[----:B------:R-:W-:Y:S01]  /*5db0*/  IMAD.MOV R7, RZ, RZ, -R2 ;  /* 0x000000ffff077224 */ /* 0x000fe200078e0a02 */
[----:B------:R-:W-:Y:S01]  /*5dc0*/  SEL R2, RZ, 0x1, !P1 ;  /* 0x00000001ff027807 */ /* 0x000fe20004800000 */
[----:B------:R-:W-:Y:S01]  /*5dd0*/  IMAD.MOV R6, RZ, RZ, -R3 ;  /* 0x000000ffff067224 */ /* 0x000fe200078e0a03 */
[----:B------:R-:W-:Y:S01]  /*5de0*/  IADD3 R5, PT, PT, -R0, RZ, RZ ;  /* 0x000000ff00057210 */ /* 0x000fe20007ffe1ff */
[----:B------:R-:W-:Y:S01]  /*5df0*/  IMAD.MOV R9, RZ, RZ, -R4 ;  /* 0x000000ffff097224 */ /* 0x000fe200078e0a04 */
        /* <DEDUP_REMOVED lines=8> */
.L_x_6634:
[----:B------:R-:W0:Y:S01]  /*5e80*/  LDCU UR4, c[0x0][0x390] ;  /* 0x00007200ff0477ac */ /* 0x000e220008000800 */
[----:B------:R-:W1:Y:S01]  /*5e90*/  LDC.U8 R4, c[0x0][0x381] ;  /* 0x0000e040ff047b82 */ /* 0x000e620000000000 */
[----:B------:R-:W-:Y:S01]  /*5ea0*/  BSSY.RECONVERGENT B0, `(.L_x_6643) ;  /* 0x00004cd000007945 */ /* 0x000fe20003800200 */
[----:B------:R-:W-:Y:S02]  /*5eb0*/  IMAD.MOV.U32 R41, RZ, RZ, R5 ;  /* 0x000000ffff297224 */ /* 0x000fe400078e0005 */
        /* <DEDUP_REMOVED lines=22> */
[----:B------:R-:W-:Y:S01]  /*6020*/  VIADD R0, R0, 0xffffffff ;  /* 0xffffffff00007836 */ /* 0x000fe20000000000 */
[C---:B------:R-:W-:Y:S01]  /*6030*/  PRMT R39, R4.reuse, 0x7610, R39 ;  /* 0x0000761004277816 */ /* 0x040fe20000000027 */
[----:B------:R-:W-:Y:S01]  /*6040*/  BSSY.RECONVERGENT B1, `(.L_x_6645) ;  /* 0x0000492000017945 */ /* 0x000fe20003800200 */
        /* <DEDUP_REMOVED lines=16> */
[----:B------:R-:W-:Y:S02]  /*6150*/  PRMT R18, R4, 0x7610, R18 ;  /* 0x0000761004127816 */ /* 0x000fe40000000012 */
[----:B--2---:R-:W-:-:S02]  /*6160*/  @!P0 PRMT R4, R7, 0x7770, RZ ;  /* 0x0000777007048816 */ /* 0x004fc400000000ff */
[C---:B------:R-:W-:Y:S02]  /*6170*/  @!P0 PRMT R5, R7.reuse, 0x7771, RZ ;  /* 0x0000777107058816 */ /* 0x040fe400000000ff */
[C---:B------:R-:W-:Y:S02]  /*6180*/  @!P0 PRMT R6, R7.reuse, 0x7772, RZ ;  /* 0x0000777207068816 */ /* 0x040fe400000000ff */
[----:B------:R-:W-:-:S07]  /*6190*/  @!P0 PRMT R7, R7, 0x7773, RZ ;  /* 0x0000777307078816 */ /* 0x000fce00000000ff */
.L_x_6651:
        /* <DEDUP_REMOVED lines=18> */
[----:B------:R-:W0:Y:S01]  /*62c0*/  LDCU.64 UR30, c[0x0][0x3c8] ;  /* 0x00007900ff1e77ac */ /* 0x000e220008000a00 */
[----:B------:R-:W-:Y:S01]  /*62d0*/  IMAD.MOV.U32 R40, RZ, RZ, RZ ;  /* 0x000000ffff287224 */ /* 0x000fe200078e00ff */
[----:B------:R-:W-:Y:S01]  /*62e0*/  ISETP.NE.AND P1, PT, R0, RZ, PT ;  /* 0x000000ff0000720c */ /* 0x000fe20003f25270 */
[----:B------:R-:W1:Y:S01]  /*62f0*/  LDCU UR76, c[0x0][0x3d0] ;  /* 0x00007a00ff4c77ac */ /* 0x000e620008000800 */
[----:B------:R-:W2:Y:S01]  /*6300*/  LDCU UR5, c[0x0][0x4f4] ;  /* 0x00009e80ff0577ac */ /* 0x000ea20008000800 */
[----:B------:R-:W3:Y:S01]  /*6310*/  LDCU UR75, c[0x0][0x3d4] ;  /* 0x00007a80ff4b77ac */ /* 0x000ee20008000800 */
[----:B------:R-:W4:Y:S01]  /*6320*/  LDCU UR74, c[0x0][0x4f8] ;  /* 0x00009f00ff4a77ac */ /* 0x000f220008000800 */
[----:B0-----:R-:W-:Y:S01]  /*6330*/  IMAD.HI.U32 R8, R41, UR31, R40 ;  /* 0x0000001f29087c27 */ /* 0x001fe2000f8e0028 */
[----:B------:R-:W0:Y:S04]  /*6340*/  LDCU UR73, c[0x0][0x3e8] ;  /* 0x00007d00ff4977ac */ /* 0x000e280008000800 */
[----:B-1----:R-:W-:Y:S01]  /*6350*/  SHF.R.U32.HI R10, RZ, UR76, R8 ;  /* 0x0000004cff0a7c19 */ /* 0x002fe20008011608 */
[----:B------:R-:W1:Y:S04]  /*6360*/  LDCU UR72, c[0x0][0x4fc] ;  /* 0x00009f80ff4877ac */ /* 0x000e680008000800 */
        /* <DEDUP_REMOVED lines=276> */
[--C-:B------:R-:W-:Y:S02]  /*74b0*/  IMAD.MOV R13, RZ, RZ, -R11.reuse ;  /* 0x000000ffff0d7224 */ /* 0x100fe400078e0a0b */
[----:B-1----:R-:W-:-:S05]  /*74c0*/  @P2 IMAD.HI.U32 R9, R11, R9, R10 ;  /* 0x000000090b092227 */ /* 0x002fca00078e000a */
[----:B0-----:R-:W-:Y:S01]  /*74d0*/  @P2 SHF.R.U32.HI R10, RZ, R14, R9 ;  /* 0x0000000eff0a2219 */ /* 0x001fe20000011609 */
[----:B------:R-:W-:-:S03]  /*74e0*/  IMAD R9, R13, UR27, R24 ;  /* 0x0000001b0d097c24 */ /* 0x000fc6000f8e0218 */
[----:B------:R-:W-:Y:S01]  /*74f0*/  @P2 IADD3 R13, PT, PT, -R10, RZ, RZ ;  /* 0x000000ff0a0d2210 */ /* 0x000fe20007ffe1ff */
[----:B------:R-:W-:-:S04]  /*7500*/  IMAD R12, R9, UR28, R12 ;  /* 0x0000001c090c7c24 */ /* 0x000fc8000f8e020c */
[----:B------:R-:W-:-:S04]  /*7510*/  @P2 IMAD R11, R13, R8, R11 ;  /* 0x000000080d0b2224 */ /* 0x000fc800078e020b */
[----:B--2---:R-:W-:-:S07]  /*7520*/  @P2 IMAD R12, R11, R15, R12 ;  /* 0x0000000f0b0c2224 */ /* 0x004fce00078e020c */
.L_x_6647:
[----:B------:R-:W-:-:S04]  /*7530*/  LOP3.LUT R9, R12, 0xfffffffc, RZ, 0xc0, !PT ;  /* 0xfffffffc0c097812 */ /* 0x000fc800078ec0ff */
[----:B------:R-:W-:-:S05]  /*7540*/  IADD3 R8, P2, PT, R9, R16, RZ ;  /* 0x0000001009087210 */ /* 0x000fca0007f5e0ff */
[----:B------:R-:W-:-:S05]  /*7550*/  IMAD.X R9, RZ, RZ, R17, P2 ;  /* 0x000000ffff097224 */ /* 0x000fca00010e0611 */
[----:B------:R-:W2:Y:S01]  /*7560*/  LDG.E R8, desc[UR36][R8.64] ;  /* 0x0000002408087981 */ /* 0x000ea2000c1e1900 */
[----:B------:R-:W-:Y:S02]  /*7570*/  VIADD R29, R41, UR4 ;  /* 0x00000004291d7c36 */ /* 0x000fe40008000000 */
[----:B------:R-:W-:-:S04]  /*7580*/  IMAD.MOV.U32 R28, RZ, RZ, RZ ;  /* 0x000000ffff1c7224 */ /* 0x000fc800078e00ff */
        /* <DEDUP_REMOVED lines=234> */
[----:B------:R-:W-:-:S04]  /*8430*/  IMAD R9, R25, UR27, R26 ;  /* 0x0000001b19097c24 */ /* 0x000fc8000f8e021a */
[----:B------:R-:W-:Y:S02]  /*8440*/  @P2 IMAD.MOV R25, RZ, RZ, -R10 ;  /* 0x000000ffff192224 */ /* 0x000fe400078e0a0a */
[----:B------:R-:W-:Y:S02]  /*8450*/  IMAD R24, R9, UR28, R24 ;  /* 0x0000001c09187c24 */ /* 0x000fe4000f8e0218 */
[----:B------:R-:W-:-:S04]  /*8460*/  @P2 IMAD R11, R8, R25, R11 ;  /* 0x00000019080b2224 */ /* 0x000fc800078e020b */
[----:B--2---:R-:W-:-:S07]  /*8470*/  @P2 IMAD R24, R11, R27, R24 ;  /* 0x0000001b0b182224 */ /* 0x004fce00078e0218 */
.L_x_6648:
        /* <DEDUP_REMOVED lines=245> */
.L_x_6649:
[----:B------:R-:W-:-:S04]  /*93d0*/  LOP3.LUT R9, R40, 0xfffffffc, RZ, 0xc0, !PT ;  /* 0xfffffffc28097812 */ /* 0x000fc800078ec0ff */
[----:B------:R-:W-:-:S05]  /*93e0*/  IADD3 R8, P2, PT, R9, R16, RZ ;  /* 0x0000001009087210 */ /* 0x000fca0007f5e0ff */
[----:B------:R-:W-:-:S05]  /*93f0*/  IMAD.X R9, RZ, RZ, R17, P2 ;  /* 0x000000ffff097224 */ /* 0x000fca00010e0611 */
        /* <DEDUP_REMOVED lines=231> */
.L_x_6650:
        /* <DEDUP_REMOVED lines=8> */
.L_x_6646:
[----:B------:R-:W-:Y:S01]  /*a2f0*/  LOP3.LUT P1, R15, R15, 0xff, RZ, 0xc0, !PT ;  /* 0x000000ff0f0f7812 */ /* 0x000fe2000782c0ff */
[----:B------:R-:W1:Y:S01]  /*a300*/  LDCU UR5, c[0x0][0x388] ;  /* 0x00007100ff0577ac */ /* 0x000e620008000800 */
[----:B------:R-:W-:Y:S02]  /*a310*/  LOP3.LUT P2, R14, R14, 0xff, RZ, 0xc0, !PT ;  /* 0x000000ff0e0e7812 */ /* 0x000fe4000784c0ff */
[----:B------:R-:W-:Y:S02]  /*a320*/  SEL R8, RZ, 0xffffffff, !P1 ;  /* 0xffffffffff087807 */ /* 0x000fe40004800000 */
[----:B------:R-:W-:Y:S02]  /*a330*/  LOP3.LUT R9, R18, 0xff, RZ, 0xc0, !PT ;  /* 0x000000ff12097812 */ /* 0x000fe400078ec0ff */
[----:B------:R-:W-:Y:S02]  /*a340*/  SEL R18, RZ, 0xffffffff, !P2 ;  /* 0xffffffffff127807 */ /* 0x000fe40005000000 */
[----:B------:R-:W-:-:S02]  /*a350*/  LOP3.LUT R8, R8, 0xff, RZ, 0xc0, !PT ;  /* 0x000000ff08087812 */ /* 0x000fc400078ec0ff */
[----:B------:R-:W-:Y:S02]  /*a360*/  LOP3.LUT P2, R13, R13, 0xff, RZ, 0xc0, !PT ;  /* 0x000000ff0d0d7812 */ /* 0x000fe4000784c0ff */
[----:B------:R-:W-:Y:S02]  /*a370*/  LOP3.LUT R19, R19, 0xff, RZ, 0xc0, !PT ;  /* 0x000000ff13137812 */ /* 0x000fe400078ec0ff */
[----:B------:R-:W-:Y:S02]  /*a380*/  LOP3.LUT R18, R18, 0xff, RZ, 0xc0, !PT ;  /* 0x000000ff12127812 */ /* 0x000fe400078ec0ff */
[----:B------:R-:W-:Y:S02]  /*a390*/  ISETP.NE.AND P1, PT, R9, R8, PT ;  /* 0x000000080900720c */ /* 0x000fe40003f25270 */
[----:B------:R-:W-:Y:S02]  /*a3a0*/  LOP3.LUT P3, R12, R12, 0xff, RZ, 0xc0, !PT ;  /* 0x000000ff0c0c7812 */ /* 0x000fe4000786c0ff */
[----:B------:R-:W-:-:S02]  /*a3b0*/  SEL R8, RZ, 0xffffffff, !P2 ;  /* 0xffffffffff087807 */ /* 0x000fc40005000000 */
[----:B------:R-:W-:Y:S02]  /*a3c0*/  ISETP.NE.AND P5, PT, R19, R18, PT ;  /* 0x000000121300720c */ /* 0x000fe40003fa5270 */
[----:B------:R-:W-:Y:S02]  /*a3d0*/  LOP3.LUT R9, R20, 0xff, RZ, 0xc0, !PT ;  /* 0x000000ff14097812 */ /* 0x000fe400078ec0ff */
[----:B------:R-:W-:Y:S02]  /*a3e0*/  SEL R18, RZ, 0xffffffff, !P3 ;  /* 0xffffffffff127807 */ /* 0x000fe40005800000 */
[----:B------:R-:W-:Y:S02]  /*a3f0*/  LOP3.LUT R8, R8, 0xff, RZ, 0xc0, !PT ;  /* 0x000000ff08087812 */ /* 0x000fe400078ec0ff */
[----:B------:R-:W-:Y:S02]  /*a400*/  LOP3.LUT P2, R27, R27, 0xff, RZ, 0xc0, !PT ;  /* 0x000000ff1b1b7812 */ /* 0x000fe4000784c0ff */
[----:B------:R-:W-:-:S02]  /*a410*/  LOP3.LUT R21, R21, 0xff, RZ, 0xc0, !PT ;  /* 0x000000ff15157812 */ /* 0x000fc400078ec0ff */
[----:B------:R-:W-:Y:S02]  /*a420*/  LOP3.LUT R18, R18, 0xff, RZ, 0xc0, !PT ;  /* 0x000000ff12127812 */ /* 0x000fe400078ec0ff */
[----:B------:R-:W-:Y:S02]  /*a430*/  ISETP.NE.AND P3, PT, R9, R8, PT ;  /* 0x000000080900720c */ /* 0x000fe40003f65270 */
[----:B------:R-:W-:Y:S02]  /*a440*/  LOP3.LUT P4, R26, R26, 0xff, RZ, 0xc0, !PT ;  /* 0x000000ff1a1a7812 */ /* 0x000fe4000788c0ff */
[----:B------:R-:W-:Y:S02]  /*a450*/  SEL R8, RZ, 0xffffffff, !P2 ;  /* 0xffffffffff087807 */ /* 0x000fe40005000000 */
[----:B------:R-:W-:Y:S02]  /*a460*/  ISETP.NE.AND P2, PT, R21, R18, PT ;  /* 0x000000121500720c */ /* 0x000fe40003f45270 */
[----:B------:R-:W-:-:S02]  /*a470*/  LOP3.LUT R9, R22, 0xff, RZ, 0xc0, !PT ;  /* 0x000000ff16097812 */ /* 0x000fc400078ec0ff */
[----:B------:R-:W-:Y:S02]  /*a480*/  SEL R18, RZ, 0xffffffff, !P4 ;  /* 0xffffffffff127807 */ /* 0x000fe40006000000 */
[----:B------:R-:W-:Y:S02]  /*a490*/  LOP3.LUT R8, R8, 0xff, RZ, 0xc0, !PT ;  /* 0x000000ff08087812 */ /* 0x000fe400078ec0ff */
[----:B------:R-:W-:Y:S02]  /*a4a0*/  LOP3.LUT P4, R25, R25, 0xff, RZ, 0xc0, !PT ;  /* 0x000000ff19197812 */ /* 0x000fe4000788c0ff */
[----:B------:R-:W-:Y:S02]  /*a4b0*/  LOP3.LUT R20, R23, 0xff, RZ, 0xc0, !PT ;  /* 0x000000ff17147812 */ /* 0x000fe400078ec0ff */
[----:B------:R-:W-:Y:S02]  /*a4c0*/  LOP3.LUT R19, R18, 0xff, RZ, 0xc0, !PT ;  /* 0x000000ff12137812 */ /* 0x000fe400078ec0ff */
[----:B------:R-:W-:-:S02]  /*a4d0*/  ISETP.NE.AND P6, PT, R9, R8, PT ;  /* 0x000000080900720c */ /* 0x000fc40003fc5270 */
[----:B------:R-:W-:Y:S02]  /*a4e0*/  SEL R8, RZ, 0xffffffff, !P4 ;  /* 0xffffffffff087807 */ /* 0x000fe40006000000 */
[----:B------:R-:W-:Y:S02]  /*a4f0*/  SEL R18, RZ, 0x1, !P1 ;  /* 0x00000001ff127807 */ /* 0x000fe40004800000 */
[----:B------:R-:W-:Y:S02]  /*a500*/  LOP3.LUT P1, R24, R24, 0xff, RZ, 0xc0, !PT ;  /* 0x000000ff18187812 */ /* 0x000fe4000782c0ff */
[----:B------:R-:W-:Y:S02]  /*a510*/  ISETP.NE.AND P4, PT, R20, R19, PT ;  /* 0x000000131400720c */ /* 0x000fe40003f85270 */
[----:B------:R-:W-:Y:S02]  /*a520*/  LOP3.LUT R9, R8, 0xff, RZ, 0xc0, !PT ;  /* 0x000000ff08097812 */ /* 0x000fe400078ec0ff */
[----:B------:R-:W-:-:S02]  /*a530*/  SEL R19, RZ, 0x1, !P5 ;  /* 0x00000001ff137807 */ /* 0x000fc40006800000 */
[----:B------:R-:W-:Y:S02]  /*a540*/  LOP3.LUT R30, R30, 0xff, RZ, 0xc0, !PT ;  /* 0x000000ff1e1e7812 */ /* 0x000fe400078ec0ff */
[----:B------:R-:W-:Y:S01]  /*a550*/  LOP3.LUT P5, R8, R42, 0xff, RZ, 0xc0, !PT ;  /* 0x000000ff2a087812 */ /* 0x000fe200078ac0ff */
[----:B-1----:R-:W-:Y:S01]  /*a560*/  IMAD.U32 R42, RZ, RZ, UR5 ;  /* 0x00000005ff2a7e24 */ /* 0x002fe2000f8e00ff */
[----:B------:R-:W-:Y:S02]  /*a570*/  SEL R20, RZ, 0xffffffff, !P1 ;  /* 0xffffffffff147807 */ /* 0x000fe40004800000 */
[----:B------:R-:W-:Y:S02]  /*a580*/  ISETP.NE.AND P1, PT, R30, R9, PT ;  /* 0x000000091e00720c */ /* 0x000fe40003f25270 */
[----:B------:R-:W-:Y:S02]  /*a590*/  LOP3.LUT R22, R31, 0xff, RZ, 0xc0, !PT ;  /* 0x000000ff1f167812 */ /* 0x000fe400078ec0ff */
[----:B------:R-:W-:-:S02]  /*a5a0*/  SEL R23, RZ, 0xffffffff, !P5 ;  /* 0xffffffffff177807 */ /* 0x000fc40006800000 */
[----:B------:R-:W-:Y:S02]  /*a5b0*/  LOP3.LUT R21, R20, 0xff, RZ, 0xc0, !PT ;  /* 0x000000ff14157812 */ /* 0x000fe400078ec0ff */
[----:B------:R-:W-:Y:S01]  /*a5c0*/  LOP3.LUT P5, R9, R40, 0xff, RZ, 0xc0, !PT ;  /* 0x000000ff28097812 */ /* 0x000fe200078ac0ff */
[----:B------:R-:W-:Y:S01]  /*a5d0*/  IMAD.U32 R40, RZ, RZ, UR4 ;  /* 0x00000004ff287e24 */ /* 0x000fe2000f8e00ff */
[----:B------:R-:W-:Y:S02]  /*a5e0*/  SEL R20, RZ, 0x1, !P3 ;  /* 0x00000001ff147807 */ /* 0x000fe40005800000 */
[----:B------:R-:W-:Y:S01]  /*a5f0*/  LOP3.LUT R32, R32, 0xff, RZ, 0xc0, !PT ;  /* 0x000000ff20207812 */ /* 0x000fe200078ec0ff */
[----:B------:R-:W-:Y:S01]  /*a600*/  IMAD R41, R40, 0x4, R41 ;  /* 0x0000000428297824 */ /* 0x000fe200078e0229 */
[----:B------:R-:W-:Y:S02]  /*a610*/  LOP3.LUT R23, R23, 0xff, RZ, 0xc0, !PT ;  /* 0x000000ff17177812 */ /* 0x000fe400078ec0ff */
[----:B------:R-:W-:-:S02]  /*a620*/  ISETP.NE.AND P3, PT, R22, R21, PT ;  /* 0x000000151600720c */ /* 0x000fc40003f65270 */
[----:B------:R-:W-:Y:S02]  /*a630*/  SEL R22, RZ, 0xffffffff, !P5 ;  /* 0xffffffffff167807 */ /* 0x000fe40006800000 */
[----:B------:R-:W-:Y:S02]  /*a640*/  SEL R21, RZ, 0x1, !P2 ;  /* 0x00000001ff157807 */ /* 0x000fe40005000000 */
[----:B------:R-:W-:Y:S02]  /*a650*/  ISETP.NE.AND P2, PT, R32, R23, PT ;  /* 0x000000172000720c */ /* 0x000fe40003f45270 */
[----:B------:R-:W-:Y:S02]  /*a660*/  LOP3.LUT P5, R29, R29, 0xff, RZ, 0xc0, !PT ;  /* 0x000000ff1d1d7812 */ /* 0x000fe400078ac0ff */
[----:B------:R-:W-:Y:S02]  /*a670*/  LOP3.LUT R23, R22, 0xff, RZ, 0xc0, !PT ;  /* 0x000000ff16177812 */ /* 0x000fe400078ec0ff */
[----:B------:R-:W-:-:S02]  /*a680*/  LOP3.LUT R30, R33, 0xff, RZ, 0xc0, !PT ;  /* 0x000000ff211e7812 */ /* 0x000fc400078ec0ff */
[----:B------:R-:W-:Y:S02]  /*a690*/  SEL R22, RZ, 0x1, !P6 ;  /* 0x00000001ff167807 */ /* 0x000fe40007000000 */
[----:B------:R-:W-:Y:S02]  /*a6a0*/  LOP3.LUT P6, R28, R28, 0xff, RZ, 0xc0, !PT ;  /* 0x000000ff1c1c7812 */ /* 0x000fe400078cc0ff */
[----:B------:R-:W-:Y:S02]  /*a6b0*/  SEL R31, RZ, 0xffffffff, !P5 ;  /* 0xffffffffff1f7807 */ /* 0x000fe40006800000 */
[----:B------:R-:W-:Y:S02]  /*a6c0*/  ISETP.NE.AND P5, PT, R30, R23, PT ;  /* 0x000000171e00720c */ /* 0x000fe40003fa5270 */
[----:B------:R-:W-:Y:S02]  /*a6d0*/  SEL R23, RZ, 0xffffffff, !P6 ;  /* 0xffffffffff177807 */ /* 0x000fe40007000000 */
[----:B------:R-:W-:-:S02]  /*a6e0*/  LOP3.LUT P6, R44, R44, 0xff, RZ, 0xc0, !PT ;  /* 0x000000ff2c2c7812 */ /* 0x000fc400078cc0ff */
[----:B------:R-:W-:Y:S02]  /*a6f0*/  LOP3.LUT R35, R35, 0xff, RZ, 0xc0, !PT ;  /* 0x000000ff23237812 */ /* 0x000fe400078ec0ff */
[----:B------:R-:W-:Y:S02]  /*a700*/  LOP3.LUT R30, R23, 0xff, RZ, 0xc0, !PT ;  /* 0x000000ff171e7812 */ /* 0x000fe400078ec0ff */
[----:B------:R-:W-:Y:S02]  /*a710*/  SEL R32, RZ, 0xffffffff, !P6 ;  /* 0xffffffffff207807 */ /* 0x000fe40007000000 */
[----:B------:R-:W-:Y:S02]  /*a720*/  LOP3.LUT R34, R34, 0xff, RZ, 0xc0, !PT ;  /* 0x000000ff22227812 */ /* 0x000fe400078ec0ff */
[----:B------:R-:W-:Y:S02]  /*a730*/  LOP3.LUT R31, R31, 0xff, RZ, 0xc0, !PT ;  /* 0x000000ff1f1f7812 */ /* 0x000fe400078ec0ff */
[----:B------:R-:W-:-:S02]  /*a740*/  SEL R23, RZ, 0x1, !P4 ;  /* 0x00000001ff177807 */ /* 0x000fc40006000000 */
[----:B------:R-:W-:Y:S02]  /*a750*/  ISETP.NE.AND P4, PT, R35, R30, PT ;  /* 0x0000001e2300720c */ /* 0x000fe40003f85270 */
[----:B------:R-:W-:Y:S02]  /*a760*/  LOP3.LUT R33, R36, 0xff, RZ, 0xc0, !PT ;  /* 0x000000ff24217812 */ /* 0x000fe400078ec0ff */
[----:B------:R-:W-:Y:S02]  /*a770*/  LOP3.LUT R32, R32, 0xff, RZ, 0xc0, !PT ;  /* 0x000000ff20207812 */ /* 0x000fe400078ec0ff */
[----:B------:R-:W-:Y:S02]  /*a780*/  SEL R30, RZ, 0x1, !P1 ;  /* 0x00000001ff1e7807 */ /* 0x000fe40004800000 */
[----:B------:R-:W-:Y:S02]  /*a790*/  LOP3.LUT P1, R43, R43, 0xff, RZ, 0xc0, !PT ;  /* 0x000000ff2b2b7812 */ /* 0x000fe4000782c0ff */
[----:B------:R-:W-:-:S02]  /*a7a0*/  ISETP.NE.AND P6, PT, R34, R31, PT ;  /* 0x0000001f2200720c */ /* 0x000fc40003fc5270 */
[----:B------:R-:W-:Y:S02]  /*a7b0*/  SEL R31, RZ, 0x1, !P3 ;  /* 0x00000001ff1f7807 */ /* 0x000fe40005800000 */
[----:B------:R-:W-:Y:S02]  /*a7c0*/  ISETP.NE.AND P3, PT, R33, R32, PT ;  /* 0x000000202100720c */ /* 0x000fe40003f65270 */
[----:B------:R-:W-:Y:S02]  /*a7d0*/  SEL R32, RZ, 0xffffffff, !P1 ;  /* 0xffffffffff207807 */ /* 0x000fe40004800000 */
[----:B------:R-:W-:Y:S02]  /*a7e0*/  LOP3.LUT P1, R11, R11, 0xff, RZ, 0xc0, !PT ;  /* 0x000000ff0b0b7812 */ /* 0x000fe4000782c0ff */
[----:B------:R-:W-:Y:S02]  /*a7f0*/  LOP3.LUT R38, R38, 0xff, RZ, 0xc0, !PT ;  /* 0x000000ff26267812 */ /* 0x000fe400078ec0ff */
[----:B------:R-:W-:-:S02]  /*a800*/  SEL R35, RZ, 0xffffffff, !P1 ;  /* 0xffffffffff237807 */ /* 0x000fc40004800000 */
[----:B------:R-:W-:Y:S02]  /*a810*/  LOP3.LUT P1, R10, R10, 0xff, RZ, 0xc0, !PT ;  /* 0x000000ff0a0a7812 */ /* 0x000fe4000782c0ff */
[----:B------:R-:W-:Y:S02]  /*a820*/  LOP3.LUT R35, R35, 0xff, RZ, 0xc0, !PT ;  /* 0x000000ff23237812 */ /* 0x000fe400078ec0ff */
[----:B------:R-:W-:Y:S02]  /*a830*/  SEL R36, RZ, 0xffffffff, !P1 ;  /* 0xffffffffff247807 */ /* 0x000fe40004800000 */
[----:B------:R-:W-:Y:S02]  /*a840*/  LOP3.LUT R34, R37, 0xff, RZ, 0xc0, !PT ;  /* 0x000000ff25227812 */ /* 0x000fe400078ec0ff */
[----:B------:R-:W-:Y:S02]  /*a850*/  LOP3.LUT R33, R32, 0xff, RZ, 0xc0, !PT ;  /* 0x000000ff20217812 */ /* 0x000fe400078ec0ff */
[----:B------:R-:W-:Y:S01]  /*a860*/  ISETP.NE.AND P1, PT, R38, R35, PT ;  /* 0x000000232600720c */ /* 0x000fe20003f25270 */
[----:B------:R-:W-:Y:S01]  /*a870*/  IMAD R35, R40, 0x3, R41 ;  /* 0x0000000328237824 */ /* 0x000fe200078e0229 */
[----:B------:R-:W-:-:S02]  /*a880*/  SEL R32, RZ, 0x1, !P2 ;  /* 0x00000001ff207807 */ /* 0x000fc40005000000 */
[----:B------:R-:W-:Y:S02]  /*a890*/  ISETP.NE.AND P2, PT, R34, R33, PT ;  /* 0x000000212200720c */ /* 0x000fe40003f45270 */
[----:B------:R-:W-:Y:S02]  /*a8a0*/  SEL R34, RZ, 0x1, !P6 ;  /* 0x00000001ff227807 */ /* 0x000fe40007000000 */
[----:B------:R-:W-:Y:S02]  /*a8b0*/  ISETP.GE.U32.AND P6, PT, R35, R42, PT ;  /* 0x0000002a2300720c */ /* 0x000fe40003fc6070 */
[----:B------:R-:W-:Y:S02]  /*a8c0*/  LOP3.LUT R39, R39, 0xff, RZ, 0xc0, !PT ;  /* 0x000000ff27277812 */ /* 0x000fe400078ec0ff */
[----:B------:R-:W-:Y:S02]  /*a8d0*/  LOP3.LUT R36, R36, 0xff, RZ, 0xc0, !PT ;  /* 0x000000ff24247812 */ /* 0x000fe400078ec0ff */
[----:B------:R-:W-:-:S02]  /*a8e0*/  SEL R33, RZ, 0x1, !P5 ;  /* 0x00000001ff217807 */ /* 0x000fc40006800000 */
        /* <DEDUP_REMOVED lines=8> */
.L_x_6645:
[----:B------:R-:W-:Y:S02]  /*a970*/  ISETP.NE.AND P5, PT, R15, RZ, PT ;  /* 0x000000ff0f00720c */ /* 0x000fe40003fa5270 */
[----:B------:R-:W-:Y:S02]  /*a980*/  ISETP.NE.AND P6, PT, R14, RZ, PT ;  /* 0x000000ff0e00720c */ /* 0x000fe40003fc5270 */
[----:B------:R-:W-:Y:S02]  /*a990*/  ISETP.NE.AND P4, PT, R13, RZ, PT ;  /* 0x000000ff0d00720c */ /* 0x000fe40003f85270 */
[----:B------:R-:W-:Y:S02]  /*a9a0*/  SEL R17, RZ, 0x1, !P5 ;  /* 0x00000001ff117807 */ /* 0x000fe40006800000 */
[----:B------:R-:W-:Y:S02]  /*a9b0*/  SEL R16, RZ, 0x1, !P6 ;  /* 0x00000001ff107807 */ /* 0x000fe40007000000 */
[----:B------:R-:W-:-:S02]  /*a9c0*/  SEL R15, RZ, 0x1, !P4 ;  /* 0x00000001ff0f7807 */ /* 0x000fc40006000000 */
        /* <DEDUP_REMOVED lines=9> */
[----:B------:R-:W-:Y:S02]  /*aa60*/  ISETP.NE.AND P0, PT, R10, RZ, PT ;  /* 0x000000ff0a00720c */ /* 0x000fe40003f05270 */
[----:B------:R-:W-:Y:S02]  /*aa70*/  ISETP.NE.AND P1, PT, R11, RZ, PT ;  /* 0x000000ff0b00720c */ /* 0x000fe40003f25270 */
[----:B------:R-:W-:-:S02]  /*aa80*/  ISETP.NE.AND P3, PT, R28, RZ, PT ;  /* 0x000000ff1c00720c */ /* 0x000fc40003f65270 */
[----:B------:R-:W-:Y:S02]  /*aa90*/  SEL R11, RZ, 0x1, !P5 ;  /* 0x00000001ff0b7807 */ /* 0x000fe40006800000 */
[----:B------:R-:W-:Y:S02]  /*aaa0*/  SEL R10, RZ, 0x1, !P6 ;  /* 0x00000001ff0a7807 */ /* 0x000fe40007000000 */
[----:B------:R-:W-:Y:S02]  /*aab0*/  SEL R28, RZ, 0x1, !P4 ;  /* 0x00000001ff1c7807 */ /* 0x000fe40006000000 */
[----:B------:R-:W-:Y:S02]  /*aac0*/  ISETP.NE.AND P2, PT, R43, RZ, PT ;  /* 0x000000ff2b00720c */ /* 0x000fe40003f45270 */
        /* <DEDUP_REMOVED lines=9> */
[----:B------:R-:W-:-:S07]  /*ab60*/  SEL R6, RZ, 0x1, !P0 ;  /* 0x00000001ff067807 */ /* 0x000fce0004000000 */
.L_x_6644:
[----:B------:R-:W-:Y:S05]  /*ab70*/  BSYNC.RECONVERGENT B0 ;  /* 0x0000000000007941 */ /* 0x000fea0003800200 */
.L_x_6643:
        /* <DEDUP_REMOVED lines=11> */
[----:B------:R-:W-:Y:S01]  /*ac30*/  IMAD.MOV.U32 R14, RZ, RZ, RZ ;  /* 0x000000ffff0e7224 */ /* 0x000fe200078e00ff */
[----:B------:R-:W-:Y:S01]  /*ac40*/  ISETP.NE.AND P1, PT, R5, RZ, PT ;  /* 0x000000ff0500720c */ /* 0x000fe20003f25270 */
[----:B------:R-:W-:Y:S01]  /*ac50*/  IMAD.MOV.U32 R15, RZ, RZ, R41 ;  /* 0x000000ffff0f7224 */ /* 0x000fe200078e0029 */
        /* <DEDUP_REMOVED lines=270> */
.L_x_6655:
[----:B------:R-:W-:Y:S01]  /*bd40*/  SHF.R.U32.HI R14, RZ, 0x2, R2 ;  /* 0x00000002ff0e7819 */ /* 0x000fe20000011602 */
[----:B------:R-:W-:-:S07]  /*bd50*/  IMAD.MOV.U32 R15, RZ, RZ, RZ ;  /* 0x000000ffff0f7224 */ /* 0x000fce00078e00ff */
.L_x_6654:
        /* <DEDUP_REMOVED lines=296> */
.L_x_6657:
[----:B------:R-:W-:Y:S01]  /*cfe0*/  SHF.R.U32.HI R12, RZ, 0x2, R29 ;  /* 0x00000002ff0c7819 */ /* 0x000fe2000001161d */
[----:B------:R-:W-:-:S07]  /*cff0*/  IMAD.MOV.U32 R13, RZ, RZ, RZ ;  /* 0x000000ffff0d7224 */ /* 0x000fce00078e00ff */
.L_x_6656:
        /* <DEDUP_REMOVED lines=293> */
.L_x_6659:
[----:B------:R-:W-:Y:S01]  /*e250*/  SHF.R.U32.HI R28, RZ, 0x2, R0 ;  /* 0x00000002ff1c7819 */ /* 0x000fe20000011600 */
[----:B------:R-:W-:-:S07]  /*e260*/  IMAD.MOV.U32 R29, RZ, RZ, RZ ;  /* 0x000000ffff1d7224 */ /* 0x000fce00078e00ff */
.L_x_6658:
        /* <DEDUP_REMOVED lines=293> */
.L_x_6661:
[----:B------:R-:W-:Y:S01]  /*f4c0*/  SHF.R.U32.HI R6, RZ, 0x2, R5 ;  /* 0x00000002ff067819 */ /* 0x000fe20000011605 */
[----:B------:R-:W-:-:S07]  /*f4d0*/  IMAD.MOV.U32 R7, RZ, RZ, RZ ;  /* 0x000000ffff077224 */ /* 0x000fce00078e00ff */
.L_x_6660:
        /* <DEDUP_REMOVED lines=15> */
.L_x_6653:
[----:B------:R-:W-:Y:S05]  /*f5d0*/  BSYNC.RECONVERGENT B0 ;  /* 0x0000000000007941 */ /* 0x000fea0003800200 */
.L_x_6652:
        /* <DEDUP_REMOVED lines=8> */
[----:B------:R-:W-:Y:S02]  /*f660*/  IADD3 R3, PT, PT, -R3, RZ, RZ ;  /* 0x000000ff03037210 */ /* 0x000fe40007ffe1ff */
[----:B------:R-:W-:-:S02]  /*f670*/  LOP3.LUT R15, R15, 0xffff, RZ, 0xc0, !PT ;  /* 0x0000ffff0f0f7812 */ /* 0x000fc400078ec0ff */
[----:B------:R-:W-:Y:S02]  /*f680*/  LOP3.LUT R16, R16, 0xffff, RZ, 0xc0, !PT ;  /* 0x0000ffff10107812 */ /* 0x000fe400078ec0ff */
[----:B------:R-:W-:Y:S02]  /*f690*/  LOP3.LUT R21, R21, 0xffff, RZ, 0xc0, !PT ;  /* 0x0000ffff15157812 */ /* 0x000fe400078ec0ff */
[----:B------:R-:W-:Y:S02]  /*f6a0*/  LOP3.LUT R14, R14, 0xffff, RZ, 0xc0, !PT ;  /* 0x0000ffff0e0e7812 */ /* 0x000fe400078ec0ff */
[----:B------:R-:W-:Y:S02]  /*f6b0*/  ISETP.NE.AND P0, PT, R2, R3, PT ;  /* 0x000000030200720c */ /* 0x000fe40003f05270 */
[----:B------:R-:W-:Y:S02]  /*f6c0*/  PRMT R5, R15, 0x8880, RZ ;  /* 0x000088800f057816 */ /* 0x000fe400000000ff */
[----:B------:R-:W-:-:S02]  /*f6d0*/  ISETP.GE.U32.AND P4, PT, R41, R42, PT ;  /* 0x0000002a2900720c */ /* 0x000fc40003f86070 */
[----:B------:R-:W-:Y:S01]  /*f6e0*/  PRMT R3, R16, 0x8880, RZ ;  /* 0x0000888010037816 */ /* 0x000fe200000000ff */
[----:B------:R-:W-:Y:S01]  /*f6f0*/  IMAD.MOV R5, RZ, RZ, -R5 ;  /* 0x000000ffff057224 */ /* 0x000fe200078e0a05 */
[----:B------:R-:W-:Y:S02]  /*f700*/  PRMT R21, R21, 0x8880, RZ ;  /* 0x0000888015157816 */ /* 0x000fe400000000ff */
[----:B------:R-:W-:Y:S01]  /*f710*/  PRMT R15, R14, 0x8880, RZ ;  /* 0x000088800e0f7816 */ /* 0x000fe200000000ff */
[----:B------:R-:W-:Y:S01]  /*f720*/  IMAD.MOV R3, RZ, RZ, -R3 ;  /* 0x000000ffff037224 */ /* 0x000fe200078e0a03 */
[----:B------:R-:W-:Y:S01]  /*f730*/  LOP3.LUT R19, R19, 0xffff, RZ, 0xc0, !PT ;  /* 0x0000ffff13137812 */ /* 0x000fe200078ec0ff */
[----:B------:R-:W-:Y:S01]  /*f740*/  IMAD.MOV.U32 R14, RZ, RZ, R21 ;  /* 0x000000ffff0e7224 */ /* 0x000fe200078e0015 */
[----:B------:R-:W-:Y:S01]  /*f750*/  LOP3.LUT R20, R20, 0xffff, RZ, 0xc0, !PT ;  /* 0x0000ffff14147812 */ /* 0x000fe200078ec0ff */
[----:B------:R-:W-:Y:S01]  /*f760*/  IMAD.MOV R15, RZ, RZ, -R15 ;  /* 0x000000ffff0f7224 */ /* 0x000fe200078e0a0f */
[----:B------:R-:W-:-:S02]  /*f770*/  PRMT R2, R19, 0x8880, RZ ;  /* 0x0000888013027816 */ /* 0x000fc400000000ff */
[----:B------:R-:W-:Y:S02]  /*f780*/  PRMT R4, R20, 0x8880, RZ ;  /* 0x0000888014047816 */ /* 0x000fe400000000ff */
        /* <DEDUP_REMOVED lines=17> */
[----:B------:R-:W-:Y:S02]  /*f8a0*/  LOP3.LUT R10, R10, 0xffff, RZ, 0xc0, !PT ;  /* 0x0000ffff0a0a7812 */ /* 0x000fe400078ec0ff */
[----:B------:R-:W-:Y:S02]  /*f8b0*/  ISETP.NE.AND P0, PT, R2, R3, PT ;  /* 0x000000030200720c */ /* 0x000fe40003f05270 */
[----:B------:R-:W-:Y:S02]  /*f8c0*/  ISETP.GE.U32.AND P4, PT, R41, R42, PT ;  /* 0x0000002a2900720c */ /* 0x000fe40003f86070 */
[----:B------:R-:W-:Y:S02]  /*f8d0*/  PRMT R3, R12, 0x8880, RZ ;  /* 0x000088800c037816 */ /* 0x000fe400000000ff */
[----:B------:R-:W-:-:S02]  /*f8e0*/  PRMT R5, R11, 0x8880, RZ ;  /* 0x000088800b057816 */ /* 0x000fc400000000ff */
[----:B------:R-:W-:Y:S01]  /*f8f0*/  PRMT R31, R31, 0x8880, RZ ;  /* 0x000088801f1f7816 */ /* 0x000fe200000000ff */
[----:B------:R-:W-:Y:S01]  /*f900*/  IMAD.MOV R3, RZ, RZ, -R3 ;  /* 0x000000ffff037224 */ /* 0x000fe200078e0a03 */
[----:B------:R-:W-:Y:S01]  /*f910*/  LOP3.LUT R23, R23, 0xffff, RZ, 0xc0, !PT ;  /* 0x0000ffff17177812 */ /* 0x000fe200078ec0ff */
[----:B------:R-:W-:Y:S01]  /*f920*/  IMAD.MOV R5, RZ, RZ, -R5 ;  /* 0x000000ffff057224 */ /* 0x000fe200078e0a05 */
[----:B------:R-:W-:Y:S02]  /*f930*/  LOP3.LUT R30, R30, 0xffff, RZ, 0xc0, !PT ;  /* 0x0000ffff1e1e7812 */ /* 0x000fe400078ec0ff */
[----:B------:R-:W-:Y:S01]  /*f940*/  PRMT R11, R10, 0x8880, RZ ;  /* 0x000088800a0b7816 */ /* 0x000fe200000000ff */
[----:B------:R-:W-:Y:S01]  /*f950*/  IMAD.MOV.U32 R10, RZ, RZ, R31 ;  /* 0x000000ffff0a7224 */ /* 0x000fe200078e001f */
[----:B------:R-:W-:Y:S02]  /*f960*/  PRMT R2, R23, 0x8880, RZ ;  /* 0x0000888017027816 */ /* 0x000fe400000000ff */
[----:B------:R-:W-:-:S02]  /*f970*/  PRMT R4, R30, 0x8880, RZ ;  /* 0x000088801e047816 */ /* 0x000fc400000000ff */
[----:B------:R-:W-:Y:S02]  /*f980*/  IADD3 R11, PT, PT, -R11, RZ, RZ ;  /* 0x000000ff0b0b7210 */ /* 0x000fe40007ffe1ff */
        /* <DEDUP_REMOVED lines=8> */
[----:B------:R-:W-:Y:S01]  /*fa10*/  IMAD.IADD R3, R41, 0x1, R40 ;  /* 0x0000000129037824 */ /* 0x000fe200078e0228 */
[----:B------:R-:W-:Y:S02]  /*fa20*/  LOP3.LUT R32, R32, 0xffff, RZ, 0xc0, !PT ;  /* 0x0000ffff20207812 */ /* 0x000fe400078ec0ff */
[----:B------:R-:W-:Y:S02]  /*fa30*/  LOP3.LUT R28, R28, 0xffff, RZ, 0xc0, !PT ;  /* 0x0000ffff1c1c7812 */ /* 0x000fe400078ec0ff */
[----:B------:R-:W-:Y:S02]  /*fa40*/  LOP3.LUT R25, R25, 0xffff, RZ, 0xc0, !PT ;  /* 0x0000ffff19197812 */ /* 0x000fe400078ec0ff */
[----:B------:R-:W-:Y:S02]  /*fa50*/  LOP3.LUT R24, R24, 0xffff, RZ, 0xc0, !PT ;  /* 0x0000ffff18187812 */ /* 0x000fe400078ec0ff */
[----:B------:R-:W-:Y:S02]  /*fa60*/  LOP3.LUT R0, R0, 0xffff, RZ, 0xc0, !PT ;  /* 0x0000ffff00007812 */ /* 0x000fe400078ec0ff */
[----:B------:R-:W-:-:S02]  /*fa70*/  ISETP.GE.U32.AND P4, PT, R3, R42, PT ;  /* 0x0000002a0300720c */ /* 0x000fc40003f86070 */
[----:B------:R-:W-:Y:S02]  /*fa80*/  PRMT R32, R32, 0x8880, RZ ;  /* 0x0000888020207816 */ /* 0x000fe400000000ff */
[----:B------:R-:W-:Y:S02]  /*fa90*/  PRMT R2, R28, 0x8880, RZ ;  /* 0x000088801c027816 */ /* 0x000fe400000000ff */
[----:B------:R-:W-:Y:S02]  /*faa0*/  PRMT R4, R25, 0x8880, RZ ;  /* 0x0000888019047816 */ /* 0x000fe400000000ff */
[----:B------:R-:W-:Y:S01]  /*fab0*/  PRMT R10, R24, 0x8880, RZ ;  /* 0x00008880180a7816 */ /* 0x000fe200000000ff */
[----:B------:R-:W-:Y:S01]  /*fac0*/  IMAD.MOV R13, RZ, RZ, -R2 ;  /* 0x000000ffff0d7224 */ /* 0x000fe200078e0a02 */
[----:B------:R-:W-:Y:S01]  /*fad0*/  PRMT R12, R0, 0x8880, RZ ;  /* 0x00008880000c7816 */ /* 0x000fe200000000ff */
[----:B------:R-:W-:Y:S01]  /*fae0*/  IMAD.MOV.U32 R0, RZ, RZ, R32 ;  /* 0x000000ffff007224 */ /* 0x000fe200078e0020 */
[----:B------:R-:W-:Y:S01]  /*faf0*/  LOP3.LUT R33, R33, 0xffff, RZ, 0xc0, !PT ;  /* 0x0000ffff21217812 */ /* 0x000fe200078ec0ff */
[----:B------:R-:W-:Y:S01]  /*fb00*/  IMAD.MOV R4, RZ, RZ, -R4 ;  /* 0x000000ffff047224 */ /* 0x000fe200078e0a04 */
[----:B------:R-:W-:Y:S01]  /*fb10*/  LOP3.LUT R34, R34, 0xffff, RZ, 0xc0, !PT ;  /* 0x0000ffff22227812 */ /* 0x000fe200078ec0ff */
[----:B------:R-:W-:Y:S01]  /*fb20*/  IMAD.MOV R10, RZ, RZ, -R10 ;  /* 0x000000ffff0a7224 */ /* 0x000fe200078e0a0a */
[----:B------:R-:W-:Y:S01]  /*fb30*/  LOP3.LUT R35, R35, 0xffff, RZ, 0xc0, !PT ;  /* 0x0000ffff23237812 */ /* 0x000fe200078ec0ff */
[----:B------:R-:W-:Y:S01]  /*fb40*/  IMAD.MOV R12, RZ, RZ, -R12 ;  /* 0x000000ffff0c7224 */ /* 0x000fe200078e0a0c */
[----:B------:R-:W-:-:S02]  /*fb50*/  PRMT R3, R33, 0x8880, RZ ;  /* 0x0000888021037816 */ /* 0x000fc400000000ff */
[----:B------:R-:W-:Y:S02]  /*fb60*/  PRMT R5, R34, 0x8880, RZ ;  /* 0x0000888022057816 */ /* 0x000fe400000000ff */
[----:B------:R-:W-:Y:S02]  /*fb70*/  PRMT R11, R35, 0x8880, RZ ;  /* 0x00008880230b7816 */ /* 0x000fe400000000ff */
[----:B------:R-:W-:Y:S02]  /*fb80*/  ISETP.NE.AND P0, PT, R0, R13, PT ;  /* 0x0000000d0000720c */ /* 0x000fe40003f05270 */
[----:B------:R-:W-:Y:S02]  /*fb90*/  ISETP.NE.AND P1, PT, R3, R4, PT ;  /* 0x000000040300720c */ /* 0x000fe40003f25270 */
[----:B------:R-:W-:Y:S02]  /*fba0*/  ISETP.NE.AND P2, PT, R5, R10, PT ;  /* 0x0000000a0500720c */ /* 0x000fe40003f45270 */
[----:B------:R-:W-:-:S02]  /*fbb0*/  ISETP.NE.AND P3, PT, R11, R12, PT ;  /* 0x0000000c0b00720c */ /* 0x000fc40003f65270 */
        /* <DEDUP_REMOVED lines=9> */
[----:B------:R-:W-:Y:S02]  /*fc50*/  PRMT R7, R7, 0x8880, RZ ;  /* 0x0000888007077816 */ /* 0x000fe400000000ff */
[----:B------:R-:W-:-:S02]  /*fc60*/  LOP3.LUT R9, R9, 0xffff, RZ, 0xc0, !PT ;  /* 0x0000ffff09097812 */ /* 0x000fc400078ec0ff */
[----:B------:R-:W-:Y:S02]  /*fc70*/  PRMT R4, R8, 0x8880, RZ ;  /* 0x0000888008047816 */ /* 0x000fe400000000ff */
[----:B------:R-:W-:Y:S02]  /*fc80*/  PRMT R39, R39, 0x8880, RZ ;  /* 0x0000888027277816 */ /* 0x000fe400000000ff */
        /* <DEDUP_REMOVED lines=8> */
[----:B------:R-:W-:Y:S01]  /*fd10*/  PRMT R2, R9, 0x8880, RZ ;  /* 0x0000888009027816 */ /* 0x000fe200000000ff */
[----:B------:R-:W-:Y:S01]  /*fd20*/  IMAD.MOV R8, RZ, RZ, -R8 ;  /* 0x000000ffff087224 */ /* 0x000fe200078e0a08 */
[----:B------:R-:W-:-:S02]  /*fd30*/  PRMT R0, R36, 0x8880, RZ ;  /* 0x0000888024007816 */ /* 0x000fc400000000ff */
[----:B------:R-:W-:Y:S02]  /*fd40*/  PRMT R3, R37, 0x8880, RZ ;  /* 0x0000888025037816 */ /* 0x000fe400000000ff */
[----:B------:R-:W-:Y:S02]  /*fd50*/  PRMT R5, R38, 0x8880, RZ ;  /* 0x0000888026057816 */ /* 0x000fe400000000ff */
[----:B------:R-:W-:Y:S02]  /*fd60*/  IADD3 R9, PT, PT, -R2, RZ, RZ ;  /* 0x000000ff02097210 */ /* 0x000fe40007ffe1ff */
        /* <DEDUP_REMOVED lines=8> */
.L_x_6663:
[----:B------:R-:W-:Y:S05]  /*fdf0*/  BSYNC.RECONVERGENT B0 ;  /* 0x0000000000007941 */ /* 0x000fea0003800200 */
.L_x_6662:
[----:B------:R-:W-:Y:S02]  /*fe00*/  LOP3.LUT R22, R22, 0xffff, RZ, 0xc0, !PT ;  /* 0x0000ffff16167812 */ /* 0x000fe400078ec0ff */
[----:B------:R-:W-:Y:S02]  /*fe10*/  LOP3.LUT R23, R23, 0xffff, RZ, 0xc0, !PT ;  /* 0x0000ffff17177812 */ /* 0x000fe400078ec0ff */
[----:B------:R-:W-:Y:S02]  /*fe20*/  LOP3.LUT R30, R30, 0xffff, RZ, 0xc0, !PT ;  /* 0x0000ffff1e1e7812 */ /* 0x000fe400078ec0ff */
[----:B------:R-:W-:Y:S02]  /*fe30*/  LOP3.LUT R31, R31, 0xffff, RZ, 0xc0, !PT ;  /* 0x0000ffff1f1f7812 */ /* 0x000fe400078ec0ff */
[----:B------:R-:W-:Y:S02]  /*fe40*/  PRMT R2, R22, 0x8880, RZ ;  /* 0x0000888016027816 */ /* 0x000fe400000000ff */
[----:B------:R-:W-:-:S02]  /*fe50*/  PRMT R4, R23, 0x8880, RZ ;  /* 0x0000888017047816 */ /* 0x000fc400000000ff */
[----:B------:R-:W-:Y:S01]  /*fe60*/  LOP3.LUT R18, R18, 0xffff, RZ, 0xc0, !PT ;  /* 0x0000ffff12127812 */ /* 0x000fe200078ec0ff */
[----:B------:R-:W-:Y:S01]  /*fe70*/  IMAD.MOV R9, RZ, RZ, -R2 ;  /* 0x000000ffff097224 */ /* 0x000fe200078e0a02 */
[----:B------:R-:W-:Y:S01]  /*fe80*/  LOP3.LUT R19, R19, 0xffff, RZ, 0xc0, !PT ;  /* 0x0000ffff13137812 */ /* 0x000fe200078ec0ff */
[----:B------:R-:W-:Y:S01]  /*fe90*/  IMAD.MOV R4, RZ, RZ, -R4 ;  /* 0x000000ffff047224 */ /* 0x000fe200078e0a04 */
[----:B------:R-:W-:Y:S02]  /*fea0*/  PRMT R6, R30, 0x8880, RZ ;  /* 0x000088801e067816 */ /* 0x000fe400000000ff */
[----:B------:R-:W-:Y:S02]  /*feb0*/  PRMT R8, R31, 0x8880, RZ ;  /* 0x000088801f087816 */ /* 0x000fe400000000ff */
[----:B------:R-:W-:Y:S01]  /*fec0*/  LOP3.LUT R20, R20, 0xffff, RZ, 0xc0, !PT ;  /* 0x0000ffff14147812 */ /* 0x000fe200078ec0ff */
[----:B------:R-:W-:Y:S01]  /*fed0*/  IMAD.MOV R6, RZ, RZ, -R6 ;  /* 0x000000ffff067224 */ /* 0x000fe200078e0a06 */
[----:B------:R-:W-:Y:S01]  /*fee0*/  LOP3.LUT R21, R21, 0xffff, RZ, 0xc0, !PT ;  /* 0x0000ffff15157812 */ /* 0x000fe200078ec0ff */
[----:B------:R-:W-:Y:S01]  /*fef0*/  IMAD.MOV R8, RZ, RZ, -R8 ;  /* 0x000000ffff087224 */ /* 0x000fe200078e0a08 */
[----:B------:R-:W-:-:S02]  /*ff00*/  PRMT R0, R18, 0x8880, RZ ;  /* 0x0000888012007816 */ /* 0x000fc400000000ff */
[----:B------:R-:W-:Y:S02]  /*ff10*/  PRMT R3, R19, 0x8880, RZ ;  /* 0x0000888013037816 */ /* 0x000fe400000000ff */
[----:B------:R-:W-:Y:S02]  /*ff20*/  LOP3.LUT R32, R32, 0xffff, RZ, 0xc0, !PT ;  /* 0x0000ffff20207812 */ /* 0x000fe400078ec0ff */
[----:B------:R-:W-:Y:S02]  /*ff30*/  LOP3.LUT R33, R33, 0xffff, RZ, 0xc0, !PT ;  /* 0x0000ffff21217812 */ /* 0x000fe400078ec0ff */
[----:B------:R-:W-:Y:S02]  /*ff40*/  LOP3.LUT R35, R35, 0xffff, RZ, 0xc0, !PT ;  /* 0x0000ffff23237812 */ /* 0x000fe400078ec0ff */
[----:B------:R-:W-:Y:S02]  /*ff50*/  LOP3.LUT R34, R34, 0xffff, RZ, 0xc0, !PT ;  /* 0x0000ffff22227812 */ /* 0x000fe400078ec0ff */
[----:B------:R-:W-:-:S02]  /*ff60*/  PRMT R5, R20, 0x8880, RZ ;  /* 0x0000888014057816 */ /* 0x000fc400000000ff */
[----:B------:R-:W-:Y:S02]  /*ff70*/  PRMT R7, R21, 0x8880, RZ ;  /* 0x0000888015077816 */ /* 0x000fe400000000ff */
[----:B------:R-:W-:Y:S02]  /*ff80*/  ISETP.NE.AND P0, PT, R0, R9, PT ;  /* 0x000000090000720c */ /* 0x000fe40003f05270 */
[----:B------:R-:W-:Y:S02]  /*ff90*/  ISETP.NE.AND P1, PT, R3, R4, PT ;  /* 0x000000040300720c */ /* 0x000fe40003f25270 */
[----:B------:R-:W-:Y:S02]  /*ffa0*/  PRMT R0, R32, 0x8880, RZ ;  /* 0x0000888020007816 */ /* 0x000fe400000000ff */
[----:B------:R-:W-:Y:S02]  /*ffb0*/  PRMT R2, R33, 0x8880, RZ ;  /* 0x0000888021027816 */ /* 0x000fe400000000ff */
[----:B------:R-:W-:-:S02]  /*ffc0*/  PRMT R4, R35, 0x8880, RZ ;  /* 0x0000888023047816 */ /* 0x000fc400000000ff */
[----:B------:R-:W-:Y:S02]  /*ffd0*/  PRMT R3, R34, 0x8880, RZ ;  /* 0x0000888022037816 */ /* 0x000fe400000000ff */
[----:B------:R-:W-:Y:S01]  /*ffe0*/  ISETP.NE.AND P2, PT, R5, R6, PT ;  /* 0x000000060500720c */ /* 0x000fe20003f45270 */
[----:B------:R-:W-:Y:S01]  /*fff0*/  IMAD.MOV R5, RZ, RZ, -R0 ;  /* 0x000000ffff057224 */ /* 0x000fe200078e0a00 */
[----:B------:R-:W-:Y:S01]  /*10000*/  ISETP.NE.AND P3, PT, R7, R8, PT ;  /* 0x000000080700720c */ /* 0x000fe20003f65270 */
[----:B------:R-:W-:Y:S01]  /*10010*/  IMAD.MOV R7, RZ, RZ, -R2 ;  /* 0x000000ffff077224 */ /* 0x000fe200078e0a02 */
[----:B------:R-:W-:Y:S01]  /*10020*/  IADD3 R6, PT, PT, -R3, RZ, RZ ;  /* 0x000000ff03067210 */ /* 0x000fe20007ffe1ff */
[----:B------:R-:W-:Y:S01]  /*10030*/  IMAD.MOV R9, RZ, RZ, -R4 ;  /* 0x000000ffff097224 */ /* 0x000fe200078e0a04 */
[----:B------:R-:W-:Y:S02]  /*10040*/  SEL R0, RZ, 0x1, !P0 ;  /* 0x00000001ff007807 */ /* 0x000fe40004000000 */
[----:B------:R-:W-:-:S02]  /*10050*/  SEL R2, RZ, 0x1, !P1 ;  /* 0x00000001ff027807 */ /* 0x000fc40004800000 */
[----:B------:R-:W-:Y:S02]  /*10060*/  SEL R3, RZ, 0x1, !P2 ;  /* 0x00000001ff037807 */ /* 0x000fe40005000000 */
[----:B------:R-:W-:Y:S02]  /*10070*/  SEL R4, RZ, 0x1, !P3 ;  /* 0x00000001ff047807 */ /* 0x000fe40005800000 */
[----:B------:R-:W-:Y:S02]  /*10080*/  LOP3.LUT R36, R36, 0xffff, RZ, 0xc0, !PT ;  /* 0x0000ffff24247812 */ /* 0x000fe400078ec0ff */
[----:B------:R-:W-:Y:S02]  /*10090*/  LOP3.LUT R37, R37, 0xffff, RZ, 0xc0, !PT ;  /* 0x0000ffff25257812 */ /* 0x000fe400078ec0ff */
[----:B------:R-:W-:Y:S02]  /*100a0*/  LOP3.LUT R38, R38, 0xffff, RZ, 0xc0, !PT ;  /* 0x0000ffff26267812 */ /* 0x000fe400078ec0ff */
[----:B------:R-:W-:-:S02]  /*100b0*/  LOP3.LUT R39, R39, 0xffff, RZ, 0xc0, !PT ;  /* 0x0000ffff27277812 */ /* 0x000fc400078ec0ff */
[----:B------:R-:W-:Y:S02]  /*100c0*/  ISETP.NE.AND P0, PT, R0, R5, PT ;  /* 0x000000050000720c */ /* 0x000fe40003f05270 */
[----:B------:R-:W-:Y:S02]  /*100d0*/  ISETP.NE.AND P1, PT, R2, R7, PT ;  /* 0x000000070200720c */ /* 0x000fe40003f25270 */
[----:B------:R-:W-:Y:S02]  /*100e0*/  ISETP.NE.AND P2, PT, R3, R6, PT ;  /* 0x000000060300720c */ /* 0x000fe40003f45270 */
[----:B------:R-:W-:Y:S02]  /*100f0*/  ISETP.NE.AND P3, PT, R4, R9, PT ;  /* 0x000000090400720c */ /* 0x000fe40003f65270 */
[----:B------:R-:W-:Y:S02]  /*10100*/  PRMT R0, R36, 0x8880, RZ ;  /* 0x0000888024007816 */ /* 0x000fe400000000ff */
[----:B------:R-:W-:-:S02]  /*10110*/  PRMT R2, R37, 0x8880, RZ ;  /* 0x0000888025027816 */ /* 0x000fc400000000ff */
        /* <DEDUP_REMOVED lines=8> */
[----:B------:R-:W-:Y:S02]  /*101a0*/  SEL R3, RZ, 0x1, !P2 ;  /* 0x00000001ff037807 */ /* 0x000fe40005000000 */
[----:B------:R-:W-:-:S02]  /*101b0*/  SEL R4, RZ, 0x1, !P3 ;  /* 0x00000001ff047807 */ /* 0x000fc40005800000 */
[----:B------:R-:W-:Y:S02]  /*101c0*/  ISETP.NE.AND P0, PT, R0, R5, PT ;  /* 0x000000050000720c */ /* 0x000fe40003f05270 */
[----:B------:R-:W-:Y:S02]  /*101d0*/  ISETP.NE.AND P1, PT, R2, R7, PT ;  /* 0x000000070200720c */ /* 0x000fe40003f25270 */
[----:B------:R-:W-:Y:S02]  /*101e0*/  ISETP.NE.AND P2, PT, R3, R6, PT ;  /* 0x000000060300720c */ /* 0x000fe40003f45270 */
[----:B------:R-:W-:-:S13]  /*101f0*/  ISETP.NE.AND P3, PT, R4, R9, PT ;  /* 0x000000090400720c */ /* 0x000fda0003f65270 */
.L_x_6624:
[----:B------:R-:W-:Y:S02]  /*10200*/  SEL R16, RZ, 0x1, !P3 ;  /* 0x00000001ff107807 */ /* 0x000fe40005800000 */
[----:B------:R-:W-:Y:S02]  /*10210*/  SEL R18, RZ, 0x1, !P2 ;  /* 0x00000001ff127807 */ /* 0x000fe40005000000 */
[----:B------:R-:W-:Y:S02]  /*10220*/  SEL R23, RZ, 0x1, !P1 ;  /* 0x00000001ff177807 */ /* 0x000fe40004800000 */
[----:B------:R-:W-:-:S07]  /*10230*/  SEL R25, RZ, 0x1, !P0 ;  /* 0x00000001ff197807 */ /* 0x000fce0004000000 */
.L_x_6612:
[----:B------:R-:W-:Y:S05]  /*10240*/  BSYNC.RECONVERGENT B6 ;  /* 0x0000000000067941 */ /* 0x000fea0003800200 */
.L_x_6611:
        /* <DEDUP_REMOVED lines=8> */
[----:B------:R-:W-:Y:S02]  /*102d0*/  LOP3.LUT R4, R16, 0xffff, RZ, 0xc0, !PT ;  /* 0x0000ffff10047812 */ /* 0x000fe400078ec0ff */
[----:B------:R-:W-:Y:S01]  /*102e0*/  LOP3.LUT R7, R18, 0xffff, RZ, 0xc0, !PT ;  /* 0x0000ffff12077812 */ /* 0x000fe200078ec0ff */
[----:B------:R-:W-:Y:S01]  /*102f0*/  VIADD R6, R3, 0x10 ;  /* 0x0000001003067836 */ /* 0x000fe20000000000 */
[----:B------:R-:W-:Y:S01]  /*10300*/  LOP3.LUT R9, R23, 0xffff, RZ, 0xc0, !PT ;  /* 0x0000ffff17097812 */ /* 0x000fe200078ec0ff */
[----:B------:R-:W3:Y:S01]  /*10310*/  LDC R3, c[0x0][0x364] ;  /* 0x0000d900ff037b82 */ /* 0x000ee20000000800 */
[----:B------:R-:W-:-:S02]  /*10320*/  LOP3.LUT R10, R25, 0xffff, RZ, 0xc0, !PT ;  /* 0x0000ffff190a7812 */ /* 0x000fc400078ec0ff */
[----:B------:R-:W-:Y:S02]  /*10330*/  PRMT R8, R7, 0x3340, R4 ;  /* 0x0000334007087816 */ /* 0x000fe40000000004 */
[----:B------:R-:W-:-:S04]  /*10340*/  PRMT R9, R10, 0x3340, R9 ;  /* 0x000033400a097816 */ /* 0x000fc80000000009 */
[----:B------:R-:W-:Y:S01]  /*10350*/  PRMT R9, R9, 0x5410, R8 ;  /* 0x0000541009097816 */ /* 0x000fe20000000008 */
[----:B-12---:R-:W-:Y:S01]  /*10360*/  IMAD R4, R0, R2, R5 ;  /* 0x0000000200047224 */ /* 0x006fe200078e0205 */
[----:B0-----:R-:W-:Y:S02]  /*10370*/  LEA R7, R11, R6, 0x18 ;  /* 0x000000060b077211 */ /* 0x001fe400078ec0ff */
[----:B---3--:R-:W-:-:S03]  /*10380*/  ISETP.GE.U32.AND P0, PT, R3, 0x2, PT ;  /* 0x000000020300780c */ /* 0x008fc60003f06070 */
[----:B------:R-:W-:-:S05]  /*10390*/  IMAD R4, R4, 0x4, R7 ;  /* 0x0000000404047824 */ /* 0x000fca00078e0207 */
[----:B------:R0:W-:Y:S05]  /*103a0*/  STS [R4], R9 ;  /* 0x0000000904007388 */ /* 0x0001ea0000000800 */
[----:B------:R-:W-:Y:S05]  /*103b0*/  @!P0 BRA `(.L_x_6664) ;  /* 0x0000000000c48947 */ /* 0x000fea0003800000 */
[----:B------:R-:W-:-:S07]  /*103c0*/  IMAD.MOV.U32 R6, RZ, RZ, R3 ;  /* 0x000000ffff067224 */ /* 0x000fce00078e0003 */
.L_x_6667:
        /* <DEDUP_REMOVED lines=9> */
[----:B------:R-:W-:Y:S01]  /*10460*/  IMAD R6, R8, R2, R5 ;  /* 0x0000000208067224 */ /* 0x000fe200078e0205 */
[----:B------:R-:W-:Y:S02]  /*10470*/  LOP3.LUT R25, R25, 0xffff, RZ, 0xc0, !PT ;  /* 0x0000ffff19197812 */ /* 0x000fe400078ec0ff */
[----:B------:R-:W-:Y:S02]  /*10480*/  LOP3.LUT R23, R23, 0xffff, RZ, 0xc0, !PT ;  /* 0x0000ffff17177812 */ /* 0x000fe400078ec0ff */
[----:B------:R-:W-:Y:S02]  /*10490*/  LEA R6, R6, R7, 0x2 ;  /* 0x0000000706067211 */ /* 0x000fe400078e10ff */
[----:B------:R-:W-:Y:S02]  /*104a0*/  LOP3.LUT R18, R18, 0xffff, RZ, 0xc0, !PT ;  /* 0x0000ffff12127812 */ /* 0x000fe400078ec0ff */
[----:B------:R-:W-:Y:S02]  /*104b0*/  LOP3.LUT R16, R16, 0xffff, RZ, 0xc0, !PT ;  /* 0x0000ffff10107812 */ /* 0x000fe400078ec0ff */
[----:B------:R-:W1:Y:S01]  /*104c0*/  LDS R6, [R6] ;  /* 0x0000000006067984 */ /* 0x000e620000000800 */
[----:B------:R-:W-:-:S02]  /*104d0*/  PRMT R8, R25, 0x8880, RZ ;  /* 0x0000888019087816 */ /* 0x000fc400000000ff */
[----:B0-----:R-:W-:Y:S02]  /*104e0*/  PRMT R9, R23, 0x8880, RZ ;  /* 0x0000888017097816 */ /* 0x001fe400000000ff */
[----:B------:R-:W-:Y:S02]  /*104f0*/  PRMT R11, R18, 0x8880, RZ ;  /* 0x00008880120b7816 */ /* 0x000fe400000000ff */
[----:B------:R-:W-:Y:S02]  /*10500*/  PRMT R13, R16, 0x8880, RZ ;  /* 0x00008880100d7816 */ /* 0x000fe400000000ff */
[--C-:B-1----:R-:W-:Y:S02]  /*10510*/  SHF.R.S32.HI R12, RZ, 0x10, R6.reuse ;  /* 0x00000010ff0c7819 */ /* 0x102fe40000011406 */
[--C-:B------:R-:W-:Y:S02]  /*10520*/  SHF.R.S32.HI R14, RZ, 0x18, R6.reuse ;  /* 0x00000018ff0e7819 */ /* 0x100fe40000011406 */
[----:B------:R-:W-:-:S02]  /*10530*/  SHF.R.S32.HI R10, RZ, 0x8, R6 ;  /* 0x00000008ff0a7819 */ /* 0x000fc40000011406 */
[----:B------:R-:W-:Y:S02]  /*10540*/  SGXT R6, R6, 0x8 ;  /* 0x000000080606781a */ /* 0x000fe40000000200 */
[----:B------:R-:W-:Y:S02]  /*10550*/  SGXT R12, R12, 0x8 ;  /* 0x000000080c0c781a */ /* 0x000fe40000000200 */
[----:B------:R-:W-:Y:S01]  /*10560*/  SGXT R14, R14, 0x8 ;  /* 0x000000080e0e781a */ /* 0x000fe20000000200 */
[----:B------:R-:W-:Y:S01]  /*10570*/  IMAD.MOV R15, RZ, RZ, -R6 ;  /* 0x000000ffff0f7224 */ /* 0x000fe200078e0a06 */
[----:B------:R-:W-:Y:S01]  /*10580*/  SGXT R10, R10, 0x8 ;  /* 0x000000080a0a781a */ /* 0x000fe20000000200 */
[----:B------:R-:W-:Y:S02]  /*10590*/  IMAD.MOV R12, RZ, RZ, -R12 ;  /* 0x000000ffff0c7224 */ /* 0x000fe400078e0a0c */
[----:B------:R-:W-:Y:S01]  /*105a0*/  IMAD.MOV R14, RZ, RZ, -R14 ;  /* 0x000000ffff0e7224 */ /* 0x000fe200078e0a0e */
[----:B------:R-:W-:Y:S01]  /*105b0*/  ISETP.NE.AND P0, PT, R8, R15, PT ;  /* 0x0000000f0800720c */ /* 0x000fe20003f05270 */
[----:B------:R-:W-:Y:S01]  /*105c0*/  IMAD.MOV R10, RZ, RZ, -R10 ;  /* 0x000000ffff0a7224 */ /* 0x000fe200078e0a0a */
[----:B------:R-:W-:-:S02]  /*105d0*/  ISETP.NE.AND P2, PT, R11, R12, PT ;  /* 0x0000000c0b00720c */ /* 0x000fc40003f45270 */
[----:B------:R-:W-:Y:S02]  /*105e0*/  ISETP.NE.AND P3, PT, R13, R14, PT ;  /* 0x0000000e0d00720c */ /* 0x000fe40003f65270 */
[----:B------:R-:W-:Y:S02]  /*105f0*/  ISETP.NE.AND P1, PT, R9, R10, PT ;  /* 0x0000000a0900720c */ /* 0x000fe40003f25270 */
[----:B------:R-:W-:Y:S02]  /*10600*/  SEL R25, RZ, 0x1, !P0 ;  /* 0x00000001ff197807 */ /* 0x000fe40004000000 */
[----:B------:R-:W-:Y:S02]  /*10610*/  SEL R18, RZ, 0x1, !P2 ;  /* 0x00000001ff127807 */ /* 0x000fe40005000000 */
[----:B------:R-:W-:Y:S02]  /*10620*/  SEL R9, RZ, 0x1, !P3 ;  /* 0x00000001ff097807 */ /* 0x000fe40005800000 */
[----:B------:R-:W-:-:S02]  /*10630*/  SEL R6, RZ, 0x1, !P1 ;  /* 0x00000001ff067807 */ /* 0x000fc40004800000 */
[----:B------:R-:W-:Y:S02]  /*10640*/  PRMT R8, R18, 0x3340, R9 ;  /* 0x0000334012087816 */ /* 0x000fe40000000009 */
[----:B------:R-:W-:Y:S02]  /*10650*/  PRMT R11, R25, 0x3340, R6 ;  /* 0x00003340190b7816 */ /* 0x000fe40000000006 */
[----:B------:R-:W-:Y:S02]  /*10660*/  PRMT R23, R6, 0x7610, R23 ;  /* 0x0000761006177816 */ /* 0x000fe40000000017 */
[----:B------:R-:W-:Y:S02]  /*10670*/  PRMT R11, R11, 0x5410, R8 ;  /* 0x000054100b0b7816 */ /* 0x000fe40000000008 */
[----:B------:R-:W-:-:S03]  /*10680*/  PRMT R16, R9, 0x7610, R16 ;  /* 0x0000761009107816 */ /* 0x000fc60000000010 */
[----:B------:R1:W-:Y:S04]  /*10690*/  STS [R4], R11 ;  /* 0x0000000b04007388 */ /* 0x0003e80000000800 */
.L_x_6666:
[----:B------:R-:W-:Y:S05]  /*106a0*/  BSYNC.RECONVERGENT B0 ;  /* 0x0000000000007941 */ /* 0x000fea0003800200 */
.L_x_6665:
[----:B------:R-:W-:Y:S01]  /*106b0*/  IMAD.MOV.U32 R6, RZ, RZ, R17 ;  /* 0x000000ffff067224 */ /* 0x000fe200078e0011 */
[----:B------:R-:W-:Y:S06]  /*106c0*/  @P4 BRA `(.L_x_6667) ;  /* 0xfffffffc00404947 */ /* 0x000fec000383ffff */
.L_x_6664:
[----:B------:R-:W3:Y:S02]  /*106d0*/  LDCU UR4, c[0x0][0x39c] ;  /* 0x00007380ff0477ac */ /* 0x000ee40008000800 */
[----:B---3--:R-:W-:-:S09]  /*106e0*/  UISETP.NE.AND UP0, UPT, UR4, URZ, UPT ;  /* 0x000000ff0400728c */ /* 0x008fd2000bf05270 */
[----:B------:R-:W-:Y:S05]  /*106f0*/  BRA.U !UP0, `(.L_x_6668) ;  /* 0x0000000508c87547 */ /* 0x000fea000b800000 */
[----:B-1----:R-:W1:Y:S02]  /*10700*/  LDC R11, c[0x0][0x360] ;  /* 0x0000d800ff0b7b82 */ /* 0x002e640000000800 */
[----:B-1----:R-:W-:Y:S01]  /*10710*/  ISETP.GE.U32.AND P0, PT, R11, 0x21, PT ;  /* 0x000000210b00780c */ /* 0x002fe20003f06070 */
[----:B------:R-:W-:-:S12]  /*10720*/  IMAD.MOV.U32 R2, RZ, RZ, R11 ;  /* 0x000000ffff027224 */ /* 0x000fd800078e000b */
[----:B------:R-:W-:Y:S05]  /*10730*/  @!P0 BRA `(.L_x_6669) ;  /* 0x0000000400048947 */ /* 0x000fea0003800000 */
[----:B------:R-:W1:Y:S01]  /*10740*/  S2UR UR5, SR_CgaCtaId ;  /* 0x00000000000579c3 */ /* 0x000e620000008800 */
[----:B------:R-:W-:Y:S01]  /*10750*/  UMOV UR4, 0x400 ;  /* 0x0000040000047882 */ /* 0x000fe20000000000 */
[----:B------:R-:W-:Y:S01]  /*10760*/  LOP3.LUT R2, R16, 0xffff, RZ, 0xc0, !PT ;  /* 0x0000ffff10027812 */ /* 0x000fe200078ec0ff */
[----:B------:R-:W-:Y:S01]  /*10770*/  UIADD3 UR4, UPT, UPT, UR4, 0x10, URZ ;  /* 0x0000001004047890 */ /* 0x000fe2000fffe0ff */
[----:B------:R-:W-:Y:S02]  /*10780*/  LOP3.LUT R3, R18, 0xffff, RZ, 0xc0, !PT ;  /* 0x0000ffff12037812 */ /* 0x000fe400078ec0ff */
[----:B0-----:R-:W-:Y:S02]  /*10790*/  LOP3.LUT R4, R23, 0xffff, RZ, 0xc0, !PT ;  /* 0x0000ffff17047812 */ /* 0x001fe400078ec0ff */
[----:B------:R-:W-:Y:S02]  /*107a0*/  LOP3.LUT R7, R25, 0xffff, RZ, 0xc0, !PT ;  /* 0x0000ffff19077812 */ /* 0x000fe400078ec0ff */
[----:B------:R-:W-:Y:S01]  /*107b0*/  PRMT R3, R3, 0x3340, R2 ;  /* 0x0000334003037816 */ /* 0x000fe20000000002 */
[----:B--2---:R-:W-:Y:S01]  /*107c0*/  IMAD R2, R0, R11, R5 ;  /* 0x0000000b00027224 */ /* 0x004fe200078e0205 */
        /* <DEDUP_REMOVED lines=9> */
.L_x_6672:
[----:B------:R-:W-:Y:S01]  /*10860*/  SHF.R.U32.HI R10, RZ, 0x1, R4 ;  /* 0x00000001ff0a7819 */ /* 0x000fe20000011604 */
[----:B------:R-:W-:Y:S05]  /*10870*/  WARPSYNC.ALL ;  /* 0x0000000000007948 */ /* 0x000fea0003800000 */
[----:B0-----:R-:W-:Y:S01]  /*10880*/  IMAD.IADD R6, R10, 0x1, R5 ;  /* 0x000000010a067824 */ /* 0x001fe200078e0205 */
[----:B------:R-:W-:Y:S01]  /*10890*/  BAR.SYNC.DEFER_BLOCKING 0x0 ;  /* 0x0000000000007b1d */ /* 0x000fe20000010000 */
[----:B------:R-:W-:-:S03]  /*108a0*/  ISETP.GT.U32.AND P4, PT, R4, 0x7f, PT ;  /* 0x0000007f0400780c */ /* 0x000fc60003f84070 */
[----:B------:R-:W-:Y:S02]  /*108b0*/  ISETP.GE.U32.AND P0, PT, R6, R11, PT ;  /* 0x0000000b0600720c */ /* 0x000fe40003f06070 */
[----:B------:R-:W-:Y:S02]  /*108c0*/  BSSY.RECONVERGENT B0, `(.L_x_6670) ;  /* 0x0000026000007945 */ /* 0x000fe40003800200 */
[----:B------:R-:W-:-:S13]  /*108d0*/  ISETP.GE.U32.OR P0, PT, R5, R10, P0 ;  /* 0x0000000a0500720c */ /* 0x000fda0000706470 */
[----:B------:R-:W-:Y:S05]  /*108e0*/  @P0 BRA `(.L_x_6671) ;  /* 0x00000000008c0947 */ /* 0x000fea0003800000 */
[----:B------:R-:W-:Y:S02]  /*108f0*/  LEA R4, R10, R3, 0x2 ;  /* 0x000000030a047211 */ /* 0x000fe400078e10ff */
[----:B------:R-:W-:Y:S02]  /*10900*/  LOP3.LUT R25, R25, 0xffff, RZ, 0xc0, !PT ;  /* 0x0000ffff19197812 */ /* 0x000fe400078ec0ff */
[----:B------:R-:W-:Y:S02]  /*10910*/  LOP3.LUT R23, R23, 0xffff, RZ, 0xc0, !PT ;  /* 0x0000ffff17177812 */ /* 0x000fe400078ec0ff */
[----:B------:R-:W0:Y:S01]  /*10920*/  LDS R4, [R4] ;  /* 0x0000000004047984 */ /* 0x000e220000000800 */
[----:B------:R-:W-:Y:S02]  /*10930*/  LOP3.LUT R18, R18, 0xffff, RZ, 0xc0, !PT ;  /* 0x0000ffff12127812 */ /* 0x000fe400078ec0ff */
[----:B------:R-:W-:Y:S02]  /*10940*/  LOP3.LUT R16, R16, 0xffff, RZ, 0xc0, !PT ;  /* 0x0000ffff10107812 */ /* 0x000fe400078ec0ff */
[----:B------:R-:W-:-:S02]  /*10950*/  PRMT R9, R25, 0x8880, RZ ;  /* 0x0000888019097816 */ /* 0x000fc400000000ff */
[----:B------:R-:W-:Y:S02]  /*10960*/  PRMT R13, R23, 0x8880, RZ ;  /* 0x00008880170d7816 */ /* 0x000fe400000000ff */
[----:B------:R-:W-:Y:S02]  /*10970*/  PRMT R12, R18, 0x8880, RZ ;  /* 0x00008880120c7816 */ /* 0x000fe400000000ff */
[----:B------:R-:W-:Y:S02]  /*10980*/  PRMT R15, R16, 0x8880, RZ ;  /* 0x00008880100f7816 */ /* 0x000fe400000000ff */
[--C-:B0-----:R-:W-:Y:S02]  /*10990*/  SHF.R.S32.HI R7, RZ, 0x10, R4.reuse ;  /* 0x00000010ff077819 */ /* 0x101fe40000011404 */
        /* <DEDUP_REMOVED lines=24> */
.L_x_6671:
[----:B------:R-:W-:Y:S05]  /*10b20*/  BSYNC.RECONVERGENT B0 ;  /* 0x0000000000007941 */ /* 0x000fea0003800200 */
.L_x_6670:
[----:B------:R-:W-:Y:S01]  /*10b30*/  IMAD.MOV.U32 R4, RZ, RZ, R10 ;  /* 0x000000ffff047224 */ /* 0x000fe200078e000a */
[----:B------:R-:W-:Y:S06]  /*10b40*/  @P4 BRA `(.L_x_6672) ;  /* 0xfffffffc00444947 */ /* 0x000fec000383ffff */
.L_x_6669:
[----:B------:R-:W-:Y:S01]  /*10b50*/  ISETP.GE.U32.AND P0, PT, R2, 0x2, PT ;  /* 0x000000020200780c */ /* 0x000fe20003f06070 */
[----:B------:R-:W-:Y:S05]  /*10b60*/  WARPSYNC.ALL ;  /* 0x0000000000007948 */ /* 0x000fea0003800000 */
[----:B------:R-:W-:Y:S07]  /*10b70*/  BAR.SYNC.DEFER_BLOCKING 0x0 ;  /* 0x0000000000007b1d */ /* 0x000fee0000010000 */
[----:B------:R-:W-:Y:S05]  /*10b80*/  @!P0 BRA `(.L_x_6668) ;  /* 0x0000000000a48947 */ /* 0x000fea0003800000 */
[----:B01----:R-:W-:-:S07]  /*10b90*/  IMAD.MOV.U32 R3, RZ, RZ, 0x1 ;  /* 0x00000001ff037424 */ /* 0x003fce00078e00ff */
.L_x_6673:
[----:B------:R-:W-:Y:S02]  /*10ba0*/  LOP3.LUT R4, R25, 0xffff, RZ, 0xc0, !PT ;  /* 0x0000ffff19047812 */ /* 0x000fe400078ec0ff */
[----:B------:R-:W-:Y:S02]  /*10bb0*/  LOP3.LUT R6, R23, 0xffff, RZ, 0xc0, !PT ;  /* 0x0000ffff17067812 */ /* 0x000fe400078ec0ff */
[----:B------:R-:W-:Y:S02]  /*10bc0*/  PRMT R4, R4, 0x8880, RZ ;  /* 0x0000888004047816 */ /* 0x000fe400000000ff */
[----:B------:R-:W-:Y:S02]  /*10bd0*/  LOP3.LUT R8, R16, 0xffff, RZ, 0xc0, !PT ;  /* 0x0000ffff10087812 */ /* 0x000fe400078ec0ff */
[----:B------:R-:W-:Y:S02]  /*10be0*/  PRMT R6, R6, 0x8880, RZ ;  /* 0x0000888006067816 */ /* 0x000fe400000000ff */
[----:B------:R-:W-:Y:S01]  /*10bf0*/  LOP3.LUT R7, R18, 0xffff, RZ, 0xc0, !PT ;  /* 0x0000ffff12077812 */ /* 0x000fe200078ec0ff */
[----:B------:R-:W0:Y:S01]  /*10c00*/  SHFL.DOWN PT, R4, R4, R3, 0x1f ;  /* 0x08001f0304047589 */ /* 0x000e2200000e0000 */
[----:B------:R-:W-:Y:S01]  /*10c10*/  PRMT R12, R8, 0x8880, RZ ;  /* 0x00008880080c7816 */ /* 0x000fe200000000ff */
[----:B------:R-:W-:Y:S01]  /*10c20*/  IMAD.MOV.U32 R8, RZ, RZ, R6 ;  /* 0x000000ffff087224 */ /* 0x000fe200078e0006 */
[----:B------:R-:W-:-:S02]  /*10c30*/  PRMT R10, R7, 0x8880, RZ ;  /* 0x00008880070a7816 */ /* 0x000fc400000000ff */
[----:B------:R-:W-:Y:S02]  /*10c40*/  LOP3.LUT R25, R25, 0xff, RZ, 0xc0, !PT ;  /* 0x000000ff19197812 */ /* 0x000fe400078ec0ff */
[----:B------:R-:W1:Y:S01]  /*10c50*/  SHFL.DOWN PT, R12, R12, R3, 0x1f ;  /* 0x08001f030c0c7589 */ /* 0x000e6200000e0000 */
[----:B------:R-:W-:Y:S02]  /*10c60*/  LOP3.LUT R23, R23, 0xff, RZ, 0xc0, !PT ;  /* 0x000000ff17177812 */ /* 0x000fe400078ec0ff */
[----:B------:R-:W-:Y:S01]  /*10c70*/  LOP3.LUT R18, R18, 0xff, RZ, 0xc0, !PT ;  /* 0x000000ff12127812 */ /* 0x000fe200078ec0ff */
[----:B------:R-:W3:Y:S01]  /*10c80*/  SHFL.DOWN PT, R8, R8, R3, 0x1f ;  /* 0x08001f0308087589 */ /* 0x000ee200000e0000 */
[----:B------:R-:W-:-:S03]  /*10c90*/  LOP3.LUT R16, R16, 0xff, RZ, 0xc0, !PT ;  /* 0x000000ff10107812 */ /* 0x000fc600078ec0ff */
[----:B------:R4:W5:Y:S01]  /*10ca0*/  SHFL.DOWN PT, R10, R10, R3, 0x1f ;  /* 0x08001f030a0a7589 */ /* 0x00096200000e0000 */
[----:B0-----:R-:W-:Y:S01]  /*10cb0*/  ISETP.NE.AND P0, PT, R4, RZ, PT ;  /* 0x000000ff0400720c */ /* 0x001fe20003f05270 */
[----:B----4-:R-:W-:-:S03]  /*10cc0*/  IMAD.SHL.U32 R3, R3, 0x2, RZ ;  /* 0x0000000203037824 */ /* 0x010fc600078e00ff */
[----:B------:R-:W-:Y:S02]  /*10cd0*/  SEL R6, RZ, 0xffffffff, !P0 ;  /* 0xffffffffff067807 */ /* 0x000fe40004000000 */
[----:B------:R-:W-:Y:S02]  /*10ce0*/  ISETP.GE.AND P4, PT, R3, R2, PT ;  /* 0x000000020300720c */ /* 0x000fe40003f86270 */
[----:B------:R-:W-:Y:S02]  /*10cf0*/  LOP3.LUT R6, R6, 0xff, RZ, 0xc0, !PT ;  /* 0x000000ff06067812 */ /* 0x000fe400078ec0ff */
[----:B-1----:R-:W-:Y:S02]  /*10d00*/  ISETP.NE.AND P3, PT, R12, RZ, PT ;  /* 0x000000ff0c00720c */ /* 0x002fe40003f65270 */
[----:B---3--:R-:W-:Y:S02]  /*10d10*/  ISETP.NE.AND P1, PT, R8, RZ, PT ;  /* 0x000000ff0800720c */ /* 0x008fe40003f25270 */
[----:B------:R-:W-:-:S02]  /*10d20*/  ISETP.NE.AND P0, PT, R25, R6, PT ;  /* 0x000000061900720c */ /* 0x000fc40003f05270 */
[----:B-----5:R-:W-:Y:S02]  /*10d30*/  ISETP.NE.AND P2, PT, R10, RZ, PT ;  /* 0x000000ff0a00720c */ /* 0x020fe40003f45270 */
[----:B------:R-:W-:Y:S02]  /*10d40*/  SEL R4, RZ, 0xffffffff, !P1 ;  /* 0xffffffffff047807 */ /* 0x000fe40004800000 */
[----:B------:R-:W-:Y:S02]  /*10d50*/  SEL R6, RZ, 0xffffffff, !P2 ;  /* 0xffffffffff067807 */ /* 0x000fe40005000000 */
[----:B------:R-:W-:Y:S02]  /*10d60*/  SEL R8, RZ, 0xffffffff, !P3 ;  /* 0xffffffffff087807 */ /* 0x000fe40005800000 */
[----:B------:R-:W-:Y:S02]  /*10d70*/  LOP3.LUT R4, R4, 0xff, RZ, 0xc0, !PT ;  /* 0x000000ff04047812 */ /* 0x000fe400078ec0ff */
[----:B------:R-:W-:-:S02]  /*10d80*/  LOP3.LUT R7, R6, 0xff, RZ, 0xc0, !PT ;  /* 0x000000ff06077812 */ /* 0x000fc400078ec0ff */
[----:B------:R-:W-:Y:S02]  /*10d90*/  LOP3.LUT R9, R8, 0xff, RZ, 0xc0, !PT ;  /* 0x000000ff08097812 */ /* 0x000fe400078ec0ff */
        /* <DEDUP_REMOVED lines=8> */
.L_x_6668:
[----:B------:R-:W3:Y:S01]  /*10e20*/  LDCU UR9, c[0x0][0x558] ;  /* 0x0000ab00ff0977ac */ /* 0x000ee20008000800 */
[----:B01----:R-:W0:Y:S01]  /*10e30*/  S2R R4, SR_CTAID.X ;  /* 0x0000000000047919 */ /* 0x003e220000002500 */
[----:B------:R-:W-:Y:S01]  /*10e40*/  IMAD.MOV.U32 R27, RZ, RZ, RZ ;  /* 0x000000ffff1b7224 */ /* 0x000fe200078e00ff */
[----:B------:R-:W1:Y:S01]  /*10e50*/  LDCU.64 UR6, c[0x0][0x3a8] ;  /* 0x00007500ff0677ac */ /* 0x000e620008000a00 */
[----:B------:R-:W0:Y:S01]  /*10e60*/  LDCU UR8, c[0x0][0x394] ;  /* 0x00007280ff0877ac */ /* 0x000e220008000800 */
[----:B---3--:R-:W-:-:S04]  /*10e70*/  UIADD3 UR5, UPT, UPT, UR9, -0x1, URZ ;  /* 0xffffffff09057890 */ /* 0x008fc8000fffe0ff */
[----:B------:R-:W-:Y:S01]  /*10e80*/  UISETP.LT.U32.AND UP0, UPT, UR5, 0x18, UPT ;  /* 0x000000180500788c */ /* 0x000fe2000bf01070 */
[----:B-1----:R-:W-:-:S03]  /*10e90*/  IMAD R3, R5, UR6, RZ ;  /* 0x0000000605037c24 */ /* 0x002fc6000f8e02ff */
[----:B------:R-:W-:Y:S01]  /*10ea0*/  USEL UR4, UR5, 0x18, UP0 ;  /* 0x0000001805047887 */ /* 0x000fe20008000000 */
[----:B--2---:R-:W-:Y:S01]  /*10eb0*/  IMAD R3, R0, UR7, R3 ;  /* 0x0000000700037c24 */ /* 0x004fe2000f8e0203 */
[----:B------:R-:W-:Y:S02]  /*10ec0*/  UISETP.NE.AND UP0, UPT, UR9, URZ, UPT ;  /* 0x000000ff0900728c */ /* 0x000fe4000bf05270 */
[----:B------:R-:W-:Y:S01]  /*10ed0*/  UIADD3 UR4, UPT, UPT, UR4, 0x1, URZ ;  /* 0x0000000104047890 */ /* 0x000fe2000fffe0ff */
        /* <DEDUP_REMOVED lines=276> */
.L_x_6674:
[----:B------:R-:W-:Y:S01]  /*12020*/  IMAD.MOV.U32 R22, RZ, RZ, RZ ;  /* 0x000000ffff167224 */ /* 0x000fe200078e00ff */
        /* <DEDUP_REMOVED lines=275> */
.L_x_6675:
        /* <DEDUP_REMOVED lines=276> */
.L_x_6676:
        /* <DEDUP_REMOVED lines=276> */
.L_x_6677:
        /* <DEDUP_REMOVED lines=286> */
.L_x_6679:
        /* <DEDUP_REMOVED lines=276> */
.L_x_6680:
        /* <DEDUP_REMOVED lines=276> */
.L_x_6681:
        /* <DEDUP_REMOVED lines=276> */
.L_x_6682:
        /* <DEDUP_REMOVED lines=24> */
[----:B------:R0:W-:Y:S04]  /*19b00*/  STG.E.U8 desc[UR36][R6.64+0x1], R23 ;  /* 0x0000011706007986 */ /* 0x0001e8000c101124 */
[----:B------:R0:W-:Y:S04]  /*19b10*/  STG.E.U8 desc[UR36][R6.64+0x2], R18 ;  /* 0x0000021206007986 */ /* 0x0001e8000c101124 */
[----:B------:R0:W-:Y:S02]  /*19b20*/  STG.E.U8 desc[UR36][R6.64+0x3], R16 ;  /* 0x0000031006007986 */ /* 0x0001e4000c101124 */
.L_x_6684:
[----:B------:R-:W-:Y:S05]  /*19b30*/  BSYNC.RECONVERGENT B0 ;  /* 0x0000000000007941 */ /* 0x000fea0003800200 */
.L_x_6683:
        /* <DEDUP_REMOVED lines=35> */
.L_x_6686:
[----:B------:R-:W-:Y:S05]  /*19d70*/  BSYNC.RECONVERGENT B0 ;  /* 0x0000000000007941 */ /* 0x000fea0003800200 */
.L_x_6685:
        /* <DEDUP_REMOVED lines=23> */
[C---:B------:R-:W-:Y:S02]  /*19ef0*/  PRMT R23, R25.reuse, 0x7610, R23 ;  /* 0x0000761019177816 */ /* 0x040fe40000000017 */
[C---:B------:R-:W-:Y:S01]  /*19f00*/  PRMT R18, R25.reuse, 0x7610, R18 ;  /* 0x0000761019127816 */ /* 0x040fe20000000012 */
[----:B------:R-:W1:Y:S01]  /*19f10*/  LDCU UR8, c[0x0][0x398] ;  /* 0x00007300ff0877ac */ /* 0x000e620008000800 */
[----:B------:R-:W-:Y:S01]  /*19f20*/  PRMT R16, R25, 0x7610, R16 ;  /* 0x0000761019107816 */ /* 0x000fe20000000010 */
[----:B0-----:R-:W-:-:S05]  /*19f30*/  IMAD R8, R0, UR5, R5 ;  /* 0x0000000500087c24 */ /* 0x001fca000f8e0205 */
[----:B-1----:R-:W-:-:S13]  /*19f40*/  ISETP.GE.U32.AND P1, PT, R8, UR8, PT ;  /* 0x0000000808007c0c */ /* 0x002fda000bf26070 */
[----:B------:R-:W-:Y:S05]  /*19f50*/  @P1 BRA `(.L_x_6689) ;  /* 0x00000004006c1947 */ /* 0x000fea0003800000 */
[----:B------:R-:W0:Y:S01]  /*19f60*/  LDCU UR7, c[0x0][0x374] ;  /* 0x00006e80ff0777ac */ /* 0x000e220008000800 */
[----:B------:R-:W1:Y:S01]  /*19f70*/  LDC R13, c[0x0][0x364] ;  /* 0x0000d900ff0d7b82 */ /* 0x000e620000000800 */
[----:B------:R-:W-:Y:S01]  /*19f80*/  BSSY.RECONVERGENT B1, `(.L_x_6690) ;  /* 0x0000027000017945 */ /* 0x000fe20003800200 */
[----:B------:R-:W-:Y:S01]  /*19f90*/  IMAD.MOV.U32 R10, RZ, RZ, R8 ;  /* 0x000000ffff0a7224 */ /* 0x000fe200078e0008 */
[C---:B------:R-:W-:Y:S02]  /*19fa0*/  PRMT R23, R25.reuse, 0x7610, R23 ;  /* 0x0000761019177816 */ /* 0x040fe40000000017 */
[C---:B------:R-:W-:Y:S02]  /*19fb0*/  PRMT R18, R25.reuse, 0x7610, R18 ;  /* 0x0000761019127816 */ /* 0x040fe40000000012 */
[----:B------:R-:W-:Y:S01]  /*19fc0*/  PRMT R16, R25, 0x7610, R16 ;  /* 0x0000761019107816 */ /* 0x000fe20000000010 */
[----:B------:R-:W2:Y:S01]  /*19fd0*/  LDC.64 R6, c[0x0][0x770] ;  /* 0x0001dc00ff067b82 */ /* 0x000ea20000000a00 */
[----:B0-----:R-:W-:-:S02]  /*19fe0*/  IMAD R11, R4, UR7, RZ ;  /* 0x00000007040b7c24 */ /* 0x001fc4000f8e02ff */
[----:B-1----:R-:W-:-:S07]  /*19ff0*/  IMAD R13, R13, UR5, RZ ;  /* 0x000000050d0d7c24 */ /* 0x002fce000f8e02ff */
.L_x_6691:
[----:B------:R-:W-:-:S04]  /*1a000*/  IMAD.IADD R9, R11, 0x1, R10 ;  /* 0x000000010b097824 */ /* 0x000fc800078e020a */
[----:B--2---:R-:W-:-:S05]  /*1a010*/  IMAD.WIDE.U32 R8, R9, 0x4, R6 ;  /* 0x0000000409087825 */ /* 0x004fca00078e0006 */
[----:B------:R-:W2:Y:S04]  /*1a020*/  LDG.E.S8 R4, desc[UR36][R8.64] ;  /* 0x0000002408047981 */ /* 0x000ea8000c1e1300 */
[----:B------:R-:W3:Y:S04]  /*1a030*/  LDG.E.S8 R12, desc[UR36][R8.64+0x1] ;  /* 0x00000124080c7981 */ /* 0x000ee8000c1e1300 */
[----:B------:R-:W4:Y:S04]  /*1a040*/  LDG.E.S8 R14, desc[UR36][R8.64+0x2] ;  /* 0x00000224080e7981 */ /* 0x000f28000c1e1300 */
[----:B------:R0:W5:Y:S01]  /*1a050*/  LDG.E.S8 R15, desc[UR36][R8.64+0x3] ;  /* 0x00000324080f7981 */ /* 0x000162000c1e1300 */
[----:B------:R-:W-:Y:S01]  /*1a060*/  LOP3.LUT R25, R25, 0xffff, RZ, 0xc0, !PT ;  /* 0x0000ffff19197812 */ /* 0x000fe200078ec0ff */
[----:B------:R-:W-:Y:S01]  /*1a070*/  IMAD.IADD R10, R13, 0x1, R10 ;  /* 0x000000010d0a7824 */ /* 0x000fe200078e020a */
[----:B------:R-:W-:-:S02]  /*1a080*/  LOP3.LUT R18, R18, 0xffff, RZ, 0xc0, !PT ;  /* 0x0000ffff12127812 */ /* 0x000fc400078ec0ff */
[----:B------:R-:W-:Y:S02]  /*1a090*/  PRMT R25, R25, 0x8880, RZ ;  /* 0x0000888019197816 */ /* 0x000fe400000000ff */
[----:B------:R-:W-:Y:S02]  /*1a0a0*/  LOP3.LUT R20, R16, 0xffff, RZ, 0xc0, !PT ;  /* 0x0000ffff10147812 */ /* 0x000fe400078ec0ff */
[----:B------:R-:W-:Y:S01]  /*1a0b0*/  ISETP.GE.U32.AND P5, PT, R10, UR8, PT ;  /* 0x000000080a007c0c */ /* 0x000fe2000bfa6070 */
[----:B------:R-:W-:Y:S01]  /*1a0c0*/  IMAD.MOV.U32 R16, RZ, RZ, R25 ;  /* 0x000000ffff107224 */ /* 0x000fe200078e0019 */
[----:B------:R-:W-:Y:S02]  /*1a0d0*/  LOP3.LUT R23, R23, 0xffff, RZ, 0xc0, !PT ;  /* 0x0000ffff17177812 */ /* 0x000fe400078ec0ff */
[----:B------:R-:W-:Y:S02]  /*1a0e0*/  PRMT R18, R18, 0x8880, RZ ;  /* 0x0000888012127816 */ /* 0x000fe400000000ff */
[----:B0-----:R-:W-:-:S03]  /*1a0f0*/  PRMT R9, R20, 0x8880, RZ ;  /* 0x0000888014097816 */ /* 0x001fc600000000ff */
[----:B------:R-:W-:Y:S02]  /*1a100*/  IMAD.MOV.U32 R8, RZ, RZ, R18 ;  /* 0x000000ffff087224 */ /* 0x000fe400078e0012 */
[----:B--2---:R-:W-:Y:S01]  /*1a110*/  IMAD.MOV R21, RZ, RZ, -R4 ;  /* 0x000000ffff157224 */ /* 0x004fe200078e0a04 */
[----:B------:R-:W-:-:S04]  /*1a120*/  PRMT R4, R23, 0x8880, RZ ;  /* 0x0000888017047816 */ /* 0x000fc800000000ff */
[----:B------:R-:W-:Y:S02]  /*1a130*/  ISETP.NE.AND P1, PT, R16, R21, PT ;  /* 0x000000151000720c */ /* 0x000fe40003f25270 */
[----:B---3--:R-:W-:Y:S01]  /*1a140*/  IADD3 R21, PT, PT, -R12, RZ, RZ ;  /* 0x000000ff0c157210 */ /* 0x008fe20007ffe1ff */
[----:B----4-:R-:W-:Y:S01]  /*1a150*/  IMAD.MOV R23, RZ, RZ, -R14 ;  /* 0x000000ffff177224 */ /* 0x010fe200078e0a0e */
[----:B------:R-:W-:Y:S02]  /*1a160*/  SEL R25, RZ, 0x1, !P1 ;  /* 0x00000001ff197807 */ /* 0x000fe40004800000 */
[----:B------:R-:W-:Y:S01]  /*1a170*/  ISETP.NE.AND P2, PT, R4, R21, PT ;  /* 0x000000150400720c */ /* 0x000fe20003f45270 */
[----:B-----5:R-:W-:Y:S01]  /*1a180*/  IMAD.MOV R12, RZ, RZ, -R15 ;  /* 0x000000ffff0c7224 */ /* 0x020fe200078e0a0f */
[----:B------:R-:W-:Y:S02]  /*1a190*/  ISETP.NE.AND P3, PT, R8, R23, PT ;  /* 0x000000170800720c */ /* 0x000fe40003f65270 */
[----:B------:R-:W-:-:S02]  /*1a1a0*/  SEL R23, RZ, 0x1, !P2 ;  /* 0x00000001ff177807 */ /* 0x000fc40005000000 */
[----:B------:R-:W-:Y:S02]  /*1a1b0*/  ISETP.NE.AND P4, PT, R9, R12, PT ;  /* 0x0000000c0900720c */ /* 0x000fe40003f85270 */
[----:B------:R-:W-:Y:S02]  /*1a1c0*/  SEL R18, RZ, 0x1, !P3 ;  /* 0x00000001ff127807 */ /* 0x000fe40005800000 */
[----:B------:R-:W-:Y:S01]  /*1a1d0*/  SEL R16, RZ, 0x1, !P4 ;  /* 0x00000001ff107807 */ /* 0x000fe20006000000 */
[----:B------:R-:W-:Y:S08]  /*1a1e0*/  @!P5 BRA `(.L_x_6691) ;  /* 0xfffffffc0084d947 */ /* 0x000ff0000383ffff */
[----:B------:R-:W-:Y:S05]  /*1a1f0*/  BSYNC.RECONVERGENT B1 ;  /* 0x0000000000017941 */ /* 0x000fea0003800200 */
.L_x_6690:
[----:B------:R-:W-:Y:S05]  /*1a200*/  BRA `(.L_x_6689) ;  /* 0x0000000000c07947 */ /* 0x000fea0003800000 */
.L_x_6688:
[----:B------:R-:W0:Y:S01]  /*1a210*/  LDCU UR7, c[0x0][0x398] ;  /* 0x00007300ff0777ac */ /* 0x000e220008000800 */
[C---:B------:R-:W-:Y:S02]  /*1a220*/  PRMT R23, R25.reuse, 0x7610, R23 ;  /* 0x0000761019177816 */ /* 0x040fe40000000017 */
[C---:B------:R-:W-:Y:S02]  /*1a230*/  PRMT R18, R25.reuse, 0x7610, R18 ;  /* 0x0000761019127816 */ /* 0x040fe40000000012 */
[----:B------:R-:W-:Y:S02]  /*1a240*/  PRMT R16, R25, 0x7610, R16 ;  /* 0x0000761019107816 */ /* 0x000fe40000000010 */
[----:B0-----:R-:W-:-:S13]  /*1a250*/  ISETP.GE.U32.AND P1, PT, R0, UR7, PT ;  /* 0x0000000700007c0c */ /* 0x001fda000bf26070 */
[----:B------:R-:W-:Y:S05]  /*1a260*/  @P1 BRA `(.L_x_6689) ;  /* 0x0000000000a81947 */ /* 0x000fea0003800000 */
[----:B------:R-:W0:Y:S01]  /*1a270*/  LDCU UR5, c[0x0][0x374] ;  /* 0x00006e80ff0577ac */ /* 0x000e220008000800 */
[----:B------:R-:W1:Y:S01]  /*1a280*/  LDC R15, c[0x0][0x360] ;  /* 0x0000d800ff0f7b82 */ /* 0x000e620000000800 */
[C---:B------:R-:W-:Y:S01]  /*1a290*/  PRMT R23, R25.reuse, 0x7610, R23 ;  /* 0x0000761019177816 */ /* 0x040fe20000000017 */
[----:B------:R-:W-:Y:S01]  /*1a2a0*/  IMAD.MOV.U32 R11, RZ, RZ, R0 ;  /* 0x000000ffff0b7224 */ /* 0x000fe200078e0000 */
[C---:B------:R-:W-:Y:S02]  /*1a2b0*/  PRMT R18, R25.reuse, 0x7610, R18 ;  /* 0x0000761019127816 */ /* 0x040fe40000000012 */
[----:B------:R-:W-:-:S03]  /*1a2c0*/  PRMT R16, R25, 0x7610, R16 ;  /* 0x0000761019107816 */ /* 0x000fc60000000010 */
[----:B------:R-:W2:Y:S08]  /*1a2d0*/  LDC.64 R6, c[0x0][0x770] ;  /* 0x0001dc00ff067b82 */ /* 0x000eb00000000a00 */
[----:B------:R-:W3:Y:S01]  /*1a2e0*/  LDC R20, c[0x0][0x364] ;  /* 0x0000d900ff147b82 */ /* 0x000ee20000000800 */
[----:B0-----:R-:W-:-:S07]  /*1a2f0*/  IMAD R4, R4, UR5, RZ ;  /* 0x0000000504047c24 */ /* 0x001fce000f8e02ff */
.L_x_6692:
[----:B------:R-:W-:-:S04]  /*1a300*/  IMAD.IADD R8, R4, 0x1, R11 ;  /* 0x0000000104087824 */ /* 0x000fc800078e020b */
[----:B-1----:R-:W-:-:S04]  /*1a310*/  IMAD R8, R8, R15, R5 ;  /* 0x0000000f08087224 */ /* 0x002fc800078e0205 */
[----:B--2---:R-:W-:-:S05]  /*1a320*/  IMAD.WIDE.U32 R8, R8, 0x4, R6 ;  /* 0x0000000408087825 */ /* 0x004fca00078e0006 */
[----:B------:R-:W2:Y:S04]  /*1a330*/  LDG.E.S8 R10, desc[UR36][R8.64] ;  /* 0x00000024080a7981 */ /* 0x000ea8000c1e1300 */
[----:B------:R-:W4:Y:S04]  /*1a340*/  LDG.E.S8 R12, desc[UR36][R8.64+0x1] ;  /* 0x00000124080c7981 */ /* 0x000f28000c1e1300 */
[----:B------:R-:W5:Y:S04]  /*1a350*/  LDG.E.S8 R13, desc[UR36][R8.64+0x2] ;  /* 0x00000224080d7981 */ /* 0x000f68000c1e1300 */
[----:B------:R0:W5:Y:S01]  /*1a360*/  LDG.E.S8 R14, desc[UR36][R8.64+0x3] ;  /* 0x00000324080e7981 */ /* 0x000162000c1e1300 */
[----:B---3--:R-:W-:Y:S01]  /*1a370*/  IMAD.IADD R11, R20, 0x1, R11 ;  /* 0x00000001140b7824 */ /* 0x008fe200078e020b */
[----:B------:R-:W-:-:S02]  /*1a380*/  LOP3.LUT R23, R23, 0xffff, RZ, 0xc0, !PT ;  /* 0x0000ffff17177812 */ /* 0x000fc400078ec0ff */
[----:B------:R-:W-:Y:S02]  /*1a390*/  LOP3.LUT R18, R18, 0xffff, RZ, 0xc0, !PT ;  /* 0x0000ffff12127812 */ /* 0x000fe400078ec0ff */
[----:B------:R-:W-:Y:S02]  /*1a3a0*/  LOP3.LUT R25, R25, 0xffff, RZ, 0xc0, !PT ;  /* 0x0000ffff19197812 */ /* 0x000fe400078ec0ff */
[----:B------:R-:W-:Y:S02]  /*1a3b0*/  LOP3.LUT R16, R16, 0xffff, RZ, 0xc0, !PT ;  /* 0x0000ffff10107812 */ /* 0x000fe400078ec0ff */
[----:B------:R-:W-:Y:S02]  /*1a3c0*/  ISETP.GE.U32.AND P5, PT, R11, UR7, PT ;  /* 0x000000070b007c0c */ /* 0x000fe4000bfa6070 */
[----:B------:R-:W-:Y:S02]  /*1a3d0*/  PRMT R23, R23, 0x8880, RZ ;  /* 0x0000888017177816 */ /* 0x000fe400000000ff */
[----:B------:R-:W-:-:S02]  /*1a3e0*/  PRMT R18, R18, 0x8880, RZ ;  /* 0x0000888012127816 */ /* 0x000fc400000000ff */
[----:B------:R-:W-:Y:S01]  /*1a3f0*/  PRMT R21, R25, 0x8880, RZ ;  /* 0x0000888019157816 */ /* 0x000fe200000000ff */
[----:B0-----:R-:W-:Y:S01]  /*1a400*/  IMAD.MOV.U32 R9, RZ, RZ, R23 ;  /* 0x000000ffff097224 */ /* 0x001fe200078e0017 */
[----:B------:R-:W-:Y:S01]  /*1a410*/  PRMT R16, R16, 0x8880, RZ ;  /* 0x0000888010107816 */ /* 0x000fe200000000ff */
[----:B------:R-:W-:Y:S02]  /*1a420*/  IMAD.MOV.U32 R8, RZ, RZ, R18 ;  /* 0x000000ffff087224 */ /* 0x000fe400078e0012 */
[----:B--2---:R-:W-:Y:S02]  /*1a430*/  IMAD.MOV R10, RZ, RZ, -R10 ;  /* 0x000000ffff0a7224 */ /* 0x004fe400078e0a0a */
[----:B----4-:R-:W-:-:S03]  /*1a440*/  IMAD.MOV R12, RZ, RZ, -R12 ;  /* 0x000000ffff0c7224 */ /* 0x010fc600078e0a0c */
[----:B------:R-:W-:Y:S02]  /*1a450*/  ISETP.NE.AND P1, PT, R21, R10, PT ;  /* 0x0000000a1500720c */ /* 0x000fe40003f25270 */
[----:B------:R-:W-:Y:S01]  /*1a460*/  MOV R21, R16 ;  /* 0x0000001000157202 */ /* 0x000fe20000000f00 */
[----:B-----5:R-:W-:Y:S01]  /*1a470*/  IMAD.MOV R13, RZ, RZ, -R13 ;  /* 0x000000ffff0d7224 */ /* 0x020fe200078e0a0d */
[----:B------:R-:W-:Y:S02]  /*1a480*/  ISETP.NE.AND P2, PT, R9, R12, PT ;  /* 0x0000000c0900720c */ /* 0x000fe40003f45270 */
[----:B------:R-:W-:Y:S01]  /*1a490*/  SEL R25, RZ, 0x1, !P1 ;  /* 0x00000001ff197807 */ /* 0x000fe20004800000 */
[----:B------:R-:W-:Y:S01]  /*1a4a0*/  IMAD.MOV R14, RZ, RZ, -R14 ;  /* 0x000000ffff0e7224 */ /* 0x000fe200078e0a0e */
[----:B------:R-:W-:Y:S02]  /*1a4b0*/  ISETP.NE.AND P3, PT, R8, R13, PT ;  /* 0x0000000d0800720c */ /* 0x000fe40003f65270 */
[----:B------:R-:W-:-:S02]  /*1a4c0*/  SEL R23, RZ, 0x1, !P2 ;  /* 0x00000001ff177807 */ /* 0x000fc40005000000 */
[----:B------:R-:W-:Y:S02]  /*1a4d0*/  ISETP.NE.AND P4, PT, R21, R14, PT ;  /* 0x0000000e1500720c */ /* 0x000fe40003f85270 */
[----:B------:R-:W-:Y:S02]  /*1a4e0*/  SEL R18, RZ, 0x1, !P3 ;  /* 0x00000001ff127807 */ /* 0x000fe40005800000 */
[----:B------:R-:W-:Y:S01]  /*1a4f0*/  SEL R16, RZ, 0x1, !P4 ;  /* 0x00000001ff107807 */ /* 0x000fe20006000000 */
[----:B------:R-:W-:Y:S08]  /*1a500*/  @!P5 BRA `(.L_x_6692) ;  /* 0xfffffffc007cd947 */ /* 0x000ff0000383ffff */
.L_x_6689:
[----:B------:R-:W-:Y:S05]  /*1a510*/  BSYNC.RECONVERGENT B0 ;  /* 0x0000000000007941 */ /* 0x000fea0003800200 */
.L_x_6687:
[----:B------:R-:W0:Y:S01]  /*1a520*/  LDCU UR5, c[0x0][0x360] ;  /* 0x00006c00ff0577ac */ /* 0x000e220008000800 */
[----:B------:R-:W-:Y:S02]  /*1a530*/  LOP3.LUT R4, R16, 0xffff, RZ, 0xc0, !PT ;  /* 0x0000ffff10047812 */ /* 0x000fe400078ec0ff */
[----:B------:R-:W-:Y:S01]  /*1a540*/  LOP3.LUT R7, R18, 0xffff, RZ, 0xc0, !PT ;  /* 0x0000ffff12077812 */ /* 0x000fe200078ec0ff */
[----:B------:R-:W-:Y:S01]  /*1a550*/  UIADD3 UR4, UPT, UPT, UR4, 0x10, URZ ;  /* 0x0000001004047890 */ /* 0x000fe2000fffe0ff */
[----:B------:R-:W-:Y:S02]  /*1a560*/  LOP3.LUT R6, R23, 0xffff, RZ, 0xc0, !PT ;  /* 0x0000ffff17067812 */ /* 0x000fe400078ec0ff */
[----:B------:R-:W-:Y:S01]  /*1a570*/  LOP3.LUT R9, R25, 0xffff, RZ, 0xc0, !PT ;  /* 0x0000ffff19097812 */ /* 0x000fe200078ec0ff */
[----:B------:R-:W-:Y:S01]  /*1a580*/  ULEA UR8, UR6, UR4, 0x18 ;  /* 0x0000000406087291 */ /* 0x000fe2000f8ec0ff */
[----:B------:R-:W-:Y:S01]  /*1a590*/  PRMT R7, R7, 0x3340, R4 ;  /* 0x0000334007077816 */ /* 0x000fe20000000004 */
[----:B------:R-:W1:Y:S01]  /*1a5a0*/  LDCU UR6, c[0x0][0x364] ;  /* 0x00006c80ff0677ac */ /* 0x000e620008000800 */
[----:B------:R-:W-:-:S04]  /*1a5b0*/  PRMT R6, R9, 0x3340, R6 ;  /* 0x0000334009067816 */ /* 0x000fc80000000006 */
[----:B------:R-:W-:Y:S01]  /*1a5c0*/  PRMT R7, R6, 0x5410, R7 ;  /* 0x0000541006077816 */ /* 0x000fe20000000007 */
[----:B0-----:R-:W-:-:S05]  /*1a5d0*/  IMAD R4, R0, UR5, R5 ;  /* 0x0000000500047c24 */ /* 0x001fca000f8e0205 */
[----:B------:R-:W-:-:S05]  /*1a5e0*/  LEA R4, R4, UR8, 0x2 ;  /* 0x0000000804047c11 */ /* 0x000fca000f8e10ff */
[----:B------:R0:W-:Y:S01]  /*1a5f0*/  STS [R4], R7 ;  /* 0x0000000704007388 */ /* 0x0001e20000000800 */
[----:B-1----:R-:W-:-:S09]  /*1a600*/  UISETP.GE.U32.AND UP0, UPT, UR6, 0x2, UPT ;  /* 0x000000020600788c */ /* 0x002fd2000bf06070 */
[----:B0-----:R-:W-:Y:S05]  /*1a610*/  BRA.U !UP0, `(.L_x_6693) ;  /* 0x0000000108c07547 */ /* 0x001fea000b800000 */
[----:B------:R-:W-:-:S05]  /*1a620*/  UMOV UR4, UR6 ;  /* 0x0000000600047c82 */ /* 0x000fca0008000000 */
.L_x_6696:
        /* <DEDUP_REMOVED lines=11> */
[----:B------:R-:W-:Y:S02]  /*1a6e0*/  LOP3.LUT R18, R18, 0xffff, RZ, 0xc0, !PT ;  /* 0x0000ffff12127812 */ /* 0x000fe400078ec0ff */
[----:B------:R-:W-:Y:S02]  /*1a6f0*/  LOP3.LUT R16, R16, 0xffff, RZ, 0xc0, !PT ;  /* 0x0000ffff10107812 */ /* 0x000fe400078ec0ff */
[----:B------:R-:W0:Y:S01]  /*1a700*/  LDS R6, [R6] ;  /* 0x0000000006067984 */ /* 0x000e220000000800 */
        /* <DEDUP_REMOVED lines=14> */
[----:B------:R-:W-:-:S02]  /*1a7f0*/  IADD3 R9, PT, PT, -R9, RZ, RZ ;  /* 0x000000ff09097210 */ /* 0x000fc40007ffe1ff */
        /* <DEDUP_REMOVED lines=11> */
[----:B------:R-:W-:-:S02]  /*1a8b0*/  PRMT R9, R9, 0x5410, R8 ;  /* 0x0000541009097816 */ /* 0x000fc40000000008 */
[----:B------:R-:W-:-:S03]  /*1a8c0*/  PRMT R16, R7, 0x7610, R16 ;  /* 0x0000761007107816 */ /* 0x000fc60000000010 */
[----:B------:R0:W-:Y:S04]  /*1a8d0*/  STS [R4], R9 ;  /* 0x0000000904007388 */ /* 0x0001e80000000800 */
.L_x_6695:
[----:B------:R-:W-:Y:S05]  /*1a8e0*/  BSYNC.RECONVERGENT B0 ;  /* 0x0000000000007941 */ /* 0x000fea0003800200 */
.L_x_6694:
[----:B------:R-:W-:-:S03]  /*1a8f0*/  UISETP.GT.U32.AND UP0, UPT, UR4, 0x3, UPT ;  /* 0x000000030400788c */ /* 0x000fc6000bf04070 */
[----:B------:R-:W-:-:S06]  /*1a900*/  UMOV UR4, UR7 ;  /* 0x0000000700047c82 */ /* 0x000fcc0008000000 */
[----:B------:R-:W-:Y:S05]  /*1a910*/  BRA.U UP0, `(.L_x_6696) ;  /* 0xfffffffd00447547 */ /* 0x000fea000b83ffff */
.L_x_6693:
[----:B------:R-:W1:Y:S02]  /*1a920*/  LDCU UR4, c[0x0][0x39c] ;  /* 0x00007380ff0477ac */ /* 0x000e640008000800 */
[----:B-1----:R-:W-:-:S09]  /*1a930*/  UISETP.NE.AND UP0, UPT, UR4, URZ, UPT ;  /* 0x000000ff0400728c */ /* 0x002fd2000bf05270 */
        /* <DEDUP_REMOVED lines=8> */
[----:B------:R-:W-:Y:S02]  /*1a9c0*/  LOP3.LUT R6, R23, 0xffff, RZ, 0xc0, !PT ;  /* 0x0000ffff17067812 */ /* 0x000fe400078ec0ff */
[----:B0-----:R-:W-:Y:S02]  /*1a9d0*/  LOP3.LUT R9, R25, 0xffff, RZ, 0xc0, !PT ;  /* 0x0000ffff19097812 */ /* 0x001fe400078ec0ff */
[----:B------:R-:W-:Y:S02]  /*1a9e0*/  PRMT R0, R7, 0x3340, R0 ;  /* 0x0000334007007816 */ /* 0x000fe40000000000 */
[----:B------:R-:W-:-:S04]  /*1a9f0*/  PRMT R9, R9, 0x3340, R6 ;  /* 0x0000334009097816 */ /* 0x000fc80000000006 */
[----:B------:R-:W-:-:S05]  /*1aa00*/  PRMT R9, R9, 0x5410, R0 ;  /* 0x0000541009097816 */ /* 0x000fca0000000000 */
[----:B------:R1:W-:Y:S01]  /*1aa10*/  STS [R4], R9 ;  /* 0x0000000904007388 */ /* 0x0003e20000000800 */
[----:B------:R-:W-:Y:S05]  /*1aa20*/  BRA.U !UP0, `(.L_x_6698) ;  /* 0x0000000108bc7547 */ /* 0x000fea000b800000 */
[----:B------:R-:W-:-:S07]  /*1aa30*/  IMAD.U32 R0, RZ, RZ, UR5 ;  /* 0x00000005ff007e24 */ /* 0x000fce000f8e00ff */
.L_x_6701:
[----:B------:R-:W-:Y:S01]  /*1aa40*/  SHF.R.U32.HI R10, RZ, 0x1, R0 ;  /* 0x00000001ff0a7819 */ /* 0x000fe20000011600 */
[----:B------:R-:W-:Y:S01]  /*1aa50*/  BAR.SYNC.DEFER_BLOCKING 0x0 ;  /* 0x0000000000007b1d */ /* 0x000fe20000010000 */
[----:B------:R-:W-:-:S03]  /*1aa60*/  ISETP.GT.U32.AND P5, PT, R0, 0x7f, PT ;  /* 0x0000007f0000780c */ /* 0x000fc60003fa4070 */
[----:B------:R-:W-:Y:S02]  /*1aa70*/  IMAD.IADD R6, R10, 0x1, R5 ;  /* 0x000000010a067824 */ /* 0x000fe400078e0205 */
[----:B------:R-:W-:Y:S03]  /*1aa80*/  BSSY.RECONVERGENT B0, `(.L_x_6699) ;  /* 0x0000027000007945 */ /* 0x000fe60003800200 */
[----:B------:R-:W-:-:S04]  /*1aa90*/  ISETP.GE.U32.AND P1, PT, R6, UR5, PT ;  /* 0x0000000506007c0c */ /* 0x000fc8000bf26070 */
[----:B------:R-:W-:-:S13]  /*1aaa0*/  ISETP.GE.U32.OR P1, PT, R5, R10, P1 ;  /* 0x0000000a0500720c */ /* 0x000fda0000f26470 */
[----:B0-----:R-:W-:Y:S05]  /*1aab0*/  @P1 BRA `(.L_x_6700) ;  /* 0x00000000008c1947 */ /* 0x001fea0003800000 */
[----:B------:R-:W-:Y:S01]  /*1aac0*/  IMAD R0, R10, 0x4, R4 ;  /* 0x000000040a007824 */ /* 0x000fe200078e0204 */
[----:B------:R-:W-:Y:S02]  /*1aad0*/  LOP3.LUT R25, R25, 0xffff, RZ, 0xc0, !PT ;  /* 0x0000ffff19197812 */ /* 0x000fe400078ec0ff */
[----:B------:R-:W-:Y:S02]  /*1aae0*/  LOP3.LUT R23, R23, 0xffff, RZ, 0xc0, !PT ;  /* 0x0000ffff17177812 */ /* 0x000fe400078ec0ff */
[----:B------:R-:W-:Y:S01]  /*1aaf0*/  LOP3.LUT R18, R18, 0xffff, RZ, 0xc0, !PT ;  /* 0x0000ffff12127812 */ /* 0x000fe200078ec0ff */
[----:B------:R-:W0:Y:S01]  /*1ab00*/  LDS R0, [R0] ;  /* 0x0000000000007984 */ /* 0x000e220000000800 */
[----:B------:R-:W-:Y:S02]  /*1ab10*/  LOP3.LUT R16, R16, 0xffff, RZ, 0xc0, !PT ;  /* 0x0000ffff10107812 */ /* 0x000fe400078ec0ff */
[----:B-1----:R-:W-:Y:S02]  /*1ab20*/  PRMT R9, R25, 0x8880, RZ ;  /* 0x0000888019097816 */ /* 0x002fe400000000ff */
[----:B------:R-:W-:-:S02]  /*1ab30*/  PRMT R11, R23, 0x8880, RZ ;  /* 0x00008880170b7816 */ /* 0x000fc400000000ff */
[----:B------:R-:W-:Y:S02]  /*1ab40*/  PRMT R12, R18, 0x8880, RZ ;  /* 0x00008880120c7816 */ /* 0x000fe400000000ff */
[----:B------:R-:W-:Y:S02]  /*1ab50*/  PRMT R13, R16, 0x8880, RZ ;  /* 0x00008880100d7816 */ /* 0x000fe400000000ff */
[--C-:B0-----:R-:W-:Y:S02]  /*1ab60*/  SHF.R.S32.HI R7, RZ, 0x10, R0.reuse ;  /* 0x00000010ff077819 */ /* 0x101fe40000011400 */
[--C-:B------:R-:W-:Y:S02]  /*1ab70*/  SHF.R.S32.HI R8, RZ, 0x18, R0.reuse ;  /* 0x00000018ff087819 */ /* 0x100fe40000011400 */
[----:B------:R-:W-:Y:S02]  /*1ab80*/  SHF.R.S32.HI R6, RZ, 0x8, R0 ;  /* 0x00000008ff067819 */ /* 0x000fe40000011400 */
[----:B------:R-:W-:-:S02]  /*1ab90*/  SGXT R0, R0, 0x8 ;  /* 0x000000080000781a */ /* 0x000fc40000000200 */
        /* <DEDUP_REMOVED lines=21> */
.L_x_6700:
[----:B------:R-:W-:Y:S05]  /*1acf0*/  BSYNC.RECONVERGENT B0 ;  /* 0x0000000000007941 */ /* 0x000fea0003800200 */
.L_x_6699:
[----:B------:R-:W-:Y:S01]  /*1ad00*/  IMAD.MOV.U32 R0, RZ, RZ, R10 ;  /* 0x000000ffff007224 */ /* 0x000fe200078e000a */
[----:B------:R-:W-:Y:S06]  /*1ad10*/  @P5 BRA `(.L_x_6701) ;  /* 0xfffffffc00485947 */ /* 0x000fec000383ffff */
.L_x_6698:
[----:B------:R-:W-:Y:S01]  /*1ad20*/  BAR.SYNC.DEFER_BLOCKING 0x0 ;  /* 0x0000000000007b1d */ /* 0x000fe20000010000 */
[----:B------:R-:W-:-:S09]  /*1ad30*/  UISETP.GE.U32.AND UP0, UPT, UR4, 0x2, UPT ;  /* 0x000000020400788c */ /* 0x000fd2000bf06070 */
[----:B------:R-:W-:Y:S05]  /*1ad40*/  BRA.U !UP0, `(.L_x_6697) ;  /* 0x0000000108a87547 */ /* 0x000fea000b800000 */
[----:B------:R-:W-:-:S07]  /*1ad50*/  HFMA2 R0, -RZ, RZ, 0, 5.9604644775390625e-08 ;  /* 0x00000001ff007431 */ /* 0x000fce00000001ff */
.L_x_6702:
[----:B01----:R-:W-:Y:S02]  /*1ad60*/  LOP3.LUT R4, R25, 0xffff, RZ, 0xc0, !PT ;  /* 0x0000ffff19047812 */ /* 0x003fe400078ec0ff */
[----:B------:R-:W-:Y:S02]  /*1ad70*/  LOP3.LUT R6, R16, 0xffff, RZ, 0xc0, !PT ;  /* 0x0000ffff10067812 */ /* 0x000fe400078ec0ff */
[----:B------:R-:W-:Y:S02]  /*1ad80*/  PRMT R9, R4, 0x8880, RZ ;  /* 0x0000888004097816 */ /* 0x000fe400000000ff */
[----:B------:R-:W-:Y:S02]  /*1ad90*/  LOP3.LUT R4, R23, 0xffff, RZ, 0xc0, !PT ;  /* 0x0000ffff17047812 */ /* 0x000fe400078ec0ff */
[----:B------:R-:W-:Y:S02]  /*1ada0*/  LOP3.LUT R5, R18, 0xffff, RZ, 0xc0, !PT ;  /* 0x0000ffff12057812 */ /* 0x000fe400078ec0ff */
[----:B------:R-:W-:-:S02]  /*1adb0*/  PRMT R7, R4, 0x8880, RZ ;  /* 0x0000888004077816 */ /* 0x000fc400000000ff */
[----:B------:R-:W-:Y:S01]  /*1adc0*/  PRMT R6, R6, 0x8880, RZ ;  /* 0x0000888006067816 */ /* 0x000fe200000000ff */
[----:B------:R-:W0:Y:S01]  /*1add0*/  SHFL.DOWN PT, R4, R9, R0, 0x1f ;  /* 0x08001f0009047589 */ /* 0x000e2200000e0000 */
[----:B------:R-:W-:Y:S01]  /*1ade0*/  PRMT R11, R5, 0x8880, RZ ;  /* 0x00008880050b7816 */ /* 0x000fe200000000ff */
[----:B------:R-:W-:Y:S01]  /*1adf0*/  IMAD.MOV.U32 R5, RZ, RZ, R7 ;  /* 0x000000ffff057224 */ /* 0x000fe200078e0007 */
[----:B------:R-:W-:Y:S01]  /*1ae00*/  LOP3.LUT R25, R25, 0xff, RZ, 0xc0, !PT ;  /* 0x000000ff19197812 */ /* 0x000fe200078ec0ff */
[----:B------:R-:W-:Y:S01]  /*1ae10*/  IMAD.MOV.U32 R7, RZ, RZ, R6 ;  /* 0x000000ffff077224 */ /* 0x000fe200078e0006 */
[----:B------:R-:W-:Y:S01]  /*1ae20*/  LOP3.LUT R23, R23, 0xff, RZ, 0xc0, !PT ;  /* 0x000000ff17177812 */ /* 0x000fe200078ec0ff */
[----:B------:R-:W1:Y:S01]  /*1ae30*/  SHFL.DOWN PT, R6, R11, R0, 0x1f ;  /* 0x08001f000b067589 */ /* 0x000e6200000e0000 */
[----:B------:R-:W-:Y:S02]  /*1ae40*/  LOP3.LUT R18, R18, 0xff, RZ, 0xc0, !PT ;  /* 0x000000ff12127812 */ /* 0x000fe400078ec0ff */
[----:B------:R-:W-:Y:S01]  /*1ae50*/  LOP3.LUT R16, R16, 0xff, RZ, 0xc0, !PT ;  /* 0x000000ff10107812 */ /* 0x000fe200078ec0ff */
[----:B------:R-:W2:Y:S04]  /*1ae60*/  SHFL.DOWN PT, R5, R5, R0, 0x1f ;  /* 0x08001f0005057589 */ /* 0x000ea800000e0000 */
[----:B------:R3:W4:Y:S01]  /*1ae70*/  SHFL.DOWN PT, R7, R7, R0, 0x1f ;  /* 0x08001f0007077589 */ /* 0x00072200000e0000 */
[----:B0-----:R-:W-:Y:S01]  /*1ae80*/  ISETP.NE.AND P1, PT, R4, RZ, PT ;  /* 0x000000ff0400720c */ /* 0x001fe20003f25270 */
[----:B---3--:R-:W-:-:S03]  /*1ae90*/  IMAD.SHL.U32 R0, R0, 0x2, RZ ;  /* 0x0000000200007824 */ /* 0x008fc600078e00ff */
[----:B------:R-:W-:Y:S02]  /*1aea0*/  SEL R4, RZ, 0xffffffff, !P1 ;  /* 0xffffffffff047807 */ /* 0x000fe40004800000 */
[----:B-1----:R-:W-:Y:S02]  /*1aeb0*/  ISETP.NE.AND P3, PT, R6, RZ, PT ;  /* 0x000000ff0600720c */ /* 0x002fe40003f65270 */
[----:B------:R-:W-:Y:S02]  /*1aec0*/  LOP3.LUT R4, R4, 0xff, RZ, 0xc0, !PT ;  /* 0x000000ff04047812 */ /* 0x000fe400078ec0ff */
[----:B--2---:R-:W-:Y:S02]  /*1aed0*/  ISETP.NE.AND P2, PT, R5, RZ, PT ;  /* 0x000000ff0500720c */ /* 0x004fe40003f45270 */
[----:B------:R-:W-:Y:S02]  /*1aee0*/  ISETP.GE.AND P5, PT, R0, UR4, PT ;  /* 0x0000000400007c0c */ /* 0x000fe4000bfa6270 */
[----:B----4-:R-:W-:-:S02]  /*1aef0*/  ISETP.NE.AND P4, PT, R7, RZ, PT ;  /* 0x000000ff0700720c */ /* 0x010fc40003f85270 */
[----:B------:R-:W-:Y:S02]  /*1af00*/  ISETP.NE.AND P1, PT, R25, R4, PT ;  /* 0x000000041900720c */ /* 0x000fe40003f25270 */
        /* <DEDUP_REMOVED lines=14> */
.L_x_6697:
[----:B------:R-:W-:Y:S05]  /*1aff0*/  @!P0 EXIT ;  /* 0x000000000000894d */ /* 0x000fea0003800000 */
[----:B------:R-:W2:Y:S02]  /*1b000*/  LDCU.64 UR4, c[0x0][0x768] ;  /* 0x0000ed00ff0477ac */ /* 0x000ea40008000a00 */
[----:B--2---:R-:W-:-:S04]  /*1b010*/  UISETP.NE.U32.AND UP0, UPT, UR4, URZ, UPT ;  /* 0x000000ff0400728c */ /* 0x004fc8000bf05070 */
[----:B------:R-:W-:-:S09]  /*1b020*/  UISETP.NE.AND.EX UP0, UPT, UR5, URZ, UPT, UP0 ;  /* 0x000000ff0500728c */ /* 0x000fd2000bf05300 */
[----:B------:R-:W-:Y:S05]  /*1b030*/  BRA.U UP0, `(.L_x_6703) ;  /* 0x0000000900647547 */ /* 0x000fea000b800000 */
[----:B------:R-:W2:Y:S01]  /*1b040*/  LDCU.U8 UR6, c[0x0][0x788] ;  /* 0x0000f100ff0677ac */ /* 0x000ea20008000000 */
[----:B------:R-:W3:Y:S01]  /*1b050*/  LDCU.64 UR4, c[0x0][0x758] ;  /* 0x0000eb00ff0477ac */ /* 0x000ee20008000a00 */
[----:B--2---:R-:W-:Y:S01]  /*1b060*/  UISETP.NE.AND UP0, UPT, UR6, URZ, UPT ;  /* 0x000000ff0600728c */ /* 0x004fe2000bf05270 */
[----:B---3--:R-:W-:Y:S02]  /*1b070*/  IADD3 R6, P0, PT, R17, UR4, RZ ;  /* 0x0000000411067c10 */ /* 0x008fe4000ff1e0ff */
[----:B------:R-:W-:Y:S02]  /*1b080*/  IADD3 R2, P1, PT, R19, UR4, RZ ;  /* 0x0000000413027c10 */ /* 0x000fe4000ff3e0ff */
[----:B01----:R-:W-:Y:S01]  /*1b090*/  IADD3 R4, P2, PT, R22, UR4, RZ ;  /* 0x0000000416047c10 */ /* 0x003fe2000ff5e0ff */
[----:B------:R-:W-:Y:S01]  /*1b0a0*/  IMAD.X R7, RZ, RZ, UR5, P0 ;  /* 0x00000005ff077e24 */ /* 0x000fe200080e06ff */
[----:B------:R-:W-:Y:S01]  /*1b0b0*/  IADD3 R8, P3, PT, R24, UR4, RZ ;  /* 0x0000000418087c10 */ /* 0x000fe2000ff7e0ff */
[----:B------:R-:W-:-:S02]  /*1b0c0*/  IMAD.X R3, RZ, RZ, UR5, P1 ;  /* 0x00000005ff037e24 */ /* 0x000fc400088e06ff */
[----:B------:R-:W-:Y:S02]  /*1b0d0*/  IMAD.X R5, RZ, RZ, UR5, P2 ;  /* 0x00000005ff057e24 */ /* 0x000fe400090e06ff */
[----:B------:R-:W-:Y:S01]  /*1b0e0*/  IMAD.X R9, RZ, RZ, UR5, P3 ;  /* 0x00000005ff097e24 */ /* 0x000fe200098e06ff */
[----:B------:R-:W-:Y:S07]  /*1b0f0*/  BRA.U !UP0, `(.L_x_6704) ;  /* 0x0000000108607547 */ /* 0x000fee000b800000 */
[----:B------:R-:W2:Y:S04]  /*1b100*/  LDG.E.S8 R0, desc[UR36][R8.64] ;  /* 0x0000002408007981 */ /* 0x000ea8000c1e1300 */
[----:B------:R-:W3:Y:S04]  /*1b110*/  LDG.E.S8 R10, desc[UR36][R4.64] ;  /* 0x00000024040a7981 */ /* 0x000ee8000c1e1300 */
[----:B------:R-:W4:Y:S04]  /*1b120*/  LDG.E.S8 R11, desc[UR36][R2.64] ;  /* 0x00000024020b7981 */ /* 0x000f28000c1e1300 */
[----:B------:R-:W5:Y:S01]  /*1b130*/  LDG.E.S8 R12, desc[UR36][R6.64] ;  /* 0x00000024060c7981 */ /* 0x000f62000c1e1300 */
[----:B------:R-:W-:-:S02]  /*1b140*/  LOP3.LUT R25, R25, 0xffff, RZ, 0xc0, !PT ;  /* 0x0000ffff19197812 */ /* 0x000fc400078ec0ff */
[----:B------:R-:W-:Y:S02]  /*1b150*/  LOP3.LUT R18, R18, 0xffff, RZ, 0xc0, !PT ;  /* 0x0000ffff12127812 */ /* 0x000fe400078ec0ff */
[----:B------:R-:W-:Y:S02]  /*1b160*/  LOP3.LUT R16, R16, 0xffff, RZ, 0xc0, !PT ;  /* 0x0000ffff10107812 */ /* 0x000fe400078ec0ff */
[----:B------:R-:W-:Y:S02]  /*1b170*/  LOP3.LUT R23, R23, 0xffff, RZ, 0xc0, !PT ;  /* 0x0000ffff17177812 */ /* 0x000fe400078ec0ff */
[----:B------:R-:W-:Y:S02]  /*1b180*/  PRMT R13, R25, 0x8880, RZ ;  /* 0x00008880190d7816 */ /* 0x000fe400000000ff */
[----:B------:R-:W-:Y:S02]  /*1b190*/  PRMT R14, R18, 0x8880, RZ ;  /* 0x00008880120e7816 */ /* 0x000fe400000000ff */
[----:B------:R-:W-:Y:S01]  /*1b1a0*/  PRMT R21, R16, 0x8880, RZ ;  /* 0x0000888010157816 */ /* 0x000fe200000000ff */
[----:B------:R-:W-:Y:S01]  /*1b1b0*/  IMAD.MOV R13, RZ, RZ, -R13 ;  /* 0x000000ffff0d7224 */ /* 0x000fe200078e0a0d */
[----:B------:R-:W-:Y:S01]  /*1b1c0*/  PRMT R15, R23, 0x8880, RZ ;  /* 0x00008880170f7816 */ /* 0x000fe200000000ff */
[----:B------:R-:W-:-:S02]  /*1b1d0*/  IMAD.MOV R14, RZ, RZ, -R14 ;  /* 0x000000ffff0e7224 */ /* 0x000fc400078e0a0e */
[----:B------:R-:W-:Y:S01]  /*1b1e0*/  IMAD.MOV R21, RZ, RZ, -R21 ;  /* 0x000000ffff157224 */ /* 0x000fe200078e0a15 */
[----:B------:R-:W-:Y:S02]  /*1b1f0*/  IADD3 R15, PT, PT, -R15, RZ, RZ ;  /* 0x000000ff0f0f7210 */ /* 0x000fe40007ffe1ff */
[----:B--2---:R-:W-:Y:S02]  /*1b200*/  ISETP.NE.AND P0, PT, R0, R13, PT ;  /* 0x0000000d0000720c */ /* 0x004fe40003f05270 */
[----:B---3--:R-:W-:Y:S02]  /*1b210*/  ISETP.NE.AND P1, PT, R10, R15, PT ;  /* 0x0000000f0a00720c */ /* 0x008fe40003f25270 */
[----:B------:R-:W-:Y:S02]  /*1b220*/  SEL R25, RZ, 0x1, !P0 ;  /* 0x00000001ff197807 */ /* 0x000fe40004000000 */
[----:B----4-:R-:W-:Y:S02]  /*1b230*/  ISETP.NE.AND P2, PT, R11, R14, PT ;  /* 0x0000000e0b00720c */ /* 0x010fe40003f45270 */
[----:B------:R-:W-:-:S02]  /*1b240*/  SEL R23, RZ, 0x1, !P1 ;  /* 0x00000001ff177807 */ /* 0x000fc40004800000 */
[----:B-----5:R-:W-:Y:S02]  /*1b250*/  ISETP.NE.AND P3, PT, R12, R21, PT ;  /* 0x000000150c00720c */ /* 0x020fe40003f65270 */
[----:B------:R-:W-:Y:S02]  /*1b260*/  SEL R18, RZ, 0x1, !P2 ;  /* 0x00000001ff127807 */ /* 0x000fe40005000000 */
[----:B------:R-:W-:-:S09]  /*1b270*/  SEL R16, RZ, 0x1, !P3 ;  /* 0x00000001ff107807 */ /* 0x000fd20005800000 */
.L_x_6704:
[----:B------:R-:W0:Y:S02]  /*1b280*/  LDCU.U8 UR4, c[0x0][0x789] ;  /* 0x0000f120ff0477ac */ /* 0x000e240008000000 */
[----:B0-----:R-:W-:-:S09]  /*1b290*/  UISETP.NE.AND UP0, UPT, UR4, URZ, UPT ;  /* 0x000000ff0400728c */ /* 0x001fd2000bf05270 */
[----:B------:R-:W-:Y:S05]  /*1b2a0*/  BRA.U UP0, `(.L_x_6705) ;  /* 0x0000000100347547 */ /* 0x000fea000b800000 */
[----:B------:R-:W-:Y:S02]  /*1b2b0*/  LOP3.LUT P0, RZ, R25, 0xff, RZ, 0xc0, !PT ;  /* 0x000000ff19ff7812 */ /* 0x000fe4000780c0ff */
[----:B------:R-:W-:Y:S02]  /*1b2c0*/  LOP3.LUT P1, RZ, R23, 0xff, RZ, 0xc0, !PT ;  /* 0x000000ff17ff7812 */ /* 0x000fe4000782c0ff */
[----:B------:R-:W-:Y:S02]  /*1b2d0*/  LOP3.LUT P2, RZ, R18, 0xff, RZ, 0xc0, !PT ;  /* 0x000000ff12ff7812 */ /* 0x000fe4000784c0ff */
[----:B------:R-:W-:Y:S02]  /*1b2e0*/  LOP3.LUT P3, RZ, R16, 0xff, RZ, 0xc0, !PT ;  /* 0x000000ff10ff7812 */ /* 0x000fe4000786c0ff */
[----:B------:R-:W-:Y:S02]  /*1b2f0*/  SEL R11, RZ, 0x1, !P0 ;  /* 0x00000001ff0b7807 */ /* 0x000fe40004000000 */
[----:B------:R-:W-:-:S02]  /*1b300*/  SEL R13, RZ, 0x1, !P1 ;  /* 0x00000001ff0d7807 */ /* 0x000fc40004800000 */
[----:B------:R-:W-:Y:S01]  /*1b310*/  SEL R15, RZ, 0x1, !P2 ;  /* 0x00000001ff0f7807 */ /* 0x000fe20005000000 */
[----:B------:R-:W-:Y:S01]  /*1b320*/  STG.E.U8 desc[UR36][R8.64], R11 ;  /* 0x0000000b08007986 */ /* 0x000fe2000c101124 */
[----:B------:R-:W-:-:S03]  /*1b330*/  SEL R17, RZ, 0x1, !P3 ;  /* 0x00000001ff117807 */ /* 0x000fc60005800000 */
[----:B------:R-:W-:Y:S04]  /*1b340*/  STG.E.U8 desc[UR36][R4.64], R13 ;  /* 0x0000000d04007986 */ /* 0x000fe8000c101124 */
[----:B------:R-:W-:Y:S04]  /*1b350*/  STG.E.U8 desc[UR36][R2.64], R15 ;  /* 0x0000000f02007986 */ /* 0x000fe8000c101124 */
[----:B------:R-:W-:Y:S01]  /*1b360*/  STG.E.U8 desc[UR36][R6.64], R17 ;  /* 0x0000001106007986 */ /* 0x000fe2000c101124 */
[----:B------:R-:W-:Y:S05]  /*1b370*/  EXIT ;  /* 0x000000000000794d */ /* 0x000fea0003800000 */
.L_x_6705:
        /* <DEDUP_REMOVED lines=9> */
[----:B------:R-:W-:Y:S01]  /*1b410*/  IMAD.MOV.U32 R13, RZ, RZ, RZ ;  /* 0x000000ffff0d7224 */ /* 0x000fe200078e00ff */
[----:B------:R-:W4:Y:S01]  /*1b420*/  LDCU.64 UR6, c[0x4][0x248] ;  /* 0x01004900ff0677ac */ /* 0x000f220008000a00 */
[----:B0-----:R-:W-:Y:S02]  /*1b430*/  IMAD.U32 R4, RZ, RZ, UR4 ;  /* 0x00000004ff047e24 */ /* 0x001fe4000f8e00ff */
[----:B------:R-:W-:-:S02]  /*1b440*/  IMAD.U32 R5, RZ, RZ, UR5 ;  /* 0x00000005ff057e24 */ /* 0x000fc4000f8e00ff */
[----:B---3--:R-:W-:Y:S02]  /*1b450*/  IMAD.U32 R6, RZ, RZ, UR8 ;  /* 0x00000008ff067e24 */ /* 0x008fe4000f8e00ff */
[----:B------:R-:W-:Y:S02]  /*1b460*/  IMAD.U32 R7, RZ, RZ, UR9 ;  /* 0x00000009ff077e24 */ /* 0x000fe4000f8e00ff */
[----:B----4-:R-:W-:Y:S02]  /*1b470*/  IMAD.U32 R10, RZ, RZ, UR6 ;  /* 0x00000006ff0a7e24 */ /* 0x010fe4000f8e00ff */
[----:B-1----:R-:W-:-:S07]  /*1b480*/  IMAD.U32 R11, RZ, RZ, UR7 ;  /* 0x00000007ff0b7e24 */ /* 0x002fce000f8e00ff */
[----:B------:R-:W-:-:S07]  /*1b490*/  LEPC R20, `(.L_x_6706) ;  /* 0x000000001014794e */ /* 0x000fce0000000000 */
[----:B--2---:R-:W-:Y:S05]  /*1b4a0*/  CALL.ABS.NOINC R2 ;  /* 0x0000000002007343 */ /* 0x004fea0003c00000 */
.L_x_6706:
        /* <DEDUP_REMOVED lines=19> */
[----:B---3--:R-:W-:Y:S02]  /*1b5e0*/  IMAD.U32 R6, RZ, RZ, UR6 ;  /* 0x00000006ff067e24 */ /* 0x008fe4000f8e00ff */
[----:B------:R-:W-:Y:S02]  /*1b5f0*/  IMAD.U32 R7, RZ, RZ, UR7 ;  /* 0x00000007ff077e24 */ /* 0x000fe4000f8e00ff */
[----:B----4-:R-:W-:Y:S01]  /*1b600*/  IMAD.U32 R10, RZ, RZ, UR8 ;  /* 0x00000008ff0a7e24 */ /* 0x010fe2000f8e00ff */
[----:B-1----:R-:W-:-:S07]  /*1b610*/  MOV R11, UR9 ;  /* 0x00000009000b7c02 */ /* 0x002fce0008000f00 */
[----:B------:R-:W-:-:S07]  /*1b620*/  LEPC R20, `(.L_x_6707) ;  /* 0x000000001014794e */ /* 0x000fce0000000000 */
[----:B--2---:R-:W-:Y:S05]  /*1b630*/  CALL.ABS.NOINC R2 ;  /* 0x0000000002007343 */ /* 0x004fea0003c00000 */
.L_x_6707:
        /* <DEDUP_REMOVED lines=20> */
[----:B------:R-:W-:Y:S01]  /*1b780*/  IMAD.U32 R7, RZ, RZ, UR7 ;  /* 0x00000007ff077e24 */ /* 0x000fe2000f8e00ff */
[----:B----4-:R-:W-:Y:S01]  /*1b790*/  MOV R10, UR8 ;  /* 0x00000008000a7c02 */ /* 0x010fe20008000f00 */
[----:B-1----:R-:W-:-:S07]  /*1b7a0*/  IMAD.U32 R11, RZ, RZ, UR9 ;  /* 0x00000009ff0b7e24 */ /* 0x002fce000f8e00ff */
[----:B------:R-:W-:-:S07]  /*1b7b0*/  LEPC R20, `(.L_x_6708) ;  /* 0x000000001014794e */ /* 0x000fce0000000000 */
[----:B--2---:R-:W-:Y:S05]  /*1b7c0*/  CALL.ABS.NOINC R2 ;  /* 0x0000000002007343 */ /* 0x004fea0003c00000 */
.L_x_6708:
        /* <DEDUP_REMOVED lines=25> */
.L_x_6709:
[----:B------:R-:W0:Y:S01]  /*1b960*/  LDCU.64 UR4, c[0x0][0x758] ;  /* 0x0000eb00ff0477ac */ /* 0x000e220008000a00 */
[----:B------:R-:W-:-:S04]  /*1b970*/  LOP3.LUT P1, RZ, R16, 0xff, RZ, 0xc0, !PT ;  /* 0x000000ff10ff7812 */ /* 0x000fc8000782c0ff */
[----:B------:R-:W-:Y:S02]  /*1b980*/  SEL R5, RZ, 0x1, !P1 ;  /* 0x00000001ff057807 */ /* 0x000fe40004800000 */
[----:B0-----:R-:W-:-:S05]  /*1b990*/  IADD3 R2, P0, PT, R17, UR4, RZ ;  /* 0x0000000411027c10 */ /* 0x001fca000ff1e0ff */
[----:B------:R-:W-:-:S05]  /*1b9a0*/  IMAD.X R3, RZ, RZ, UR5, P0 ;  /* 0x00000005ff037e24 */ /* 0x000fca00080e06ff */
[----:B------:R-:W-:Y:S01]  /*1b9b0*/  STG.E.U8 desc[UR36][R2.64], R5 ;  /* 0x0000000502007986 */ /* 0x000fe2000c101124 */
[----:B------:R-:W-:Y:S05]  /*1b9c0*/  EXIT ;  /* 0x000000000000794d */ /* 0x000fea0003800000 */
.L_x_6703:
[----:B------:R-:W2:Y:S01]  /*1b9d0*/  LDCU.U8 UR4, c[0x0][0x788] ;  /* 0x0000f100ff0477ac */ /* 0x000ea20008000000 */
[----:B------:R-:W3:Y:S01]  /*1b9e0*/  LDCU.U8 UR5, c[0x0][0x789] ;  /* 0x0000f120ff0577ac */ /* 0x000ee20008000000 */
[----:B--2---:R-:W-:Y:S02]  /*1b9f0*/  UISETP.NE.AND UP1, UPT, UR4, URZ, UPT ;  /* 0x000000ff0400728c */ /* 0x004fe4000bf25270 */
[----:B---3--:R-:W-:-:S07]  /*1ba00*/  UISETP.NE.AND UP0, UPT, UR5, URZ, UPT ;  /* 0x000000ff0500728c */ /* 0x008fce000bf05270 */
[----:B------:R-:W-:Y:S05]  /*1ba10*/  BRA.U !UP1, `(.L_x_6710) ;  /* 0x0000000109607547 */ /* 0x000fea000b800000 */
[----:B------:R-:W2:Y:S04]  /*1ba20*/  LDG.E.S8 R0, desc[UR36][R2.64] ;  /* 0x0000002402007981 */ /* 0x000ea8000c1e1300 */
[----:B01----:R-:W3:Y:S04]  /*1ba30*/  LDG.E.S8 R4, desc[UR36][R2.64+0x1] ;  /* 0x0000012402047981 */ /* 0x003ee8000c1e1300 */
        /* <DEDUP_REMOVED lines=22> */
.L_x_6710:
        /* <DEDUP_REMOVED lines=8> */
[----:B------:R2:W3:Y:S01]  /*1bc20*/  LDC.64 R2, c[0x4][R0] ;  /* 0x0100000000027b82 */ /* 0x0004e20000000a00 */
[----:B------:R-:W4:Y:S01]  /*1bc30*/  LDCU.64 UR6, c[0x4][0x7b8] ;  /* 0x0100f700ff0677ac */ /* 0x000f220008000a00 */
[----:B------:R-:W-:Y:S01]  /*1bc40*/  IMAD.MOV.U32 R13, RZ, RZ, RZ ;  /* 0x000000ffff0d7224 */ /* 0x000fe200078e00ff */
[----:B------:R-:W5:Y:S01]  /*1bc50*/  LDCU.64 UR8, c[0x4][0x248] ;  /* 0x01004900ff0877ac */ /* 0x000f620008000a00 */
[----:B01----:R-:W-:Y:S02]  /*1bc60*/  IMAD.U32 R4, RZ, RZ, UR4 ;  /* 0x00000004ff047e24 */ /* 0x003fe4000f8e00ff */
[----:B------:R-:W-:-:S02]  /*1bc70*/  IMAD.U32 R5, RZ, RZ, UR5 ;  /* 0x00000005ff057e24 */ /* 0x000fc4000f8e00ff */
[----:B----4-:R-:W-:Y:S02]  /*1bc80*/  IMAD.U32 R6, RZ, RZ, UR6 ;  /* 0x00000006ff067e24 */ /* 0x010fe4000f8e00ff */
[----:B------:R-:W-:Y:S02]  /*1bc90*/  IMAD.U32 R7, RZ, RZ, UR7 ;  /* 0x00000007ff077e24 */ /* 0x000fe4000f8e00ff */
[----:B-----5:R-:W-:Y:S02]  /*1bca0*/  IMAD.U32 R10, RZ, RZ, UR8 ;  /* 0x00000008ff0a7e24 */ /* 0x020fe4000f8e00ff */
[----:B--2---:R-:W-:-:S07]  /*1bcb0*/  IMAD.U32 R11, RZ, RZ, UR9 ;  /* 0x00000009ff0b7e24 */ /* 0x004fce000f8e00ff */
[----:B------:R-:W-:-:S07]  /*1bcc0*/  LEPC R20, `(.L_x_6712) ;  /* 0x000000001014794e */ /* 0x000fce0000000000 */
[----:B---3--:R-:W-:Y:S05]  /*1bcd0*/  CALL.ABS.NOINC R2 ;  /* 0x0000000002007343 */ /* 0x008fea0003c00000 */
.L_x_6712:
[----:B------:R-:W2:Y:S01]  /*1bce0*/  LDCU.64 UR4, c[0x0][0x758] ;  /* 0x0000eb00ff0477ac */ /* 0x000ea20008000a00 */
[----:B------:R-:W-:-:S04]  /*1bcf0*/  LOP3.LUT P0, RZ, R25, 0xff, RZ, 0xc0, !PT ;  /* 0x000000ff19ff7812 */ /* 0x000fc8000780c0ff */
[----:B------:R-:W-:Y:S02]  /*1bd00*/  SEL R3, RZ, 0x1, !P0 ;  /* 0x00000001ff037807 */ /* 0x000fe40004000000 */
[----:B--2---:R-:W-:Y:S01]  /*1bd10*/  IADD3 R24, P1, PT, R24, UR4, RZ ;  /* 0x0000000418187c10 */ /* 0x004fe2000ff3e0ff */
[----:B------:R-:W2:Y:S04]  /*1bd20*/  LDCU UR4, c[0x0][0x78c] ;  /* 0x0000f180ff0477ac */ /* 0x000ea80008000800 */
[----:B------:R-:W-:-:S05]  /*1bd30*/  IMAD.X R25, RZ, RZ, UR5, P1 ;  /* 0x00000005ff197e24 */ /* 0x000fca00088e06ff */
[----:B------:R3:W-:Y:S01]  /*1bd40*/  STG.E.U8 desc[UR36][R24.64], R3 ;  /* 0x0000000318007986 */ /* 0x0007e2000c101124 */
[----:B--2---:R-:W-:-:S09]  /*1bd50*/  UISETP.NE.AND UP0, UPT, UR4, 0x1, UPT ;  /* 0x000000010400788c */ /* 0x004fd2000bf05270 */
[----:B---3--:R-:W-:Y:S05]  /*1bd60*/  BRA.U !UP0, `(.L_x_6713) ;  /* 0x0000000108407547 */ /* 0x008fea000b800000 */
[----:B------:R-:W-:Y:S01]  /*1bd70*/  MOV R0, 0x0 ;  /* 0x0000000000007802 */ /* 0x000fe20000000f00 */
[----:B------:R-:W0:Y:S01]  /*1bd80*/  LDCU.64 UR4, c[0x4][0x7c8] ;  /* 0x0100f900ff0477ac */ /* 0x000e220008000a00 */
[----:B------:R-:W-:Y:S02]  /*1bd90*/  HFMA2 R8, -RZ, RZ, 0, 4.4763088226318359375e-05 ;  /* 0x000002efff087431 */ /* 0x000fe400000001ff */
        /* <DEDUP_REMOVED lines=13> */
.L_x_6713:
        /* <DEDUP_REMOVED lines=11> */
[----:B------:R-:W-:Y:S02]  /*1bf20*/  IMAD.MOV.U32 R8, RZ, RZ, 0x2ef ;  /* 0x000002efff087424 */ /* 0x000fe400078e00ff */
[----:B------:R2:W3:Y:S01]  /*1bf30*/  LDC.64 R2, c[0x4][R0] ;  /* 0x0100000000027b82 */ /* 0x0004e20000000a00 */
[----:B------:R-:W4:Y:S01]  /*1bf40*/  LDCU.64 UR6, c[0x4][0x7b8] ;  /* 0x0100f700ff0677ac */ /* 0x000f220008000a00 */
[----:B------:R-:W-:Y:S02]  /*1bf50*/  IMAD.MOV.U32 R12, RZ, RZ, 0x1 ;  /* 0x00000001ff0c7424 */ /* 0x000fe400078e00ff */
[----:B------:R-:W-:Y:S01]  /*1bf60*/  IMAD.MOV.U32 R13, RZ, RZ, RZ ;  /* 0x000000ffff0d7224 */ /* 0x000fe200078e00ff */
[----:B------:R-:W5:Y:S01]  /*1bf70*/  LDCU.64 UR8, c[0x4][0x248] ;  /* 0x01004900ff0877ac */ /* 0x000f620008000a00 */
[----:B01----:R-:W-:-:S02]  /*1bf80*/  IMAD.U32 R4, RZ, RZ, UR4 ;  /* 0x00000004ff047e24 */ /* 0x003fc4000f8e00ff */
[----:B------:R-:W-:Y:S02]  /*1bf90*/  IMAD.U32 R5, RZ, RZ, UR5 ;  /* 0x00000005ff057e24 */ /* 0x000fe4000f8e00ff */
[----:B----4-:R-:W-:Y:S02]  /*1bfa0*/  IMAD.U32 R6, RZ, RZ, UR6 ;  /* 0x00000006ff067e24 */ /* 0x010fe4000f8e00ff */
[----:B------:R-:W-:Y:S02]  /*1bfb0*/  IMAD.U32 R7, RZ, RZ, UR7 ;  /* 0x00000007ff077e24 */ /* 0x000fe4000f8e00ff */
[----:B-----5:R-:W-:Y:S01]  /*1bfc0*/  IMAD.U32 R10, RZ, RZ, UR8 ;  /* 0x00000008ff0a7e24 */ /* 0x020fe2000f8e00ff */
[----:B--2---:R-:W-:-:S07]  /*1bfd0*/  MOV R11, UR9 ;  /* 0x00000009000b7c02 */ /* 0x004fce0008000f00 */
[----:B------:R-:W-:-:S07]  /*1bfe0*/  LEPC R20, `(.L_x_6714) ;  /* 0x000000001014794e */ /* 0x000fce0000000000 */
[----:B---3--:R-:W-:Y:S05]  /*1bff0*/  CALL.ABS.NOINC R2 ;  /* 0x0000000002007343 */ /* 0x008fea0003c00000 */
.L_x_6714:
        /* <DEDUP_REMOVED lines=20> */
[----:B------:R-:W-:Y:S01]  /*1c140*/  IMAD.U32 R7, RZ, RZ, UR7 ;  /* 0x00000007ff077e24 */ /* 0x000fe2000f8e00ff */
[----:B-----5:R-:W-:Y:S01]  /*1c150*/  MOV R10, UR8 ;  /* 0x00000008000a7c02 */ /* 0x020fe20008000f00 */
[----:B--2---:R-:W-:-:S07]  /*1c160*/  IMAD.U32 R11, RZ, RZ, UR9 ;  /* 0x00000009ff0b7e24 */ /* 0x004fce000f8e00ff */
[----:B------:R-:W-:-:S07]  /*1c170*/  LEPC R20, `(.L_x_6715) ;  /* 0x000000001014794e */ /* 0x000fce0000000000 */
[----:B---3--:R-:W-:Y:S05]  /*1c180*/  CALL.ABS.NOINC R2 ;  /* 0x0000000002007343 */ /* 0x008fea0003c00000 */
.L_x_6715:
[----:B------:R-:W2:Y:S01]  /*1c190*/  LDCU.64 UR4, c[0x0][0x758] ;  /* 0x0000eb00ff0477ac */ /* 0x000ea20008000a00 */
[----:B------:R-:W-:-:S04]  /*1c1a0*/  LOP3.LUT P0, RZ, R16, 0xff, RZ, 0xc0, !PT ;  /* 0x000000ff10ff7812 */ /* 0x000fc8000780c0ff */
[----:B------:R-:W-:Y:S02]  /*1c1b0*/  SEL R5, RZ, 0x1, !P0 ;  /* 0x00000001ff057807 */ /* 0x000fe40004000000 */
[----:B--2---:R-:W-:-:S05]  /*1c1c0*/  IADD3 R2, P1, PT, R17, UR4, RZ ;  /* 0x0000000411027c10 */ /* 0x004fca000ff3e0ff */
[----:B------:R-:W-:-:S05]  /*1c1d0*/  IMAD.X R3, RZ, RZ, UR5, P1 ;  /* 0x00000005ff037e24 */ /* 0x000fca00088e06ff */
[----:B------:R-:W-:Y:S01]  /*1c1e0*/  STG.E.U8 desc[UR36][R2.64], R5 ;  /* 0x0000000502007986 */ /* 0x000fe2000c101124 */
[----:B------:R-:W-:Y:S05]  /*1c1f0*/  EXIT ;  /* 0x000000000000794d */ /* 0x000fea0003800000 */
.L_x_6711:
[----:B------:R-:W-:Y:S04]  /*1c200*/  STG.E.U8 desc[UR36][R2.64], R25 ;  /* 0x0000001902007986 */ /* 0x000fe8000c101124 */
[----:B------:R-:W-:Y:S04]  /*1c210*/  STG.E.U8 desc[UR36][R2.64+0x1], R23 ;  /* 0x0000011702007986 */ /* 0x000fe8000c101124 */
[----:B------:R-:W-:Y:S04]  /*1c220*/  STG.E.U8 desc[UR36][R2.64+0x2], R18 ;  /* 0x0000021202007986 */ /* 0x000fe8000c101124 */
[----:B------:R-:W-:Y:S01]  /*1c230*/  STG.E.U8 desc[UR36][R2.64+0x3], R16 ;  /* 0x0000031002007986 */ /* 0x000fe2000c101124 */
[----:B------:R-:W-:Y:S05]  /*1c240*/  EXIT ;  /* 0x000000000000794d */ /* 0x000fea0003800000 */
.L_x_6678:
        /* <DEDUP_REMOVED lines=16> */
[----:B0-----:R-:W-:Y:S01]  /*1c350*/  UISETP.NE.AND UP0, UPT, UR6, URZ, UPT ;  /* 0x000000ff0600728c */ /* 0x001fe2000bf05270 */
[----:B-1----:R-:W-:Y:S02]  /*1c360*/  IADD3 R4, P0, PT, R17, UR4, RZ ;  /* 0x0000000411047c10 */ /* 0x002fe4000ff1e0ff */
        /* <DEDUP_REMOVED lines=22> */
[----:B------:R-:W-:Y:S02]  /*1c4d0*/  IMAD.MOV R14, RZ, RZ, -R14 ;  /* 0x000000ffff0e7224 */ /* 0x000fe400078e0a0e */
[----:B------:R-:W-:Y:S01]  /*1c4e0*/  IMAD.MOV R21, RZ, RZ, -R21 ;  /* 0x000000ffff157224 */ /* 0x000fe200078e0a15 */
        /* <DEDUP_REMOVED lines=8> */
.L_x_6717:
        /* <DEDUP_REMOVED lines=16> */
.L_x_6718:
[----:B------:R-:W0:Y:S02]  /*1c670*/  LDCU UR4, c[0x0][0x78c] ;  /* 0x0000f180ff0477ac */ /* 0x000e240008000800 */
[----:B0-----:R-:W-:-:S09]  /*1c680*/  UISETP.NE.AND UP0, UPT, UR4, 0x1, UPT ;  /* 0x000000010400788c */ /* 0x001fd2000bf05270 */
[----:B------:R-:W-:Y:S05]  /*1c690*/  BRA.U !UP0, `(.L_x_6719) ;  /* 0x0000000108407547 */ /* 0x000fea000b800000 */
        /* <DEDUP_REMOVED lines=16> */
.L_x_6719:
        /* <DEDUP_REMOVED lines=25> */
.L_x_6720:
        /* <DEDUP_REMOVED lines=18> */
[----:B------:R-:W-:Y:S01]  /*1ca50*/  IMAD.U32 R5, RZ, RZ, UR5 ;  /* 0x00000005ff057e24 */ /* 0x000fe2000f8e00ff */
[----:B---3--:R-:W-:Y:S01]  /*1ca60*/  MOV R6, UR6 ;  /* 0x0000000600067c02 */ /* 0x008fe20008000f00 */
[----:B------:R-:W-:Y:S02]  /*1ca70*/  IMAD.U32 R7, RZ, RZ, UR7 ;  /* 0x00000007ff077e24 */ /* 0x000fe4000f8e00ff */
[----:B----4-:R-:W-:Y:S02]  /*1ca80*/  IMAD.U32 R10, RZ, RZ, UR8 ;  /* 0x00000008ff0a7e24 */ /* 0x010fe4000f8e00ff */
[----:B-1----:R-:W-:-:S07]  /*1ca90*/  IMAD.U32 R11, RZ, RZ, UR9 ;  /* 0x00000009ff0b7e24 */ /* 0x002fce000f8e00ff */
[----:B------:R-:W-:-:S07]  /*1caa0*/  LEPC R20, `(.L_x_6721) ;  /* 0x000000001014794e */ /* 0x000fce0000000000 */
[----:B--2---:R-:W-:Y:S05]  /*1cab0*/  CALL.ABS.NOINC R2 ;  /* 0x0000000002007343 */ /* 0x004fea0003c00000 */
.L_x_6721:
        /* <DEDUP_REMOVED lines=17> */
[----:B0-----:R-:W-:Y:S01]  /*1cbd0*/  IMAD.U32 R4, RZ, RZ, UR4 ;  /* 0x00000004ff047e24 */ /* 0x001fe2000f8e00ff */
[----:B------:R-:W-:Y:S01]  /*1cbe0*/  MOV R5, UR5 ;  /* 0x0000000500057c02 */ /* 0x000fe20008000f00 */
[----:B---3--:R-:W-:-:S02]  /*1cbf0*/  IMAD.U32 R6, RZ, RZ, UR6 ;  /* 0x00000006ff067e24 */ /* 0x008fc4000f8e00ff */
[----:B------:R-:W-:Y:S02]  /*1cc00*/  IMAD.U32 R7, RZ, RZ, UR7 ;  /* 0x00000007ff077e24 */ /* 0x000fe4000f8e00ff */
[----:B----4-:R-:W-:Y:S02]  /*1cc10*/  IMAD.U32 R10, RZ, RZ, UR8 ;  /* 0x00000008ff0a7e24 */ /* 0x010fe4000f8e00ff */
[----:B-1----:R-:W-:-:S07]  /*1cc20*/  IMAD.U32 R11, RZ, RZ, UR9 ;  /* 0x00000009ff0b7e24 */ /* 0x002fce000f8e00ff */
[----:B------:R-:W-:-:S07]  /*1cc30*/  LEPC R20, `(.L_x_6722) ;  /* 0x000000001014794e */ /* 0x000fce0000000000 */
[----:B--2---:R-:W-:Y:S05]  /*1cc40*/  CALL.ABS.NOINC R2 ;  /* 0x0000000002007343 */ /* 0x004fea0003c00000 */
.L_x_6722:
[----:B------:R-:W0:Y:S01]  /*1cc50*/  LDCU.64 UR4, c[0x0][0x758] ;  /* 0x0000eb00ff0477ac */ /* 0x000e220008000a00 */
[----:B------:R-:W-:-:S04]  /*1cc60*/  LOP3.LUT P1, RZ, R16, 0xff, RZ, 0xc0, !PT ;  /* 0x000000ff10ff7812 */ /* 0x000fc8000782c0ff */
[----:B------:R-:W-:Y:S02]  /*1cc70*/  SEL R5, RZ, 0x1, !P1 ;  /* 0x00000001ff057807 */ /* 0x000fe40004800000 */
[----:B0-----:R-:W-:-:S05]  /*1cc80*/  IADD3 R2, P0, PT, R17, UR4, RZ ;  /* 0x0000000411027c10 */ /* 0x001fca000ff1e0ff */
[----:B------:R-:W-:-:S05]  /*1cc90*/  IMAD.X R3, RZ, RZ, UR5, P0 ;  /* 0x00000005ff037e24 */ /* 0x000fca00080e06ff */
[----:B------:R-:W-:Y:S01]  /*1cca0*/  STG.E.U8 desc[UR36][R2.64], R5 ;  /* 0x0000000502007986 */ /* 0x000fe2000c101124 */
[----:B------:R-:W-:Y:S05]  /*1ccb0*/  EXIT ;  /* 0x000000000000794d */ /* 0x000fea0003800000 */
.L_x_6716:
[----:B------:R-:W0:Y:S01]  /*1ccc0*/  LDCU.U8 UR4, c[0x0][0x788] ;  /* 0x0000f100ff0477ac */ /* 0x000e220008000000 */
[----:B------:R-:W1:Y:S01]  /*1ccd0*/  LDCU.U8 UR5, c[0x0][0x789] ;  /* 0x0000f120ff0577ac */ /* 0x000e620008000000 */
[----:B0-----:R-:W-:Y:S02]  /*1cce0*/  UISETP.NE.AND UP0, UPT, UR4, URZ, UPT ;  /* 0x000000ff0400728c */ /* 0x001fe4000bf05270 */
[----:B-1----:R-:W-:-:S07]  /*1ccf0*/  UISETP.NE.AND UP1, UPT, UR5, URZ, UPT ;  /* 0x000000ff0500728c */ /* 0x002fce000bf25270 */
[----:B------:R-:W-:Y:S05]  /*1cd00*/  BRA.U !UP0, `(.L_x_6723) ;  /* 0x0000000108607547 */ /* 0x000fea000b800000 */
        /* <DEDUP_REMOVED lines=15> */
[----:B------:R-:W-:-:S04]  /*1ce00*/  IADD3 R7, PT, PT, -R7, RZ, RZ ;  /* 0x000000ff07077210 */ /* 0x000fc80007ffe1ff */
[----:B--2---:R-:W-:Y:S02]  /*1ce10*/  ISETP.NE.AND P0, PT, R0, R7, PT ;  /* 0x000000070000720c */ /* 0x004fe40003f05270 */
[----:B---3--:R-:W-:Y:S02]  /*1ce20*/  ISETP.NE.AND P1, PT, R4, R9, PT ;  /* 0x000000090400720c */ /* 0x008fe40003f25270 */
[----:B------:R-:W-:Y:S02]  /*1ce30*/  SEL R25, RZ, 0x1, !P0 ;  /* 0x00000001ff197807 */ /* 0x000fe40004000000 */
[----:B----4-:R-:W-:Y:S02]  /*1ce40*/  ISETP.NE.AND P2, PT, R5, R10, PT ;  /* 0x0000000a0500720c */ /* 0x010fe40003f45270 */
[----:B------:R-:W-:Y:S02]  /*1ce50*/  SEL R23, RZ, 0x1, !P1 ;  /* 0x00000001ff177807 */ /* 0x000fe40004800000 */
[----:B-----5:R-:W-:-:S02]  /*1ce60*/  ISETP.NE.AND P3, PT, R6, R11, PT ;  /* 0x0000000b0600720c */ /* 0x020fc40003f65270 */
[----:B------:R-:W-:Y:S02]  /*1ce70*/  SEL R18, RZ, 0x1, !P2 ;  /* 0x00000001ff127807 */ /* 0x000fe40005000000 */
[----:B------:R-:W-:-:S09]  /*1ce80*/  SEL R16, RZ, 0x1, !P3 ;  /* 0x00000001ff107807 */ /* 0x000fd20005800000 */
.L_x_6723:
[----:B------:R-:W-:Y:S05]  /*1ce90*/  BRA.U !UP1, `(.L_x_6724) ;  /* 0x0000000509947547 */ /* 0x000fea000b800000 */
        /* <DEDUP_REMOVED lines=19> */
.L_x_6725:
        /* <DEDUP_REMOVED lines=25> */
.L_x_6726:
        /* <DEDUP_REMOVED lines=25> */
.L_x_6727:
        /* <DEDUP_REMOVED lines=25> */
.L_x_6728:
[----:B------:R-:W0:Y:S01]  /*1d480*/  LDCU.64 UR4, c[0x0][0x758] ;  /* 0x0000eb00ff0477ac */ /* 0x000e220008000a00 */
[----:B------:R-:W-:-:S04]  /*1d490*/  LOP3.LUT P0, RZ, R16, 0xff, RZ, 0xc0, !PT ;  /* 0x000000ff10ff7812 */ /* 0x000fc8000780c0ff */
[----:B------:R-:W-:Y:S02]  /*1d4a0*/  SEL R5, RZ, 0x1, !P0 ;  /* 0x00000001ff057807 */ /* 0x000fe40004000000 */
[----:B0-----:R-:W-:-:S05]  /*1d4b0*/  IADD3 R2, P1, PT, R17, UR4, RZ ;  /* 0x0000000411027c10 */ /* 0x001fca000ff3e0ff */
[----:B------:R-:W-:-:S05]  /*1d4c0*/  IMAD.X R3, RZ, RZ, UR5, P1 ;  /* 0x00000005ff037e24 */ /* 0x000fca00088e06ff */
[----:B------:R-:W-:Y:S01]  /*1d4d0*/  STG.E.U8 desc[UR36][R2.64], R5 ;  /* 0x0000000502007986 */ /* 0x000fe2000c101124 */
[----:B------:R-:W-:Y:S05]  /*1d4e0*/  EXIT ;  /* 0x000000000000794d */ /* 0x000fea0003800000 */
.L_x_6724:
[----:B------:R-:W-:Y:S04]  /*1d4f0*/  STG.E.U8 desc[UR36][R2.64], R25 ;  /* 0x0000001902007986 */ /* 0x000fe8000c101124 */
[----:B------:R-:W-:Y:S04]  /*1d500*/  STG.E.U8 desc[UR36][R2.64+0x1], R23 ;  /* 0x0000011702007986 */ /* 0x000fe8000c101124 */
[----:B------:R-:W-:Y:S04]  /*1d510*/  STG.E.U8 desc[UR36][R2.64+0x2], R18 ;  /* 0x0000021202007986 */ /* 0x000fe8000c101124 */
[----:B------:R-:W-:Y:S01]  /*1d520*/  STG.E.U8 desc[UR36][R2.64+0x3], R16 ;  /* 0x0000031002007986 */ /* 0x000fe2000c101124 */
[----:B------:R-:W-:Y:S05]  /*1d530*/  EXIT ;  /* 0x000000000000794d */ /* 0x000fea0003800000 */
.L_x_6729:
        /* <DEDUP_REMOVED lines=12> */
.L_x_10016:


//--------------------- .text._ZN2at6native13reduce_kernelILi512ELi1ENS0_8ReduceOpIN3c107complexIfEENS0_14func_wrapper_tIS5_ZNS0_11sum_functorIS5_S5_S5_EclERNS_14TensorIteratorEEUlS5_S5_E_EEjS5_Li4ELi4EEEEEvT1_ --------------------------
	.section	.text._ZN2at6native13reduce_kernelILi512ELi1ENS0_8ReduceOpIN3c107complexIfEENS0_14func_wrapper_tIS5_ZNS0_11sum_functorIS5_S5_S5_EclERNS_14TensorIteratorEEUlS5_S5_E_EEjS5_Li4ELi4EEEEEvT1_,"ax",@progbits
	.align	128
        .global         _ZN2at6native13reduce_kernelILi512ELi1ENS0_8ReduceOpIN3c107complexIfEENS0_14func_wrapper_tIS5_ZNS0_11sum_functorIS5_S5_S5_EclERNS_14TensorIteratorEEUlS5_S5_E_EEjS5_Li4ELi4EEEEEvT1_
        .type           _ZN2at6native13reduce_kernelILi512ELi1ENS0_8ReduceOpIN3c107complexIfEENS0_14func_wrapper_tIS5_ZNS0_11sum_functorIS5_S5_S5_EclERNS_14TensorIteratorEEUlS5_S5_E_EEjS5_Li4ELi4EEEEEvT1_,@function
        .size           _ZN2at6native13reduce_kernelILi512ELi1ENS0_8ReduceOpIN3c107complexIfEENS0_14func_wrapper_tIS5_ZNS0_11sum_functorIS5_S5_S5_EclERNS_14TensorIteratorEEUlS5_S5_E_EEjS5_Li4ELi4EEEEEvT1_,(.L_x_10017 - _ZN2at6native13reduce_kernelILi512ELi1ENS0_8ReduceOpIN3c107complexIfEENS0_14func_wrapper_tIS5_ZNS0_11sum_functorIS5_S5_S5_EclERNS_14TensorIteratorEEUlS5_S5_E_EEjS5_Li4ELi4EEEEEvT1_)
        .other          _ZN2at6native13reduce_kernelILi512ELi1ENS0_8ReduceOpIN3c107complexIfEENS0_14func_wrapper_tIS5_ZNS0_11sum_functorIS5_S5_S5_EclERNS_14TensorIteratorEEUlS5_S5_E_EEjS5_Li4ELi4EEEEEvT1_,@"STO_CUDA_ENTRY STV_DEFAULT"
_ZN2at6native13reduce_kernelILi512ELi1ENS0_8ReduceOpIN3c107complexIfEENS0_14func_wrapper_tIS5_ZNS0_11sum_functorIS5_S5_S5_EclERNS_14TensorIteratorEEUlS5_S5_E_EEjS5_Li4ELi4EEEEEvT1_:
.text._ZN2at6native13reduce_kernelILi512ELi1ENS0_8ReduceOpIN3c107complexIfEENS0_14func_wrapper_tIS5_ZNS0_11sum_functorIS5_S5_S5_EclERNS_14TensorIteratorEEUlS5_S5_E_EEjS5_Li4ELi4EEEEEvT1_:
[----:B------:R-:W0:Y:S01]  /*0000*/  LDC R1, c[0x0][0x37c] ;  /* 0x0000df00ff017b82 */ /* 0x000e220000000800 */
[----:B------:R-:W1:Y:S01]  /*0010*/  S2R R12, SR_TID.X ;  /* 0x00000000000c7919 */ /* 0x000e620000002100 */
[----:B------:R-:W1:Y:S06]  /*0020*/  LDCU.64 UR32, c[0x0][0x3b0] ;  /* 0x00007600ff2077ac */ /* 0x000e6c0008000a00 */
[----:B------:R-:W2:Y:S01]  /*0030*/  S2UR UR5, SR_CTAID.X ;  /* 0x00000000000579c3 */ /* 0x000ea20000002500 */
[----:B0-----:R-:W-:Y:S01]  /*0040*/  IADD3 R1, PT, PT, R1, -0x8, RZ ;  /* 0xfffffff801017810 */ /* 0x001fe20007ffe0ff */
[----:B------:R-:W0:Y:S01]  /*0050*/  S2R R6, SR_TID.Y ;  /* 0x0000000000067919 */ /* 0x000e220000002200 */
[----:B------:R-:W0:Y:S01]  /*0060*/  LDCU UR6, c[0x0][0x3b8] ;  /* 0x00007700ff0677ac */ /* 0x000e220008000800 */
[----:B------:R-:W-:Y:S01]  /*0070*/  MOV R10, R8 ;  /* 0x00000008000a7202 */ /* 0x000fe20000000f00 */
        /* <DEDUP_REMOVED lines=10> */
[----:B------:R-:W-:Y:S02]  /*0120*/  HFMA2 R0, -RZ, RZ, 0, 0 ;  /* 0x00000000ff007431 */ /* 0x000fe400000001ff */
[----:B---3--:R-:W-:-:S02]  /*0130*/  IMAD R4, R5, UR32, R4 ;  /* 0x0000002005047c24 */ /* 0x008fc4000f8e0204 */
[----:B------:R-:W-:Y:S01]  /*0140*/  IMAD.MOV.U32 R11, RZ, RZ, R9 ;  /* 0x000000ffff0b7224 */ /* 0x000fe200078e0009 */
[----:B------:R0:W-:Y:S01]  /*0150*/  STL [R1+0x4], R9 ;  /* 0x0000040901007387 */ /* 0x0001e20000100800 */
[----:B------:R-:W-:Y:S05]  /*0160*/  BRA.U !UP0, `(.L_x_6730) ;  /* 0x0000001108587547 */ /* 0x000fea000b800000 */
[----:B------:R-:W1:Y:S01]  /*0170*/  LDCU.64 UR6, c[0x0][0x568] ;  /* 0x0000ad00ff0677ac */ /* 0x000e620008000a00 */
[----:B------:R-:W-:Y:S01]  /*0180*/  MOV R10, RZ ;  /* 0x000000ff000a7202 */ /* 0x000fe20000000f00 */
        /* <DEDUP_REMOVED lines=20> */
[----:B------:R-:W-:-:S03]  /*02d0*/  UISETP.NE.AND UP0, UPT, UR4, 0x2, UPT ;  /* 0x000000020400788c */ /* 0x000fc6000bf05270 */
[----:B------:R-:W-:-:S05]  /*02e0*/  IADD3 R2, PT, PT, -R9, RZ, RZ ;  /* 0x000000ff09027210 */ /* 0x000fca0007ffe1ff */
[----:B--2---:R-:W-:-:S04]  /*02f0*/  IMAD R3, R2, UR5, R3 ;  /* 0x0000000502037c24 */ /* 0x004fc8000f8e0203 */
[----:B-1----:R-:W-:Y:S01]  /*0300*/  IMAD R0, R3, UR6, R0 ;  /* 0x0000000603007c24 */ /* 0x002fe2000f8e0200 */
        /* <DEDUP_REMOVED lines=252> */
.L_x_6730:
[----:B------:R-:W1:Y:S01]  /*12d0*/  LDCU UR5, c[0x0][0x394] ;  /* 0x00007280ff0577ac */ /* 0x000e620008000800 */
[----:B------:R-:W-:Y:S01]  /*12e0*/  BSSY.RECONVERGENT B0, `(.L_x_6731) ;  /* 0x00009ec000007945 */ /* 0x000fe20003800200 */
[----:B------:R-:W-:Y:S01]  /*12f0*/  CS2R R16, SRZ ;  /* 0x0000000000107805 */ /* 0x000fe2000001ff00 */
        /* <DEDUP_REMOVED lines=11> */
[----:B------:R-:W-:-:S03]  /*13b0*/  IMAD.MOV.U32 R2, RZ, RZ, R16 ;  /* 0x000000ffff027224 */ /* 0x000fc600078e0010 */
[----:B------:R-:W-:Y:S01]  /*13c0*/  MOV R3, R17 ;  /* 0x0000001100037202 */ /* 0x000fe20000000f00 */
        /* <DEDUP_REMOVED lines=9> */
[----:B------:R-:W-:-:S02]  /*1460*/  MOV R13, R17 ;  /* 0x00000011000d7202 */ /* 0x000fc40000000f00 */
[----:B---3--:R-:W-:Y:S01]  /*1470*/  MOV R14, R18 ;  /* 0x00000012000e7202 */ /* 0x008fe20000000f00 */
[----:B------:R-:W-:-:S05]  /*1480*/  IMAD.MOV.U32 R16, RZ, RZ, R18 ;  /* 0x000000ffff107224 */ /* 0x000fca00078e0012 */
        /* <DEDUP_REMOVED lines=9> */
[----:B------:R-:W-:Y:S02]  /*1520*/  ISETP.NE.AND P0, PT, RZ, UR31, PT ;  /* 0x0000001fff007c0c */ /* 0x000fe4000bf05270 */
[----:B------:R-:W-:Y:S02]  /*1530*/  ISETP.NE.AND P1, PT, R6, RZ, PT ;  /* 0x000000ff0600720c */ /* 0x000fe40003f25270 */
[----:B------:R-:W-:Y:S02]  /*1540*/  MOV R13, R17 ;  /* 0x00000011000d7202 */ /* 0x000fe40000000f00 */
[----:B------:R-:W-:-:S09]  /*1550*/  MOV R16, R18 ;  /* 0x0000001200107202 */ /* 0x000fd20000000f00 */
        /* <DEDUP_REMOVED lines=9> */
[----:B0-----:R-:W-:Y:S01]  /*15f0*/  FADD.FTZ R13, R8, UR4 ;  /* 0x00000004080d7e21 */ /* 0x001fe20008010000 */
[----:B------:R-:W-:-:S07]  /*1600*/  FADD.FTZ R16, R9, UR5 ;  /* 0x0000000509107e21 */ /* 0x000fce0008010000 */
.L_x_6737:
[----:B------:R-:W-:Y:S05]  /*1610*/  BSYNC.RECONVERGENT B2 ;  /* 0x0000000000027941 */ /* 0x000fea0003800200 */
.L_x_6736:
[----:B------:R-:W-:Y:S02]  /*1620*/  IADD3 R2, P0, PT, R2, 0x20, RZ ;  /* 0x0000002002027810 */ /* 0x000fe40007f1e0ff */
[----:B------:R-:W-:Y:S02]  /*1630*/  IADD3 R0, PT, PT, R11, -0x4, R20 ;  /* 0xfffffffc0b007810 */ /* 0x000fe40007ffe014 */
[----:B------:R-:W-:-:S09]  /*1640*/  IADD3.X R3, PT, PT, RZ, R3, RZ, P0, !PT ;  /* 0x00000003ff037210 */ /* 0x000fd200007fe4ff */
.L_x_6735:
[----:B------:R-:W-:Y:S05]  /*1650*/  BSYNC.RECONVERGENT B1 ;  /* 0x0000000000017941 */ /* 0x000fea0003800200 */
.L_x_6734:
        /* <DEDUP_REMOVED lines=12> */
[----:B------:R-:W-:Y:S01]  /*1720*/  IMAD.MOV.U32 R19, RZ, RZ, R18 ;  /* 0x000000ffff137224 */ /* 0x000fe200078e0012 */
[----:B------:R-:W-:-:S07]  /*1730*/  MOV R20, R17 ;  /* 0x0000001100147202 */ /* 0x000fce0000000f00 */
.L_x_6740:
[C---:B------:R-:W-:Y:S01]  /*1740*/  IMAD.WIDE.U32 R4, R21.reuse, 0x20, R2 ;  /* 0x0000002015047825 */ /* 0x040fe200078e0002 */
[----:B------:R-:W1:Y:S05]  /*1750*/  LDCU UR4, c[0x0][0x39c] ;  /* 0x00007380ff0477ac */ /* 0x000e6a0008000800 */
[----:B0-----:R-:W2:Y:S01]  /*1760*/  LDG.E.ENL2.256 R8, R4, desc[UR36][R4.64] ;  /* 0xfe0000240404797e */ /* 0x001ea20008121908 */
[----:B-1----:R-:W-:-:S04]  /*1770*/  IADD3 R21, PT, PT, R21, UR4, RZ ;  /* 0x0000000415157c10 */ /* 0x002fc8000fffe0ff */
[----:B------:R-:W-:-:S04]  /*1780*/  LEA R23, R21, 0x3, 0x2 ;  /* 0x0000000315177811 */ /* 0x000fc800078e10ff */
[----:B------:R-:W-:Y:S01]  /*1790*/  ISETP.GE.U32.AND P1, PT, R23, R0, PT ;  /* 0x000000001700720c */ /* 0x000fe20003f26070 */
[----:B--2---:R-:W-:Y:S01]  /*17a0*/  FADD.FTZ R13, R4, R13 ;  /* 0x0000000d040d7221 */ /* 0x004fe20000010000 */
[----:B------:R-:W-:Y:S01]  /*17b0*/  FADD.FTZ R16, R5, R16 ;  /* 0x0000001005107221 */ /* 0x000fe20000010000 */
[----:B------:R-:W-:Y:S01]  /*17c0*/  FADD.FTZ R20, R6, R20 ;  /* 0x0000001406147221 */ /* 0x000fe20000010000 */
[----:B------:R-:W-:Y:S01]  /*17d0*/  FADD.FTZ R19, R7, R19 ;  /* 0x0000001307137221 */ /* 0x000fe20000010000 */
[----:B------:R-:W-:Y:S01]  /*17e0*/  FADD.FTZ R17, R8, R17 ;  /* 0x0000001108117221 */ /* 0x000fe20000010000 */
[----:B------:R-:W-:Y:S01]  /*17f0*/  FADD.FTZ R18, R9, R18 ;  /* 0x0000001209127221 */ /* 0x000fe20000010000 */
[----:B------:R-:W-:Y:S01]  /*1800*/  FADD.FTZ R15, R10, R15 ;  /* 0x0000000f0a0f7221 */ /* 0x000fe20000010000 */
[----:B------:R-:W-:-:S05]  /*1810*/  FADD.FTZ R14, R11, R14 ;  /* 0x0000000e0b0e7221 */ /* 0x000fca0000010000 */
[----:B------:R-:W-:Y:S05]  /*1820*/  @!P1 BRA `(.L_x_6740) ;  /* 0xfffffffc00c49947 */ /* 0x000fea000383ffff */
.L_x_6739:
[----:B------:R-:W-:Y:S05]  /*1830*/  BSYNC.RECONVERGENT B1 ;  /* 0x0000000000017941 */ /* 0x000fea0003800200 */
.L_x_6738:
        /* <DEDUP_REMOVED lines=8> */
[----:B--2---:R-:W-:Y:S01]  /*18c0*/  FADD.FTZ R13, R13, R2 ;  /* 0x000000020d0d7221 */ /* 0x004fe20000010000 */
[----:B------:R-:W-:-:S07]  /*18d0*/  FADD.FTZ R16, R16, R3 ;  /* 0x0000000310107221 */ /* 0x000fce0000010000 */
.L_x_6742:
[----:B------:R-:W-:Y:S05]  /*18e0*/  BSYNC.RECONVERGENT B1 ;  /* 0x0000000000017941 */ /* 0x000fea0003800200 */
.L_x_6741:
[----:B------:R-:W-:Y:S01]  /*18f0*/  FADD.FTZ R20, R20, R13 ;  /* 0x0000000d14147221 */ /* 0x000fe20000010000 */
[----:B------:R-:W-:-:S03]  /*1900*/  FADD.FTZ R19, R19, R16 ;  /* 0x0000001013137221 */ /* 0x000fc60000010000 */
[----:B------:R-:W-:Y:S01]  /*1910*/  FADD.FTZ R20, R20, R17 ;  /* 0x0000001114147221 */ /* 0x000fe20000010000 */
[----:B------:R-:W-:-:S03]  /*1920*/  FADD.FTZ R19, R19, R18 ;  /* 0x0000001213137221 */ /* 0x000fc60000010000 */
[----:B------:R-:W-:Y:S01]  /*1930*/  FADD.FTZ R16, R20, R15 ;  /* 0x0000000f14107221 */ /* 0x000fe20000010000 */
[----:B------:R-:W-:Y:S01]  /*1940*/  FADD.FTZ R17, R19, R14 ;  /* 0x0000000e13117221 */ /* 0x000fe20000010000 */
[----:B------:R-:W-:Y:S06]  /*1950*/  BRA `(.L_x_6732) ;  /* 0x0000009800107947 */ /* 0x000fec0003800000 */
.L_x_6733:
        /* <DEDUP_REMOVED lines=8> */
[----:B------:R-:W-:Y:S02]  /*19e0*/  MOV R0, R4 ;  /* 0x0000000400007202 */ /* 0x000fe40000000f00 */
[----:B------:R-:W-:Y:S02]  /*19f0*/  CS2R R16, SRZ ;  /* 0x0000000000107805 */ /* 0x000fe4000001ff00 */
[----:B------:R-:W-:Y:S02]  /*1a00*/  CS2R R18, SRZ ;  /* 0x0000000000127805 */ /* 0x000fe4000001ff00 */
[----:B------:R-:W-:Y:S02]  /*1a10*/  CS2R R12, SRZ ;  /* 0x00000000000c7805 */ /* 0x000fe4000001ff00 */
[----:B------:R-:W-:Y:S01]  /*1a20*/  CS2R R14, SRZ ;  /* 0x00000000000e7805 */ /* 0x000fe2000001ff00 */
[----:B------:R-:W2:Y:S08]  /*1a30*/  LDC R6, c[0x0][0x388] ;  /* 0x0000e200ff067b82 */ /* 0x000eb00000000800 */
[----:B------:R-:W0:Y:S01]  /*1a40*/  LDC R10, c[0x0][0x38c] ;  /* 0x0000e300ff0a7b82 */ /* 0x000e220000000800 */
[----:B-1----:R-:W-:-:S05]  /*1a50*/  IMAD R5, R21, 0x3, R4 ;  /* 0x0000000315057824 */ /* 0x002fca00078e0204 */
[----:B------:R-:W-:Y:S02]  /*1a60*/  ISETP.GE.U32.AND P0, PT, R5, R20, PT ;  /* 0x000000140500720c */ /* 0x000fe40003f06070 */
[-C--:B--2---:R-:W-:Y:S01]  /*1a70*/  MOV R5, R6.reuse ;  /* 0x0000000600057202 */ /* 0x084fe20000000f00 */
[----:B------:R-:W-:Y:S01]  /*1a80*/  IMAD.MOV.U32 R7, RZ, RZ, R6 ;  /* 0x000000ffff077224 */ /* 0x000fe200078e0006 */
[----:B------:R-:W-:Y:S02]  /*1a90*/  MOV R8, R6 ;  /* 0x0000000600087202 */ /* 0x000fe40000000f00 */
[-C--:B0-----:R-:W-:Y:S01]  /*1aa0*/  MOV R9, R10.reuse ;  /* 0x0000000a00097202 */ /* 0x081fe20000000f00 */
[----:B------:R-:W-:Y:S01]  /*1ab0*/  IMAD.MOV.U32 R11, RZ, RZ, R10 ;  /* 0x000000ffff0b7224 */ /* 0x000fe200078e000a */
[----:B------:R-:W-:-:S05]  /*1ac0*/  MOV R4, R10 ;  /* 0x0000000a00047202 */ /* 0x000fca0000000f00 */
[----:B------:R-:W-:Y:S05]  /*1ad0*/  @P0 BRA `(.L_x_6745) ;  /* 0x0000000000740947 */ /* 0x000fea0003800000 */
[----:B------:R-:W-:Y:S01]  /*1ae0*/  BSSY.RECONVERGENT B2, `(.L_x_6745) ;  /* 0x000001c000027945 */ /* 0x000fe20003800200 */
[----:B------:R-:W-:Y:S01]  /*1af0*/  MOV R11, R10 ;  /* 0x0000000a000b7202 */ /* 0x000fe20000000f00 */
[----:B------:R-:W-:Y:S01]  /*1b00*/  IMAD.MOV.U32 R4, RZ, RZ, R10 ;  /* 0x000000ffff047224 */ /* 0x000fe200078e000a */
[-C--:B------:R-:W-:Y:S02]  /*1b10*/  MOV R7, R6.reuse ;  /* 0x0000000600077202 */ /* 0x080fe40000000f00 */
[----:B------:R-:W-:-:S07]  /*1b20*/  MOV R8, R6 ;  /* 0x0000000600087202 */ /* 0x000fce0000000f00 */
.L_x_6746:
[C---:B------:R-:W-:Y:S02]  /*1b30*/  IMAD.IADD R12, R0.reuse, 0x1, R21 ;  /* 0x00000001000c7824 */ /* 0x040fe400078e0215 */
[----:B------:R-:W-:-:S03]  /*1b40*/  IMAD.WIDE.U32 R14, R0, 0x8, R2 ;  /* 0x00000008000e7825 */ /* 0x000fc600078e0002 */
[CC--:B------:R-:W-:Y:S01]  /*1b50*/  IADD3 R18, PT, PT, R12.reuse, R21.reuse, RZ ;  /* 0x000000150c127210 */ /* 0x0c0fe20007ffe0ff */
[--C-:B------:R-:W-:Y:S02]  /*1b60*/  IMAD.WIDE.U32 R12, R12, 0x8, R2.reuse ;  /* 0x000000080c0c7825 */ /* 0x100fe400078e0002 */
[----:B------:R-:W2:Y:S01]  /*1b70*/  LDG.E.64 R14, desc[UR36][R14.64] ;  /* 0x000000240e0e7981 */ /* 0x000ea2000c1e1b00 */
[C---:B------:R-:W-:Y:S01]  /*1b80*/  IADD3 R0, PT, PT, R18.reuse, R21, RZ ;  /* 0x0000001512007210 */ /* 0x040fe20007ffe0ff */
[--C-:B------:R-:W-:Y:S02]  /*1b90*/  IMAD.WIDE.U32 R18, R18, 0x8, R2.reuse ;  /* 0x0000000812127825 */ /* 0x100fe400078e0002 */
[----:B------:R-:W3:Y:S02]  /*1ba0*/  LDG.E.64 R12, desc[UR36][R12.64] ;  /* 0x000000240c0c7981 */ /* 0x000ee4000c1e1b00 */
[C---:B------:R-:W-:Y:S02]  /*1bb0*/  IMAD.WIDE.U32 R16, R0.reuse, 0x8, R2 ;  /* 0x0000000800107825 */ /* 0x040fe400078e0002 */
[----:B------:R-:W4:Y:S04]  /*1bc0*/  LDG.E.64 R18, desc[UR36][R18.64] ;  /* 0x0000002412127981 */ /* 0x000f28000c1e1b00 */
[----:B------:R-:W5:Y:S01]  /*1bd0*/  LDG.E.64 R16, desc[UR36][R16.64] ;  /* 0x0000002410107981 */ /* 0x000f62000c1e1b00 */
[----:B------:R-:W-:-:S04]  /*1be0*/  IMAD.IADD R0, R0, 0x1, R21 ;  /* 0x0000000100007824 */ /* 0x000fc800078e0215 */
[----:B------:R-:W-:-:S05]  /*1bf0*/  IMAD R23, R21, 0x3, R0 ;  /* 0x0000000315177824 */ /* 0x000fca00078e0200 */
[----:B------:R-:W-:Y:S01]  /*1c00*/  ISETP.GE.U32.AND P0, PT, R23, R20, PT ;  /* 0x000000141700720c */ /* 0x000fe20003f06070 */
[----:B--2---:R-:W-:Y:S01]  /*1c10*/  FADD.FTZ R8, R14, R8 ;  /* 0x000000080e087221 */ /* 0x004fe20000010000 */
[----:B------:R-:W-:Y:S01]  /*1c20*/  FADD.FTZ R4, R15, R4 ;  /* 0x000000040f047221 */ /* 0x000fe20000010000 */
[----:B---3--:R-:W-:Y:S01]  /*1c30*/  FADD.FTZ R7, R12, R7 ;  /* 0x000000070c077221 */ /* 0x008fe20000010000 */
[----:B------:R-:W-:Y:S01]  /*1c40*/  FADD.FTZ R11, R13, R11 ;  /* 0x0000000b0d0b7221 */ /* 0x000fe20000010000 */
[----:B----4-:R-:W-:Y:S01]  /*1c50*/  FADD.FTZ R6, R18, R6 ;  /* 0x0000000612067221 */ /* 0x010fe20000010000 */
[----:B------:R-:W-:Y:S01]  /*1c60*/  FADD.FTZ R10, R19, R10 ;  /* 0x0000000a130a7221 */ /* 0x000fe20000010000 */
[----:B-----5:R-:W-:Y:S01]  /*1c70*/  FADD.FTZ R5, R16, R5 ;  /* 0x0000000510057221 */ /* 0x020fe20000010000 */
[----:B------:R-:W-:-:S05]  /*1c80*/  FADD.FTZ R9, R17, R9 ;  /* 0x0000000911097221 */ /* 0x000fca0000010000 */
[----:B------:R-:W-:Y:S05]  /*1c90*/  @!P0 BRA `(.L_x_6746) ;  /* 0xfffffffc00a48947 */ /* 0x000fea000383ffff */
[----:B------:R-:W-:Y:S05]  /*1ca0*/  BSYNC.RECONVERGENT B2 ;  /* 0x0000000000027941 */ /* 0x000fea0003800200 */
.L_x_6745:
[----:B------:R-:W-:Y:S05]  /*1cb0*/  BSYNC.RECONVERGENT B1 ;  /* 0x0000000000017941 */ /* 0x000fea0003800200 */
.L_x_6744:
[----:B------:R-:W-:Y:S01]  /*1cc0*/  ISETP.GE.U32.AND P0, PT, R0, R20, PT ;  /* 0x000000140000720c */ /* 0x000fe20003f06070 */
[----:B------:R-:W-:-:S12]  /*1cd0*/  BSSY.RECONVERGENT B1, `(.L_x_6747) ;  /* 0x0000012000017945 */ /* 0x000fd80003800200 */
[----:B------:R-:W-:Y:S05]  /*1ce0*/  @P0 BRA `(.L_x_6748) ;  /* 0x0000000000400947 */ /* 0x000fea0003800000 */
[----:B------:R-:W-:-:S06]  /*1cf0*/  IMAD.WIDE.U32 R14, R0, 0x8, R2 ;  /* 0x00000008000e7825 */ /* 0x000fcc00078e0002 */
[----:B------:R-:W5:Y:S01]  /*1d00*/  LDG.E.64 R14, desc[UR36][R14.64] ;  /* 0x000000240e0e7981 */ /* 0x000f62000c1e1b00 */
[----:B------:R-:W-:-:S04]  /*1d10*/  IADD3 R23, PT, PT, R0, R21, RZ ;  /* 0x0000001500177210 */ /* 0x000fc80007ffe0ff */
        /* <DEDUP_REMOVED lines=13> */
.L_x_6748:
[----:B------:R-:W-:Y:S05]  /*1df0*/  BSYNC.RECONVERGENT B1 ;  /* 0x0000000000017941 */ /* 0x000fea0003800200 */
.L_x_6747:
[----:B------:R-:W-:Y:S04]  /*1e00*/  BSSY.RECONVERGENT B1, `(.L_x_6749) ;  /* 0x0000012000017945 */ /* 0x000fe80003800200 */
[----:B------:R-:W-:Y:S05]  /*1e10*/  @P0 BRA `(.L_x_6750) ;  /* 0x0000000000400947 */ /* 0x000fea0003800000 */
[----:B------:R-:W-:Y:S01]  /*1e20*/  IADD3 R0, PT, PT, R0, R21, RZ ;  /* 0x0000001500007210 */ /* 0x000fe20007ffe0ff */
[----:B-----5:R-:W-:Y:S01]  /*1e30*/  FADD.FTZ R8, R8, R14 ;  /* 0x0000000e08087221 */ /* 0x020fe20000010000 */
[----:B------:R-:W-:Y:S02]  /*1e40*/  FADD.FTZ R4, R4, R15 ;  /* 0x0000000f04047221 */ /* 0x000fe40000010000 */
[----:B------:R-:W-:-:S13]  /*1e50*/  ISETP.GE.U32.AND P0, PT, R0, R20, PT ;  /* 0x000000140000720c */ /* 0x000fda0003f06070 */
[----:B------:R-:W-:Y:S05]  /*1e60*/  @P0 BRA `(.L_x_6750) ;  /* 0x00000000002c0947 */ /* 0x000fea0003800000 */
[----:B------:R-:W-:Y:S01]  /*1e70*/  IADD3 R0, PT, PT, R0, R21, RZ ;  /* 0x0000001500007210 */ /* 0x000fe20007ffe0ff */
[----:B------:R-:W-:Y:S01]  /*1e80*/  FADD.FTZ R7, R7, R12 ;  /* 0x0000000c07077221 */ /* 0x000fe20000010000 */
[----:B------:R-:W-:Y:S02]  /*1e90*/  FADD.FTZ R11, R11, R13 ;  /* 0x0000000d0b0b7221 */ /* 0x000fe40000010000 */
[----:B------:R-:W-:-:S13]  /*1ea0*/  ISETP.GE.U32.AND P0, PT, R0, R20, PT ;  /* 0x000000140000720c */ /* 0x000fda0003f06070 */
[----:B------:R-:W-:Y:S05]  /*1eb0*/  @P0 BRA `(.L_x_6750) ;  /* 0x0000000000180947 */ /* 0x000fea0003800000 */
[----:B------:R-:W-:Y:S02]  /*1ec0*/  IMAD.IADD R21, R0, 0x1, R21 ;  /* 0x0000000100157824 */ /* 0x000fe400078e0215 */
[----:B------:R-:W-:Y:S01]  /*1ed0*/  FADD.FTZ R6, R6, R18 ;  /* 0x0000001206067221 */ /* 0x000fe20000010000 */
[----:B------:R-:W-:Y:S02]  /*1ee0*/  FADD.FTZ R10, R10, R19 ;  /* 0x000000130a0a7221 */ /* 0x000fe40000010000 */
[----:B------:R-:W-:-:S13]  /*1ef0*/  ISETP.GE.U32.AND P0, PT, R21, R20, PT ;  /* 0x000000141500720c */ /* 0x000fda0003f06070 */
[----:B------:R-:W-:Y:S01]  /*1f00*/  @!P0 FADD.FTZ R5, R5, R16 ;  /* 0x0000001005058221 */ /* 0x000fe20000010000 */
[----:B------:R-:W-:-:S07]  /*1f10*/  @!P0 FADD.FTZ R9, R9, R17 ;  /* 0x0000001109098221 */ /* 0x000fce0000010000 */
.L_x_6750:
[----:B------:R-:W-:Y:S05]  /*1f20*/  BSYNC.RECONVERGENT B1 ;  /* 0x0000000000017941 */ /* 0x000fea0003800200 */
.L_x_6749:
[----:B------:R-:W-:Y:S01]  /*1f30*/  FADD.FTZ R7, R8, R7 ;  /* 0x0000000708077221 */ /* 0x000fe20000010000 */
[----:B------:R-:W-:-:S03]  /*1f40*/  FADD.FTZ R11, R4, R11 ;  /* 0x0000000b040b7221 */ /* 0x000fc60000010000 */
[----:B------:R-:W-:Y:S01]  /*1f50*/  FADD.FTZ R6, R7, R6 ;  /* 0x0000000607067221 */ /* 0x000fe20000010000 */
[----:B------:R-:W-:-:S03]  /*1f60*/  FADD.FTZ R10, R11, R10 ;  /* 0x0000000a0b0a7221 */ /* 0x000fc60000010000 */
[----:B-----5:R-:W-:Y:S01]  /*1f70*/  FADD.FTZ R16, R6, R5 ;  /* 0x0000000506107221 */ /* 0x020fe20000010000 */
[----:B------:R-:W-:Y:S01]  /*1f80*/  FADD.FTZ R17, R10, R9 ;  /* 0x000000090a117221 */ /* 0x000fe20000010000 */
[----:B------:R-:W-:Y:S06]  /*1f90*/  BRA `(.L_x_6732) ;  /* 0x0000009000807947 */ /* 0x000fec0003800000 */
.L_x_6743:
[----:B------:R-:W-:-:S13]  /*1fa0*/  ISETP.NE.AND P0, PT, R7, 0x1, PT ;  /* 0x000000010700780c */ /* 0x000fda0003f05270 */
        /* <DEDUP_REMOVED lines=24> */
.L_x_6754:
[----:B------:R-:W-:Y:S02]  /*2130*/  IMAD.IADD R12, R0, 0x1, R22 ;  /* 0x00000001000c7824 */ /* 0x000fe400078e0216 */
[C---:B------:R-:W-:Y:S02]  /*2140*/  IMAD R15, R21.reuse, R0, RZ ;  /* 0x00000000150f7224 */ /* 0x040fe400078e02ff */
[----:B------:R-:W-:Y:S01]  /*2150*/  IMAD R13, R21, R12, RZ ;  /* 0x0000000c150d7224 */ /* 0x000fe200078e02ff */
[----:B------:R-:W-:Y:S01]  /*2160*/  IADD3 R16, PT, PT, R12, R22, RZ ;  /* 0x000000160c107210 */ /* 0x000fe20007ffe0ff */
[----:B------:R-:W-:-:S03]  /*2170*/  IMAD.WIDE.U32 R14, R15, 0x8, R2 ;  /* 0x000000080f0e7825 */ /* 0x000fc600078e0002 */
[----:B------:R-:W-:Y:S01]  /*2180*/  IADD3 R0, PT, PT, R16, R22, RZ ;  /* 0x0000001610007210 */ /* 0x000fe20007ffe0ff */
[----:B------:R-:W-:Y:S02]  /*2190*/  IMAD R19, R21, R16, RZ ;  /* 0x0000001015137224 */ /* 0x000fe400078e02ff */
[--C-:B------:R-:W-:Y:S01]  /*21a0*/  IMAD.WIDE.U32 R12, R13, 0x8, R2.reuse ;  /* 0x000000080d0c7825 */ /* 0x100fe200078e0002 */
[----:B------:R-:W2:Y:S03]  /*21b0*/  LDG.E.64 R14, desc[UR36][R14.64] ;  /* 0x000000240e0e7981 */ /* 0x000ea6000c1e1b00 */
[----:B------:R-:W-:Y:S02]  /*21c0*/  IMAD R17, R21, R0, RZ ;  /* 0x0000000015117224 */ /* 0x000fe400078e02ff */
[--C-:B------:R-:W-:Y:S01]  /*21d0*/  IMAD.WIDE.U32 R18, R19, 0x8, R2.reuse ;  /* 0x0000000813127825 */ /* 0x100fe200078e0002 */
[----:B------:R-:W3:Y:S03]  /*21e0*/  LDG.E.64 R12, desc[UR36][R12.64] ;  /* 0x000000240c0c7981 */ /* 0x000ee6000c1e1b00 */
[----:B------:R-:W-:-:S02]  /*21f0*/  IMAD.WIDE.U32 R16, R17, 0x8, R2 ;  /* 0x0000000811107825 */ /* 0x000fc400078e0002 */
        /* <DEDUP_REMOVED lines=15> */
.L_x_6753:
[----:B------:R-:W-:Y:S05]  /*22f0*/  BSYNC.RECONVERGENT B1 ;  /* 0x0000000000017941 */ /* 0x000fea0003800200 */
.L_x_6752:
        /* <DEDUP_REMOVED lines=18> */
[----:B------:R-:W-:Y:S02]  /*2420*/  @!P1 IMAD R21, R21, R18, RZ ;  /* 0x0000001215159224 */ /* 0x000fe400078e02ff */
[----:B------:R-:W-:-:S04]  /*2430*/  IMAD.WIDE.U32 R18, R19, 0x8, R2 ;  /* 0x0000000813127825 */ /* 0x000fc800078e0002 */
[----:B------:R-:W-:Y:S02]  /*2440*/  @!P1 IMAD.WIDE.U32 R2, R21, 0x8, R2 ;  /* 0x0000000815029825 */ /* 0x000fe400078e0002 */
[----:B------:R-:W5:Y:S04]  /*2450*/  LDG.E.64 R18, desc[UR36][R18.64] ;  /* 0x0000002412127981 */ /* 0x000f68000c1e1b00 */
[----:B------:R0:W5:Y:S02]  /*2460*/  @!P1 LDG.E.64 R16, desc[UR36][R2.64] ;  /* 0x0000002402109981 */ /* 0x000164000c1e1b00 */
.L_x_6756:
[----:B------:R-:W-:Y:S05]  /*2470*/  BSYNC.RECONVERGENT B1 ;  /* 0x0000000000017941 */ /* 0x000fea0003800200 */
.L_x_6755:
[----:B------:R-:W-:Y:S04]  /*2480*/  BSSY.RECONVERGENT B1, `(.L_x_6757) ;  /* 0x0000012000017945 */ /* 0x000fe80003800200 */
[----:B------:R-:W-:Y:S05]  /*2490*/  @P0 BRA `(.L_x_6758) ;  /* 0x0000000000400947 */ /* 0x000fea0003800000 */
[----:B0-----:R-:W-:Y:S01]  /*24a0*/  IADD3 R3, PT, PT, R0, R22, RZ ;  /* 0x0000001600037210 */ /* 0x001fe20007ffe0ff */
        /* <DEDUP_REMOVED lines=15> */
.L_x_6758:
[----:B------:R-:W-:Y:S05]  /*25a0*/  BSYNC.RECONVERGENT B1 ;  /* 0x0000000000017941 */ /* 0x000fea0003800200 */
.L_x_6757:
[----:B------:R-:W-:Y:S01]  /*25b0*/  FADD.FTZ R7, R8, R7 ;  /* 0x0000000708077221 */ /* 0x000fe20000010000 */
[----:B------:R-:W-:-:S03]  /*25c0*/  FADD.FTZ R11, R4, R11 ;  /* 0x0000000b040b7221 */ /* 0x000fc60000010000 */
[----:B------:R-:W-:Y:S01]  /*25d0*/  FADD.FTZ R6, R7, R6 ;  /* 0x0000000607067221 */ /* 0x000fe20000010000 */
[----:B------:R-:W-:-:S03]  /*25e0*/  FADD.FTZ R10, R11, R10 ;  /* 0x0000000a0b0a7221 */ /* 0x000fc60000010000 */
[----:B-----5:R-:W-:Y:S01]  /*25f0*/  FADD.FTZ R16, R6, R5 ;  /* 0x0000000506107221 */ /* 0x020fe20000010000 */
[----:B------:R-:W-:Y:S01]  /*2600*/  FADD.FTZ R17, R10, R9 ;  /* 0x000000090a117221 */ /* 0x000fe20000010000 */
[----:B------:R-:W-:Y:S06]  /*2610*/  BRA `(.L_x_6732) ;  /* 0x0000008800e07947 */ /* 0x000fec0003800000 */
.L_x_6751:
[----:B------:R-:W1:Y:S01]  /*2620*/  LDCU UR4, c[0x0][0x39c] ;  /* 0x00007380ff0477ac */ /* 0x000e620008000800 */
[----:B------:R-:W2:Y:S01]  /*2630*/  LDC R5, c[0x0][0x388] ;  /* 0x0000e200ff057b82 */ /* 0x000ea20000000800 */
[----:B------:R-:W-:Y:S01]  /*2640*/  BSSY.RECONVERGENT B1, `(.L_x_6759) ;  /* 0x000041a000017945 */ /* 0x000fe20003800200 */
[----:B------:R-:W-:Y:S02]  /*2650*/  MOV R2, R4 ;  /* 0x0000000400027202 */ /* 0x000fe40000000f00 */
[----:B------:R-:W-:Y:S02]  /*2660*/  CS2R R18, SRZ ;  /* 0x0000000000127805 */ /* 0x000fe4000001ff00 */
[----:B------:R-:W-:Y:S02]  /*2670*/  CS2R R14, SRZ ;  /* 0x00000000000e7805 */ /* 0x000fe4000001ff00 */
[----:B------:R-:W-:Y:S02]  /*2680*/  CS2R R12, SRZ ;  /* 0x00000000000c7805 */ /* 0x000fe4000001ff00 */
[----:B------:R-:W-:Y:S01]  /*2690*/  CS2R R10, SRZ ;  /* 0x00000000000a7805 */ /* 0x000fe2000001ff00 */
[----:B------:R-:W3:Y:S01]  /*26a0*/  LDC R6, c[0x0][0x38c] ;  /* 0x0000e300ff067b82 */ /* 0x000ee20000000800 */
[----:B-1----:R-:W-:-:S05]  /*26b0*/  MOV R21, UR4 ;  /* 0x0000000400157c02 */ /* 0x002fca0008000f00 */
[----:B------:R-:W-:Y:S02]  /*26c0*/  IMAD R3, R21, 0x3, R4 ;  /* 0x0000000315037824 */ /* 0x000fe400078e0204 */
[----:B--2---:R-:W-:Y:S01]  /*26d0*/  IMAD.MOV.U32 R25, RZ, RZ, R5 ;  /* 0x000000ffff197224 */ /* 0x004fe200078e0005 */
[-C--:B------:R-:W-:Y:S02]  /*26e0*/  MOV R4, R5.reuse ;  /* 0x0000000500047202 */ /* 0x080fe40000000f00 */
[----:B------:R-:W-:Y:S02]  /*26f0*/  ISETP.GE.U32.AND P0, PT, R3, R20, PT ;  /* 0x000000140300720c */ /* 0x000fe40003f06070 */
[----:B------:R-:W-:Y:S01]  /*2700*/  MOV R3, R5 ;  /* 0x0000000500037202 */ /* 0x000fe20000000f00 */
[----:B---3--:R-:W-:Y:S01]  /*2710*/  IMAD.MOV.U32 R24, RZ, RZ, R6 ;  /* 0x000000ffff187224 */ /* 0x008fe200078e0006 */
[-C--:B------:R-:W-:Y:S02]  /*2720*/  MOV R23, R6.reuse ;  /* 0x0000000600177202 */ /* 0x080fe40000000f00 */
[----:B------:R-:W-:-:S07]  /*2730*/  MOV R26, R6 ;  /* 0x00000006001a7202 */ /* 0x000fce0000000f00 */
[----:B------:R-:W-:Y:S05]  /*2740*/  @P0 BRA `(.L_x_6760) ;  /* 0x0000004000240947 */ /* 0x000fea0003800000 */
[----:B------:R-:W-:-:S13]  /*2750*/  ISETP.NE.AND P0, PT, R7, RZ, PT ;  /* 0x000000ff0700720c */ /* 0x000fda0003f05270 */
[----:B0-----:R0:W5:Y:S01]  /*2760*/  @!P0 LDG.E.64 R8, desc[UR36][R16.64] ;  /* 0x0000002410088981 */ /* 0x001162000c1e1b00 */
[----:B------:R-:W-:Y:S01]  /*2770*/  VIADD R7, R7, 0xffffffff ;  /* 0xffffffff07077836 */ /* 0x000fe20000000000 */
[-C--:B------:R-:W-:Y:S01]  /*2780*/  MOV R24, R6.reuse ;  /* 0x0000000600187202 */ /* 0x080fe20000000f00 */
[----:B------:R-:W-:Y:S01]  /*2790*/  IMAD.MOV.U32 R26, RZ, RZ, R6 ;  /* 0x000000ffff1a7224 */ /* 0x000fe200078e0006 */
[----:B------:R-:W-:Y:S01]  /*27a0*/  MOV R23, R6 ;  /* 0x0000000600177202 */ /* 0x000fe20000000f00 */
[----:B------:R-:W-:Y:S01]  /*27b0*/  IMAD.MOV.U32 R4, RZ, RZ, R5 ;  /* 0x000000ffff047224 */ /* 0x000fe200078e0005 */
[----:B------:R-:W-:Y:S02]  /*27c0*/  VIMNMX.U32 R7, PT, PT, R7, 0x18, PT ;  /* 0x0000001807077848 */ /* 0x000fe40003fe0000 */
[-C--:B------:R-:W-:Y:S02]  /*27d0*/  MOV R25, R5.reuse ;  /* 0x0000000500197202 */ /* 0x080fe40000000f00 */
[----:B------:R-:W-:-:S02]  /*27e0*/  MOV R3, R5 ;  /* 0x0000000500037202 */ /* 0x000fc40000000f00 */
[----:B0-----:R-:W-:-:S07]  /*27f0*/  IADD3 R7, PT, PT, R7, 0x1, RZ ;  /* 0x0000000107077810 */ /* 0x001fce0007ffe0ff */
.L_x_6766:
[----:B------:R-:W0:Y:S01]  /*2800*/  LDCU UR4, c[0x0][0x39c] ;  /* 0x00007380ff0477ac */ /* 0x000e220008000800 */
[-C--:B-----5:R-:W-:Y:S01]  /*2810*/  @!P0 MOV R18, R8.reuse ;  /* 0x0000000800128202 */ /* 0x0a0fe20000000f00 */
[--C-:B------:R-:W-:Y:S01]  /*2820*/  @!P0 IMAD.MOV.U32 R19, RZ, RZ, R9.reuse ;  /* 0x000000ffff138224 */ /* 0x100fe200078e0009 */
[-C--:B------:R-:W-:Y:S01]  /*2830*/  @!P0 MOV R15, R9.reuse ;  /* 0x00000009000f8202 */ /* 0x080fe20000000f00 */
[----:B------:R-:W-:Y:S01]  /*2840*/  @!P0 IMAD.MOV.U32 R13, RZ, RZ, R9 ;  /* 0x000000ffff0d8224 */ /* 0x000fe200078e0009 */
[-C--:B------:R-:W-:Y:S01]  /*2850*/  @!P0 MOV R14, R8.reuse ;  /* 0x00000008000e8202 */ /* 0x080fe20000000f00 */
[----:B------:R-:W-:Y:S01]  /*2860*/  @!P0 IMAD.MOV.U32 R10, RZ, RZ, R8 ;  /* 0x000000ffff0a8224 */ /* 0x000fe200078e0008 */
[----:B------:R-:W-:Y:S02]  /*2870*/  @!P0 MOV R12, R8 ;  /* 0x00000008000c8202 */ /* 0x000fe40000000f00 */
[----:B------:R-:W-:Y:S01]  /*2880*/  @!P0 MOV R11, R9 ;  /* 0x00000009000b8202 */ /* 0x000fe20000000f00 */
[----:B------:R-:W-:Y:S06]  /*2890*/  @!P0 BRA `(.L_x_6761) ;  /* 0x0000003c00948947 */ /* 0x000fec0003800000 */
[----:B------:R-:W1:Y:S01]  /*28a0*/  LDCU.128 UR20, c[0x0][0x3d0] ;  /* 0x00007a00ff1477ac */ /* 0x000e620008000c00 */
[----:B------:R-:W-:Y:S01]  /*28b0*/  HFMA2 R10, -RZ, RZ, 0, 0 ;  /* 0x00000000ff0a7431 */ /* 0x000fe200000001ff */
[----:B------:R-:W-:Y:S01]  /*28c0*/  MOV R11, R2 ;  /* 0x00000002000b7202 */ /* 0x000fe20000000f00 */
        /* <DEDUP_REMOVED lines=278> */
[----:B0-----:R-:W-:-:S12]  /*3a30*/  IMAD.HI.U32 R10, R12, UR55, R10 ;  /* 0x000000370c0a7c27 */ /* 0x001fd8000f8e000a */
[----:B------:R-:W0:Y:S01]  /*3a40*/  @P1 LDC R19, c[0x0][0x4f4] ;  /* 0x00013d00ff131b82 */ /* 0x000e220000000800 */
[----:B------:R-:W-:Y:S02]  /*3a50*/  SHF.R.U32.HI R11, RZ, UR28, R10 ;  /* 0x0000001cff0b7c19 */ /* 0x000fe4000801160a */
[----:B------:R-:W-:-:S05]  /*3a60*/  @P1 MOV R10, RZ ;  /* 0x000000ff000a1202 */ /* 0x000fca0000000f00 */
[----:B------:R-:W1:Y:S01]  /*3a70*/  @P1 LDC R18, c[0x0][0x560] ;  /* 0x00015800ff121b82 */ /* 0x000e620000000800 */
[----:B------:R-:W-:-:S04]  /*3a80*/  IMAD.MOV R15, RZ, RZ, -R11 ;  /* 0x000000ffff0f7224 */ /* 0x000fc800078e0a0b */
[----:B------:R-:W-:-:S03]  /*3a90*/  IMAD R15, R15, UR54, R12 ;  /* 0x000000360f0f7c24 */ /* 0x000fc6000f8e020c */
[----:B------:R-:W2:Y:S01]  /*3aa0*/  @P1 LDC.64 R12, c[0x0][0x4f8] ;  /* 0x00013e00ff0c1b82 */ /* 0x000ea20000000a00 */
[----:B------:R-:W-:Y:S02]  /*3ab0*/  IMAD R14, R15, UR29, R14 ;  /* 0x0000001d0f0e7c24 */ /* 0x000fe4000f8e020e */
[----:B--2---:R-:W-:-:S05]  /*3ac0*/  @P1 IMAD.HI.U32 R12, R11, R12, R10 ;  /* 0x0000000c0b0c1227 */ /* 0x004fca00078e000a */
[----:B------:R-:W-:-:S04]  /*3ad0*/  @P1 SHF.R.U32.HI R12, RZ, R13, R12 ;  /* 0x0000000dff0c1219 */ /* 0x000fc8000001160c */
[----:B------:R-:W-:-:S05]  /*3ae0*/  @P1 IADD3 R10, PT, PT, -R12, RZ, RZ ;  /* 0x000000ff0c0a1210 */ /* 0x000fca0007ffe1ff */
[----:B0-----:R-:W-:-:S04]  /*3af0*/  @P1 IMAD R11, R10, R19, R11 ;  /* 0x000000130a0b1224 */ /* 0x001fc800078e020b */
[----:B-1----:R-:W-:-:S07]  /*3b00*/  @P1 IMAD R14, R11, R18, R14 ;  /* 0x000000120b0e1224 */ /* 0x002fce00078e020e */
.L_x_6762:
[----:B------:R-:W-:-:S04]  /*3b10*/  LOP3.LUT R11, R14, 0xfffffff8, RZ, 0xc0, !PT ;  /* 0xfffffff80e0b7812 */ /* 0x000fc800078ec0ff */
[----:B------:R-:W-:-:S04]  /*3b20*/  IADD3 R10, P1, PT, R11, R16, RZ ;  /* 0x000000100b0a7210 */ /* 0x000fc80007f3e0ff */
[----:B------:R-:W-:-:S06]  /*3b30*/  IADD3.X R11, PT, PT, RZ, R17, RZ, P1, !PT ;  /* 0x00000011ff0b7210 */ /* 0x000fcc0000ffe4ff */
[----:B------:R-:W5:Y:S01]  /*3b40*/  LDG.E.64 R10, desc[UR36][R10.64] ;  /* 0x000000240a0a7981 */ /* 0x000f62000c1e1b00 */
[----:B------:R-:W-:Y:S01]  /*3b50*/  MOV R14, RZ ;  /* 0x000000ff000e7202 */ /* 0x000fe20000000f00 */
[----:B0-----:R-:W-:-:S04]  /*3b60*/  VIADD R15, R2, UR4 ;  /* 0x00000004020f7c36 */ /* 0x001fc80008000000 */
        /* <DEDUP_REMOVED lines=214> */
[----:B------:R-:W-:-:S05]  /*48d0*/  SHF.R.U32.HI R13, RZ, UR28, R12 ;  /* 0x0000001cff0d7c19 */ /* 0x000fca000801160c */
[----:B------:R-:W-:-:S04]  /*48e0*/  IMAD.MOV R12, RZ, RZ, -R13 ;  /* 0x000000ffff0c7224 */ /* 0x000fc800078e0a0d */
[----:B------:R-:W-:Y:S01]  /*48f0*/  IMAD R21, R12, UR54, R19 ;  /* 0x000000360c157c24 */ /* 0x000fe2000f8e0213 */
[----:B------:R-:W-:Y:S01]  /*4900*/  @P1 MOV R12, RZ ;  /* 0x000000ff000c1202 */ /* 0x000fe20000000f00 */
[----:B------:R-:W1:Y:S02]  /*4910*/  @P1 LDC.64 R18, c[0x0][0x4f8] ;  /* 0x00013e00ff121b82 */ /* 0x000e640000000a00 */
[----:B------:R-:W-:Y:S02]  /*4920*/  IMAD R20, R21, UR29, R20 ;  /* 0x0000001d15147c24 */ /* 0x000fe4000f8e0214 */
[----:B-1----:R-:W-:-:S04]  /*4930*/  @P1 IMAD.HI.U32 R18, R13, R18, R12 ;  /* 0x000000120d121227 */ /* 0x002fc800078e000c */
[----:B------:R-:W1:Y:S01]  /*4940*/  @P1 LDC R12, c[0x0][0x4f4] ;  /* 0x00013d00ff0c1b82 */ /* 0x000e620000000800 */
[----:B------:R-:W-:-:S04]  /*4950*/  @P1 SHF.R.U32.HI R18, RZ, R19, R18 ;  /* 0x00000013ff121219 */ /* 0x000fc80000011612 */
[----:B------:R-:W-:-:S05]  /*4960*/  @P1 IADD3 R19, PT, PT, -R18, RZ, RZ ;  /* 0x000000ff12131210 */ /* 0x000fca0007ffe1ff */
[----:B-1----:R-:W-:-:S04]  /*4970*/  @P1 IMAD R12, R12, R19, R13 ;  /* 0x000000130c0c1224 */ /* 0x002fc800078e020d */
[----:B0-----:R-:W-:-:S07]  /*4980*/  @P1 IMAD R20, R12, R27, R20 ;  /* 0x0000001b0c141224 */ /* 0x001fce00078e0214 */
.L_x_6763:
        /* <DEDUP_REMOVED lines=221> */
[----:B------:R-:W-:Y:S01]  /*5760*/  IMAD R21, R14, UR54, R19 ;  /* 0x000000360e157c24 */ /* 0x000fe2000f8e0213 */
[----:B------:R-:W-:Y:S01]  /*5770*/  @P1 MOV R14, RZ ;  /* 0x000000ff000e1202 */ /* 0x000fe20000000f00 */
        /* <DEDUP_REMOVED lines=9> */
.L_x_6764:
[----:B------:R-:W-:-:S04]  /*5810*/  LOP3.LUT R15, R20, 0xfffffff8, RZ, 0xc0, !PT ;  /* 0xfffffff8140f7812 */ /* 0x000fc800078ec0ff */
[----:B------:R-:W-:-:S04]  /*5820*/  IADD3 R14, P1, PT, R15, R16, RZ ;  /* 0x000000100f0e7210 */ /* 0x000fc80007f3e0ff */
[----:B------:R-:W-:-:S06]  /*5830*/  IADD3.X R15, PT, PT, RZ, R17, RZ, P1, !PT ;  /* 0x00000011ff0f7210 */ /* 0x000fcc0000ffe4ff */
[----:B------:R-:W5:Y:S01]  /*5840*/  LDG.E.64 R14, desc[UR36][R14.64] ;  /* 0x000000240e0e7981 */ /* 0x000f62000c1e1b00 */
[----:B------:R-:W-:-:S05]  /*5850*/  VIADD R18, R2, UR4 ;  /* 0x0000000402127c36 */ /* 0x000fca0008000000 */
[----:B------:R-:W-:-:S04]  /*5860*/  IADD3 R18, PT, PT, R18, UR4, RZ ;  /* 0x0000000412127c10 */ /* 0x000fc8000fffe0ff */
        /* <DEDUP_REMOVED lines=228> */
.L_x_6765:
[----:B------:R-:W-:-:S04]  /*66b0*/  LOP3.LUT R19, R22, 0xfffffff8, RZ, 0xc0, !PT ;  /* 0xfffffff816137812 */ /* 0x000fc800078ec0ff */
[----:B------:R-:W-:-:S04]  /*66c0*/  IADD3 R18, P1, PT, R19, R16, RZ ;  /* 0x0000001013127210 */ /* 0x000fc80007f3e0ff */
[----:B------:R-:W-:-:S06]  /*66d0*/  IADD3.X R19, PT, PT, RZ, R17, RZ, P1, !PT ;  /* 0x00000011ff137210 */ /* 0x000fcc0000ffe4ff */
[----:B------:R-:W5:Y:S03]  /*66e0*/  LDG.E.64 R18, desc[UR36][R18.64] ;  /* 0x0000002412127981 */ /* 0x000f66000c1e1b00 */
.L_x_6761:
[----:B------:R-:W1:Y:S01]  /*66f0*/  LDCU UR5, c[0x0][0x394] ;  /* 0x00007280ff0577ac */ /* 0x000e620008000800 */
[----:B0-----:R-:W-:Y:S01]  /*6700*/  MOV R21, UR4 ;  /* 0x0000000400157c02 */ /* 0x001fe20008000f00 */
[----:B-----5:R-:W-:Y:S01]  /*6710*/  FADD.FTZ R4, R10, R4 ;  /* 0x000000040a047221 */ /* 0x020fe20000010000 */
[----:B------:R-:W-:Y:S01]  /*6720*/  FADD.FTZ R6, R11, R6 ;  /* 0x000000060b067221 */ /* 0x000fe20000010000 */
[----:B------:R-:W-:Y:S01]  /*6730*/  FADD.FTZ R3, R12, R3 ;  /* 0x000000030c037221 */ /* 0x000fe20000010000 */
[----:B------:R-:W-:Y:S01]  /*6740*/  LEA R2, R21, R2, 0x2 ;  /* 0x0000000215027211 */ /* 0x000fe200078e10ff */
[----:B------:R-:W-:Y:S01]  /*6750*/  FADD.FTZ R23, R13, R23 ;  /* 0x000000170d177221 */ /* 0x000fe20000010000 */
[----:B------:R-:W-:Y:S01]  /*6760*/  FADD.FTZ R25, R14, R25 ;  /* 0x000000190e197221 */ /* 0x000fe20000010000 */
[----:B------:R-:W-:Y:S01]  /*6770*/  FADD.FTZ R24, R15, R24 ;  /* 0x000000180f187221 */ /* 0x000fe20000010000 */
[----:B------:R-:W-:Y:S01]  /*6780*/  FADD.FTZ R5, R18, R5 ;  /* 0x0000000512057221 */ /* 0x000fe20000010000 */
[----:B------:R-:W-:-:S02]  /*6790*/  IMAD R27, R21, 0x3, R2 ;  /* 0x00000003151b7824 */ /* 0x000fc400078e0202 */
[----:B------:R-:W-:Y:S01]  /*67a0*/  FADD.FTZ R26, R19, R26 ;  /* 0x0000001a131a7221 */ /* 0x000fe20000010000 */
[----:B-1----:R-:W-:-:S05]  /*67b0*/  IMAD.U32 R20, RZ, RZ, UR5 ;  /* 0x00000005ff147e24 */ /* 0x002fca000f8e00ff */
[----:B------:R-:W-:-:S13]  /*67c0*/  ISETP.GE.U32.AND P1, PT, R27, R20, PT ;  /* 0x000000141b00720c */ /* 0x000fda0003f26070 */
[----:B------:R-:W-:Y:S05]  /*67d0*/  @!P1 BRA `(.L_x_6766) ;  /* 0xffffffc000089947 */ /* 0x000fea000383ffff */
.L_x_6760:
[----:B------:R-:W-:Y:S05]  /*67e0*/  BSYNC.RECONVERGENT B1 ;  /* 0x0000000000017941 */ /* 0x000fea0003800200 */
.L_x_6759:
[----:B------:R-:W-:Y:S01]  /*67f0*/  ISETP.GE.U32.AND P0, PT, R2, R20, PT ;  /* 0x000000140200720c */ /* 0x000fe20003f06070 */
[----:B------:R-:W-:Y:S01]  /*6800*/  BSSY.RECONVERGENT B1, `(.L_x_6767) ;  /* 0x000047f000017945 */ /* 0x000fe20003800200 */
[----:B------:R-:W-:Y:S02]  /*6810*/  MOV R29, R19 ;  /* 0x00000013001d7202 */ /* 0x000fe40000000f00 */
[----:B------:R-:W-:Y:S01]  /*6820*/  MOV R28, R18 ;  /* 0x00000012001c7202 */ /* 0x000fe20000000f00 */
[----:B------:R-:W-:Y:S01]  /*6830*/  IMAD.MOV.U32 R18, RZ, RZ, R14 ;  /* 0x000000ffff127224 */ /* 0x000fe200078e000e */
[----:B------:R-:W-:Y:S01]  /*6840*/  MOV R19, R15 ;  /* 0x0000000f00137202 */ /* 0x000fe20000000f00 */
[----:B------:R-:W-:Y:S01]  /*6850*/  IMAD.MOV.U32 R14, RZ, RZ, R10 ;  /* 0x000000ffff0e7224 */ /* 0x000fe200078e000a */
[----:B------:R-:W-:Y:S02]  /*6860*/  MOV R17, R13 ;  /* 0x0000000d00117202 */ /* 0x000fe40000000f00 */
[----:B------:R-:W-:-:S02]  /*6870*/  MOV R16, R12 ;  /* 0x0000000c00107202 */ /* 0x000fc40000000f00 */
[----:B------:R-:W-:Y:S01]  /*6880*/  MOV R15, R11 ;  /* 0x0000000b000f7202 */ /* 0x000fe20000000f00 */
[----:B------:R-:W-:Y:S06]  /*6890*/  @P0 BRA `(.L_x_6768) ;  /* 0x0000004400d40947 */ /* 0x000fec0003800000 */
[----:B------:R-:W1:Y:S01]  /*68a0*/  LDC R10, c[0x0][0x3d0] ;  /* 0x0000f400ff0a7b82 */ /* 0x000e620000000800 */
[----:B------:R-:W-:Y:S02]  /*68b0*/  MOV R7, 0xffffffff ;  /* 0xffffffff00077802 */ /* 0x000fe40000000f00 */
[----:B0-----:R-:W-:Y:S02]  /*68c0*/  CS2R R8, SRZ ;  /* 0x0000000000087805 */ /* 0x001fe4000001ff00 */
[C---:B-1----:R-:W-:Y:S02]  /*68d0*/  ISETP.NE.AND P0, PT, R10.reuse, RZ, PT ;  /* 0x000000ff0a00720c */ /* 0x042fe40003f05270 */
        /* <DEDUP_REMOVED lines=277> */
.L_x_6770:
[----:B------:R-:W-:Y:S02]  /*7a30*/  SHF.R.U32.HI R8, RZ, 0x3, R8 ;  /* 0x00000003ff087819 */ /* 0x000fe40000011608 */
[----:B------:R-:W-:-:S07]  /*7a40*/  MOV R9, RZ ;  /* 0x000000ff00097202 */ /* 0x000fce0000000f00 */
.L_x_6769:
        /* <DEDUP_REMOVED lines=12> */
[----:B------:R-:W1:Y:S01]  /*7b10*/  LDC R0, c[0x0][0x3d0] ;  /* 0x0000f400ff007b82 */ /* 0x000e620000000800 */
[----:B------:R-:W-:Y:S01]  /*7b20*/  HFMA2 R8, -RZ, RZ, 0, 0 ;  /* 0x00000000ff087431 */ /* 0x000fe200000001ff */
        /* <DEDUP_REMOVED lines=271> */
.L_x_6772:
[----:B------:R-:W-:Y:S02]  /*8c20*/  SHF.R.U32.HI R10, RZ, 0x3, R0 ;  /* 0x00000003ff0a7819 */ /* 0x000fe40000011600 */
[----:B------:R-:W-:-:S07]  /*8c30*/  MOV R11, RZ ;  /* 0x000000ff000b7202 */ /* 0x000fce0000000f00 */
.L_x_6771:
[----:B------:R-:W-:-:S04]  /*8c40*/  LEA R12, P1, R10, R22, 0x3 ;  /* 0x000000160a0c7211 */ /* 0x000fc800078218ff */
[----:B------:R-:W-:-:S05]  /*8c50*/  LEA.HI.X R13, R10, R27, R11, 0x3, P1 ;  /* 0x0000001b0a0d7211 */ /* 0x000fca00008f1c0b */
[----:B------:R1:W5:Y:S01]  /*8c60*/  LDG.E.64 R16, desc[UR36][R12.64] ;  /* 0x000000240c107981 */ /* 0x000362000c1e1b00 */
[----:B------:R-:W-:-:S05]  /*8c70*/  IMAD.IADD R9, R21, 0x1, R9 ;  /* 0x0000000115097824 */ /* 0x000fca00078e0209 */
[----:B------:R-:W-:-:S13]  /*8c80*/  ISETP.GE.U32.AND P1, PT, R9, R20, PT ;  /* 0x000000140900720c */ /* 0x000fda0003f26070 */
[----:B-1----:R-:W-:Y:S05]  /*8c90*/  @P1 BRA `(.L_x_6768) ;  /* 0x0000002000d41947 */ /* 0x002fea0003800000 */
        /* <DEDUP_REMOVED lines=269> */
[----:B------:R-:W1:Y:S04]  /*9d70*/  LDCU UR6, c[0x0][0x4f4] ;  /* 0x00009e80ff0677ac */ /* 0x000e680008000800 */
[----:B0-----:R-:W-:Y:S01]  /*9d80*/  IMAD.HI.U32 R10, R11, UR4, R10 ;  /* 0x000000040b0a7c27 */ /* 0x001fe2000f8e000a */
[----:B------:R-:W0:Y:S04]  /*9d90*/  LDCU UR4, c[0x0][0x560] ;  /* 0x0000ac00ff0477ac */ /* 0x000e280008000800 */
[----:B------:R-:W-:-:S04]  /*9da0*/  SHF.R.U32.HI R10, RZ, UR5, R10 ;  /* 0x00000005ff0a7c19 */ /* 0x000fc8000801160a */
[----:B------:R-:W-:-:S05]  /*9db0*/  IADD3 R10, PT, PT, -R10, RZ, RZ ;  /* 0x000000ff0a0a7210 */ /* 0x000fca0007ffe1ff */
[----:B-1----:R-:W-:-:S04]  /*9dc0*/  IMAD R11, R10, UR6, R11 ;  /* 0x000000060a0b7c24 */ /* 0x002fc8000f8e020b */
[----:B0-----:R-:W-:-:S07]  /*9dd0*/  IMAD R0, R11, UR4, R0 ;  /* 0x000000040b007c24 */ /* 0x001fce000f8e0200 */
.L_x_6774:
[----:B------:R-:W-:Y:S02]  /*9de0*/  SHF.R.U32.HI R10, RZ, 0x3, R0 ;  /* 0x00000003ff0a7819 */ /* 0x000fe40000011600 */
[----:B------:R-:W-:-:S07]  /*9df0*/  MOV R11, RZ ;  /* 0x000000ff000b7202 */ /* 0x000fce0000000f00 */
.L_x_6773:
        /* <DEDUP_REMOVED lines=282> */
.L_x_6776:
[----:B------:R-:W-:Y:S02]  /*afa0*/  SHF.R.U32.HI R10, RZ, 0x3, R0 ;  /* 0x00000003ff0a7819 */ /* 0x000fe40000011600 */
[----:B------:R-:W-:-:S07]  /*afb0*/  MOV R11, RZ ;  /* 0x000000ff000b7202 */ /* 0x000fce0000000f00 */
.L_x_6775:
[----:B------:R-:W-:-:S04]  /*afc0*/  LEA R8, P0, R10, R22, 0x3 ;  /* 0x000000160a087211 */ /* 0x000fc800078018ff */
[----:B------:R-:W-:-:S05]  /*afd0*/  LEA.HI.X R9, R10, R27, R11, 0x3, P0 ;  /* 0x0000001b0a097211 */ /* 0x000fca00000f1c0b */
[----:B------:R1:W5:Y:S04]  /*afe0*/  LDG.E.64 R28, desc[UR36][R8.64] ;  /* 0x00000024081c7981 */ /* 0x000368000c1e1b00 */
.L_x_6768:
[----:B------:R-:W-:Y:S05]  /*aff0*/  BSYNC.RECONVERGENT B1 ;  /* 0x0000000000017941 */ /* 0x000fea0003800200 */
.L_x_6767:
[----:B------:R-:W-:Y:S01]  /*b000*/  ISETP.GE.U32.AND P0, PT, R2, R20, PT ;  /* 0x000000140200720c */ /* 0x000fe20003f06070 */
[----:B------:R-:W-:-:S12]  /*b010*/  BSSY.RECONVERGENT B1, `(.L_x_6777) ;  /* 0x0000012000017945 */ /* 0x000fd80003800200 */
[----:B------:R-:W-:Y:S05]  /*b020*/  @P0 BRA `(.L_x_6778) ;  /* 0x0000000000400947 */ /* 0x000fea0003800000 */
[----:B------:R-:W-:Y:S02]  /*b030*/  IMAD.IADD R0, R2, 0x1, R21 ;  /* 0x0000000102007824 */ /* 0x000fe400078e0215 */
        /* <DEDUP_REMOVED lines=9> */
[----:B------:R-:W-:Y:S01]  /*b0d0*/  IADD3 R21, PT, PT, R0, R21, RZ ;  /* 0x0000001500157210 */ /* 0x000fe20007ffe0ff */
[----:B------:R-:W-:Y:S01]  /*b0e0*/  FADD.FTZ R25, R25, R18 ;  /* 0x0000001219197221 */ /* 0x000fe20000010000 */
[----:B------:R-:W-:Y:S02]  /*b0f0*/  FADD.FTZ R24, R24, R19 ;  /* 0x0000001318187221 */ /* 0x000fe40000010000 */
[----:B------:R-:W-:-:S13]  /*b100*/  ISETP.GE.U32.AND P0, PT, R21, R20, PT ;  /* 0x000000141500720c */ /* 0x000fda0003f06070 */
[----:B------:R-:W-:Y:S01]  /*b110*/  @!P0 FADD.FTZ R5, R5, R28 ;  /* 0x0000001c05058221 */ /* 0x000fe20000010000 */
[----:B------:R-:W-:-:S07]  /*b120*/  @!P0 FADD.FTZ R26, R26, R29 ;  /* 0x0000001d1a1a8221 */ /* 0x000fce0000010000 */
.L_x_6778:
[----:B------:R-:W-:Y:S05]  /*b130*/  BSYNC.RECONVERGENT B1 ;  /* 0x0000000000017941 */ /* 0x000fea0003800200 */
.L_x_6777:
[----:B------:R-:W-:Y:S01]  /*b140*/  FADD.FTZ R4, R3, R4 ;  /* 0x0000000403047221 */ /* 0x000fe20000010000 */
[----:B------:R-:W-:-:S03]  /*b150*/  FADD.FTZ R23, R23, R6 ;  /* 0x0000000617177221 */ /* 0x000fc60000010000 */
[----:B------:R-:W-:Y:S01]  /*b160*/  FADD.FTZ R4, R4, R25 ;  /* 0x0000001904047221 */ /* 0x000fe20000010000 */
[----:B------:R-:W-:-:S03]  /*b170*/  FADD.FTZ R23, R23, R24 ;  /* 0x0000001817177221 */ /* 0x000fc60000010000 */
[----:B-----5:R-:W-:Y:S01]  /*b180*/  FADD.FTZ R16, R4, R5 ;  /* 0x0000000504107221 */ /* 0x020fe20000010000 */
[----:B------:R-:W-:-:S07]  /*b190*/  FADD.FTZ R17, R23, R26 ;  /* 0x0000001a17117221 */ /* 0x000fce0000010000 */
.L_x_6732:
[----:B------:R-:W-:Y:S05]  /*b1a0*/  BSYNC.RECONVERGENT B0 ;  /* 0x0000000000007941 */ /* 0x000fea0003800200 */
.L_x_6731:
[----:B------:R-:W2:Y:S01]  /*b1b0*/  LDCU UR4, c[0x0][0x3ac] ;  /* 0x00007580ff0477ac */ /* 0x000ea20008000800 */
[----:B------:R-:W3:Y:S01]  /*b1c0*/  S2R R0, SR_TID.X ;  /* 0x0000000000007919 */ /* 0x000ee20000002100 */
[----:B------:R-:W4:Y:S01]  /*b1d0*/  S2R R5, SR_TID.Y ;  /* 0x0000000000057919 */ /* 0x000f220000002200 */
[----:B--2---:R-:W-:-:S09]  /*b1e0*/  UISETP.NE.AND UP0, UPT, UR4, URZ, UPT ;  /* 0x000000ff0400728c */ /* 0x004fd2000bf05270 */
[----:B------:R-:W-:Y:S05]  /*b1f0*/  BRA.U !UP0, `(.L_x_6779) ;  /* 0x0000000108687547 */ /* 0x000fea000b800000 */
[----:B------:R-:W2:Y:S01]  /*b200*/  S2UR UR5, SR_CgaCtaId ;  /* 0x00000000000579c3 */ /* 0x000ea20000008800 */
[----:B------:R-:W0:Y:S01]  /*b210*/  LDCU UR8, c[0x0][0x360] ;  /* 0x00006c00ff0877ac */ /* 0x000e220008000800 */
[----:B------:R-:W-:Y:S01]  /*b220*/  UMOV UR4, 0x400 ;  /* 0x0000040000047882 */ /* 0x000fe20000000000 */
[----:B------:R-:W5:Y:S01]  /*b230*/  LDCU UR6, c[0x0][0x364] ;  /* 0x00006c80ff0677ac */ /* 0x000f620008000800 */
[----:B------:R-:W-:Y:S01]  /*b240*/  UIADD3 UR4, UPT, UPT, UR4, 0x10, URZ ;  /* 0x0000001004047890 */ /* 0x000fe2000fffe0ff */
[----:B0--34-:R-:W-:-:S03]  /*b250*/  IMAD R2, R5, UR8, R0 ;  /* 0x0000000805027c24 */ /* 0x019fc6000f8e0200 */
[----:B--2---:R-:W-:Y:S02]  /*b260*/  ULEA UR4, UR5, UR4, 0x18 ;  /* 0x0000000405047291 */ /* 0x004fe4000f8ec0ff */
[----:B-----5:R-:W-:-:S04]  /*b270*/  UISETP.GE.U32.AND UP0, UPT, UR6, 0x2, UPT ;  /* 0x000000020600788c */ /* 0x020fc8000bf06070 */
[----:B------:R-:W-:-:S05]  /*b280*/  LEA R2, R2, UR4, 0x3 ;  /* 0x0000000402027c11 */ /* 0x000fca000f8e18ff */
[----:B------:R2:W-:Y:S01]  /*b290*/  STS.64 [R2], R16 ;  /* 0x0000001002007388 */ /* 0x0005e20000000a00 */
[----:B------:R-:W-:Y:S05]  /*b2a0*/  BRA.U !UP0, `(.L_x_6779) ;  /* 0x00000001083c7547 */ /* 0x000fea000b800000 */
[----:B------:R-:W-:-:S05]  /*b2b0*/  UMOV UR5, UR6 ;  /* 0x0000000600057c82 */ /* 0x000fca0008000000 */
.L_x_6780:
        /* <DEDUP_REMOVED lines=9> */
[----:B------:R-:W2:Y:S02]  /*b350*/  @!P0 LDS.64 R6, [R3] ;  /* 0x0000000003068984 */ /* 0x000ea40000000a00 */
[----:B0-2---:R-:W-:Y:S01]  /*b360*/  @!P0 FADD.FTZ R16, R16, R6 ;  /* 0x0000000610108221 */ /* 0x005fe20000010000 */
[----:B------:R-:W-:-:S05]  /*b370*/  @!P0 FADD.FTZ R17, R17, R7 ;  /* 0x0000000711118221 */ /* 0x000fca0000010000 */
[----:B------:R0:W-:Y:S01]  /*b380*/  @!P0 STS.64 [R2], R16 ;  /* 0x0000001002008388 */ /* 0x0001e20000000a00 */
[----:B------:R-:W-:Y:S05]  /*b390*/  BRA.U UP0, `(.L_x_6780) ;  /* 0xfffffffd00c87547 */ /* 0x000fea000b83ffff */
.L_x_6779:
        /* <DEDUP_REMOVED lines=9> */
[----:B0-234-:R-:W-:Y:S01]  /*b430*/  IMAD R2, R5, UR5, R0 ;  /* 0x0000000505027c24 */ /* 0x01dfe2000f8e0200 */
[----:B------:R-:W-:Y:S02]  /*b440*/  UIADD3 UR4, UPT, UPT, UR4, 0x10, URZ ;  /* 0x0000001004047890 */ /* 0x000fe4000fffe0ff */
[----:B------:R-:W-:Y:S02]  /*b450*/  UISETP.GE.U32.AND UP0, UPT, UR5, 0x40, UPT ;  /* 0x000000400500788c */ /* 0x000fe4000bf06070 */
[----:B-----5:R-:W-:-:S06]  /*b460*/  ULEA UR4, UR6, UR4, 0x18 ;  /* 0x0000000406047291 */ /* 0x020fcc000f8ec0ff */
[----:B------:R-:W-:Y:S01]  /*b470*/  LEA R2, R2, UR4, 0x3 ;  /* 0x0000000402027c11 */ /* 0x000fe2000f8e18ff */
[----:B------:R-:W-:-:S04]  /*b480*/  UMOV UR4, 0x20 ;  /* 0x0000002000047882 */ /* 0x000fc80000000000 */
[----:B------:R0:W-:Y:S01]  /*b490*/  STS.64 [R2], R16 ;  /* 0x0000001002007388 */ /* 0x0001e20000000a00 */
[----:B------:R-:W-:Y:S05]  /*b4a0*/  BRA.U !UP0, `(.L_x_6782) ;  /* 0x0000000108387547 */ /* 0x000fea000b800000 */
[----:B------:R-:W-:-:S07]  /*b4b0*/  IMAD.U32 R3, RZ, RZ, UR5 ;  /* 0x00000005ff037e24 */ /* 0x000fce000f8e00ff */
.L_x_6783:
[----:B-1----:R-:W-:Y:S01]  /*b4c0*/  SHF.R.U32.HI R9, RZ, 0x1, R3 ;  /* 0x00000001ff097819 */ /* 0x002fe20000011603 */
[----:B------:R-:W-:Y:S03]  /*b4d0*/  BAR.SYNC.DEFER_BLOCKING 0x0 ;  /* 0x0000000000007b1d */ /* 0x000fe60000010000 */
[----:B------:R-:W-:-:S04]  /*b4e0*/  IADD3 R4, PT, PT, R9, R0, RZ ;  /* 0x0000000009047210 */ /* 0x000fc80007ffe0ff */
[----:B------:R-:W-:-:S04]  /*b4f0*/  ISETP.GE.U32.AND P0, PT, R4, UR5, PT ;  /* 0x0000000504007c0c */ /* 0x000fc8000bf06070 */
[----:B------:R-:W-:-:S13]  /*b500*/  ISETP.GE.U32.OR P0, PT, R0, R9, P0 ;  /* 0x000000090000720c */ /* 0x000fda0000706470 */
[----:B------:R-:W-:-:S05]  /*b510*/  @!P0 LEA R4, R9, R2, 0x3 ;  /* 0x0000000209048211 */ /* 0x000fca00078e18ff */
[----:B------:R-:W0:Y:S02]  /*b520*/  @!P0 LDS.64 R6, [R4] ;  /* 0x0000000004068984 */ /* 0x000e240000000a00 */
[----:B0-----:R-:W-:Y:S01]  /*b530*/  @!P0 FADD.FTZ R16, R16, R6 ;  /* 0x0000000610108221 */ /* 0x001fe20000010000 */
[----:B------:R-:W-:-:S05]  /*b540*/  @!P0 FADD.FTZ R17, R17, R7 ;  /* 0x0000000711118221 */ /* 0x000fca0000010000 */
[----:B------:R0:W-:Y:S01]  /*b550*/  @!P0 STS.64 [R2], R16 ;  /* 0x0000001002008388 */ /* 0x0001e20000000a00 */
[----:B------:R-:W-:Y:S02]  /*b560*/  ISETP.GT.U32.AND P0, PT, R3, 0x7f, PT ;  /* 0x0000007f0300780c */ /* 0x000fe40003f04070 */
[----:B------:R-:W-:-:S11]  /*b570*/  MOV R3, R9 ;  /* 0x0000000900037202 */ /* 0x000fd60000000f00 */
[----:B0-----:R-:W-:Y:S05]  /*b580*/  @P0 BRA `(.L_x_6783) ;  /* 0xfffffffc00cc0947 */ /* 0x001fea000383ffff */
.L_x_6782:
[----:B------:R-:W-:Y:S01]  /*b590*/  BAR.SYNC.DEFER_BLOCKING 0x0 ;  /* 0x0000000000007b1d */ /* 0x000fe20000010000 */
[----:B------:R-:W-:-:S09]  /*b5a0*/  UISETP.GE.U32.AND UP0, UPT, UR4, 0x2, UPT ;  /* 0x000000020400788c */ /* 0x000fd2000bf06070 */
[----:B------:R-:W-:Y:S05]  /*b5b0*/  BRA.U !UP0, `(.L_x_6781) ;  /* 0x0000000108207547 */ /* 0x000fea000b800000 */
[----:B0-2---:R-:W-:-:S07]  /*b5c0*/  IMAD.MOV.U32 R2, RZ, RZ, 0x1 ;  /* 0x00000001ff027424 */ /* 0x005fce00078e00ff */
.L_x_6784:
[----:B------:R-:W0:Y:S04]  /*b5d0*/  SHFL.DOWN PT, R3, R16, R2, 0x1f ;  /* 0x08001f0210037589 */ /* 0x000e2800000e0000 */
[----:B------:R2:W5:Y:S02]  /*b5e0*/  SHFL.DOWN PT, R4, R17, R2, 0x1f ;  /* 0x08001f0211047589 */ /* 0x00056400000e0000 */
[----:B--2---:R-:W-:-:S04]  /*b5f0*/  SHF.L.U32 R2, R2, 0x1, RZ ;  /* 0x0000000102027819 */ /* 0x004fc800000006ff */
[----:B------:R-:W-:Y:S01]  /*b600*/  ISETP.GE.AND P0, PT, R2, UR4, PT ;  /* 0x0000000402007c0c */ /* 0x000fe2000bf06270 */
[----:B0-----:R-:W-:Y:S01]  /*b610*/  FADD.FTZ R16, R3, R16 ;  /* 0x0000001003107221 */ /* 0x001fe20000010000 */
[----:B-----5:R-:W-:-:S11]  /*b620*/  FADD.FTZ R17, R4, R17 ;  /* 0x0000001104117221 */ /* 0x020fd60000010000 */
[----:B------:R-:W-:Y:S05]  /*b630*/  @!P0 BRA `(.L_x_6784) ;  /* 0xfffffffc00e48947 */ /* 0x000fea000383ffff */
.L_x_6781:
[----:B------:R-:W5:Y:S01]  /*b640*/  LDCU UR4, c[0x0][0x564] ;  /* 0x0000ac80ff0477ac */ /* 0x000f620008000800 */
[----:B------:R-:W-:Y:S01]  /*b650*/  HFMA2 R18, -RZ, RZ, 0, 0 ;  /* 0x00000000ff127431 */ /* 0x000fe200000001ff */
[----:B-----5:R-:W-:-:S09]  /*b660*/  UISETP.NE.AND UP0, UPT, UR4, URZ, UPT ;  /* 0x000000ff0400728c */ /* 0x020fd2000bf05270 */
[----:B------:R-:W-:Y:S05]  /*b670*/  BRA.U !UP0, `(.L_x_6785) ;  /* 0x00000011085c7547 */ /* 0x000fea000b800000 */
[----:B------:R-:W5:Y:S01]  /*b680*/  LDL.64 R6, [R1] ;  /* 0x0000000001067983 */ /* 0x000f620000100a00 */
[----:B------:R-:W1:Y:S01]  /*b690*/  LDCU.64 UR8, c[0x0][0x568] ;  /* 0x0000ad00ff0877ac */ /* 0x000e620008000a00 */
[----:B0-2---:R-:W-:Y:S01]  /*b6a0*/  MOV R2, RZ ;  /* 0x000000ff00027202 */ /* 0x005fe20000000f00 */
[----:B------:R-:W0:Y:S01]  /*b6b0*/  LDCU UR5, c[0x0][0x570] ;  /* 0x0000ae00ff0577ac */ /* 0x000e220008000800 */
[----:B------:R-:W2:Y:S01]  /*b6c0*/  LDCU UR6, c[0x0][0x694] ;  /* 0x0000d280ff0677ac */ /* 0x000ea20008000800 */
[----:B-----5:R-:W-:Y:S02]  /*b6d0*/  IMAD.MOV.U32 R3, RZ, RZ, R7 ;  /* 0x000000ffff037224 */ /* 0x020fe400078e0007 */
[----:B-1----:R-:W-:-:S05]  /*b6e0*/  IMAD.HI.U32 R2, R7, UR9, R2 ;  /* 0x0000000907027c27 */ /* 0x002fca000f8e0002 */
[----:B0-----:R-:W-:Y:S01]  /*b6f0*/  SHF.R.U32.HI R3, RZ, UR5, R2 ;  /* 0x00000005ff037c19 */ /* 0x001fe20008011602 */
[----:B------:R-:W-:-:S03]  /*b700*/  UIADD3 UR5, UPT, UPT, UR4, -0x1, URZ ;  /* 0xffffffff04057890 */ /* 0x000fc6000fffe0ff */
[----:B------:R-:W-:Y:S01]  /*b710*/  IADD3 R4, PT, PT, -R3, RZ, RZ ;  /* 0x000000ff03047210 */ /* 0x000fe20007ffe1ff */
[----:B------:R-:W-:-:S04]  /*b720*/  UISETP.NE.AND UP1, UPT, UR5, URZ, UPT ;  /* 0x000000ff0500728c */ /* 0x000fc8000bf25270 */
        /* <DEDUP_REMOVED lines=268> */
.L_x_6785:
[----:B------:R-:W5:Y:S01]  /*c7f0*/  LDCU UR5, c[0x0][0x3b0] ;  /* 0x00007600ff0577ac */ /* 0x000f620008000800 */
[----:B------:R-:W0:Y:S01]  /*c800*/  LDCU.64 UR6, c[0x0][0x778] ;  /* 0x0000ef00ff0677ac */ /* 0x000e220008000a00 */
[----:B-----5:R-:W-:Y:S01]  /*c810*/  UISETP.NE.AND UP1, UPT, UR5, URZ, UPT ;  /* 0x000000ff0500728c */ /* 0x020fe2000bf25270 */
[----:B0-----:R-:W-:Y:S02]  /*c820*/  ISETP.NE.U32.AND P0, PT, RZ, UR6, PT ;  /* 0x00000006ff007c0c */ /* 0x001fe4000bf05070 */
[----:B--2---:R-:W-:Y:S02]  /*c830*/  IADD3 R2, P1, PT, R18, UR6, RZ ;  /* 0x0000000612027c10 */ /* 0x004fe4000ff3e0ff */
[----:B------:R-:W-:Y:S02]  /*c840*/  ISETP.NE.AND.EX P0, PT, RZ, UR7, PT, P0 ;  /* 0x00000007ff007c0c */ /* 0x000fe4000bf05300 */
[----:B------:R-:W-:Y:S02]  /*c850*/  IADD3.X R3, PT, PT, RZ, UR7, RZ, P1, !PT ;  /* 0x00000007ff037c10 */ /* 0x000fe40008ffe4ff */
[----:B------:R-:W-:-:S02]  /*c860*/  SEL R2, R2, RZ, P0 ;  /* 0x000000ff02027207 */ /* 0x000fc40000000000 */
[----:B------:R-:W-:Y:S01]  /*c870*/  SEL R3, R3, RZ, P0 ;  /* 0x000000ff03037207 */ /* 0x000fe20000000000 */
[----:B------:R-:W-:Y:S06]  /*c880*/  BRA.U !UP1, `(.L_x_6786) ;  /* 0x0000002109887547 */ /* 0x000fec000b800000 */
[----:B------:R-:W0:Y:S01]  /*c890*/  S2R R4, SR_CTAID.X ;  /* 0x0000000000047919 */ /* 0x000e220000002500 */
[----:B------:R-:W3:Y:S01]  /*c8a0*/  LDCU UR5, c[0x0][0x3b4] ;  /* 0x00007680ff0577ac */ /* 0x000ee20008000800 */
[----:B------:R-:W-:Y:S01]  /*c8b0*/  MOV R18, RZ ;  /* 0x000000ff00127202 */ /* 0x000fe20000000f00 */
[----:B------:R-:W4:Y:S01]  /*c8c0*/  LDCU UR6, c[0x0][0x3b8] ;  /* 0x00007700ff0677ac */ /* 0x000f220008000800 */
[----:B------:R-:W0:Y:S01]  /*c8d0*/  LDCU UR7, c[0x0][0x3a0] ;  /* 0x00007400ff0777ac */ /* 0x000e220008000800 */
[----:B---3--:R-:W-:-:S04]  /*c8e0*/  IMAD R6, R0, UR5, RZ ;  /* 0x0000000500067c24 */ /* 0x008fc8000f8e02ff */
[----:B----4-:R-:W-:-:S04]  /*c8f0*/  IMAD R7, R5, UR6, R6 ;  /* 0x0000000605077c24 */ /* 0x010fc8000f8e0206 */
[----:B0-----:R-:W-:Y:S01]  /*c900*/  IMAD R7, R4, UR7, R7 ;  /* 0x0000000704077c24 */ /* 0x001fe2000f8e0207 */
[----:B------:R-:W-:Y:S06]  /*c910*/  BRA.U !UP0, `(.L_x_6787) ;  /* 0x0000001108547547 */ /* 0x000fec000b800000 */
[----:B------:R-:W1:Y:S01]  /*c920*/  LDCU.64 UR6, c[0x0][0x568] ;  /* 0x0000ad00ff0677ac */ /* 0x000e620008000a00 */
[----:B------:R-:W-:Y:S01]  /*c930*/  IMAD.MOV.U32 R6, RZ, RZ, RZ ;  /* 0x000000ffff067224 */ /* 0x000fe200078e00ff */
[----:B------:R-:W0:Y:S01]  /*c940*/  LDCU UR5, c[0x0][0x570] ;  /* 0x0000ae00ff0577ac */ /* 0x000e220008000800 */
[----:B------:R-:W2:Y:S01]  /*c950*/  LDCU UR8, c[0x0][0x694] ;  /* 0x0000d280ff0877ac */ /* 0x000ea20008000800 */
[----:B------:R-:W-:-:S04]  /*c960*/  UIADD3 UR4, UPT, UPT, UR4, -0x1, URZ ;  /* 0xffffffff04047890 */ /* 0x000fc8000fffe0ff */
[----:B------:R-:W-:Y:S01]  /*c970*/  UISETP.NE.AND UP0, UPT, UR4, URZ, UPT ;  /* 0x000000ff0400728c */ /* 0x000fe2000bf05270 */
[----:B-1----:R-:W-:-:S05]  /*c980*/  IMAD.HI.U32 R8, R7, UR7, R6 ;  /* 0x0000000707087c27 */ /* 0x002fca000f8e0006 */
[----:B0-----:R-:W-:-:S04]  /*c990*/  SHF.R.U32.HI R9, RZ, UR5, R8 ;  /* 0x00000005ff097c19 */ /* 0x001fc80008011608 */
[----:B------:R-:W-:-:S05]  /*c9a0*/  IADD3 R11, PT, PT, -R9, RZ, RZ ;  /* 0x000000ff090b7210 */ /* 0x000fca0007ffe1ff */
        /* <DEDUP_REMOVED lines=268> */
.L_x_6787:
[----:B------:R-:W0:Y:S01]  /*da70*/  LDCU UR4, c[0x0][0x398] ;  /* 0x00007300ff0477ac */ /* 0x000e220008000800 */
[----:B------:R-:W2:Y:S01]  /*da80*/  S2UR UR8, SR_CgaCtaId ;  /* 0x00000000000879c3 */ /* 0x000ea20000008800 */
[----:B------:R-:W-:Y:S01]  /*da90*/  BSSY.RECONVERGENT B0, `(.L_x_6788) ;  /* 0x0000016000007945 */ /* 0x000fe20003800200 */
[----:B------:R-:W-:Y:S02]  /*daa0*/  LOP3.LUT P3, RZ, R0, R5, RZ, 0xfc, !PT ;  /* 0x0000000500ff7212 */ /* 0x000fe4000786fcff */
[----:B------:R-:W-:Y:S02]  /*dab0*/  PLOP3.LUT P0, PT, PT, PT, PT, 0x8, 0x80 ;  /* 0x000000000080781c */ /* 0x000fe40003f0e170 */
[----:B0-----:R-:W-:-:S13]  /*dac0*/  ISETP.GE.AND P1, PT, R7, UR4, PT ;  /* 0x0000000407007c0c */ /* 0x001fda000bf26270 */
[----:B--2---:R-:W-:Y:S05]  /*dad0*/  @P1 BRA `(.L_x_6789) ;  /* 0x0000000000441947 */ /* 0x004fea0003800000 */
[----:B-1----:R-:W0:Y:S02]  /*dae0*/  LDC.64 R8, c[0x0][0x3a8] ;  /* 0x0000ea00ff087b82 */ /* 0x002e240000000a00 */
        /* <DEDUP_REMOVED lines=16> */
.L_x_6789:
[----:B------:R-:W-:Y:S05]  /*dbf0*/  BSYNC.RECONVERGENT B0 ;  /* 0x0000000000007941 */ /* 0x000fea0003800200 */
.L_x_6788:
        /* <DEDUP_REMOVED lines=18> */
[----:B-1----:R-:W1:Y:S01]  /*dd20*/  POPC R9, UR5 ;  /* 0x0000000500097d09 */ /* 0x002e620008000000 */
[----:B0-----:R-:W-:Y:S01]  /*dd30*/  IMAD.WIDE.U32 R6, R4, 0x4, R6 ;  /* 0x0000000404067825 */ /* 0x001fe200078e0006 */
[----:B--2---:R-:W-:-:S13]  /*dd40*/  ISETP.EQ.U32.AND P1, PT, R10, R11, PT ;  /* 0x0000000b0a00720c */ /* 0x004fda0003f22070 */
[----:B-1----:R-:W2:Y:S01]  /*dd50*/  @P1 ATOMG.E.ADD.STRONG.GPU PT, R7, desc[UR36][R6.64], R9 ;  /* 0x80000009060719a8 */ /* 0x002ea200081ef124 */
        /* <DEDUP_REMOVED lines=13> */
.L_x_6791:
[----:B------:R-:W-:Y:S05]  /*de30*/  BSYNC.RECONVERGENT B0 ;  /* 0x0000000000007941 */ /* 0x000fea0003800200 */
.L_x_6790:
[----:B------:R-:W-:Y:S01]  /*de40*/  BAR.SYNC.DEFER_BLOCKING 0x0 ;  /* 0x0000000000007b1d */ /* 0x000fe20000010000 */
[----:B------:R-:W-:-:S09]  /*de50*/  ULEA UR4, UR8, UR7, 0x18 ;  /* 0x0000000708047291 */ /* 0x000fd2000f8ec0ff */
[----:B0-2---:R-:W0:Y:S02]  /*de60*/  LDS.U8 R6, [UR4] ;  /* 0x00000004ff067984 */ /* 0x005e240008000000 */
        /* <DEDUP_REMOVED lines=15> */
[----:B--2---:R-:W-:Y:S01]  /*df60*/  MOV R16, UR10 ;  /* 0x0000000a00107c02 */ /* 0x004fe20008000f00 */
[----:B------:R-:W-:-:S07]  /*df70*/  IMAD.U32 R17, RZ, RZ, UR11 ;  /* 0x0000000bff117e24 */ /* 0x000fce000f8e00ff */
[----:B------:R-:W-:Y:S05]  /*df80*/  BRA.U !UP0, `(.L_x_6793) ;  /* 0x0000000108587547 */ /* 0x000fea000b800000 */
[----:B------:R-:W1:Y:S01]  /*df90*/  LDCU UR4, c[0x0][0x360] ;  /* 0x00006c00ff0477ac */ /* 0x000e620008000800 */
[----:B------:R-:W0:Y:S01]  /*dfa0*/  LDCU UR6, c[0x0][0x3a4] ;  /* 0x00007480ff0677ac */ /* 0x000e220008000800 */
[----:B-1----:R-:W-:-:S05]  /*dfb0*/  IMAD R8, R5, UR4, R0 ;  /* 0x0000000405087c24 */ /* 0x002fca000f8e0200 */
[----:B0-----:R-:W-:-:S13]  /*dfc0*/  ISETP.GE.U32.AND P1, PT, R8, UR6, PT ;  /* 0x0000000608007c0c */ /* 0x001fda000bf26070 */
        /* <DEDUP_REMOVED lines=8> */
.L_x_6796:
[----:B------:R-:W-:-:S05]  /*e050*/  IADD3 R9, PT, PT, R11, R10, RZ ;  /* 0x0000000a0b097210 */ /* 0x000fca0007ffe0ff */
[----:B--2---:R-:W-:-:S06]  /*e060*/  IMAD.WIDE.U32 R8, R9, 0x8, R6 ;  /* 0x0000000809087825 */ /* 0x004fcc00078e0006 */
[----:B------:R-:W2:Y:S01]  /*e070*/  LDG.E.64 R8, desc[UR36][R8.64] ;  /* 0x0000002408087981 */ /* 0x000ea2000c1e1b00 */
[----:B------:R-:W-:-:S04]  /*e080*/  IADD3 R10, PT, PT, R13, R10, RZ ;  /* 0x0000000a0d0a7210 */ /* 0x000fc80007ffe0ff */
[----:B------:R-:W-:Y:S01]  /*e090*/  ISETP.GE.U32.AND P1, PT, R10, UR6, PT ;  /* 0x000000060a007c0c */ /* 0x000fe2000bf26070 */
[----:B--2---:R-:W-:Y:S01]  /*e0a0*/  FADD.FTZ R16, R8, R16 ;  /* 0x0000001008107221 */ /* 0x004fe20000010000 */
[----:B------:R-:W-:-:S11]  /*e0b0*/  FADD.FTZ R17, R9, R17 ;  /* 0x0000001109117221 */ /* 0x000fd60000010000 */
[----:B------:R-:W-:Y:S05]  /*e0c0*/  @!P1 BRA `(.L_x_6796) ;  /* 0xfffffffc00e09947 */ /* 0x000fea000383ffff */
[----:B------:R-:W-:Y:S05]  /*e0d0*/  BSYNC.RECONVERGENT B1 ;  /* 0x0000000000017941 */ /* 0x000fea0003800200 */
.L_x_6795:
[----:B------:R-:W-:Y:S05]  /*e0e0*/  BRA `(.L_x_6794) ;  /* 0x0000000000487947 */ /* 0x000fea0003800000 */
.L_x_6793:
[----:B------:R-:W0:Y:S02]  /*e0f0*/  LDCU UR5, c[0x0][0x3a4] ;  /* 0x00007480ff0577ac */ /* 0x000e240008000800 */
[----:B0-----:R-:W-:-:S13]  /*e100*/  ISETP.GE.U32.AND P1, PT, R5, UR5, PT ;  /* 0x0000000505007c0c */ /* 0x001fda000bf26070 */
[----:B------:R-:W-:Y:S05]  /*e110*/  @P1 BRA `(.L_x_6794) ;  /* 0x00000000003c1947 */ /* 0x000fea0003800000 */
[----:B------:R-:W0:Y:S01]  /*e120*/  LDCU UR4, c[0x0][0x374] ;  /* 0x00006e80ff0477ac */ /* 0x000e220008000800 */
[----:B------:R-:W2:Y:S01]  /*e130*/  LDC R10, c[0x0][0x360] ;  /* 0x0000d800ff0a7b82 */ /* 0x000ea20000000800 */
[----:B------:R-:W-:-:S07]  /*e140*/  IMAD.MOV.U32 R11, RZ, RZ, R5 ;  /* 0x000000ffff0b7224 */ /* 0x000fce00078e0005 */
[----:B------:R-:W3:Y:S08]  /*e150*/  LDC.64 R6, c[0x0][0x780] ;  /* 0x0001e000ff067b82 */ /* 0x000ef00000000a00 */
[----:B------:R-:W4:Y:S01]  /*e160*/  LDC R12, c[0x0][0x364] ;  /* 0x0000d900ff0c7b82 */ /* 0x000f220000000800 */
[----:B0-----:R-:W-:-:S07]  /*e170*/  IMAD R4, R4, UR4, RZ ;  /* 0x0000000404047c24 */ /* 0x001fce000f8e02ff */
.L_x_6797:
[----:B-1----:R-:W-:-:S05]  /*e180*/  IADD3 R9, PT, PT, R4, R11, RZ ;  /* 0x0000000b04097210 */ /* 0x002fca0007ffe0ff */
[----:B--2---:R-:W-:-:S04]  /*e190*/  IMAD R9, R9, R10, R0 ;  /* 0x0000000a09097224 */ /* 0x004fc800078e0200 */
[----:B---3--:R-:W-:-:S06]  /*e1a0*/  IMAD.WIDE.U32 R8, R9, 0x8, R6 ;  /* 0x0000000809087825 */ /* 0x008fcc00078e0006 */
[----:B------:R-:W2:Y:S01]  /*e1b0*/  LDG.E.64 R8, desc[UR36][R8.64] ;  /* 0x0000002408087981 */ /* 0x000ea2000c1e1b00 */
[----:B----4-:R-:W-:-:S04]  /*e1c0*/  IADD3 R11, PT, PT, R12, R11, RZ ;  /* 0x0000000b0c0b7210 */ /* 0x010fc80007ffe0ff */
[----:B------:R-:W-:Y:S01]  /*e1d0*/  ISETP.GE.U32.AND P1, PT, R11, UR5, PT ;  /* 0x000000050b007c0c */ /* 0x000fe2000bf26070 */
[----:B--2---:R-:W-:Y:S01]  /*e1e0*/  FADD.FTZ R16, R8, R16 ;  /* 0x0000001008107221 */ /* 0x004fe20000010000 */
[----:B------:R-:W-:-:S11]  /*e1f0*/  FADD.FTZ R17, R9, R17 ;  /* 0x0000001109117221 */ /* 0x000fd60000010000 */
[----:B------:R-:W-:Y:S05]  /*e200*/  @!P1 BRA `(.L_x_6797) ;  /* 0xfffffffc00dc9947 */ /* 0x000fea000383ffff */
.L_x_6794:
[----:B------:R-:W-:Y:S05]  /*e210*/  BSYNC.RECONVERGENT B0 ;  /* 0x0000000000007941 */ /* 0x000fea0003800200 */
.L_x_6792:
[----:B------:R-:W0:Y:S01]  /*e220*/  LDCU UR5, c[0x0][0x360] ;  /* 0x00006c00ff0577ac */ /* 0x000e220008000800 */
[----:B------:R-:W-:Y:S01]  /*e230*/  UIADD3 UR7, UPT, UPT, UR7, 0x10, URZ ;  /* 0x0000001007077890 */ /* 0x000fe2000fffe0ff */
[----:B------:R-:W2:Y:S03]  /*e240*/  LDCU UR6, c[0x0][0x364] ;  /* 0x00006c80ff0677ac */ /* 0x000ea60008000800 */
[----:B------:R-:W-:Y:S01]  /*e250*/  ULEA UR8, UR8, UR7, 0x18 ;  /* 0x0000000708087291 */ /* 0x000fe2000f8ec0ff */
[----:B------:R-:W3:Y:S01]  /*e260*/  LDCU UR4, c[0x0][0x3a8] ;  /* 0x00007500ff0477ac */ /* 0x000ee20008000800 */
[----:B0-----:R-:W-:-:S05]  /*e270*/  IMAD R4, R5, UR5, R0 ;  /* 0x0000000505047c24 */ /* 0x001fca000f8e0200 */
[----:B------:R-:W-:Y:S01]  /*e280*/  LEA R4, R4, UR8, 0x3 ;  /* 0x0000000804047c11 */ /* 0x000fe2000f8e18ff */
[----:B--2---:R-:W-:-:S04]  /*e290*/  UISETP.GE.U32.AND UP1, UPT, UR6, 0x2, UPT ;  /* 0x000000020600788c */ /* 0x004fc8000bf26070 */
[----:B------:R0:W-:Y:S01]  /*e2a0*/  STS.64 [R4], R16 ;  /* 0x0000001004007388 */ /* 0x0001e20000000a00 */
[----:B---3--:R-:W-:-:S04]  /*e2b0*/  UISETP.NE.AND UP0, UPT, UR4, URZ, UPT ;  /* 0x000000ff0400728c */ /* 0x008fc8000bf05270 */
[----:B------:R-:W-:Y:S07]  /*e2c0*/  BRA.U !UP1, `(.L_x_6798) ;  /* 0x00000001093c7547 */ /* 0x000fee000b800000 */
[----:B------:R-:W-:-:S05]  /*e2d0*/  UMOV UR4, UR6 ;  /* 0x0000000600047c82 */ /* 0x000fca0008000000 */
.L_x_6799:
        /* <DEDUP_REMOVED lines=9> */
[----:B------:R-:W0:Y:S02]  /*e370*/  @!P1 LDS.64 R6, [R6] ;  /* 0x0000000006069984 */ /* 0x000e240000000a00 */
[----:B0-2---:R-:W-:Y:S01]  /*e380*/  @!P1 FADD.FTZ R16, R16, R6 ;  /* 0x0000000610109221 */ /* 0x005fe20000010000 */
[----:B------:R-:W-:-:S05]  /*e390*/  @!P1 FADD.FTZ R17, R17, R7 ;  /* 0x0000000711119221 */ /* 0x000fca0000010000 */
[----:B------:R2:W-:Y:S01]  /*e3a0*/  @!P1 STS.64 [R4], R16 ;  /* 0x0000001004009388 */ /* 0x0005e20000000a00 */
[----:B------:R-:W-:Y:S05]  /*e3b0*/  BRA.U UP1, `(.L_x_6799) ;  /* 0xfffffffd01c87547 */ /* 0x000fea000b83ffff */
.L_x_6798:
        /* <DEDUP_REMOVED lines=9> */
.L_x_6802:
[----:B-1----:R-:W-:Y:S01]  /*e450*/  SHF.R.U32.HI R9, RZ, 0x1, R5 ;  /* 0x00000001ff097819 */ /* 0x002fe20000011605 */
[----:B------:R-:W-:Y:S03]  /*e460*/  BAR.SYNC.DEFER_BLOCKING 0x0 ;  /* 0x0000000000007b1d */ /* 0x000fe60000010000 */
[----:B------:R-:W-:-:S04]  /*e470*/  IADD3 R6, PT, PT, R9, R0, RZ ;  /* 0x0000000009067210 */ /* 0x000fc80007ffe0ff */
[----:B------:R-:W-:-:S04]  /*e480*/  ISETP.GE.U32.AND P1, PT, R6, UR5, PT ;  /* 0x0000000506007c0c */ /* 0x000fc8000bf26070 */
[----:B------:R-:W-:-:S13]  /*e490*/  ISETP.GE.U32.OR P1, PT, R0, R9, P1 ;  /* 0x000000090000720c */ /* 0x000fda0000f26470 */
[----:B------:R-:W-:-:S06]  /*e4a0*/  @!P1 LEA R6, R9, R4, 0x3 ;  /* 0x0000000409069211 */ /* 0x000fcc00078e18ff */
[----:B------:R-:W0:Y:S02]  /*e4b0*/  @!P1 LDS.64 R6, [R6] ;  /* 0x0000000006069984 */ /* 0x000e240000000a00 */
[----:B0-23--:R-:W-:Y:S01]  /*e4c0*/  @!P1 FADD.FTZ R16, R16, R6 ;  /* 0x0000000610109221 */ /* 0x00dfe20000010000 */
[----:B------:R-:W-:-:S05]  /*e4d0*/  @!P1 FADD.FTZ R17, R17, R7 ;  /* 0x0000000711119221 */ /* 0x000fca0000010000 */
[----:B------:R4:W-:Y:S01]  /*e4e0*/  @!P1 STS.64 [R4], R16 ;  /* 0x0000001004009388 */ /* 0x0009e20000000a00 */
[----:B------:R-:W-:Y:S02]  /*e4f0*/  ISETP.GT.U32.AND P1, PT, R5, 0x7f, PT ;  /* 0x0000007f0500780c */ /* 0x000fe40003f24070 */
[----:B------:R-:W-:-:S11]  /*e500*/  MOV R5, R9 ;  /* 0x0000000900057202 */ /* 0x000fd60000000f00 */
[----:B----4-:R-:W-:Y:S05]  /*e510*/  @P1 BRA `(.L_x_6802) ;  /* 0xfffffffc00cc1947 */ /* 0x010fea000383ffff */
.L_x_6801:
[----:B------:R-:W-:Y:S01]  /*e520*/  BAR.SYNC.DEFER_BLOCKING 0x0 ;  /* 0x0000000000007b1d */ /* 0x000fe20000010000 */
[----:B------:R-:W-:-:S09]  /*e530*/  UISETP.GE.U32.AND UP0, UPT, UR4, 0x2, UPT ;  /* 0x000000020400788c */ /* 0x000fd2000bf06070 */
[----:B------:R-:W-:Y:S05]  /*e540*/  BRA.U !UP0, `(.L_x_6800) ;  /* 0x0000000108207547 */ /* 0x000fea000b800000 */
[----:B------:R-:W-:-:S07]  /*e550*/  IMAD.MOV.U32 R0, RZ, RZ, 0x1 ;  /* 0x00000001ff007424 */ /* 0x000fce00078e00ff */
.L_x_6803:
[----:B------:R-:W4:Y:S04]  /*e560*/  SHFL.DOWN PT, R5, R16, R0, 0x1f ;  /* 0x08001f0010057589 */ /* 0x000f2800000e0000 */
[----:B0-23--:R0:W2:Y:S02]  /*e570*/  SHFL.DOWN PT, R4, R17, R0, 0x1f ;  /* 0x08001f0011047589 */ /* 0x00d0a400000e0000 */
[----:B0-----:R-:W-:-:S04]  /*e580*/  SHF.L.U32 R0, R0, 0x1, RZ ;  /* 0x0000000100007819 */ /* 0x001fc800000006ff */
[----:B------:R-:W-:Y:S01]  /*e590*/  ISETP.GE.AND P1, PT, R0, UR4, PT ;  /* 0x0000000400007c0c */ /* 0x000fe2000bf26270 */
[----:B----4-:R-:W-:Y:S01]  /*e5a0*/  FADD.FTZ R16, R5, R16 ;  /* 0x0000001005107221 */ /* 0x010fe20000010000 */
[----:B--2---:R-:W-:-:S11]  /*e5b0*/  FADD.FTZ R17, R4, R17 ;  /* 0x0000001104117221 */ /* 0x004fd60000010000 */
[----:B------:R-:W-:Y:S05]  /*e5c0*/  @!P1 BRA `(.L_x_6803) ;  /* 0xfffffffc00e49947 */ /* 0x000fea000383ffff */
.L_x_6800:
[----:B------:R-:W-:Y:S05]  /*e5d0*/  @!P0 EXIT ;  /* 0x000000000000894d */ /* 0x000fea0003800000 */
[----:B------:R-:W4:Y:S02]  /*e5e0*/  LDCU.64 UR4, c[0x0][0x778] ;  /* 0x0000ef00ff0477ac */ /* 0x000f240008000a00 */
[----:B----4-:R-:W-:-:S04]  /*e5f0*/  UISETP.NE.U32.AND UP0, UPT, UR4, URZ, UPT ;  /* 0x000000ff0400728c */ /* 0x010fc8000bf05070 */
[----:B------:R-:W-:-:S09]  /*e600*/  UISETP.NE.AND.EX UP0, UPT, UR5, URZ, UPT, UP0 ;  /* 0x000000ff0500728c */ /* 0x000fd2000bf05300 */
[----:B------:R-:W-:Y:S05]  /*e610*/  BRA.U UP0, `(.L_x_6804) ;  /* 0x0000000100987547 */ /* 0x000fea000b800000 */
[----:B------:R-:W4:Y:S01]  /*e620*/  LDCU.U8 UR6, c[0x0][0x798] ;  /* 0x0000f300ff0677ac */ /* 0x000f220008000000 */
[----:B------:R-:W5:Y:S01]  /*e630*/  LDCU.64 UR4, c[0x0][0x768] ;  /* 0x0000ed00ff0477ac */ /* 0x000f620008000a00 */
[----:B------:R-:W0:Y:S01]  /*e640*/  LDCU.U8 UR7, c[0x0][0x799] ;  /* 0x0000f320ff0777ac */ /* 0x000e220008000000 */
[----:B----4-:R-:W-:Y:S01]  /*e650*/  UISETP.NE.AND UP0, UPT, UR6, URZ, UPT ;  /* 0x000000ff0600728c */ /* 0x010fe2000bf05270 */
[----:B-----5:R-:W-:-:S04]  /*e660*/  IADD3 R2, P0, PT, R18, UR4, RZ ;  /* 0x0000000412027c10 */ /* 0x020fc8000ff1e0ff */
[----:B------:R-:W-:Y:S01]  /*e670*/  IADD3.X R3, PT, PT, RZ, UR5, RZ, P0, !PT ;  /* 0x00000005ff037c10 */ /* 0x000fe200087fe4ff */
[----:B0-----:R-:W-:-:S03]  /*e680*/  UISETP.NE.AND UP1, UPT, UR7, URZ, UPT ;  /* 0x000000ff0700728c */ /* 0x001fc6000bf25270 */
[----:B------:R-:W-:Y:S08]  /*e690*/  BRA.U !UP0, `(.L_x_6805) ;  /* 0x00000001080c7547 */ /* 0x000ff0000b800000 */
[----:B--23--:R-:W2:Y:S02]  /*e6a0*/  LDG.E.64 R4, desc[UR36][R2.64] ;  /* 0x0000002402047981 */ /* 0x00cea4000c1e1b00 */
[----:B--2---:R-:W-:Y:S01]  /*e6b0*/  FADD.FTZ R16, R16, R4 ;  /* 0x0000000410107221 */ /* 0x004fe20000010000 */
[----:B------:R-:W-:-:S07]  /*e6c0*/  FADD.FTZ R17, R17, R5 ;  /* 0x0000000511117221 */ /* 0x000fce0000010000 */
.L_x_6805:
[----:B------:R-:W-:Y:S05]  /*e6d0*/  BRA.U !UP1, `(.L_x_6806) ;  /* 0x0000000109607547 */ /* 0x000fea000b800000 */
[----:B------:R-:W0:Y:S02]  /*e6e0*/  LDCU UR4, c[0x0][0x79c] ;  /* 0x0000f380ff0477ac */ /* 0x000e240008000800 */
[----:B0-----:R-:W-:-:S09]  /*e6f0*/  UISETP.NE.AND UP0, UPT, UR4, 0x1, UPT ;  /* 0x000000010400788c */ /* 0x001fd2000bf05270 */
[----:B------:R-:W-:Y:S05]  /*e700*/  BRA.U !UP0, `(.L_x_6807) ;  /* 0x0000000108407547 */ /* 0x000fea000b800000 */
[----:B------:R-:W-:Y:S01]  /*e710*/  MOV R2, 0x0 ;  /* 0x0000000000027802 */ /* 0x000fe20000000f00 */
[----:B------:R-:W2:Y:S01]  /*e720*/  LDCU.64 UR4, c[0x4][0x7c8] ;  /* 0x0100f900ff0477ac */ /* 0x000ea20008000a00 */
[----:B-1----:R-:W-:Y:S01]  /*e730*/  HFMA2 R8, -RZ, RZ, 0, 4.4763088226318359375e-05 ;  /* 0x000002efff087431 */ /* 0x002fe200000001ff */
[----:B------:R-:W-:Y:S01]  /*e740*/  MOV R12, 0x1 ;  /* 0x00000001000c7802 */ /* 0x000fe20000000f00 */
[----:B------:R-:W-:Y:S01]  /*e750*/  HFMA2 R13, -RZ, RZ, 0, 0 ;  /* 0x00000000ff0d7431 */ /* 0x000fe200000001ff */
[----:B------:R-:W0:Y:S01]  /*e760*/  LDCU.64 UR6, c[0x4][0x7b8] ;  /* 0x0100f700ff0677ac */ /* 0x000e220008000a00 */
[----:B------:R-:W1:Y:S01]  /*e770*/  LDC.64 R2, c[0x4][R2] ;  /* 0x0100000002027b82 */ /* 0x000e620000000a00 */
[----:B------:R-:W4:Y:S01]  /*e780*/  LDCU.64 UR8, c[0x4][0x210] ;  /* 0x01004200ff0877ac */ /* 0x000f220008000a00 */
[----:B--23--:R-:W-:Y:S01]  /*e790*/  MOV R4, UR4 ;  /* 0x0000000400047c02 */ /* 0x00cfe20008000f00 */
[----:B------:R-:W-:Y:S01]  /*e7a0*/  IMAD.U32 R5, RZ, RZ, UR5 ;  /* 0x00000005ff057e24 */ /* 0x000fe2000f8e00ff */
[----:B0-----:R-:W-:-:S02]  /*e7b0*/  MOV R6, UR6 ;  /* 0x0000000600067c02 */ /* 0x001fc40008000f00 */
[----:B------:R-:W-:Y:S02]  /*e7c0*/  MOV R7, UR7 ;  /* 0x0000000700077c02 */ /* 0x000fe40008000f00 */
[----:B----4-:R-:W-:Y:S01]  /*e7d0*/  MOV R10, UR8 ;  /* 0x00000008000a7c02 */ /* 0x010fe20008000f00 */
[----:B------:R-:W-:-:S07]  /*e7e0*/  IMAD.U32 R11, RZ, RZ, UR9 ;  /* 0x00000009ff0b7e24 */ /* 0x000fce000f8e00ff */
[----:B------:R-:W-:-:S07]  /*e7f0*/  LEPC R20, `(.L_x_6807) ;  /* 0x000000001014794e */ /* 0x000fce0000000000 */
[----:B-1----:R-:W-:Y:S05]  /*e800*/  CALL.ABS.NOINC R2 ;  /* 0x0000000002007343 */ /* 0x002fea0003c00000 */
.L_x_6807:
[----:B------:R-:W0:Y:S02]  /*e810*/  LDCU.64 UR4, c[0x0][0x768] ;  /* 0x0000ed00ff0477ac */ /* 0x000e240008000a00 */
[----:B0-----:R-:W-:-:S05]  /*e820*/  IADD3 R18, P0, PT, R18, UR4, RZ ;  /* 0x0000000412127c10 */ /* 0x001fca000ff1e0ff */
[----:B------:R-:W-:-:S05]  /*e830*/  IMAD.X R19, RZ, RZ, UR5, P0 ;  /* 0x00000005ff137e24 */ /* 0x000fca00080e06ff */
[----:B------:R-:W-:Y:S01]  /*e840*/  STG.E.64 desc[UR36][R18.64], R16 ;  /* 0x0000001012007986 */ /* 0x000fe2000c101b24 */
[----:B------:R-:W-:Y:S05]  /*e850*/  EXIT ;  /* 0x000000000000794d */ /* 0x000fea0003800000 */
.L_x_6806:
[----:B------:R-:W-:Y:S01]  /*e860*/  STG.E.64 desc[UR36][R2.64], R16 ;  /* 0x0000001002007986 */ /* 0x000fe2000c101b24 */
[----:B------:R-:W-:Y:S05]  /*e870*/  EXIT ;  /* 0x000000000000794d */ /* 0x000fea0003800000 */
.L_x_6804:
[----:B------:R-:W4:Y:S01]  /*e880*/  LDCU.U8 UR4, c[0x0][0x798] ;  /* 0x0000f300ff0477ac */ /* 0x000f220008000000 */
[----:B------:R-:W5:Y:S01]  /*e890*/  LDCU.U8 UR5, c[0x0][0x799] ;  /* 0x0000f320ff0577ac */ /* 0x000f620008000000 */
[----:B----4-:R-:W-:Y:S02]  /*e8a0*/  UISETP.NE.AND UP0, UPT, UR4, URZ, UPT ;  /* 0x000000ff0400728c */ /* 0x010fe4000bf05270 */
[----:B-----5:R-:W-:-:S07]  /*e8b0*/  UISETP.NE.AND UP1, UPT, UR5, URZ, UPT ;  /* 0x000000ff0500728c */ /* 0x020fce000bf25270 */
[----:B------:R-:W-:Y:S05]  /*e8c0*/  BRA.U !UP0, `(.L_x_6808) ;  /* 0x00000001080c7547 */ /* 0x000fea000b800000 */
[----:B0-23--:R-:W2:Y:S02]  /*e8d0*/  LDG.E.64 R4, desc[UR36][R2.64] ;  /* 0x0000002402047981 */ /* 0x00dea4000c1e1b00 */
[----:B--2---:R-:W-:Y:S01]  /*e8e0*/  FADD.FTZ R16, R16, R4 ;  /* 0x0000000410107221 */ /* 0x004fe20000010000 */
[----:B------:R-:W-:-:S07]  /*e8f0*/  FADD.FTZ R17, R17, R5 ;  /* 0x0000000511117221 */ /* 0x000fce0000010000 */
.L_x_6808:
[----:B------:R-:W-:Y:S05]  /*e900*/  BRA.U !UP1, `(.L_x_6809) ;  /* 0x0000000109607547 */ /* 0x000fea000b800000 */
[----:B------:R-:W4:Y:S02]  /*e910*/  LDCU UR4, c[0x0][0x79c] ;  /* 0x0000f380ff0477ac */ /* 0x000f240008000800 */
[----:B----4-:R-:W-:-:S09]  /*e920*/  UISETP.NE.AND UP0, UPT, UR4, 0x1, UPT ;  /* 0x000000010400788c */ /* 0x010fd2000bf05270 */
[----:B------:R-:W-:Y:S05]  /*e930*/  BRA.U !UP0, `(.L_x_6810) ;  /* 0x0000000108407547 */ /* 0x000fea000b800000 */
[----:B------:R-:W-:Y:S01]  /*e940*/  MOV R2, 0x0 ;  /* 0x0000000000027802 */ /* 0x000fe20000000f00 */
[----:B------:R-:W0:Y:S01]  /*e950*/  LDCU.64 UR4, c[0x4][0x7c8] ;  /* 0x0100f900ff0477ac */ /* 0x000e220008000a00 */
[----:B-1----:R-:W-:Y:S02]  /*e960*/  HFMA2 R8, -RZ, RZ, 0, 4.4763088226318359375e-05 ;  /* 0x000002efff087431 */ /* 0x002fe400000001ff */
[----:B------:R-:W-:Y:S01]  /*e970*/  IMAD.MOV.U32 R12, RZ, RZ, 0x1 ;  /* 0x00000001ff0c7424 */ /* 0x000fe200078e00ff */
[----:B------:R-:W-:Y:S01]  /*e980*/  MOV R13, RZ ;  /* 0x000000ff000d7202 */ /* 0x000fe20000000f00 */
[----:B------:R-:W1:Y:S01]  /*e990*/  LDCU.64 UR6, c[0x4][0x7b8] ;  /* 0x0100f700ff0677ac */ /* 0x000e620008000a00 */
[----:B------:R-:W4:Y:S01]  /*e9a0*/  LDC.64 R2, c[0x4][R2] ;  /* 0x0100000002027b82 */ /* 0x000f220000000a00 */
[----:B------:R-:W5:Y:S01]  /*e9b0*/  LDCU.64 UR8, c[0x4][0x210] ;  /* 0x01004200ff0877ac */ /* 0x000f620008000a00 */
[----:B0-23--:R-:W-:Y:S02]  /*e9c0*/  MOV R4, UR4 ;  /* 0x0000000400047c02 */ /* 0x00dfe40008000f00 */
[----:B------:R-:W-:-:S02]  /*e9d0*/  MOV R5, UR5 ;  /* 0x0000000500057c02 */ /* 0x000fc40008000f00 */
[----:B-1----:R-:W-:Y:S01]  /*e9e0*/  MOV R6, UR6 ;  /* 0x0000000600067c02 */ /* 0x002fe20008000f00 */
[----:B------:R-:W-:Y:S01]  /*e9f0*/  IMAD.U32 R7, RZ, RZ, UR7 ;  /* 0x00000007ff077e24 */ /* 0x000fe2000f8e00ff */
[----:B-----5:R-:W-:Y:S02]  /*ea00*/  MOV R10, UR8 ;  /* 0x00000008000a7c02 */ /* 0x020fe40008000f00 */
[----:B------:R-:W-:-:S07]  /*ea10*/  MOV R11, UR9 ;  /* 0x00000009000b7c02 */ /* 0x000fce0008000f00 */
[----:B------:R-:W-:-:S07]  /*ea20*/  LEPC R20, `(.L_x_6810) ;  /* 0x000000001014794e */ /* 0x000fce0000000000 */
[----:B----4-:R-:W-:Y:S05]  /*ea30*/  CALL.ABS.NOINC R2 ;  /* 0x0000000002007343 */ /* 0x010fea0003c00000 */
.L_x_6810:
[----:B------:R-:W4:Y:S02]  /*ea40*/  LDCU.64 UR4, c[0x0][0x768] ;  /* 0x0000ed00ff0477ac */ /* 0x000f240008000a00 */
[----:B----4-:R-:W-:-:S04]  /*ea50*/  IADD3 R18, P0, PT, R18, UR4, RZ ;  /* 0x0000000412127c10 */ /* 0x010fc8000ff1e0ff */
[----:B------:R-:W-:-:S05]  /*ea60*/  IADD3.X R19, PT, PT, RZ, UR5, RZ, P0, !PT ;  /* 0x00000005ff137c10 */ /* 0x000fca00087fe4ff */
[----:B------:R-:W-:Y:S01]  /*ea70*/  STG.E.64 desc[UR36][R18.64], R16 ;  /* 0x0000001012007986 */ /* 0x000fe2000c101b24 */
[----:B------:R-:W-:Y:S05]  /*ea80*/  EXIT ;  /* 0x000000000000794d */ /* 0x000fea0003800000 */
.L_x_6809:
[----:B------:R-:W-:Y:S01]  /*ea90*/  STG.E.64 desc[UR36][R2.64], R16 ;  /* 0x0000001002007986 */ /* 0x000fe2000c101b24 */
[----:B------:R-:W-:Y:S05]  /*eaa0*/  EXIT ;  /* 0x000000000000794d */ /* 0x000fea0003800000 */
.L_x_6786:
[----:B------:R-:W2:Y:S01]  /*eab0*/  LDL.LU.64 R6, [R1] ;  /* 0x0000000001067983 */ /* 0x000ea20000300a00 */
[----:B------:R-:W2:Y:S02]  /*eac0*/  LDCU UR4, c[0x0][0x398] ;  /* 0x00007300ff0477ac */ /* 0x000ea40008000800 */
[----:B--2---:R-:W-:-:S13]  /*ead0*/  ISETP.GE.AND P0, PT, R7, UR4, PT ;  /* 0x0000000407007c0c */ /* 0x004fda000bf06270 */
[----:B------:R-:W-:Y:S05]  /*eae0*/  @P0 EXIT ;  /* 0x000000000000094d */ /* 0x000fea0003800000 */
[----:B------:R-:W0:Y:S01]  /*eaf0*/  LDCU UR4, c[0x0][0x3a8] ;  /* 0x00007500ff0477ac */ /* 0x000e220008000800 */
[----:B---3--:R-:W-:Y:S02]  /*eb00*/  ISETP.NE.AND P1, PT, R0, RZ, PT ;  /* 0x000000ff0000720c */ /* 0x008fe40003f25270 */
[----:B0-----:R-:W-:-:S13]  /*eb10*/  ISETP.NE.AND P0, PT, RZ, UR4, PT ;  /* 0x00000004ff007c0c */ /* 0x001fda000bf05270 */
[----:B------:R-:W-:Y:S05]  /*eb20*/  @P0 EXIT P1 ;  /* 0x000000000000094d */ /* 0x000fea0000800000 */
[----:B------:R-:W0:Y:S01]  /*eb30*/  LDCU UR4, c[0x0][0x3ac] ;  /* 0x00007580ff0477ac */ /* 0x000e220008000800 */
[----:B----4-:R-:W-:Y:S02]  /*eb40*/  ISETP.NE.AND P1, PT, R5, RZ, PT ;  /* 0x000000ff0500720c */ /* 0x010fe40003f25270 */
        /* <DEDUP_REMOVED lines=9> */
[----:B--2---:R-:W-:-:S04]  /*ebe0*/  IADD3 R2, P0, PT, R18, UR4, RZ ;  /* 0x0000000412027c10 */ /* 0x004fc8000ff1e0ff */
[----:B------:R-:W-:Y:S01]  /*ebf0*/  IADD3.X R3, PT, PT, RZ, UR5, RZ, P0, !PT ;  /* 0x00000005ff037c10 */ /* 0x000fe200087fe4ff */
[----:B---3--:R-:W-:-:S03]  /*ec00*/  UISETP.NE.AND UP1, UPT, UR7, URZ, UPT ;  /* 0x000000ff0700728c */ /* 0x008fc6000bf25270 */
[----:B------:R-:W-:Y:S08]  /*ec10*/  BRA.U !UP0, `(.L_x_6812) ;  /* 0x00000001080c7547 */ /* 0x000ff0000b800000 */
[----:B------:R-:W2:Y:S02]  /*ec20*/  LDG.E.64 R4, desc[UR36][R2.64] ;  /* 0x0000002402047981 */ /* 0x000ea4000c1e1b00 */
[----:B--2---:R-:W-:Y:S01]  /*ec30*/  FADD.FTZ R16, R16, R4 ;  /* 0x0000000410107221 */ /* 0x004fe20000010000 */
[----:B------:R-:W-:-:S07]  /*ec40*/  FADD.FTZ R17, R17, R5 ;  /* 0x0000000511117221 */ /* 0x000fce0000010000 */
.L_x_6812:
[----:B------:R-:W-:Y:S05]  /*ec50*/  BRA.U !UP1, `(.L_x_6813) ;  /* 0x0000000109607547 */ /* 0x000fea000b800000 */
[----:B------:R-:W0:Y:S02]  /*ec60*/  LDCU UR4, c[0x0][0x79c] ;  /* 0x0000f380ff0477ac */ /* 0x000e240008000800 */
[----:B0-----:R-:W-:-:S09]  /*ec70*/  UISETP.NE.AND UP0, UPT, UR4, 0x1, UPT ;  /* 0x000000010400788c */ /* 0x001fd2000bf05270 */
[----:B------:R-:W-:Y:S05]  /*ec80*/  BRA.U !UP0, `(.L_x_6814) ;  /* 0x0000000108407547 */ /* 0x000fea000b800000 */
[----:B------:R-:W-:Y:S01]  /*ec90*/  MOV R2, 0x0 ;  /* 0x0000000000027802 */ /* 0x000fe20000000f00 */
[----:B------:R-:W0:Y:S01]  /*eca0*/  LDCU.64 UR4, c[0x4][0x7c8] ;  /* 0x0100f900ff0477ac */ /* 0x000e220008000a00 */
[----:B-1----:R-:W-:Y:S01]  /*ecb0*/  HFMA2 R8, -RZ, RZ, 0, 4.4763088226318359375e-05 ;  /* 0x000002efff087431 */ /* 0x002fe200000001ff */
        /* <DEDUP_REMOVED lines=13> */
.L_x_6814:
[----:B------:R-:W0:Y:S02]  /*ed90*/  LDCU.64 UR4, c[0x0][0x768] ;  /* 0x0000ed00ff0477ac */ /* 0x000e240008000a00 */
[----:B0-----:R-:W-:-:S04]  /*eda0*/  IADD3 R18, P0, PT, R18, UR4, RZ ;  /* 0x0000000412127c10 */ /* 0x001fc8000ff1e0ff */
[----:B------:R-:W-:-:S05]  /*edb0*/  IADD3.X R19, PT, PT, RZ, UR5, RZ, P0, !PT ;  /* 0x00000005ff137c10 */ /* 0x000fca00087fe4ff */
[----:B------:R-:W-:Y:S01]  /*edc0*/  STG.E.64 desc[UR36][R18.64], R16 ;  /* 0x0000001012007986 */ /* 0x000fe2000c101b24 */
[----:B------:R-:W-:Y:S05]  /*edd0*/  EXIT ;  /* 0x000000000000794d */ /* 0x000fea0003800000 */
.L_x_6813:
[----:B------:R-:W-:Y:S01]  /*ede0*/  STG.E.64 desc[UR36][R2.64], R16 ;  /* 0x0000001002007986 */ /* 0x000fe2000c101b24 */
[----:B------:R-:W-:Y:S05]  /*edf0*/  EXIT ;  /* 0x000000000000794d */ /* 0x000fea0003800000 */
.L_x_6811:
[----:B------:R-:W0:Y:S01]  /*ee00*/  LDCU.U8 UR4, c[0x0][0x798] ;  /* 0x0000f300ff0477ac */ /* 0x000e220008000000 */
[----:B------:R-:W2:Y:S01]  /*ee10*/  LDCU.U8 UR5, c[0x0][0x799] ;  /* 0x0000f320ff0577ac */ /* 0x000ea20008000000 */
[----:B0-----:R-:W-:Y:S02]  /*ee20*/  UISETP.NE.AND UP0, UPT, UR4, URZ, UPT ;  /* 0x000000ff0400728c */ /* 0x001fe4000bf05270 */
[----:B--2---:R-:W-:-:S07]  /*ee30*/  UISETP.NE.AND UP1, UPT, UR5, URZ, UPT ;  /* 0x000000ff0500728c */ /* 0x004fce000bf25270 */
[----:B------:R-:W-:Y:S05]  /*ee40*/  BRA.U !UP0, `(.L_x_6815) ;  /* 0x00000001080c7547 */ /* 0x000fea000b800000 */
[----:B------:R-:W2:Y:S02]  /*ee50*/  LDG.E.64 R4, desc[UR36][R2.64] ;  /* 0x0000002402047981 */ /* 0x000ea4000c1e1b00 */
[----:B--2---:R-:W-:Y:S01]  /*ee60*/  FADD.FTZ R16, R16, R4 ;  /* 0x0000000410107221 */ /* 0x004fe20000010000 */
[----:B------:R-:W-:-:S07]  /*ee70*/  FADD.FTZ R17, R17, R5 ;  /* 0x0000000511117221 */ /* 0x000fce0000010000 */
.L_x_6815:
[----:B------:R-:W-:Y:S05]  /*ee80*/  BRA.U !UP1, `(.L_x_6816) ;  /* 0x0000000109607547 */ /* 0x000fea000b800000 */
[----:B------:R-:W0:Y:S02]  /*ee90*/  LDCU UR4, c[0x0][0x79c] ;  /* 0x0000f380ff0477ac */ /* 0x000e240008000800 */
[----:B0-----:R-:W-:-:S09]  /*eea0*/  UISETP.NE.AND UP0, UPT, UR4, 0x1, UPT ;  /* 0x000000010400788c */ /* 0x001fd2000bf05270 */
[----:B------:R-:W-:Y:S05]  /*eeb0*/  BRA.U !UP0, `(.L_x_6817) ;  /* 0x0000000108407547 */ /* 0x000fea000b800000 */
[----:B------:R-:W-:Y:S01]  /*eec0*/  MOV R2, 0x0 ;  /* 0x0000000000027802 */ /* 0x000fe20000000f00 */
[----:B------:R-:W0:Y:S01]  /*eed0*/  LDCU.64 UR4, c[0x4][0x7c8] ;  /* 0x0100f900ff0477ac */ /* 0x000e220008000a00 */
[----:B------:R-:W-:Y:S02]  /*eee0*/  HFMA2 R12, -RZ, RZ, 0, 5.9604644775390625e-08 ;  /* 0x00000001ff0c7431 */ /* 0x000fe400000001ff */
[----:B-1----:R-:W-:Y:S01]  /*eef0*/  IMAD.MOV.U32 R8, RZ, RZ, 0x2ef ;  /* 0x000002efff087424 */ /* 0x002fe200078e00ff */
        /* <DEDUP_REMOVED lines=12> */
.L_x_6817:
[----:B------:R-:W0:Y:S02]  /*efc0*/  LDCU.64 UR4, c[0x0][0x768] ;  /* 0x0000ed00ff0477ac */ /* 0x000e240008000a00 */
[----:B0-----:R-:W-:-:S04]  /*efd0*/  IADD3 R18, P0, PT, R18, UR4, RZ ;  /* 0x0000000412127c10 */ /* 0x001fc8000ff1e0ff */
[----:B------:R-:W-:-:S05]  /*efe0*/  IADD3.X R19, PT, PT, RZ, UR5, RZ, P0, !PT ;  /* 0x00000005ff137c10 */ /* 0x000fca00087fe4ff */
[----:B------:R-:W-:Y:S01]  /*eff0*/  STG.E.64 desc[UR36][R18.64], R16 ;  /* 0x0000001012007986 */ /* 0x000fe2000c101b24 */
[----:B------:R-:W-:Y:S05]  /*f000*/  EXIT ;  /* 0x000000000000794d */ /* 0x000fea0003800000 */
.L_x_6816:
[----:B------:R-:W-:Y:S01]  /*f010*/  STG.E.64 desc[UR36][R2.64], R16 ;  /* 0x0000001002007986 */ /* 0x000fe2000c101b24 */
[----:B------:R-:W-:Y:S05]  /*f020*/  EXIT ;  /* 0x000000000000794d */ /* 0x000fea0003800000 */
.L_x_6818:
        /* <DEDUP_REMOVED lines=13> */
.L_x_10017:


//--------------------- .text._ZN2at6native13reduce_kernelILi256ELi2ENS0_8ReduceOpIN3c107complexIfEENS0_14func_wrapper_tIS5_ZNS0_11sum_functorIS5_S5_S5_EclERNS_14TensorIteratorEEUlS5_S5_E_EEjS5_Li4ELi4EEEEEvT1_ --------------------------
	.section	.text._ZN2at6native13reduce_kernelILi256ELi2ENS0_8ReduceOpIN3c107complexIfEENS0_14func_wrapper_tIS5_ZNS0_11sum_functorIS5_S5_S5_EclERNS_14TensorIteratorEEUlS5_S5_E_EEjS5_Li4ELi4EEEEEvT1_,"ax",@progbits
	.align	128
        .global         _ZN2at6native13reduce_kernelILi256ELi2ENS0_8ReduceOpIN3c107complexIfEENS0_14func_wrapper_tIS5_ZNS0_11sum_functorIS5_S5_S5_EclERNS_14TensorIteratorEEUlS5_S5_E_EEjS5_Li4ELi4EEEEEvT1_
        .type           _ZN2at6native13reduce_kernelILi256ELi2ENS0_8ReduceOpIN3c107complexIfEENS0_14func_wrapper_tIS5_ZNS0_11sum_functorIS5_S5_S5_EclERNS_14TensorIteratorEEUlS5_S5_E_EEjS5_Li4ELi4EEEEEvT1_,@function
        .size           _ZN2at6native13reduce_kernelILi256ELi2ENS0_8ReduceOpIN3c107complexIfEENS0_14func_wrapper_tIS5_ZNS0_11sum_functorIS5_S5_S5_EclERNS_14TensorIteratorEEUlS5_S5_E_EEjS5_Li4ELi4EEEEEvT1_,(.L_x_10018 - _ZN2at6native13reduce_kernelILi256ELi2ENS0_8ReduceOpIN3c107complexIfEENS0_14func_wrapper_tIS5_ZNS0_11sum_functorIS5_S5_S5_EclERNS_14TensorIteratorEEUlS5_S5_E_EEjS5_Li4ELi4EEEEEvT1_)
        .other          _ZN2at6native13reduce_kernelILi256ELi2ENS0_8ReduceOpIN3c107complexIfEENS0_14func_wrapper_tIS5_ZNS0_11sum_functorIS5_S5_S5_EclERNS_14TensorIteratorEEUlS5_S5_E_EEjS5_Li4ELi4EEEEEvT1_,@"STO_CUDA_ENTRY STV_DEFAULT"
_ZN2at6native13reduce_kernelILi256ELi2ENS0_8ReduceOpIN3c107complexIfEENS0_14func_wrapper_tIS5_ZNS0_11sum_functorIS5_S5_S5_EclERNS_14TensorIteratorEEUlS5_S5_E_EEjS5_Li4ELi4EEEEEvT1_:
.text._ZN2at6native13reduce_kernelILi256ELi2ENS0_8ReduceOpIN3c107complexIfEENS0_14func_wrapper_tIS5_ZNS0_11sum_functorIS5_S5_S5_EclERNS_14TensorIteratorEEUlS5_S5_E_EEjS5_Li4ELi4EEEEEvT1_:
[----:B------:R-:W0:Y:S01]  /*0000*/  LDC R1, c[0x0][0x37c] ;  /* 0x0000df00ff017b82 */ /* 0x000e220000000800 */
[----:B------:R-:W1:Y:S01]  /*0010*/  S2R R23, SR_TID.X ;  /* 0x0000000000177919 */ /* 0x000e620000002100 */
[----:B------:R-:W1:Y:S01]  /*0020*/  LDCU.64 UR10, c[0x0][0x3b0] ;  /* 0x00007600ff0a77ac */ /* 0x000e620008000a00 */
[----:B------:R-:W2:Y:S01]  /*0030*/  S2R R22, SR_TID.Y ;  /* 0x0000000000167919 */ /* 0x000ea20000002200 */
[----:B------:R-:W3:Y:S01]  /*0040*/  LDCU UR4, c[0x0][0x564] ;  /* 0x0000ac80ff0477ac */ /* 0x000ee20008000800 */
[----:B------:R-:W4:Y:S01]  /*0050*/  S2R R2, SR_CTAID.X ;  /* 0x0000000000027919 */ /* 0x000f220000002500 */
[----:B------:R-:W2:Y:S01]  /*0060*/  LDCU UR5, c[0x0][0x3b8] ;  /* 0x00007700ff0577ac */ /* 0x000ea20008000800 */
[----:B------:R-:W5:Y:S01]  /*0070*/  S2R R24, SR_CTAID.Y ;  /* 0x0000000000187919 */ /* 0x000f620000002600 */
[----:B------:R-:W1:Y:S01]  /*0080*/  LDCU.64 UR8, c[0x0][0x3a8] ;  /* 0x00007500ff0877ac */ /* 0x000e620008000a00 */
        /* <DEDUP_REMOVED lines=288> */
.L_x_6819:
[----:B------:R-:W1:Y:S01]  /*1290*/  LDCU UR5, c[0x0][0x394] ;  /* 0x00007280ff0577ac */ /* 0x000e620008000800 */
[----:B------:R-:W-:Y:S01]  /*12a0*/  BSSY.RECONVERGENT B6, `(.L_x_6820) ;  /* 0x0000aab000067945 */ /* 0x000fe20003800200 */
[----:B------:R-:W-:Y:S02]  /*12b0*/  CS2R R18, SRZ ;  /* 0x0000000000127805 */ /* 0x000fe4000001ff00 */
        /* <DEDUP_REMOVED lines=33> */
.L_x_6823:
[----:B------:R-:W0:Y:S01]  /*14d0*/  LDC R21, c[0x0][0x388] ;  /* 0x0000e200ff157b82 */ /* 0x000e220000000800 */
[----:B------:R-:W-:Y:S01]  /*14e0*/  SHF.R.U32.HI R46, RZ, 0x3, R46 ;  /* 0x00000003ff2e7819 */ /* 0x000fe2000001162e */
[----:B------:R-:W-:Y:S03]  /*14f0*/  BSSY.RECONVERGENT B0, `(.L_x_6824) ;  /* 0x0000026000007945 */ /* 0x000fe60003800200 */
[----:B------:R-:W-:-:S03]  /*1500*/  LOP3.LUT P0, R46, R46, 0x3, RZ, 0xc0, !PT ;  /* 0x000000032e2e7812 */ /* 0x000fc6000780c0ff */
[----:B------:R-:W1:Y:S01]  /*1510*/  LDC R14, c[0x0][0x38c] ;  /* 0x0000e300ff0e7b82 */ /* 0x000e620000000800 */
[-C--:B0-----:R-:W-:Y:S02]  /*1520*/  MOV R3, R21.reuse ;  /* 0x0000001500037202 */ /* 0x081fe40000000f00 */
[----:B------:R-:W-:Y:S01]  /*1530*/  MOV R13, R21 ;  /* 0x00000015000d7202 */ /* 0x000fe20000000f00 */
[----:B-1----:R-:W-:Y:S01]  /*1540*/  IMAD.MOV.U32 R0, RZ, RZ, R14 ;  /* 0x000000ffff007224 */ /* 0x002fe200078e000e */
[----:B------:R-:W-:-:S05]  /*1550*/  MOV R12, R14 ;  /* 0x0000000e000c7202 */ /* 0x000fca0000000f00 */
        /* <DEDUP_REMOVED lines=16> */
[----:B------:R-:W-:Y:S02]  /*1660*/  ISETP.NE.AND P1, PT, R24, RZ, PT ;  /* 0x000000ff1800720c */ /* 0x000fe40003f25270 */
[----:B------:R-:W-:Y:S02]  /*1670*/  MOV R13, R21 ;  /* 0x00000015000d7202 */ /* 0x000fe40000000f00 */
[----:B------:R-:W-:Y:S02]  /*1680*/  MOV R12, R14 ;  /* 0x0000000e000c7202 */ /* 0x000fe40000000f00 */
[----:B0-----:R-:W-:-:S13]  /*1690*/  ISETP.NE.AND P0, PT, RZ, UR4, PT ;  /* 0x00000004ff007c0c */ /* 0x001fda000bf05270 */
[----:B------:R-:W-:Y:S05]  /*16a0*/  @P0 BRA P1, `(.L_x_6827) ;  /* 0x0000000000140947 */ /* 0x000fea0000800000 */
[----:B------:R-:W-:Y:S01]  /*16b0*/  IMAD.WIDE.U32 R4, R23, 0x8, R16 ;  /* 0x0000000817047825 */ /* 0x000fe200078e0010 */
[----:B------:R-:W0:Y:S05]  /*16c0*/  LDCU.64 UR4, c[0x0][0x388] ;  /* 0x00007100ff0477ac */ /* 0x000e2a0008000a00 */
[----:B------:R-:W0:Y:S02]  /*16d0*/  LDG.E.64 R4, desc[UR36][R4.64] ;  /* 0x0000002404047981 */ /* 0x000e24000c1e1b00 */
[----:B0-----:R-:W-:Y:S01]  /*16e0*/  FADD.FTZ R13, R4, UR4 ;  /* 0x00000004040d7e21 */ /* 0x001fe20008010000 */
[----:B------:R-:W-:-:S07]  /*16f0*/  FADD.FTZ R12, R5, UR5 ;  /* 0x00000005050c7e21 */ /* 0x000fce0008010000 */
.L_x_6827:
[----:B------:R-:W-:Y:S05]  /*1700*/  BSYNC.RECONVERGENT B1 ;  /* 0x0000000000017941 */ /* 0x000fea0003800200 */
.L_x_6826:
[----:B------:R-:W0:Y:S01]  /*1710*/  LDC R5, c[0x0][0x394] ;  /* 0x0000e500ff057b82 */ /* 0x000e220000000800 */
[----:B------:R-:W-:-:S05]  /*1720*/  IADD3 R16, P0, PT, R16, 0x20, RZ ;  /* 0x0000002010107810 */ /* 0x000fca0007f1e0ff */
[----:B------:R-:W-:Y:S01]  /*1730*/  IMAD.X R17, RZ, RZ, R17, P0 ;  /* 0x000000ffff117224 */ /* 0x000fe200000e0611 */
[----:B0-----:R-:W-:-:S07]  /*1740*/  IADD3 R18, PT, PT, R46, -0x4, R5 ;  /* 0xfffffffc2e127810 */ /* 0x001fce0007ffe005 */
.L_x_6825:
[----:B------:R-:W-:Y:S05]  /*1750*/  BSYNC.RECONVERGENT B0 ;  /* 0x0000000000007941 */ /* 0x000fea0003800200 */
.L_x_6824:
        /* <DEDUP_REMOVED lines=13> */
[----:B------:R-:W-:Y:S02]  /*1830*/  PLOP3.LUT P0, PT, P0, P1, PT, 0xf8, 0x8f ;  /* 0x00000000008f781c */ /* 0x000fe40000703f70 */
[----:B------:R-:W-:-:S09]  /*1840*/  MOV R24, R21 ;  /* 0x0000001500187202 */ /* 0x000fd20000000f00 */
[----:B------:R-:W-:Y:S05]  /*1850*/  @P2 BRA `(.L_x_6829) ;  /* 0x0000000000442947 */ /* 0x000fea0003800000 */
[----:B------:R-:W-:Y:S01]  /*1860*/  IMAD.MOV.U32 R20, RZ, RZ, R14 ;  /* 0x000000ffff147224 */ /* 0x000fe200078e000e */
[----:B------:R-:W-:-:S07]  /*1870*/  MOV R24, R21 ;  /* 0x0000001500187202 */ /* 0x000fce0000000f00 */
.L_x_6830:
[C---:B------:R-:W-:Y:S01]  /*1880*/  IMAD.WIDE.U32 R4, R15.reuse, 0x20, R16 ;  /* 0x000000200f047825 */ /* 0x040fe200078e0010 */
[----:B------:R-:W0:Y:S05]  /*1890*/  LDCU UR4, c[0x0][0x39c] ;  /* 0x00007380ff0477ac */ /* 0x000e2a0008000800 */
[----:B------:R-:W2:Y:S01]  /*18a0*/  LDG.E.ENL2.256 R8, R4, desc[UR36][R4.64] ;  /* 0xfe0000240404797e */ /* 0x000ea20008121908 */
[----:B0-----:R-:W-:-:S04]  /*18b0*/  IADD3 R15, PT, PT, R15, UR4, RZ ;  /* 0x000000040f0f7c10 */ /* 0x001fc8000fffe0ff */
        /* <DEDUP_REMOVED lines=11> */
.L_x_6829:
[----:B------:R-:W-:Y:S05]  /*1970*/  BSYNC.RECONVERGENT B0 ;  /* 0x0000000000007941 */ /* 0x000fea0003800200 */
.L_x_6828:
        /* <DEDUP_REMOVED lines=10> */
.L_x_6832:
[----:B------:R-:W-:Y:S05]  /*1a20*/  BSYNC.RECONVERGENT B0 ;  /* 0x0000000000007941 */ /* 0x000fea0003800200 */
.L_x_6831:
[----:B------:R-:W-:Y:S01]  /*1a30*/  FADD.FTZ R24, R24, R13 ;  /* 0x0000000d18187221 */ /* 0x000fe20000010000 */
[----:B------:R-:W-:Y:S01]  /*1a40*/  FADD.FTZ R5, R20, R12 ;  /* 0x0000000c14057221 */ /* 0x000fe20000010000 */
[----:B------:R-:W-:Y:S02]  /*1a50*/  HFMA2 R18, -RZ, RZ, 0, 0 ;  /* 0x00000000ff127431 */ /* 0x000fe400000001ff */
[----:B------:R-:W-:Y:S01]  /*1a60*/  FADD.FTZ R24, R24, R21 ;  /* 0x0000001518187221 */ /* 0x000fe20000010000 */
[----:B------:R-:W-:-:S03]  /*1a70*/  FADD.FTZ R5, R5, R14 ;  /* 0x0000000e05057221 */ /* 0x000fc60000010000 */
[----:B------:R-:W-:Y:S01]  /*1a80*/  FADD.FTZ R16, R24, R3 ;  /* 0x0000000318107221 */ /* 0x000fe20000010000 */
[----:B------:R-:W-:Y:S01]  /*1a90*/  FADD.FTZ R17, R5, R0 ;  /* 0x0000000005117221 */ /* 0x000fe20000010000 */
[----:B------:R-:W-:Y:S06]  /*1aa0*/  BRA `(.L_x_6821) ;  /* 0x000000a000a87947 */ /* 0x000fec0003800000 */
.L_x_6822:
        /* <DEDUP_REMOVED lines=8> */
[----:B------:R-:W-:Y:S02]  /*1b30*/  CS2R R26, SRZ ;  /* 0x00000000001a7805 */ /* 0x000fe4000001ff00 */
[----:B------:R-:W-:Y:S02]  /*1b40*/  CS2R R24, SRZ ;  /* 0x0000000000187805 */ /* 0x000fe4000001ff00 */
[----:B------:R-:W-:Y:S02]  /*1b50*/  CS2R R30, SRZ ;  /* 0x00000000001e7805 */ /* 0x000fe4000001ff00 */
[----:B------:R-:W-:Y:S02]  /*1b60*/  CS2R R28, SRZ ;  /* 0x00000000001c7805 */ /* 0x000fe4000001ff00 */
[----:B------:R-:W-:-:S02]  /*1b70*/  CS2R R10, SRZ ;  /* 0x00000000000a7805 */ /* 0x000fc4000001ff00 */
[----:B------:R-:W-:Y:S01]  /*1b80*/  CS2R R8, SRZ ;  /* 0x0000000000087805 */ /* 0x000fe2000001ff00 */
[----:B------:R-:W2:Y:S01]  /*1b90*/  LDC R5, c[0x0][0x388] ;  /* 0x0000e200ff057b82 */ /* 0x000ea20000000800 */
[----:B------:R-:W-:Y:S02]  /*1ba0*/  CS2R R14, SRZ ;  /* 0x00000000000e7805 */ /* 0x000fe4000001ff00 */
[----:B------:R-:W-:-:S05]  /*1bb0*/  CS2R R12, SRZ ;  /* 0x00000000000c7805 */ /* 0x000fca000001ff00 */
[----:B------:R-:W3:Y:S01]  /*1bc0*/  LDC R6, c[0x0][0x38c] ;  /* 0x0000e300ff067b82 */ /* 0x000ee20000000800 */
        /* <DEDUP_REMOVED lines=17> */
[----:B------:R-:W-:Y:S01]  /*1ce0*/  BSSY.RECONVERGENT B1, `(.L_x_6835) ;  /* 0x0000034000017945 */ /* 0x000fe20003800200 */
[-C--:B------:R-:W-:Y:S01]  /*1cf0*/  MOV R40, R6.reuse ;  /* 0x0000000600287202 */ /* 0x080fe20000000f00 */
[--C-:B------:R-:W-:Y:S01]  /*1d00*/  IMAD.MOV.U32 R20, RZ, RZ, R6.reuse ;  /* 0x000000ffff147224 */ /* 0x100fe200078e0006 */
[-C--:B------:R-:W-:Y:S01]  /*1d10*/  MOV R38, R6.reuse ;  /* 0x0000000600267202 */ /* 0x080fe20000000f00 */
[----:B------:R-:W-:Y:S01]  /*1d20*/  IMAD.MOV.U32 R36, RZ, RZ, R6 ;  /* 0x000000ffff247224 */ /* 0x000fe200078e0006 */
[-C--:B------:R-:W-:Y:S01]  /*1d30*/  MOV R32, R6.reuse ;  /* 0x0000000600207202 */ /* 0x080fe20000000f00 */
[--C-:B------:R-:W-:Y:S01]  /*1d40*/  IMAD.MOV.U32 R33, RZ, RZ, R5.reuse ;  /* 0x000000ffff217224 */ /* 0x100fe200078e0005 */
[----:B------:R-:W-:Y:S01]  /*1d50*/  MOV R34, R6 ;  /* 0x0000000600227202 */ /* 0x000fe20000000f00 */
[----:B------:R-:W-:Y:S01]  /*1d60*/  IMAD.MOV.U32 R7, RZ, RZ, R5 ;  /* 0x000000ffff077224 */ /* 0x000fe200078e0005 */
[-C--:B------:R-:W-:Y:S02]  /*1d70*/  MOV R37, R5.reuse ;  /* 0x0000000500257202 */ /* 0x080fe40000000f00 */
[----:B------:R-:W-:-:S02]  /*1d80*/  MOV R35, R5 ;  /* 0x0000000500237202 */ /* 0x000fc40000000f00 */
[-C--:B------:R-:W-:Y:S02]  /*1d90*/  MOV R21, R5.reuse ;  /* 0x0000000500157202 */ /* 0x080fe40000000f00 */
[----:B------:R-:W-:-:S07]  /*1da0*/  MOV R19, R5 ;  /* 0x0000000500137202 */ /* 0x000fce0000000f00 */
.L_x_6836:
[----:B------:R-:W-:Y:S02]  /*1db0*/  SHF.R.U32.HI R13, RZ, 0x1, R39 ;  /* 0x00000001ff0d7819 */ /* 0x000fe40000011627 */
[-C--:B------:R-:W-:Y:S02]  /*1dc0*/  IADD3 R39, PT, PT, R39, R18.reuse, RZ ;  /* 0x0000001227277210 */ /* 0x080fe40007ffe0ff */
        /* <DEDUP_REMOVED lines=10> */
[----:B------:R-:W-:Y:S02]  /*1e70*/  LOP3.LUT R27, R11, 0x7, RZ, 0xc0, !PT ;  /* 0x000000070b1b7812 */ /* 0x000fe400078ec0ff */
[----:B------:R-:W-:Y:S01]  /*1e80*/  IADD3 R28, P0, PT, R16, R29, RZ ;  /* 0x0000001d101c7210 */ /* 0x000fe20007f1e0ff */
[----:B------:R-:W-:Y:S01]  /*1e90*/  IMAD.WIDE.U32 R24, R25, 0x10, R16 ;  /* 0x0000001019187825 */ /* 0x000fe200078e0010 */
[----:B------:R-:W3:Y:S02]  /*1ea0*/  LDG.E.128 R8, desc[UR36][R8.64] ;  /* 0x0000002408087981 */ /* 0x000ee4000c1e1d00 */
[----:B------:R-:W-:-:S03]  /*1eb0*/  IADD3.X R29, PT, PT, R17, R27, RZ, P0, !PT ;  /* 0x0000001b111d7210 */ /* 0x000fc600007fe4ff */
[----:B------:R-:W4:Y:S04]  /*1ec0*/  LDG.E.128 R24, desc[UR36][R24.64] ;  /* 0x0000002418187981 */ /* 0x000f28000c1e1d00 */
[----:B------:R-:W5:Y:S01]  /*1ed0*/  LDG.E.128 R28, desc[UR36][R28.64] ;  /* 0x000000241c1c7981 */ /* 0x000f62000c1e1d00 */
[----:B------:R-:W-:-:S04]  /*1ee0*/  IMAD.IADD R39, R39, 0x1, R18 ;  /* 0x0000000127277824 */ /* 0x000fc800078e0212 */
[----:B------:R-:W-:-:S05]  /*1ef0*/  IMAD R41, R18, 0x3, R39 ;  /* 0x0000000312297824 */ /* 0x000fca00078e0227 */
[----:B------:R-:W-:Y:S01]  /*1f00*/  ISETP.GE.U32.AND P0, PT, R41, R0, PT ;  /* 0x000000002900720c */ /* 0x000fe20003f06070 */
[----:B--2---:R-:W-:Y:S01]  /*1f10*/  FADD.FTZ R5, R12, R5 ;  /* 0x000000050c057221 */ /* 0x004fe20000010000 */
[----:B------:R-:W-:Y:S01]  /*1f20*/  FADD.FTZ R36, R13, R36 ;  /* 0x000000240d247221 */ /* 0x000fe20000010000 */
[----:B------:R-:W-:Y:S01]  /*1f30*/  FADD.FTZ R7, R14, R7 ;  /* 0x000000070e077221 */ /* 0x000fe20000010000 */
[----:B------:R-:W-:Y:S01]  /*1f40*/  FADD.FTZ R34, R15, R34 ;  /* 0x000000220f227221 */ /* 0x000fe20000010000 */
[----:B---3--:R-:W-:Y:S01]  /*1f50*/  FADD.FTZ R19, R8, R19 ;  /* 0x0000001308137221 */ /* 0x008fe20000010000 */
[----:B------:R-:W-:Y:S01]  /*1f60*/  FADD.FTZ R32, R9, R32 ;  /* 0x0000002009207221 */ /* 0x000fe20000010000 */
[----:B------:R-:W-:Y:S01]  /*1f70*/  FADD.FTZ R21, R10, R21 ;  /* 0x000000150a157221 */ /* 0x000fe20000010000 */
[----:B------:R-:W-:Y:S01]  /*1f80*/  FADD.FTZ R20, R11, R20 ;  /* 0x000000140b147221 */ /* 0x000fe20000010000 */
[----:B----4-:R-:W-:Y:S01]  /*1f90*/  FADD.FTZ R37, R24, R37 ;  /* 0x0000002518257221 */ /* 0x010fe20000010000 */
[----:B------:R-:W-:Y:S01]  /*1fa0*/  FADD.FTZ R6, R25, R6 ;  /* 0x0000000619067221 */ /* 0x000fe20000010000 */
[----:B------:R-:W-:Y:S01]  /*1fb0*/  FADD.FTZ R3, R26, R3 ;  /* 0x000000031a037221 */ /* 0x000fe20000010000 */
[----:B------:R-:W-:Y:S01]  /*1fc0*/  FADD.FTZ R4, R27, R4 ;  /* 0x000000041b047221 */ /* 0x000fe20000010000 */
[----:B-----5:R-:W-:Y:S01]  /*1fd0*/  FADD.FTZ R33, R28, R33 ;  /* 0x000000211c217221 */ /* 0x020fe20000010000 */
[----:B------:R-:W-:Y:S01]  /*1fe0*/  FADD.FTZ R38, R29, R38 ;  /* 0x000000261d267221 */ /* 0x000fe20000010000 */
[----:B------:R-:W-:Y:S01]  /*1ff0*/  FADD.FTZ R35, R30, R35 ;  /* 0x000000231e237221 */ /* 0x000fe20000010000 */
[----:B------:R-:W-:Y:S01]  /*2000*/  FADD.FTZ R40, R31, R40 ;  /* 0x000000281f287221 */ /* 0x000fe20000010000 */
[----:B------:R-:W-:Y:S06]  /*2010*/  @!P0 BRA `(.L_x_6836) ;  /* 0xfffffffc00648947 */ /* 0x000fec000383ffff */
[----:B------:R-:W-:Y:S05]  /*2020*/  BSYNC.RECONVERGENT B1 ;  /* 0x0000000000017941 */ /* 0x000fea0003800200 */
.L_x_6835:
[----:B------:R-:W-:Y:S05]  /*2030*/  BSYNC.RECONVERGENT B0 ;  /* 0x0000000000007941 */ /* 0x000fea0003800200 */
.L_x_6834:
        /* <DEDUP_REMOVED lines=23> */
.L_x_6838:
[----:B------:R-:W-:Y:S05]  /*21b0*/  BSYNC.RECONVERGENT B0 ;  /* 0x0000000000007941 */ /* 0x000fea0003800200 */
.L_x_6837:
[----:B------:R-:W-:Y:S04]  /*21c0*/  BSSY.RECONVERGENT B0, `(.L_x_6839) ;  /* 0x000001a000007945 */ /* 0x000fe80003800200 */
[----:B------:R-:W-:Y:S05]  /*21d0*/  @P0 BRA `(.L_x_6840) ;  /* 0x0000000000600947 */ /* 0x000fea0003800000 */
[----:B------:R-:W-:Y:S01]  /*21e0*/  IADD3 R39, PT, PT, R39, R18, RZ ;  /* 0x0000001227277210 */ /* 0x000fe20007ffe0ff */
[----:B-----5:R-:W-:Y:S01]  /*21f0*/  FADD.FTZ R5, R5, R12 ;  /* 0x0000000c05057221 */ /* 0x020fe20000010000 */
[----:B------:R-:W-:Y:S01]  /*2200*/  FADD.FTZ R36, R36, R13 ;  /* 0x0000000d24247221 */ /* 0x000fe20000010000 */
[----:B------:R-:W-:Y:S01]  /*2210*/  FADD.FTZ R7, R7, R14 ;  /* 0x0000000e07077221 */ /* 0x000fe20000010000 */
[----:B------:R-:W-:Y:S01]  /*2220*/  ISETP.GE.U32.AND P0, PT, R39, R0, PT ;  /* 0x000000002700720c */ /* 0x000fe20003f06070 */
[----:B------:R-:W-:-:S12]  /*2230*/  FADD.FTZ R34, R34, R15 ;  /* 0x0000000f22227221 */ /* 0x000fd80000010000 */
[----:B------:R-:W-:Y:S05]  /*2240*/  @P0 BRA `(.L_x_6840) ;  /* 0x0000000000440947 */ /* 0x000fea0003800000 */
[----:B------:R-:W-:Y:S01]  /*2250*/  IADD3 R13, PT, PT, R39, R18, RZ ;  /* 0x00000012270d7210 */ /* 0x000fe20007ffe0ff */
[----:B------:R-:W-:Y:S01]  /*2260*/  FADD.FTZ R19, R19, R8 ;  /* 0x0000000813137221 */ /* 0x000fe20000010000 */
[----:B------:R-:W-:Y:S01]  /*2270*/  FADD.FTZ R32, R32, R9 ;  /* 0x0000000920207221 */ /* 0x000fe20000010000 */
[----:B------:R-:W-:Y:S01]  /*2280*/  FADD.FTZ R21, R21, R10 ;  /* 0x0000000a15157221 */ /* 0x000fe20000010000 */
[----:B------:R-:W-:Y:S01]  /*2290*/  ISETP.GE.U32.AND P0, PT, R13, R0, PT ;  /* 0x000000000d00720c */ /* 0x000fe20003f06070 */
[----:B------:R-:W-:-:S12]  /*22a0*/  FADD.FTZ R20, R20, R11 ;  /* 0x0000000b14147221 */ /* 0x000fd80000010000 */
[----:B------:R-:W-:Y:S05]  /*22b0*/  @P0 BRA `(.L_x_6840) ;  /* 0x0000000000280947 */ /* 0x000fea0003800000 */
[----:B------:R-:W-:Y:S02]  /*22c0*/  IMAD.IADD R9, R13, 0x1, R18 ;  /* 0x000000010d097824 */ /* 0x000fe400078e0212 */
[----:B------:R-:W-:Y:S01]  /*22d0*/  FADD.FTZ R33, R33, R28 ;  /* 0x0000001c21217221 */ /* 0x000fe20000010000 */
[----:B------:R-:W-:Y:S01]  /*22e0*/  FADD.FTZ R38, R38, R29 ;  /* 0x0000001d26267221 */ /* 0x000fe20000010000 */
[----:B------:R-:W-:Y:S01]  /*22f0*/  FADD.FTZ R35, R35, R30 ;  /* 0x0000001e23237221 */ /* 0x000fe20000010000 */
[----:B------:R-:W-:Y:S01]  /*2300*/  FADD.FTZ R40, R40, R31 ;  /* 0x0000001f28287221 */ /* 0x000fe20000010000 */
[----:B------:R-:W-:-:S13]  /*2310*/  ISETP.GE.U32.AND P0, PT, R9, R0, PT ;  /* 0x000000000900720c */ /* 0x000fda0003f06070 */
[----:B------:R-:W-:Y:S01]  /*2320*/  @!P0 FADD.FTZ R37, R37, R24 ;  /* 0x0000001825258221 */ /* 0x000fe20000010000 */
[----:B------:R-:W-:Y:S01]  /*2330*/  @!P0 FADD.FTZ R6, R6, R25 ;  /* 0x0000001906068221 */ /* 0x000fe20000010000 */
[----:B------:R-:W-:Y:S01]  /*2340*/  @!P0 FADD.FTZ R3, R3, R26 ;  /* 0x0000001a03038221 */ /* 0x000fe20000010000 */
[----:B------:R-:W-:-:S07]  /*2350*/  @!P0 FADD.FTZ R4, R4, R27 ;  /* 0x0000001b04048221 */ /* 0x000fce0000010000 */
.L_x_6840:
[----:B------:R-:W-:Y:S05]  /*2360*/  BSYNC.RECONVERGENT B0 ;  /* 0x0000000000007941 */ /* 0x000fea0003800200 */
.L_x_6839:
        /* <DEDUP_REMOVED lines=8> */
[----:B-1----:R-:W-:Y:S01]  /*23f0*/  FADD.FTZ R16, R0, R37 ;  /* 0x0000002500107221 */ /* 0x002fe20000010000 */
[----:B------:R-:W-:Y:S01]  /*2400*/  FADD.FTZ R18, R8, R3 ;  /* 0x0000000308127221 */ /* 0x000fe20000010000 */
[----:B------:R-:W-:Y:S01]  /*2410*/  FADD.FTZ R17, R5, R6 ;  /* 0x0000000605117221 */ /* 0x000fe20000010000 */
[----:B------:R-:W-:Y:S01]  /*2420*/  FADD.FTZ R19, R7, R4 ;  /* 0x0000000407137221 */ /* 0x000fe20000010000 */
[----:B------:R-:W-:Y:S06]  /*2430*/  BRA `(.L_x_6821) ;  /* 0x0000009800447947 */ /* 0x000fec0003800000 */
.L_x_6833:
        /* <DEDUP_REMOVED lines=8> */
[----:B------:R-:W-:-:S02]  /*24c0*/  CS2R R28, SRZ ;  /* 0x00000000001c7805 */ /* 0x000fc4000001ff00 */
[----:B------:R-:W-:Y:S01]  /*24d0*/  CS2R R10, SRZ ;  /* 0x00000000000a7805 */ /* 0x000fe2000001ff00 */
[----:B------:R-:W2:Y:S01]  /*24e0*/  LDC R19, c[0x0][0x388] ;  /* 0x0000e200ff137b82 */ /* 0x000ea20000000800 */
[----:B------:R-:W-:Y:S02]  /*24f0*/  CS2R R8, SRZ ;  /* 0x0000000000087805 */ /* 0x000fe4000001ff00 */
[----:B------:R-:W-:Y:S02]  /*2500*/  CS2R R14, SRZ ;  /* 0x00000000000e7805 */ /* 0x000fe4000001ff00 */
[----:B------:R-:W-:-:S03]  /*2510*/  CS2R R12, SRZ ;  /* 0x00000000000c7805 */ /* 0x000fc6000001ff00 */
        /* <DEDUP_REMOVED lines=31> */
.L_x_6844:
[----:B------:R-:W-:Y:S01]  /*2710*/  IADD3 R8, PT, PT, R40, R7, RZ ;  /* 0x0000000728087210 */ /* 0x000fe20007ffe0ff */
[----:B------:R-:W-:-:S03]  /*2720*/  IMAD R40, R5, R40, RZ ;  /* 0x0000002805287224 */ /* 0x000fc600078e02ff */
[----:B------:R-:W-:Y:S01]  /*2730*/  IADD3 R10, PT, PT, R8, R7, RZ ;  /* 0x00000007080a7210 */ /* 0x000fe20007ffe0ff */
[----:B------:R-:W-:Y:S01]  /*2740*/  IMAD R8, R5, R8, RZ ;  /* 0x0000000805087224 */ /* 0x000fe200078e02ff */
[----:B------:R-:W-:-:S03]  /*2750*/  SHF.R.U32.HI R13, RZ, 0x1, R40 ;  /* 0x00000001ff0d7819 */ /* 0x000fc60000011628 */
[----:B------:R-:W-:Y:S01]  /*2760*/  IMAD.IADD R40, R10, 0x1, R7 ;  /* 0x000000010a287824 */ /* 0x000fe200078e0207 */
[----:B------:R-:W-:Y:S01]  /*2770*/  SHF.R.U32.HI R9, RZ, 0x1, R8 ;  /* 0x00000001ff097819 */ /* 0x000fe20000011608 */
[C---:B------:R-:W-:Y:S02]  /*2780*/  IMAD R10, R5.reuse, R10, RZ ;  /* 0x0000000a050a7224 */ /* 0x040fe400078e02ff */
[----:B------:R-:W-:Y:S02]  /*2790*/  IMAD R11, R5, R40, RZ ;  /* 0x00000028050b7224 */ /* 0x000fe400078e02ff */
[----:B------:R-:W-:Y:S01]  /*27a0*/  IMAD.WIDE.U32 R12, R13, 0x10, R16 ;  /* 0x000000100d0c7825 */ /* 0x000fe200078e0010 */
[----:B------:R-:W-:Y:S02]  /*27b0*/  SHF.R.U32.HI R29, RZ, 0x1, R10 ;  /* 0x00000001ff1d7819 */ /* 0x000fe4000001160a */
[----:B------:R-:W-:Y:S01]  /*27c0*/  SHF.R.U32.HI R25, RZ, 0x1, R11 ;  /* 0x00000001ff197819 */ /* 0x000fe2000001160b */
[----:B------:R-:W-:-:S02]  /*27d0*/  IMAD.WIDE.U32 R8, R9, 0x10, R16 ;  /* 0x0000001009087825 */ /* 0x000fc400078e0010 */
[----:B------:R-:W2:Y:S02]  /*27e0*/  LDG.E.128 R12, desc[UR36][R12.64] ;  /* 0x000000240c0c7981 */ /* 0x000ea4000c1e1d00 */
[--C-:B------:R-:W-:Y:S02]  /*27f0*/  IMAD.WIDE.U32 R28, R29, 0x10, R16.reuse ;  /* 0x000000101d1c7825 */ /* 0x100fe400078e0010 */
[----:B------:R-:W3:Y:S02]  /*2800*/  LDG.E.128 R8, desc[UR36][R8.64] ;  /* 0x0000002408087981 */ /* 0x000ee4000c1e1d00 */
[----:B------:R-:W-:Y:S02]  /*2810*/  IMAD.WIDE.U32 R24, R25, 0x10, R16 ;  /* 0x0000001019187825 */ /* 0x000fe400078e0010 */
[----:B------:R-:W4:Y:S04]  /*2820*/  LDG.E.128 R28, desc[UR36][R28.64] ;  /* 0x000000241c1c7981 */ /* 0x000f28000c1e1d00 */
[----:B------:R-:W5:Y:S01]  /*2830*/  LDG.E.128 R24, desc[UR36][R24.64] ;  /* 0x0000002418187981 */ /* 0x000f62000c1e1d00 */
[----:B------:R-:W-:-:S05]  /*2840*/  IADD3 R40, PT, PT, R40, R7, RZ ;  /* 0x0000000728287210 */ /* 0x000fca0007ffe0ff */
        /* <DEDUP_REMOVED lines=20> */
.L_x_6843:
[----:B------:R-:W-:Y:S05]  /*2990*/  BSYNC.RECONVERGENT B0 ;  /* 0x0000000000007941 */ /* 0x000fea0003800200 */
.L_x_6842:
        /* <DEDUP_REMOVED lines=27> */
.L_x_6846:
[----:B------:R-:W-:Y:S05]  /*2b50*/  BSYNC.RECONVERGENT B0 ;  /* 0x0000000000007941 */ /* 0x000fea0003800200 */
.L_x_6845:
        /* <DEDUP_REMOVED lines=22> */
[----:B------:R-:W-:Y:S01]  /*2cc0*/  @!P0 FADD.FTZ R41, R41, R24 ;  /* 0x0000001829298221 */ /* 0x000fe20000010000 */
[----:B------:R-:W-:Y:S01]  /*2cd0*/  @!P0 FADD.FTZ R6, R6, R25 ;  /* 0x0000001906068221 */ /* 0x000fe20000010000 */
[----:B------:R-:W-:Y:S01]  /*2ce0*/  @!P0 FADD.FTZ R3, R3, R26 ;  /* 0x0000001a03038221 */ /* 0x000fe20000010000 */
[----:B------:R-:W-:-:S07]  /*2cf0*/  @!P0 FADD.FTZ R4, R4, R27 ;  /* 0x0000001b04048221 */ /* 0x000fce0000010000 */
.L_x_6848:
[----:B------:R-:W-:Y:S05]  /*2d00*/  BSYNC.RECONVERGENT B0 ;  /* 0x0000000000007941 */ /* 0x000fea0003800200 */
.L_x_6847:
        /* <DEDUP_REMOVED lines=13> */
.L_x_6841:
[----:B------:R-:W1:Y:S01]  /*2de0*/  LDCU UR4, c[0x0][0x39c] ;  /* 0x00007380ff0477ac */ /* 0x000e620008000800 */
[----:B------:R-:W2:Y:S01]  /*2df0*/  LDC R7, c[0x0][0x388] ;  /* 0x0000e200ff077b82 */ /* 0x000ea20000000800 */
[----:B------:R-:W-:Y:S01]  /*2e00*/  BSSY.RECONVERGENT B0, `(.L_x_6849) ;  /* 0x0000456000007945 */ /* 0x000fe20003800200 */
[----:B------:R-:W-:Y:S02]  /*2e10*/  MOV R43, R39 ;  /* 0x00000027002b7202 */ /* 0x000fe40000000f00 */
[----:B------:R-:W-:Y:S02]  /*2e20*/  CS2R R26, SRZ ;  /* 0x00000000001a7805 */ /* 0x000fe4000001ff00 */
[----:B------:R-:W-:Y:S02]  /*2e30*/  CS2R R24, SRZ ;  /* 0x0000000000187805 */ /* 0x000fe4000001ff00 */
[----:B------:R-:W-:Y:S02]  /*2e40*/  CS2R R18, SRZ ;  /* 0x0000000000127805 */ /* 0x000fe4000001ff00 */
[----:B------:R-:W-:-:S02]  /*2e50*/  CS2R R16, SRZ ;  /* 0x0000000000107805 */ /* 0x000fc4000001ff00 */
[----:B------:R-:W-:Y:S01]  /*2e60*/  CS2R R14, SRZ ;  /* 0x00000000000e7805 */ /* 0x000fe2000001ff00 */
[----:B------:R-:W3:Y:S01]  /*2e70*/  LDC R4, c[0x0][0x38c] ;  /* 0x0000e300ff047b82 */ /* 0x000ee20000000800 */
[----:B------:R-:W-:Y:S02]  /*2e80*/  CS2R R12, SRZ ;  /* 0x00000000000c7805 */ /* 0x000fe4000001ff00 */
[----:B------:R-:W-:Y:S02]  /*2e90*/  CS2R R10, SRZ ;  /* 0x00000000000a7805 */ /* 0x000fe4000001ff00 */
[----:B------:R-:W-:Y:S01]  /*2ea0*/  CS2R R8, SRZ ;  /* 0x0000000000087805 */ /* 0x000fe2000001ff00 */
        /* <DEDUP_REMOVED lines=8> */
[-C--:B------:R-:W-:Y:S01]  /*2f30*/  MOV R35, R7.reuse ;  /* 0x0000000700237202 */ /* 0x080fe20000000f00 */
[----:B---3--:R-:W-:Y:S01]  /*2f40*/  IMAD.MOV.U32 R20, RZ, RZ, R4 ;  /* 0x000000ffff147224 */ /* 0x008fe200078e0004 */
[----:B------:R-:W-:Y:S02]  /*2f50*/  MOV R33, R7 ;  /* 0x0000000700217202 */ /* 0x000fe40000000f00 */
        /* <DEDUP_REMOVED lines=9> */
[----:B------:R-:W-:Y:S01]  /*2ff0*/  VIADD R48, R48, 0xffffffff ;  /* 0xffffffff30307836 */ /* 0x000fe20000000000 */
[-C--:B------:R-:W-:Y:S01]  /*3000*/  MOV R6, R4.reuse ;  /* 0x0000000400067202 */ /* 0x080fe20000000f00 */
[----:B------:R-:W-:Y:S01]  /*3010*/  IMAD.MOV.U32 R20, RZ, RZ, R4 ;  /* 0x000000ffff147224 */ /* 0x000fe200078e0004 */
[-C--:B------:R-:W-:Y:S01]  /*3020*/  MOV R40, R4.reuse ;  /* 0x0000000400287202 */ /* 0x080fe20000000f00 */
[--C-:B------:R-:W-:Y:S01]  /*3030*/  IMAD.MOV.U32 R5, RZ, RZ, R7.reuse ;  /* 0x000000ffff057224 */ /* 0x100fe200078e0007 */
[----:B------:R-:W-:Y:S01]  /*3040*/  VIMNMX.U32 R48, PT, PT, R48, 0x18, PT ;  /* 0x0000001830307848 */ /* 0x000fe20003fe0000 */
[----:B------:R-:W-:Y:S01]  /*3050*/  IMAD.MOV.U32 R35, RZ, RZ, R7 ;  /* 0x000000ffff237224 */ /* 0x000fe200078e0007 */
[-C--:B------:R-:W-:Y:S02]  /*3060*/  MOV R38, R4.reuse ;  /* 0x0000000400267202 */ /* 0x080fe40000000f00 */
[----:B------:R-:W-:-:S02]  /*3070*/  MOV R32, R4 ;  /* 0x0000000400207202 */ /* 0x000fc40000000f00 */
[-C--:B------:R-:W-:Y:S02]  /*3080*/  MOV R34, R4.reuse ;  /* 0x0000000400227202 */ /* 0x080fe40000000f00 */
[----:B------:R-:W-:Y:S02]  /*3090*/  MOV R36, R4 ;  /* 0x0000000400247202 */ /* 0x000fe40000000f00 */
[-C--:B------:R-:W-:Y:S02]  /*30a0*/  MOV R41, R7.reuse ;  /* 0x0000000700297202 */ /* 0x080fe40000000f00 */
[-C--:B------:R-:W-:Y:S02]  /*30b0*/  MOV R39, R7.reuse ;  /* 0x0000000700277202 */ /* 0x080fe40000000f00 */
[-C--:B------:R-:W-:Y:S02]  /*30c0*/  MOV R37, R7.reuse ;  /* 0x0000000700257202 */ /* 0x080fe40000000f00 */
[----:B------:R-:W-:-:S02]  /*30d0*/  MOV R33, R7 ;  /* 0x0000000700217202 */ /* 0x000fc40000000f00 */
[----:B------:R-:W-:Y:S02]  /*30e0*/  MOV R21, R7 ;  /* 0x0000000700157202 */ /* 0x000fe40000000f00 */
[----:B-1----:R-:W-:-:S07]  /*30f0*/  IADD3 R48, PT, PT, R48, 0x1, RZ ;  /* 0x0000000130307810 */ /* 0x002fce0007ffe0ff */
.L_x_6856:
[----:B------:R-:W1:Y:S01]  /*3100*/  LDCU UR4, c[0x0][0x39c] ;  /* 0x00007380ff0477ac */ /* 0x000e620008000800 */
[----:B-----5:R-:W-:Y:S01]  /*3110*/  @!P0 IMAD.MOV.U32 R24, RZ, RZ, R28 ;  /* 0x000000ffff188224 */ /* 0x020fe200078e001c */
[----:B------:R-:W-:Y:S01]  /*3120*/  @!P0 MOV R25, R29 ;  /* 0x0000001d00198202 */ /* 0x000fe20000000f00 */
[--C-:B------:R-:W-:Y:S01]  /*3130*/  @!P0 IMAD.MOV.U32 R19, RZ, RZ, R31.reuse ;  /* 0x000000ffff138224 */ /* 0x100fe200078e001f */
[-C--:B------:R-:W-:Y:S01]  /*3140*/  @!P0 MOV R26, R30.reuse ;  /* 0x0000001e001a8202 */ /* 0x080fe20000000f00 */
[--C-:B------:R-:W-:Y:S01]  /*3150*/  @!P0 IMAD.MOV.U32 R15, RZ, RZ, R31.reuse ;  /* 0x000000ffff0f8224 */ /* 0x100fe200078e001f */
[----:B------:R-:W-:Y:S01]  /*3160*/  @!P0 MOV R27, R31 ;  /* 0x0000001f001b8202 */ /* 0x000fe20000000f00 */
[----:B------:R-:W-:Y:S01]  /*3170*/  @!P0 IMAD.MOV.U32 R11, RZ, RZ, R31 ;  /* 0x000000ffff0b8224 */ /* 0x000fe200078e001f */
[----:B------:R-:W-:Y:S02]  /*3180*/  @!P0 MOV R18, R30 ;  /* 0x0000001e00128202 */ /* 0x000fe40000000f00 */
[----:B------:R-:W-:-:S02]  /*3190*/  @!P0 MOV R17, R29 ;  /* 0x0000001d00118202 */ /* 0x000fc40000000f00 */
[----:B------:R-:W-:Y:S02]  /*31a0*/  @!P0 MOV R16, R28 ;  /* 0x0000001c00108202 */ /* 0x000fe40000000f00 */
[----:B------:R-:W-:Y:S02]  /*31b0*/  @!P0 MOV R14, R30 ;  /* 0x0000001e000e8202 */ /* 0x000fe40000000f00 */
[-C--:B------:R-:W-:Y:S02]  /*31c0*/  @!P0 MOV R13, R29.reuse ;  /* 0x0000001d000d8202 */ /* 0x080fe40000000f00 */
[----:B------:R-:W-:Y:S02]  /*31d0*/  @!P0 MOV R12, R28 ;  /* 0x0000001c000c8202 */ /* 0x000fe40000000f00 */
[----:B------:R-:W-:Y:S02]  /*31e0*/  @!P0 MOV R10, R30 ;  /* 0x0000001e000a8202 */ /* 0x000fe40000000f00 */
[----:B------:R-:W-:-:S02]  /*31f0*/  @!P0 MOV R9, R29 ;  /* 0x0000001d00098202 */ /* 0x000fc40000000f00 */
[----:B------:R-:W-:Y:S01]  /*3200*/  @!P0 MOV R8, R28 ;  /* 0x0000001c00088202 */ /* 0x000fe20000000f00 */
[----:B01----:R-:W-:Y:S06]  /*3210*/  @!P0 BRA `(.L_x_6851) ;  /* 0x0000003c00f48947 */ /* 0x003fec0003800000 */
        /* <DEDUP_REMOVED lines=294> */
.L_x_6852:
[----:B------:R-:W-:-:S04]  /*4480*/  LOP3.LUT R9, R0, 0xfffffff0, RZ, 0xc0, !PT ;  /* 0xfffffff000097812 */ /* 0x000fc800078ec0ff */
[----:B------:R-:W-:-:S04]  /*4490*/  IADD3 R8, P1, PT, R9, R46, RZ ;  /* 0x0000002e09087210 */ /* 0x000fc80007f3e0ff */
[----:B------:R-:W-:-:S06]  /*44a0*/  IADD3.X R9, PT, PT, RZ, R47, RZ, P1, !PT ;  /* 0x0000002fff097210 */ /* 0x000fcc0000ffe4ff */
[----:B------:R-:W5:Y:S01]  /*44b0*/  LDG.E.128 R8, desc[UR36][R8.64] ;  /* 0x0000002408087981 */ /* 0x000f62000c1e1d00 */
        /* <DEDUP_REMOVED lines=237> */
.L_x_6853:
[----:B------:R-:W-:-:S04]  /*5390*/  LOP3.LUT R13, R0, 0xfffffff0, RZ, 0xc0, !PT ;  /* 0xfffffff0000d7812 */ /* 0x000fc800078ec0ff */
[----:B------:R-:W-:-:S05]  /*53a0*/  IADD3 R12, P1, PT, R13, R46, RZ ;  /* 0x0000002e0d0c7210 */ /* 0x000fca0007f3e0ff */
[----:B------:R-:W-:-:S06]  /*53b0*/  IMAD.X R13, RZ, RZ, R47, P1 ;  /* 0x000000ffff0d7224 */ /* 0x000fcc00008e062f */
[----:B------:R-:W5:Y:S01]  /*53c0*/  LDG.E.128 R12, desc[UR36][R12.64] ;  /* 0x000000240c0c7981 */ /* 0x000f62000c1e1d00 */
[----:B------:R-:W-:Y:S02]  /*53d0*/  IADD3 R25, PT, PT, R25, UR4, RZ ;  /* 0x0000000419197c10 */ /* 0x000fe4000fffe0ff */
[----:B------:R-:W-:-:S05]  /*53e0*/  MOV R24, RZ ;  /* 0x000000ff00187202 */ /* 0x000fca0000000f00 */
        /* <DEDUP_REMOVED lines=235> */
.L_x_6854:
[----:B------:R-:W-:-:S04]  /*62a0*/  LOP3.LUT R17, R0, 0xfffffff0, RZ, 0xc0, !PT ;  /* 0xfffffff000117812 */ /* 0x000fc800078ec0ff */
[----:B------:R-:W-:-:S04]  /*62b0*/  IADD3 R16, P1, PT, R17, R46, RZ ;  /* 0x0000002e11107210 */ /* 0x000fc80007f3e0ff */
[----:B------:R-:W-:-:S06]  /*62c0*/  IADD3.X R17, PT, PT, RZ, R47, RZ, P1, !PT ;  /* 0x0000002fff117210 */ /* 0x000fcc0000ffe4ff */
[----:B------:R-:W5:Y:S01]  /*62d0*/  LDG.E.128 R16, desc[UR36][R16.64] ;  /* 0x0000002410107981 */ /* 0x000f62000c1e1d00 */
        /* <DEDUP_REMOVED lines=237> */
.L_x_6855:
[----:B------:R-:W-:-:S04]  /*71b0*/  LOP3.LUT R25, R0, 0xfffffff0, RZ, 0xc0, !PT ;  /* 0xfffffff000197812 */ /* 0x000fc800078ec0ff */
[----:B------:R-:W-:-:S04]  /*71c0*/  IADD3 R24, P1, PT, R25, R46, RZ ;  /* 0x0000002e19187210 */ /* 0x000fc80007f3e0ff */
[----:B------:R-:W-:-:S06]  /*71d0*/  IADD3.X R25, PT, PT, RZ, R47, RZ, P1, !PT ;  /* 0x0000002fff197210 */ /* 0x000fcc0000ffe4ff */
[----:B------:R-:W5:Y:S03]  /*71e0*/  LDG.E.128 R24, desc[UR36][R24.64] ;  /* 0x0000002418187981 */ /* 0x000f66000c1e1d00 */
.L_x_6851:
[----:B------:R-:W1:Y:S01]  /*71f0*/  LDCU UR5, c[0x0][0x394] ;  /* 0x00007280ff0577ac */ /* 0x000e620008000800 */
[----:B------:R-:W-:Y:S01]  /*7200*/  MOV R42, UR4 ;  /* 0x00000004002a7c02 */ /* 0x000fe20008000f00 */
[----:B-----5:R-:W-:Y:S01]  /*7210*/  FADD.FTZ R7, R8, R7 ;  /* 0x0000000708077221 */ /* 0x020fe20000010000 */
[----:B------:R-:W-:Y:S01]  /*7220*/  FADD.FTZ R36, R9, R36 ;  /* 0x0000002409247221 */ /* 0x000fe20000010000 */
[----:B------:R-:W-:Y:S01]  /*7230*/  FADD.FTZ R21, R10, R21 ;  /* 0x000000150a157221 */ /* 0x000fe20000010000 */
[----:B------:R-:W-:Y:S01]  /*7240*/  FADD.FTZ R34, R11, R34 ;  /* 0x000000220b227221 */ /* 0x000fe20000010000 */
[----:B------:R-:W-:Y:S02]  /*7250*/  IMAD R43, R42, 0x4, R43 ;  /* 0x000000042a2b7824 */ /* 0x000fe400078e022b */
[----:B------:R-:W-:Y:S01]  /*7260*/  FADD.FTZ R33, R12, R33 ;  /* 0x000000210c217221 */ /* 0x000fe20000010000 */
[----:B------:R-:W-:Y:S01]  /*7270*/  FADD.FTZ R32, R13, R32 ;  /* 0x000000200d207221 */ /* 0x000fe20000010000 */
[----:B------:R-:W-:Y:S01]  /*7280*/  FADD.FTZ R35, R14, R35 ;  /* 0x000000230e237221 */ /* 0x000fe20000010000 */
[----:B------:R-:W-:-:S02]  /*7290*/  IMAD R49, R42, 0x3, R43 ;  /* 0x000000032a317824 */ /* 0x000fc400078e022b */
[----:B------:R-:W-:Y:S01]  /*72a0*/  FADD.FTZ R20, R15, R20 ;  /* 0x000000140f147221 */ /* 0x000fe20000010000 */
[----:B------:R-:W-:Y:S01]  /*72b0*/  FADD.FTZ R37, R16, R37 ;  /* 0x0000002510257221 */ /* 0x000fe20000010000 */
[----:B------:R-:W-:Y:S01]  /*72c0*/  FADD.FTZ R38, R17, R38 ;  /* 0x0000002611267221 */ /* 0x000fe20000010000 */
[----:B------:R-:W-:Y:S01]  /*72d0*/  FADD.FTZ R39, R18, R39 ;  /* 0x0000002712277221 */ /* 0x000fe20000010000 */
[----:B------:R-:W-:Y:S01]  /*72e0*/  FADD.FTZ R40, R19, R40 ;  /* 0x0000002813287221 */ /* 0x000fe20000010000 */
[----:B------:R-:W-:Y:S01]  /*72f0*/  FADD.FTZ R41, R24, R41 ;  /* 0x0000002918297221 */ /* 0x000fe20000010000 */
[----:B------:R-:W-:Y:S01]  /*7300*/  FADD.FTZ R6, R25, R6 ;  /* 0x0000000619067221 */ /* 0x000fe20000010000 */
[----:B-1----:R-:W-:Y:S01]  /*7310*/  MOV R0, UR5 ;  /* 0x0000000500007c02 */ /* 0x002fe20008000f00 */
[----:B------:R-:W-:Y:S01]  /*7320*/  FADD.FTZ R5, R26, R5 ;  /* 0x000000051a057221 */ /* 0x000fe20000010000 */
[----:B------:R-:W-:Y:S02]  /*7330*/  FADD.FTZ R4, R27, R4 ;  /* 0x000000041b047221 */ /* 0x000fe40000010000 */
[----:B------:R-:W-:-:S13]  /*7340*/  ISETP.GE.U32.AND P1, PT, R49, R0, PT ;  /* 0x000000003100720c */ /* 0x000fda0003f26070 */
[----:B------:R-:W-:Y:S05]  /*7350*/  @!P1 BRA `(.L_x_6856) ;  /* 0xffffffbc00689947 */ /* 0x000fea000383ffff */
.L_x_6850:
[----:B0-----:R-:W-:Y:S05]  /*7360*/  BSYNC.RECONVERGENT B0 ;  /* 0x0000000000007941 */ /* 0x001fea0003800200 */
.L_x_6849:
        /* <DEDUP_REMOVED lines=284> */
.L_x_6860:
[----:B------:R-:W-:Y:S02]  /*8530*/  SHF.R.U32.HI R28, RZ, 0x4, R28 ;  /* 0x00000004ff1c7819 */ /* 0x000fe4000001161c */
[----:B------:R-:W-:-:S07]  /*8540*/  MOV R29, RZ ;  /* 0x000000ff001d7202 */ /* 0x000fce0000000f00 */
.L_x_6859:
        /* <DEDUP_REMOVED lines=284> */
.L_x_6862:
[----:B------:R-:W-:Y:S01]  /*9710*/  SHF.R.U32.HI R14, RZ, 0x4, R47 ;  /* 0x00000004ff0e7819 */ /* 0x000fe2000001162f */
[----:B------:R-:W-:-:S07]  /*9720*/  IMAD.MOV.U32 R15, RZ, RZ, RZ ;  /* 0x000000ffff0f7224 */ /* 0x000fce00078e00ff */
.L_x_6861:
        /* <DEDUP_REMOVED lines=281> */
.L_x_6864:
[----:B------:R-:W-:Y:S01]  /*a8c0*/  SHF.R.U32.HI R18, RZ, 0x4, R47 ;  /* 0x00000004ff127819 */ /* 0x000fe2000001162f */
[----:B------:R-:W-:-:S07]  /*a8d0*/  IMAD.MOV.U32 R19, RZ, RZ, RZ ;  /* 0x000000ffff137224 */ /* 0x000fce00078e00ff */
.L_x_6863:
        /* <DEDUP_REMOVED lines=281> */
.L_x_6866:
[----:B------:R-:W-:Y:S01]  /*ba70*/  SHF.R.U32.HI R24, RZ, 0x4, R28 ;  /* 0x00000004ff187819 */ /* 0x000fe2000001161c */
[----:B------:R-:W-:-:S07]  /*ba80*/  IMAD.MOV.U32 R25, RZ, RZ, RZ ;  /* 0x000000ffff197224 */ /* 0x000fce00078e00ff */
.L_x_6865:
[----:B------:R-:W-:-:S04]  /*ba90*/  LEA R26, P0, R24, R46, 0x4 ;  /* 0x0000002e181a7211 */ /* 0x000fc800078020ff */
[----:B------:R-:W-:-:S06]  /*baa0*/  LEA.HI.X R27, R24, R3, R25, 0x4, P0 ;  /* 0x00000003181b7211 */ /* 0x000fcc00000f2419 */
[----:B------:R-:W5:Y:S03]  /*bab0*/  LDG.E.128 R24, desc[UR36][R26.64] ;  /* 0x000000241a187981 */ /* 0x000f66000c1e1d00 */
.L_x_6858:
[----:B------:R-:W-:Y:S05]  /*bac0*/  BSYNC.RECONVERGENT B0 ;  /* 0x0000000000007941 */ /* 0x000fea0003800200 */
.L_x_6857:
[----:B------:R-:W-:Y:S01]  /*bad0*/  ISETP.GE.U32.AND P0, PT, R43, R0, PT ;  /* 0x000000002b00720c */ /* 0x000fe20003f06070 */
[----:B------:R-:W-:-:S12]  /*bae0*/  BSSY.RECONVERGENT B0, `(.L_x_6867) ;  /* 0x000001a000007945 */ /* 0x000fd80003800200 */
        /* <DEDUP_REMOVED lines=25> */
.L_x_6868:
[----:B------:R-:W-:Y:S05]  /*bc80*/  BSYNC.RECONVERGENT B0 ;  /* 0x0000000000007941 */ /* 0x000fea0003800200 */
.L_x_6867:
        /* <DEDUP_REMOVED lines=12> */
.L_x_6821:
[----:B------:R-:W-:Y:S05]  /*bd50*/  BSYNC.RECONVERGENT B6 ;  /* 0x0000000000067941 */ /* 0x000fea0003800200 */
.L_x_6820:
        /* <DEDUP_REMOVED lines=15> */
.L_x_6870:
[----:B------:R-:W-:Y:S01]  /*be50*/  SHF.R.U32.HI R7, RZ, 0x1, R4 ;  /* 0x00000001ff077819 */ /* 0x000fe20000011604 */
[----:B------:R-:W-:Y:S05]  /*be60*/  WARPSYNC.ALL ;  /* 0x0000000000007948 */ /* 0x000fea0003800000 */
[----:B------:R-:W-:Y:S01]  /*be70*/  IADD3 R6, PT, PT, R7, R22, RZ ;  /* 0x0000001607067210 */ /* 0x000fe20007ffe0ff */
[----:B------:R-:W-:Y:S03]  /*be80*/  BAR.SYNC.DEFER_BLOCKING 0x0 ;  /* 0x0000000000007b1d */ /* 0x000fe60000010000 */
[----:B------:R-:W-:-:S04]  /*be90*/  ISETP.GE.U32.AND P0, PT, R6, R5, PT ;  /* 0x000000050600720c */ /* 0x000fc80003f06070 */
[----:B------:R-:W-:-:S13]  /*bea0*/  ISETP.GE.U32.OR P0, PT, R22, R7, P0 ;  /* 0x000000071600720c */ /* 0x000fda0000706470 */
[----:B------:R-:W-:-:S04]  /*beb0*/  @!P0 IMAD R6, R6, R12, R23 ;  /* 0x0000000c06068224 */ /* 0x000fc800078e0217 */
[----:B------:R-:W-:-:S05]  /*bec0*/  @!P0 IMAD R6, R6, 0x10, R3 ;  /* 0x0000001006068824 */ /* 0x000fca00078e0203 */
        /* <DEDUP_REMOVED lines=9> */
.L_x_6869:
        /* <DEDUP_REMOVED lines=18> */
.L_x_6873:
        /* <DEDUP_REMOVED lines=16> */
.L_x_6872:
[----:B------:R-:W-:Y:S01]  /*c180*/  ISETP.GE.U32.AND P0, PT, R0, 0x2, PT ;  /* 0x000000020000780c */ /* 0x000fe20003f06070 */
[----:B------:R-:W-:Y:S05]  /*c190*/  WARPSYNC.ALL ;  /* 0x0000000000007948 */ /* 0x000fea0003800000 */
[----:B------:R-:W-:Y:S07]  /*c1a0*/  BAR.SYNC.DEFER_BLOCKING 0x0 ;  /* 0x0000000000007b1d */ /* 0x000fee0000010000 */
[----:B------:R-:W-:Y:S05]  /*c1b0*/  @!P0 BRA `(.L_x_6871) ;  /* 0x0000000000308947 */ /* 0x000fea0003800000 */
[----:B-12---:R-:W-:-:S07]  /*c1c0*/  IMAD.MOV.U32 R3, RZ, RZ, 0x1 ;  /* 0x00000001ff037424 */ /* 0x006fce00078e00ff */
.L_x_6874:
        /* <DEDUP_REMOVED lines=11> */
.L_x_6871:
        /* <DEDUP_REMOVED lines=282> */
.L_x_6875:
        /* <DEDUP_REMOVED lines=276> */
.L_x_6876:
        /* <DEDUP_REMOVED lines=292> */
.L_x_6878:
        /* <DEDUP_REMOVED lines=276> */
.L_x_6879:
        /* <DEDUP_REMOVED lines=24> */
.L_x_6881:
[----:B------:R-:W-:Y:S05]  /*10a60*/  BSYNC.RECONVERGENT B0 ;  /* 0x0000000000007941 */ /* 0x000fea0003800200 */
.L_x_6880:
        /* <DEDUP_REMOVED lines=35> */
.L_x_6883:
[----:B------:R-:W-:Y:S05]  /*10ca0*/  BSYNC.RECONVERGENT B0 ;  /* 0x0000000000007941 */ /* 0x000fea0003800200 */
.L_x_6882:
        /* <DEDUP_REMOVED lines=38> */
.L_x_6888:
[----:B------:R-:W-:-:S05]  /*10f10*/  IADD3 R3, PT, PT, R9, R0, RZ ;  /* 0x0000000009037210 */ /* 0x000fca0007ffe0ff */
[----:B---3--:R-:W-:-:S05]  /*10f20*/  IMAD.WIDE.U32 R2, R3, 0x10, R6 ;  /* 0x0000001003027825 */ /* 0x008fca00078e0006 */
[----:B------:R-:W2:Y:S04]  /*10f30*/  LDG.E.64 R12, desc[UR36][R2.64] ;  /* 0x00000024020c7981 */ /* 0x000ea8000c1e1b00 */
[----:B------:R-:W3:Y:S01]  /*10f40*/  LDG.E.64 R14, desc[UR36][R2.64+0x8] ;  /* 0x00000824020e7981 */ /* 0x000ee2000c1e1b00 */
[----:B------:R-:W-:-:S04]  /*10f50*/  IADD3 R0, PT, PT, R11, R0, RZ ;  /* 0x000000000b007210 */ /* 0x000fc80007ffe0ff */
[----:B------:R-:W-:Y:S01]  /*10f60*/  ISETP.GE.U32.AND P1, PT, R0, UR8, PT ;  /* 0x0000000800007c0c */ /* 0x000fe2000bf26070 */
[----:B--2---:R-:W-:Y:S01]  /*10f70*/  FADD.FTZ R16, R12, R16 ;  /* 0x000000100c107221 */ /* 0x004fe20000010000 */
[----:B------:R-:W-:Y:S01]  /*10f80*/  FADD.FTZ R17, R13, R17 ;  /* 0x000000110d117221 */ /* 0x000fe20000010000 */
[----:B---3--:R-:W-:Y:S01]  /*10f90*/  FADD.FTZ R18, R14, R18 ;  /* 0x000000120e127221 */ /* 0x008fe20000010000 */
[----:B------:R-:W-:-:S09]  /*10fa0*/  FADD.FTZ R19, R15, R19 ;  /* 0x000000130f137221 */ /* 0x000fd20000010000 */
[----:B------:R-:W-:Y:S05]  /*10fb0*/  @!P1 BRA `(.L_x_6888) ;  /* 0xfffffffc00d49947 */ /* 0x000fea000383ffff */
[----:B------:R-:W-:Y:S05]  /*10fc0*/  BSYNC.RECONVERGENT B1 ;  /* 0x0000000000017941 */ /* 0x000fea0003800200 */
.L_x_6887:
[----:B------:R-:W-:Y:S05]  /*10fd0*/  BRA `(.L_x_6886) ;  /* 0x0000000000647947 */ /* 0x000fea0003800000 */
.L_x_6885:
[----:B------:R-:W1:Y:S01]  /*10fe0*/  LDCU UR6, c[0x0][0x3a4] ;  /* 0x00007480ff0677ac */ /* 0x000e620008000800 */
        /* <DEDUP_REMOVED lines=12> */
.L_x_6889:
[----:B------:R-:W-:-:S05]  /*110b0*/  IADD3 R2, PT, PT, R0, R9, RZ ;  /* 0x0000000900027210 */ /* 0x000fca0007ffe0ff */
[----:B--2---:R-:W-:-:S04]  /*110c0*/  IMAD R3, R2, R8, R23 ;  /* 0x0000000802037224 */ /* 0x004fc800078e0217 */
[----:B---3--:R-:W-:-:S05]  /*110d0*/  IMAD.WIDE.U32 R2, R3, 0x10, R6 ;  /* 0x0000001003027825 */ /* 0x008fca00078e0006 */
[----:B------:R-:W2:Y:S04]  /*110e0*/  LDG.E.64 R10, desc[UR36][R2.64] ;  /* 0x00000024020a7981 */ /* 0x000ea8000c1e1b00 */
[----:B------:R-:W3:Y:S01]  /*110f0*/  LDG.E.64 R12, desc[UR36][R2.64+0x8] ;  /* 0x00000824020c7981 */ /* 0x000ee2000c1e1b00 */
[----:B----4-:R-:W-:-:S04]  /*11100*/  IADD3 R9, PT, PT, R14, R9, RZ ;  /* 0x000000090e097210 */ /* 0x010fc80007ffe0ff */
[----:B------:R-:W-:Y:S01]  /*11110*/  ISETP.GE.U32.AND P1, PT, R9, UR6, PT ;  /* 0x0000000609007c0c */ /* 0x000fe2000bf26070 */
[----:B--2---:R-:W-:Y:S01]  /*11120*/  FADD.FTZ R16, R10, R16 ;  /* 0x000000100a107221 */ /* 0x004fe20000010000 */
[----:B------:R-:W-:Y:S01]  /*11130*/  FADD.FTZ R17, R11, R17 ;  /* 0x000000110b117221 */ /* 0x000fe20000010000 */
[----:B---3--:R-:W-:Y:S01]  /*11140*/  FADD.FTZ R18, R12, R18 ;  /* 0x000000120c127221 */ /* 0x008fe20000010000 */
[----:B------:R-:W-:-:S09]  /*11150*/  FADD.FTZ R19, R13, R19 ;  /* 0x000000130d137221 */ /* 0x000fd20000010000 */
[----:B------:R-:W-:Y:S05]  /*11160*/  @!P1 BRA `(.L_x_6889) ;  /* 0xfffffffc00d09947 */ /* 0x000fea000383ffff */
.L_x_6886:
[----:B------:R-:W-:Y:S05]  /*11170*/  BSYNC.RECONVERGENT B0 ;  /* 0x0000000000007941 */ /* 0x000fea0003800200 */
.L_x_6884:
        /* <DEDUP_REMOVED lines=12> */
.L_x_6891:
        /* <DEDUP_REMOVED lines=16> */
.L_x_6890:
        /* <DEDUP_REMOVED lines=9> */
.L_x_6894:
        /* <DEDUP_REMOVED lines=15> */
.L_x_6893:
[----:B------:R-:W-:Y:S01]  /*114c0*/  BAR.SYNC.DEFER_BLOCKING 0x0 ;  /* 0x0000000000007b1d */ /* 0x000fe20000010000 */
[----:B------:R-:W-:-:S09]  /*114d0*/  UISETP.GE.U32.AND UP0, UPT, UR4, 0x2, UPT ;  /* 0x000000020400788c */ /* 0x000fd2000bf06070 */
[----:B------:R-:W-:Y:S05]  /*114e0*/  BRA.U !UP0, `(.L_x_6892) ;  /* 0x0000000108307547 */ /* 0x000fea000b800000 */
[----:B-1234-:R-:W-:-:S07]  /*114f0*/  IMAD.MOV.U32 R0, RZ, RZ, 0x1 ;  /* 0x00000001ff007424 */ /* 0x01efce00078e00ff */
.L_x_6895:
        /* <DEDUP_REMOVED lines=11> */
.L_x_6892:
        /* <DEDUP_REMOVED lines=12> */
[----:B------:R-:W1:Y:S04]  /*11670*/  @P0 LDG.E.64 R6, desc[UR36][R4.64] ;  /* 0x0000002404060981 */ /* 0x000e68000c1e1b00 */
[----:B------:R-:W5:Y:S01]  /*11680*/  @P0 LDG.E.64 R8, desc[UR36][R2.64] ;  /* 0x0000002402080981 */ /* 0x000f62000c1e1b00 */
[----:B------:R-:W0:Y:S02]  /*11690*/  LDCU.U8 UR4, c[0x0][0x799] ;  /* 0x0000f320ff0477ac */ /* 0x000e240008000000 */
[----:B0-----:R-:W-:Y:S01]  /*116a0*/  ISETP.NE.AND P1, PT, RZ, UR4, PT ;  /* 0x00000004ff007c0c */ /* 0x001fe2000bf25270 */
[----:B-1234-:R-:W-:Y:S01]  /*116b0*/  @P0 FADD.FTZ R16, R16, R6 ;  /* 0x0000000610100221 */ /* 0x01efe20000010000 */
[----:B------:R-:W-:Y:S01]  /*116c0*/  @P0 FADD.FTZ R17, R17, R7 ;  /* 0x0000000711110221 */ /* 0x000fe20000010000 */
[----:B-----5:R-:W-:Y:S01]  /*116d0*/  @P0 FADD.FTZ R18, R18, R8 ;  /* 0x0000000812120221 */ /* 0x020fe20000010000 */
[----:B------:R-:W-:-:S09]  /*116e0*/  @P0 FADD.FTZ R19, R19, R9 ;  /* 0x0000000913130221 */ /* 0x000fd20000010000 */
[----:B------:R0:W-:Y:S04]  /*116f0*/  @!P1 STG.E.64 desc[UR36][R4.64], R16 ;  /* 0x0000001004009986 */ /* 0x0001e8000c101b24 */
[----:B------:R0:W-:Y:S01]  /*11700*/  @!P1 STG.E.64 desc[UR36][R2.64], R18 ;  /* 0x0000001202009986 */ /* 0x0001e2000c101b24 */
        /* <DEDUP_REMOVED lines=20> */
.L_x_6898:
        /* <DEDUP_REMOVED lines=12> */
[----:B------:R2:W-:Y:S01]  /*11910*/  STG.E.64 desc[UR36][R14.64], R16 ;  /* 0x000000100e007986 */ /* 0x0005e2000c101b24 */
[----:B---3--:R-:W-:Y:S01]  /*11920*/  IMAD.U32 R6, RZ, RZ, UR8 ;  /* 0x00000008ff067e24 */ /* 0x008fe2000f8e00ff */
[----:B------:R-:W-:Y:S02]  /*11930*/  MOV R7, UR9 ;  /* 0x0000000900077c02 */ /* 0x000fe40008000f00 */
[----:B0-----:R-:W-:Y:S02]  /*11940*/  MOV R10, UR4 ;  /* 0x00000004000a7c02 */ /* 0x001fe40008000f00 */
[----:B--2---:R-:W-:-:S07]  /*11950*/  MOV R11, UR5 ;  /* 0x00000005000b7c02 */ /* 0x004fce0008000f00 */
[----:B------:R-:W-:-:S07]  /*11960*/  LEPC R20, `(.L_x_6899) ;  /* 0x000000001014794e */ /* 0x000fce0000000000 */
[----:B-1----:R-:W-:Y:S05]  /*11970*/  CALL.ABS.NOINC R2 ;  /* 0x0000000002007343 */ /* 0x002fea0003c00000 */
.L_x_6899:
[----:B------:R-:W-:Y:S05]  /*11980*/  BRA `(.L_x_6900) ;  /* 0x0000000000047947 */ /* 0x000fea0003800000 */
.L_x_6897:
[----:B------:R1:W-:Y:S02]  /*11990*/  STG.E.64 desc[UR36][R4.64], R16 ;  /* 0x0000001004007986 */ /* 0x0003e4000c101b24 */
.L_x_6900:
[----:B------:R-:W2:Y:S02]  /*119a0*/  LDCU.64 UR4, c[0x0][0x768] ;  /* 0x0000ed00ff0477ac */ /* 0x000ea40008000a00 */
[----:B--2---:R-:W-:-:S04]  /*119b0*/  IADD3 R24, P0, PT, R24, UR4, RZ ;  /* 0x0000000418187c10 */ /* 0x004fc8000ff1e0ff */
[----:B------:R-:W-:-:S05]  /*119c0*/  IADD3.X R25, PT, PT, RZ, UR5, RZ, P0, !PT ;  /* 0x00000005ff197c10 */ /* 0x000fca00087fe4ff */
[----:B------:R-:W-:Y:S01]  /*119d0*/  STG.E.64 desc[UR36][R24.64], R18 ;  /* 0x0000001218007986 */ /* 0x000fe2000c101b24 */
[----:B------:R-:W-:Y:S05]  /*119e0*/  EXIT ;  /* 0x000000000000794d */ /* 0x000fea0003800000 */
.L_x_6896:
[----:B------:R-:W5:Y:S01]  /*119f0*/  LDCU.U8 UR4, c[0x0][0x798] ;  /* 0x0000f300ff0477ac */ /* 0x000f620008000000 */
[----:B------:R-:W0:Y:S01]  /*11a00*/  LDCU.U8 UR5, c[0x0][0x799] ;  /* 0x0000f320ff0577ac */ /* 0x000e220008000000 */
[----:B-----5:R-:W-:Y:S02]  /*11a10*/  UISETP.NE.AND UP1, UPT, UR4, URZ, UPT ;  /* 0x000000ff0400728c */ /* 0x020fe4000bf25270 */
[----:B0-----:R-:W-:-:S07]  /*11a20*/  UISETP.NE.AND UP0, UPT, UR5, URZ, UPT ;  /* 0x000000ff0500728c */ /* 0x001fce000bf05270 */
[----:B------:R-:W-:Y:S05]  /*11a30*/  BRA.U !UP1, `(.L_x_6901) ;  /* 0x0000000109187547 */ /* 0x000fea000b800000 */
[----:B------:R-:W1:Y:S04]  /*11a40*/  LDG.E.64 R2, desc[UR36][R4.64] ;  /* 0x0000002404027981 */ /* 0x000e68000c1e1b00 */
[----:B------:R-:W5:Y:S01]  /*11a50*/  LDG.E.64 R6, desc[UR36][R4.64+0x8] ;  /* 0x0000082404067981 */ /* 0x000f62000c1e1b00 */
[----:B-1234-:R-:W-:Y:S01]  /*11a60*/  FADD.FTZ R16, R16, R2 ;  /* 0x0000000210107221 */ /* 0x01efe20000010000 */
[----:B------:R-:W-:Y:S01]  /*11a70*/  FADD.FTZ R17, R17, R3 ;  /* 0x0000000311117221 */ /* 0x000fe20000010000 */
[----:B-----5:R-:W-:Y:S01]  /*11a80*/  FADD.FTZ R18, R18, R6 ;  /* 0x0000000612127221 */ /* 0x020fe20000010000 */
[----:B------:R-:W-:-:S07]  /*11a90*/  FADD.FTZ R19, R19, R7 ;  /* 0x0000000713137221 */ /* 0x000fce0000010000 */
.L_x_6901:
        /* <DEDUP_REMOVED lines=10> */
[----:B------:R-:W-:Y:S01]  /*11b40*/  IMAD.MOV.U32 R13, RZ, RZ, RZ ;  /* 0x000000ffff0d7224 */ /* 0x000fe200078e00ff */
[----:B------:R-:W2:Y:S01]  /*11b50*/  LDCU.64 UR8, c[0x4][0x210] ;  /* 0x01004200ff0877ac */ /* 0x000ea20008000a00 */
[----:B0-----:R-:W-:Y:S01]  /*11b60*/  IMAD.U32 R4, RZ, RZ, UR4 ;  /* 0x00000004ff047e24 */ /* 0x001fe2000f8e00ff */
[----:B------:R-:W-:Y:S02]  /*11b70*/  MOV R5, UR5 ;  /* 0x0000000500057c02 */ /* 0x000fe40008000f00 */
[----:B-----5:R-:W-:-:S02]  /*11b80*/  MOV R6, UR6 ;  /* 0x0000000600067c02 */ /* 0x020fc40008000f00 */
[----:B------:R-:W-:Y:S01]  /*11b90*/  MOV R7, UR7 ;  /* 0x0000000700077c02 */ /* 0x000fe20008000f00 */
[----:B--2---:R-:W-:Y:S01]  /*11ba0*/  IMAD.U32 R10, RZ, RZ, UR8 ;  /* 0x00000008ff0a7e24 */ /* 0x004fe2000f8e00ff */
[----:B------:R-:W-:-:S07]  /*11bb0*/  MOV R11, UR9 ;  /* 0x00000009000b7c02 */ /* 0x000fce0008000f00 */
[----:B------:R-:W-:-:S07]  /*11bc0*/  LEPC R20, `(.L_x_6904) ;  /* 0x000000001014794e */ /* 0x000fce0000000000 */
[----:B-1-34-:R-:W-:Y:S05]  /*11bd0*/  CALL.ABS.NOINC R14 ;  /* 0x000000000e007343 */ /* 0x01afea0003c00000 */
.L_x_6904:
        /* <DEDUP_REMOVED lines=19> */
.L_x_6905:
[----:B------:R-:W-:Y:S05]  /*11d10*/  BRA `(.L_x_6906) ;  /* 0x0000000000107947 */ /* 0x000fea0003800000 */
.L_x_6903:
[----:B------:R-:W0:Y:S02]  /*11d20*/  LDCU.64 UR4, c[0x0][0x768] ;  /* 0x0000ed00ff0477ac */ /* 0x000e240008000a00 */
[----:B0-----:R-:W-:-:S04]  /*11d30*/  IADD3 R2, P0, PT, R25, UR4, RZ ;  /* 0x0000000419027c10 */ /* 0x001fc8000ff1e0ff */
[----:B------:R-:W-:-:S05]  /*11d40*/  IADD3.X R3, PT, PT, RZ, UR5, RZ, P0, !PT ;  /* 0x00000005ff037c10 */ /* 0x000fca00087fe4ff */
[----:B------:R0:W-:Y:S04]  /*11d50*/  STG.E.64 desc[UR36][R2.64], R16 ;  /* 0x0000001002007986 */ /* 0x0001e8000c101b24 */
.L_x_6906:
[----:B------:R-:W5:Y:S02]  /*11d60*/  LDCU.64 UR4, c[0x0][0x768] ;  /* 0x0000ed00ff0477ac */ /* 0x000f640008000a00 */
[----:B-----5:R-:W-:-:S05]  /*11d70*/  IADD3 R24, P0, PT, R24, UR4, RZ ;  /* 0x0000000418187c10 */ /* 0x020fca000ff1e0ff */
[----:B------:R-:W-:-:S05]  /*11d80*/  IMAD.X R25, RZ, RZ, UR5, P0 ;  /* 0x00000005ff197e24 */ /* 0x000fca00080e06ff */
[----:B------:R-:W-:Y:S01]  /*11d90*/  STG.E.64 desc[UR36][R24.64], R18 ;  /* 0x0000001218007986 */ /* 0x000fe2000c101b24 */
[----:B------:R-:W-:Y:S05]  /*11da0*/  EXIT ;  /* 0x000000000000794d */ /* 0x000fea0003800000 */
.L_x_6902:
[----:B------:R-:W-:Y:S04]  /*11db0*/  STG.E.64 desc[UR36][R4.64], R16 ;  /* 0x0000001004007986 */ /* 0x000fe8000c101b24 */
[----:B------:R-:W-:Y:S01]  /*11dc0*/  STG.E.64 desc[UR36][R4.64+0x8], R18 ;  /* 0x0000081204007986 */ /* 0x000fe2000c101b24 */
[----:B------:R-:W-:Y:S05]  /*11dd0*/  EXIT ;  /* 0x000000000000794d */ /* 0x000fea0003800000 */
.L_x_6877:
        /* <DEDUP_REMOVED lines=21> */
[----:B------:R-:W2:Y:S04]  /*11f30*/  @P2 LDG.E.64 R6, desc[UR36][R4.64] ;  /* 0x0000002404062981 */ /* 0x000ea8000c1e1b00 */
[----:B------:R-:W3:Y:S01]  /*11f40*/  @P2 LDG.E.64 R8, desc[UR36][R2.64] ;  /* 0x0000002402082981 */ /* 0x000ee2000c1e1b00 */
[----:B------:R-:W1:Y:S02]  /*11f50*/  LDCU.U8 UR4, c[0x0][0x799] ;  /* 0x0000f320ff0477ac */ /* 0x000e640008000000 */
[----:B-1----:R-:W-:Y:S01]  /*11f60*/  ISETP.NE.AND P0, PT, RZ, UR4, PT ;  /* 0x00000004ff007c0c */ /* 0x002fe2000bf05270 */
[----:B--2---:R-:W-:Y:S01]  /*11f70*/  @P2 FADD.FTZ R16, R16, R6 ;  /* 0x0000000610102221 */ /* 0x004fe20000010000 */
[----:B------:R-:W-:Y:S01]  /*11f80*/  @P2 FADD.FTZ R17, R17, R7 ;  /* 0x0000000711112221 */ /* 0x000fe20000010000 */
[----:B---3--:R-:W-:Y:S01]  /*11f90*/  @P2 FADD.FTZ R18, R18, R8 ;  /* 0x0000000812122221 */ /* 0x008fe20000010000 */
[----:B------:R-:W-:-:S09]  /*11fa0*/  @P2 FADD.FTZ R19, R19, R9 ;  /* 0x0000000913132221 */ /* 0x000fd20000010000 */
[----:B------:R1:W-:Y:S04]  /*11fb0*/  @!P0 STG.E.64 desc[UR36][R4.64], R16 ;  /* 0x0000001004008986 */ /* 0x0003e8000c101b24 */
[----:B------:R1:W-:Y:S01]  /*11fc0*/  @!P0 STG.E.64 desc[UR36][R2.64], R18 ;  /* 0x0000001202008986 */ /* 0x0003e2000c101b24 */
        /* <DEDUP_REMOVED lines=20> */
.L_x_6909:
        /* <DEDUP_REMOVED lines=15> */
[----:B0-----:R-:W-:Y:S02]  /*12200*/  MOV R10, UR4 ;  /* 0x00000004000a7c02 */ /* 0x001fe40008000f00 */
[----:B--2---:R-:W-:-:S07]  /*12210*/  MOV R11, UR5 ;  /* 0x00000005000b7c02 */ /* 0x004fce0008000f00 */
[----:B------:R-:W-:-:S07]  /*12220*/  LEPC R20, `(.L_x_6910) ;  /* 0x000000001014794e */ /* 0x000fce0000000000 */
[----:B-1----:R-:W-:Y:S05]  /*12230*/  CALL.ABS.NOINC R2 ;  /* 0x0000000002007343 */ /* 0x002fea0003c00000 */
.L_x_6910:
[----:B------:R-:W-:Y:S05]  /*12240*/  BRA `(.L_x_6911) ;  /* 0x0000000000047947 */ /* 0x000fea0003800000 */
.L_x_6908:
[----:B------:R2:W-:Y:S02]  /*12250*/  STG.E.64 desc[UR36][R4.64], R16 ;  /* 0x0000001004007986 */ /* 0x0005e4000c101b24 */
.L_x_6911:
[----:B------:R-:W3:Y:S02]  /*12260*/  LDCU.64 UR4, c[0x0][0x768] ;  /* 0x0000ed00ff0477ac */ /* 0x000ee40008000a00 */
[----:B---3--:R-:W-:-:S04]  /*12270*/  IADD3 R24, P0, PT, R24, UR4, RZ ;  /* 0x0000000418187c10 */ /* 0x008fc8000ff1e0ff */
[----:B------:R-:W-:-:S05]  /*12280*/  IADD3.X R25, PT, PT, RZ, UR5, RZ, P0, !PT ;  /* 0x00000005ff197c10 */ /* 0x000fca00087fe4ff */
[----:B------:R-:W-:Y:S01]  /*12290*/  STG.E.64 desc[UR36][R24.64], R18 ;  /* 0x0000001218007986 */ /* 0x000fe2000c101b24 */
[----:B------:R-:W-:Y:S05]  /*122a0*/  EXIT ;  /* 0x000000000000794d */ /* 0x000fea0003800000 */
.L_x_6907:
[----:B------:R-:W1:Y:S01]  /*122b0*/  LDCU.U8 UR4, c[0x0][0x798] ;  /* 0x0000f300ff0477ac */ /* 0x000e620008000000 */
[----:B------:R-:W2:Y:S01]  /*122c0*/  LDCU.U8 UR5, c[0x0][0x799] ;  /* 0x0000f320ff0577ac */ /* 0x000ea20008000000 */
[----:B-1----:R-:W-:Y:S02]  /*122d0*/  UISETP.NE.AND UP0, UPT, UR4, URZ, UPT ;  /* 0x000000ff0400728c */ /* 0x002fe4000bf05270 */
[----:B--2---:R-:W-:-:S07]  /*122e0*/  UISETP.NE.AND UP1, UPT, UR5, URZ, UPT ;  /* 0x000000ff0500728c */ /* 0x004fce000bf25270 */
[----:B------:R-:W-:Y:S05]  /*122f0*/  BRA.U !UP0, `(.L_x_6912) ;  /* 0x0000000108187547 */ /* 0x000fea000b800000 */
[----:B------:R-:W2:Y:S04]  /*12300*/  LDG.E.64 R2, desc[UR36][R4.64] ;  /* 0x0000002404027981 */ /* 0x000ea8000c1e1b00 */
[----:B------:R-:W3:Y:S01]  /*12310*/  LDG.E.64 R6, desc[UR36][R4.64+0x8] ;  /* 0x0000082404067981 */ /* 0x000ee2000c1e1b00 */
[----:B--2---:R-:W-:Y:S01]  /*12320*/  FADD.FTZ R16, R16, R2 ;  /* 0x0000000210107221 */ /* 0x004fe20000010000 */
[----:B------:R-:W-:Y:S01]  /*12330*/  FADD.FTZ R17, R17, R3 ;  /* 0x0000000311117221 */ /* 0x000fe20000010000 */
[----:B---3--:R-:W-:Y:S01]  /*12340*/  FADD.FTZ R18, R18, R6 ;  /* 0x0000000612127221 */ /* 0x008fe20000010000 */
[----:B------:R-:W-:-:S07]  /*12350*/  FADD.FTZ R19, R19, R7 ;  /* 0x0000000713137221 */ /* 0x000fce0000010000 */
.L_x_6912:
        /* <DEDUP_REMOVED lines=20> */
.L_x_6915:
        /* <DEDUP_REMOVED lines=19> */
.L_x_6916:
[----:B------:R-:W-:Y:S05]  /*125d0*/  BRA `(.L_x_6917) ;  /* 0x0000000000107947 */ /* 0x000fea0003800000 */
.L_x_6914:
[----:B------:R-:W1:Y:S02]  /*125e0*/  LDCU.64 UR4, c[0x0][0x768] ;  /* 0x0000ed00ff0477ac */ /* 0x000e640008000a00 */
[----:B-1----:R-:W-:-:S04]  /*125f0*/  IADD3 R2, P0, PT, R25, UR4, RZ ;  /* 0x0000000419027c10 */ /* 0x002fc8000ff1e0ff */
[----:B------:R-:W-:-:S05]  /*12600*/  IADD3.X R3, PT, PT, RZ, UR5, RZ, P0, !PT ;  /* 0x00000005ff037c10 */ /* 0x000fca00087fe4ff */
[----:B------:R1:W-:Y:S04]  /*12610*/  STG.E.64 desc[UR36][R2.64], R16 ;  /* 0x0000001002007986 */ /* 0x0003e8000c101b24 */
.L_x_6917:
[----:B------:R-:W2:Y:S02]  /*12620*/  LDCU.64 UR4, c[0x0][0x768] ;  /* 0x0000ed00ff0477ac */ /* 0x000ea40008000a00 */
[----:B--2---:R-:W-:-:S04]  /*12630*/  IADD3 R24, P0, PT, R24, UR4, RZ ;  /* 0x0000000418187c10 */ /* 0x004fc8000ff1e0ff */
[----:B------:R-:W-:-:S05]  /*12640*/  IADD3.X R25, PT, PT, RZ, UR5, RZ, P0, !PT ;  /* 0x00000005ff197c10 */ /* 0x000fca00087fe4ff */
[----:B------:R-:W-:Y:S01]  /*12650*/  STG.E.64 desc[UR36][R24.64], R18 ;  /* 0x0000001218007986 */ /* 0x000fe2000c101b24 */
[----:B------:R-:W-:Y:S05]  /*12660*/  EXIT ;  /* 0x000000000000794d */ /* 0x000fea0003800000 */
.L_x_6913:
[----:B------:R-:W-:Y:S04]  /*12670*/  STG.E.64 desc[UR36][R4.64], R16 ;  /* 0x0000001004007986 */ /* 0x000fe8000c101b24 */
[----:B------:R-:W-:Y:S01]  /*12680*/  STG.E.64 desc[UR36][R4.64+0x8], R18 ;  /* 0x0000081204007986 */ /* 0x000fe2000c101b24 */
[----:B------:R-:W-:Y:S05]  /*12690*/  EXIT ;  /* 0x000000000000794d */ /* 0x000fea0003800000 */
.L_x_6918:
        /* <DEDUP_REMOVED lines=14> */
.L_x_10018:


//--------------------- .text._ZN2at6native13reduce_kernelILi128ELi4ENS0_8ReduceOpIN3c107complexIfEENS0_14func_wrapper_tIS5_ZNS0_11sum_functorIS5_S5_S5_EclERNS_14TensorIteratorEEUlS5_S5_E_EEjS5_Li4ELi4EEEEEvT1_ --------------------------
	.section	.text._ZN2at6native13reduce_kernelILi128ELi4ENS0_8ReduceOpIN3c107complexIfEENS0_14func_wrapper_tIS5_ZNS0_11sum_functorIS5_S5_S5_EclERNS_14TensorIteratorEEUlS5_S5_E_EEjS5_Li4ELi4EEEEEvT1_,"ax",@progbits
	.align	128
        .global         _ZN2at6native13reduce_kernelILi128ELi4ENS0_8ReduceOpIN3c107complexIfEENS0_14func_wrapper_tIS5_ZNS0_11sum_functorIS5_S5_S5_EclERNS_14TensorIteratorEEUlS5_S5_E_EEjS5_Li4ELi4EEEEEvT1_
        .type           _ZN2at6native13reduce_kernelILi128ELi4ENS0_8ReduceOpIN3c107complexIfEENS0_14func_wrapper_tIS5_ZNS0_11sum_functorIS5_S5_S5_EclERNS_14TensorIteratorEEUlS5_S5_E_EEjS5_Li4ELi4EEEEEvT1_,@function
        .size           _ZN2at6native13reduce_kernelILi128ELi4ENS0_8ReduceOpIN3c107complexIfEENS0_14func_wrapper_tIS5_ZNS0_11sum_functorIS5_S5_S5_EclERNS_14TensorIteratorEEUlS5_S5_E_EEjS5_Li4ELi4EEEEEvT1_,(.L_x_10019 - _ZN2at6native13reduce_kernelILi128ELi4ENS0_8ReduceOpIN3c107complexIfEENS0_14func_wrapper_tIS5_ZNS0_11sum_functorIS5_S5_S5_EclERNS_14TensorIteratorEEUlS5_S5_E_EEjS5_Li4ELi4EEEEEvT1_)
        .other          _ZN2at6native13reduce_kernelILi128ELi4ENS0_8ReduceOpIN3c107complexIfEENS0_14func_wrapper_tIS5_ZNS0_11sum_functorIS5_S5_S5_EclERNS_14TensorIteratorEEUlS5_S5_E_EEjS5_Li4ELi4EEEEEvT1_,@"STO_CUDA_ENTRY STV_DEFAULT"
_ZN2at6native13reduce_kernelILi128ELi4ENS0_8ReduceOpIN3c107complexIfEENS0_14func_wrapper_tIS5_ZNS0_11sum_functorIS5_S5_S5_EclERNS_14TensorIteratorEEUlS5_S5_E_EEjS5_Li4ELi4EEEEEvT1_:
.text._ZN2at6native13reduce_kernelILi128ELi4ENS0_8ReduceOpIN3c107complexIfEENS0_14func_wrapper_tIS5_ZNS0_11sum_functorIS5_S5_S5_EclERNS_14TensorIteratorEEUlS5_S5_E_EEjS5_Li4ELi4EEEEEvT1_:
        /* <DEDUP_REMOVED lines=8> */
[----:B------:R-:W3:Y:S03]  /*0080*/  LDCU UR6, c[0x0][0x3b8] ;  /* 0x00007700ff0677ac */ /* 0x000ee60008000800 */
[----:B------:R-:W2:Y:S01]  /*0090*/  LDC R0, c[0x0][0x3a0] ;  /* 0x0000e800ff007b82 */ /* 0x000ea20000000800 */
[----:B------:R-:W1:Y:S01]  /*00a0*/  LDCU.64 UR8, c[0x0][0x3a8] ;  /* 0x00007500ff0877ac */ /* 0x000e620008000a00 */
[----:B----4-:R-:W-:Y:S01]  /*00b0*/  UISETP.NE.AND UP0, UPT, UR4, URZ, UPT ;  /* 0x000000ff0400728c */ /* 0x010fe2000bf05270 */
[----:B-1----:R-:W-:-:S02]  /*00c0*/  IMAD R3, R17, UR11, RZ ;  /* 0x0000000b11037c24 */ /* 0x002fc4000f8e02ff */
[----:B------:R-:W-:Y:S02]  /*00d0*/  IMAD R5, R17, UR8, RZ ;  /* 0x0000000811057c24 */ /* 0x000fe4000f8e02ff */
[C---:B---3--:R-:W-:Y:S02]  /*00e0*/  IMAD R3, R2.reuse, UR6, R3 ;  /* 0x0000000602037c24 */ /* 0x048fe4000f8e0203 */
[----:B------:R-:W-:Y:S02]  /*00f0*/  IMAD R5, R2, UR9, R5 ;  /* 0x0000000902057c24 */ /* 0x000fe4000f8e0205 */
[----:B--2---:R-:W-:Y:S02]  /*0100*/  IMAD R3, R0, UR5, R3 ;  /* 0x0000000500037c24 */ /* 0x004fe4000f8e0203 */
[----:B-----5:R-:W-:-:S03]  /*0110*/  IMAD R69, R16, UR10, R5 ;  /* 0x0000000a10457c24 */ /* 0x020fc6000f8e0205 */
[----:B------:R-:W-:Y:S01]  /*0120*/  SHF.L.U32 R71, R3, 0x2, RZ ;  /* 0x0000000203477819 */ /* 0x000fe200000006ff */
        /* <DEDUP_REMOVED lines=278> */
.L_x_6919:
[----:B------:R-:W0:Y:S01]  /*1290*/  LDCU UR5, c[0x0][0x394] ;  /* 0x00007280ff0577ac */ /* 0x000e220008000800 */
[----:B------:R-:W-:Y:S01]  /*12a0*/  BSSY.RECONVERGENT B6, `(.L_x_6920) ;  /* 0x0000baf000067945 */ /* 0x000fe20003800200 */
[----:B------:R-:W-:Y:S02]  /*12b0*/  CS2R R30, SRZ ;  /* 0x00000000001e7805 */ /* 0x000fe4000001ff00 */
[----:B------:R-:W-:Y:S01]  /*12c0*/  CS2R R28, SRZ ;  /* 0x00000000001c7805 */ /* 0x000fe2000001ff00 */
[----:B------:R-:W1:Y:S01]  /*12d0*/  LDCU UR4, c[0x0][0x398] ;  /* 0x00007300ff0477ac */ /* 0x000e620008000800 */
[----:B------:R-:W-:Y:S02]  /*12e0*/  CS2R R26, SRZ ;  /* 0x00000000001a7805 */ /* 0x000fe4000001ff00 */
[----:B------:R-:W-:Y:S01]  /*12f0*/  CS2R R24, SRZ ;  /* 0x0000000000187805 */ /* 0x000fe2000001ff00 */
        /* <DEDUP_REMOVED lines=9> */
[----:B------:R-:W-:Y:S02]  /*1390*/  IADD3.X R77, PT, PT, RZ, UR5, RZ, P0, !PT ;  /* 0x00000005ff4d7c10 */ /* 0x000fe400087fe4ff */
[----:B------:R-:W-:-:S03]  /*13a0*/  MOV R74, R76 ;  /* 0x0000004c004a7202 */ /* 0x000fc60000000f00 */
        /* <DEDUP_REMOVED lines=11> */
[----:B0-----:R-:W-:-:S02]  /*1460*/  MOV R4, UR6 ;  /* 0x0000000600047c02 */ /* 0x001fc40008000f00 */
[----:B------:R-:W-:Y:S02]  /*1470*/  MOV R5, UR7 ;  /* 0x0000000700057c02 */ /* 0x000fe40008000f00 */
[----:B---3--:R-:W-:Y:S01]  /*1480*/  MOV R6, UR8 ;  /* 0x0000000800067c02 */ /* 0x008fe20008000f00 */
[----:B------:R-:W-:Y:S01]  /*1490*/  IMAD.U32 R7, RZ, RZ, UR9 ;  /* 0x00000009ff077e24 */ /* 0x000fe2000f8e00ff */
[----:B----4-:R-:W-:Y:S02]  /*14a0*/  MOV R10, UR10 ;  /* 0x0000000a000a7c02 */ /* 0x010fe40008000f00 */
[----:B------:R-:W-:Y:S02]  /*14b0*/  MOV R11, UR11 ;  /* 0x0000000b000b7c02 */ /* 0x000fe40008000f00 */
[----:B-1---5:R-:W-:-:S07]  /*14c0*/  MOV R18, UR4 ;  /* 0x0000000400127c02 */ /* 0x022fce0008000f00 */
[----:B------:R-:W-:-:S07]  /*14d0*/  LEPC R20, `(.L_x_6923) ;  /* 0x000000001014794e */ /* 0x000fce0000000000 */
[----:B--2---:R-:W-:Y:S05]  /*14e0*/  CALL.ABS.NOINC R14 ;  /* 0x000000000e007343 */ /* 0x004fea0003c00000 */
.L_x_6923:
[----:B------:R-:W0:Y:S01]  /*14f0*/  LDC R11, c[0x0][0x388] ;  /* 0x0000e200ff0b7b82 */ /* 0x000e220000000800 */
[----:B------:R-:W-:Y:S01]  /*1500*/  SHF.R.U32.HI R76, RZ, 0x3, R76 ;  /* 0x00000003ff4c7819 */ /* 0x000fe2000001164c */
[----:B------:R-:W-:Y:S03]  /*1510*/  BSSY.RECONVERGENT B0, `(.L_x_6924) ;  /* 0x0000026000007945 */ /* 0x000fe60003800200 */
[----:B------:R-:W-:-:S03]  /*1520*/  LOP3.LUT P0, R76, R76, 0x3, RZ, 0xc0, !PT ;  /* 0x000000034c4c7812 */ /* 0x000fc6000780c0ff */
[----:B------:R-:W1:Y:S01]  /*1530*/  LDC R8, c[0x0][0x38c] ;  /* 0x0000e300ff087b82 */ /* 0x000e620000000800 */
[----:B0-----:R-:W-:Y:S01]  /*1540*/  MOV R3, R11 ;  /* 0x0000000b00037202 */ /* 0x001fe20000000f00 */
[----:B------:R-:W-:Y:S01]  /*1550*/  IMAD.MOV.U32 R7, RZ, RZ, R11 ;  /* 0x000000ffff077224 */ /* 0x000fe200078e000b */
[-C--:B-1----:R-:W-:Y:S02]  /*1560*/  MOV R0, R8.reuse ;  /* 0x0000000800007202 */ /* 0x082fe40000000f00 */
        /* <DEDUP_REMOVED lines=11> */
[----:B------:R-:W-:Y:S02]  /*1620*/  ISETP.NE.AND P1, PT, R2, RZ, PT ;  /* 0x000000ff0200720c */ /* 0x000fe40003f25270 */
[----:B------:R-:W-:Y:S02]  /*1630*/  MOV R7, R11 ;  /* 0x0000000b00077202 */ /* 0x000fe40000000f00 */
        /* <DEDUP_REMOVED lines=14> */
.L_x_6927:
[----:B------:R-:W-:Y:S05]  /*1720*/  BSYNC.RECONVERGENT B1 ;  /* 0x0000000000017941 */ /* 0x000fea0003800200 */
.L_x_6926:
[----:B------:R-:W0:Y:S01]  /*1730*/  LDC R5, c[0x0][0x394] ;  /* 0x0000e500ff057b82 */ /* 0x000e220000000800 */
[----:B------:R-:W-:-:S04]  /*1740*/  IADD3 R74, P0, PT, R74, 0x20, RZ ;  /* 0x000000204a4a7810 */ /* 0x000fc80007f1e0ff */
[----:B------:R-:W-:Y:S02]  /*1750*/  IADD3.X R75, PT, PT, RZ, R75, RZ, P0, !PT ;  /* 0x0000004bff4b7210 */ /* 0x000fe400007fe4ff */
[----:B0-----:R-:W-:-:S07]  /*1760*/  IADD3 R18, PT, PT, R76, -0x4, R5 ;  /* 0xfffffffc4c127810 */ /* 0x001fce0007ffe005 */
.L_x_6925:
[----:B------:R-:W-:Y:S05]  /*1770*/  BSYNC.RECONVERGENT B0 ;  /* 0x0000000000007941 */ /* 0x000fea0003800200 */
.L_x_6924:
        /* <DEDUP_REMOVED lines=16> */
[----:B------:R-:W-:Y:S02]  /*1880*/  MOV R10, R8 ;  /* 0x00000008000a7202 */ /* 0x000fe40000000f00 */
[----:B------:R-:W-:-:S07]  /*1890*/  MOV R12, R11 ;  /* 0x0000000b000c7202 */ /* 0x000fce0000000f00 */
.L_x_6930:
[C---:B------:R-:W-:Y:S01]  /*18a0*/  IMAD.WIDE.U32 R4, R9.reuse, 0x20, R74 ;  /* 0x0000002009047825 */ /* 0x040fe200078e004a */
[----:B------:R-:W0:Y:S04]  /*18b0*/  LDCU UR4, c[0x0][0x39c] ;  /* 0x00007380ff0477ac */ /* 0x000e280008000800 */
        /* <DEDUP_REMOVED lines=13> */
.L_x_6929:
[----:B------:R-:W-:Y:S05]  /*1990*/  BSYNC.RECONVERGENT B0 ;  /* 0x0000000000007941 */ /* 0x000fea0003800200 */
.L_x_6928:
        /* <DEDUP_REMOVED lines=10> */
.L_x_6932:
[----:B------:R-:W-:Y:S05]  /*1a40*/  BSYNC.RECONVERGENT B0 ;  /* 0x0000000000007941 */ /* 0x000fea0003800200 */
.L_x_6931:
[----:B------:R-:W-:Y:S01]  /*1a50*/  FADD.FTZ R12, R12, R7 ;  /* 0x000000070c0c7221 */ /* 0x000fe20000010000 */
[----:B------:R-:W-:Y:S01]  /*1a60*/  FADD.FTZ R5, R10, R6 ;  /* 0x000000060a057221 */ /* 0x000fe20000010000 */
[----:B------:R-:W-:Y:S01]  /*1a70*/  HFMA2 R30, -RZ, RZ, 0, 0 ;  /* 0x00000000ff1e7431 */ /* 0x000fe200000001ff */
[----:B------:R-:W-:Y:S01]  /*1a80*/  CS2R R28, SRZ ;  /* 0x00000000001c7805 */ /* 0x000fe2000001ff00 */
[----:B------:R-:W-:Y:S01]  /*1a90*/  FADD.FTZ R12, R12, R11 ;  /* 0x0000000b0c0c7221 */ /* 0x000fe20000010000 */
[----:B------:R-:W-:Y:S01]  /*1aa0*/  FADD.FTZ R5, R5, R8 ;  /* 0x0000000805057221 */ /* 0x000fe20000010000 */
[----:B------:R-:W-:Y:S02]  /*1ab0*/  CS2R R26, SRZ ;  /* 0x00000000001a7805 */ /* 0x000fe4000001ff00 */
[----:B------:R-:W-:Y:S01]  /*1ac0*/  FADD.FTZ R24, R12, R3 ;  /* 0x000000030c187221 */ /* 0x000fe20000010000 */
[----:B------:R-:W-:Y:S01]  /*1ad0*/  FADD.FTZ R25, R5, R0 ;  /* 0x0000000005197221 */ /* 0x000fe20000010000 */
[----:B------:R-:W-:Y:S06]  /*1ae0*/  BRA `(.L_x_6921) ;  /* 0x000000b000a87947 */ /* 0x000fec0003800000 */
.L_x_6922:
        /* <DEDUP_REMOVED lines=8> */
[----:B------:R-:W-:Y:S02]  /*1b70*/  CS2R R38, SRZ ;  /* 0x0000000000267805 */ /* 0x000fe4000001ff00 */
[----:B------:R-:W-:Y:S02]  /*1b80*/  CS2R R36, SRZ ;  /* 0x0000000000247805 */ /* 0x000fe4000001ff00 */
[----:B------:R-:W-:Y:S02]  /*1b90*/  CS2R R34, SRZ ;  /* 0x0000000000227805 */ /* 0x000fe4000001ff00 */
[----:B------:R-:W-:Y:S02]  /*1ba0*/  CS2R R32, SRZ ;  /* 0x0000000000207805 */ /* 0x000fe4000001ff00 */
[----:B------:R-:W-:-:S02]  /*1bb0*/  CS2R R30, SRZ ;  /* 0x00000000001e7805 */ /* 0x000fc4000001ff00 */
[----:B------:R-:W-:Y:S01]  /*1bc0*/  CS2R R28, SRZ ;  /* 0x00000000001c7805 */ /* 0x000fe2000001ff00 */
[----:B------:R-:W1:Y:S01]  /*1bd0*/  LDC R5, c[0x0][0x388] ;  /* 0x0000e200ff057b82 */ /* 0x000e620000000800 */
[----:B------:R-:W-:Y:S02]  /*1be0*/  CS2R R42, SRZ ;  /* 0x00000000002a7805 */ /* 0x000fe4000001ff00 */
[----:B------:R-:W-:Y:S02]  /*1bf0*/  CS2R R40, SRZ ;  /* 0x0000000000287805 */ /* 0x000fe4000001ff00 */
[----:B------:R-:W-:Y:S02]  /*1c00*/  CS2R R10, SRZ ;  /* 0x00000000000a7805 */ /* 0x000fe4000001ff00 */
[----:B------:R-:W-:Y:S02]  /*1c10*/  CS2R R8, SRZ ;  /* 0x0000000000087805 */ /* 0x000fe4000001ff00 */
[----:B------:R-:W-:-:S02]  /*1c20*/  CS2R R14, SRZ ;  /* 0x00000000000e7805 */ /* 0x000fc4000001ff00 */
[----:B------:R-:W-:Y:S02]  /*1c30*/  CS2R R12, SRZ ;  /* 0x00000000000c7805 */ /* 0x000fe4000001ff00 */
[----:B------:R-:W-:Y:S01]  /*1c40*/  CS2R R22, SRZ ;  /* 0x0000000000167805 */ /* 0x000fe2000001ff00 */
[----:B------:R-:W2:Y:S01]  /*1c50*/  LDC R4, c[0x0][0x38c] ;  /* 0x0000e300ff047b82 */ /* 0x000ea20000000800 */
[----:B------:R-:W-:Y:S02]  /*1c60*/  CS2R R20, SRZ ;  /* 0x0000000000147805 */ /* 0x000fe4000001ff00 */
[----:B------:R-:W-:Y:S02]  /*1c70*/  CS2R R26, SRZ ;  /* 0x00000000001a7805 */ /* 0x000fe4000001ff00 */
[----:B------:R-:W-:Y:S01]  /*1c80*/  CS2R R24, SRZ ;  /* 0x0000000000187805 */ /* 0x000fe2000001ff00 */
        /* <DEDUP_REMOVED lines=12> */
[-C--:B------:R-:W-:Y:S01]  /*1d50*/  MOV R57, R5.reuse ;  /* 0x0000000500397202 */ /* 0x080fe20000000f00 */
[--C-:B------:R-:W-:Y:S01]  /*1d60*/  IMAD.MOV.U32 R58, RZ, RZ, R4.reuse ;  /* 0x000000ffff3a7224 */ /* 0x100fe200078e0004 */
[-C--:B------:R-:W-:Y:S01]  /*1d70*/  MOV R55, R5.reuse ;  /* 0x0000000500377202 */ /* 0x080fe20000000f00 */
[----:B------:R-:W-:Y:S01]  /*1d80*/  IMAD.MOV.U32 R50, RZ, RZ, R4 ;  /* 0x000000ffff327224 */ /* 0x000fe200078e0004 */
[----:B------:R-:W-:-:S02]  /*1d90*/  MOV R53, R5 ;  /* 0x0000000500357202 */ /* 0x000fc40000000f00 */
[-C--:B------:R-:W-:Y:S02]  /*1da0*/  MOV R49, R5.reuse ;  /* 0x0000000500317202 */ /* 0x080fe40000000f00 */
[-C--:B------:R-:W-:Y:S02]  /*1db0*/  MOV R47, R5.reuse ;  /* 0x00000005002f7202 */ /* 0x080fe40000000f00 */
[----:B------:R-:W-:Y:S02]  /*1dc0*/  MOV R45, R5 ;  /* 0x00000005002d7202 */ /* 0x000fe40000000f00 */
[-C--:B------:R-:W-:Y:S02]  /*1dd0*/  MOV R0, R4.reuse ;  /* 0x0000000400007202 */ /* 0x080fe40000000f00 */
        /* <DEDUP_REMOVED lines=40> */
[----:B------:R-:W-:-:S07]  /*2060*/  MOV R19, R5 ;  /* 0x0000000500137202 */ /* 0x000fce0000000f00 */
.L_x_6936:
[----:B------:R-:W-:Y:S01]  /*2070*/  SHF.R.U32.HI R21, RZ, 0x2, R69 ;  /* 0x00000002ff157819 */ /* 0x000fe20000011645 */
[----:B------:R-:W-:-:S04]  /*2080*/  IMAD.IADD R69, R69, 0x1, R18 ;  /* 0x0000000145457824 */ /* 0x000fc800078e0212 */
[----:B------:R-:W-:Y:S01]  /*2090*/  IMAD.WIDE.U32 R20, R21, 0x20, R74 ;  /* 0x0000002015147825 */ /* 0x000fe200078e004a */
[----:B------:R-:W-:Y:S02]  /*20a0*/  SHF.R.U32.HI R9, RZ, 0x2, R69 ;  /* 0x00000002ff097819 */ /* 0x000fe40000011645 */
[----:B------:R-:W-:-:S03]  /*20b0*/  IADD3 R69, PT, PT, R69, R18, RZ ;  /* 0x0000001245457210 */ /* 0x000fc60007ffe0ff */
[----:B------:R-:W2:Y:S01]  /*20c0*/  LDG.E.ENL2.256 R20, R24, desc[UR36][R20.64] ;  /* 0xfe0000241418797e */ /* 0x000ea20008121914 */
[----:B------:R-:W-:Y:S01]  /*20d0*/  SHF.R.U32.HI R29, RZ, 0x2, R69 ;  /* 0x00000002ff1d7819 */ /* 0x000fe20000011645 */
[----:B------:R-:W-:Y:S01]  /*20e0*/  IMAD.WIDE.U32 R8, R9, 0x20, R74 ;  /* 0x0000002009087825 */ /* 0x000fe200078e004a */
[----:B------:R-:W-:-:S04]  /*20f0*/  IADD3 R69, PT, PT, R69, R18, RZ ;  /* 0x0000001245457210 */ /* 0x000fc80007ffe0ff */
[----:B------:R-:W-:Y:S01]  /*2100*/  SHF.R.U32.HI R33, RZ, 0x2, R69 ;  /* 0x00000002ff217819 */ /* 0x000fe20000011645 */
[--C-:B------:R-:W-:Y:S01]  /*2110*/  IMAD.WIDE.U32 R28, R29, 0x20, R74.reuse ;  /* 0x000000201d1c7825 */ /* 0x100fe200078e004a */
[----:B------:R-:W3:Y:S03]  /*2120*/  LDG.E.ENL2.256 R8, R12, desc[UR36][R8.64] ;  /* 0xfe000024080c797e */ /* 0x000ee60008121908 */
[----:B------:R-:W-:Y:S02]  /*2130*/  IMAD.WIDE.U32 R32, R33, 0x20, R74 ;  /* 0x0000002021207825 */ /* 0x000fe400078e004a */
[----:B------:R-:W4:Y:S04]  /*2140*/  LDG.E.ENL2.256 R28, R40, desc[UR36][R28.64] ;  /* 0xfe0000241c28797e */ /* 0x000f28000812191c */
[----:B------:R-:W5:Y:S01]  /*2150*/  LDG.E.ENL2.256 R36, R32, desc[UR36][R32.64] ;  /* 0xfe0000242020797e */ /* 0x000f620008121924 */
[----:B------:R-:W-:-:S05]  /*2160*/  IADD3 R69, PT, PT, R69, R18, RZ ;  /* 0x0000001245457210 */ /* 0x000fca0007ffe0ff */
[----:B------:R-:W-:-:S05]  /*2170*/  IMAD R73, R18, 0x3, R69 ;  /* 0x0000000312497824 */ /* 0x000fca00078e0245 */
        /* <DEDUP_REMOVED lines=8> */
[----:B------:R-:W-:Y:S01]  /*2200*/  FADD.FTZ R50, R23, R50 ;  /* 0x0000003217327221 */ /* 0x000fe20000010000 */
[----:B---3--:R-:W-:Y:S01]  /*2210*/  FADD.FTZ R51, R12, R51 ;  /* 0x000000330c337221 */ /* 0x008fe20000010000 */
[----:B------:R-:W-:Y:S01]  /*2220*/  FADD.FTZ R52, R13, R52 ;  /* 0x000000340d347221 */ /* 0x000fe20000010000 */
[----:B------:R-:W-:Y:S01]  /*2230*/  FADD.FTZ R53, R14, R53 ;  /* 0x000000350e357221 */ /* 0x000fe20000010000 */
[----:B------:R-:W-:Y:S01]  /*2240*/  FADD.FTZ R54, R15, R54 ;  /* 0x000000360f367221 */ /* 0x000fe20000010000 */
[----:B------:R-:W-:Y:S01]  /*2250*/  FADD.FTZ R55, R8, R55 ;  /* 0x0000003708377221 */ /* 0x000fe20000010000 */
[----:B------:R-:W-:Y:S01]  /*2260*/  FADD.FTZ R56, R9, R56 ;  /* 0x0000003809387221 */ /* 0x000fe20000010000 */
[----:B------:R-:W-:Y:S01]  /*2270*/  FADD.FTZ R57, R10, R57 ;  /* 0x000000390a397221 */ /* 0x000fe20000010000 */
[----:B------:R-:W-:Y:S01]  /*2280*/  FADD.FTZ R58, R11, R58 ;  /* 0x0000003a0b3a7221 */ /* 0x000fe20000010000 */
[----:B----4-:R-:W-:Y:S01]  /*2290*/  FADD.FTZ R59, R40, R59 ;  /* 0x0000003b283b7221 */ /* 0x010fe20000010000 */
[----:B------:R-:W-:Y:S01]  /*22a0*/  FADD.FTZ R60, R41, R60 ;  /* 0x0000003c293c7221 */ /* 0x000fe20000010000 */
[----:B------:R-:W-:Y:S01]  /*22b0*/  FADD.FTZ R61, R42, R61 ;  /* 0x0000003d2a3d7221 */ /* 0x000fe20000010000 */
[----:B------:R-:W-:Y:S01]  /*22c0*/  FADD.FTZ R62, R43, R62 ;  /* 0x0000003e2b3e7221 */ /* 0x000fe20000010000 */
        /* <DEDUP_REMOVED lines=14> */
.L_x_6935:
[----:B------:R-:W-:Y:S05]  /*23b0*/  BSYNC.RECONVERGENT B0 ;  /* 0x0000000000007941 */ /* 0x000fea0003800200 */
.L_x_6934:
        /* <DEDUP_REMOVED lines=23> */
.L_x_6938:
[----:B------:R-:W-:Y:S05]  /*2530*/  BSYNC.RECONVERGENT B0 ;  /* 0x0000000000007941 */ /* 0x000fea0003800200 */
.L_x_6937:
[----:B------:R-:W-:Y:S04]  /*2540*/  BSSY.RECONVERGENT B0, `(.L_x_6939) ;  /* 0x000002a000007945 */ /* 0x000fe80003800200 */
[----:B------:R-:W-:Y:S05]  /*2550*/  @P0 BRA `(.L_x_6940) ;  /* 0x0000000000a00947 */ /* 0x000fea0003800000 */
[----:B------:R-:W-:Y:S01]  /*2560*/  IADD3 R69, PT, PT, R69, R18, RZ ;  /* 0x0000001245457210 */ /* 0x000fe20007ffe0ff */
[----:B-----5:R-:W-:Y:S01]  /*2570*/  FADD.FTZ R19, R19, R24 ;  /* 0x0000001813137221 */ /* 0x020fe20000010000 */
[----:B------:R-:W-:Y:S01]  /*2580*/  FADD.FTZ R44, R44, R25 ;  /* 0x000000192c2c7221 */ /* 0x000fe20000010000 */
[----:B------:R-:W-:Y:S01]  /*2590*/  FADD.FTZ R45, R45, R26 ;  /* 0x0000001a2d2d7221 */ /* 0x000fe20000010000 */
[----:B------:R-:W-:Y:S01]  /*25a0*/  ISETP.GE.U32.AND P0, PT, R69, R68, PT ;  /* 0x000000444500720c */ /* 0x000fe20003f06070 */
[----:B------:R-:W-:Y:S01]  /*25b0*/  FADD.FTZ R46, R46, R27 ;  /* 0x0000001b2e2e7221 */ /* 0x000fe20000010000 */
[----:B------:R-:W-:Y:S01]  /*25c0*/  FADD.FTZ R47, R47, R20 ;  /* 0x000000142f2f7221 */ /* 0x000fe20000010000 */
[----:B------:R-:W-:Y:S01]  /*25d0*/  FADD.FTZ R48, R48, R21 ;  /* 0x0000001530307221 */ /* 0x000fe20000010000 */
[----:B------:R-:W-:Y:S01]  /*25e0*/  FADD.FTZ R49, R49, R22 ;  /* 0x0000001631317221 */ /* 0x000fe20000010000 */
[----:B------:R-:W-:-:S08]  /*25f0*/  FADD.FTZ R50, R50, R23 ;  /* 0x0000001732327221 */ /* 0x000fd00000010000 */
[----:B------:R-:W-:Y:S05]  /*2600*/  @P0 BRA `(.L_x_6940) ;  /* 0x0000000000740947 */ /* 0x000fea0003800000 */
[----:B------:R-:W-:Y:S02]  /*2610*/  IMAD.IADD R21, R69, 0x1, R18 ;  /* 0x0000000145157824 */ /* 0x000fe400078e0212 */
[----:B------:R-:W-:Y:S01]  /*2620*/  FADD.FTZ R51, R51, R12 ;  /* 0x0000000c33337221 */ /* 0x000fe20000010000 */
[----:B------:R-:W-:Y:S01]  /*2630*/  FADD.FTZ R52, R52, R13 ;  /* 0x0000000d34347221 */ /* 0x000fe20000010000 */
[----:B------:R-:W-:Y:S01]  /*2640*/  FADD.FTZ R53, R53, R14 ;  /* 0x0000000e35357221 */ /* 0x000fe20000010000 */
[----:B------:R-:W-:Y:S01]  /*2650*/  FADD.FTZ R54, R54, R15 ;  /* 0x0000000f36367221 */ /* 0x000fe20000010000 */
[----:B------:R-:W-:Y:S01]  /*2660*/  ISETP.GE.U32.AND P0, PT, R21, R68, PT ;  /* 0x000000441500720c */ /* 0x000fe20003f06070 */
[----:B------:R-:W-:Y:S01]  /*2670*/  FADD.FTZ R55, R55, R8 ;  /* 0x0000000837377221 */ /* 0x000fe20000010000 */
[----:B------:R-:W-:Y:S01]  /*2680*/  FADD.FTZ R56, R56, R9 ;  /* 0x0000000938387221 */ /* 0x000fe20000010000 */
[----:B------:R-:W-:Y:S01]  /*2690*/  FADD.FTZ R57, R57, R10 ;  /* 0x0000000a39397221 */ /* 0x000fe20000010000 */
[----:B------:R-:W-:-:S09]  /*26a0*/  FADD.FTZ R58, R58, R11 ;  /* 0x0000000b3a3a7221 */ /* 0x000fd20000010000 */
[----:B------:R-:W-:Y:S05]  /*26b0*/  @P0 BRA `(.L_x_6940) ;  /* 0x0000000000480947 */ /* 0x000fea0003800000 */
[----:B------:R-:W-:Y:S01]  /*26c0*/  IADD3 R9, PT, PT, R21, R18, RZ ;  /* 0x0000001215097210 */ /* 0x000fe20007ffe0ff */
[----:B------:R-:W-:Y:S01]  /*26d0*/  FADD.FTZ R59, R59, R40 ;  /* 0x000000283b3b7221 */ /* 0x000fe20000010000 */
        /* <DEDUP_REMOVED lines=8> */
[----:B------:R-:W-:Y:S01]  /*2760*/  @!P0 FADD.FTZ R67, R67, R32 ;  /* 0x0000002043438221 */ /* 0x000fe20000010000 */
[----:B------:R-:W-:Y:S01]  /*2770*/  @!P0 FADD.FTZ R16, R16, R33 ;  /* 0x0000002110108221 */ /* 0x000fe20000010000 */
[----:B------:R-:W-:Y:S01]  /*2780*/  @!P0 FADD.FTZ R7, R7, R34 ;  /* 0x0000002207078221 */ /* 0x000fe20000010000 */
[----:B------:R-:W-:Y:S01]  /*2790*/  @!P0 FADD.FTZ R6, R6, R35 ;  /* 0x0000002306068221 */ /* 0x000fe20000010000 */
[----:B------:R-:W-:Y:S01]  /*27a0*/  @!P0 FADD.FTZ R5, R5, R36 ;  /* 0x0000002405058221 */ /* 0x000fe20000010000 */
[----:B------:R-:W-:Y:S01]  /*27b0*/  @!P0 FADD.FTZ R4, R4, R37 ;  /* 0x0000002504048221 */ /* 0x000fe20000010000 */
[----:B------:R-:W-:Y:S01]  /*27c0*/  @!P0 FADD.FTZ R3, R3, R38 ;  /* 0x0000002603038221 */ /* 0x000fe20000010000 */
[----:B------:R-:W-:-:S07]  /*27d0*/  @!P0 FADD.FTZ R0, R0, R39 ;  /* 0x0000002700008221 */ /* 0x000fce0000010000 */
.L_x_6940:
[----:B------:R-:W-:Y:S05]  /*27e0*/  BSYNC.RECONVERGENT B0 ;  /* 0x0000000000007941 */ /* 0x000fea0003800200 */
.L_x_6939:
        /* <DEDUP_REMOVED lines=25> */
.L_x_6933:
[----:B------:R-:W-:-:S13]  /*2980*/  ISETP.NE.AND P0, PT, R73, 0x1, PT ;  /* 0x000000014900780c */ /* 0x000fda0003f05270 */
[----:B------:R-:W-:Y:S05]  /*2990*/  @P0 BRA `(.L_x_6941) ;  /* 0x0000000c00b00947 */ /* 0x000fea0003800000 */
[----:B------:R-:W0:Y:S01]  /*29a0*/  LDC R19, c[0x0][0x39c] ;  /* 0x0000e700ff137b82 */ /* 0x000e220000000800 */
[----:B------:R-:W-:Y:S01]  /*29b0*/  BSSY.RECONVERGENT B0, `(.L_x_6942) ;  /* 0x000008a000007945 */ /* 0x000fe20003800200 */
[----:B------:R-:W-:Y:S02]  /*29c0*/  MOV R72, R69 ;  /* 0x0000004500487202 */ /* 0x000fe40000000f00 */
        /* <DEDUP_REMOVED lines=38> */
[----:B------:R-:W-:Y:S02]  /*2c30*/  MOV R45, R7 ;  /* 0x00000007002d7202 */ /* 0x000fe40000000f00 */
[-C--:B------:R-:W-:Y:S02]  /*2c40*/  MOV R4, R0.reuse ;  /* 0x0000000000047202 */ /* 0x080fe40000000f00 */
        /* <DEDUP_REMOVED lines=39> */
[----:B------:R-:W-:-:S07]  /*2ec0*/  MOV R47, R7 ;  /* 0x00000007002f7202 */ /* 0x000fce0000000f00 */
.L_x_6944:
        /* <DEDUP_REMOVED lines=9> */
[----:B------:R-:W2:Y:S01]  /*2f60*/  LDG.E.ENL2.256 R20, R24, desc[UR36][R20.64] ;  /* 0xfe0000241418797e */ /* 0x000ea20008121914 */
[----:B------:R-:W-:Y:S02]  /*2f70*/  IMAD.WIDE.U32 R8, R9, 0x20, R74 ;  /* 0x0000002009087825 */ /* 0x000fe400078e004a */
[----:B------:R-:W-:Y:S02]  /*2f80*/  SHF.R.U32.HI R29, RZ, 0x2, R10 ;  /* 0x00000002ff1d7819 */ /* 0x000fe4000001160a */
[----:B------:R-:W-:Y:S02]  /*2f90*/  IMAD R30, R18, R72, RZ ;  /* 0x00000048121e7224 */ /* 0x000fe400078e02ff */
[----:B------:R-:W3:Y:S01]  /*2fa0*/  LDG.E.ENL2.256 R8, R12, desc[UR36][R8.64] ;  /* 0xfe000024080c797e */ /* 0x000ee20008121908 */
[----:B------:R-:W-:-:S02]  /*2fb0*/  IMAD.WIDE.U32 R28, R29, 0x20, R74 ;  /* 0x000000201d1c7825 */ /* 0x000fc400078e004a */
[----:B------:R-:W-:-:S04]  /*2fc0*/  SHF.R.U32.HI R33, RZ, 0x2, R30 ;  /* 0x00000002ff217819 */ /* 0x000fc8000001161e */
[----:B------:R-:W4:Y:S01]  /*2fd0*/  LDG.E.ENL2.256 R28, R40, desc[UR36][R28.64] ;  /* 0xfe0000241c28797e */ /* 0x000f22000812191c */
[----:B------:R-:W-:-:S06]  /*2fe0*/  IMAD.WIDE.U32 R32, R33, 0x20, R74 ;  /* 0x0000002021207825 */ /* 0x000fcc00078e004a */
[----:B------:R-:W5:Y:S01]  /*2ff0*/  LDG.E.ENL2.256 R36, R32, desc[UR36][R32.64] ;  /* 0xfe0000242020797e */ /* 0x000f620008121924 */
[----:B------:R-:W-:-:S04]  /*3000*/  IMAD.IADD R72, R72, 0x1, R19 ;  /* 0x0000000148487824 */ /* 0x000fc800078e0213 */
        /* <DEDUP_REMOVED lines=36> */
.L_x_6943:
[----:B------:R-:W-:Y:S05]  /*3250*/  BSYNC.RECONVERGENT B0 ;  /* 0x0000000000007941 */ /* 0x000fea0003800200 */
.L_x_6942:
[----:B------:R-:W-:Y:S01]  /*3260*/  ISETP.GE.U32.AND P0, PT, R72, R68, PT ;  /* 0x000000444800720c */ /* 0x000fe20003f06070 */
[----:B------:R-:W-:-:S12]  /*3270*/  BSSY.RECONVERGENT B0, `(.L_x_6945) ;  /* 0x000001a000007945 */ /* 0x000fd80003800200 */
        /* <DEDUP_REMOVED lines=25> */
.L_x_6946:
[----:B------:R-:W-:Y:S05]  /*3410*/  BSYNC.RECONVERGENT B0 ;  /* 0x0000000000007941 */ /* 0x000fea0003800200 */
.L_x_6945:
[----:B------:R-:W-:Y:S04]  /*3420*/  BSSY.RECONVERGENT B0, `(.L_x_6947) ;  /* 0x000002a000007945 */ /* 0x000fe80003800200 */
[----:B------:R-:W-:Y:S05]  /*3430*/  @P0 BRA `(.L_x_6948) ;  /* 0x0000000000a00947 */ /* 0x000fea0003800000 */
[----:B------:R-:W-:Y:S02]  /*3440*/  IMAD.IADD R18, R72, 0x1, R19 ;  /* 0x0000000148127824 */ /* 0x000fe400078e0213 */
[----:B-----5:R-:W-:Y:S01]  /*3450*/  FADD.FTZ R45, R45, R24 ;  /* 0x000000182d2d7221 */ /* 0x020fe20000010000 */
        /* <DEDUP_REMOVED lines=38> */
.L_x_6948:
[----:B------:R-:W-:Y:S05]  /*36c0*/  BSYNC.RECONVERGENT B0 ;  /* 0x0000000000007941 */ /* 0x000fea0003800200 */
.L_x_6947:
        /* <DEDUP_REMOVED lines=25> */
.L_x_6941:
[----:B------:R-:W0:Y:S01]  /*3860*/  LDCU UR4, c[0x0][0x39c] ;  /* 0x00007380ff0477ac */ /* 0x000e220008000800 */
        /* <DEDUP_REMOVED lines=11> */
[----:B------:R-:W-:Y:S02]  /*3920*/  CS2R R22, SRZ ;  /* 0x0000000000167805 */ /* 0x000fe4000001ff00 */
[----:B------:R-:W-:Y:S02]  /*3930*/  CS2R R20, SRZ ;  /* 0x0000000000147805 */ /* 0x000fe4000001ff00 */
[----:B------:R-:W-:-:S02]  /*3940*/  CS2R R26, SRZ ;  /* 0x00000000001a7805 */ /* 0x000fc4000001ff00 */
[----:B------:R-:W-:Y:S02]  /*3950*/  CS2R R24, SRZ ;  /* 0x0000000000187805 */ /* 0x000fe4000001ff00 */
[----:B------:R-:W-:Y:S02]  /*3960*/  CS2R R30, SRZ ;  /* 0x00000000001e7805 */ /* 0x000fe4000001ff00 */
[----:B------:R-:W-:Y:S02]  /*3970*/  CS2R R28, SRZ ;  /* 0x00000000001c7805 */ /* 0x000fe4000001ff00 */
[----:B0-----:R-:W-:Y:S02]  /*3980*/  MOV R72, UR4 ;  /* 0x0000000400487c02 */ /* 0x001fe40008000f00 */
[----:B------:R-:W-:Y:S02]  /*3990*/  CS2R R34, SRZ ;  /* 0x0000000000227805 */ /* 0x000fe4000001ff00 */
[----:B------:R-:W-:Y:S01]  /*39a0*/  CS2R R32, SRZ ;  /* 0x0000000000207805 */ /* 0x000fe2000001ff00 */
[----:B------:R-:W-:-:S02]  /*39b0*/  IMAD R3, R72, 0x3, R69 ;  /* 0x0000000348037824 */ /* 0x000fc400078e0245 */
[--C-:B-1----:R-:W-:Y:S01]  /*39c0*/  IMAD.MOV.U32 R67, RZ, RZ, R5.reuse ;  /* 0x000000ffff437224 */ /* 0x102fe200078e0005 */
[-C--:B------:R-:W-:Y:S01]  /*39d0*/  MOV R65, R5.reuse ;  /* 0x0000000500417202 */ /* 0x080fe20000000f00 */
[--C-:B------:R-:W-:Y:S01]  /*39e0*/  IMAD.MOV.U32 R59, RZ, RZ, R5.reuse ;  /* 0x000000ffff3b7224 */ /* 0x100fe200078e0005 */
[----:B------:R-:W-:Y:S01]  /*39f0*/  ISETP.GE.U32.AND P0, PT, R3, R68, PT ;  /* 0x000000440300720c */ /* 0x000fe20003f06070 */
        /* <DEDUP_REMOVED lines=15> */
[----:B------:R-:W-:Y:S02]  /*3af0*/  MOV R3, R5 ;  /* 0x0000000500037202 */ /* 0x000fe40000000f00 */
        /* <DEDUP_REMOVED lines=43> */
[----:B------:R-:W-:Y:S02]  /*3db0*/  MOV R7, R5 ;  /* 0x0000000500077202 */ /* 0x000fe40000000f00 */
[----:B------:R-:W-:-:S07]  /*3dc0*/  IADD3 R74, PT, PT, R74, 0x1, RZ ;  /* 0x000000014a4a7810 */ /* 0x000fce0007ffe0ff */
.L_x_6957:
[----:B------:R-:W-:Y:S01]  /*3dd0*/  ISETP.NE.AND P0, PT, R73, RZ, PT ;  /* 0x000000ff4900720c */ /* 0x000fe20003f05270 */
[----:B------:R-:W0:-:S12]  /*3de0*/  LDCU UR4, c[0x0][0x39c] ;  /* 0x00007380ff0477ac */ /* 0x000e180008000800 */
[----:B------:R-:W-:Y:S05]  /*3df0*/  @P0 BRA `(.L_x_6951) ;  /* 0x0000000000680947 */ /* 0x000fea0003800000 */
[----:B------:R-:W2:Y:S02]  /*3e00*/  LDG.E.ENL2.256 R36, R40, desc[UR36][R76.64] ;  /* 0xfe0000244c28797e */ /* 0x000ea40008121924 */
[----:B--2---:R-:W-:Y:S01]  /*3e10*/  MOV R47, R39 ;  /* 0x00000027002f7202 */ /* 0x004fe20000000f00 */
[----:B------:R-:W-:Y:S01]  /*3e20*/  IMAD.MOV.U32 R45, RZ, RZ, R37 ;  /* 0x000000ffff2d7224 */ /* 0x000fe200078e0025 */
[----:B------:R-:W-:Y:S01]  /*3e30*/  MOV R46, R38 ;  /* 0x00000026002e7202 */ /* 0x000fe20000000f00 */
        /* <DEDUP_REMOVED lines=9> */
[----:B------:R-:W-:-:S02]  /*3ed0*/  MOV R23, R39 ;  /* 0x0000002700177202 */ /* 0x000fc40000000f00 */
[----:B------:R-:W-:Y:S02]  /*3ee0*/  MOV R22, R38 ;  /* 0x0000002600167202 */ /* 0x000fe40000000f00 */
[----:B------:R-:W-:Y:S02]  /*3ef0*/  MOV R20, R36 ;  /* 0x0000002400147202 */ /* 0x000fe40000000f00 */
[----:B------:R-:W-:Y:S02]  /*3f00*/  MOV R27, R43 ;  /* 0x0000002b001b7202 */ /* 0x000fe40000000f00 */
[----:B------:R-:W-:Y:S02]  /*3f10*/  MOV R26, R42 ;  /* 0x0000002a001a7202 */ /* 0x000fe40000000f00 */
[----:B------:R-:W-:Y:S02]  /*3f20*/  MOV R24, R40 ;  /* 0x0000002800187202 */ /* 0x000fe40000000f00 */
[----:B------:R-:W-:-:S02]  /*3f30*/  MOV R31, R39 ;  /* 0x00000027001f7202 */ /* 0x000fc40000000f00 */
[----:B------:R-:W-:Y:S02]  /*3f40*/  MOV R30, R38 ;  /* 0x00000026001e7202 */ /* 0x000fe40000000f00 */
[----:B------:R-:W-:Y:S02]  /*3f50*/  MOV R28, R36 ;  /* 0x00000024001c7202 */ /* 0x000fe40000000f00 */
[----:B------:R-:W-:Y:S02]  /*3f60*/  MOV R35, R43 ;  /* 0x0000002b00237202 */ /* 0x000fe40000000f00 */
[----:B------:R-:W-:Y:S02]  /*3f70*/  MOV R34, R42 ;  /* 0x0000002a00227202 */ /* 0x000fe40000000f00 */
[----:B------:R-:W-:Y:S01]  /*3f80*/  MOV R32, R40 ;  /* 0x0000002800207202 */ /* 0x000fe20000000f00 */
[----:B------:R-:W-:Y:S06]  /*3f90*/  BRA `(.L_x_6952) ;  /* 0x0000003c00f47947 */ /* 0x000fec0003800000 */
.L_x_6951:
        /* <DEDUP_REMOVED lines=294> */
.L_x_6953:
[----:B------:R-:W-:-:S04]  /*5200*/  LOP3.LUT R29, R24, 0xffffffe0, RZ, 0xc0, !PT ;  /* 0xffffffe0181d7812 */ /* 0x000fc800078ec0ff */
[----:B------:R-:W-:-:S04]  /*5210*/  IADD3 R28, P0, PT, R29, R76, RZ ;  /* 0x0000004c1d1c7210 */ /* 0x000fc80007f1e0ff */
[----:B------:R-:W-:-:S06]  /*5220*/  IADD3.X R29, PT, PT, RZ, R77, RZ, P0, !PT ;  /* 0x0000004dff1d7210 */ /* 0x000fcc00007fe4ff */
[----:B------:R-:W5:Y:S01]  /*5230*/  LDG.E.ENL2.256 R28, R32, desc[UR36][R28.64] ;  /* 0xfe0000241c20797e */ /* 0x000f62000812191c */
        /* <DEDUP_REMOVED lines=237> */
.L_x_6954:
[----:B------:R-:W-:-:S04]  /*6110*/  LOP3.LUT R21, R24, 0xffffffe0, RZ, 0xc0, !PT ;  /* 0xffffffe018157812 */ /* 0x000fc800078ec0ff */
[----:B------:R-:W-:-:S04]  /*6120*/  IADD3 R20, P0, PT, R21, R76, RZ ;  /* 0x0000004c15147210 */ /* 0x000fc80007f1e0ff */
[----:B------:R-:W-:-:S06]  /*6130*/  IADD3.X R21, PT, PT, RZ, R77, RZ, P0, !PT ;  /* 0x0000004dff157210 */ /* 0x000fcc00007fe4ff */
        /* <DEDUP_REMOVED lines=238> */
.L_x_6955:
        /* <DEDUP_REMOVED lines=241> */
.L_x_6956:
[----:B------:R-:W-:-:S04]  /*7f30*/  LOP3.LUT R37, R40, 0xffffffe0, RZ, 0xc0, !PT ;  /* 0xffffffe028257812 */ /* 0x000fc800078ec0ff */
[----:B------:R-:W-:-:S04]  /*7f40*/  IADD3 R36, P0, PT, R37, R76, RZ ;  /* 0x0000004c25247210 */ /* 0x000fc80007f1e0ff */
[----:B------:R-:W-:-:S06]  /*7f50*/  IADD3.X R37, PT, PT, RZ, R77, RZ, P0, !PT ;  /* 0x0000004dff257210 */ /* 0x000fcc00007fe4ff */
[----:B------:R-:W5:Y:S03]  /*7f60*/  LDG.E.ENL2.256 R36, R40, desc[UR36][R36.64] ;  /* 0xfe0000242428797e */ /* 0x000f660008121924 */
.L_x_6952:
[----:B------:R-:W1:Y:S01]  /*7f70*/  LDCU UR5, c[0x0][0x394] ;  /* 0x00007280ff0577ac */ /* 0x000e620008000800 */
[----:B0-----:R-:W-:Y:S01]  /*7f80*/  MOV R72, UR4 ;  /* 0x0000000400487c02 */ /* 0x001fe20008000f00 */
        /* <DEDUP_REMOVED lines=37> */
.L_x_6950:
[----:B------:R-:W-:Y:S05]  /*81e0*/  BSYNC.RECONVERGENT B0 ;  /* 0x0000000000007941 */ /* 0x000fea0003800200 */
.L_x_6949:
        /* <DEDUP_REMOVED lines=284> */
.L_x_6961:
[----:B------:R-:W-:Y:S01]  /*93b0*/  SHF.R.U32.HI R32, RZ, 0x5, R32 ;  /* 0x00000005ff207819 */ /* 0x000fe20000011620 */
[----:B------:R-:W-:-:S07]  /*93c0*/  IMAD.MOV.U32 R33, RZ, RZ, RZ ;  /* 0x000000ffff217224 */ /* 0x000fce00078e00ff */
.L_x_6960:
[----:B------:R-:W0:Y:S02]  /*93d0*/  LDCU.64 UR4, c[0x0][0x760] ;  /* 0x0000ec00ff0477ac */ /* 0x000e240008000a00 */
[----:B0-----:R-:W-:-:S04]  /*93e0*/  IADD3 R77, P1, PT, R66, UR4, RZ ;  /* 0x00000004424d7c10 */ /* 0x001fc8000ff3e0ff */
[----:B------:R-:W-:Y:S02]  /*93f0*/  IADD3.X R66, PT, PT, RZ, UR5, RZ, P1, !PT ;  /* 0x00000005ff427c10 */ /* 0x000fe40008ffe4ff */
        /* <DEDUP_REMOVED lines=281> */
.L_x_6963:
[----:B------:R-:W-:Y:S02]  /*a590*/  SHF.R.U32.HI R24, RZ, 0x5, R24 ;  /* 0x00000005ff187819 */ /* 0x000fe40000011618 */
[----:B------:R-:W-:-:S07]  /*a5a0*/  MOV R25, RZ ;  /* 0x000000ff00197202 */ /* 0x000fce0000000f00 */
.L_x_6962:
        /* <DEDUP_REMOVED lines=281> */
.L_x_6965:
[----:B------:R-:W-:Y:S01]  /*b740*/  SHF.R.U32.HI R48, RZ, 0x5, R48 ;  /* 0x00000005ff307819 */ /* 0x000fe20000011630 */
[----:B------:R-:W-:-:S07]  /*b750*/  IMAD.MOV.U32 R49, RZ, RZ, RZ ;  /* 0x000000ffff317224 */ /* 0x000fce00078e00ff */
.L_x_6964:
        /* <DEDUP_REMOVED lines=281> */
.L_x_6967:
[----:B------:R-:W-:Y:S02]  /*c8f0*/  SHF.R.U32.HI R40, RZ, 0x5, R40 ;  /* 0x00000005ff287819 */ /* 0x000fe40000011628 */
[----:B------:R-:W-:-:S07]  /*c900*/  MOV R41, RZ ;  /* 0x000000ff00297202 */ /* 0x000fce0000000f00 */
.L_x_6966:
[----:B------:R-:W-:-:S04]  /*c910*/  LEA R36, P0, R40, R77, 0x5 ;  /* 0x0000004d28247211 */ /* 0x000fc800078028ff */
[----:B------:R-:W-:-:S06]  /*c920*/  LEA.HI.X R37, R40, R66, R41, 0x5, P0 ;  /* 0x0000004228257211 */ /* 0x000fcc00000f2c29 */
[----:B------:R-:W5:Y:S03]  /*c930*/  LDG.E.ENL2.256 R36, R40, desc[UR36][R36.64] ;  /* 0xfe0000242428797e */ /* 0x000f660008121924 */
.L_x_6959:
[----:B------:R-:W-:Y:S05]  /*c940*/  BSYNC.RECONVERGENT B0 ;  /* 0x0000000000007941 */ /* 0x000fea0003800200 */
.L_x_6958:
        /* <DEDUP_REMOVED lines=43> */
.L_x_6969:
[----:B------:R-:W-:Y:S05]  /*cc00*/  BSYNC.RECONVERGENT B0 ;  /* 0x0000000000007941 */ /* 0x000fea0003800200 */
.L_x_6968:
        /* <DEDUP_REMOVED lines=24> */
.L_x_6921:
[----:B------:R-:W-:Y:S05]  /*cd90*/  BSYNC.RECONVERGENT B6 ;  /* 0x0000000000067941 */ /* 0x000fea0003800200 */
.L_x_6920:
        /* <DEDUP_REMOVED lines=15> */
[----:B------:R-:W-:-:S07]  /*ce90*/  MOV R4, R5 ;  /* 0x0000000500047202 */ /* 0x000fce0000000f00 */
.L_x_6973:
        /* <DEDUP_REMOVED lines=11> */
[----:B------:R-:W1:Y:S04]  /*cf50*/  LDS.128 R8, [R4] ;  /* 0x0000000004087984 */ /* 0x000e680000000c00 */
[----:B------:R-:W2:Y:S01]  /*cf60*/  LDS.128 R12, [R4+0x10] ;  /* 0x00001000040c7984 */ /* 0x000ea20000000c00 */
[----:B-1----:R-:W-:Y:S01]  /*cf70*/  FADD.FTZ R24, R24, R8 ;  /* 0x0000000818187221 */ /* 0x002fe20000010000 */
[----:B------:R-:W-:Y:S01]  /*cf80*/  FADD.FTZ R25, R25, R9 ;  /* 0x0000000919197221 */ /* 0x000fe20000010000 */
[----:B------:R-:W-:Y:S01]  /*cf90*/  FADD.FTZ R26, R26, R10 ;  /* 0x0000000a1a1a7221 */ /* 0x000fe20000010000 */
[----:B------:R-:W-:Y:S01]  /*cfa0*/  FADD.FTZ R27, R27, R11 ;  /* 0x0000000b1b1b7221 */ /* 0x000fe20000010000 */
[----:B--2---:R-:W-:Y:S01]  /*cfb0*/  FADD.FTZ R28, R28, R12 ;  /* 0x0000000c1c1c7221 */ /* 0x004fe20000010000 */
[----:B------:R-:W-:Y:S01]  /*cfc0*/  FADD.FTZ R29, R29, R13 ;  /* 0x0000000d1d1d7221 */ /* 0x000fe20000010000 */
[----:B------:R-:W-:Y:S01]  /*cfd0*/  FADD.FTZ R30, R30, R14 ;  /* 0x0000000e1e1e7221 */ /* 0x000fe20000010000 */
[----:B------:R-:W-:Y:S01]  /*cfe0*/  FADD.FTZ R31, R31, R15 ;  /* 0x0000000f1f1f7221 */ /* 0x000fe20000010000 */
[----:B------:R2:W-:Y:S04]  /*cff0*/  STS.128 [R0], R24 ;  /* 0x0000001800007388 */ /* 0x0005e80000000c00 */
[----:B------:R2:W-:Y:S02]  /*d000*/  STS.128 [R0+0x10], R28 ;  /* 0x0000101c00007388 */ /* 0x0005e40000000c00 */
.L_x_6972:
[----:B------:R-:W-:Y:S05]  /*d010*/  BSYNC.RECONVERGENT B0 ;  /* 0x0000000000007941 */ /* 0x000fea0003800200 */
.L_x_6971:
[----:B------:R-:W-:Y:S01]  /*d020*/  MOV R4, R7 ;  /* 0x0000000700047202 */ /* 0x000fe20000000f00 */
[----:B------:R-:W-:Y:S06]  /*d030*/  @P1 BRA `(.L_x_6973) ;  /* 0xfffffffc00981947 */ /* 0x000fec000383ffff */
.L_x_6970:
        /* <DEDUP_REMOVED lines=15> */
[----:B------:R1:W-:Y:S04]  /*d130*/  STS.128 [R3], R24 ;  /* 0x0000001803007388 */ /* 0x0003e80000000c00 */
[----:B------:R1:W-:Y:S01]  /*d140*/  STS.128 [R3+0x10], R28 ;  /* 0x0000101c03007388 */ /* 0x0003e20000000c00 */
[----:B------:R-:W-:Y:S05]  /*d150*/  @!P0 BRA `(.L_x_6975) ;  /* 0x0000000000688947 */ /* 0x000fea0003800000 */
[----:B------:R-:W-:-:S07]  /*d160*/  MOV R4, R6 ;  /* 0x0000000600047202 */ /* 0x000fce0000000f00 */
.L_x_6978:
        /* <DEDUP_REMOVED lines=9> */
[----:B------:R-:W-:-:S05]  /*d200*/  LEA R4, R16, R3, 0x5 ;  /* 0x0000000310047211 */ /* 0x000fca00078e28ff */
        /* <DEDUP_REMOVED lines=12> */
.L_x_6977:
[----:B------:R-:W-:Y:S05]  /*d2d0*/  BSYNC.RECONVERGENT B0 ;  /* 0x0000000000007941 */ /* 0x000fea0003800200 */
.L_x_6976:
[----:B------:R-:W-:Y:S01]  /*d2e0*/  MOV R4, R16 ;  /* 0x0000001000047202 */ /* 0x000fe20000000f00 */
[----:B------:R-:W-:Y:S06]  /*d2f0*/  @P1 BRA `(.L_x_6978) ;  /* 0xfffffffc009c1947 */ /* 0x000fec000383ffff */
.L_x_6975:
[----:B------:R-:W-:Y:S01]  /*d300*/  ISETP.GE.U32.AND P0, PT, R0, 0x2, PT ;  /* 0x000000020000780c */ /* 0x000fe20003f06070 */
[----:B------:R-:W-:Y:S05]  /*d310*/  WARPSYNC.ALL ;  /* 0x0000000000007948 */ /* 0x000fea0003800000 */
[----:B------:R-:W-:Y:S07]  /*d320*/  BAR.SYNC.DEFER_BLOCKING 0x0 ;  /* 0x0000000000007b1d */ /* 0x000fee0000010000 */
[----:B------:R-:W-:Y:S05]  /*d330*/  @!P0 BRA `(.L_x_6974) ;  /* 0x0000000000508947 */ /* 0x000fea0003800000 */
[----:B-12---:R-:W-:-:S07]  /*d340*/  HFMA2 R3, -RZ, RZ, 0, 5.9604644775390625e-08 ;  /* 0x00000001ff037431 */ /* 0x006fce00000001ff */
.L_x_6979:
[----:B------:R-:W1:Y:S04]  /*d350*/  SHFL.DOWN PT, R5, R24, R3, 0x1f ;  /* 0x08001f0318057589 */ /* 0x000e6800000e0000 */
[----:B------:R-:W2:Y:S04]  /*d360*/  SHFL.DOWN PT, R4, R25, R3, 0x1f ;  /* 0x08001f0319047589 */ /* 0x000ea800000e0000 */
[----:B------:R-:W3:Y:S04]  /*d370*/  SHFL.DOWN PT, R7, R26, R3, 0x1f ;  /* 0x08001f031a077589 */ /* 0x000ee800000e0000 */
[----:B------:R-:W4:Y:S04]  /*d380*/  SHFL.DOWN PT, R6, R27, R3, 0x1f ;  /* 0x08001f031b067589 */ /* 0x000f2800000e0000 */
[----:B------:R-:W5:Y:S04]  /*d390*/  SHFL.DOWN PT, R9, R28, R3, 0x1f ;  /* 0x08001f031c097589 */ /* 0x000f6800000e0000 */
[----:B------:R-:W0:Y:S04]  /*d3a0*/  SHFL.DOWN PT, R8, R29, R3, 0x1f ;  /* 0x08001f031d087589 */ /* 0x000e2800000e0000 */
[----:B------:R-:W0:Y:S01]  /*d3b0*/  SHFL.DOWN PT, R11, R30, R3, 0x1f ;  /* 0x08001f031e0b7589 */ /* 0x000e2200000e0000 */
[----:B-1----:R-:W-:-:S03]  /*d3c0*/  FADD.FTZ R24, R5, R24 ;  /* 0x0000001805187221 */ /* 0x002fc60000010000 */
[----:B------:R1:W0:Y:S01]  /*d3d0*/  SHFL.DOWN PT, R10, R31, R3, 0x1f ;  /* 0x08001f031f0a7589 */ /* 0x00022200000e0000 */
[----:B--2---:R-:W-:Y:S01]  /*d3e0*/  FADD.FTZ R25, R4, R25 ;  /* 0x0000001904197221 */ /* 0x004fe20000010000 */
[----:B---3--:R-:W-:Y:S01]  /*d3f0*/  FADD.FTZ R26, R7, R26 ;  /* 0x0000001a071a7221 */ /* 0x008fe20000010000 */
[----:B----4-:R-:W-:Y:S01]  /*d400*/  FADD.FTZ R27, R6, R27 ;  /* 0x0000001b061b7221 */ /* 0x010fe20000010000 */
[----:B-1----:R-:W-:Y:S01]  /*d410*/  SHF.L.U32 R3, R3, 0x1, RZ ;  /* 0x0000000103037819 */ /* 0x002fe200000006ff */
[----:B-----5:R-:W-:-:S03]  /*d420*/  FADD.FTZ R28, R9, R28 ;  /* 0x0000001c091c7221 */ /* 0x020fc60000010000 */
[----:B------:R-:W-:Y:S01]  /*d430*/  ISETP.GE.AND P0, PT, R3, R0, PT ;  /* 0x000000000300720c */ /* 0x000fe20003f06270 */
[----:B0-----:R-:W-:Y:S01]  /*d440*/  FADD.FTZ R29, R8, R29 ;  /* 0x0000001d081d7221 */ /* 0x001fe20000010000 */
[----:B------:R-:W-:Y:S01]  /*d450*/  FADD.FTZ R30, R11, R30 ;  /* 0x0000001e0b1e7221 */ /* 0x000fe20000010000 */
[----:B------:R-:W-:-:S10]  /*d460*/  FADD.FTZ R31, R10, R31 ;  /* 0x0000001f0a1f7221 */ /* 0x000fd40000010000 */
[----:B------:R-:W-:Y:S05]  /*d470*/  @!P0 BRA `(.L_x_6979) ;  /* 0xfffffffc00b48947 */ /* 0x000fea000383ffff */
.L_x_6974:
        /* <DEDUP_REMOVED lines=9> */
[----:B------:R-:W-:Y:S02]  /*d510*/  MOV R4, RZ ;  /* 0x000000ff00047202 */ /* 0x000fe40000000f00 */
[----:B------:R-:W-:Y:S01]  /*d520*/  MOV R5, R71 ;  /* 0x0000004700057202 */ /* 0x000fe20000000f00 */
        /* <DEDUP_REMOVED lines=271> */
.L_x_6980:
[----:B------:R-:W-:Y:S01]  /*e620*/  MOV R18, RZ ;  /* 0x000000ff00127202 */ /* 0x000fe20000000f00 */
        /* <DEDUP_REMOVED lines=275> */
.L_x_6981:
        /* <DEDUP_REMOVED lines=276> */
.L_x_6982:
        /* <DEDUP_REMOVED lines=21> */
[----:B-12---:R-:W-:-:S05]  /*109f0*/  IADD3 R3, PT, PT, -R5, RZ, RZ ;  /* 0x000000ff05037210 */ /* 0x006fca0007ffe1ff */
        /* <DEDUP_REMOVED lines=254> */
.L_x_6983:
        /* <DEDUP_REMOVED lines=10> */
[----:B------:R-:W1:Y:S01]  /*11a80*/  S2R R0, SR_CTAID.X ;  /* 0x0000000000007919 */ /* 0x000e620000002500 */
[----:B------:R-:W2:Y:S01]  /*11a90*/  LDCU UR6, c[0x0][0x3b4] ;  /* 0x00007680ff0677ac */ /* 0x000ea20008000800 */
[----:B------:R-:W-:Y:S01]  /*11aa0*/  HFMA2 R22, -RZ, RZ, 0, 0 ;  /* 0x00000000ff167431 */ /* 0x000fe200000001ff */
        /* <DEDUP_REMOVED lines=280> */
.L_x_6985:
        /* <DEDUP_REMOVED lines=276> */
.L_x_6986:
        /* <DEDUP_REMOVED lines=276> */
.L_x_6987:
        /* <DEDUP_REMOVED lines=276> */
.L_x_6988:
        /* <DEDUP_REMOVED lines=23> */
[----:B------:R1:W-:Y:S04]  /*16160*/  STG.E.64 desc[UR36][R6.64+0x8], R26 ;  /* 0x0000081a06007986 */ /* 0x0003e8000c101b24 */
[----:B------:R1:W-:Y:S04]  /*16170*/  STG.E.64 desc[UR36][R6.64+0x10], R28 ;  /* 0x0000101c06007986 */ /* 0x0003e8000c101b24 */
[----:B------:R1:W-:Y:S02]  /*16180*/  STG.E.64 desc[UR36][R6.64+0x18], R30 ;  /* 0x0000181e06007986 */ /* 0x0003e4000c101b24 */
.L_x_6990:
[----:B------:R-:W-:Y:S05]  /*16190*/  BSYNC.RECONVERGENT B0 ;  /* 0x0000000000007941 */ /* 0x000fea0003800200 */
.L_x_6989:
        /* <DEDUP_REMOVED lines=35> */
.L_x_6992:
[----:B------:R-:W-:Y:S05]  /*163d0*/  BSYNC.RECONVERGENT B0 ;  /* 0x0000000000007941 */ /* 0x000fea0003800200 */
.L_x_6991:
        /* <DEDUP_REMOVED lines=42> */
[----:B------:R-:W-:-:S02]  /*16680*/  MOV R25, UR11 ;  /* 0x0000000b00197c02 */ /* 0x000fc40008000f00 */
[----:B------:R-:W-:Y:S01]  /*16690*/  MOV R27, UR11 ;  /* 0x0000000b001b7c02 */ /* 0x000fe20008000f00 */
[----:B-1----:R-:W-:Y:S02]  /*166a0*/  IMAD R0, R0, UR7, RZ ;  /* 0x0000000700007c24 */ /* 0x002fe4000f8e02ff */
[----:B--2---:R-:W-:-:S07]  /*166b0*/  IMAD R10, R10, UR5, RZ ;  /* 0x000000050a0a7c24 */ /* 0x004fce000f8e02ff */
.L_x_6997:
[----:B------:R-:W-:-:S05]  /*166c0*/  IADD3 R7, PT, PT, R0, R3, RZ ;  /* 0x0000000300077210 */ /* 0x000fca0007ffe0ff */
[----:B---3--:R-:W-:-:S05]  /*166d0*/  IMAD.WIDE.U32 R6, R7, 0x20, R8 ;  /* 0x0000002007067825 */ /* 0x008fca00078e0008 */
[----:B------:R-:W2:Y:S04]  /*166e0*/  LDG.E.64 R12, desc[UR36][R6.64] ;  /* 0x00000024060c7981 */ /* 0x000ea8000c1e1b00 */
[----:B------:R-:W3:Y:S04]  /*166f0*/  LDG.E.64 R14, desc[UR36][R6.64+0x8] ;  /* 0x00000824060e7981 */ /* 0x000ee8000c1e1b00 */
[----:B------:R-:W4:Y:S04]  /*16700*/  LDG.E.64 R20, desc[UR36][R6.64+0x10] ;  /* 0x0000102406147981 */ /* 0x000f28000c1e1b00 */
[----:B------:R-:W5:Y:S01]  /*16710*/  LDG.E.64 R32, desc[UR36][R6.64+0x18] ;  /* 0x0000182406207981 */ /* 0x000f62000c1e1b00 */
[----:B------:R-:W-:-:S04]  /*16720*/  IADD3 R3, PT, PT, R10, R3, RZ ;  /* 0x000000030a037210 */ /* 0x000fc80007ffe0ff */
[----:B------:R-:W-:Y:S01]  /*16730*/  ISETP.GE.U32.AND P1, PT, R3, UR8, PT ;  /* 0x0000000803007c0c */ /* 0x000fe2000bf26070 */
        /* <DEDUP_REMOVED lines=10> */
.L_x_6996:
[----:B------:R-:W-:Y:S05]  /*167e0*/  BRA `(.L_x_6995) ;  /* 0x00000000009c7947 */ /* 0x000fea0003800000 */
.L_x_6994:
[----:B------:R-:W1:Y:S01]  /*167f0*/  LDCU UR7, c[0x0][0x3a4] ;  /* 0x00007480ff0777ac */ /* 0x000e620008000800 */
[----:B------:R-:W-:Y:S01]  /*16800*/  MOV R30, UR10 ;  /* 0x0000000a001e7c02 */ /* 0x000fe20008000f00 */
[----:B------:R-:W-:Y:S01]  /*16810*/  IMAD.U32 R31, RZ, RZ, UR11 ;  /* 0x0000000bff1f7e24 */ /* 0x000fe2000f8e00ff */
[----:B------:R-:W-:Y:S02]  /*16820*/  MOV R24, UR10 ;  /* 0x0000000a00187c02 */ /* 0x000fe40008000f00 */
        /* <DEDUP_REMOVED lines=8> */
[----:B------:R-:W-:Y:S01]  /*168b0*/  MOV R30, UR10 ;  /* 0x0000000a001e7c02 */ /* 0x000fe20008000f00 */
[----:B------:R-:W-:Y:S01]  /*168c0*/  IMAD.U32 R26, RZ, RZ, UR10 ;  /* 0x0000000aff1a7e24 */ /* 0x000fe2000f8e00ff */
[----:B------:R-:W-:Y:S02]  /*168d0*/  MOV R31, UR11 ;  /* 0x0000000b001f7c02 */ /* 0x000fe40008000f00 */
[----:B------:R-:W-:Y:S02]  /*168e0*/  MOV R24, UR10 ;  /* 0x0000000a00187c02 */ /* 0x000fe40008000f00 */
[----:B------:R-:W3:Y:S01]  /*168f0*/  LDC.64 R8, c[0x0][0x780] ;  /* 0x0001e000ff087b82 */ /* 0x000ee20000000a00 */
[----:B------:R-:W-:-:S02]  /*16900*/  MOV R25, UR11 ;  /* 0x0000000b00197c02 */ /* 0x000fc40008000f00 */
[----:B------:R-:W-:-:S05]  /*16910*/  MOV R27, UR11 ;  /* 0x0000000b001b7c02 */ /* 0x000fca0008000f00 */
[----:B------:R-:W4:Y:S01]  /*16920*/  LDC R32, c[0x0][0x364] ;  /* 0x0000d900ff207b82 */ /* 0x000f220000000800 */
[----:B-1----:R-:W-:-:S07]  /*16930*/  IMAD R0, R0, UR5, RZ ;  /* 0x0000000500007c24 */ /* 0x002fce000f8e02ff */
.L_x_6998:
        /* <DEDUP_REMOVED lines=8> */
[----:B------:R-:W-:Y:S01]  /*169c0*/  ISETP.GE.U32.AND P1, PT, R3, UR7, PT ;  /* 0x0000000703007c0c */ /* 0x000fe2000bf26070 */
[----:B--2---:R-:W-:Y:S01]  /*169d0*/  FADD.FTZ R28, R10, R28 ;  /* 0x0000001c0a1c7221 */ /* 0x004fe20000010000 */
[----:B------:R-:W-:Y:S01]  /*169e0*/  FADD.FTZ R29, R11, R29 ;  /* 0x0000001d0b1d7221 */ /* 0x000fe20000010000 */
[----:B---3--:R-:W-:Y:S01]  /*169f0*/  FADD.FTZ R30, R12, R30 ;  /* 0x0000001e0c1e7221 */ /* 0x008fe20000010000 */
[----:B------:R-:W-:Y:S01]  /*16a00*/  FADD.FTZ R31, R13, R31 ;  /* 0x0000001f0d1f7221 */ /* 0x000fe20000010000 */
[----:B-----5:R-:W-:Y:S01]  /*16a10*/  FADD.FTZ R24, R14, R24 ;  /* 0x000000180e187221 */ /* 0x020fe20000010000 */
[----:B------:R-:W-:Y:S01]  /*16a20*/  FADD.FTZ R25, R15, R25 ;  /* 0x000000190f197221 */ /* 0x000fe20000010000 */
[----:B------:R-:W-:Y:S01]  /*16a30*/  FADD.FTZ R26, R20, R26 ;  /* 0x0000001a141a7221 */ /* 0x000fe20000010000 */
[----:B------:R-:W-:-:S05]  /*16a40*/  FADD.FTZ R27, R21, R27 ;  /* 0x0000001b151b7221 */ /* 0x000fca0000010000 */
[----:B------:R-:W-:Y:S05]  /*16a50*/  @!P1 BRA `(.L_x_6998) ;  /* 0xfffffffc00b89947 */ /* 0x000fea000383ffff */
.L_x_6995:
[----:B------:R-:W-:Y:S05]  /*16a60*/  BSYNC.RECONVERGENT B0 ;  /* 0x0000000000007941 */ /* 0x000fea0003800200 */
.L_x_6993:
[----:B------:R-:W1:Y:S01]  /*16a70*/  LDCU UR5, c[0x0][0x360] ;  /* 0x00006c00ff0577ac */ /* 0x000e620008000800 */
[----:B------:R-:W-:-:S04]  /*16a80*/  UIADD3 UR4, UPT, UPT, UR4, 0x10, URZ ;  /* 0x0000001004047890 */ /* 0x000fc8000fffe0ff */
[----:B------:R-:W-:Y:S01]  /*16a90*/  ULEA UR8, UR6, UR4, 0x18 ;  /* 0x0000000406087291 */ /* 0x000fe2000f8ec0ff */
[----:B------:R-:W2:Y:S01]  /*16aa0*/  LDCU UR6, c[0x0][0x364] ;  /* 0x00006c80ff0677ac */ /* 0x000ea20008000800 */
[----:B-1----:R-:W-:-:S05]  /*16ab0*/  IMAD R0, R2, UR5, R17 ;  /* 0x0000000502007c24 */ /* 0x002fca000f8e0211 */
[----:B------:R-:W-:-:S05]  /*16ac0*/  LEA R0, R0, UR8, 0x5 ;  /* 0x0000000800007c11 */ /* 0x000fca000f8e28ff */
[----:B------:R1:W-:Y:S01]  /*16ad0*/  STS.128 [R0], R28 ;  /* 0x0000001c00007388 */ /* 0x0003e20000000c00 */
[----:B--2---:R-:W-:-:S03]  /*16ae0*/  UISETP.GE.U32.AND UP0, UPT, UR6, 0x2, UPT ;  /* 0x000000020600788c */ /* 0x004fc6000bf06070 */
[----:B------:R1:W-:Y:S06]  /*16af0*/  STS.128 [R0+0x10], R24 ;  /* 0x0000101800007388 */ /* 0x0003ec0000000c00 */
[----:B------:R-:W-:Y:S05]  /*16b00*/  BRA.U !UP0, `(.L_x_6999) ;  /* 0x0000000108687547 */ /* 0x000fea000b800000 */
[----:B------:R-:W-:-:S05]  /*16b10*/  UMOV UR4, UR6 ;  /* 0x0000000600047c82 */ /* 0x000fca0008000000 */
.L_x_7002:
        /* <DEDUP_REMOVED lines=21> */
.L_x_7001:
[----:B------:R-:W-:Y:S05]  /*16c70*/  BSYNC.RECONVERGENT B0 ;  /* 0x0000000000007941 */ /* 0x000fea0003800200 */
.L_x_7000:
[----:B------:R-:W-:-:S03]  /*16c80*/  UISETP.GT.U32.AND UP0, UPT, UR4, 0x3, UPT ;  /* 0x000000030400788c */ /* 0x000fc6000bf04070 */
[----:B------:R-:W-:-:S06]  /*16c90*/  UMOV UR4, UR7 ;  /* 0x0000000700047c82 */ /* 0x000fcc0008000000 */
[----:B------:R-:W-:Y:S05]  /*16ca0*/  BRA.U UP0, `(.L_x_7002) ;  /* 0xfffffffd009c7547 */ /* 0x000fea000b83ffff */
.L_x_6999:
[----:B------:R-:W3:Y:S02]  /*16cb0*/  LDCU UR4, c[0x0][0x3a8] ;  /* 0x00007500ff0477ac */ /* 0x000ee40008000800 */
[----:B---3--:R-:W-:-:S09]  /*16cc0*/  UISETP.NE.AND UP0, UPT, UR4, URZ, UPT ;  /* 0x000000ff0400728c */ /* 0x008fd2000bf05270 */
        /* <DEDUP_REMOVED lines=10> */
.L_x_7007:
[----:B------:R-:W-:Y:S01]  /*16d70*/  SHF.R.U32.HI R6, RZ, 0x1, R2 ;  /* 0x00000001ff067819 */ /* 0x000fe20000011602 */
[----:B------:R-:W-:Y:S01]  /*16d80*/  BAR.SYNC.DEFER_BLOCKING 0x0 ;  /* 0x0000000000007b1d */ /* 0x000fe20000010000 */
[----:B------:R-:W-:Y:S02]  /*16d90*/  ISETP.GT.U32.AND P2, PT, R2, 0x7f, PT ;  /* 0x0000007f0200780c */ /* 0x000fe40003f44070 */
[----:B------:R-:W-:-:S03]  /*16da0*/  IADD3 R3, PT, PT, R6, R17, RZ ;  /* 0x0000001106037210 */ /* 0x000fc60007ffe0ff */
[----:B------:R-:W-:Y:S01]  /*16db0*/  BSSY.RECONVERGENT B0, `(.L_x_7005) ;  /* 0x0000011000007945 */ /* 0x000fe20003800200 */
[----:B------:R-:W-:-:S04]  /*16dc0*/  ISETP.GE.U32.AND P1, PT, R3, UR5, PT ;  /* 0x0000000503007c0c */ /* 0x000fc8000bf26070 */
[----:B------:R-:W-:-:S13]  /*16dd0*/  ISETP.GE.U32.OR P1, PT, R17, R6, P1 ;  /* 0x000000061100720c */ /* 0x000fda0000f26470 */
[----:B----4-:R-:W-:Y:S05]  /*16de0*/  @P1 BRA `(.L_x_7006) ;  /* 0x0000000000341947 */ /* 0x010fea0003800000 */
[----:B------:R-:W-:-:S05]  /*16df0*/  LEA R2, R6, R0, 0x5 ;  /* 0x0000000006027211 */ /* 0x000fca00078e28ff */
[----:B------:R-:W1:Y:S04]  /*16e00*/  LDS.128 R8, [R2] ;  /* 0x0000000002087984 */ /* 0x000e680000000c00 */
[----:B------:R-:W4:Y:S01]  /*16e10*/  LDS.128 R12, [R2+0x10] ;  /* 0x00001000020c7984 */ /* 0x000f220000000c00 */
[----:B-123--:R-:W-:Y:S01]  /*16e20*/  FADD.FTZ R28, R28, R8 ;  /* 0x000000081c1c7221 */ /* 0x00efe20000010000 */
[----:B------:R-:W-:Y:S01]  /*16e30*/  FADD.FTZ R29, R29, R9 ;  /* 0x000000091d1d7221 */ /* 0x000fe20000010000 */
[----:B------:R-:W-:Y:S01]  /*16e40*/  FADD.FTZ R30, R30, R10 ;  /* 0x0000000a1e1e7221 */ /* 0x000fe20000010000 */
[----:B------:R-:W-:Y:S01]  /*16e50*/  FADD.FTZ R31, R31, R11 ;  /* 0x0000000b1f1f7221 */ /* 0x000fe20000010000 */
[----:B----4-:R-:W-:Y:S01]  /*16e60*/  FADD.FTZ R24, R24, R12 ;  /* 0x0000000c18187221 */ /* 0x010fe20000010000 */
[----:B------:R-:W-:Y:S01]  /*16e70*/  FADD.FTZ R25, R25, R13 ;  /* 0x0000000d19197221 */ /* 0x000fe20000010000 */
[----:B------:R-:W-:Y:S01]  /*16e80*/  FADD.FTZ R26, R26, R14 ;  /* 0x0000000e1a1a7221 */ /* 0x000fe20000010000 */
[----:B------:R-:W-:Y:S01]  /*16e90*/  FADD.FTZ R27, R27, R15 ;  /* 0x0000000f1b1b7221 */ /* 0x000fe20000010000 */
[----:B------:R4:W-:Y:S04]  /*16ea0*/  STS.128 [R0], R28 ;  /* 0x0000001c00007388 */ /* 0x0009e80000000c00 */
[----:B------:R4:W-:Y:S02]  /*16eb0*/  STS.128 [R0+0x10], R24 ;  /* 0x0000101800007388 */ /* 0x0009e40000000c00 */
.L_x_7006:
[----:B------:R-:W-:Y:S05]  /*16ec0*/  BSYNC.RECONVERGENT B0 ;  /* 0x0000000000007941 */ /* 0x000fea0003800200 */
.L_x_7005:
[----:B------:R-:W-:Y:S01]  /*16ed0*/  MOV R2, R6 ;  /* 0x0000000600027202 */ /* 0x000fe20000000f00 */
[----:B------:R-:W-:Y:S06]  /*16ee0*/  @P2 BRA `(.L_x_7007) ;  /* 0xfffffffc00a02947 */ /* 0x000fec000383ffff */
.L_x_7004:
[----:B------:R-:W-:Y:S01]  /*16ef0*/  BAR.SYNC.DEFER_BLOCKING 0x0 ;  /* 0x0000000000007b1d */ /* 0x000fe20000010000 */
[----:B------:R-:W-:-:S09]  /*16f00*/  UISETP.GE.U32.AND UP0, UPT, UR4, 0x2, UPT ;  /* 0x000000020400788c */ /* 0x000fd2000bf06070 */
[----:B------:R-:W-:Y:S05]  /*16f10*/  BRA.U !UP0, `(.L_x_7003) ;  /* 0x0000000108507547 */ /* 0x000fea000b800000 */
[----:B-1234-:R-:W-:-:S07]  /*16f20*/  HFMA2 R0, -RZ, RZ, 0, 5.9604644775390625e-08 ;  /* 0x00000001ff007431 */ /* 0x01efce00000001ff */
.L_x_7008:
        /* <DEDUP_REMOVED lines=12> */
[----:B-1----:R-:W-:Y:S02]  /*16ff0*/  IMAD.SHL.U32 R0, R0, 0x2, RZ ;  /* 0x0000000200007824 */ /* 0x002fe400078e00ff */
[----:B-----5:R-:W-:-:S03]  /*17000*/  FADD.FTZ R24, R9, R24 ;  /* 0x0000001809187221 */ /* 0x020fc60000010000 */
[----:B------:R-:W-:Y:S01]  /*17010*/  ISETP.GE.AND P1, PT, R0, UR4, PT ;  /* 0x0000000400007c0c */ /* 0x000fe2000bf26270 */
[----:B0-----:R-:W-:Y:S01]  /*17020*/  FADD.FTZ R25, R8, R25 ;  /* 0x0000001908197221 */ /* 0x001fe20000010000 */
[----:B------:R-:W-:Y:S01]  /*17030*/  FADD.FTZ R26, R11, R26 ;  /* 0x0000001a0b1a7221 */ /* 0x000fe20000010000 */
[----:B------:R-:W-:-:S10]  /*17040*/  FADD.FTZ R27, R10, R27 ;  /* 0x0000001b0a1b7221 */ /* 0x000fd40000010000 */
[----:B------:R-:W-:Y:S05]  /*17050*/  @!P1 BRA `(.L_x_7008) ;  /* 0xfffffffc00b49947 */ /* 0x000fea000383ffff */
.L_x_7003:
        /* <DEDUP_REMOVED lines=15> */
[----:B------:R-:W1:Y:S01]  /*17150*/  @P0 LDG.E.64 R10, desc[UR36][R8.64] ;  /* 0x00000024080a0981 */ /* 0x000e62000c1e1b00 */
[----:B------:R-:W-:-:S03]  /*17160*/  IADD3.X R3, PT, PT, RZ, UR5, RZ, P1, !PT ;  /* 0x00000005ff037c10 */ /* 0x000fc60008ffe4ff */
[----:B------:R-:W5:Y:S04]  /*17170*/  @P0 LDG.E.64 R12, desc[UR36][R6.64] ;  /* 0x00000024060c0981 */ /* 0x000f68000c1e1b00 */
[----:B------:R-:W5:Y:S04]  /*17180*/  @P0 LDG.E.64 R14, desc[UR36][R4.64] ;  /* 0x00000024040e0981 */ /* 0x000f68000c1e1b00 */
[----:B------:R-:W5:Y:S01]  /*17190*/  @P0 LDG.E.64 R20, desc[UR36][R2.64] ;  /* 0x0000002402140981 */ /* 0x000f62000c1e1b00 */
[----:B------:R-:W0:Y:S02]  /*171a0*/  LDCU.U8 UR4, c[0x0][0x799] ;  /* 0x0000f320ff0477ac */ /* 0x000e240008000000 */
[----:B0-----:R-:W-:Y:S01]  /*171b0*/  ISETP.NE.AND P1, PT, RZ, UR4, PT ;  /* 0x00000004ff007c0c */ /* 0x001fe2000bf25270 */
[----:B-1234-:R-:W-:Y:S01]  /*171c0*/  @P0 FADD.FTZ R28, R28, R10 ;  /* 0x0000000a1c1c0221 */ /* 0x01efe20000010000 */
[----:B------:R-:W-:Y:S01]  /*171d0*/  @P0 FADD.FTZ R29, R29, R11 ;  /* 0x0000000b1d1d0221 */ /* 0x000fe20000010000 */
[----:B-----5:R-:W-:Y:S01]  /*171e0*/  @P0 FADD.FTZ R30, R30, R12 ;  /* 0x0000000c1e1e0221 */ /* 0x020fe20000010000 */
[----:B------:R-:W-:Y:S01]  /*171f0*/  @P0 FADD.FTZ R31, R31, R13 ;  /* 0x0000000d1f1f0221 */ /* 0x000fe20000010000 */
[----:B------:R-:W-:Y:S01]  /*17200*/  @P0 FADD.FTZ R24, R24, R14 ;  /* 0x0000000e18180221 */ /* 0x000fe20000010000 */
[----:B------:R-:W-:-:S07]  /*17210*/  @P0 FADD.FTZ R25, R25, R15 ;  /* 0x0000000f19190221 */ /* 0x000fce0000010000 */
[----:B------:R0:W-:Y:S01]  /*17220*/  @!P1 STG.E.64 desc[UR36][R8.64], R28 ;  /* 0x0000001c08009986 */ /* 0x0001e2000c101b24 */
[----:B------:R-:W-:Y:S01]  /*17230*/  @P0 FADD.FTZ R26, R26, R20 ;  /* 0x000000141a1a0221 */ /* 0x000fe20000010000 */
[----:B------:R-:W-:Y:S02]  /*17240*/  @P0 FADD.FTZ R27, R27, R21 ;  /* 0x000000151b1b0221 */ /* 0x000fe40000010000 */
[----:B------:R0:W-:Y:S04]  /*17250*/  @!P1 STG.E.64 desc[UR36][R6.64], R30 ;  /* 0x0000001e06009986 */ /* 0x0001e8000c101b24 */
        /* <DEDUP_REMOVED lines=22> */
.L_x_7011:
        /* <DEDUP_REMOVED lines=12> */
[----:B------:R2:W-:Y:S01]  /*17480*/  STG.E.64 desc[UR36][R14.64], R28 ;  /* 0x0000001c0e007986 */ /* 0x0005e2000c101b24 */
[----:B---3--:R-:W-:Y:S02]  /*17490*/  MOV R6, UR8 ;  /* 0x0000000800067c02 */ /* 0x008fe40008000f00 */
[----:B------:R-:W-:Y:S02]  /*174a0*/  MOV R7, UR9 ;  /* 0x0000000900077c02 */ /* 0x000fe40008000f00 */
[----:B0-----:R-:W-:Y:S01]  /*174b0*/  MOV R10, UR4 ;  /* 0x00000004000a7c02 */ /* 0x001fe20008000f00 */
[----:B--2---:R-:W-:-:S07]  /*174c0*/  IMAD.U32 R11, RZ, RZ, UR5 ;  /* 0x00000005ff0b7e24 */ /* 0x004fce000f8e00ff */
[----:B------:R-:W-:-:S07]  /*174d0*/  LEPC R20, `(.L_x_7012) ;  /* 0x000000001014794e */ /* 0x000fce0000000000 */
[----:B-1----:R-:W-:Y:S05]  /*174e0*/  CALL.ABS.NOINC R2 ;  /* 0x0000000002007343 */ /* 0x002fea0003c00000 */
.L_x_7012:
[----:B------:R-:W-:Y:S05]  /*174f0*/  BRA `(.L_x_7013) ;  /* 0x0000000000047947 */ /* 0x000fea0003800000 */
.L_x_7010:
[----:B------:R1:W-:Y:S02]  /*17500*/  STG.E.64 desc[UR36][R8.64], R28 ;  /* 0x0000001c08007986 */ /* 0x0003e4000c101b24 */
.L_x_7013:
[----:B------:R-:W0:Y:S01]  /*17510*/  LDCU.64 UR6, c[0x0][0x768] ;  /* 0x0000ed00ff0677ac */ /* 0x000e220008000a00 */
[----:B------:R-:W2:Y:S01]  /*17520*/  LDCU UR4, c[0x0][0x79c] ;  /* 0x0000f380ff0477ac */ /* 0x000ea20008000800 */
[----:B0-----:R-:W-:-:S04]  /*17530*/  IADD3 R2, P0, PT, R19, UR6, RZ ;  /* 0x0000000613027c10 */ /* 0x001fc8000ff1e0ff */
[----:B------:R-:W-:Y:S01]  /*17540*/  IADD3.X R3, PT, PT, RZ, UR7, RZ, P0, !PT ;  /* 0x00000007ff037c10 */ /* 0x000fe200087fe4ff */
[----:B--2---:R-:W-:-:S04]  /*17550*/  UISETP.NE.AND UP0, UPT, UR4, 0x1, UPT ;  /* 0x000000010400788c */ /* 0x004fc8000bf05270 */
[----:B------:R0:W-:Y:S05]  /*17560*/  STG.E.64 desc[UR36][R2.64], R30 ;  /* 0x0000001e02007986 */ /* 0x0001ea000c101b24 */
[----:B------:R-:W-:Y:S05]  /*17570*/  BRA.U !UP0, `(.L_x_7014) ;  /* 0x0000000108907547 */ /* 0x000fea000b800000 */
[----:B0-----:R-:W-:Y:S01]  /*17580*/  MOV R2, 0x0 ;  /* 0x0000000000027802 */ /* 0x001fe20000000f00 */
[----:B------:R-:W0:Y:S01]  /*17590*/  LDCU.64 UR4, c[0x4][0x7c8] ;  /* 0x0100f900ff0477ac */ /* 0x000e220008000a00 */
[----:B-1----:R-:W-:Y:S01]  /*175a0*/  HFMA2 R8, -RZ, RZ, 0, 4.4763088226318359375e-05 ;  /* 0x000002efff087431 */ /* 0x002fe200000001ff */
        /* <DEDUP_REMOVED lines=13> */
.L_x_7015:
        /* <DEDUP_REMOVED lines=19> */
.L_x_7016:
[----:B------:R-:W-:Y:S05]  /*177b0*/  BRA `(.L_x_7017) ;  /* 0x00000000000c7947 */ /* 0x000fea0003800000 */
.L_x_7014:
[----:B------:R-:W-:-:S04]  /*177c0*/  IADD3 R18, P0, PT, R18, UR6, RZ ;  /* 0x0000000612127c10 */ /* 0x000fc8000ff1e0ff */
[----:B------:R-:W-:-:S05]  /*177d0*/  IADD3.X R19, PT, PT, RZ, UR7, RZ, P0, !PT ;  /* 0x00000007ff137c10 */ /* 0x000fca00087fe4ff */
[----:B------:R2:W-:Y:S04]  /*177e0*/  STG.E.64 desc[UR36][R18.64], R24 ;  /* 0x0000001812007986 */ /* 0x0005e8000c101b24 */
.L_x_7017:
[----:B------:R-:W3:Y:S02]  /*177f0*/  LDCU.64 UR4, c[0x0][0x768] ;  /* 0x0000ed00ff0477ac */ /* 0x000ee40008000a00 */
[----:B---3--:R-:W-:-:S05]  /*17800*/  IADD3 R16, P0, PT, R16, UR4, RZ ;  /* 0x0000000410107c10 */ /* 0x008fca000ff1e0ff */
[----:B------:R-:W-:-:S05]  /*17810*/  IMAD.X R17, RZ, RZ, UR5, P0 ;  /* 0x00000005ff117e24 */ /* 0x000fca00080e06ff */
[----:B------:R-:W-:Y:S01]  /*17820*/  STG.E.64 desc[UR36][R16.64], R26 ;  /* 0x0000001a10007986 */ /* 0x000fe2000c101b24 */
[----:B------:R-:W-:Y:S05]  /*17830*/  EXIT ;  /* 0x000000000000794d */ /* 0x000fea0003800000 */
.L_x_7009:
[----:B------:R-:W5:Y:S01]  /*17840*/  LDCU.U8 UR4, c[0x0][0x798] ;  /* 0x0000f300ff0477ac */ /* 0x000f620008000000 */
[----:B------:R-:W0:Y:S01]  /*17850*/  LDCU.U8 UR5, c[0x0][0x799] ;  /* 0x0000f320ff0577ac */ /* 0x000e220008000000 */
[----:B-----5:R-:W-:Y:S02]  /*17860*/  UISETP.NE.AND UP1, UPT, UR4, URZ, UPT ;  /* 0x000000ff0400728c */ /* 0x020fe4000bf25270 */
[----:B0-----:R-:W-:-:S07]  /*17870*/  UISETP.NE.AND UP0, UPT, UR5, URZ, UPT ;  /* 0x000000ff0500728c */ /* 0x001fce000bf05270 */
[----:B------:R-:W-:Y:S05]  /*17880*/  BRA.U !UP1, `(.L_x_7018) ;  /* 0x0000000109307547 */ /* 0x000fea000b800000 */
[----:B------:R-:W1:Y:S04]  /*17890*/  LDG.E.64 R2, desc[UR36][R4.64] ;  /* 0x0000002404027981 */ /* 0x000e68000c1e1b00 */
[----:B------:R-:W5:Y:S04]  /*178a0*/  LDG.E.64 R6, desc[UR36][R4.64+0x8] ;  /* 0x0000082404067981 */ /* 0x000f68000c1e1b00 */
[----:B------:R-:W5:Y:S04]  /*178b0*/  LDG.E.64 R8, desc[UR36][R4.64+0x10] ;  /* 0x0000102404087981 */ /* 0x000f68000c1e1b00 */
[----:B------:R-:W5:Y:S01]  /*178c0*/  LDG.E.64 R10, desc[UR36][R4.64+0x18] ;  /* 0x00001824040a7981 */ /* 0x000f62000c1e1b00 */
[----:B-1234-:R-:W-:Y:S01]  /*178d0*/  FADD.FTZ R28, R28, R2 ;  /* 0x000000021c1c7221 */ /* 0x01efe20000010000 */
[----:B------:R-:W-:Y:S01]  /*178e0*/  FADD.FTZ R29, R29, R3 ;  /* 0x000000031d1d7221 */ /* 0x000fe20000010000 */
[----:B-----5:R-:W-:Y:S01]  /*178f0*/  FADD.FTZ R30, R30, R6 ;  /* 0x000000061e1e7221 */ /* 0x020fe20000010000 */
[----:B------:R-:W-:Y:S01]  /*17900*/  FADD.FTZ R31, R31, R7 ;  /* 0x000000071f1f7221 */ /* 0x000fe20000010000 */
[----:B------:R-:W-:Y:S01]  /*17910*/  FADD.FTZ R24, R24, R8 ;  /* 0x0000000818187221 */ /* 0x000fe20000010000 */
[----:B------:R-:W-:Y:S01]  /*17920*/  FADD.FTZ R25, R25, R9 ;  /* 0x0000000919197221 */ /* 0x000fe20000010000 */
[----:B------:R-:W-:Y:S01]  /*17930*/  FADD.FTZ R26, R26, R10 ;  /* 0x0000000a1a1a7221 */ /* 0x000fe20000010000 */
[----:B------:R-:W-:-:S07]  /*17940*/  FADD.FTZ R27, R27, R11 ;  /* 0x0000000b1b1b7221 */ /* 0x000fce0000010000 */
.L_x_7018:
        /* <DEDUP_REMOVED lines=20> */
.L_x_7021:
        /* <DEDUP_REMOVED lines=13> */
[----:B------:R2:W-:Y:S01]  /*17b60*/  STG.E.64 desc[UR36][R14.64], R28 ;  /* 0x0000001c0e007986 */ /* 0x0005e2000c101b24 */
[----:B------:R-:W-:Y:S01]  /*17b70*/  MOV R7, UR9 ;  /* 0x0000000900077c02 */ /* 0x000fe20008000f00 */
[----:B0-----:R-:W-:Y:S01]  /*17b80*/  IMAD.U32 R10, RZ, RZ, UR4 ;  /* 0x00000004ff0a7e24 */ /* 0x001fe2000f8e00ff */
[----:B--2---:R-:W-:-:S07]  /*17b90*/  MOV R11, UR5 ;  /* 0x00000005000b7c02 */ /* 0x004fce0008000f00 */
[----:B------:R-:W-:-:S07]  /*17ba0*/  LEPC R20, `(.L_x_7022) ;  /* 0x000000001014794e */ /* 0x000fce0000000000 */
[----:B-1----:R-:W-:Y:S05]  /*17bb0*/  CALL.ABS.NOINC R2 ;  /* 0x0000000002007343 */ /* 0x002fea0003c00000 */
.L_x_7022:
[----:B------:R-:W-:Y:S05]  /*17bc0*/  BRA `(.L_x_7023) ;  /* 0x0000000000107947 */ /* 0x000fea0003800000 */
.L_x_7020:
[----:B------:R-:W0:Y:S02]  /*17bd0*/  LDCU.64 UR4, c[0x0][0x768] ;  /* 0x0000ed00ff0477ac */ /* 0x000e240008000a00 */
[----:B0-----:R-:W-:-:S05]  /*17be0*/  IADD3 R22, P0, PT, R22, UR4, RZ ;  /* 0x0000000416167c10 */ /* 0x001fca000ff1e0ff */
[----:B------:R-:W-:-:S05]  /*17bf0*/  IMAD.X R23, RZ, RZ, UR5, P0 ;  /* 0x00000005ff177e24 */ /* 0x000fca00080e06ff */
[----:B------:R0:W-:Y:S03]  /*17c00*/  STG.E.64 desc[UR36][R22.64], R28 ;  /* 0x0000001c16007986 */ /* 0x0001e6000c101b24 */
.L_x_7023:
[----:B------:R-:W5:Y:S01]  /*17c10*/  LDCU.64 UR6, c[0x0][0x768] ;  /* 0x0000ed00ff0677ac */ /* 0x000f620008000a00 */
[----:B------:R-:W1:Y:S01]  /*17c20*/  LDCU UR4, c[0x0][0x79c] ;  /* 0x0000f380ff0477ac */ /* 0x000e620008000800 */
[----:B-----5:R-:W-:-:S04]  /*17c30*/  IADD3 R2, P0, PT, R19, UR6, RZ ;  /* 0x0000000613027c10 */ /* 0x020fc8000ff1e0ff */
[----:B------:R-:W-:Y:S01]  /*17c40*/  IADD3.X R3, PT, PT, RZ, UR7, RZ, P0, !PT ;  /* 0x00000007ff037c10 */ /* 0x000fe200087fe4ff */
[----:B-1----:R-:W-:-:S04]  /*17c50*/  UISETP.NE.AND UP0, UPT, UR4, 0x1, UPT ;  /* 0x000000010400788c */ /* 0x002fc8000bf05270 */
[----:B------:R1:W-:Y:S05]  /*17c60*/  STG.E.64 desc[UR36][R2.64], R30 ;  /* 0x0000001e02007986 */ /* 0x0003ea000c101b24 */
        /* <DEDUP_REMOVED lines=9> */
[----:B-1----:R-:W-:Y:S02]  /*17d00*/  MOV R4, UR4 ;  /* 0x0000000400047c02 */ /* 0x002fe40008000f00 */
[----:B------:R-:W-:-:S02]  /*17d10*/  MOV R5, UR5 ;  /* 0x0000000500057c02 */ /* 0x000fc40008000f00 */
[----:B-----5:R-:W-:Y:S01]  /*17d20*/  MOV R6, UR6 ;  /* 0x0000000600067c02 */ /* 0x020fe20008000f00 */
[----:B------:R-:W-:Y:S01]  /*17d30*/  IMAD.U32 R7, RZ, RZ, UR7 ;  /* 0x00000007ff077e24 */ /* 0x000fe2000f8e00ff */
[----:B--2---:R-:W-:Y:S02]  /*17d40*/  MOV R10, UR8 ;  /* 0x00000008000a7c02 */ /* 0x004fe40008000f00 */
[----:B------:R-:W-:-:S07]  /*17d50*/  MOV R11, UR9 ;  /* 0x00000009000b7c02 */ /* 0x000fce0008000f00 */
[----:B------:R-:W-:-:S07]  /*17d60*/  LEPC R20, `(.L_x_7025) ;  /* 0x000000001014794e */ /* 0x000fce0000000000 */
[----:B0--34-:R-:W-:Y:S05]  /*17d70*/  CALL.ABS.NOINC R14 ;  /* 0x000000000e007343 */ /* 0x019fea0003c00000 */
.L_x_7025:
        /* <DEDUP_REMOVED lines=12> */
[----:B------:R2:W-:Y:S01]  /*17e40*/  STG.E.64 desc[UR36][R14.64], R24 ;  /* 0x000000180e007986 */ /* 0x0005e2000c101b24 */
[----:B---3--:R-:W-:Y:S01]  /*17e50*/  MOV R6, UR8 ;  /* 0x0000000800067c02 */ /* 0x008fe20008000f00 */
[----:B------:R-:W-:Y:S01]  /*17e60*/  IMAD.U32 R7, RZ, RZ, UR9 ;  /* 0x00000009ff077e24 */ /* 0x000fe2000f8e00ff */
[----:B0-----:R-:W-:Y:S02]  /*17e70*/  MOV R10, UR4 ;  /* 0x00000004000a7c02 */ /* 0x001fe40008000f00 */
[----:B--2---:R-:W-:-:S07]  /*17e80*/  MOV R11, UR5 ;  /* 0x00000005000b7c02 */ /* 0x004fce0008000f00 */
[----:B------:R-:W-:-:S07]  /*17e90*/  LEPC R20, `(.L_x_7026) ;  /* 0x000000001014794e */ /* 0x000fce0000000000 */
[----:B-1----:R-:W-:Y:S05]  /*17ea0*/  CALL.ABS.NOINC R2 ;  /* 0x0000000002007343 */ /* 0x002fea0003c00000 */
.L_x_7026:
[----:B------:R-:W-:Y:S05]  /*17eb0*/  BRA `(.L_x_7027) ;  /* 0x00000000000c7947 */ /* 0x000fea0003800000 */
.L_x_7024:
[----:B------:R-:W-:-:S04]  /*17ec0*/  IADD3 R18, P0, PT, R18, UR6, RZ ;  /* 0x0000000612127c10 */ /* 0x000fc8000ff1e0ff */
[----:B------:R-:W-:-:S05]  /*17ed0*/  IADD3.X R19, PT, PT, RZ, UR7, RZ, P0, !PT ;  /* 0x00000007ff137c10 */ /* 0x000fca00087fe4ff */
[----:B------:R0:W-:Y:S04]  /*17ee0*/  STG.E.64 desc[UR36][R18.64], R24 ;  /* 0x0000001812007986 */ /* 0x0001e8000c101b24 */
.L_x_7027:
[----:B------:R-:W5:Y:S02]  /*17ef0*/  LDCU.64 UR4, c[0x0][0x768] ;  /* 0x0000ed00ff0477ac */ /* 0x000f640008000a00 */
[----:B-----5:R-:W-:-:S04]  /*17f00*/  IADD3 R16, P0, PT, R16, UR4, RZ ;  /* 0x0000000410107c10 */ /* 0x020fc8000ff1e0ff */
[----:B------:R-:W-:-:S05]  /*17f10*/  IADD3.X R17, PT, PT, RZ, UR5, RZ, P0, !PT ;  /* 0x00000005ff117c10 */ /* 0x000fca00087fe4ff */
[----:B------:R-:W-:Y:S01]  /*17f20*/  STG.E.64 desc[UR36][R16.64], R26 ;  /* 0x0000001a10007986 */ /* 0x000fe2000c101b24 */
[----:B------:R-:W-:Y:S05]  /*17f30*/  EXIT ;  /* 0x000000000000794d */ /* 0x000fea0003800000 */
.L_x_7019:
[----:B------:R-:W-:Y:S04]  /*17f40*/  STG.E.64 desc[UR36][R4.64], R28 ;  /* 0x0000001c04007986 */ /* 0x000fe8000c101b24 */
[----:B------:R-:W-:Y:S04]  /*17f50*/  STG.E.64 desc[UR36][R4.64+0x8], R30 ;  /* 0x0000081e04007986 */ /* 0x000fe8000c101b24 */
[----:B------:R-:W-:Y:S04]  /*17f60*/  STG.E.64 desc[UR36][R4.64+0x10], R24 ;  /* 0x0000101804007986 */ /* 0x000fe8000c101b24 */
[----:B------:R-:W-:Y:S01]  /*17f70*/  STG.E.64 desc[UR36][R4.64+0x18], R26 ;  /* 0x0000181a04007986 */ /* 0x000fe2000c101b24 */
[----:B------:R-:W-:Y:S05]  /*17f80*/  EXIT ;  /* 0x000000000000794d */ /* 0x000fea0003800000 */
.L_x_6984:
        /* <DEDUP_REMOVED lines=25> */
[----:B------:R-:W2:Y:S04]  /*18120*/  @P0 LDG.E.64 R10, desc[UR36][R8.64] ;  /* 0x00000024080a0981 */ /* 0x000ea8000c1e1b00 */
[----:B------:R-:W3:Y:S04]  /*18130*/  @P0 LDG.E.64 R12, desc[UR36][R6.64] ;  /* 0x00000024060c0981 */ /* 0x000ee8000c1e1b00 */
[----:B------:R-:W4:Y:S04]  /*18140*/  @P0 LDG.E.64 R14, desc[UR36][R4.64] ;  /* 0x00000024040e0981 */ /* 0x000f28000c1e1b00 */
[----:B------:R-:W5:Y:S01]  /*18150*/  @P0 LDG.E.64 R20, desc[UR36][R2.64] ;  /* 0x0000002402140981 */ /* 0x000f62000c1e1b00 */
[----:B------:R-:W1:Y:S02]  /*18160*/  LDCU.U8 UR4, c[0x0][0x799] ;  /* 0x0000f320ff0477ac */ /* 0x000e640008000000 */
[----:B-1----:R-:W-:Y:S01]  /*18170*/  ISETP.NE.AND P1, PT, RZ, UR4, PT ;  /* 0x00000004ff007c0c */ /* 0x002fe2000bf25270 */
[----:B--2---:R-:W-:Y:S01]  /*18180*/  @P0 FADD.FTZ R24, R24, R10 ;  /* 0x0000000a18180221 */ /* 0x004fe20000010000 */
[----:B------:R-:W-:Y:S01]  /*18190*/  @P0 FADD.FTZ R25, R25, R11 ;  /* 0x0000000b19190221 */ /* 0x000fe20000010000 */
[----:B---3--:R-:W-:Y:S01]  /*181a0*/  @P0 FADD.FTZ R26, R26, R12 ;  /* 0x0000000c1a1a0221 */ /* 0x008fe20000010000 */
[----:B------:R-:W-:-:S09]  /*181b0*/  @P0 FADD.FTZ R27, R27, R13 ;  /* 0x0000000d1b1b0221 */ /* 0x000fd20000010000 */
[----:B------:R1:W-:Y:S01]  /*181c0*/  @!P1 STG.E.64 desc[UR36][R8.64], R24 ;  /* 0x0000001808009986 */ /* 0x0003e2000c101b24 */
[----:B----4-:R-:W-:Y:S01]  /*181d0*/  @P0 FADD.FTZ R28, R28, R14 ;  /* 0x0000000e1c1c0221 */ /* 0x010fe20000010000 */
[----:B------:R-:W-:Y:S02]  /*181e0*/  @P0 FADD.FTZ R29, R29, R15 ;  /* 0x0000000f1d1d0221 */ /* 0x000fe40000010000 */
[----:B------:R1:W-:Y:S01]  /*181f0*/  @!P1 STG.E.64 desc[UR36][R6.64], R26 ;  /* 0x0000001a06009986 */ /* 0x0003e2000c101b24 */
[----:B-----5:R-:W-:Y:S01]  /*18200*/  @P0 FADD.FTZ R30, R30, R20 ;  /* 0x000000141e1e0221 */ /* 0x020fe20000010000 */
[----:B------:R-:W-:Y:S02]  /*18210*/  @P0 FADD.FTZ R31, R31, R21 ;  /* 0x000000151f1f0221 */ /* 0x000fe40000010000 */
        /* <DEDUP_REMOVED lines=22> */
.L_x_7030:
        /* <DEDUP_REMOVED lines=19> */
.L_x_7031:
[----:B------:R-:W-:Y:S05]  /*184b0*/  BRA `(.L_x_7032) ;  /* 0x0000000000047947 */ /* 0x000fea0003800000 */
.L_x_7029:
[----:B------:R2:W-:Y:S02]  /*184c0*/  STG.E.64 desc[UR36][R8.64], R24 ;  /* 0x0000001808007986 */ /* 0x0005e4000c101b24 */
.L_x_7032:
[----:B------:R-:W3:Y:S01]  /*184d0*/  LDCU.64 UR6, c[0x0][0x768] ;  /* 0x0000ed00ff0677ac */ /* 0x000ee20008000a00 */
[----:B------:R-:W4:Y:S01]  /*184e0*/  LDCU UR4, c[0x0][0x79c] ;  /* 0x0000f380ff0477ac */ /* 0x000f220008000800 */
[----:B---3--:R-:W-:-:S04]  /*184f0*/  IADD3 R18, P0, PT, R18, UR6, RZ ;  /* 0x0000000612127c10 */ /* 0x008fc8000ff1e0ff */
[----:B------:R-:W-:Y:S01]  /*18500*/  IADD3.X R19, PT, PT, RZ, UR7, RZ, P0, !PT ;  /* 0x00000007ff137c10 */ /* 0x000fe200087fe4ff */
[----:B----4-:R-:W-:-:S04]  /*18510*/  UISETP.NE.AND UP0, UPT, UR4, 0x1, UPT ;  /* 0x000000010400788c */ /* 0x010fc8000bf05270 */
[----:B------:R3:W-:Y:S05]  /*18520*/  STG.E.64 desc[UR36][R18.64], R26 ;  /* 0x0000001a12007986 */ /* 0x0007ea000c101b24 */
[----:B------:R-:W-:Y:S05]  /*18530*/  BRA.U !UP0, `(.L_x_7033) ;  /* 0x0000000108907547 */ /* 0x000fea000b800000 */
[----:B-1----:R-:W-:Y:S01]  /*18540*/  MOV R2, 0x0 ;  /* 0x0000000000027802 */ /* 0x002fe20000000f00 */
[----:B------:R-:W1:Y:S01]  /*18550*/  LDCU.64 UR4, c[0x4][0x7c8] ;  /* 0x0100f900ff0477ac */ /* 0x000e620008000a00 */
[----:B--2---:R-:W-:Y:S01]  /*18560*/  HFMA2 R8, -RZ, RZ, 0, 4.4763088226318359375e-05 ;  /* 0x000002efff087431 */ /* 0x004fe200000001ff */
[----:B------:R-:W-:Y:S01]  /*18570*/  MOV R12, 0x1 ;  /* 0x00000001000c7802 */ /* 0x000fe20000000f00 */
[----:B------:R2:W4:Y:S01]  /*18580*/  LDC.64 R14, c[0x4][R2] ;  /* 0x01000000020e7b82 */ /* 0x0005220000000a00 */
[----:B------:R-:W5:Y:S01]  /*18590*/  LDCU.64 UR6, c[0x4][0x7b8] ;  /* 0x0100f700ff0677ac */ /* 0x000f620008000a00 */
[----:B------:R-:W-:Y:S01]  /*185a0*/  IMAD.MOV.U32 R13, RZ, RZ, RZ ;  /* 0x000000ffff0d7224 */ /* 0x000fe200078e00ff */
        /* <DEDUP_REMOVED lines=9> */
.L_x_7034:
        /* <DEDUP_REMOVED lines=19> */
.L_x_7035:
[----:B------:R-:W-:Y:S05]  /*18770*/  BRA `(.L_x_7036) ;  /* 0x00000000000c7947 */ /* 0x000fea0003800000 */
.L_x_7033:
[----:B------:R-:W-:-:S04]  /*18780*/  IADD3 R22, P0, PT, R22, UR6, RZ ;  /* 0x0000000616167c10 */ /* 0x000fc8000ff1e0ff */
[----:B------:R-:W-:-:S05]  /*18790*/  IADD3.X R23, PT, PT, RZ, UR7, RZ, P0, !PT ;  /* 0x00000007ff177c10 */ /* 0x000fca00087fe4ff */
[----:B------:R4:W-:Y:S04]  /*187a0*/  STG.E.64 desc[UR36][R22.64], R28 ;  /* 0x0000001c16007986 */ /* 0x0009e8000c101b24 */
.L_x_7036:
[----:B------:R-:W5:Y:S02]  /*187b0*/  LDCU.64 UR4, c[0x0][0x768] ;  /* 0x0000ed00ff0477ac */ /* 0x000f640008000a00 */
[----:B-----5:R-:W-:-:S04]  /*187c0*/  IADD3 R16, P0, PT, R16, UR4, RZ ;  /* 0x0000000410107c10 */ /* 0x020fc8000ff1e0ff */
[----:B------:R-:W-:-:S05]  /*187d0*/  IADD3.X R17, PT, PT, RZ, UR5, RZ, P0, !PT ;  /* 0x00000005ff117c10 */ /* 0x000fca00087fe4ff */
[----:B------:R-:W-:Y:S01]  /*187e0*/  STG.E.64 desc[UR36][R16.64], R30 ;  /* 0x0000001e10007986 */ /* 0x000fe2000c101b24 */
[----:B------:R-:W-:Y:S05]  /*187f0*/  EXIT ;  /* 0x000000000000794d */ /* 0x000fea0003800000 */
.L_x_7028:
        /* <DEDUP_REMOVED lines=9> */
[----:B--2---:R-:W-:Y:S01]  /*18890*/  FADD.FTZ R24, R24, R2 ;  /* 0x0000000218187221 */ /* 0x004fe20000010000 */
[----:B------:R-:W-:Y:S01]  /*188a0*/  FADD.FTZ R25, R25, R3 ;  /* 0x0000000319197221 */ /* 0x000fe20000010000 */
[----:B---3--:R-:W-:Y:S01]  /*188b0*/  FADD.FTZ R26, R26, R6 ;  /* 0x000000061a1a7221 */ /* 0x008fe20000010000 */
[----:B------:R-:W-:Y:S01]  /*188c0*/  FADD.FTZ R27, R27, R7 ;  /* 0x000000071b1b7221 */ /* 0x000fe20000010000 */
[----:B----4-:R-:W-:Y:S01]  /*188d0*/  FADD.FTZ R28, R28, R8 ;  /* 0x000000081c1c7221 */ /* 0x010fe20000010000 */
[----:B------:R-:W-:Y:S01]  /*188e0*/  FADD.FTZ R29, R29, R9 ;  /* 0x000000091d1d7221 */ /* 0x000fe20000010000 */
[----:B-----5:R-:W-:Y:S01]  /*188f0*/  FADD.FTZ R30, R30, R10 ;  /* 0x0000000a1e1e7221 */ /* 0x020fe20000010000 */
[----:B------:R-:W-:-:S07]  /*18900*/  FADD.FTZ R31, R31, R11 ;  /* 0x0000000b1f1f7221 */ /* 0x000fce0000010000 */
.L_x_7037:
        /* <DEDUP_REMOVED lines=20> */
.L_x_7040:
        /* <DEDUP_REMOVED lines=19> */
.L_x_7041:
[----:B------:R-:W-:Y:S05]  /*18b80*/  BRA `(.L_x_7042) ;  /* 0x0000000000107947 */ /* 0x000fea0003800000 */
.L_x_7039:
[----:B------:R-:W1:Y:S02]  /*18b90*/  LDCU.64 UR4, c[0x0][0x768] ;  /* 0x0000ed00ff0477ac */ /* 0x000e640008000a00 */
[----:B-1----:R-:W-:-:S04]  /*18ba0*/  IADD3 R2, P0, PT, R19, UR4, RZ ;  /* 0x0000000413027c10 */ /* 0x002fc8000ff1e0ff */
[----:B------:R-:W-:-:S05]  /*18bb0*/  IADD3.X R3, PT, PT, RZ, UR5, RZ, P0, !PT ;  /* 0x00000005ff037c10 */ /* 0x000fca00087fe4ff */
[----:B------:R1:W-:Y:S04]  /*18bc0*/  STG.E.64 desc[UR36][R2.64], R24 ;  /* 0x0000001802007986 */ /* 0x0003e8000c101b24 */
.L_x_7042:
        /* <DEDUP_REMOVED lines=18> */
[----:B------:R-:W-:Y:S02]  /*18cf0*/  MOV R7, UR7 ;  /* 0x0000000700077c02 */ /* 0x000fe40008000f00 */
[----:B0-----:R-:W-:Y:S02]  /*18d00*/  MOV R10, UR8 ;  /* 0x00000008000a7c02 */ /* 0x001fe40008000f00 */
[----:B---3--:R-:W-:-:S07]  /*18d10*/  MOV R11, UR9 ;  /* 0x00000009000b7c02 */ /* 0x008fce0008000f00 */
[----:B------:R-:W-:-:S07]  /*18d20*/  LEPC R20, `(.L_x_7044) ;  /* 0x000000001014794e */ /* 0x000fce0000000000 */
[----:B--2-4-:R-:W-:Y:S05]  /*18d30*/  CALL.ABS.NOINC R14 ;  /* 0x000000000e007343 */ /* 0x014fea0003c00000 */
.L_x_7044:
        /* <DEDUP_REMOVED lines=14> */
[----:B------:R-:W-:Y:S02]  /*18e20*/  MOV R7, UR9 ;  /* 0x0000000900077c02 */ /* 0x000fe40008000f00 */
[----:B0-----:R-:W-:Y:S02]  /*18e30*/  MOV R10, UR4 ;  /* 0x00000004000a7c02 */ /* 0x001fe40008000f00 */
[----:B--2---:R-:W-:-:S07]  /*18e40*/  MOV R11, UR5 ;  /* 0x00000005000b7c02 */ /* 0x004fce0008000f00 */
[----:B------:R-:W-:-:S07]  /*18e50*/  LEPC R20, `(.L_x_7045) ;  /* 0x000000001014794e */ /* 0x000fce0000000000 */
[----:B-1----:R-:W-:Y:S05]  /*18e60*/  CALL.ABS.NOINC R2 ;  /* 0x0000000002007343 */ /* 0x002fea0003c00000 */
.L_x_7045:
[----:B------:R-:W-:Y:S05]  /*18e70*/  BRA `(.L_x_7046) ;  /* 0x00000000000c7947 */ /* 0x000fea0003800000 */
.L_x_7043:
[----:B------:R-:W-:-:S04]  /*18e80*/  IADD3 R22, P0, PT, R22, UR6, RZ ;  /* 0x0000000616167c10 */ /* 0x000fc8000ff1e0ff */
[----:B------:R-:W-:-:S05]  /*18e90*/  IADD3.X R23, PT, PT, RZ, UR7, RZ, P0, !PT ;  /* 0x00000007ff177c10 */ /* 0x000fca00087fe4ff */
[----:B------:R3:W-:Y:S04]  /*18ea0*/  STG.E.64 desc[UR36][R22.64], R28 ;  /* 0x0000001c16007986 */ /* 0x0007e8000c101b24 */
.L_x_7046:
[----:B------:R-:W4:Y:S02]  /*18eb0*/  LDCU.64 UR4, c[0x0][0x768] ;  /* 0x0000ed00ff0477ac */ /* 0x000f240008000a00 */
[----:B----4-:R-:W-:-:S04]  /*18ec0*/  IADD3 R16, P0, PT, R16, UR4, RZ ;  /* 0x0000000410107c10 */ /* 0x010fc8000ff1e0ff */
[----:B------:R-:W-:-:S05]  /*18ed0*/  IADD3.X R17, PT, PT, RZ, UR5, RZ, P0, !PT ;  /* 0x00000005ff117c10 */ /* 0x000fca00087fe4ff */
[----:B------:R-:W-:Y:S01]  /*18ee0*/  STG.E.64 desc[UR36][R16.64], R30 ;  /* 0x0000001e10007986 */ /* 0x000fe2000c101b24 */
[----:B------:R-:W-:Y:S05]  /*18ef0*/  EXIT ;  /* 0x000000000000794d */ /* 0x000fea0003800000 */
.L_x_7038:
[----:B------:R-:W-:Y:S04]  /*18f00*/  STG.E.64 desc[UR36][R4.64], R24 ;  /* 0x0000001804007986 */ /* 0x000fe8000c101b24 */
[----:B------:R-:W-:Y:S04]  /*18f10*/  STG.E.64 desc[UR36][R4.64+0x8], R26 ;  /* 0x0000081a04007986 */ /* 0x000fe8000c101b24 */
[----:B------:R-:W-:Y:S04]  /*18f20*/  STG.E.64 desc[UR36][R4.64+0x10], R28 ;  /* 0x0000101c04007986 */ /* 0x000fe8000c101b24 */
[----:B------:R-:W-:Y:S01]  /*18f30*/  STG.E.64 desc[UR36][R4.64+0x18], R30 ;  /* 0x0000181e04007986 */ /* 0x000fe2000c101b24 */
[----:B------:R-:W-:Y:S05]  /*18f40*/  EXIT ;  /* 0x000000000000794d */ /* 0x000fea0003800000 */
.L_x_7047:
        /* <DEDUP_REMOVED lines=11> */
.L_x_10019:


//--------------------- .text._ZN2at6native13reduce_kernelILi256ELi1ENS0_8ReduceOpIN3c107complexIdEENS0_14func_wrapper_tIS5_ZNS0_11sum_functorIS5_S5_S5_EclERNS_14TensorIteratorEEUlS5_S5_E_EEjS5_Li4ELi4EEEEEvT1_ --------------------------
	.section	.text._ZN2at6native13reduce_kernelILi256ELi1ENS0_8ReduceOpIN3c107complexIdEENS0_14func_wrapper_tIS5_ZNS0_11sum_functorIS5_S5_S5_EclERNS_14TensorIteratorEEUlS5_S5_E_EEjS5_Li4ELi4EEEEEvT1_,"ax",@progbits
	.align	128
        .global         _ZN2at6native13reduce_kernelILi256ELi1ENS0_8ReduceOpIN3c107complexIdEENS0_14func_wrapper_tIS5_ZNS0_11sum_functorIS5_S5_S5_EclERNS_14TensorIteratorEEUlS5_S5_E_EEjS5_Li4ELi4EEEEEvT1_
        .type           _ZN2at6native13reduce_kernelILi256ELi1ENS0_8ReduceOpIN3c107complexIdEENS0_14func_wrapper_tIS5_ZNS0_11sum_functorIS5_S5_S5_EclERNS_14TensorIteratorEEUlS5_S5_E_EEjS5_Li4ELi4EEEEEvT1_,@function
        .size           _ZN2at6native13reduce_kernelILi256ELi1ENS0_8ReduceOpIN3c107complexIdEENS0_14func_wrapper_tIS5_ZNS0_11sum_functorIS5_S5_S5_EclERNS_14TensorIteratorEEUlS5_S5_E_EEjS5_Li4ELi4EEEEEvT1_,(.L_x_10020 - _ZN2at6native13reduce_kernelILi256ELi1ENS0_8ReduceOpIN3c107complexIdEENS0_14func_wrapper_tIS5_ZNS0_11sum_functorIS5_S5_S5_EclERNS_14TensorIteratorEEUlS5_S5_E_EEjS5_Li4ELi4EEEEEvT1_)
        .other          _ZN2at6native13reduce_kernelILi256ELi1ENS0_8ReduceOpIN3c107complexIdEENS0_14func_wrapper_tIS5_ZNS0_11sum_functorIS5_S5_S5_EclERNS_14TensorIteratorEEUlS5_S5_E_EEjS5_Li4ELi4EEEEEvT1_,@"STO_CUDA_ENTRY STV_DEFAULT"
_ZN2at6native13reduce_kernelILi256ELi1ENS0_8ReduceOpIN3c107complexIdEENS0_14func_wrapper_tIS5_ZNS0_11sum_functorIS5_S5_S5_EclERNS_14TensorIteratorEEUlS5_S5_E_EEjS5_Li4ELi4EEEEEvT1_:
.text._ZN2at6native13reduce_kernelILi256ELi1ENS0_8ReduceOpIN3c107complexIdEENS0_14func_wrapper_tIS5_ZNS0_11sum_functorIS5_S5_S5_EclERNS_14TensorIteratorEEUlS5_S5_E_EEjS5_Li4ELi4EEEEEvT1_:
[----:B------:R-:W0:Y:S01]  /*0000*/  LDC R1, c[0x0][0x37c] ;  /* 0x0000df00ff017b82 */ /* 0x000e220000000800 */
[----:B------:R-:W1:Y:S01]  /*0010*/  S2R R3, SR_TID.X ;  /* 0x0000000000037919 */ /* 0x000e620000002100 */
[----:B------:R-:W2:Y:S01]  /*0020*/  LDCU UR4, c[0x0][0x574] ;  /* 0x0000ae80ff0477ac */ /* 0x000ea20008000800 */
[----:B------:R-:W3:Y:S01]  /*0030*/  S2R R2, SR_TID.Y ;  /* 0x0000000000027919 */ /* 0x000ee20000002200 */
[----:B------:R-:W1:Y:S01]  /*0040*/  LDCU.64 UR32, c[0x0][0x3c0] ;  /* 0x00007800ff2077ac */ /* 0x000e620008000a00 */
[----:B------:R-:W4:Y:S01]  /*0050*/  S2R R0, SR_CTAID.X ;  /* 0x0000000000007919 */ /* 0x000f220000002500 */
[----:B------:R-:W5:Y:S01]  /*0060*/  LDCU.64 UR30, c[0x0][0x3b8] ;  /* 0x00007700ff1e77ac */ /* 0x000f620008000a00 */
[----:B------:R-:W4:Y:S01]  /*0070*/  S2R R33, SR_CTAID.Y ;  /* 0x0000000000217919 */ /* 0x000f220000002600 */
[----:B------:R-:W3:Y:S01]  /*0080*/  LDCU UR5, c[0x0][0x3c8] ;  /* 0x00007900ff0577ac */ /* 0x000ee20008000800 */
[----:B------:R-:W4:Y:S01]  /*0090*/  LDCU UR6, c[0x0][0x3b0] ;  /* 0x00007600ff0677ac */ /* 0x000f220008000800 */
[----:B--2---:R-:W-:Y:S01]  /*00a0*/  UISETP.NE.AND UP0, UPT, UR4, URZ, UPT ;  /* 0x000000ff0400728c */ /* 0x004fe2000bf05270 */
[----:B-1----:R-:W-:-:S02]  /*00b0*/  IMAD R5, R3, UR33, RZ ;  /* 0x0000002103057c24 */ /* 0x002fc4000f8e02ff */
[----:B-----5:R-:W-:Y:S02]  /*00c0*/  IMAD R9, R3, UR30, RZ ;  /* 0x0000001e03097c24 */ /* 0x020fe4000f8e02ff */
[C---:B---3--:R-:W-:Y:S02]  /*00d0*/  IMAD R7, R2.reuse, UR5, R5 ;  /* 0x0000000502077c24 */ /* 0x048fe4000f8e0205 */
[----:B------:R-:W-:Y:S02]  /*00e0*/  HFMA2 R5, -RZ, RZ, 0, 0 ;  /* 0x00000000ff057431 */ /* 0x000fe400000001ff */
[----:B------:R-:W-:Y:S02]  /*00f0*/  IMAD R4, R2, UR31, R9 ;  /* 0x0000001f02047c24 */ /* 0x000fe4000f8e0209 */
[----:B----4-:R-:W-:Y:S02]  /*0100*/  IMAD R7, R0, UR6, R7 ;  /* 0x0000000600077c24 */ /* 0x010fe4000f8e0207 */
[----:B------:R-:W-:Y:S01]  /*0110*/  IMAD R9, R33, UR32, R4 ;  /* 0x0000002021097c24 */ /* 0x000fe2000f8e0204 */
        /* <DEDUP_REMOVED lines=278> */
.L_x_7048:
[----:B------:R-:W1:Y:S01]  /*1280*/  LDCU UR5, c[0x0][0x3a4] ;  /* 0x00007480ff0577ac */ /* 0x000e620008000800 */
[----:B------:R-:W-:Y:S01]  /*1290*/  BSSY.RECONVERGENT B0, `(.L_x_7049) ;  /* 0x0000a43000007945 */ /* 0x000fe20003800200 */
[----:B------:R-:W-:Y:S02]  /*12a0*/  CS2R R18, SRZ ;  /* 0x0000000000127805 */ /* 0x000fe4000001ff00 */
[----:B------:R-:W-:Y:S01]  /*12b0*/  CS2R R16, SRZ ;  /* 0x0000000000107805 */ /* 0x000fe2000001ff00 */
        /* <DEDUP_REMOVED lines=14> */
[----:B------:R-:W1:Y:S01]  /*13a0*/  LDC.64 R34, c[0x0][0x390] ;  /* 0x0000e400ff227b82 */ /* 0x000e620000000a00 */
[----:B------:R-:W2:Y:S01]  /*13b0*/  LDCU UR4, c[0x0][0x3a4] ;  /* 0x00007480ff0477ac */ /* 0x000ea20008000800 */
[----:B------:R-:W-:Y:S01]  /*13c0*/  SHF.R.U32.HI R46, RZ, 0x4, R46 ;  /* 0x00000004ff2e7819 */ /* 0x000fe2000001162e */
[----:B------:R-:W-:Y:S03]  /*13d0*/  BSSY.RECONVERGENT B1, `(.L_x_7052) ;  /* 0x000002e000017945 */ /* 0x000fe60003800200 */
[----:B------:R-:W-:Y:S02]  /*13e0*/  LOP3.LUT P0, R46, R46, 0x3, RZ, 0xc0, !PT ;  /* 0x000000032e2e7812 */ /* 0x000fe4000780c0ff */
[----:B------:R-:W3:Y:S01]  /*13f0*/  LDC.64 R36, c[0x0][0x398] ;  /* 0x0000e600ff247b82 */ /* 0x000ee20000000a00 */
[----:B--2---:R-:W-:Y:S01]  /*1400*/  IMAD.U32 R5, RZ, RZ, UR4 ;  /* 0x00000004ff057e24 */ /* 0x004fe2000f8e00ff */
[-C--:B-1----:R-:W-:Y:S01]  /*1410*/  MOV R26, R34.reuse ;  /* 0x00000022001a7202 */ /* 0x082fe20000000f00 */
[--C-:B------:R-:W-:Y:S01]  /*1420*/  IMAD.MOV.U32 R27, RZ, RZ, R35.reuse ;  /* 0x000000ffff1b7224 */ /* 0x100fe200078e0023 */
[----:B------:R-:W-:Y:S01]  /*1430*/  MOV R28, R34 ;  /* 0x00000022001c7202 */ /* 0x000fe20000000f00 */
[----:B------:R-:W-:Y:S01]  /*1440*/  IMAD.MOV.U32 R29, RZ, RZ, R35 ;  /* 0x000000ffff1d7224 */ /* 0x000fe200078e0023 */
[-C--:B---3--:R-:W-:Y:S01]  /*1450*/  MOV R24, R36.reuse ;  /* 0x0000002400187202 */ /* 0x088fe20000000f00 */
[--C-:B------:R-:W-:Y:S01]  /*1460*/  IMAD.MOV.U32 R25, RZ, RZ, R37.reuse ;  /* 0x000000ffff197224 */ /* 0x100fe200078e0025 */
[----:B------:R-:W-:Y:S01]  /*1470*/  MOV R30, R36 ;  /* 0x00000024001e7202 */ /* 0x000fe20000000f00 */
[----:B------:R-:W-:-:S02]  /*1480*/  IMAD.MOV.U32 R31, RZ, RZ, R37 ;  /* 0x000000ffff1f7224 */ /* 0x000fc400078e0025 */
[----:B------:R-:W-:Y:S05]  /*1490*/  @!P0 BRA `(.L_x_7053) ;  /* 0x0000000000848947 */ /* 0x000fea0003800000 */
[C---:B------:R-:W-:Y:S01]  /*14a0*/  ISETP.GT.U32.AND P0, PT, R3.reuse, 0x3, PT ;  /* 0x000000030300780c */ /* 0x040fe20003f04070 */
[----:B------:R-:W-:Y:S01]  /*14b0*/  BSSY.RECONVERGENT B2, `(.L_x_7054) ;  /* 0x000001c000027945 */ /* 0x000fe20003800200 */
[----:B------:R-:W-:Y:S01]  /*14c0*/  IADD3 R11, PT, PT, -R46, RZ, RZ ;  /* 0x000000ff2e0b7210 */ /* 0x000fe20007ffe1ff */
[----:B------:R-:W-:Y:S01]  /*14d0*/  IMAD.MOV.U32 R28, RZ, RZ, R34 ;  /* 0x000000ffff1c7224 */ /* 0x000fe200078e0022 */
[----:B------:R-:W-:Y:S01]  /*14e0*/  ISETP.LT.U32.OR P0, PT, R3, R46, P0 ;  /* 0x0000002e0300720c */ /* 0x000fe20000701470 */
[----:B------:R-:W-:Y:S01]  /*14f0*/  IMAD.MOV.U32 R30, RZ, RZ, R36 ;  /* 0x000000ffff1e7224 */ /* 0x000fe200078e0024 */
[----:B------:R-:W-:Y:S01]  /*1500*/  MOV R29, R35 ;  /* 0x00000023001d7202 */ /* 0x000fe20000000f00 */
[----:B------:R-:W-:Y:S01]  /*1510*/  IMAD.WIDE R10, R11, 0x10, R6 ;  /* 0x000000100b0a7825 */ /* 0x000fe200078e0206 */
[----:B------:R-:W-:-:S09]  /*1520*/  MOV R31, R37 ;  /* 0x00000025001f7202 */ /* 0x000fd20000000f00 */
[----:B------:R-:W-:Y:S05]  /*1530*/  @P0 BRA `(.L_x_7055) ;  /* 0x00000000004c0947 */ /* 0x000fea0003800000 */
[----:B------:R-:W-:Y:S01]  /*1540*/  ISETP.NE.AND P0, PT, RZ, UR31, PT ;  /* 0x0000001fff007c0c */ /* 0x000fe2000bf05270 */
[----:B------:R-:W-:Y:S01]  /*1550*/  IMAD.MOV.U32 R28, RZ, RZ, R34 ;  /* 0x000000ffff1c7224 */ /* 0x000fe200078e0022 */
[----:B------:R-:W-:Y:S01]  /*1560*/  ISETP.NE.AND P1, PT, R2, RZ, PT ;  /* 0x000000ff0200720c */ /* 0x000fe20003f25270 */
[----:B------:R-:W-:Y:S01]  /*1570*/  IMAD.MOV.U32 R30, RZ, RZ, R36 ;  /* 0x000000ffff1e7224 */ /* 0x000fe200078e0024 */
[----:B------:R-:W-:Y:S02]  /*1580*/  MOV R29, R35 ;  /* 0x00000023001d7202 */ /* 0x000fe40000000f00 */
[----:B------:R-:W-:-:S09]  /*1590*/  MOV R31, R37 ;  /* 0x00000025001f7202 */ /* 0x000fd20000000f00 */
[----:B------:R-:W-:Y:S05]  /*15a0*/  @P0 BRA P1, `(.L_x_7055) ;  /* 0x0000000000300947 */ /* 0x000fea0000800000 */
[----:B------:R-:W-:Y:S01]  /*15b0*/  ISETP.NE.AND P0, PT, RZ, UR32, PT ;  /* 0x00000020ff007c0c */ /* 0x000fe2000bf05270 */
[----:B------:R-:W-:Y:S01]  /*15c0*/  IMAD.MOV.U32 R28, RZ, RZ, R34 ;  /* 0x000000ffff1c7224 */ /* 0x000fe200078e0022 */
[----:B------:R-:W-:Y:S01]  /*15d0*/  ISETP.NE.AND P1, PT, R33, RZ, PT ;  /* 0x000000ff2100720c */ /* 0x000fe20003f25270 */
[----:B------:R-:W-:Y:S01]  /*15e0*/  IMAD.MOV.U32 R30, RZ, RZ, R36 ;  /* 0x000000ffff1e7224 */ /* 0x000fe200078e0024 */
[----:B------:R-:W-:Y:S02]  /*15f0*/  MOV R29, R35 ;  /* 0x00000023001d7202 */ /* 0x000fe40000000f00 */
[----:B------:R-:W-:-:S09]  /*1600*/  MOV R31, R37 ;  /* 0x00000025001f7202 */ /* 0x000fd20000000f00 */
[----:B------:R-:W-:Y:S05]  /*1610*/  @P0 BRA P1, `(.L_x_7055) ;  /* 0x0000000000140947 */ /* 0x000fea0000800000 */
[----:B------:R-:W-:Y:S01]  /*1620*/  IMAD.WIDE.U32 R6, R3, 0x10, R10 ;  /* 0x0000001003067825 */ /* 0x000fe200078e000a */
[----:B------:R-:W1:Y:S04]  /*1630*/  LDCU.128 UR4, c[0x0][0x390] ;  /* 0x00007200ff0477ac */ /* 0x000e680008000c00 */
[----:B------:R-:W1:Y:S02]  /*1640*/  LDG.E.128 R28, desc[UR36][R6.64] ;  /* 0x00000024061c7981 */ /* 0x000e64000c1e1d00 */
[----:B-1----:R-:W-:Y:S02]  /*1650*/  DADD R28, R28, UR4 ;  /* 0x000000041c1c7e29 */ /* 0x002fe40008000000 */
[----:B------:R-:W-:-:S11]  /*1660*/  DADD R30, R30, UR6 ;  /* 0x000000061e1e7e29 */ /* 0x000fd60008000000 */
.L_x_7055:
[----:B------:R-:W-:Y:S05]  /*1670*/  BSYNC.RECONVERGENT B2 ;  /* 0x0000000000027941 */ /* 0x000fea0003800200 */
.L_x_7054:
[----:B------:R-:W-:Y:S02]  /*1680*/  IADD3 R6, P0, PT, R10, 0x40, RZ ;  /* 0x000000400a067810 */ /* 0x000fe40007f1e0ff */
[----:B------:R-:W-:-:S03]  /*1690*/  IADD3 R5, PT, PT, R46, -0x4, R4 ;  /* 0xfffffffc2e057810 */ /* 0x000fc60007ffe004 */
[----:B------:R-:W-:-:S08]  /*16a0*/  IMAD.X R7, RZ, RZ, R11, P0 ;  /* 0x000000ffff077224 */ /* 0x000fd000000e060b */
.L_x_7053:
[----:B------:R-:W-:Y:S05]  /*16b0*/  BSYNC.RECONVERGENT B1 ;  /* 0x0000000000017941 */ /* 0x000fea0003800200 */
.L_x_7052:
[----:B------:R-:W-:Y:S01]  /*16c0*/  LEA R4, R9, 0x3, 0x2 ;  /* 0x0000000309047811 */ /* 0x000fe200078e10ff */
[----:B------:R-:W-:Y:S01]  /*16d0*/  BSSY.RECONVERGENT B1, `(.L_x_7056) ;  /* 0x0000021000017945 */ /* 0x000fe20003800200 */
[----:B------:R-:W-:Y:S01]  /*16e0*/  ISETP.NE.AND P0, PT, RZ, UR31, PT ;  /* 0x0000001fff007c0c */ /* 0x000fe2000bf05270 */
[----:B------:R-:W-:Y:S01]  /*16f0*/  IMAD.MOV.U32 R39, RZ, RZ, R35 ;  /* 0x000000ffff277224 */ /* 0x000fe200078e0023 */
[----:B------:R-:W-:Y:S01]  /*1700*/  ISETP.GE.U32.AND P2, PT, R4, R5, PT ;  /* 0x000000050400720c */ /* 0x000fe20003f46070 */
[----:B------:R-:W-:Y:S01]  /*1710*/  IMAD.MOV.U32 R41, RZ, RZ, R37 ;  /* 0x000000ffff297224 */ /* 0x000fe200078e0025 */
[----:B------:R-:W-:Y:S02]  /*1720*/  ISETP.NE.AND P1, PT, RZ, UR32, PT ;  /* 0x00000020ff007c0c */ /* 0x000fe4000bf25270 */
[----:B------:R-:W-:Y:S02]  /*1730*/  ISETP.NE.AND P0, PT, R2, RZ, P0 ;  /* 0x000000ff0200720c */ /* 0x000fe40000705270 */
[----:B------:R-:W-:-:S02]  /*1740*/  ISETP.NE.AND P1, PT, R33, RZ, P1 ;  /* 0x000000ff2100720c */ /* 0x000fc40000f25270 */
[----:B------:R-:W-:Y:S02]  /*1750*/  MOV R38, R34 ;  /* 0x0000002200267202 */ /* 0x000fe40000000f00 */
[----:B------:R-:W-:Y:S02]  /*1760*/  PLOP3.LUT P0, PT, P0, P1, PT, 0xf8, 0x8f ;  /* 0x00000000008f781c */ /* 0x000fe40000703f70 */
[----:B------:R-:W-:Y:S01]  /*1770*/  MOV R40, R36 ;  /* 0x0000002400287202 */ /* 0x000fe20000000f00 */
[----:B------:R-:W-:Y:S10]  /*1780*/  @P2 BRA `(.L_x_7057) ;  /* 0x0000000000542947 */ /* 0x000ff40003800000 */
[----:B------:R-:W-:Y:S01]  /*1790*/  MOV R45, R9 ;  /* 0x00000009002d7202 */ /* 0x000fe20000000f00 */
[----:B------:R-:W-:Y:S01]  /*17a0*/  IMAD.MOV.U32 R40, RZ, RZ, R36 ;  /* 0x000000ffff287224 */ /* 0x000fe200078e0024 */
[----:B------:R-:W-:Y:S01]  /*17b0*/  MOV R41, R37 ;  /* 0x0000002500297202 */ /* 0x000fe20000000f00 */
[----:B------:R-:W-:Y:S01]  /*17c0*/  IMAD.MOV.U32 R38, RZ, RZ, R34 ;  /* 0x000000ffff267224 */ /* 0x000fe200078e0022 */
[----:B------:R-:W-:-:S07]  /*17d0*/  MOV R39, R35 ;  /* 0x0000002300277202 */ /* 0x000fce0000000f00 */
.L_x_7058:
[C---:B------:R-:W-:Y:S01]  /*17e0*/  IMAD.WIDE.U32 R42, R45.reuse, 0x40, R6 ;  /* 0x000000402d2a7825 */ /* 0x040fe200078e0006 */
[----:B------:R-:W1:Y:S04]  /*17f0*/  LDCU UR4, c[0x0][0x3ac] ;  /* 0x00007580ff0477ac */ /* 0x000e680008000800 */
[----:B------:R-:W2:Y:S04]  /*1800*/  LDG.E.ENL2.256 R12, R8, desc[UR36][R42.64] ;  /* 0xfe0000242a08797e */ /* 0x000ea8000812190c */
[----:B------:R-:W3:Y:S01]  /*1810*/  LDG.E.ENL2.256 R20, R16, desc[UR36][R42.64+0x20] ;  /* 0xfe0001242a10797e */ /* 0x000ee20008121914 */
[----:B-1----:R-:W-:-:S05]  /*1820*/  VIADD R45, R45, UR4 ;  /* 0x000000042d2d7c36 */ /* 0x002fca0008000000 */
[----:B------:R-:W-:-:S04]  /*1830*/  LEA R4, R45, 0x3, 0x2 ;  /* 0x000000032d047811 */ /* 0x000fc800078e10ff */
[----:B------:R-:W-:Y:S01]  /*1840*/  ISETP.GE.U32.AND P1, PT, R4, R5, PT ;  /* 0x000000050400720c */ /* 0x000fe20003f26070 */
[----:B--2---:R-:W-:Y:S02]  /*1850*/  DADD R28, R8, R28 ;  /* 0x00000000081c7229 */ /* 0x004fe4000000001c */
[----:B------:R-:W-:Y:S02]  /*1860*/  DADD R30, R10, R30 ;  /* 0x000000000a1e7229 */ /* 0x000fe4000000001e */
[----:B------:R-:W-:Y:S02]  /*1870*/  DADD R34, R12, R34 ;  /* 0x000000000c227229 */ /* 0x000fe40000000022 */
[----:B------:R-:W-:Y:S02]  /*1880*/  DADD R40, R14, R40 ;  /* 0x000000000e287229 */ /* 0x000fe40000000028 */
[----:B---3--:R-:W-:Y:S02]  /*1890*/  DADD R38, R16, R38 ;  /* 0x0000000010267229 */ /* 0x008fe40000000026 */
[----:B------:R-:W-:-:S02]  /*18a0*/  DADD R36, R18, R36 ;  /* 0x0000000012247229 */ /* 0x000fc40000000024 */
[----:B------:R-:W-:Y:S02]  /*18b0*/  DADD R26, R20, R26 ;  /* 0x00000000141a7229 */ /* 0x000fe4000000001a */
[----:B------:R-:W-:Y:S01]  /*18c0*/  DADD R24, R22, R24 ;  /* 0x0000000016187229 */ /* 0x000fe20000000018 */
[----:B------:R-:W-:Y:S10]  /*18d0*/  @!P1 BRA `(.L_x_7058) ;  /* 0xfffffffc00c09947 */ /* 0x000ff4000383ffff */
.L_x_7057:
[----:B------:R-:W-:Y:S05]  /*18e0*/  BSYNC.RECONVERGENT B1 ;  /* 0x0000000000017941 */ /* 0x000fea0003800200 */
.L_x_7056:
[----:B------:R-:W-:Y:S04]  /*18f0*/  BSSY.RECONVERGENT B1, `(.L_x_7059) ;  /* 0x000000a000017945 */ /* 0x000fe80003800200 */
[----:B------:R-:W-:Y:S05]  /*1900*/  @P0 BRA `(.L_x_7060) ;  /* 0x0000000000200947 */ /* 0x000fea0003800000 */
[----:B------:R-:W-:-:S04]  /*1910*/  LOP3.LUT R4, R5, 0xfffffffc, RZ, 0xc0, !PT ;  /* 0xfffffffc05047812 */ /* 0x000fc800078ec0ff */
[----:B------:R-:W-:-:S04]  /*1920*/  IADD3 R4, PT, PT, R4, R3, RZ ;  /* 0x0000000304047210 */ /* 0x000fc80007ffe0ff */
[----:B------:R-:W-:-:S13]  /*1930*/  ISETP.GE.U32.AND P0, PT, R4, R5, PT ;  /* 0x000000050400720c */ /* 0x000fda0003f06070 */
[----:B------:R-:W-:Y:S05]  /*1940*/  @P0 BRA `(.L_x_7060) ;  /* 0x0000000000100947 */ /* 0x000fea0003800000 */
[----:B------:R-:W-:-:S06]  /*1950*/  IMAD.WIDE R6, R4, 0x10, R6 ;  /* 0x0000001004067825 */ /* 0x000fcc00078e0206 */
[----:B------:R-:W2:Y:S02]  /*1960*/  LDG.E.128 R4, desc[UR36][R6.64] ;  /* 0x0000002406047981 */ /* 0x000ea4000c1e1d00 */
[----:B--2---:R-:W-:Y:S02]  /*1970*/  DADD R28, R28, R4 ;  /* 0x000000001c1c7229 */ /* 0x004fe40000000004 */
[----:B------:R-:W-:-:S11]  /*1980*/  DADD R30, R30, R6 ;  /* 0x000000001e1e7229 */ /* 0x000fd60000000006 */
.L_x_7060:
[----:B------:R-:W-:Y:S05]  /*1990*/  BSYNC.RECONVERGENT B1 ;  /* 0x0000000000017941 */ /* 0x000fea0003800200 */
.L_x_7059:
[----:B------:R-:W-:Y:S02]  /*19a0*/  DADD R28, R34, R28 ;  /* 0x00000000221c7229 */ /* 0x000fe4000000001c */
[----:B------:R-:W-:-:S06]  /*19b0*/  DADD R30, R40, R30 ;  /* 0x00000000281e7229 */ /* 0x000fcc000000001e */
[----:B------:R-:W-:Y:S02]  /*19c0*/  DADD R28, R28, R38 ;  /* 0x000000001c1c7229 */ /* 0x000fe40000000026 */
[----:B------:R-:W-:-:S06]  /*19d0*/  DADD R30, R30, R36 ;  /* 0x000000001e1e7229 */ /* 0x000fcc0000000024 */
[----:B------:R-:W-:Y:S02]  /*19e0*/  DADD R16, R28, R26 ;  /* 0x000000001c107229 */ /* 0x000fe4000000001a */
[----:B------:R-:W-:Y:S01]  /*19f0*/  DADD R18, R30, R24 ;  /* 0x000000001e127229 */ /* 0x000fe20000000018 */
[----:B------:R-:W-:Y:S10]  /*1a00*/  BRA `(.L_x_7050) ;  /* 0x0000009c002c7947 */ /* 0x000ff40003800000 */
.L_x_7051:
        /* <DEDUP_REMOVED lines=14> */
[----:B------:R-:W2:Y:S01]  /*1af0*/  LDC.64 R10, c[0x0][0x390] ;  /* 0x0000e400ff0a7b82 */ /* 0x000ea20000000a00 */
[----:B------:R-:W-:Y:S02]  /*1b00*/  CS2R R22, SRZ ;  /* 0x0000000000167805 */ /* 0x000fe4000001ff00 */
[----:B------:R-:W-:-:S05]  /*1b10*/  CS2R R20, SRZ ;  /* 0x0000000000147805 */ /* 0x000fca000001ff00 */
[----:B------:R-:W3:Y:S01]  /*1b20*/  LDC.64 R16, c[0x0][0x398] ;  /* 0x0000e600ff107b82 */ /* 0x000ee20000000a00 */
[----:B-1----:R-:W-:-:S05]  /*1b30*/  IMAD R5, R32, 0x3, R9 ;  /* 0x0000000320057824 */ /* 0x002fca00078e0209 */
[----:B------:R-:W-:Y:S01]  /*1b40*/  ISETP.GE.U32.AND P0, PT, R5, R4, PT ;  /* 0x000000040500720c */ /* 0x000fe20003f06070 */
[----:B------:R-:W-:Y:S01]  /*1b50*/  IMAD.MOV.U32 R5, RZ, RZ, R9 ;  /* 0x000000ffff057224 */ /* 0x000fe200078e0009 */
[-C--:B--2---:R-:W-:Y:S01]  /*1b60*/  MOV R40, R10.reuse ;  /* 0x0000000a00287202 */ /* 0x084fe20000000f00 */
        /* <DEDUP_REMOVED lines=15> */
[----:B------:R-:W-:Y:S01]  /*1c60*/  MOV R34, R16 ;  /* 0x0000001000227202 */ /* 0x000fe20000000f00 */
[----:B------:R-:W-:Y:S01]  /*1c70*/  IMAD.MOV.U32 R35, RZ, RZ, R17 ;  /* 0x000000ffff237224 */ /* 0x000fe200078e0011 */
[-C--:B------:R-:W-:Y:S01]  /*1c80*/  MOV R36, R10.reuse ;  /* 0x0000000a00247202 */ /* 0x080fe20000000f00 */
[--C-:B------:R-:W-:Y:S01]  /*1c90*/  IMAD.MOV.U32 R37, RZ, RZ, R11.reuse ;  /* 0x000000ffff257224 */ /* 0x100fe200078e000b */
[----:B------:R-:W-:Y:S01]  /*1ca0*/  MOV R8, R10 ;  /* 0x0000000a00087202 */ /* 0x000fe20000000f00 */
[----:B------:R-:W-:-:S07]  /*1cb0*/  IMAD.MOV.U32 R9, RZ, RZ, R11 ;  /* 0x000000ffff097224 */ /* 0x000fce00078e000b */
.L_x_7064:
[C---:B------:R-:W-:Y:S01]  /*1cc0*/  IADD3 R13, PT, PT, R5.reuse, R32, RZ ;  /* 0x00000020050d7210 */ /* 0x040fe20007ffe0ff */
[----:B------:R-:W-:-:S04]  /*1cd0*/  IMAD.WIDE.U32 R20, R5, 0x10, R6 ;  /* 0x0000001005147825 */ /* 0x000fc800078e0006 */
[C---:B------:R-:W-:Y:S02]  /*1ce0*/  IMAD.IADD R29, R13.reuse, 0x1, R32 ;  /* 0x000000010d1d7824 */ /* 0x040fe400078e0220 */
[--C-:B------:R-:W-:Y:S01]  /*1cf0*/  IMAD.WIDE.U32 R12, R13, 0x10, R6.reuse ;  /* 0x000000100d0c7825 */ /* 0x100fe200078e0006 */
[----:B------:R-:W2:Y:S02]  /*1d00*/  LDG.E.128 R20, desc[UR36][R20.64] ;  /* 0x0000002414147981 */ /* 0x000ea4000c1e1d00 */
[C---:B------:R-:W-:Y:S01]  /*1d10*/  IADD3 R5, PT, PT, R29.reuse, R32, RZ ;  /* 0x000000201d057210 */ /* 0x040fe20007ffe0ff */
[--C-:B------:R-:W-:Y:S02]  /*1d20*/  IMAD.WIDE.U32 R28, R29, 0x10, R6.reuse ;  /* 0x000000101d1c7825 */ /* 0x100fe400078e0006 */
[----:B------:R-:W3:Y:S02]  /*1d30*/  LDG.E.128 R12, desc[UR36][R12.64] ;  /* 0x000000240c0c7981 */ /* 0x000ee4000c1e1d00 */
[----:B------:R-:W-:-:S02]  /*1d40*/  IMAD.WIDE.U32 R24, R5, 0x10, R6 ;  /* 0x0000001005187825 */ /* 0x000fc400078e0006 */
[----:B------:R-:W4:Y:S04]  /*1d50*/  LDG.E.128 R28, desc[UR36][R28.64] ;  /* 0x000000241c1c7981 */ /* 0x000f28000c1e1d00 */
[----:B------:R-:W5:Y:S01]  /*1d60*/  LDG.E.128 R24, desc[UR36][R24.64] ;  /* 0x0000002418187981 */ /* 0x000f62000c1e1d00 */
[----:B------:R-:W-:-:S04]  /*1d70*/  IMAD.IADD R5, R5, 0x1, R32 ;  /* 0x0000000105057824 */ /* 0x000fc800078e0220 */
[----:B------:R-:W-:-:S05]  /*1d80*/  IMAD R43, R32, 0x3, R5 ;  /* 0x00000003202b7824 */ /* 0x000fca00078e0205 */
[----:B------:R-:W-:Y:S01]  /*1d90*/  ISETP.GE.U32.AND P0, PT, R43, R4, PT ;  /* 0x000000042b00720c */ /* 0x000fe20003f06070 */
[----:B--2---:R-:W-:Y:S02]  /*1da0*/  DADD R8, R20, R8 ;  /* 0x0000000014087229 */ /* 0x004fe40000000008 */
[----:B------:R-:W-:Y:S02]  /*1db0*/  DADD R16, R22, R16 ;  /* 0x0000000016107229 */ /* 0x000fe40000000010 */
[----:B---3--:R-:W-:Y:S02]  /*1dc0*/  DADD R10, R12, R10 ;  /* 0x000000000c0a7229 */ /* 0x008fe4000000000a */
[----:B------:R-:W-:Y:S02]  /*1dd0*/  DADD R34, R14, R34 ;  /* 0x000000000e227229 */ /* 0x000fe40000000022 */
[----:B----4-:R-:W-:Y:S02]  /*1de0*/  DADD R36, R28, R36 ;  /* 0x000000001c247229 */ /* 0x010fe40000000024 */
[----:B------:R-:W-:-:S02]  /*1df0*/  DADD R38, R30, R38 ;  /* 0x000000001e267229 */ /* 0x000fc40000000026 */
[----:B-----5:R-:W-:Y:S02]  /*1e00*/  DADD R40, R24, R40 ;  /* 0x0000000018287229 */ /* 0x020fe40000000028 */
[----:B------:R-:W-:Y:S01]  /*1e10*/  DADD R18, R26, R18 ;  /* 0x000000001a127229 */ /* 0x000fe20000000012 */
[----:B------:R-:W-:Y:S10]  /*1e20*/  @!P0 BRA `(.L_x_7064) ;  /* 0xfffffffc00a48947 */ /* 0x000ff4000383ffff */
[----:B------:R-:W-:Y:S05]  /*1e30*/  BSYNC.RECONVERGENT B2 ;  /* 0x0000000000027941 */ /* 0x000fea0003800200 */
.L_x_7063:
[----:B------:R-:W-:Y:S05]  /*1e40*/  BSYNC.RECONVERGENT B1 ;  /* 0x0000000000017941 */ /* 0x000fea0003800200 */
.L_x_7062:
[----:B------:R-:W-:Y:S01]  /*1e50*/  ISETP.GE.U32.AND P0, PT, R5, R4, PT ;  /* 0x000000040500720c */ /* 0x000fe20003f06070 */
[----:B------:R-:W-:-:S12]  /*1e60*/  BSSY.RECONVERGENT B1, `(.L_x_7065) ;  /* 0x0000012000017945 */ /* 0x000fd80003800200 */
[----:B------:R-:W-:Y:S05]  /*1e70*/  @P0 BRA `(.L_x_7066) ;  /* 0x0000000000400947 */ /* 0x000fea0003800000 */
[----:B------:R-:W-:-:S06]  /*1e80*/  IMAD.WIDE.U32 R20, R5, 0x10, R6 ;  /* 0x0000001005147825 */ /* 0x000fcc00078e0006 */
[----:B------:R-:W5:Y:S01]  /*1e90*/  LDG.E.128 R20, desc[UR36][R20.64] ;  /* 0x0000002414147981 */ /* 0x000f62000c1e1d00 */
[----:B------:R-:W-:-:S04]  /*1ea0*/  IADD3 R43, PT, PT, R5, R32, RZ ;  /* 0x00000020052b7210 */ /* 0x000fc80007ffe0ff */
[----:B------:R-:W-:-:S13]  /*1eb0*/  ISETP.GE.U32.AND P1, PT, R43, R4, PT ;  /* 0x000000042b00720c */ /* 0x000fda0003f26070 */
[----:B------:R-:W-:Y:S05]  /*1ec0*/  @P1 BRA `(.L_x_7066) ;  /* 0x00000000002c1947 */ /* 0x000fea0003800000 */
[----:B------:R-:W-:-:S06]  /*1ed0*/  IMAD.WIDE.U32 R12, R43, 0x10, R6 ;  /* 0x000000102b0c7825 */ /* 0x000fcc00078e0006 */
[----:B------:R-:W5:Y:S01]  /*1ee0*/  LDG.E.128 R12, desc[UR36][R12.64] ;  /* 0x000000240c0c7981 */ /* 0x000f62000c1e1d00 */
[----:B------:R-:W-:-:S05]  /*1ef0*/  IMAD.IADD R43, R43, 0x1, R32 ;  /* 0x000000012b2b7824 */ /* 0x000fca00078e0220 */
[----:B------:R-:W-:-:S13]  /*1f00*/  ISETP.GE.U32.AND P1, PT, R43, R4, PT ;  /* 0x000000042b00720c */ /* 0x000fda0003f26070 */
[----:B------:R-:W-:Y:S05]  /*1f10*/  @P1 BRA `(.L_x_7066) ;  /* 0x0000000000181947 */ /* 0x000fea0003800000 */
[C---:B------:R-:W-:Y:S01]  /*1f20*/  IADD3 R31, PT, PT, R43.reuse, R32, RZ ;  /* 0x000000202b1f7210 */ /* 0x040fe20007ffe0ff */
[----:B------:R-:W-:-:S03]  /*1f30*/  IMAD.WIDE.U32 R28, R43, 0x10, R6 ;  /* 0x000000102b1c7825 */ /* 0x000fc600078e0006 */
[----:B------:R-:W-:-:S13]  /*1f40*/  ISETP.GE.U32.AND P1, PT, R31, R4, PT ;  /* 0x000000041f00720c */ /* 0x000fda0003f26070 */
[----:B------:R-:W-:Y:S02]  /*1f50*/  @!P1 IMAD.WIDE.U32 R6, R31, 0x10, R6 ;  /* 0x000000101f069825 */ /* 0x000fe400078e0006 */
[----:B------:R-:W5:Y:S04]  /*1f60*/  LDG.E.128 R28, desc[UR36][R28.64] ;  /* 0x000000241c1c7981 */ /* 0x000f68000c1e1d00 */
[----:B------:R1:W5:Y:S02]  /*1f70*/  @!P1 LDG.E.128 R24, desc[UR36][R6.64] ;  /* 0x0000002406189981 */ /* 0x000364000c1e1d00 */
.L_x_7066:
[----:B------:R-:W-:Y:S05]  /*1f80*/  BSYNC.RECONVERGENT B1 ;  /* 0x0000000000017941 */ /* 0x000fea0003800200 */
.L_x_7065:
[----:B------:R-:W-:Y:S04]  /*1f90*/  BSSY.RECONVERGENT B1, `(.L_x_7067) ;  /* 0x0000012000017945 */ /* 0x000fe80003800200 */
[----:B------:R-:W-:Y:S05]  /*1fa0*/  @P0 BRA `(.L_x_7068) ;  /* 0x0000000000400947 */ /* 0x000fea0003800000 */
[----:B------:R-:W-:Y:S01]  /*1fb0*/  IMAD.IADD R5, R5, 0x1, R32 ;  /* 0x0000000105057824 */ /* 0x000fe200078e0220 */
[----:B-----5:R-:W-:Y:S02]  /*1fc0*/  DADD R8, R8, R20 ;  /* 0x0000000008087229 */ /* 0x020fe40000000014 */
[----:B------:R-:W-:Y:S02]  /*1fd0*/  DADD R16, R16, R22 ;  /* 0x0000000010107229 */ /* 0x000fe40000000016 */
[----:B------:R-:W-:-:S13]  /*1fe0*/  ISETP.GE.U32.AND P0, PT, R5, R4, PT ;  /* 0x000000040500720c */ /* 0x000fda0003f06070 */
[----:B------:R-:W-:Y:S05]  /*1ff0*/  @P0 BRA `(.L_x_7068) ;  /* 0x00000000002c0947 */ /* 0x000fea0003800000 */
[----:B------:R-:W-:Y:S01]  /*2000*/  IADD3 R5, PT, PT, R5, R32, RZ ;  /* 0x0000002005057210 */ /* 0x000fe20007ffe0ff */
[----:B------:R-:W-:Y:S02]  /*2010*/  DADD R10, R10, R12 ;  /* 0x000000000a0a7229 */ /* 0x000fe4000000000c */
[----:B------:R-:W-:Y:S01]  /*2020*/  DADD R34, R34, R14 ;  /* 0x0000000022227229 */ /* 0x000fe2000000000e */
[----:B------:R-:W-:-:S13]  /*2030*/  ISETP.GE.U32.AND P0, PT, R5, R4, PT ;  /* 0x000000040500720c */ /* 0x000fda0003f06070 */
[----:B------:R-:W-:Y:S05]  /*2040*/  @P0 BRA `(.L_x_7068) ;  /* 0x0000000000180947 */ /* 0x000fea0003800000 */
[----:B------:R-:W-:Y:S01]  /*2050*/  IMAD.IADD R5, R5, 0x1, R32 ;  /* 0x0000000105057824 */ /* 0x000fe200078e0220 */
[----:B------:R-:W-:Y:S02]  /*2060*/  DADD R36, R36, R28 ;  /* 0x0000000024247229 */ /* 0x000fe4000000001c */
[----:B------:R-:W-:Y:S02]  /*2070*/  DADD R38, R38, R30 ;  /* 0x0000000026267229 */ /* 0x000fe4000000001e */
[----:B------:R-:W-:-:S13]  /*2080*/  ISETP.GE.U32.AND P0, PT, R5, R4, PT ;  /* 0x000000040500720c */ /* 0x000fda0003f06070 */
[----:B------:R-:W-:Y:S02]  /*2090*/  @!P0 DADD R40, R40, R24 ;  /* 0x0000000028288229 */ /* 0x000fe40000000018 */
[----:B------:R-:W-:-:S11]  /*20a0*/  @!P0 DADD R18, R18, R26 ;  /* 0x0000000012128229 */ /* 0x000fd6000000001a */
.L_x_7068:
[----:B------:R-:W-:Y:S05]  /*20b0*/  BSYNC.RECONVERGENT B1 ;  /* 0x0000000000017941 */ /* 0x000fea0003800200 */
.L_x_7067:
[----:B------:R-:W-:Y:S02]  /*20c0*/  DADD R8, R8, R10 ;  /* 0x0000000008087229 */ /* 0x000fe4000000000a */
[----:B------:R-:W-:-:S06]  /*20d0*/  DADD R16, R16, R34 ;  /* 0x0000000010107229 */ /* 0x000fcc0000000022 */
[----:B------:R-:W-:Y:S02]  /*20e0*/  DADD R8, R8, R36 ;  /* 0x0000000008087229 */ /* 0x000fe40000000024 */
[----:B------:R-:W-:-:S06]  /*20f0*/  DADD R38, R16, R38 ;  /* 0x0000000010267229 */ /* 0x000fcc0000000026 */
[----:B------:R-:W-:Y:S02]  /*2100*/  DADD R16, R8, R40 ;  /* 0x0000000008107229 */ /* 0x000fe40000000028 */
[----:B------:R-:W-:Y:S01]  /*2110*/  DADD R18, R38, R18 ;  /* 0x0000000026127229 */ /* 0x000fe20000000012 */
[----:B------:R-:W-:Y:S10]  /*2120*/  BRA `(.L_x_7050) ;  /* 0x0000009400647947 */ /* 0x000ff40003800000 */
.L_x_7061:
[----:B------:R-:W-:-:S13]  /*2130*/  ISETP.NE.AND P0, PT, R36, 0x1, PT ;  /* 0x000000012400780c */ /* 0x000fda0003f05270 */
        /* <DEDUP_REMOVED lines=14> */
[----:B------:R-:W-:Y:S02]  /*2220*/  ISETP.GE.U32.AND P0, PT, R5, R4, PT ;  /* 0x000000040500720c */ /* 0x000fe40003f06070 */
[----:B------:R-:W-:Y:S01]  /*2230*/  MOV R5, R9 ;  /* 0x0000000900057202 */ /* 0x000fe20000000f00 */
[--C-:B--2---:R-:W-:Y:S01]  /*2240*/  IMAD.MOV.U32 R42, RZ, RZ, R10.reuse ;  /* 0x000000ffff2a7224 */ /* 0x104fe200078e000a */
        /* <DEDUP_REMOVED lines=15> */
[----:B------:R-:W-:Y:S01]  /*2340*/  IMAD.MOV.U32 R34, RZ, RZ, R16 ;  /* 0x000000ffff227224 */ /* 0x000fe200078e0010 */
[----:B------:R-:W-:Y:S01]  /*2350*/  MOV R35, R17 ;  /* 0x0000001100237202 */ /* 0x000fe20000000f00 */
[--C-:B------:R-:W-:Y:S01]  /*2360*/  IMAD.MOV.U32 R38, RZ, RZ, R10.reuse ;  /* 0x000000ffff267224 */ /* 0x100fe200078e000a */
[-C--:B------:R-:W-:Y:S01]  /*2370*/  MOV R39, R11.reuse ;  /* 0x0000000b00277202 */ /* 0x080fe20000000f00 */
[----:B------:R-:W-:Y:S01]  /*2380*/  IMAD.MOV.U32 R8, RZ, RZ, R10 ;  /* 0x000000ffff087224 */ /* 0x000fe200078e000a */
[----:B------:R-:W-:-:S07]  /*2390*/  MOV R9, R11 ;  /* 0x0000000b00097202 */ /* 0x000fce0000000f00 */
.L_x_7072:
        /* <DEDUP_REMOVED lines=8> */
[----:B------:R-:W2:Y:S01]  /*2420*/  LDG.E.128 R20, desc[UR36][R20.64] ;  /* 0x0000002414147981 */ /* 0x000ea2000c1e1d00 */
[----:B------:R-:W-:-:S04]  /*2430*/  IMAD.WIDE.U32 R12, R13, 0x10, R6 ;  /* 0x000000100d0c7825 */ /* 0x000fc800078e0006 */
[--C-:B------:R-:W-:Y:S02]  /*2440*/  IMAD.WIDE.U32 R28, R29, 0x10, R6.reuse ;  /* 0x000000101d1c7825 */ /* 0x100fe400078e0006 */
[----:B------:R-:W3:Y:S02]  /*2450*/  LDG.E.128 R12, desc[UR36][R12.64] ;  /* 0x000000240c0c7981 */ /* 0x000ee4000c1e1d00 */
[----:B------:R-:W-:Y:S02]  /*2460*/  IMAD.WIDE.U32 R24, R25, 0x10, R6 ;  /* 0x0000001019187825 */ /* 0x000fe400078e0006 */
        /* <DEDUP_REMOVED lines=15> */
.L_x_7071:
[----:B------:R-:W-:Y:S05]  /*2560*/  BSYNC.RECONVERGENT B1 ;  /* 0x0000000000017941 */ /* 0x000fea0003800200 */
.L_x_7070:
[----:B------:R-:W-:Y:S01]  /*2570*/  ISETP.GE.U32.AND P0, PT, R5, R4, PT ;  /* 0x000000040500720c */ /* 0x000fe20003f06070 */
[----:B------:R-:W-:-:S12]  /*2580*/  BSSY.RECONVERGENT B1, `(.L_x_7073) ;  /* 0x0000016000017945 */ /* 0x000fd80003800200 */
[----:B------:R-:W-:Y:S05]  /*2590*/  @P0 BRA `(.L_x_7074) ;  /* 0x0000000000500947 */ /* 0x000fea0003800000 */
[----:B------:R-:W-:-:S04]  /*25a0*/  IMAD R21, R32, R5, RZ ;  /* 0x0000000520157224 */ /* 0x000fc800078e02ff */
[----:B------:R-:W-:-:S06]  /*25b0*/  IMAD.WIDE.U32 R20, R21, 0x10, R6 ;  /* 0x0000001015147825 */ /* 0x000fcc00078e0006 */
[----:B------:R-:W5:Y:S01]  /*25c0*/  LDG.E.128 R20, desc[UR36][R20.64] ;  /* 0x0000002414147981 */ /* 0x000f62000c1e1d00 */
[----:B------:R-:W-:-:S04]  /*25d0*/  IADD3 R37, PT, PT, R5, R36, RZ ;  /* 0x0000002405257210 */ /* 0x000fc80007ffe0ff */
[----:B------:R-:W-:-:S13]  /*25e0*/  ISETP.GE.U32.AND P1, PT, R37, R4, PT ;  /* 0x000000042500720c */ /* 0x000fda0003f26070 */
[----:B------:R-:W-:Y:S05]  /*25f0*/  @P1 BRA `(.L_x_7074) ;  /* 0x0000000000381947 */ /* 0x000fea0003800000 */
[----:B------:R-:W-:-:S04]  /*2600*/  IMAD R13, R32, R37, RZ ;  /* 0x00000025200d7224 */ /* 0x000fc800078e02ff */
[----:B------:R-:W-:-:S06]  /*2610*/  IMAD.WIDE.U32 R12, R13, 0x10, R6 ;  /* 0x000000100d0c7825 */ /* 0x000fcc00078e0006 */
[----:B------:R-:W5:Y:S01]  /*2620*/  LDG.E.128 R12, desc[UR36][R12.64] ;  /* 0x000000240c0c7981 */ /* 0x000f62000c1e1d00 */
[----:B------:R-:W-:-:S04]  /*2630*/  IADD3 R37, PT, PT, R37, R36, RZ ;  /* 0x0000002425257210 */ /* 0x000fc80007ffe0ff */
[----:B------:R-:W-:-:S13]  /*2640*/  ISETP.GE.U32.AND P1, PT, R37, R4, PT ;  /* 0x000000042500720c */ /* 0x000fda0003f26070 */
[----:B------:R-:W-:Y:S05]  /*2650*/  @P1 BRA `(.L_x_7074) ;  /* 0x0000000000201947 */ /* 0x000fea0003800000 */
[----:B------:R-:W-:Y:S02]  /*2660*/  IMAD.IADD R31, R37, 0x1, R36 ;  /* 0x00000001251f7824 */ /* 0x000fe400078e0224 */
[----:B------:R-:W-:-:S03]  /*2670*/  IMAD R29, R32, R37, RZ ;  /* 0x00000025201d7224 */ /* 0x000fc600078e02ff */
[----:B------:R-:W-:Y:S01]  /*2680*/  ISETP.GE.U32.AND P1, PT, R31, R4, PT ;  /* 0x000000041f00720c */ /* 0x000fe20003f26070 */
[----:B------:R-:W-:-:S12]  /*2690*/  IMAD.WIDE.U32 R28, R29, 0x10, R6 ;  /* 0x000000101d1c7825 */ /* 0x000fd800078e0006 */
[----:B------:R-:W-:-:S04]  /*26a0*/  @!P1 IMAD R31, R32, R31, RZ ;  /* 0x0000001f201f9224 */ /* 0x000fc800078e02ff */
[----:B------:R-:W-:Y:S02]  /*26b0*/  @!P1 IMAD.WIDE.U32 R6, R31, 0x10, R6 ;  /* 0x000000101f069825 */ /* 0x000fe400078e0006 */
[----:B------:R-:W5:Y:S04]  /*26c0*/  LDG.E.128 R28, desc[UR36][R28.64] ;  /* 0x000000241c1c7981 */ /* 0x000f68000c1e1d00 */
[----:B------:R1:W5:Y:S02]  /*26d0*/  @!P1 LDG.E.128 R24, desc[UR36][R6.64] ;  /* 0x0000002406189981 */ /* 0x000364000c1e1d00 */
.L_x_7074:
[----:B------:R-:W-:Y:S05]  /*26e0*/  BSYNC.RECONVERGENT B1 ;  /* 0x0000000000017941 */ /* 0x000fea0003800200 */
.L_x_7073:
[----:B------:R-:W-:Y:S04]  /*26f0*/  BSSY.RECONVERGENT B1, `(.L_x_7075) ;  /* 0x0000012000017945 */ /* 0x000fe80003800200 */
[----:B------:R-:W-:Y:S05]  /*2700*/  @P0 BRA `(.L_x_7076) ;  /* 0x0000000000400947 */ /* 0x000fea0003800000 */
[----:B------:R-:W-:Y:S01]  /*2710*/  IADD3 R5, PT, PT, R5, R36, RZ ;  /* 0x0000002405057210 */ /* 0x000fe20007ffe0ff */
[----:B-----5:R-:W-:Y:S02]  /*2720*/  DADD R8, R8, R20 ;  /* 0x0000000008087229 */ /* 0x020fe40000000014 */
[----:B------:R-:W-:Y:S01]  /*2730*/  DADD R16, R16, R22 ;  /* 0x0000000010107229 */ /* 0x000fe20000000016 */
        /* <DEDUP_REMOVED lines=13> */
.L_x_7076:
[----:B------:R-:W-:Y:S05]  /*2810*/  BSYNC.RECONVERGENT B1 ;  /* 0x0000000000017941 */ /* 0x000fea0003800200 */
.L_x_7075:
[----:B------:R-:W-:Y:S02]  /*2820*/  DADD R8, R8, R10 ;  /* 0x0000000008087229 */ /* 0x000fe4000000000a */
[----:B------:R-:W-:-:S06]  /*2830*/  DADD R16, R16, R34 ;  /* 0x0000000010107229 */ /* 0x000fcc0000000022 */
[----:B------:R-:W-:Y:S02]  /*2840*/  DADD R8, R8, R38 ;  /* 0x0000000008087229 */ /* 0x000fe40000000026 */
[----:B------:R-:W-:-:S06]  /*2850*/  DADD R40, R16, R40 ;  /* 0x0000000010287229 */ /* 0x000fcc0000000028 */
[----:B------:R-:W-:Y:S02]  /*2860*/  DADD R16, R8, R42 ;  /* 0x0000000008107229 */ /* 0x000fe4000000002a */
[----:B------:R-:W-:Y:S01]  /*2870*/  DADD R18, R40, R18 ;  /* 0x0000000028127229 */ /* 0x000fe20000000012 */
[----:B------:R-:W-:Y:S10]  /*2880*/  BRA `(.L_x_7050) ;  /* 0x0000008c008c7947 */ /* 0x000ff40003800000 */
.L_x_7069:
[----:B------:R-:W1:Y:S01]  /*2890*/  LDCU UR4, c[0x0][0x3ac] ;  /* 0x00007580ff0477ac */ /* 0x000e620008000800 */
[----:B------:R-:W2:Y:S01]  /*28a0*/  LDC.64 R6, c[0x0][0x390] ;  /* 0x0000e400ff067b82 */ /* 0x000ea20000000a00 */
[----:B------:R-:W-:Y:S01]  /*28b0*/  BSSY.RECONVERGENT B1, `(.L_x_7077) ;  /* 0x0000451000017945 */ /* 0x000fe20003800200 */
[----:B------:R-:W-:Y:S02]  /*28c0*/  MOV R37, R9 ;  /* 0x0000000900257202 */ /* 0x000fe40000000f00 */
[----:B------:R-:W-:Y:S02]  /*28d0*/  CS2R R26, SRZ ;  /* 0x00000000001a7805 */ /* 0x000fe4000001ff00 */
[----:B------:R-:W-:Y:S02]  /*28e0*/  CS2R R24, SRZ ;  /* 0x0000000000187805 */ /* 0x000fe4000001ff00 */
[----:B------:R-:W-:Y:S02]  /*28f0*/  CS2R R22, SRZ ;  /* 0x0000000000167805 */ /* 0x000fe4000001ff00 */
[----:B------:R-:W-:-:S02]  /*2900*/  CS2R R20, SRZ ;  /* 0x0000000000147805 */ /* 0x000fc4000001ff00 */
[----:B------:R-:W-:Y:S01]  /*2910*/  CS2R R14, SRZ ;  /* 0x00000000000e7805 */ /* 0x000fe2000001ff00 */
[----:B------:R-:W3:Y:S01]  /*2920*/  LDC.64 R18, c[0x0][0x398] ;  /* 0x0000e600ff127b82 */ /* 0x000ee20000000a00 */
[----:B------:R-:W-:Y:S02]  /*2930*/  CS2R R12, SRZ ;  /* 0x00000000000c7805 */ /* 0x000fe4000001ff00 */
[----:B-1----:R-:W-:-:S05]  /*2940*/  MOV R32, UR4 ;  /* 0x0000000400207c02 */ /* 0x002fca0008000f00 */
[----:B------:R-:W-:Y:S01]  /*2950*/  IMAD R11, R32, 0x3, R9 ;  /* 0x00000003200b7824 */ /* 0x000fe200078e0209 */
[----:B------:R-:W-:Y:S01]  /*2960*/  CS2R R8, SRZ ;  /* 0x0000000000087805 */ /* 0x000fe2000001ff00 */
[----:B--2---:R-:W-:Y:S01]  /*2970*/  IMAD.MOV.U32 R44, RZ, RZ, R6 ;  /* 0x000000ffff2c7224 */ /* 0x004fe200078e0006 */
[-C--:B------:R-:W-:Y:S01]  /*2980*/  MOV R45, R7.reuse ;  /* 0x00000007002d7202 */ /* 0x080fe20000000f00 */
[----:B------:R-:W-:Y:S01]  /*2990*/  IMAD.MOV.U32 R39, RZ, RZ, R7 ;  /* 0x000000ffff277224 */ /* 0x000fe200078e0007 */
[----:B------:R-:W-:Y:S02]  /*29a0*/  ISETP.GE.U32.AND P0, PT, R11, R4, PT ;  /* 0x000000040b00720c */ /* 0x000fe40003f06070 */
[----:B------:R-:W-:Y:S02]  /*29b0*/  CS2R R10, SRZ ;  /* 0x00000000000a7805 */ /* 0x000fe4000001ff00 */
[-C--:B------:R-:W-:Y:S02]  /*29c0*/  MOV R38, R6.reuse ;  /* 0x0000000600267202 */ /* 0x080fe40000000f00 */
[----:B------:R-:W-:Y:S01]  /*29d0*/  MOV R16, R6 ;  /* 0x0000000600107202 */ /* 0x000fe20000000f00 */
[----:B---3--:R-:W-:Y:S01]  /*29e0*/  IMAD.MOV.U32 R42, RZ, RZ, R18 ;  /* 0x000000ffff2a7224 */ /* 0x008fe200078e0012 */
[----:B------:R-:W-:Y:S01]  /*29f0*/  MOV R17, R7 ;  /* 0x0000000700117202 */ /* 0x000fe20000000f00 */
[----:B------:R-:W-:Y:S01]  /*2a00*/  IMAD.MOV.U32 R41, RZ, RZ, R19 ;  /* 0x000000ffff297224 */ /* 0x000fe200078e0013 */
[----:B------:R-:W-:-:S02]  /*2a10*/  MOV R43, R19 ;  /* 0x00000013002b7202 */ /* 0x000fc40000000f00 */
[-C--:B------:R-:W-:Y:S02]  /*2a20*/  MOV R40, R18.reuse ;  /* 0x0000001200287202 */ /* 0x080fe40000000f00 */
[----:B------:R-:W-:Y:S02]  /*2a30*/  MOV R34, R18 ;  /* 0x0000001200227202 */ /* 0x000fe40000000f00 */
        /* <DEDUP_REMOVED lines=8> */
[----:B------:R-:W-:Y:S01]  /*2ac0*/  IMAD.MOV.U32 R35, RZ, RZ, R19 ;  /* 0x000000ffff237224 */ /* 0x000fe200078e0013 */
[----:B------:R-:W-:Y:S01]  /*2ad0*/  VIMNMX.U32 R36, PT, PT, R36, 0x18, PT ;  /* 0x0000001824247848 */ /* 0x000fe20003fe0000 */
[----:B------:R-:W-:Y:S01]  /*2ae0*/  IMAD.MOV.U32 R38, RZ, RZ, R6 ;  /* 0x000000ffff267224 */ /* 0x000fe200078e0006 */
[----:B------:R-:W-:Y:S01]  /*2af0*/  MOV R41, R19 ;  /* 0x0000001300297202 */ /* 0x000fe20000000f00 */
[----:B------:R-:W-:Y:S01]  /*2b00*/  IMAD.MOV.U32 R17, RZ, RZ, R7 ;  /* 0x000000ffff117224 */ /* 0x000fe200078e0007 */
[----:B------:R-:W-:-:S02]  /*2b10*/  MOV R34, R18 ;  /* 0x0000001200227202 */ /* 0x000fc40000000f00 */
[-C--:B------:R-:W-:Y:S02]  /*2b20*/  MOV R44, R6.reuse ;  /* 0x00000006002c7202 */ /* 0x080fe40000000f00 */
[-C--:B------:R-:W-:Y:S02]  /*2b30*/  MOV R45, R7.reuse ;  /* 0x00000007002d7202 */ /* 0x080fe40000000f00 */
[----:B------:R-:W-:Y:S02]  /*2b40*/  MOV R39, R7 ;  /* 0x0000000700277202 */ /* 0x000fe40000000f00 */
[----:B------:R-:W-:Y:S02]  /*2b50*/  MOV R16, R6 ;  /* 0x0000000600107202 */ /* 0x000fe40000000f00 */
[----:B-1----:R-:W-:-:S07]  /*2b60*/  IADD3 R36, PT, PT, R36, 0x1, RZ ;  /* 0x0000000124247810 */ /* 0x002fce0007ffe0ff */
.L_x_7084:
[----:B------:R-:W1:Y:S01]  /*2b70*/  LDCU UR4, c[0x0][0x3ac] ;  /* 0x00007580ff0477ac */ /* 0x000e620008000800 */
[----:B-----5:R-:W-:Y:S01]  /*2b80*/  @!P0 MOV R24, R28 ;  /* 0x0000001c00188202 */ /* 0x020fe20000000f00 */
        /* <DEDUP_REMOVED lines=10> */
[----:B------:R-:W-:Y:S02]  /*2c30*/  @!P0 MOV R15, R31 ;  /* 0x0000001f000f8202 */ /* 0x000fe40000000f00 */
[-C--:B------:R-:W-:Y:S02]  /*2c40*/  @!P0 MOV R13, R29.reuse ;  /* 0x0000001d000d8202 */ /* 0x080fe40000000f00 */
[----:B------:R-:W-:Y:S02]  /*2c50*/  @!P0 MOV R10, R30 ;  /* 0x0000001e000a8202 */ /* 0x000fe40000000f00 */
[----:B------:R-:W-:Y:S02]  /*2c60*/  @!P0 MOV R8, R28 ;  /* 0x0000001c00088202 */ /* 0x000fe40000000f00 */
[----:B------:R-:W-:Y:S01]  /*2c70*/  @!P0 MOV R9, R29 ;  /* 0x0000001d00098202 */ /* 0x000fe20000000f00 */
[----:B01----:R-:W-:Y:S06]  /*2c80*/  @!P0 BRA `(.L_x_7079) ;  /* 0x0000004000108947 */ /* 0x003fec0003800000 */
        /* <DEDUP_REMOVED lines=281> */
[----:B------:R-:W1:Y:S01]  /*3e20*/  @P1 LDC.64 R12, c[0x0][0x508] ;  /* 0x00014200ff0c1b82 */ /* 0x000e620000000a00 */
[----:B0-----:R-:W-:-:S07]  /*3e30*/  IMAD.HI.U32 R8, R10, UR55, R8 ;  /* 0x000000370a087c27 */ /* 0x001fce000f8e0008 */
[----:B------:R-:W0:Y:S01]  /*3e40*/  @P1 LDC R15, c[0x0][0x504] ;  /* 0x00014100ff0f1b82 */ /* 0x000e220000000800 */
[----:B------:R-:W-:Y:S01]  /*3e50*/  SHF.R.U32.HI R9, RZ, UR28, R8 ;  /* 0x0000001cff097c19 */ /* 0x000fe20008011608 */
[----:B------:R-:W-:-:S03]  /*3e60*/  @P1 IMAD.MOV.U32 R8, RZ, RZ, RZ ;  /* 0x000000ffff081224 */ /* 0x000fc600078e00ff */
        /* <DEDUP_REMOVED lines=9> */
.L_x_7080:
[----:B------:R-:W-:-:S04]  /*3f00*/  LOP3.LUT R9, R4, 0xfffffff0, RZ, 0xc0, !PT ;  /* 0xfffffff004097812 */ /* 0x000fc800078ec0ff */
[----:B------:R-:W-:-:S04]  /*3f10*/  IADD3 R8, P1, PT, R9, R46, RZ ;  /* 0x0000002e09087210 */ /* 0x000fc80007f3e0ff */
[----:B------:R-:W-:-:S06]  /*3f20*/  IADD3.X R9, PT, PT, RZ, R47, RZ, P1, !PT ;  /* 0x0000002fff097210 */ /* 0x000fcc0000ffe4ff */
[----:B------:R-:W5:Y:S01]  /*3f30*/  LDG.E.128 R8, desc[UR36][R8.64] ;  /* 0x0000002408087981 */ /* 0x000f62000c1e1d00 */
[----:B------:R-:W-:Y:S02]  /*3f40*/  HFMA2 R24, -RZ, RZ, 0, 0 ;  /* 0x00000000ff187431 */ /* 0x000fe400000001ff */
[----:B------:R-:W-:-:S04]  /*3f50*/  VIADD R25, R37, UR4 ;  /* 0x0000000425197c36 */ /* 0x000fc80008000000 */
[----:B------:R-:W-:-:S05]  /*3f60*/  IMAD.HI.U32 R4, R25, UR22, R24 ;  /* 0x0000001619047c27 */ /* 0x000fca000f8e0018 */
[----:B------:R-:W-:-:S04]  /*3f70*/  SHF.R.U32.HI R14, RZ, UR23, R4 ;  /* 0x00000017ff0e7c19 */ /* 0x000fc80008011604 */
[----:B------:R-:W-:-:S05]  /*3f80*/  IADD3 R13, PT, PT, -R14, RZ, RZ ;  /* 0x000000ff0e0d7210 */ /* 0x000fca0007ffe1ff */
[----:B------:R-:W-:-:S04]  /*3f90*/  IMAD R4, R13, UR21, R25 ;  /* 0x000000150d047c24 */ /* 0x000fc8000f8e0219 */
[----:B------:R-:W-:Y:S01]  /*3fa0*/  IMAD R4, R4, UR5, RZ ;  /* 0x0000000504047c24 */ /* 0x000fe2000f8e02ff */
[----:B------:R-:W-:Y:S06]  /*3fb0*/  BRA.U !UP0, `(.L_x_7081) ;  /* 0x0000000d089c7547 */ /* 0x000fec000b800000 */
        /* <DEDUP_REMOVED lines=231> */
.L_x_7081:
        /* <DEDUP_REMOVED lines=243> */
.L_x_7082:
        /* <DEDUP_REMOVED lines=243> */
.L_x_7083:
[----:B------:R-:W-:-:S04]  /*6c90*/  LOP3.LUT R25, R4, 0xfffffff0, RZ, 0xc0, !PT ;  /* 0xfffffff004197812 */ /* 0x000fc800078ec0ff */
[----:B------:R-:W-:-:S04]  /*6ca0*/  IADD3 R24, P1, PT, R25, R46, RZ ;  /* 0x0000002e19187210 */ /* 0x000fc80007f3e0ff */
[----:B------:R-:W-:-:S06]  /*6cb0*/  IADD3.X R25, PT, PT, RZ, R47, RZ, P1, !PT ;  /* 0x0000002fff197210 */ /* 0x000fcc0000ffe4ff */
[----:B------:R-:W5:Y:S03]  /*6cc0*/  LDG.E.128 R24, desc[UR36][R24.64] ;  /* 0x0000002418187981 */ /* 0x000f66000c1e1d00 */
.L_x_7079:
[----:B------:R-:W1:Y:S01]  /*6cd0*/  LDCU UR5, c[0x0][0x3a4] ;  /* 0x00007480ff0577ac */ /* 0x000e620008000800 */
[----:B------:R-:W-:Y:S01]  /*6ce0*/  IMAD.U32 R32, RZ, RZ, UR4 ;  /* 0x00000004ff207e24 */ /* 0x000fe2000f8e00ff */
[----:B-----5:R-:W-:Y:S02]  /*6cf0*/  DADD R6, R8, R6 ;  /* 0x0000000008067229 */ /* 0x020fe40000000006 */
[----:B------:R-:W-:Y:S02]  /*6d00*/  DADD R34, R10, R34 ;  /* 0x000000000a227229 */ /* 0x000fe40000000022 */
[C---:B------:R-:W-:Y:S01]  /*6d10*/  LEA R37, R32.reuse, R37, 0x2 ;  /* 0x0000002520257211 */ /* 0x040fe200078e10ff */
[----:B------:R-:W-:Y:S02]  /*6d20*/  DADD R38, R12, R38 ;  /* 0x000000000c267229 */ /* 0x000fe40000000026 */
[----:B------:R-:W-:Y:S02]  /*6d30*/  DADD R40, R14, R40 ;  /* 0x000000000e287229 */ /* 0x000fe40000000028 */
[----:B------:R-:W-:Y:S01]  /*6d40*/  IMAD R49, R32, 0x3, R37 ;  /* 0x0000000320317824 */ /* 0x000fe200078e0225 */
[----:B------:R-:W-:-:S02]  /*6d50*/  DADD R44, R20, R44 ;  /* 0x00000000142c7229 */ /* 0x000fc4000000002c */
[----:B------:R-:W-:Y:S02]  /*6d60*/  DADD R42, R22, R42 ;  /* 0x00000000162a7229 */ /* 0x000fe4000000002a */
[----:B------:R-:W-:Y:S01]  /*6d70*/  DADD R16, R24, R16 ;  /* 0x0000000018107229 */ /* 0x000fe20000000010 */
[----:B-1----:R-:W-:Y:S01]  /*6d80*/  MOV R4, UR5 ;  /* 0x0000000500047c02 */ /* 0x002fe20008000f00 */
[----:B------:R-:W-:-:S03]  /*6d90*/  DADD R18, R26, R18 ;  /* 0x000000001a127229 */ /* 0x000fc60000000012 */
[----:B------:R-:W-:-:S13]  /*6da0*/  ISETP.GE.U32.AND P1, PT, R49, R4, PT ;  /* 0x000000043100720c */ /* 0x000fda0003f26070 */
[----:B------:R-:W-:Y:S05]  /*6db0*/  @!P1 BRA `(.L_x_7084) ;  /* 0xffffffbc006c9947 */ /* 0x000fea000383ffff */
.L_x_7078:
[----:B0-----:R-:W-:Y:S05]  /*6dc0*/  BSYNC.RECONVERGENT B1 ;  /* 0x0000000000017941 */ /* 0x001fea0003800200 */
.L_x_7077:
        /* <DEDUP_REMOVED lines=283> */
.L_x_7088:
[----:B------:R-:W-:Y:S02]  /*7f80*/  SHF.R.U32.HI R30, RZ, 0x4, R30 ;  /* 0x00000004ff1e7819 */ /* 0x000fe4000001161e */
[----:B------:R-:W-:-:S07]  /*7f90*/  MOV R31, RZ ;  /* 0x000000ff001f7202 */ /* 0x000fce0000000f00 */
.L_x_7087:
        /* <DEDUP_REMOVED lines=284> */
.L_x_7090:
[----:B------:R-:W-:Y:S01]  /*9160*/  SHF.R.U32.HI R46, RZ, 0x4, R46 ;  /* 0x00000004ff2e7819 */ /* 0x000fe2000001162e */
[----:B------:R-:W-:-:S07]  /*9170*/  IMAD.MOV.U32 R47, RZ, RZ, RZ ;  /* 0x000000ffff2f7224 */ /* 0x000fce00078e00ff */
.L_x_7089:
        /* <DEDUP_REMOVED lines=281> */
.L_x_7092:
[----:B------:R-:W-:Y:S02]  /*a310*/  SHF.R.U32.HI R46, RZ, 0x4, R46 ;  /* 0x00000004ff2e7819 */ /* 0x000fe4000001162e */
[----:B------:R-:W-:-:S07]  /*a320*/  MOV R47, RZ ;  /* 0x000000ff002f7202 */ /* 0x000fce0000000f00 */
.L_x_7091:
        /* <DEDUP_REMOVED lines=281> */
.L_x_7094:
[----:B------:R-:W-:Y:S02]  /*b4c0*/  SHF.R.U32.HI R24, RZ, 0x4, R29 ;  /* 0x00000004ff187819 */ /* 0x000fe4000001161d */
[----:B------:R-:W-:-:S07]  /*b4d0*/  MOV R25, RZ ;  /* 0x000000ff00197202 */ /* 0x000fce0000000f00 */
.L_x_7093:
[----:B------:R-:W-:-:S04]  /*b4e0*/  LEA R26, P0, R24, R36, 0x4 ;  /* 0x00000024181a7211 */ /* 0x000fc800078020ff */
[----:B------:R-:W-:-:S06]  /*b4f0*/  LEA.HI.X R27, R24, R5, R25, 0x4, P0 ;  /* 0x00000005181b7211 */ /* 0x000fcc00000f2419 */
[----:B------:R-:W5:Y:S03]  /*b500*/  LDG.E.128 R24, desc[UR36][R26.64] ;  /* 0x000000241a187981 */ /* 0x000f66000c1e1d00 */
.L_x_7086:
[----:B------:R-:W-:Y:S05]  /*b510*/  BSYNC.RECONVERGENT B1 ;  /* 0x0000000000017941 */ /* 0x000fea0003800200 */
.L_x_7085:
[----:B------:R-:W-:Y:S01]  /*b520*/  ISETP.GE.U32.AND P0, PT, R37, R4, PT ;  /* 0x000000042500720c */ /* 0x000fe20003f06070 */
[----:B------:R-:W-:-:S12]  /*b530*/  BSSY.RECONVERGENT B1, `(.L_x_7095) ;  /* 0x0000012000017945 */ /* 0x000fd80003800200 */
        /* <DEDUP_REMOVED lines=11> */
[----:B------:R-:W-:Y:S01]  /*b5f0*/  IADD3 R5, PT, PT, R5, R32, RZ ;  /* 0x0000002005057210 */ /* 0x000fe20007ffe0ff */
[----:B------:R-:W-:Y:S02]  /*b600*/  DADD R44, R44, R20 ;  /* 0x000000002c2c7229 */ /* 0x000fe40000000014 */
[----:B------:R-:W-:Y:S01]  /*b610*/  DADD R42, R42, R22 ;  /* 0x000000002a2a7229 */ /* 0x000fe20000000016 */
[----:B------:R-:W-:-:S13]  /*b620*/  ISETP.GE.U32.AND P0, PT, R5, R4, PT ;  /* 0x000000040500720c */ /* 0x000fda0003f06070 */
[----:B------:R-:W-:Y:S02]  /*b630*/  @!P0 DADD R16, R16, R24 ;  /* 0x0000000010108229 */ /* 0x000fe40000000018 */
[----:B------:R-:W-:-:S11]  /*b640*/  @!P0 DADD R18, R18, R26 ;  /* 0x0000000012128229 */ /* 0x000fd6000000001a */
.L_x_7096:
[----:B------:R-:W-:Y:S05]  /*b650*/  BSYNC.RECONVERGENT B1 ;  /* 0x0000000000017941 */ /* 0x000fea0003800200 */
.L_x_7095:
[----:B------:R-:W-:Y:S02]  /*b660*/  DADD R6, R38, R6 ;  /* 0x0000000026067229 */ /* 0x000fe40000000006 */
[----:B------:R-:W-:-:S06]  /*b670*/  DADD R34, R40, R34 ;  /* 0x0000000028227229 */ /* 0x000fcc0000000022 */
[----:B------:R-:W-:Y:S02]  /*b680*/  DADD R6, R6, R44 ;  /* 0x0000000006067229 */ /* 0x000fe4000000002c */
[----:B------:R-:W-:-:S06]  /*b690*/  DADD R34, R34, R42 ;  /* 0x0000000022227229 */ /* 0x000fcc000000002a */
[----:B------:R-:W-:Y:S02]  /*b6a0*/  DADD R16, R6, R16 ;  /* 0x0000000006107229 */ /* 0x000fe40000000010 */
[----:B------:R-:W-:-:S11]  /*b6b0*/  DADD R18, R34, R18 ;  /* 0x0000000022127229 */ /* 0x000fd60000000012 */
.L_x_7050:
[----:B------:R-:W-:Y:S05]  /*b6c0*/  BSYNC.RECONVERGENT B0 ;  /* 0x0000000000007941 */ /* 0x000fea0003800200 */
.L_x_7049:
[----:B------:R-:W2:Y:S02]  /*b6d0*/  LDCU UR4, c[0x0][0x3bc] ;  /* 0x00007780ff0477ac */ /* 0x000ea40008000800 */
[----:B--2---:R-:W-:-:S09]  /*b6e0*/  UISETP.NE.AND UP0, UPT, UR4, URZ, UPT ;  /* 0x000000ff0400728c */ /* 0x004fd2000bf05270 */
[----:B------:R-:W-:Y:S05]  /*b6f0*/  BRA.U !UP0, `(.L_x_7097) ;  /* 0x0000000108687547 */ /* 0x000fea000b800000 */
[----:B------:R-:W2:Y:S01]  /*b700*/  S2UR UR5, SR_CgaCtaId ;  /* 0x00000000000579c3 */ /* 0x000ea20000008800 */
[----:B------:R-:W3:Y:S01]  /*b710*/  LDCU UR8, c[0x0][0x360] ;  /* 0x00006c00ff0877ac */ /* 0x000ee20008000800 */
[----:B------:R-:W-:Y:S01]  /*b720*/  UMOV UR4, 0x400 ;  /* 0x0000040000047882 */ /* 0x000fe20000000000 */
[----:B------:R-:W4:Y:S01]  /*b730*/  LDCU UR6, c[0x0][0x364] ;  /* 0x00006c80ff0677ac */ /* 0x000f220008000800 */
[----:B------:R-:W-:Y:S01]  /*b740*/  UIADD3 UR4, UPT, UPT, UR4, 0x10, URZ ;  /* 0x0000001004047890 */ /* 0x000fe2000fffe0ff */
[----:B---3--:R-:W-:-:S03]  /*b750*/  IMAD R4, R2, UR8, R3 ;  /* 0x0000000802047c24 */ /* 0x008fc6000f8e0203 */
[----:B--2---:R-:W-:Y:S02]  /*b760*/  ULEA UR4, UR5, UR4, 0x18 ;  /* 0x0000000405047291 */ /* 0x004fe4000f8ec0ff */
[----:B----4-:R-:W-:-:S04]  /*b770*/  UISETP.GE.U32.AND UP0, UPT, UR6, 0x2, UPT ;  /* 0x000000020600788c */ /* 0x010fc8000bf06070 */
[----:B-----5:R-:W-:-:S05]  /*b780*/  LEA R9, R4, UR4, 0x4 ;  /* 0x0000000404097c11 */ /* 0x020fca000f8e20ff */
[----:B------:R2:W-:Y:S01]  /*b790*/  STS.128 [R9], R16 ;  /* 0x0000001009007388 */ /* 0x0005e20000000c00 */
[----:B------:R-:W-:Y:S05]  /*b7a0*/  BRA.U !UP0, `(.L_x_7097) ;  /* 0x00000001083c7547 */ /* 0x000fea000b800000 */
[----:B------:R-:W-:-:S05]  /*b7b0*/  UMOV UR5, UR6 ;  /* 0x0000000600057c82 */ /* 0x000fca0008000000 */
.L_x_7098:
        /* <DEDUP_REMOVED lines=9> */
[----:B-1----:R-:W2:Y:S02]  /*b850*/  @!P0 LDS.128 R4, [R4] ;  /* 0x0000000004048984 */ /* 0x002ea40000000c00 */
[----:B--23--:R-:W-:Y:S02]  /*b860*/  @!P0 DADD R16, R16, R4 ;  /* 0x0000000010108229 */ /* 0x00cfe40000000004 */
[----:B------:R-:W-:-:S07]  /*b870*/  @!P0 DADD R18, R18, R6 ;  /* 0x0000000012128229 */ /* 0x000fce0000000006 */
[----:B------:R3:W-:Y:S01]  /*b880*/  @!P0 STS.128 [R9], R16 ;  /* 0x0000001009008388 */ /* 0x0007e20000000c00 */
[----:B------:R-:W-:Y:S05]  /*b890*/  BRA.U UP0, `(.L_x_7098) ;  /* 0xfffffffd00c87547 */ /* 0x000fea000b83ffff */
.L_x_7097:
        /* <DEDUP_REMOVED lines=9> */
[----:B------:R-:W-:Y:S01]  /*b930*/  IMAD R4, R2, UR5, R3 ;  /* 0x0000000502047c24 */ /* 0x000fe2000f8e0203 */
[----:B------:R-:W-:Y:S02]  /*b940*/  UIADD3 UR4, UPT, UPT, UR4, 0x10, URZ ;  /* 0x0000001004047890 */ /* 0x000fe4000fffe0ff */
[----:B------:R-:W-:Y:S02]  /*b950*/  UISETP.GE.U32.AND UP0, UPT, UR5, 0x40, UPT ;  /* 0x000000400500788c */ /* 0x000fe4000bf06070 */
[----:B----4-:R-:W-:-:S06]  /*b960*/  ULEA UR4, UR6, UR4, 0x18 ;  /* 0x0000000406047291 */ /* 0x010fcc000f8ec0ff */
[----:B--23-5:R-:W-:Y:S01]  /*b970*/  LEA R9, R4, UR4, 0x4 ;  /* 0x0000000404097c11 */ /* 0x02cfe2000f8e20ff */
[----:B------:R-:W-:-:S04]  /*b980*/  UMOV UR4, 0x20 ;  /* 0x0000002000047882 */ /* 0x000fc80000000000 */
[----:B------:R4:W-:Y:S01]  /*b990*/  STS.128 [R9], R16 ;  /* 0x0000001009007388 */ /* 0x0009e20000000c00 */
[----:B------:R-:W-:Y:S05]  /*b9a0*/  BRA.U !UP0, `(.L_x_7100) ;  /* 0x0000000108387547 */ /* 0x000fea000b800000 */
[----:B------:R-:W-:-:S07]  /*b9b0*/  MOV R8, UR5 ;  /* 0x0000000500087c02 */ /* 0x000fce0008000f00 */
.L_x_7101:
[----:B------:R-:W-:Y:S01]  /*b9c0*/  SHF.R.U32.HI R10, RZ, 0x1, R8 ;  /* 0x00000001ff0a7819 */ /* 0x000fe20000011608 */
[----:B------:R-:W-:Y:S03]  /*b9d0*/  BAR.SYNC.DEFER_BLOCKING 0x0 ;  /* 0x0000000000007b1d */ /* 0x000fe60000010000 */
[----:B------:R-:W-:-:S04]  /*b9e0*/  IADD3 R4, PT, PT, R10, R3, RZ ;  /* 0x000000030a047210 */ /* 0x000fc80007ffe0ff */
[----:B------:R-:W-:-:S04]  /*b9f0*/  ISETP.GE.U32.AND P0, PT, R4, UR5, PT ;  /* 0x0000000504007c0c */ /* 0x000fc8000bf06070 */
[----:B------:R-:W-:-:S13]  /*ba00*/  ISETP.GE.U32.OR P0, PT, R3, R10, P0 ;  /* 0x0000000a0300720c */ /* 0x000fda0000706470 */
[----:B------:R-:W-:-:S06]  /*ba10*/  @!P0 IMAD R4, R10, 0x10, R9 ;  /* 0x000000100a048824 */ /* 0x000fcc00078e0209 */
[----:B-1----:R-:W4:Y:S02]  /*ba20*/  @!P0 LDS.128 R4, [R4] ;  /* 0x0000000004048984 */ /* 0x002f240000000c00 */
[----:B----4-:R-:W-:Y:S02]  /*ba30*/  @!P0 DADD R16, R16, R4 ;  /* 0x0000000010108229 */ /* 0x010fe40000000004 */
[----:B------:R-:W-:-:S07]  /*ba40*/  @!P0 DADD R18, R18, R6 ;  /* 0x0000000012128229 */ /* 0x000fce0000000006 */
[----:B------:R1:W-:Y:S01]  /*ba50*/  @!P0 STS.128 [R9], R16 ;  /* 0x0000001009008388 */ /* 0x0003e20000000c00 */
[----:B------:R-:W-:Y:S02]  /*ba60*/  ISETP.GT.U32.AND P0, PT, R8, 0x7f, PT ;  /* 0x0000007f0800780c */ /* 0x000fe40003f04070 */
[----:B------:R-:W-:-:S11]  /*ba70*/  MOV R8, R10 ;  /* 0x0000000a00087202 */ /* 0x000fd60000000f00 */
[----:B------:R-:W-:Y:S05]  /*ba80*/  @P0 BRA `(.L_x_7101) ;  /* 0xfffffffc00cc0947 */ /* 0x000fea000383ffff */
.L_x_7100:
[----:B------:R-:W-:Y:S01]  /*ba90*/  BAR.SYNC.DEFER_BLOCKING 0x0 ;  /* 0x0000000000007b1d */ /* 0x000fe20000010000 */
[----:B------:R-:W-:-:S09]  /*baa0*/  UISETP.GE.U32.AND UP0, UPT, UR4, 0x2, UPT ;  /* 0x000000020400788c */ /* 0x000fd2000bf06070 */
[----:B------:R-:W-:Y:S05]  /*bab0*/  BRA.U !UP0, `(.L_x_7099) ;  /* 0x0000000108287547 */ /* 0x000fea000b800000 */
[----:B-12345:R-:W-:-:S07]  /*bac0*/  HFMA2 R9, -RZ, RZ, 0, 5.9604644775390625e-08 ;  /* 0x00000001ff097431 */ /* 0x03efce00000001ff */
.L_x_7102:
[----:B------:R-:W-:Y:S04]  /*bad0*/  SHFL.DOWN PT, R5, R17, R9, 0x1f ;  /* 0x08001f0911057589 */ /* 0x000fe800000e0000 */
        /* <DEDUP_REMOVED lines=8> */
.L_x_7099:
[----:B------:R-:W0:Y:S01]  /*bb60*/  LDCU UR4, c[0x0][0x574] ;  /* 0x0000ae80ff0477ac */ /* 0x000e220008000800 */
[----:B-----5:R-:W-:Y:S01]  /*bb70*/  MOV R22, RZ ;  /* 0x000000ff00167202 */ /* 0x020fe20000000f00 */
[----:B------:R-:W1:Y:S01]  /*bb80*/  LDCU UR5, c[0x0][0x3c4] ;  /* 0x00007880ff0577ac */ /* 0x000e620008000800 */
[----:B------:R-:W2:Y:S01]  /*bb90*/  LDCU UR6, c[0x0][0x3c8] ;  /* 0x00007900ff0677ac */ /* 0x000ea20008000800 */
[----:B------:R-:W3:Y:S01]  /*bba0*/  LDCU UR7, c[0x0][0x3b0] ;  /* 0x00007600ff0777ac */ /* 0x000ee20008000800 */
[----:B0-----:R-:W-:Y:S01]  /*bbb0*/  UISETP.NE.AND UP0, UPT, UR4, URZ, UPT ;  /* 0x000000ff0400728c */ /* 0x001fe2000bf05270 */
[----:B-1----:R-:W-:-:S04]  /*bbc0*/  IMAD R5, R3, UR5, RZ ;  /* 0x0000000503057c24 */ /* 0x002fc8000f8e02ff */
[----:B--2---:R-:W-:-:S04]  /*bbd0*/  IMAD R5, R2, UR6, R5 ;  /* 0x0000000602057c24 */ /* 0x004fc8000f8e0205 */
[----:B---3--:R-:W-:Y:S01]  /*bbe0*/  IMAD R7, R0, UR7, R5 ;  /* 0x0000000700077c24 */ /* 0x008fe2000f8e0205 */
[----:B------:R-:W-:Y:S06]  /*bbf0*/  BRA.U !UP0, `(.L_x_7103) ;  /* 0x0000001108547547 */ /* 0x000fec000b800000 */
[----:B------:R-:W0:Y:S01]  /*bc00*/  LDCU.64 UR8, c[0x0][0x578] ;  /* 0x0000af00ff0877ac */ /* 0x000e220008000a00 */
[----:B------:R-:W-:Y:S01]  /*bc10*/  MOV R6, RZ ;  /* 0x000000ff00067202 */ /* 0x000fe20000000f00 */
[----:B------:R-:W1:Y:S01]  /*bc20*/  LDCU UR5, c[0x0][0x580] ;  /* 0x0000b000ff0577ac */ /* 0x000e620008000800 */
[----:B------:R-:W2:Y:S03]  /*bc30*/  LDCU UR6, c[0x0][0x6a4] ;  /* 0x0000d480ff0677ac */ /* 0x000ea60008000800 */
[----:B0-----:R-:W-:-:S05]  /*bc40*/  IMAD.HI.U32 R4, R7, UR9, R6 ;  /* 0x0000000907047c27 */ /* 0x001fca000f8e0006 */
[----:B-1----:R-:W-:Y:S01]  /*bc50*/  SHF.R.U32.HI R5, RZ, UR5, R4 ;  /* 0x00000005ff057c19 */ /* 0x002fe20008011604 */
[----:B------:R-:W-:-:S04]  /*bc60*/  UIADD3 UR5, UPT, UPT, UR4, -0x1, URZ ;  /* 0xffffffff04057890 */ /* 0x000fc8000fffe0ff */
[----:B------:R-:W-:Y:S01]  /*bc70*/  UISETP.NE.AND UP1, UPT, UR5, URZ, UPT ;  /* 0x000000ff0500728c */ /* 0x000fe2000bf25270 */
[----:B----4-:R-:W-:-:S04]  /*bc80*/  IMAD.MOV R9, RZ, RZ, -R5 ;  /* 0x000000ffff097224 */ /* 0x010fc800078e0a05 */
        /* <DEDUP_REMOVED lines=268> */
.L_x_7103:
        /* <DEDUP_REMOVED lines=10> */
[----:B------:R-:W-:Y:S01]  /*cdf0*/  HFMA2 R22, -RZ, RZ, 0, 0 ;  /* 0x00000000ff167431 */ /* 0x000fe200000001ff */
[----:B------:R-:W-:Y:S06]  /*ce00*/  BRA.U !UP0, `(.L_x_7105) ;  /* 0x0000001108587547 */ /* 0x000fec000b800000 */
[----:B------:R-:W0:Y:S01]  /*ce10*/  LDCU.64 UR6, c[0x0][0x578] ;  /* 0x0000af00ff0677ac */ /* 0x000e220008000a00 */
[----:B----4-:R-:W-:Y:S01]  /*ce20*/  MOV R9, R7 ;  /* 0x0000000700097202 */ /* 0x010fe20000000f00 */
        /* <DEDUP_REMOVED lines=276> */
.L_x_7105:
[----:B------:R-:W0:Y:S01]  /*df70*/  LDCU UR4, c[0x0][0x3a8] ;  /* 0x00007500ff0477ac */ /* 0x000e220008000800 */
[----:B------:R-:W1:Y:S01]  /*df80*/  S2UR UR8, SR_CgaCtaId ;  /* 0x00000000000879c3 */ /* 0x000e620000008800 */
[----:B------:R-:W-:Y:S01]  /*df90*/  BSSY.RECONVERGENT B0, `(.L_x_7106) ;  /* 0x0000015000007945 */ /* 0x000fe20003800200 */
[----:B------:R-:W-:Y:S02]  /*dfa0*/  LOP3.LUT P3, RZ, R3, R2, RZ, 0xfc, !PT ;  /* 0x0000000203ff7212 */ /* 0x000fe4000786fcff */
[----:B------:R-:W-:Y:S02]  /*dfb0*/  PLOP3.LUT P0, PT, PT, PT, PT, 0x8, 0x80 ;  /* 0x000000000080781c */ /* 0x000fe40003f0e170 */
[----:B0-----:R-:W-:-:S13]  /*dfc0*/  ISETP.GE.AND P1, PT, R7, UR4, PT ;  /* 0x0000000407007c0c */ /* 0x001fda000bf26270 */
[----:B-1----:R-:W-:Y:S05]  /*dfd0*/  @P1 BRA `(.L_x_7107) ;  /* 0x0000000000401947 */ /* 0x002fea0003800000 */
[----:B----4-:R-:W0:Y:S02]  /*dfe0*/  LDC.64 R8, c[0x0][0x3b8] ;  /* 0x0000ee00ff087b82 */ /* 0x010e240000000a00 */
        /* <DEDUP_REMOVED lines=14> */
[----:B------:R0:W-:Y:S05]  /*e0d0*/  STG.E.128 desc[UR36][R6.64], R16 ;  /* 0x0000001006007986 */ /* 0x0001ea000c101d24 */
.L_x_7107:
[----:B------:R-:W-:Y:S05]  /*e0e0*/  BSYNC.RECONVERGENT B0 ;  /* 0x0000000000007941 */ /* 0x000fea0003800200 */
.L_x_7106:
        /* <DEDUP_REMOVED lines=18> */
[----:B----4-:R-:W2:Y:S01]  /*e210*/  POPC R9, UR5 ;  /* 0x0000000500097d09 */ /* 0x010ea20008000000 */
        /* <DEDUP_REMOVED lines=16> */
.L_x_7109:
[----:B------:R-:W-:Y:S05]  /*e320*/  BSYNC.RECONVERGENT B0 ;  /* 0x0000000000007941 */ /* 0x000fea0003800200 */
.L_x_7108:
        /* <DEDUP_REMOVED lines=16> */
[----:B------:R-:W4:Y:S01]  /*e430*/  LDCU.64 UR10, c[0x0][0x390] ;  /* 0x00007200ff0a77ac */ /* 0x000f220008000a00 */
[----:B------:R-:W1:Y:S01]  /*e440*/  LDCU.64 UR12, c[0x0][0x398] ;  /* 0x00007300ff0c77ac */ /* 0x000e620008000a00 */
[----:B0-----:R-:W-:Y:S01]  /*e450*/  UISETP.NE.AND UP0, UPT, UR4, URZ, UPT ;  /* 0x000000ff0400728c */ /* 0x001fe2000bf05270 */
[----:B----4-:R-:W-:-:S02]  /*e460*/  MOV R16, UR10 ;  /* 0x0000000a00107c02 */ /* 0x010fc40008000f00 */
[----:B------:R-:W-:Y:S01]  /*e470*/  MOV R17, UR11 ;  /* 0x0000000b00117c02 */ /* 0x000fe20008000f00 */
[----:B-1----:R-:W-:Y:S01]  /*e480*/  IMAD.U32 R18, RZ, RZ, UR12 ;  /* 0x0000000cff127e24 */ /* 0x002fe2000f8e00ff */
[----:B------:R-:W-:-:S04]  /*e490*/  MOV R19, UR13 ;  /* 0x0000000d00137c02 */ /* 0x000fc80008000f00 */
        /* <DEDUP_REMOVED lines=13> */
.L_x_7114:
[----:B------:R-:W-:-:S04]  /*e570*/  IMAD.IADD R7, R15, 0x1, R14 ;  /* 0x000000010f077824 */ /* 0x000fc800078e020e */
[----:B--2---:R-:W-:-:S05]  /*e580*/  IMAD.WIDE.U32 R6, R7, 0x10, R12 ;  /* 0x0000001007067825 */ /* 0x004fca00078e000c */
[----:B------:R-:W2:Y:S01]  /*e590*/  LDG.E.128 R8, desc[UR36][R6.64] ;  /* 0x0000002406087981 */ /* 0x000ea2000c1e1d00 */
[----:B------:R-:W-:-:S04]  /*e5a0*/  IADD3 R14, PT, PT, R21, R14, RZ ;  /* 0x0000000e150e7210 */ /* 0x000fc80007ffe0ff */
[----:B------:R-:W-:Y:S01]  /*e5b0*/  ISETP.GE.U32.AND P1, PT, R14, UR6, PT ;  /* 0x000000060e007c0c */ /* 0x000fe2000bf26070 */
[----:B--2---:R-:W-:Y:S02]  /*e5c0*/  DADD R16, R8, R16 ;  /* 0x0000000008107229 */ /* 0x004fe40000000010 */
[----:B------:R-:W-:-:S10]  /*e5d0*/  DADD R18, R10, R18 ;  /* 0x000000000a127229 */ /* 0x000fd40000000012 */
[----:B------:R-:W-:Y:S05]  /*e5e0*/  @!P1 BRA `(.L_x_7114) ;  /* 0xfffffffc00e09947 */ /* 0x000fea000383ffff */
[----:B------:R-:W-:Y:S05]  /*e5f0*/  BSYNC.RECONVERGENT B1 ;  /* 0x0000000000017941 */ /* 0x000fea0003800200 */
.L_x_7113:
[----:B------:R-:W-:Y:S05]  /*e600*/  BRA `(.L_x_7112) ;  /* 0x0000000000487947 */ /* 0x000fea0003800000 */
.L_x_7111:
        /* <DEDUP_REMOVED lines=9> */
.L_x_7115:
[----:B------:R-:W-:-:S04]  /*e6a0*/  IMAD.IADD R6, R0, 0x1, R15 ;  /* 0x0000000100067824 */ /* 0x000fc800078e020f */
[----:B-1----:R-:W-:-:S04]  /*e6b0*/  IMAD R7, R6, R14, R3 ;  /* 0x0000000e06077224 */ /* 0x002fc800078e0203 */
[----:B--2---:R-:W-:-:S05]  /*e6c0*/  IMAD.WIDE.U32 R6, R7, 0x10, R12 ;  /* 0x0000001007067825 */ /* 0x004fca00078e000c */
[----:B------:R-:W2:Y:S01]  /*e6d0*/  LDG.E.128 R8, desc[UR36][R6.64] ;  /* 0x0000002406087981 */ /* 0x000ea2000c1e1d00 */
[----:B---3--:R-:W-:-:S04]  /*e6e0*/  IADD3 R15, PT, PT, R20, R15, RZ ;  /* 0x0000000f140f7210 */ /* 0x008fc80007ffe0ff */
[----:B------:R-:W-:Y:S01]  /*e6f0*/  ISETP.GE.U32.AND P1, PT, R15, UR5, PT ;  /* 0x000000050f007c0c */ /* 0x000fe2000bf26070 */
[----:B--2---:R-:W-:Y:S02]  /*e700*/  DADD R16, R8, R16 ;  /* 0x0000000008107229 */ /* 0x004fe40000000010 */
[----:B------:R-:W-:-:S10]  /*e710*/  DADD R18, R10, R18 ;  /* 0x000000000a127229 */ /* 0x000fd40000000012 */
[----:B------:R-:W-:Y:S05]  /*e720*/  @!P1 BRA `(.L_x_7115) ;  /* 0xfffffffc00dc9947 */ /* 0x000fea000383ffff */
.L_x_7112:
[----:B------:R-:W-:Y:S05]  /*e730*/  BSYNC.RECONVERGENT B0 ;  /* 0x0000000000007941 */ /* 0x000fea0003800200 */
.L_x_7110:
        /* <DEDUP_REMOVED lines=12> */
.L_x_7117:
        /* <DEDUP_REMOVED lines=10> */
[----:B01----:R-:W-:Y:S02]  /*e8a0*/  @!P1 DADD R16, R16, R8 ;  /* 0x0000000010109229 */ /* 0x003fe40000000008 */
[----:B------:R-:W-:-:S07]  /*e8b0*/  @!P1 DADD R18, R18, R10 ;  /* 0x0000000012129229 */ /* 0x000fce000000000a */
[----:B------:R1:W-:Y:S01]  /*e8c0*/  @!P1 STS.128 [R7], R16 ;  /* 0x0000001007009388 */ /* 0x0003e20000000c00 */
[----:B------:R-:W-:Y:S05]  /*e8d0*/  BRA.U UP1, `(.L_x_7117) ;  /* 0xfffffffd01c87547 */ /* 0x000fea000b83ffff */
.L_x_7116:
        /* <DEDUP_REMOVED lines=9> */
.L_x_7120:
[----:B------:R-:W-:Y:S01]  /*e970*/  SHF.R.U32.HI R2, RZ, 0x1, R0 ;  /* 0x00000001ff027819 */ /* 0x000fe20000011600 */
[----:B------:R-:W-:Y:S03]  /*e980*/  BAR.SYNC.DEFER_BLOCKING 0x0 ;  /* 0x0000000000007b1d */ /* 0x000fe60000010000 */
[----:B------:R-:W-:-:S04]  /*e990*/  IADD3 R6, PT, PT, R2, R3, RZ ;  /* 0x0000000302067210 */ /* 0x000fc80007ffe0ff */
[----:B------:R-:W-:-:S04]  /*e9a0*/  ISETP.GE.U32.AND P1, PT, R6, UR5, PT ;  /* 0x0000000506007c0c */ /* 0x000fc8000bf26070 */
[----:B------:R-:W-:-:S13]  /*e9b0*/  ISETP.GE.U32.OR P1, PT, R3, R2, P1 ;  /* 0x000000020300720c */ /* 0x000fda0000f26470 */
[----:B------:R-:W-:-:S06]  /*e9c0*/  @!P1 LEA R8, R2, R7, 0x4 ;  /* 0x0000000702089211 */ /* 0x000fcc00078e20ff */
[----:B------:R-:W0:Y:S02]  /*e9d0*/  @!P1 LDS.128 R8, [R8] ;  /* 0x0000000008089984 */ /* 0x000e240000000c00 */
[----:B0123--:R-:W-:Y:S02]  /*e9e0*/  @!P1 DADD R16, R16, R8 ;  /* 0x0000000010109229 */ /* 0x00ffe40000000008 */
[----:B------:R-:W-:-:S07]  /*e9f0*/  @!P1 DADD R18, R18, R10 ;  /* 0x0000000012129229 */ /* 0x000fce000000000a */
[----:B------:R3:W-:Y:S01]  /*ea00*/  @!P1 STS.128 [R7], R16 ;  /* 0x0000001007009388 */ /* 0x0007e20000000c00 */
[----:B------:R-:W-:Y:S01]  /*ea10*/  ISETP.GT.U32.AND P1, PT, R0, 0x7f, PT ;  /* 0x0000007f0000780c */ /* 0x000fe20003f24070 */
[----:B------:R-:W-:-:S12]  /*ea20*/  IMAD.MOV.U32 R0, RZ, RZ, R2 ;  /* 0x000000ffff007224 */ /* 0x000fd800078e0002 */
[----:B------:R-:W-:Y:S05]  /*ea30*/  @P1 BRA `(.L_x_7120) ;  /* 0xfffffffc00cc1947 */ /* 0x000fea000383ffff */
.L_x_7119:
[----:B------:R-:W-:Y:S01]  /*ea40*/  BAR.SYNC.DEFER_BLOCKING 0x0 ;  /* 0x0000000000007b1d */ /* 0x000fe20000010000 */
[----:B------:R-:W-:-:S09]  /*ea50*/  UISETP.GE.U32.AND UP0, UPT, UR4, 0x2, UPT ;  /* 0x000000020400788c */ /* 0x000fd2000bf06070 */
[----:B------:R-:W-:Y:S05]  /*ea60*/  BRA.U !UP0, `(.L_x_7118) ;  /* 0x0000000108287547 */ /* 0x000fea000b800000 */
[----:B------:R-:W-:-:S07]  /*ea70*/  MOV R9, 0x1 ;  /* 0x0000000100097802 */ /* 0x000fce0000000f00 */
.L_x_7121:
[----:B------:R-:W-:Y:S04]  /*ea80*/  SHFL.DOWN PT, R3, R17, R9, 0x1f ;  /* 0x08001f0911037589 */ /* 0x000fe800000e0000 */
[----:B------:R-:W4:Y:S04]  /*ea90*/  SHFL.DOWN PT, R2, R16, R9, 0x1f ;  /* 0x08001f0910027589 */ /* 0x000f2800000e0000 */
[----:B0123--:R-:W-:Y:S04]  /*eaa0*/  SHFL.DOWN PT, R7, R19, R9, 0x1f ;  /* 0x08001f0913077589 */ /* 0x00ffe800000e0000 */
[----:B------:R0:W1:Y:S02]  /*eab0*/  SHFL.DOWN PT, R6, R18, R9, 0x1f ;  /* 0x08001f0912067589 */ /* 0x00006400000e0000 */
[----:B0-----:R-:W-:-:S04]  /*eac0*/  SHF.L.U32 R9, R9, 0x1, RZ ;  /* 0x0000000109097819 */ /* 0x001fc800000006ff */
[----:B------:R-:W-:Y:S01]  /*ead0*/  ISETP.GE.AND P1, PT, R9, UR4, PT ;  /* 0x0000000409007c0c */ /* 0x000fe2000bf26270 */
[----:B----4-:R-:W-:Y:S02]  /*eae0*/  DADD R16, R2, R16 ;  /* 0x0000000002107229 */ /* 0x010fe40000000010 */
[----:B-1----:R-:W-:-:S10]  /*eaf0*/  DADD R18, R6, R18 ;  /* 0x0000000006127229 */ /* 0x002fd40000000012 */
[----:B------:R-:W-:Y:S05]  /*eb00*/  @!P1 BRA `(.L_x_7121) ;  /* 0xfffffffc00dc9947 */ /* 0x000fea000383ffff */
.L_x_7118:
        /* <DEDUP_REMOVED lines=9> */
[----:B-----5:R-:W-:Y:S01]  /*eba0*/  IADD3 R2, P0, PT, R22, UR4, RZ ;  /* 0x0000000416027c10 */ /* 0x020fe2000ff1e0ff */
[----:B0-----:R-:W-:-:S04]  /*ebb0*/  UISETP.NE.AND UP1, UPT, UR7, URZ, UPT ;  /* 0x000000ff0700728c */ /* 0x001fc8000bf25270 */
[----:B------:R-:W-:-:S03]  /*ebc0*/  IMAD.X R3, RZ, RZ, UR5, P0 ;  /* 0x00000005ff037e24 */ /* 0x000fc600080e06ff */
[----:B------:R-:W-:Y:S05]  /*ebd0*/  BRA.U !UP0, `(.L_x_7123) ;  /* 0x00000001080c7547 */ /* 0x000fea000b800000 */
[----:B-123--:R-:W2:Y:S02]  /*ebe0*/  LDG.E.128 R4, desc[UR36][R2.64] ;  /* 0x0000002402047981 */ /* 0x00eea4000c1e1d00 */
[----:B--2---:R-:W-:Y:S02]  /*ebf0*/  DADD R16, R16, R4 ;  /* 0x0000000010107229 */ /* 0x004fe40000000004 */
[----:B------:R-:W-:-:S11]  /*ec00*/  DADD R18, R18, R6 ;  /* 0x0000000012127229 */ /* 0x000fd60000000006 */
.L_x_7123:
        /* <DEDUP_REMOVED lines=8> */
[----:B------:R4:W4:Y:S01]  /*ec90*/  LDC.64 R2, c[0x4][R0] ;  /* 0x0100000000027b82 */ /* 0x0009220000000a00 */
[----:B------:R-:W5:Y:S01]  /*eca0*/  LDCU.64 UR6, c[0x4][0x7b8] ;  /* 0x0100f700ff0677ac */ /* 0x000f620008000a00 */
[----:B------:R-:W-:Y:S01]  /*ecb0*/  IMAD.MOV.U32 R13, RZ, RZ, RZ ;  /* 0x000000ffff0d7224 */ /* 0x000fe200078e00ff */
[----:B------:R-:W1:Y:S01]  /*ecc0*/  LDCU.64 UR8, c[0x4][0x1d8] ;  /* 0x01003b00ff0877ac */ /* 0x000e620008000a00 */
[----:B0-----:R-:W-:Y:S02]  /*ecd0*/  MOV R4, UR4 ;  /* 0x0000000400047c02 */ /* 0x001fe40008000f00 */
[----:B------:R-:W-:Y:S01]  /*ece0*/  MOV R5, UR5 ;  /* 0x0000000500057c02 */ /* 0x000fe20008000f00 */
[----:B-----5:R-:W-:Y:S01]  /*ecf0*/  IMAD.U32 R6, RZ, RZ, UR6 ;  /* 0x00000006ff067e24 */ /* 0x020fe2000f8e00ff */
[----:B-123--:R-:W-:-:S02]  /*ed00*/  MOV R7, UR7 ;  /* 0x0000000700077c02 */ /* 0x00efc40008000f00 */
[----:B------:R-:W-:Y:S01]  /*ed10*/  MOV R10, UR8 ;  /* 0x00000008000a7c02 */ /* 0x000fe20008000f00 */
[----:B------:R-:W-:-:S07]  /*ed20*/  IMAD.U32 R11, RZ, RZ, UR9 ;  /* 0x00000009ff0b7e24 */ /* 0x000fce000f8e00ff */
[----:B------:R-:W-:-:S07]  /*ed30*/  LEPC R20, `(.L_x_7125) ;  /* 0x000000001014794e */ /* 0x000fce0000000000 */
[----:B----4-:R-:W-:Y:S05]  /*ed40*/  CALL.ABS.NOINC R2 ;  /* 0x0000000002007343 */ /* 0x010fea0003c00000 */
.L_x_7125:
[----:B------:R-:W0:Y:S02]  /*ed50*/  LDCU.64 UR4, c[0x0][0x778] ;  /* 0x0000ef00ff0477ac */ /* 0x000e240008000a00 */
[----:B0-----:R-:W-:-:S04]  /*ed60*/  IADD3 R22, P0, PT, R22, UR4, RZ ;  /* 0x0000000416167c10 */ /* 0x001fc8000ff1e0ff */
[----:B------:R-:W-:-:S05]  /*ed70*/  IADD3.X R23, PT, PT, RZ, UR5, RZ, P0, !PT ;  /* 0x00000005ff177c10 */ /* 0x000fca00087fe4ff */
[----:B------:R-:W-:Y:S01]  /*ed80*/  STG.E.128 desc[UR36][R22.64], R16 ;  /* 0x0000001016007986 */ /* 0x000fe2000c101d24 */
[----:B------:R-:W-:Y:S05]  /*ed90*/  EXIT ;  /* 0x000000000000794d */ /* 0x000fea0003800000 */
.L_x_7124:
[----:B------:R-:W-:Y:S01]  /*eda0*/  STG.E.128 desc[UR36][R2.64], R16 ;  /* 0x0000001002007986 */ /* 0x000fe2000c101d24 */
[----:B------:R-:W-:Y:S05]  /*edb0*/  EXIT ;  /* 0x000000000000794d */ /* 0x000fea0003800000 */
.L_x_7122:
[----:B------:R-:W4:Y:S01]  /*edc0*/  LDCU.U8 UR4, c[0x0][0x7a8] ;  /* 0x0000f500ff0477ac */ /* 0x000f220008000000 */
[----:B------:R-:W5:Y:S01]  /*edd0*/  LDCU.U8 UR5, c[0x0][0x7a9] ;  /* 0x0000f520ff0577ac */ /* 0x000f620008000000 */
[----:B----4-:R-:W-:Y:S02]  /*ede0*/  UISETP.NE.AND UP0, UPT, UR4, URZ, UPT ;  /* 0x000000ff0400728c */ /* 0x010fe4000bf05270 */
[----:B-----5:R-:W-:-:S07]  /*edf0*/  UISETP.NE.AND UP1, UPT, UR5, URZ, UPT ;  /* 0x000000ff0500728c */ /* 0x020fce000bf25270 */
[----:B------:R-:W-:Y:S05]  /*ee00*/  BRA.U !UP0, `(.L_x_7126) ;  /* 0x00000001080c7547 */ /* 0x000fea000b800000 */
[----:B------:R-:W0:Y:S02]  /*ee10*/  LDG.E.128 R8, desc[UR36][R4.64] ;  /* 0x0000002404087981 */ /* 0x000e24000c1e1d00 */
[----:B0123--:R-:W-:Y:S02]  /*ee20*/  DADD R16, R16, R8 ;  /* 0x0000000010107229 */ /* 0x00ffe40000000008 */
[----:B------:R-:W-:-:S11]  /*ee30*/  DADD R18, R18, R10 ;  /* 0x0000000012127229 */ /* 0x000fd6000000000a */
.L_x_7126:
[----:B------:R-:W-:Y:S05]  /*ee40*/  BRA.U !UP1, `(.L_x_7127) ;  /* 0x0000000109607547 */ /* 0x000fea000b800000 */
[----:B------:R-:W4:Y:S02]  /*ee50*/  LDCU UR4, c[0x0][0x7ac] ;  /* 0x0000f580ff0477ac */ /* 0x000f240008000800 */
[----:B----4-:R-:W-:-:S09]  /*ee60*/  UISETP.NE.AND UP0, UPT, UR4, 0x1, UPT ;  /* 0x000000010400788c */ /* 0x010fd2000bf05270 */
        /* <DEDUP_REMOVED lines=8> */
[----:B------:R-:W0:Y:S01]  /*eef0*/  LDCU.64 UR8, c[0x4][0x1d8] ;  /* 0x01003b00ff0877ac */ /* 0x000e220008000a00 */
[----:B----4-:R-:W-:Y:S01]  /*ef00*/  MOV R4, UR4 ;  /* 0x0000000400047c02 */ /* 0x010fe20008000f00 */
[----:B------:R-:W-:Y:S01]  /*ef10*/  IMAD.U32 R5, RZ, RZ, UR5 ;  /* 0x00000005ff057e24 */ /* 0x000fe2000f8e00ff */
[----:B-----5:R-:W-:-:S02]  /*ef20*/  MOV R6, UR6 ;  /* 0x0000000600067c02 */ /* 0x020fc40008000f00 */
[----:B0123--:R-:W-:Y:S01]  /*ef30*/  MOV R7, UR7 ;  /* 0x0000000700077c02 */ /* 0x00ffe20008000f00 */
[----:B------:R-:W-:Y:S01]  /*ef40*/  IMAD.U32 R10, RZ, RZ, UR8 ;  /* 0x00000008ff0a7e24 */ /* 0x000fe2000f8e00ff */
[----:B------:R-:W-:-:S07]  /*ef50*/  MOV R11, UR9 ;  /* 0x00000009000b7c02 */ /* 0x000fce0008000f00 */
[----:B------:R-:W-:-:S07]  /*ef60*/  LEPC R20, `(.L_x_7128) ;  /* 0x000000001014794e */ /* 0x000fce0000000000 */
[----:B------:R-:W-:Y:S05]  /*ef70*/  CALL.ABS.NOINC R2 ;  /* 0x0000000002007343 */ /* 0x000fea0003c00000 */
.L_x_7128:
[----:B------:R-:W4:Y:S02]  /*ef80*/  LDCU.64 UR4, c[0x0][0x778] ;  /* 0x0000ef00ff0477ac */ /* 0x000f240008000a00 */
[----:B----4-:R-:W-:-:S04]  /*ef90*/  IADD3 R22, P0, PT, R22, UR4, RZ ;  /* 0x0000000416167c10 */ /* 0x010fc8000ff1e0ff */
[----:B------:R-:W-:-:S05]  /*efa0*/  IADD3.X R23, PT, PT, RZ, UR5, RZ, P0, !PT ;  /* 0x00000005ff177c10 */ /* 0x000fca00087fe4ff */
[----:B------:R-:W-:Y:S01]  /*efb0*/  STG.E.128 desc[UR36][R22.64], R16 ;  /* 0x0000001016007986 */ /* 0x000fe2000c101d24 */
[----:B------:R-:W-:Y:S05]  /*efc0*/  EXIT ;  /* 0x000000000000794d */ /* 0x000fea0003800000 */
.L_x_7127:
[----:B------:R-:W-:Y:S01]  /*efd0*/  STG.E.128 desc[UR36][R4.64], R16 ;  /* 0x0000001004007986 */ /* 0x000fe2000c101d24 */
[----:B------:R-:W-:Y:S05]  /*efe0*/  EXIT ;  /* 0x000000000000794d */ /* 0x000fea0003800000 */
.L_x_7104:
        /* <DEDUP_REMOVED lines=22> */
[----:B------:R-:W4:Y:S02]  /*f150*/  LDG.E.128 R4, desc[UR36][R2.64] ;  /* 0x0000002402047981 */ /* 0x000f24000c1e1d00 */
[----:B----4-:R-:W-:Y:S02]  /*f160*/  DADD R16, R16, R4 ;  /* 0x0000000010107229 */ /* 0x010fe40000000004 */
[----:B------:R-:W-:-:S11]  /*f170*/  DADD R18, R18, R6 ;  /* 0x0000000012127229 */ /* 0x000fd60000000006 */
.L_x_7130:
        /* <DEDUP_REMOVED lines=11> */
[----:B------:R-:W5:Y:S01]  /*f230*/  LDCU.64 UR8, c[0x4][0x1d8] ;  /* 0x01003b00ff0877ac */ /* 0x000f620008000a00 */
[----:B0-----:R-:W-:Y:S02]  /*f240*/  MOV R4, UR4 ;  /* 0x0000000400047c02 */ /* 0x001fe40008000f00 */
[----:B------:R-:W-:Y:S01]  /*f250*/  MOV R5, UR5 ;  /* 0x0000000500057c02 */ /* 0x000fe20008000f00 */
[----:B---3--:R-:W-:Y:S01]  /*f260*/  IMAD.U32 R6, RZ, RZ, UR6 ;  /* 0x00000006ff067e24 */ /* 0x008fe2000f8e00ff */
[----:B------:R-:W-:-:S02]  /*f270*/  MOV R7, UR7 ;  /* 0x0000000700077c02 */ /* 0x000fc40008000f00 */
[----:B-----5:R-:W-:Y:S01]  /*f280*/  MOV R10, UR8 ;  /* 0x00000008000a7c02 */ /* 0x020fe20008000f00 */
[----:B-1----:R-:W-:-:S07]  /*f290*/  IMAD.U32 R11, RZ, RZ, UR9 ;  /* 0x00000009ff0b7e24 */ /* 0x002fce000f8e00ff */
[----:B------:R-:W-:-:S07]  /*f2a0*/  LEPC R20, `(.L_x_7132) ;  /* 0x000000001014794e */ /* 0x000fce0000000000 */
[----:B--2-4-:R-:W-:Y:S05]  /*f2b0*/  CALL.ABS.NOINC R2 ;  /* 0x0000000002007343 */ /* 0x014fea0003c00000 */
.L_x_7132:
[----:B------:R-:W0:Y:S02]  /*f2c0*/  LDCU.64 UR4, c[0x0][0x778] ;  /* 0x0000ef00ff0477ac */ /* 0x000e240008000a00 */
[----:B0-----:R-:W-:-:S04]  /*f2d0*/  IADD3 R22, P0, PT, R22, UR4, RZ ;  /* 0x0000000416167c10 */ /* 0x001fc8000ff1e0ff */
[----:B------:R-:W-:-:S05]  /*f2e0*/  IADD3.X R23, PT, PT, RZ, UR5, RZ, P0, !PT ;  /* 0x00000005ff177c10 */ /* 0x000fca00087fe4ff */
[----:B------:R-:W-:Y:S01]  /*f2f0*/  STG.E.128 desc[UR36][R22.64], R16 ;  /* 0x0000001016007986 */ /* 0x000fe2000c101d24 */
[----:B------:R-:W-:Y:S05]  /*f300*/  EXIT ;  /* 0x000000000000794d */ /* 0x000fea0003800000 */
.L_x_7131:
[----:B------:R-:W-:Y:S01]  /*f310*/  STG.E.128 desc[UR36][R2.64], R16 ;  /* 0x0000001002007986 */ /* 0x000fe2000c101d24 */
[----:B------:R-:W-:Y:S05]  /*f320*/  EXIT ;  /* 0x000000000000794d */ /* 0x000fea0003800000 */
.L_x_7129:
[----:B------:R-:W0:Y:S01]  /*f330*/  LDCU.U8 UR4, c[0x0][0x7a8] ;  /* 0x0000f500ff0477ac */ /* 0x000e220008000000 */
[----:B------:R-:W1:Y:S01]  /*f340*/  LDCU.U8 UR5, c[0x0][0x7a9] ;  /* 0x0000f520ff0577ac */ /* 0x000e620008000000 */
[----:B0-----:R-:W-:Y:S02]  /*f350*/  UISETP.NE.AND UP0, UPT, UR4, URZ, UPT ;  /* 0x000000ff0400728c */ /* 0x001fe4000bf05270 */
[----:B-1----:R-:W-:-:S07]  /*f360*/  UISETP.NE.AND UP1, UPT, UR5, URZ, UPT ;  /* 0x000000ff0500728c */ /* 0x002fce000bf25270 */
[----:B------:R-:W-:Y:S05]  /*f370*/  BRA.U !UP0, `(.L_x_7133) ;  /* 0x00000001080c7547 */ /* 0x000fea000b800000 */
[----:B----4-:R-:W2:Y:S02]  /*f380*/  LDG.E.128 R8, desc[UR36][R4.64] ;  /* 0x0000002404087981 */ /* 0x010ea4000c1e1d00 */
[----:B--2---:R-:W-:Y:S02]  /*f390*/  DADD R16, R16, R8 ;  /* 0x0000000010107229 */ /* 0x004fe40000000008 */
[----:B------:R-:W-:-:S11]  /*f3a0*/  DADD R18, R18, R10 ;  /* 0x0000000012127229 */ /* 0x000fd6000000000a */
.L_x_7133:
        /* <DEDUP_REMOVED lines=11> */
[----:B------:R-:W5:Y:S01]  /*f460*/  LDCU.64 UR8, c[0x4][0x1d8] ;  /* 0x01003b00ff0877ac */ /* 0x000f620008000a00 */
[----:B0-----:R-:W-:Y:S01]  /*f470*/  MOV R4, UR4 ;  /* 0x0000000400047c02 */ /* 0x001fe20008000f00 */
[----:B------:R-:W-:Y:S01]  /*f480*/  IMAD.U32 R5, RZ, RZ, UR5 ;  /* 0x00000005ff057e24 */ /* 0x000fe2000f8e00ff */
[----:B---3--:R-:W-:-:S02]  /*f490*/  MOV R6, UR6 ;  /* 0x0000000600067c02 */ /* 0x008fc40008000f00 */
[----:B------:R-:W-:Y:S01]  /*f4a0*/  MOV R7, UR7 ;  /* 0x0000000700077c02 */ /* 0x000fe20008000f00 */
[----:B-----5:R-:W-:Y:S01]  /*f4b0*/  IMAD.U32 R10, RZ, RZ, UR8 ;  /* 0x00000008ff0a7e24 */ /* 0x020fe2000f8e00ff */
[----:B-1----:R-:W-:-:S07]  /*f4c0*/  MOV R11, UR9 ;  /* 0x00000009000b7c02 */ /* 0x002fce0008000f00 */
[----:B------:R-:W-:-:S07]  /*f4d0*/  LEPC R20, `(.L_x_7135) ;  /* 0x000000001014794e */ /* 0x000fce0000000000 */
[----:B--2-4-:R-:W-:Y:S05]  /*f4e0*/  CALL.ABS.NOINC R2 ;  /* 0x0000000002007343 */ /* 0x014fea0003c00000 */
.L_x_7135:
[----:B------:R-:W0:Y:S02]  /*f4f0*/  LDCU.64 UR4, c[0x0][0x778] ;  /* 0x0000ef00ff0477ac */ /* 0x000e240008000a00 */
[----:B0-----:R-:W-:-:S04]  /*f500*/  IADD3 R22, P0, PT, R22, UR4, RZ ;  /* 0x0000000416167c10 */ /* 0x001fc8000ff1e0ff */
[----:B------:R-:W-:-:S05]  /*f510*/  IADD3.X R23, PT, PT, RZ, UR5, RZ, P0, !PT ;  /* 0x00000005ff177c10 */ /* 0x000fca00087fe4ff */
[----:B------:R-:W-:Y:S01]  /*f520*/  STG.E.128 desc[UR36][R22.64], R16 ;  /* 0x0000001016007986 */ /* 0x000fe2000c101d24 */
[----:B------:R-:W-:Y:S05]  /*f530*/  EXIT ;  /* 0x000000000000794d */ /* 0x000fea0003800000 */
.L_x_7134:
[----:B------:R-:W-:Y:S01]  /*f540*/  STG.E.128 desc[UR36][R4.64], R16 ;  /* 0x0000001004007986 */ /* 0x000fe2000c101d24 */
[----:B------:R-:W-:Y:S05]  /*f550*/  EXIT ;  /* 0x000000000000794d */ /* 0x000fea0003800000 */
.L_x_7136:
        /* <DEDUP_REMOVED lines=10> */
.L_x_10020:


//--------------------- .text._ZN2at6native13reduce_kernelILi128ELi2ENS0_8ReduceOpIN3c107complexIdEENS0_14func_wrapper_tIS5_ZNS0_11sum_functorIS5_S5_S5_EclERNS_14TensorIteratorEEUlS5_S5_E_EEjS5_Li4ELi4EEEEEvT1_ --------------------------
	.section	.text._ZN2at6native13reduce_kernelILi128ELi2ENS0_8ReduceOpIN3c107complexIdEENS0_14func_wrapper_tIS5_ZNS0_11sum_functorIS5_S5_S5_EclERNS_14TensorIteratorEEUlS5_S5_E_EEjS5_Li4ELi4EEEEEvT1_,"ax",@progbits
	.align	128
        .global         _ZN2at6native13reduce_kernelILi128ELi2ENS0_8ReduceOpIN3c107complexIdEENS0_14func_wrapper_tIS5_ZNS0_11sum_functorIS5_S5_S5_EclERNS_14TensorIteratorEEUlS5_S5_E_EEjS5_Li4ELi4EEEEEvT1_
        .type           _ZN2at6native13reduce_kernelILi128ELi2ENS0_8ReduceOpIN3c107complexIdEENS0_14func_wrapper_tIS5_ZNS0_11sum_functorIS5_S5_S5_EclERNS_14TensorIteratorEEUlS5_S5_E_EEjS5_Li4ELi4EEEEEvT1_,@function
        .size           _ZN2at6native13reduce_kernelILi128ELi2ENS0_8ReduceOpIN3c107complexIdEENS0_14func_wrapper_tIS5_ZNS0_11sum_functorIS5_S5_S5_EclERNS_14TensorIteratorEEUlS5_S5_E_EEjS5_Li4ELi4EEEEEvT1_,(.L_x_10021 - _ZN2at6native13reduce_kernelILi128ELi2ENS0_8ReduceOpIN3c107complexIdEENS0_14func_wrapper_tIS5_ZNS0_11sum_functorIS5_S5_S5_EclERNS_14TensorIteratorEEUlS5_S5_E_EEjS5_Li4ELi4EEEEEvT1_)
        .other          _ZN2at6native13reduce_kernelILi128ELi2ENS0_8ReduceOpIN3c107complexIdEENS0_14func_wrapper_tIS5_ZNS0_11sum_functorIS5_S5_S5_EclERNS_14TensorIteratorEEUlS5_S5_E_EEjS5_Li4ELi4EEEEEvT1_,@"STO_CUDA_ENTRY STV_DEFAULT"
_ZN2at6native13reduce_kernelILi128ELi2ENS0_8ReduceOpIN3c107complexIdEENS0_14func_wrapper_tIS5_ZNS0_11sum_functorIS5_S5_S5_EclERNS_14TensorIteratorEEUlS5_S5_E_EEjS5_Li4ELi4EEEEEvT1_:
.text._ZN2at6native13reduce_kernelILi128ELi2ENS0_8ReduceOpIN3c107complexIdEENS0_14func_wrapper_tIS5_ZNS0_11sum_functorIS5_S5_S5_EclERNS_14TensorIteratorEEUlS5_S5_E_EEjS5_Li4ELi4EEEEEvT1_:
        /* <DEDUP_REMOVED lines=297> */
.L_x_7137:
        /* <DEDUP_REMOVED lines=36> */
.L_x_7141:
[----:B------:R-:W0:Y:S01]  /*14d0*/  LDC.64 R10, c[0x0][0x390] ;  /* 0x0000e400ff0a7b82 */ /* 0x000e220000000a00 */
[----:B------:R-:W-:Y:S01]  /*14e0*/  SHF.R.U32.HI R0, RZ, 0x4, R18 ;  /* 0x00000004ff007819 */ /* 0x000fe20000011612 */
[----:B------:R-:W-:Y:S03]  /*14f0*/  BSSY.RECONVERGENT B0, `(.L_x_7142) ;  /* 0x0000030000007945 */ /* 0x000fe60003800200 */
[----:B------:R-:W-:-:S03]  /*1500*/  LOP3.LUT P0, R0, R0, 0x3, RZ, 0xc0, !PT ;  /* 0x0000000300007812 */ /* 0x000fc6000780c0ff */
[----:B------:R-:W1:Y:S01]  /*1510*/  LDC.64 R12, c[0x0][0x398] ;  /* 0x0000e600ff0c7b82 */ /* 0x000e620000000a00 */
[-C--:B0-----:R-:W-:Y:S01]  /*1520*/  MOV R24, R10.reuse ;  /* 0x0000000a00187202 */ /* 0x081fe20000000f00 */
[--C-:B------:R-:W-:Y:S01]  /*1530*/  IMAD.MOV.U32 R25, RZ, RZ, R11.reuse ;  /* 0x000000ffff197224 */ /* 0x100fe200078e000b */
[----:B------:R-:W-:Y:S01]  /*1540*/  MOV R4, R10 ;  /* 0x0000000a00047202 */ /* 0x000fe20000000f00 */
[----:B------:R-:W-:Y:S01]  /*1550*/  IMAD.MOV.U32 R5, RZ, RZ, R11 ;  /* 0x000000ffff057224 */ /* 0x000fe200078e000b */
[-C--:B-1----:R-:W-:Y:S01]  /*1560*/  MOV R26, R12.reuse ;  /* 0x0000000c001a7202 */ /* 0x082fe20000000f00 */
[--C-:B------:R-:W-:Y:S01]  /*1570*/  IMAD.MOV.U32 R27, RZ, RZ, R13.reuse ;  /* 0x000000ffff1b7224 */ /* 0x100fe200078e000d */
[----:B------:R-:W-:Y:S01]  /*1580*/  MOV R6, R12 ;  /* 0x0000000c00067202 */ /* 0x000fe20000000f00 */
[----:B------:R-:W-:Y:S02]  /*1590*/  IMAD.MOV.U32 R7, RZ, RZ, R13 ;  /* 0x000000ffff077224 */ /* 0x000fe400078e000d */
        /* <DEDUP_REMOVED lines=11> */
[----:B------:R-:W0:Y:S01]  /*1650*/  LDCU UR4, c[0x0][0x3bc] ;  /* 0x00007780ff0477ac */ /* 0x000e220008000800 */
[----:B------:R-:W-:Y:S01]  /*1660*/  ISETP.NE.AND P1, PT, R2, RZ, PT ;  /* 0x000000ff0200720c */ /* 0x000fe20003f25270 */
[----:B------:R-:W-:Y:S01]  /*1670*/  IMAD.MOV.U32 R4, RZ, RZ, R10 ;  /* 0x000000ffff047224 */ /* 0x000fe200078e000a */
[----:B------:R-:W-:Y:S01]  /*1680*/  MOV R5, R11 ;  /* 0x0000000b00057202 */ /* 0x000fe20000000f00 */
[----:B------:R-:W-:Y:S01]  /*1690*/  IMAD.MOV.U32 R6, RZ, RZ, R12 ;  /* 0x000000ffff067224 */ /* 0x000fe200078e000c */
[----:B------:R-:W-:Y:S02]  /*16a0*/  MOV R7, R13 ;  /* 0x0000000d00077202 */ /* 0x000fe40000000f00 */
[----:B0-----:R-:W-:-:S13]  /*16b0*/  ISETP.NE.AND P0, PT, RZ, UR4, PT ;  /* 0x00000004ff007c0c */ /* 0x001fda000bf05270 */
[----:B------:R-:W-:Y:S05]  /*16c0*/  @P0 BRA P1, `(.L_x_7145) ;  /* 0x0000000000340947 */ /* 0x000fea0000800000 */
        /* <DEDUP_REMOVED lines=8> */
[----:B------:R-:W-:Y:S01]  /*1750*/  IMAD.WIDE.U32 R8, R17, 0x10, R18 ;  /* 0x0000001011087825 */ /* 0x000fe200078e0012 */
[----:B------:R-:W0:Y:S04]  /*1760*/  LDCU.128 UR4, c[0x0][0x390] ;  /* 0x00007200ff0477ac */ /* 0x000e280008000c00 */
[----:B------:R-:W0:Y:S02]  /*1770*/  LDG.E.128 R4, desc[UR36][R8.64] ;  /* 0x0000002408047981 */ /* 0x000e24000c1e1d00 */
[----:B0-----:R-:W-:Y:S02]  /*1780*/  DADD R4, R4, UR4 ;  /* 0x0000000404047e29 */ /* 0x001fe40008000000 */
[----:B------:R-:W-:-:S11]  /*1790*/  DADD R6, R6, UR6 ;  /* 0x0000000606067e29 */ /* 0x000fd60008000000 */
.L_x_7145:
[----:B------:R-:W-:Y:S05]  /*17a0*/  BSYNC.RECONVERGENT B1 ;  /* 0x0000000000017941 */ /* 0x000fea0003800200 */
.L_x_7144:
[----:B------:R-:W0:Y:S01]  /*17b0*/  LDC R3, c[0x0][0x3a4] ;  /* 0x0000e900ff037b82 */ /* 0x000e220000000800 */
[----:B------:R-:W-:-:S05]  /*17c0*/  IADD3 R18, P0, PT, R18, 0x40, RZ ;  /* 0x0000004012127810 */ /* 0x000fca0007f1e0ff */
[----:B------:R-:W-:Y:S01]  /*17d0*/  IMAD.X R19, RZ, RZ, R19, P0 ;  /* 0x000000ffff137224 */ /* 0x000fe200000e0613 */
[----:B0-----:R-:W-:-:S07]  /*17e0*/  IADD3 R22, PT, PT, R0, -0x4, R3 ;  /* 0xfffffffc00167810 */ /* 0x001fce0007ffe003 */
.L_x_7143:
[----:B------:R-:W-:Y:S05]  /*17f0*/  BSYNC.RECONVERGENT B0 ;  /* 0x0000000000007941 */ /* 0x000fea0003800200 */
.L_x_7142:
        /* <DEDUP_REMOVED lines=20> */
[----:B------:R-:W-:Y:S01]  /*1940*/  MOV R9, R13 ;  /* 0x0000000d00097202 */ /* 0x000fe20000000f00 */
[----:B------:R-:W-:Y:S01]  /*1950*/  IMAD.MOV.U32 R14, RZ, RZ, R10 ;  /* 0x000000ffff0e7224 */ /* 0x000fe200078e000a */
[----:B------:R-:W-:-:S07]  /*1960*/  MOV R15, R11 ;  /* 0x0000000b000f7202 */ /* 0x000fce0000000f00 */
.L_x_7148:
[C---:B------:R-:W-:Y:S01]  /*1970*/  IMAD.WIDE.U32 R20, R3.reuse, 0x40, R18 ;  /* 0x0000004003147825 */ /* 0x040fe200078e0012 */
[----:B------:R-:W0:Y:S04]  /*1980*/  LDCU UR4, c[0x0][0x3ac] ;  /* 0x00007580ff0477ac */ /* 0x000e280008000800 */
[----:B------:R-:W2:Y:S04]  /*1990*/  LDG.E.ENL2.256 R32, R28, desc[UR36][R20.64] ;  /* 0xfe000024141c797e */ /* 0x000ea80008121920 */
[----:B------:R-:W3:Y:S01]  /*19a0*/  LDG.E.ENL2.256 R40, R36, desc[UR36][R20.64+0x20] ;  /* 0xfe0001241424797e */ /* 0x000ee20008121928 */
[----:B0-----:R-:W-:-:S05]  /*19b0*/  VIADD R3, R3, UR4 ;  /* 0x0000000403037c36 */ /* 0x001fca0008000000 */
        /* <DEDUP_REMOVED lines=11> */
.L_x_7147:
[----:B------:R-:W-:Y:S05]  /*1a70*/  BSYNC.RECONVERGENT B0 ;  /* 0x0000000000007941 */ /* 0x000fea0003800200 */
.L_x_7146:
[----:B------:R-:W-:Y:S04]  /*1a80*/  BSSY.RECONVERGENT B0, `(.L_x_7149) ;  /* 0x000000a000007945 */ /* 0x000fe80003800200 */
[----:B------:R-:W-:Y:S05]  /*1a90*/  @P0 BRA `(.L_x_7150) ;  /* 0x0000000000200947 */ /* 0x000fea0003800000 */
[----:B------:R-:W-:-:S04]  /*1aa0*/  LOP3.LUT R0, R22, 0xfffffffc, RZ, 0xc0, !PT ;  /* 0xfffffffc16007812 */ /* 0x000fc800078ec0ff */
[----:B------:R-:W-:-:S04]  /*1ab0*/  IADD3 R3, PT, PT, R0, R17, RZ ;  /* 0x0000001100037210 */ /* 0x000fc80007ffe0ff */
[----:B------:R-:W-:-:S13]  /*1ac0*/  ISETP.GE.U32.AND P0, PT, R3, R22, PT ;  /* 0x000000160300720c */ /* 0x000fda0003f06070 */
[----:B------:R-:W-:Y:S05]  /*1ad0*/  @P0 BRA `(.L_x_7150) ;  /* 0x0000000000100947 */ /* 0x000fea0003800000 */
[----:B------:R-:W-:-:S05]  /*1ae0*/  IMAD.WIDE R18, R3, 0x10, R18 ;  /* 0x0000001003127825 */ /* 0x000fca00078e0212 */
[----:B------:R-:W2:Y:S02]  /*1af0*/  LDG.E.128 R20, desc[UR36][R18.64] ;  /* 0x0000002412147981 */ /* 0x000ea4000c1e1d00 */
[----:B--2---:R-:W-:Y:S02]  /*1b00*/  DADD R4, R4, R20 ;  /* 0x0000000004047229 */ /* 0x004fe40000000014 */
[----:B------:R-:W-:-:S11]  /*1b10*/  DADD R6, R6, R22 ;  /* 0x0000000006067229 */ /* 0x000fd60000000016 */
.L_x_7150:
[----:B------:R-:W-:Y:S05]  /*1b20*/  BSYNC.RECONVERGENT B0 ;  /* 0x0000000000007941 */ /* 0x000fea0003800200 */
.L_x_7149:
[----:B------:R-:W-:Y:S01]  /*1b30*/  DADD R4, R14, R4 ;  /* 0x000000000e047229 */ /* 0x000fe20000000004 */
[----:B------:R-:W-:Y:S01]  /*1b40*/  CS2R R68, SRZ ;  /* 0x0000000000447805 */ /* 0x000fe2000001ff00 */
[----:B------:R-:W-:-:S06]  /*1b50*/  DADD R6, R12, R6 ;  /* 0x000000000c067229 */ /* 0x000fcc0000000006 */
[----:B------:R-:W-:Y:S02]  /*1b60*/  DADD R4, R4, R10 ;  /* 0x0000000004047229 */ /* 0x000fe4000000000a */
[----:B------:R-:W-:-:S06]  /*1b70*/  DADD R6, R6, R8 ;  /* 0x0000000006067229 */ /* 0x000fcc0000000008 */
[----:B------:R-:W-:Y:S02]  /*1b80*/  DADD R24, R4, R24 ;  /* 0x0000000004187229 */ /* 0x000fe40000000018 */
[----:B------:R-:W-:Y:S01]  /*1b90*/  DADD R26, R6, R26 ;  /* 0x00000000061a7229 */ /* 0x000fe2000000001a */
[----:B------:R-:W-:Y:S10]  /*1ba0*/  BRA `(.L_x_7139) ;  /* 0x000000a800847947 */ /* 0x000ff40003800000 */
.L_x_7140:
        /* <DEDUP_REMOVED lines=14> */
[----:B------:R-:W1:Y:S01]  /*1c90*/  LDC.64 R10, c[0x0][0x390] ;  /* 0x0000e400ff0a7b82 */ /* 0x000e620000000a00 */
[----:B------:R-:W-:Y:S02]  /*1ca0*/  CS2R R62, SRZ ;  /* 0x00000000003e7805 */ /* 0x000fe4000001ff00 */
[----:B------:R-:W-:Y:S02]  /*1cb0*/  CS2R R60, SRZ ;  /* 0x00000000003c7805 */ /* 0x000fe4000001ff00 */
[----:B------:R-:W-:Y:S02]  /*1cc0*/  CS2R R34, SRZ ;  /* 0x0000000000227805 */ /* 0x000fe4000001ff00 */
[----:B------:R-:W-:Y:S02]  /*1cd0*/  CS2R R32, SRZ ;  /* 0x0000000000207805 */ /* 0x000fe4000001ff00 */
[----:B------:R-:W-:-:S02]  /*1ce0*/  CS2R R38, SRZ ;  /* 0x0000000000267805 */ /* 0x000fc4000001ff00 */
[----:B------:R-:W-:Y:S02]  /*1cf0*/  CS2R R36, SRZ ;  /* 0x0000000000247805 */ /* 0x000fe4000001ff00 */
[----:B------:R-:W-:Y:S01]  /*1d00*/  CS2R R42, SRZ ;  /* 0x00000000002a7805 */ /* 0x000fe2000001ff00 */
[----:B------:R-:W2:Y:S01]  /*1d10*/  LDC.64 R22, c[0x0][0x398] ;  /* 0x0000e600ff167b82 */ /* 0x000ea20000000a00 */
[----:B------:R-:W-:Y:S02]  /*1d20*/  CS2R R40, SRZ ;  /* 0x0000000000287805 */ /* 0x000fe4000001ff00 */
[----:B------:R-:W-:Y:S02]  /*1d30*/  CS2R R46, SRZ ;  /* 0x00000000002e7805 */ /* 0x000fe4000001ff00 */
[----:B------:R-:W-:Y:S01]  /*1d40*/  CS2R R44, SRZ ;  /* 0x00000000002c7805 */ /* 0x000fe2000001ff00 */
        /* <DEDUP_REMOVED lines=56> */
.L_x_7154:
        /* <DEDUP_REMOVED lines=10> */
[----:B------:R-:W2:Y:S01]  /*2170*/  LDG.E.ENL2.256 R40, R44, desc[UR36][R40.64] ;  /* 0xfe000024282c797e */ /* 0x000ea20008121928 */
[----:B------:R-:W-:-:S02]  /*2180*/  SHF.R.U32.HI R49, RZ, 0x1, R3 ;  /* 0x00000001ff317819 */ /* 0x000fc40000011603 */
[----:B------:R-:W-:Y:S01]  /*2190*/  LOP3.LUT R5, R5, 0xf, RZ, 0xc0, !PT ;  /* 0x0000000f05057812 */ /* 0x000fe200078ec0ff */
[----:B------:R-:W3:Y:S01]  /*21a0*/  LDG.E.ENL2.256 R32, R36, desc[UR36][R32.64] ;  /* 0xfe0000242024797e */ /* 0x000ee20008121920 */
[----:B------:R-:W-:Y:S01]  /*21b0*/  IADD3 R56, P0, PT, R18, R57, RZ ;  /* 0x0000003912387210 */ /* 0x000fe20007f1e0ff */
[----:B------:R-:W-:-:S04]  /*21c0*/  IMAD.WIDE.U32 R48, R49, 0x20, R18 ;  /* 0x0000002031307825 */ /* 0x000fc800078e0012 */
[----:B------:R-:W-:Y:S02]  /*21d0*/  IMAD.X R57, R19, 0x1, R5, P0 ;  /* 0x0000000113397824 */ /* 0x000fe400000e0605 */
[----:B------:R-:W4:Y:S04]  /*21e0*/  LDG.E.ENL2.256 R52, R48, desc[UR36][R48.64] ;  /* 0xfe0000243030797e */ /* 0x000f280008121934 */
[----:B------:R-:W5:Y:S01]  /*21f0*/  LDG.E.ENL2.256 R56, R60, desc[UR36][R56.64] ;  /* 0xfe000024383c797e */ /* 0x000f620008121938 */
[----:B------:R-:W-:-:S05]  /*2200*/  IADD3 R3, PT, PT, R3, R0, RZ ;  /* 0x0000000003037210 */ /* 0x000fca0007ffe0ff */
[----:B------:R-:W-:-:S05]  /*2210*/  IMAD R5, R0, 0x3, R3 ;  /* 0x0000000300057824 */ /* 0x000fca00078e0203 */
        /* <DEDUP_REMOVED lines=8> */
[----:B------:R-:W-:Y:S02]  /*22a0*/  DADD R30, R34, R30 ;  /* 0x00000000221e7229 */ /* 0x000fe4000000001e */
[----:B----4-:R-:W-:Y:S02]  /*22b0*/  DADD R72, R48, R72 ;  /* 0x0000000030487229 */ /* 0x010fe40000000048 */
[----:B------:R-:W-:Y:S02]  /*22c0*/  DADD R26, R50, R26 ;  /* 0x00000000321a7229 */ /* 0x000fe4000000001a */
[----:B------:R-:W-:Y:S02]  /*22d0*/  DADD R8, R52, R8 ;  /* 0x0000000034087229 */ /* 0x000fe40000000008 */
[----:B------:R-:W-:-:S02]  /*22e0*/  DADD R6, R54, R6 ;  /* 0x0000000036067229 */ /* 0x000fc40000000006 */
[----:B-----5:R-:W-:Y:S02]  /*22f0*/  DADD R64, R60, R64 ;  /* 0x000000003c407229 */ /* 0x020fe40000000040 */
[----:B------:R-:W-:Y:S02]  /*2300*/  DADD R66, R62, R66 ;  /* 0x000000003e427229 */ /* 0x000fe40000000042 */
[----:B------:R-:W-:Y:S02]  /*2310*/  DADD R68, R56, R68 ;  /* 0x0000000038447229 */ /* 0x000fe40000000044 */
[----:B------:R-:W-:Y:S01]  /*2320*/  DADD R70, R58, R70 ;  /* 0x000000003a467229 */ /* 0x000fe20000000046 */
[----:B------:R-:W-:Y:S10]  /*2330*/  @!P0 BRA `(.L_x_7154) ;  /* 0xfffffffc00648947 */ /* 0x000ff4000383ffff */
[----:B------:R-:W-:Y:S05]  /*2340*/  BSYNC.RECONVERGENT B1 ;  /* 0x0000000000017941 */ /* 0x000fea0003800200 */
.L_x_7153:
[----:B------:R-:W-:Y:S05]  /*2350*/  BSYNC.RECONVERGENT B0 ;  /* 0x0000000000007941 */ /* 0x000fea0003800200 */
.L_x_7152:
        /* <DEDUP_REMOVED lines=23> */
.L_x_7156:
[----:B------:R-:W-:Y:S05]  /*24d0*/  BSYNC.RECONVERGENT B0 ;  /* 0x0000000000007941 */ /* 0x000fea0003800200 */
.L_x_7155:
[----:B------:R-:W-:Y:S04]  /*24e0*/  BSSY.RECONVERGENT B0, `(.L_x_7157) ;  /* 0x000001a000007945 */ /* 0x000fe80003800200 */
[----:B------:R-:W-:Y:S05]  /*24f0*/  @P0 BRA `(.L_x_7158) ;  /* 0x0000000000600947 */ /* 0x000fea0003800000 */
[----:B------:R-:W-:Y:S01]  /*2500*/  IADD3 R3, PT, PT, R3, R0, RZ ;  /* 0x0000000003037210 */ /* 0x000fe20007ffe0ff */
[----:B-----5:R-:W-:Y:S02]  /*2510*/  DADD R10, R10, R44 ;  /* 0x000000000a0a7229 */ /* 0x020fe4000000002c */
[----:B------:R-:W-:Y:S01]  /*2520*/  DADD R28, R28, R46 ;  /* 0x000000001c1c7229 */ /* 0x000fe2000000002e */
[----:B------:R-:W-:Y:S01]  /*2530*/  ISETP.GE.U32.AND P0, PT, R3, R4, PT ;  /* 0x000000040300720c */ /* 0x000fe20003f06070 */
[----:B------:R-:W-:Y:S02]  /*2540*/  DADD R12, R12, R40 ;  /* 0x000000000c0c7229 */ /* 0x000fe40000000028 */
[----:B------:R-:W-:-:S10]  /*2550*/  DADD R24, R24, R42 ;  /* 0x0000000018187229 */ /* 0x000fd4000000002a */
[----:B------:R-:W-:Y:S05]  /*2560*/  @P0 BRA `(.L_x_7158) ;  /* 0x0000000000440947 */ /* 0x000fea0003800000 */
[----:B------:R-:W-:Y:S01]  /*2570*/  IMAD.IADD R3, R3, 0x1, R0 ;  /* 0x0000000103037824 */ /* 0x000fe200078e0200 */
[----:B------:R-:W-:Y:S02]  /*2580*/  DADD R14, R14, R36 ;  /* 0x000000000e0e7229 */ /* 0x000fe40000000024 */
[----:B------:R-:W-:Y:S02]  /*2590*/  DADD R22, R22, R38 ;  /* 0x0000000016167229 */ /* 0x000fe40000000026 */
[----:B------:R-:W-:Y:S01]  /*25a0*/  ISETP.GE.U32.AND P0, PT, R3, R4, PT ;  /* 0x000000040300720c */ /* 0x000fe20003f06070 */
[----:B------:R-:W-:Y:S02]  /*25b0*/  DADD R20, R20, R32 ;  /* 0x0000000014147229 */ /* 0x000fe40000000020 */
[----:B------:R-:W-:-:S10]  /*25c0*/  DADD R30, R30, R34 ;  /* 0x000000001e1e7229 */ /* 0x000fd40000000022 */
[----:B------:R-:W-:Y:S05]  /*25d0*/  @P0 BRA `(.L_x_7158) ;  /* 0x0000000000280947 */ /* 0x000fea0003800000 */
[----:B------:R-:W-:Y:S01]  /*25e0*/  IADD3 R3, PT, PT, R3, R0, RZ ;  /* 0x0000000003037210 */ /* 0x000fe20007ffe0ff */
[----:B------:R-:W-:Y:S02]  /*25f0*/  DADD R64, R64, R60 ;  /* 0x0000000040407229 */ /* 0x000fe4000000003c */
[----:B------:R-:W-:Y:S01]  /*2600*/  DADD R66, R66, R62 ;  /* 0x0000000042427229 */ /* 0x000fe2000000003e */
[----:B------:R-:W-:Y:S01]  /*2610*/  ISETP.GE.U32.AND P0, PT, R3, R4, PT ;  /* 0x000000040300720c */ /* 0x000fe20003f06070 */
[----:B------:R-:W-:Y:S02]  /*2620*/  DADD R68, R68, R56 ;  /* 0x0000000044447229 */ /* 0x000fe40000000038 */
[----:B------:R-:W-:-:S10]  /*2630*/  DADD R70, R70, R58 ;  /* 0x0000000046467229 */ /* 0x000fd4000000003a */
[----:B------:R-:W-:Y:S02]  /*2640*/  @!P0 DADD R72, R72, R48 ;  /* 0x0000000048488229 */ /* 0x000fe40000000030 */
[----:B------:R-:W-:Y:S02]  /*2650*/  @!P0 DADD R26, R26, R50 ;  /* 0x000000001a1a8229 */ /* 0x000fe40000000032 */
[----:B------:R-:W-:Y:S02]  /*2660*/  @!P0 DADD R8, R8, R52 ;  /* 0x0000000008088229 */ /* 0x000fe40000000034 */
[----:B------:R-:W-:-:S11]  /*2670*/  @!P0 DADD R6, R6, R54 ;  /* 0x0000000006068229 */ /* 0x000fd60000000036 */
.L_x_7158:
[----:B------:R-:W-:Y:S05]  /*2680*/  BSYNC.RECONVERGENT B0 ;  /* 0x0000000000007941 */ /* 0x000fea0003800200 */
.L_x_7157:
        /* <DEDUP_REMOVED lines=13> */
.L_x_7151:
[----:B------:R-:W-:-:S13]  /*2760*/  ISETP.NE.AND P0, PT, R16, 0x1, PT ;  /* 0x000000011000780c */ /* 0x000fda0003f05270 */
        /* <DEDUP_REMOVED lines=77> */
.L_x_7162:
[----:B------:R-:W-:Y:S02]  /*2c40*/  IMAD.IADD R5, R3, 0x1, R16 ;  /* 0x0000000103057824 */ /* 0x000fe400078e0210 */
[----:B------:R-:W-:-:S03]  /*2c50*/  IMAD R3, R0, R3, RZ ;  /* 0x0000000300037224 */ /* 0x000fc600078e02ff */
[----:B------:R-:W-:Y:S01]  /*2c60*/  IADD3 R33, PT, PT, R5, R16, RZ ;  /* 0x0000001005217210 */ /* 0x000fe20007ffe0ff */
[----:B------:R-:W-:Y:S01]  /*2c70*/  IMAD R5, R0, R5, RZ ;  /* 0x0000000500057224 */ /* 0x000fe200078e02ff */
[----:B------:R-:W-:-:S03]  /*2c80*/  SHF.R.U32.HI R3, RZ, 0x1, R3 ;  /* 0x00000001ff037819 */ /* 0x000fc60000011603 */
[----:B------:R-:W-:Y:S01]  /*2c90*/  IMAD.IADD R75, R33, 0x1, R16 ;  /* 0x00000001214b7824 */ /* 0x000fe200078e0210 */
[----:B------:R-:W-:Y:S01]  /*2ca0*/  SHF.R.U32.HI R5, RZ, 0x1, R5 ;  /* 0x00000001ff057819 */ /* 0x000fe20000011605 */
[----:B------:R-:W-:-:S04]  /*2cb0*/  IMAD.WIDE.U32 R40, R3, 0x20, R18 ;  /* 0x0000002003287825 */ /* 0x000fc800078e0012 */
[C---:B------:R-:W-:Y:S02]  /*2cc0*/  IMAD R33, R0.reuse, R33, RZ ;  /* 0x0000002100217224 */ /* 0x040fe400078e02ff */
[----:B------:R-:W-:Y:S01]  /*2cd0*/  IMAD R3, R0, R75, RZ ;  /* 0x0000004b00037224 */ /* 0x000fe200078e02ff */
[----:B------:R-:W2:Y:S02]  /*2ce0*/  LDG.E.ENL2.256 R40, R44, desc[UR36][R40.64] ;  /* 0xfe000024282c797e */ /* 0x000ea40008121928 */
[----:B------:R-:W-:Y:S01]  /*2cf0*/  SHF.R.U32.HI R49, RZ, 0x1, R33 ;  /* 0x00000001ff317819 */ /* 0x000fe20000011621 */
[----:B------:R-:W-:Y:S01]  /*2d00*/  IMAD.WIDE.U32 R32, R5, 0x20, R18 ;  /* 0x0000002005207825 */ /* 0x000fe200078e0012 */
[----:B------:R-:W-:-:S03]  /*2d10*/  SHF.R.U32.HI R3, RZ, 0x1, R3 ;  /* 0x00000001ff037819 */ /* 0x000fc60000011603 */
[--C-:B------:R-:W-:Y:S02]  /*2d20*/  IMAD.WIDE.U32 R48, R49, 0x20, R18.reuse ;  /* 0x0000002031307825 */ /* 0x100fe400078e0012 */
[----:B------:R-:W3:Y:S02]  /*2d30*/  LDG.E.ENL2.256 R32, R36, desc[UR36][R32.64] ;  /* 0xfe0000242024797e */ /* 0x000ee40008121920 */
[----:B------:R-:W-:Y:S02]  /*2d40*/  IMAD.WIDE.U32 R52, R3, 0x20, R18 ;  /* 0x0000002003347825 */ /* 0x000fe400078e0012 */
        /* <DEDUP_REMOVED lines=23> */
.L_x_7161:
[----:B------:R-:W-:Y:S05]  /*2ec0*/  BSYNC.RECONVERGENT B0 ;  /* 0x0000000000007941 */ /* 0x000fea0003800200 */
.L_x_7160:
        /* <DEDUP_REMOVED lines=27> */
.L_x_7164:
[----:B------:R-:W-:Y:S05]  /*3080*/  BSYNC.RECONVERGENT B0 ;  /* 0x0000000000007941 */ /* 0x000fea0003800200 */
.L_x_7163:
        /* <DEDUP_REMOVED lines=26> */
.L_x_7166:
[----:B------:R-:W-:Y:S05]  /*3230*/  BSYNC.RECONVERGENT B0 ;  /* 0x0000000000007941 */ /* 0x000fea0003800200 */
.L_x_7165:
        /* <DEDUP_REMOVED lines=13> */
.L_x_7159:
[----:B------:R-:W0:Y:S01]  /*3310*/  LDCU UR4, c[0x0][0x3ac] ;  /* 0x00007580ff0477ac */ /* 0x000e220008000800 */
[----:B------:R-:W1:Y:S01]  /*3320*/  LDC.64 R14, c[0x0][0x390] ;  /* 0x0000e400ff0e7b82 */ /* 0x000e620000000a00 */
[----:B------:R-:W-:Y:S01]  /*3330*/  BSSY.RECONVERGENT B0, `(.L_x_7167) ;  /* 0x000048a000007945 */ /* 0x000fe20003800200 */
        /* <DEDUP_REMOVED lines=14> */
[----:B------:R-:W-:Y:S01]  /*3420*/  CS2R R22, SRZ ;  /* 0x0000000000167805 */ /* 0x000fe2000001ff00 */
[----:B0-----:R-:W-:Y:S01]  /*3430*/  IMAD.U32 R0, RZ, RZ, UR4 ;  /* 0x00000004ff007e24 */ /* 0x001fe2000f8e00ff */
[----:B------:R-:W-:-:S03]  /*3440*/  CS2R R20, SRZ ;  /* 0x0000000000147805 */ /* 0x000fc6000001ff00 */
[----:B------:R-:W-:Y:S01]  /*3450*/  IMAD R7, R0, 0x3, R3 ;  /* 0x0000000300077824 */ /* 0x000fe200078e0203 */
[----:B-1----:R-:W-:Y:S01]  /*3460*/  MOV R80, R14 ;  /* 0x0000000e00507202 */ /* 0x002fe20000000f00 */
[----:B------:R-:W-:-:S03]  /*3470*/  IMAD.MOV.U32 R81, RZ, RZ, R15 ;  /* 0x000000ffff517224 */ /* 0x000fc600078e000f */
[----:B------:R-:W-:Y:S01]  /*3480*/  ISETP.GE.U32.AND P0, PT, R7, R4, PT ;  /* 0x000000040700720c */ /* 0x000fe20003f06070 */
[--C-:B------:R-:W-:Y:S01]  /*3490*/  IMAD.MOV.U32 R75, RZ, RZ, R15.reuse ;  /* 0x000000ffff4b7224 */ /* 0x100fe200078e000f */
[----:B------:R-:W0:Y:S01]  /*34a0*/  LDC.64 R6, c[0x0][0x398] ;  /* 0x0000e600ff067b82 */ /* 0x000e220000000a00 */
        /* <DEDUP_REMOVED lines=11> */
[-C--:B0-----:R-:W-:Y:S01]  /*3560*/  MOV R78, R6.reuse ;  /* 0x00000006004e7202 */ /* 0x081fe20000000f00 */
        /* <DEDUP_REMOVED lines=47> */
.L_x_7174:
        /* <DEDUP_REMOVED lines=329> */
.L_x_7170:
        /* <DEDUP_REMOVED lines=241> */
.L_x_7171:
        /* <DEDUP_REMOVED lines=241> */
.L_x_7172:
        /* <DEDUP_REMOVED lines=241> */
.L_x_7173:
[----:B------:R-:W-:-:S04]  /*7a20*/  LOP3.LUT R45, R0, 0xffffffe0, RZ, 0xc0, !PT ;  /* 0xffffffe0002d7812 */ /* 0x000fc800078ec0ff */
[----:B------:R-:W-:-:S04]  /*7a30*/  IADD3 R44, P1, PT, R45, R18, RZ ;  /* 0x000000122d2c7210 */ /* 0x000fc80007f3e0ff */
[----:B------:R-:W-:-:S06]  /*7a40*/  IADD3.X R45, PT, PT, RZ, R19, RZ, P1, !PT ;  /* 0x00000013ff2d7210 */ /* 0x000fcc0000ffe4ff */
[----:B------:R-:W5:Y:S03]  /*7a50*/  LDG.E.ENL2.256 R48, R44, desc[UR36][R44.64] ;  /* 0xfe0000242c2c797e */ /* 0x000f660008121930 */
.L_x_7169:
[----:B------:R-:W1:Y:S01]  /*7a60*/  LDCU UR5, c[0x0][0x3a4] ;  /* 0x00007480ff0577ac */ /* 0x000e620008000800 */
[----:B------:R-:W-:Y:S01]  /*7a70*/  MOV R0, UR4 ;  /* 0x0000000400007c02 */ /* 0x000fe20008000f00 */
[----:B-----5:R-:W-:Y:S02]  /*7a80*/  DADD R14, R20, R14 ;  /* 0x00000000140e7229 */ /* 0x020fe4000000000e */
[----:B------:R-:W-:Y:S02]  /*7a90*/  DADD R6, R22, R6 ;  /* 0x0000000016067229 */ /* 0x000fe40000000006 */
[C---:B------:R-:W-:Y:S01]  /*7aa0*/  IMAD R3, R0.reuse, 0x4, R3 ;  /* 0x0000000400037824 */ /* 0x040fe200078e0203 */
[----:B------:R-:W-:Y:S02]  /*7ab0*/  DADD R60, R24, R60 ;  /* 0x00000000183c7229 */ /* 0x000fe4000000003c */
[----:B------:R-:W-:Y:S01]  /*7ac0*/  DADD R8, R26, R8 ;  /* 0x000000001a087229 */ /* 0x000fe20000000008 */
[----:B------:R-:W-:Y:S01]  /*7ad0*/  IMAD R83, R0, 0x3, R3 ;  /* 0x0000000300537824 */ /* 0x000fe200078e0203 */
[----:B------:R-:W-:-:S02]  /*7ae0*/  DADD R62, R28, R62 ;  /* 0x000000001c3e7229 */ /* 0x000fc4000000003e */
[----:B------:R-:W-:Y:S02]  /*7af0*/  DADD R10, R30, R10 ;  /* 0x000000001e0a7229 */ /* 0x000fe4000000000a */
[----:B------:R-:W-:Y:S02]  /*7b00*/  DADD R64, R32, R64 ;  /* 0x0000000020407229 */ /* 0x000fe40000000040 */
[----:B------:R-:W-:Y:S01]  /*7b10*/  DADD R12, R34, R12 ;  /* 0x00000000220c7229 */ /* 0x000fe2000000000c */
[----:B-1----:R-:W-:Y:S01]  /*7b20*/  MOV R4, UR5 ;  /* 0x0000000500047c02 */ /* 0x002fe20008000f00 */
[----:B------:R-:W-:Y:S02]  /*7b30*/  DADD R66, R36, R66 ;  /* 0x0000000024427229 */ /* 0x000fe40000000042 */
[----:B------:R-:W-:Y:S01]  /*7b40*/  DADD R68, R38, R68 ;  /* 0x0000000026447229 */ /* 0x000fe20000000044 */
[----:B------:R-:W-:Y:S01]  /*7b50*/  ISETP.GE.U32.AND P1, PT, R83, R4, PT ;  /* 0x000000045300720c */ /* 0x000fe20003f26070 */
[----:B------:R-:W-:-:S02]  /*7b60*/  DADD R70, R40, R70 ;  /* 0x0000000028467229 */ /* 0x000fc40000000046 */
[----:B------:R-:W-:Y:S02]  /*7b70*/  DADD R72, R42, R72 ;  /* 0x000000002a487229 */ /* 0x000fe40000000048 */
[----:B------:R-:W-:Y:S02]  /*7b80*/  DADD R74, R44, R74 ;  /* 0x000000002c4a7229 */ /* 0x000fe4000000004a */
[----:B------:R-:W-:Y:S02]  /*7b90*/  DADD R76, R46, R76 ;  /* 0x000000002e4c7229 */ /* 0x000fe4000000004c */
[----:B------:R-:W-:Y:S02]  /*7ba0*/  DADD R80, R48, R80 ;  /* 0x0000000030507229 */ /* 0x000fe40000000050 */
[----:B------:R-:W-:Y:S02]  /*7bb0*/  DADD R78, R50, R78 ;  /* 0x00000000324e7229 */ /* 0x000fe4000000004e */
[----:B------:R-:W-:Y:S09]  /*7bc0*/  @!P1 BRA `(.L_x_7174) ;  /* 0xffffffbc00249947 */ /* 0x000ff2000383ffff */
.L_x_7168:
[----:B0-----:R-:W-:Y:S05]  /*7bd0*/  BSYNC.RECONVERGENT B0 ;  /* 0x0000000000007941 */ /* 0x001fea0003800200 */
.L_x_7167:
        /* <DEDUP_REMOVED lines=284> */
.L_x_7178:
[----:B------:R-:W-:Y:S02]  /*8da0*/  SHF.R.U32.HI R20, RZ, 0x5, R18 ;  /* 0x00000005ff147819 */ /* 0x000fe40000011612 */
[----:B------:R-:W-:-:S07]  /*8db0*/  MOV R21, RZ ;  /* 0x000000ff00157202 */ /* 0x000fce0000000f00 */
.L_x_7177:
[----:B------:R-:W0:Y:S02]  /*8dc0*/  LDCU.64 UR4, c[0x0][0x770] ;  /* 0x0000ee00ff0477ac */ /* 0x000e240008000a00 */
[----:B0-----:R-:W-:-:S04]  /*8dd0*/  IADD3 R5, P1, PT, R5, UR4, RZ ;  /* 0x0000000405057c10 */ /* 0x001fc8000ff3e0ff */
[----:B------:R-:W-:Y:S02]  /*8de0*/  IADD3.X R18, PT, PT, RZ, UR5, RZ, P1, !PT ;  /* 0x00000005ff127c10 */ /* 0x000fe40008ffe4ff */
        /* <DEDUP_REMOVED lines=281> */
.L_x_7180:
[----:B------:R-:W-:Y:S01]  /*9f80*/  SHF.R.U32.HI R28, RZ, 0x5, R19 ;  /* 0x00000005ff1c7819 */ /* 0x000fe20000011613 */
[----:B------:R-:W-:-:S07]  /*9f90*/  IMAD.MOV.U32 R29, RZ, RZ, RZ ;  /* 0x000000ffff1d7224 */ /* 0x000fce00078e00ff */
.L_x_7179:
        /* <DEDUP_REMOVED lines=281> */
.L_x_7182:
[----:B------:R-:W-:Y:S02]  /*b130*/  SHF.R.U32.HI R36, RZ, 0x5, R19 ;  /* 0x00000005ff247819 */ /* 0x000fe40000011613 */
[----:B------:R-:W-:-:S07]  /*b140*/  MOV R37, RZ ;  /* 0x000000ff00257202 */ /* 0x000fce0000000f00 */
.L_x_7181:
        /* <DEDUP_REMOVED lines=281> */
.L_x_7184:
[----:B------:R-:W-:Y:S02]  /*c2e0*/  SHF.R.U32.HI R44, RZ, 0x5, R19 ;  /* 0x00000005ff2c7819 */ /* 0x000fe40000011613 */
[----:B------:R-:W-:-:S07]  /*c2f0*/  MOV R45, RZ ;  /* 0x000000ff002d7202 */ /* 0x000fce0000000f00 */
.L_x_7183:
[----:B------:R-:W-:-:S04]  /*c300*/  LEA R46, P0, R44, R5, 0x5 ;  /* 0x000000052c2e7211 */ /* 0x000fc800078028ff */
[----:B------:R-:W-:-:S06]  /*c310*/  LEA.HI.X R47, R44, R18, R45, 0x5, P0 ;  /* 0x000000122c2f7211 */ /* 0x000fcc00000f2c2d */
[----:B------:R-:W5:Y:S03]  /*c320*/  LDG.E.ENL2.256 R48, R44, desc[UR36][R46.64] ;  /* 0xfe0000242e2c797e */ /* 0x000f660008121930 */
.L_x_7176:
[----:B------:R-:W-:Y:S05]  /*c330*/  BSYNC.RECONVERGENT B0 ;  /* 0x0000000000007941 */ /* 0x000fea0003800200 */
.L_x_7175:
[----:B------:R-:W-:Y:S01]  /*c340*/  ISETP.GE.U32.AND P0, PT, R3, R4, PT ;  /* 0x000000040300720c */ /* 0x000fe20003f06070 */
[----:B------:R-:W-:-:S12]  /*c350*/  BSSY.RECONVERGENT B0, `(.L_x_7185) ;  /* 0x000001a000007945 */ /* 0x000fd80003800200 */
[----:B------:R-:W-:Y:S05]  /*c360*/  @P0 BRA `(.L_x_7186) ;  /* 0x0000000000600947 */ /* 0x000fea0003800000 */
[----:B------:R-:W-:Y:S01]  /*c370*/  IMAD.IADD R3, R3, 0x1, R0 ;  /* 0x0000000103037824 */ /* 0x000fe200078e0200 */
[----:B-----5:R-:W-:Y:S02]  /*c380*/  DADD R14, R14, R20 ;  /* 0x000000000e0e7229 */ /* 0x020fe40000000014 */
        /* <DEDUP_REMOVED lines=22> */
.L_x_7186:
[----:B------:R-:W-:Y:S05]  /*c4f0*/  BSYNC.RECONVERGENT B0 ;  /* 0x0000000000007941 */ /* 0x000fea0003800200 */
.L_x_7185:
        /* <DEDUP_REMOVED lines=8> */
[----:B-----5:R-:W-:Y:S02]  /*c580*/  DADD R24, R14, R74 ;  /* 0x000000000e187229 */ /* 0x020fe4000000004a */
[----:B------:R-:W-:Y:S02]  /*c590*/  DADD R26, R6, R76 ;  /* 0x00000000061a7229 */ /* 0x000fe4000000004c */
[----:B------:R-:W-:Y:S02]  /*c5a0*/  DADD R68, R60, R80 ;  /* 0x000000003c447229 */ /* 0x000fe40000000050 */
[----:B------:R-:W-:-:S11]  /*c5b0*/  DADD R70, R8, R78 ;  /* 0x0000000008467229 */ /* 0x000fd6000000004e */
.L_x_7139:
[----:B------:R-:W-:Y:S05]  /*c5c0*/  BSYNC.RECONVERGENT B6 ;  /* 0x0000000000067941 */ /* 0x000fea0003800200 */
.L_x_7138:
        /* <DEDUP_REMOVED lines=12> */
[----:B------:R1:W-:Y:S04]  /*c690*/  STS.128 [R13], R24 ;  /* 0x000000180d007388 */ /* 0x0003e80000000c00 */
[----:B------:R1:W-:Y:S02]  /*c6a0*/  STS.128 [R13+0x10], R68 ;  /* 0x000010440d007388 */ /* 0x0003e40000000c00 */
[----:B------:R-:W-:Y:S05]  /*c6b0*/  @!P0 BRA `(.L_x_7187) ;  /* 0x00000000005c8947 */ /* 0x000fea0003800000 */
[----:B------:R-:W-:-:S07]  /*c6c0*/  MOV R0, R14 ;  /* 0x0000000e00007202 */ /* 0x000fce0000000f00 */
.L_x_7190:
        /* <DEDUP_REMOVED lines=19> */
.L_x_7189:
[----:B------:R-:W-:Y:S05]  /*c800*/  BSYNC.RECONVERGENT B0 ;  /* 0x0000000000007941 */ /* 0x000fea0003800200 */
.L_x_7188:
[----:B------:R-:W-:Y:S01]  /*c810*/  MOV R0, R15 ;  /* 0x0000000f00007202 */ /* 0x000fe20000000f00 */
[----:B------:R-:W-:Y:S06]  /*c820*/  @P1 BRA `(.L_x_7190) ;  /* 0xfffffffc00a81947 */ /* 0x000fec000383ffff */
.L_x_7187:
        /* <DEDUP_REMOVED lines=18> */
[----:B------:R-:W-:-:S07]  /*c950*/  MOV R4, R14 ;  /* 0x0000000e00047202 */ /* 0x000fce0000000f00 */
.L_x_7195:
        /* <DEDUP_REMOVED lines=18> */
.L_x_7194:
[----:B------:R-:W-:Y:S05]  /*ca80*/  BSYNC.RECONVERGENT B0 ;  /* 0x0000000000007941 */ /* 0x000fea0003800200 */
.L_x_7193:
[----:B------:R-:W-:Y:S01]  /*ca90*/  MOV R4, R16 ;  /* 0x0000001000047202 */ /* 0x000fe20000000f00 */
[----:B------:R-:W-:Y:S06]  /*caa0*/  @P1 BRA `(.L_x_7195) ;  /* 0xfffffffc00ac1947 */ /* 0x000fec000383ffff */
.L_x_7192:
[----:B------:R-:W-:Y:S01]  /*cab0*/  ISETP.GE.U32.AND P0, PT, R0, 0x2, PT ;  /* 0x000000020000780c */ /* 0x000fe20003f06070 */
[----:B------:R-:W-:Y:S05]  /*cac0*/  WARPSYNC.ALL ;  /* 0x0000000000007948 */ /* 0x000fea0003800000 */
[----:B------:R-:W-:Y:S07]  /*cad0*/  BAR.SYNC.DEFER_BLOCKING 0x0 ;  /* 0x0000000000007b1d */ /* 0x000fee0000010000 */
[----:B------:R-:W-:Y:S05]  /*cae0*/  @!P0 BRA `(.L_x_7191) ;  /* 0x0000000000408947 */ /* 0x000fea0003800000 */
[----:B---34-:R-:W-:-:S07]  /*caf0*/  IMAD.MOV.U32 R3, RZ, RZ, 0x1 ;  /* 0x00000001ff037424 */ /* 0x018fce00078e00ff */
.L_x_7196:
        /* <DEDUP_REMOVED lines=15> */
.L_x_7191:
[----:B------:R-:W1:Y:S01]  /*cbf0*/  LDCU UR8, c[0x0][0x574] ;  /* 0x0000ae80ff0877ac */ /* 0x000e620008000800 */
[----:B------:R-:W2:Y:S01]  /*cc00*/  S2R R0, SR_CTAID.X ;  /* 0x0000000000007919 */ /* 0x000ea20000002500 */
[----:B0-----:R-:W-:Y:S01]  /*cc10*/  MOV R19, RZ ;  /* 0x000000ff00137202 */ /* 0x001fe20000000f00 */
[----:B------:R-:W3:Y:S01]  /*cc20*/  LDCU UR4, c[0x0][0x3c4] ;  /* 0x00007880ff0477ac */ /* 0x000ee20008000800 */
[----:B------:R-:W0:Y:S01]  /*cc30*/  LDCU UR6, c[0x0][0x3c8] ;  /* 0x00007900ff0677ac */ /* 0x000e220008000800 */
[----:B------:R-:W2:Y:S01]  /*cc40*/  LDCU UR7, c[0x0][0x3b0] ;  /* 0x00007600ff0777ac */ /* 0x000ea20008000800 */
[----:B-1----:R-:W-:-:S04]  /*cc50*/  UIADD3 UR5, UPT, UPT, UR8, -0x1, URZ ;  /* 0xffffffff08057890 */ /* 0x002fc8000fffe0ff */
[----:B------:R-:W-:Y:S01]  /*cc60*/  UISETP.LT.U32.AND UP0, UPT, UR5, 0x18, UPT ;  /* 0x000000180500788c */ /* 0x000fe2000bf01070 */
[----:B---34-:R-:W-:-:S03]  /*cc70*/  IMAD R3, R17, UR4, RZ ;  /* 0x0000000411037c24 */ /* 0x018fc6000f8e02ff */
[----:B------:R-:W-:Y:S01]  /*cc80*/  USEL UR4, UR5, 0x18, UP0 ;  /* 0x0000001805047887 */ /* 0x000fe20008000000 */
[----:B0-----:R-:W-:Y:S01]  /*cc90*/  IMAD R3, R2, UR6, R3 ;  /* 0x0000000602037c24 */ /* 0x001fe2000f8e0203 */
[----:B------:R-:W-:Y:S02]  /*cca0*/  UISETP.NE.AND UP0, UPT, UR8, URZ, UPT ;  /* 0x000000ff0800728c */ /* 0x000fe4000bf05270 */
[----:B------:R-:W-:Y:S01]  /*ccb0*/  UIADD3 UR4, UPT, UPT, UR4, 0x1, URZ ;  /* 0x0000000104047890 */ /* 0x000fe2000fffe0ff */
[----:B--2---:R-:W-:-:S04]  /*ccc0*/  IMAD R3, R0, UR7, R3 ;  /* 0x0000000700037c24 */ /* 0x004fc8000f8e0203 */
[----:B------:R-:W-:Y:S02]  /*ccd0*/  IMAD.SHL.U32 R7, R3, 0x2, RZ ;  /* 0x0000000203077824 */ /* 0x000fe400078e00ff */
[----:B------:R-:W-:Y:S05]  /*cce0*/  BRA.U !UP0, `(.L_x_7197) ;  /* 0x0000001108447547 */ /* 0x000fea000b800000 */
        /* <DEDUP_REMOVED lines=273> */
.L_x_7197:
        /* <DEDUP_REMOVED lines=276> */
.L_x_7198:
        /* <DEDUP_REMOVED lines=10> */
[----:B------:R-:W-:Y:S01]  /*efe0*/  HFMA2 R18, -RZ, RZ, 0, 0 ;  /* 0x00000000ff127431 */ /* 0x000fe200000001ff */
[----:B------:R-:W-:Y:S06]  /*eff0*/  BRA.U !UP0, `(.L_x_7200) ;  /* 0x0000001108487547 */ /* 0x000fec000b800000 */
[----:B------:R-:W0:Y:S01]  /*f000*/  LDCU.64 UR8, c[0x0][0x578] ;  /* 0x0000af00ff0877ac */ /* 0x000e220008000a00 */
[----:B------:R-:W-:Y:S01]  /*f010*/  MOV R9, R7 ;  /* 0x0000000700097202 */ /* 0x000fe20000000f00 */
        /* <DEDUP_REMOVED lines=272> */
.L_x_7200:
        /* <DEDUP_REMOVED lines=276> */
.L_x_7201:
        /* <DEDUP_REMOVED lines=22> */
[----:B------:R0:W-:Y:S04]  /*113c0*/  STG.E.128 desc[UR36][R6.64], R24 ;  /* 0x0000001806007986 */ /* 0x0001e8000c101d24 */
[----:B------:R0:W-:Y:S02]  /*113d0*/  STG.E.128 desc[UR36][R6.64+0x10], R68 ;  /* 0x0000104406007986 */ /* 0x0001e4000c101d24 */
.L_x_7203:
[----:B------:R-:W-:Y:S05]  /*113e0*/  BSYNC.RECONVERGENT B0 ;  /* 0x0000000000007941 */ /* 0x000fea0003800200 */
.L_x_7202:
        /* <DEDUP_REMOVED lines=35> */
.L_x_7205:
[----:B------:R-:W-:Y:S05]  /*11620*/  BSYNC.RECONVERGENT B0 ;  /* 0x0000000000007941 */ /* 0x000fea0003800200 */
.L_x_7204:
        /* <DEDUP_REMOVED lines=19> */
[----:B------:R-:W2:Y:S01]  /*11760*/  LDCU.64 UR12, c[0x0][0x398] ;  /* 0x00007300ff0c77ac */ /* 0x000ea20008000a00 */
[----:B-1----:R-:W-:Y:S01]  /*11770*/  UISETP.NE.AND UP0, UPT, UR5, URZ, UPT ;  /* 0x000000ff0500728c */ /* 0x002fe2000bf05270 */
[----:B0-----:R-:W-:Y:S01]  /*11780*/  MOV R24, UR10 ;  /* 0x0000000a00187c02 */ /* 0x001fe20008000f00 */
[----:B------:R-:W-:Y:S01]  /*11790*/  IMAD.U32 R25, RZ, RZ, UR11 ;  /* 0x0000000bff197e24 */ /* 0x000fe2000f8e00ff */
[----:B--2---:R-:W-:-:S02]  /*117a0*/  MOV R26, UR12 ;  /* 0x0000000c001a7c02 */ /* 0x004fc40008000f00 */
[----:B------:R-:W-:-:S04]  /*117b0*/  MOV R27, UR13 ;  /* 0x0000000d001b7c02 */ /* 0x000fc80008000f00 */
[----:B------:R-:W-:Y:S05]  /*117c0*/  BRA.U !UP0, `(.L_x_7207) ;  /* 0x0000000108807547 */ /* 0x000fea000b800000 */
[----:B------:R-:W0:Y:S01]  /*117d0*/  LDCU UR5, c[0x0][0x360] ;  /* 0x00006c00ff0577ac */ /* 0x000e220008000800 */
[----:B------:R-:W-:Y:S01]  /*117e0*/  IMAD.U32 R28, RZ, RZ, UR10 ;  /* 0x0000000aff1c7e24 */ /* 0x000fe2000f8e00ff */
[----:B------:R-:W-:Y:S01]  /*117f0*/  MOV R29, UR11 ;  /* 0x0000000b001d7c02 */ /* 0x000fe20008000f00 */
[----:B------:R-:W-:Y:S01]  /*11800*/  IMAD.U32 R31, RZ, RZ, UR13 ;  /* 0x0000000dff1f7e24 */ /* 0x000fe2000f8e00ff */
        /* <DEDUP_REMOVED lines=10> */
[----:B------:R-:W-:Y:S02]  /*118b0*/  MOV R29, UR11 ;  /* 0x0000000b001d7c02 */ /* 0x000fe40008000f00 */
[----:B------:R-:W-:Y:S02]  /*118c0*/  MOV R31, UR13 ;  /* 0x0000000d001f7c02 */ /* 0x000fe40008000f00 */
[----:B------:R-:W2:Y:S01]  /*118d0*/  LDC.64 R20, c[0x0][0x790] ;  /* 0x0001e400ff147b82 */ /* 0x000ea20000000a00 */
[----:B0-----:R-:W-:-:S02]  /*118e0*/  IMAD R0, R0, UR7, RZ ;  /* 0x0000000700007c24 */ /* 0x001fc4000f8e02ff */
[----:B-1----:R-:W-:-:S07]  /*118f0*/  IMAD R22, R22, UR5, RZ ;  /* 0x0000000516167c24 */ /* 0x002fce000f8e02ff */
.L_x_7210:
[----:B------:R-:W-:-:S05]  /*11900*/  IADD3 R7, PT, PT, R0, R3, RZ ;  /* 0x0000000300077210 */ /* 0x000fca0007ffe0ff */
[----:B--2---:R-:W-:-:S05]  /*11910*/  IMAD.WIDE.U32 R6, R7, 0x20, R20 ;  /* 0x0000002007067825 */ /* 0x004fca00078e0014 */
[----:B------:R-:W2:Y:S04]  /*11920*/  LDG.E.128 R8, desc[UR36][R6.64] ;  /* 0x0000002406087981 */ /* 0x000ea8000c1e1d00 */
[----:B------:R-:W3:Y:S01]  /*11930*/  LDG.E.128 R12, desc[UR36][R6.64+0x10] ;  /* 0x00001024060c7981 */ /* 0x000ee2000c1e1d00 */
[----:B------:R-:W-:-:S05]  /*11940*/  IMAD.IADD R3, R22, 0x1, R3 ;  /* 0x0000000116037824 */ /* 0x000fca00078e0203 */
[----:B------:R-:W-:Y:S01]  /*11950*/  ISETP.GE.U32.AND P1, PT, R3, UR8, PT ;  /* 0x0000000803007c0c */ /* 0x000fe2000bf26070 */
[----:B--2---:R-:W-:Y:S02]  /*11960*/  DADD R24, R8, R24 ;  /* 0x0000000008187229 */ /* 0x004fe40000000018 */
[----:B------:R-:W-:Y:S02]  /*11970*/  DADD R26, R10, R26 ;  /* 0x000000000a1a7229 */ /* 0x000fe4000000001a */
[----:B---3--:R-:W-:Y:S02]  /*11980*/  DADD R28, R12, R28 ;  /* 0x000000000c1c7229 */ /* 0x008fe4000000001c */
[----:B------:R-:W-:-:S06]  /*11990*/  DADD R30, R14, R30 ;  /* 0x000000000e1e7229 */ /* 0x000fcc000000001e */
[----:B------:R-:W-:Y:S05]  /*119a0*/  @!P1 BRA `(.L_x_7210) ;  /* 0xfffffffc00d49947 */ /* 0x000fea000383ffff */
[----:B------:R-:W-:Y:S05]  /*119b0*/  BSYNC.RECONVERGENT B1 ;  /* 0x0000000000017941 */ /* 0x000fea0003800200 */
.L_x_7209:
[----:B------:R-:W-:Y:S05]  /*119c0*/  BRA `(.L_x_7208) ;  /* 0x0000000000747947 */ /* 0x000fea0003800000 */
.L_x_7207:
[----:B------:R-:W0:Y:S01]  /*119d0*/  LDCU UR7, c[0x0][0x3b4] ;  /* 0x00007680ff0777ac */ /* 0x000e220008000800 */
        /* <DEDUP_REMOVED lines=8> */
[----:B------:R-:W-:Y:S01]  /*11a60*/  MOV R3, R2 ;  /* 0x0000000200037202 */ /* 0x000fe20000000f00 */
[----:B------:R-:W-:Y:S01]  /*11a70*/  IMAD.U32 R28, RZ, RZ, UR10 ;  /* 0x0000000aff1c7e24 */ /* 0x000fe2000f8e00ff */
[----:B------:R-:W-:Y:S01]  /*11a80*/  MOV R29, UR11 ;  /* 0x0000000b001d7c02 */ /* 0x000fe20008000f00 */
[----:B------:R-:W-:Y:S01]  /*11a90*/  IMAD.U32 R31, RZ, RZ, UR13 ;  /* 0x0000000dff1f7e24 */ /* 0x000fe2000f8e00ff */
[----:B------:R-:W-:-:S03]  /*11aa0*/  MOV R30, UR12 ;  /* 0x0000000c001e7c02 */ /* 0x000fc60008000f00 */
[----:B------:R-:W2:Y:S08]  /*11ab0*/  LDC.64 R20, c[0x0][0x790] ;  /* 0x0001e400ff147b82 */ /* 0x000eb00000000a00 */
[----:B------:R-:W3:Y:S01]  /*11ac0*/  LDC R22, c[0x0][0x364] ;  /* 0x0000d900ff167b82 */ /* 0x000ee20000000800 */
[----:B0-----:R-:W-:-:S07]  /*11ad0*/  IMAD R0, R0, UR5, RZ ;  /* 0x0000000500007c24 */ /* 0x001fce000f8e02ff */
.L_x_7211:
[----:B------:R-:W-:-:S05]  /*11ae0*/  IADD3 R6, PT, PT, R0, R3, RZ ;  /* 0x0000000300067210 */ /* 0x000fca0007ffe0ff */
[----:B-1----:R-:W-:-:S04]  /*11af0*/  IMAD R7, R6, R19, R17 ;  /* 0x0000001306077224 */ /* 0x002fc800078e0211 */
[----:B--2---:R-:W-:-:S05]  /*11b00*/  IMAD.WIDE.U32 R6, R7, 0x20, R20 ;  /* 0x0000002007067825 */ /* 0x004fca00078e0014 */
[----:B------:R-:W2:Y:S04]  /*11b10*/  LDG.E.128 R8, desc[UR36][R6.64] ;  /* 0x0000002406087981 */ /* 0x000ea8000c1e1d00 */
[----:B------:R-:W4:Y:S01]  /*11b20*/  LDG.E.128 R12, desc[UR36][R6.64+0x10] ;  /* 0x00001024060c7981 */ /* 0x000f22000c1e1d00 */
[----:B---3--:R-:W-:-:S04]  /*11b30*/  IADD3 R3, PT, PT, R22, R3, RZ ;  /* 0x0000000316037210 */ /* 0x008fc80007ffe0ff */
[----:B------:R-:W-:Y:S01]  /*11b40*/  ISETP.GE.U32.AND P1, PT, R3, UR7, PT ;  /* 0x0000000703007c0c */ /* 0x000fe2000bf26070 */
[----:B--2---:R-:W-:Y:S02]  /*11b50*/  DADD R24, R8, R24 ;  /* 0x0000000008187229 */ /* 0x004fe40000000018 */
[----:B------:R-:W-:Y:S02]  /*11b60*/  DADD R26, R10, R26 ;  /* 0x000000000a1a7229 */ /* 0x000fe4000000001a */
[----:B----4-:R-:W-:Y:S02]  /*11b70*/  DADD R28, R12, R28 ;  /* 0x000000000c1c7229 */ /* 0x010fe4000000001c */
[----:B------:R-:W-:-:S06]  /*11b80*/  DADD R30, R14, R30 ;  /* 0x000000000e1e7229 */ /* 0x000fcc000000001e */
[----:B------:R-:W-:Y:S05]  /*11b90*/  @!P1 BRA `(.L_x_7211) ;  /* 0xfffffffc00d09947 */ /* 0x000fea000383ffff */
.L_x_7208:
[----:B------:R-:W-:Y:S05]  /*11ba0*/  BSYNC.RECONVERGENT B0 ;  /* 0x0000000000007941 */ /* 0x000fea0003800200 */
.L_x_7206:
[----:B------:R-:W0:Y:S01]  /*11bb0*/  LDCU UR5, c[0x0][0x360] ;  /* 0x00006c00ff0577ac */ /* 0x000e220008000800 */
[----:B------:R-:W-:-:S04]  /*11bc0*/  UIADD3 UR4, UPT, UPT, UR4, 0x10, URZ ;  /* 0x0000001004047890 */ /* 0x000fc8000fffe0ff */
[----:B------:R-:W-:Y:S01]  /*11bd0*/  ULEA UR8, UR6, UR4, 0x18 ;  /* 0x0000000406087291 */ /* 0x000fe2000f8ec0ff */
[----:B------:R-:W1:Y:S01]  /*11be0*/  LDCU UR6, c[0x0][0x364] ;  /* 0x00006c80ff0677ac */ /* 0x000e620008000800 */
[----:B0-----:R-:W-:-:S05]  /*11bf0*/  IMAD R0, R2, UR5, R17 ;  /* 0x0000000502007c24 */ /* 0x001fca000f8e0211 */
[----:B------:R-:W-:-:S05]  /*11c00*/  LEA R3, R0, UR8, 0x5 ;  /* 0x0000000800037c11 */ /* 0x000fca000f8e28ff */
[----:B------:R0:W-:Y:S01]  /*11c10*/  STS.128 [R3], R24 ;  /* 0x0000001803007388 */ /* 0x0001e20000000c00 */
[----:B-1----:R-:W-:-:S03]  /*11c20*/  UISETP.GE.U32.AND UP0, UPT, UR6, 0x2, UPT ;  /* 0x000000020600788c */ /* 0x002fc6000bf06070 */
[----:B------:R0:W-:Y:S06]  /*11c30*/  STS.128 [R3+0x10], R28 ;  /* 0x0000101c03007388 */ /* 0x0001ec0000000c00 */
[----:B------:R-:W-:Y:S05]  /*11c40*/  BRA.U !UP0, `(.L_x_7212) ;  /* 0x0000000108587547 */ /* 0x000fea000b800000 */
[----:B------:R-:W-:-:S05]  /*11c50*/  UMOV UR4, UR6 ;  /* 0x0000000600047c82 */ /* 0x000fca0008000000 */
.L_x_7215:
[----:B------:R-:W-:Y:S01]  /*11c60*/  USHF.R.U32.HI UR7, URZ, 0x1, UR4 ;  /* 0x00000001ff077899 */ /* 0x000fe20008011604 */
[----:B------:R-:W-:Y:S05]  /*11c70*/  BAR.SYNC.DEFER_BLOCKING 0x0 ;  /* 0x0000000000007b1d */ /* 0x000fea0000010000 */
[----:B------:R-:W-:Y:S01]  /*11c80*/  VIADD R0, R2, UR7 ;  /* 0x0000000702007c36 */ /* 0x000fe20008000000 */
[----:B------:R-:W-:Y:S04]  /*11c90*/  BSSY.RECONVERGENT B0, `(.L_x_7213) ;  /* 0x000000e000007945 */ /* 0x000fe80003800200 */
[----:B------:R-:W-:-:S04]  /*11ca0*/  ISETP.GE.U32.AND P1, PT, R0, UR6, PT ;  /* 0x0000000600007c0c */ /* 0x000fc8000bf26070 */
[----:B------:R-:W-:-:S13]  /*11cb0*/  ISETP.GE.U32.OR P1, PT, R2, UR7, P1 ;  /* 0x0000000702007c0c */ /* 0x000fda0008f26470 */
[----:B-1----:R-:W-:Y:S05]  /*11cc0*/  @P1 BRA `(.L_x_7214) ;  /* 0x0000000000281947 */ /* 0x002fea0003800000 */
[----:B------:R-:W-:-:S05]  /*11cd0*/  IMAD R0, R0, UR5, R17 ;  /* 0x0000000500007c24 */ /* 0x000fca000f8e0211 */
[----:B------:R-:W-:-:S05]  /*11ce0*/  LEA R0, R0, UR8, 0x5 ;  /* 0x0000000800007c11 */ /* 0x000fca000f8e28ff */
[----:B------:R-:W0:Y:S04]  /*11cf0*/  LDS.128 R8, [R0] ;  /* 0x0000000000087984 */ /* 0x000e280000000c00 */
[----:B------:R-:W1:Y:S01]  /*11d00*/  LDS.128 R12, [R0+0x10] ;  /* 0x00001000000c7984 */ /* 0x000e620000000c00 */
[----:B0-----:R-:W-:Y:S02]  /*11d10*/  DADD R24, R24, R8 ;  /* 0x0000000018187229 */ /* 0x001fe40000000008 */
[----:B------:R-:W-:Y:S02]  /*11d20*/  DADD R26, R26, R10 ;  /* 0x000000001a1a7229 */ /* 0x000fe4000000000a */
[----:B-1----:R-:W-:Y:S02]  /*11d30*/  DADD R28, R28, R12 ;  /* 0x000000001c1c7229 */ /* 0x002fe4000000000c */
[----:B------:R-:W-:-:S03]  /*11d40*/  DADD R30, R30, R14 ;  /* 0x000000001e1e7229 */ /* 0x000fc6000000000e */
[----:B------:R1:W-:Y:S04]  /*11d50*/  STS.128 [R3], R24 ;  /* 0x0000001803007388 */ /* 0x0003e80000000c00 */
[----:B------:R1:W-:Y:S04]  /*11d60*/  STS.128 [R3+0x10], R28 ;  /* 0x0000101c03007388 */ /* 0x0003e80000000c00 */
.L_x_7214:
[----:B------:R-:W-:Y:S05]  /*11d70*/  BSYNC.RECONVERGENT B0 ;  /* 0x0000000000007941 */ /* 0x000fea0003800200 */
.L_x_7213:
[----:B------:R-:W-:-:S03]  /*11d80*/  UISETP.GT.U32.AND UP0, UPT, UR4, 0x3, UPT ;  /* 0x000000030400788c */ /* 0x000fc6000bf04070 */
[----:B------:R-:W-:-:S06]  /*11d90*/  UMOV UR4, UR7 ;  /* 0x0000000700047c82 */ /* 0x000fcc0008000000 */
[----:B------:R-:W-:Y:S05]  /*11da0*/  BRA.U UP0, `(.L_x_7215) ;  /* 0xfffffffd00ac7547 */ /* 0x000fea000b83ffff */
.L_x_7212:
[----:B------:R-:W2:Y:S02]  /*11db0*/  LDCU UR4, c[0x0][0x3b8] ;  /* 0x00007700ff0477ac */ /* 0x000ea40008000800 */
[----:B--2---:R-:W-:-:S09]  /*11dc0*/  UISETP.NE.AND UP0, UPT, UR4, URZ, UPT ;  /* 0x000000ff0400728c */ /* 0x004fd2000bf05270 */
        /* <DEDUP_REMOVED lines=9> */
[----:B------:R-:W-:-:S07]  /*11e60*/  MOV R0, UR5 ;  /* 0x0000000500007c02 */ /* 0x000fce0008000f00 */
.L_x_7220:
[----:B------:R-:W-:Y:S01]  /*11e70*/  SHF.R.U32.HI R2, RZ, 0x1, R0 ;  /* 0x00000001ff027819 */ /* 0x000fe20000011600 */
[----:B------:R-:W-:Y:S01]  /*11e80*/  BAR.SYNC.DEFER_BLOCKING 0x0 ;  /* 0x0000000000007b1d */ /* 0x000fe20000010000 */
[----:B------:R-:W-:Y:S02]  /*11e90*/  ISETP.GT.U32.AND P2, PT, R0, 0x7f, PT ;  /* 0x0000007f0000780c */ /* 0x000fe40003f44070 */
[----:B------:R-:W-:-:S03]  /*11ea0*/  IADD3 R6, PT, PT, R2, R17, RZ ;  /* 0x0000001102067210 */ /* 0x000fc60007ffe0ff */
[----:B------:R-:W-:Y:S01]  /*11eb0*/  BSSY.RECONVERGENT B0, `(.L_x_7218) ;  /* 0x000000d000007945 */ /* 0x000fe20003800200 */
[----:B------:R-:W-:-:S04]  /*11ec0*/  ISETP.GE.U32.AND P1, PT, R6, UR5, PT ;  /* 0x0000000506007c0c */ /* 0x000fc8000bf26070 */
[----:B------:R-:W-:-:S13]  /*11ed0*/  ISETP.GE.U32.OR P1, PT, R17, R2, P1 ;  /* 0x000000021100720c */ /* 0x000fda0000f26470 */
[----:B---3--:R-:W-:Y:S05]  /*11ee0*/  @P1 BRA `(.L_x_7219) ;  /* 0x0000000000241947 */ /* 0x008fea0003800000 */
[----:B------:R-:W-:-:S05]  /*11ef0*/  IMAD R0, R2, 0x20, R3 ;  /* 0x0000002002007824 */ /* 0x000fca00078e0203 */
[----:B------:R-:W0:Y:S04]  /*11f00*/  LDS.128 R8, [R0] ;  /* 0x0000000000087984 */ /* 0x000e280000000c00 */
[----:B------:R-:W3:Y:S01]  /*11f10*/  LDS.128 R12, [R0+0x10] ;  /* 0x00001000000c7984 */ /* 0x000ee20000000c00 */
[----:B012---:R-:W-:Y:S02]  /*11f20*/  DADD R24, R24, R8 ;  /* 0x0000000018187229 */ /* 0x007fe40000000008 */
[----:B------:R-:W-:Y:S02]  /*11f30*/  DADD R26, R26, R10 ;  /* 0x000000001a1a7229 */ /* 0x000fe4000000000a */
[----:B---3--:R-:W-:Y:S02]  /*11f40*/  DADD R28, R28, R12 ;  /* 0x000000001c1c7229 */ /* 0x008fe4000000000c */
[----:B------:R-:W-:-:S03]  /*11f50*/  DADD R30, R30, R14 ;  /* 0x000000001e1e7229 */ /* 0x000fc6000000000e */
[----:B------:R3:W-:Y:S04]  /*11f60*/  STS.128 [R3], R24 ;  /* 0x0000001803007388 */ /* 0x0007e80000000c00 */
[----:B------:R3:W-:Y:S04]  /*11f70*/  STS.128 [R3+0x10], R28 ;  /* 0x0000101c03007388 */ /* 0x0007e80000000c00 */
.L_x_7219:
[----:B------:R-:W-:Y:S05]  /*11f80*/  BSYNC.RECONVERGENT B0 ;  /* 0x0000000000007941 */ /* 0x000fea0003800200 */
.L_x_7218:
[----:B------:R-:W-:Y:S01]  /*11f90*/  MOV R0, R2 ;  /* 0x0000000200007202 */ /* 0x000fe20000000f00 */
[----:B------:R-:W-:Y:S06]  /*11fa0*/  @P2 BRA `(.L_x_7220) ;  /* 0xfffffffc00b02947 */ /* 0x000fec000383ffff */
.L_x_7217:
[----:B------:R-:W-:Y:S01]  /*11fb0*/  BAR.SYNC.DEFER_BLOCKING 0x0 ;  /* 0x0000000000007b1d */ /* 0x000fe20000010000 */
[----:B------:R-:W-:-:S09]  /*11fc0*/  UISETP.GE.U32.AND UP0, UPT, UR4, 0x2, UPT ;  /* 0x000000020400788c */ /* 0x000fd2000bf06070 */
[----:B------:R-:W-:Y:S05]  /*11fd0*/  BRA.U !UP0, `(.L_x_7216) ;  /* 0x0000000108407547 */ /* 0x000fea000b800000 */
[----:B------:R-:W-:-:S07]  /*11fe0*/  HFMA2 R13, -RZ, RZ, 0, 5.9604644775390625e-08 ;  /* 0x00000001ff0d7431 */ /* 0x000fce00000001ff */
.L_x_7221:
[----:B0123--:R-:W-:Y:S04]  /*11ff0*/  SHFL.DOWN PT, R3, R25, R13, 0x1f ;  /* 0x08001f0d19037589 */ /* 0x00ffe800000e0000 */
        /* <DEDUP_REMOVED lines=9> */
[----:B---3--:R-:W-:-:S05]  /*12090*/  IMAD.SHL.U32 R13, R13, 0x2, RZ ;  /* 0x000000020d0d7824 */ /* 0x008fca00078e00ff */
[----:B------:R-:W-:Y:S01]  /*120a0*/  ISETP.GE.AND P1, PT, R13, UR4, PT ;  /* 0x000000040d007c0c */ /* 0x000fe2000bf26270 */
[----:B--2---:R-:W-:Y:S02]  /*120b0*/  DADD R28, R8, R28 ;  /* 0x00000000081c7229 */ /* 0x004fe4000000001c */
[----:B----4-:R-:W-:-:S10]  /*120c0*/  DADD R30, R10, R30 ;  /* 0x000000000a1e7229 */ /* 0x010fd4000000001e */
[----:B------:R-:W-:Y:S05]  /*120d0*/  @!P1 BRA `(.L_x_7221) ;  /* 0xfffffffc00c49947 */ /* 0x000fea000383ffff */
.L_x_7216:
[----:B------:R-:W-:Y:S05]  /*120e0*/  @!P0 EXIT ;  /* 0x000000000000894d */ /* 0x000fea0003800000 */
[----:B------:R-:W4:Y:S02]  /*120f0*/  LDCU.64 UR4, c[0x0][0x788] ;  /* 0x0000f100ff0477ac */ /* 0x000f240008000a00 */
[----:B----4-:R-:W-:-:S04]  /*12100*/  UISETP.NE.U32.AND UP0, UPT, UR4, URZ, UPT ;  /* 0x000000ff0400728c */ /* 0x010fc8000bf05070 */
[----:B------:R-:W-:-:S09]  /*12110*/  UISETP.NE.AND.EX UP0, UPT, UR5, URZ, UPT, UP0 ;  /* 0x000000ff0500728c */ /* 0x000fd2000bf05300 */
[----:B------:R-:W-:Y:S05]  /*12120*/  BRA.U UP0, `(.L_x_7222) ;  /* 0x0000000100fc7547 */ /* 0x000fea000b800000 */
[----:B------:R-:W4:Y:S01]  /*12130*/  LDCU.U8 UR6, c[0x0][0x7a8] ;  /* 0x0000f500ff0677ac */ /* 0x000f220008000000 */
[----:B------:R-:W0:Y:S01]  /*12140*/  LDCU.64 UR4, c[0x0][0x778] ;  /* 0x0000ef00ff0477ac */ /* 0x000e220008000a00 */
[----:B----4-:R-:W-:Y:S02]  /*12150*/  ISETP.NE.AND P0, PT, RZ, UR6, PT ;  /* 0x00000006ff007c0c */ /* 0x010fe4000bf05270 */
[----:B0-----:R-:W-:Y:S02]  /*12160*/  IADD3 R12, P2, PT, R18, UR4, RZ ;  /* 0x00000004120c7c10 */ /* 0x001fe4000ff5e0ff */
[----:B------:R-:W-:Y:S02]  /*12170*/  IADD3 R2, P1, PT, R16, UR4, RZ ;  /* 0x0000000410027c10 */ /* 0x000fe4000ff3e0ff */
[----:B------:R-:W-:Y:S02]  /*12180*/  IADD3.X R13, PT, PT, RZ, UR5, RZ, P2, !PT ;  /* 0x00000005ff0d7c10 */ /* 0x000fe400097fe4ff */
[----:B-123--:R-:W-:-:S05]  /*12190*/  IADD3.X R3, PT, PT, RZ, UR5, RZ, P1, !PT ;  /* 0x00000005ff037c10 */ /* 0x00efca0008ffe4ff */
[----:B------:R-:W2:Y:S04]  /*121a0*/  @P0 LDG.E.128 R4, desc[UR36][R12.64] ;  /* 0x000000240c040981 */ /* 0x000ea8000c1e1d00 */
[----:B------:R-:W3:Y:S01]  /*121b0*/  @P0 LDG.E.128 R8, desc[UR36][R2.64] ;  /* 0x0000002402080981 */ /* 0x000ee2000c1e1d00 */
[----:B------:R-:W0:Y:S02]  /*121c0*/  LDCU.U8 UR4, c[0x0][0x7a9] ;  /* 0x0000f520ff0477ac */ /* 0x000e240008000000 */
[----:B0-----:R-:W-:Y:S01]  /*121d0*/  ISETP.NE.AND P1, PT, RZ, UR4, PT ;  /* 0x00000004ff007c0c */ /* 0x001fe2000bf25270 */
[----:B--2---:R-:W-:Y:S02]  /*121e0*/  @P0 DADD R24, R24, R4 ;  /* 0x0000000018180229 */ /* 0x004fe40000000004 */
[----:B------:R-:W-:-:S02]  /*121f0*/  @P0 DADD R26, R26, R6 ;  /* 0x000000001a1a0229 */ /* 0x000fc40000000006 */
[----:B---3--:R-:W-:Y:S02]  /*12200*/  @P0 DADD R28, R28, R8 ;  /* 0x000000001c1c0229 */ /* 0x008fe40000000008 */
[----:B------:R-:W-:-:S06]  /*12210*/  @P0 DADD R30, R30, R10 ;  /* 0x000000001e1e0229 */ /* 0x000fcc000000000a */
[----:B------:R0:W-:Y:S04]  /*12220*/  @!P1 STG.E.128 desc[UR36][R12.64], R24 ;  /* 0x000000180c009986 */ /* 0x0001e8000c101d24 */
[----:B------:R0:W-:Y:S01]  /*12230*/  @!P1 STG.E.128 desc[UR36][R2.64], R28 ;  /* 0x0000001c02009986 */ /* 0x0001e2000c101d24 */
        /* <DEDUP_REMOVED lines=20> */
.L_x_7224:
        /* <DEDUP_REMOVED lines=14> */
[----:B------:R2:W-:Y:S01]  /*12460*/  STG.E.128 desc[UR36][R14.64], R24 ;  /* 0x000000180e007986 */ /* 0x0005e2000c101d24 */
[----:B0-----:R-:W-:Y:S01]  /*12470*/  MOV R10, UR4 ;  /* 0x00000004000a7c02 */ /* 0x001fe20008000f00 */
[----:B------:R-:W-:-:S07]  /*12480*/  IMAD.U32 R11, RZ, RZ, UR5 ;  /* 0x00000005ff0b7e24 */ /* 0x000fce000f8e00ff */
[----:B------:R-:W-:-:S07]  /*12490*/  LEPC R20, `(.L_x_7225) ;  /* 0x000000001014794e */ /* 0x000fce0000000000 */
[----:B-12---:R-:W-:Y:S05]  /*124a0*/  CALL.ABS.NOINC R2 ;  /* 0x0000000002007343 */ /* 0x006fea0003c00000 */
.L_x_7225:
[----:B------:R-:W-:Y:S05]  /*124b0*/  BRA `(.L_x_7226) ;  /* 0x0000000000047947 */ /* 0x000fea0003800000 */
.L_x_7223:
[----:B------:R1:W-:Y:S02]  /*124c0*/  STG.E.128 desc[UR36][R12.64], R24 ;  /* 0x000000180c007986 */ /* 0x0003e4000c101d24 */
.L_x_7226:
[----:B------:R-:W2:Y:S02]  /*124d0*/  LDCU.64 UR4, c[0x0][0x778] ;  /* 0x0000ef00ff0477ac */ /* 0x000ea40008000a00 */
[----:B--2---:R-:W-:-:S04]  /*124e0*/  IADD3 R16, P0, PT, R16, UR4, RZ ;  /* 0x0000000410107c10 */ /* 0x004fc8000ff1e0ff */
[----:B------:R-:W-:-:S05]  /*124f0*/  IADD3.X R17, PT, PT, RZ, UR5, RZ, P0, !PT ;  /* 0x00000005ff117c10 */ /* 0x000fca00087fe4ff */
[----:B------:R-:W-:Y:S01]  /*12500*/  STG.E.128 desc[UR36][R16.64], R28 ;  /* 0x0000001c10007986 */ /* 0x000fe2000c101d24 */
[----:B------:R-:W-:Y:S05]  /*12510*/  EXIT ;  /* 0x000000000000794d */ /* 0x000fea0003800000 */
.L_x_7222:
[----:B------:R-:W4:Y:S01]  /*12520*/  LDCU.U8 UR4, c[0x0][0x7a8] ;  /* 0x0000f500ff0477ac */ /* 0x000f220008000000 */
[----:B------:R-:W0:Y:S01]  /*12530*/  LDCU.U8 UR5, c[0x0][0x7a9] ;  /* 0x0000f520ff0577ac */ /* 0x000e220008000000 */
[----:B----4-:R-:W-:Y:S02]  /*12540*/  UISETP.NE.AND UP1, UPT, UR4, URZ, UPT ;  /* 0x000000ff0400728c */ /* 0x010fe4000bf25270 */
[----:B0-----:R-:W-:-:S07]  /*12550*/  UISETP.NE.AND UP0, UPT, UR5, URZ, UPT ;  /* 0x000000ff0500728c */ /* 0x001fce000bf05270 */
[----:B------:R-:W-:Y:S05]  /*12560*/  BRA.U !UP1, `(.L_x_7227) ;  /* 0x0000000109187547 */ /* 0x000fea000b800000 */
[----:B------:R-:W1:Y:S04]  /*12570*/  LDG.E.128 R8, desc[UR36][R4.64] ;  /* 0x0000002404087981 */ /* 0x000e68000c1e1d00 */
[----:B------:R-:W4:Y:S01]  /*12580*/  LDG.E.128 R12, desc[UR36][R4.64+0x10] ;  /* 0x00001024040c7981 */ /* 0x000f22000c1e1d00 */
[----:B-123--:R-:W-:Y:S02]  /*12590*/  DADD R24, R24, R8 ;  /* 0x0000000018187229 */ /* 0x00efe40000000008 */
[----:B------:R-:W-:Y:S02]  /*125a0*/  DADD R26, R26, R10 ;  /* 0x000000001a1a7229 */ /* 0x000fe4000000000a */
[----:B----4-:R-:W-:Y:S02]  /*125b0*/  DADD R28, R28, R12 ;  /* 0x000000001c1c7229 */ /* 0x010fe4000000000c */
[----:B------:R-:W-:-:S11]  /*125c0*/  DADD R30, R30, R14 ;  /* 0x000000001e1e7229 */ /* 0x000fd6000000000e */
.L_x_7227:
        /* <DEDUP_REMOVED lines=9> */
[----:B------:R-:W2:Y:S01]  /*12660*/  LDCU.64 UR6, c[0x4][0x7b8] ;  /* 0x0100f700ff0677ac */ /* 0x000ea20008000a00 */
[----:B------:R-:W-:Y:S01]  /*12670*/  MOV R13, RZ ;  /* 0x000000ff000d7202 */ /* 0x000fe20000000f00 */
[----:B------:R-:W3:Y:S01]  /*12680*/  LDCU.64 UR8, c[0x4][0x1d8] ;  /* 0x01003b00ff0877ac */ /* 0x000ee20008000a00 */
[----:B0-----:R-:W-:Y:S01]  /*12690*/  MOV R4, UR4 ;  /* 0x0000000400047c02 */ /* 0x001fe20008000f00 */
[----:B------:R-:W-:Y:S01]  /*126a0*/  IMAD.U32 R5, RZ, RZ, UR5 ;  /* 0x00000005ff057e24 */ /* 0x000fe2000f8e00ff */
[----:B--2---:R-:W-:-:S02]  /*126b0*/  MOV R6, UR6 ;  /* 0x0000000600067c02 */ /* 0x004fc40008000f00 */
[----:B------:R-:W-:Y:S01]  /*126c0*/  MOV R7, UR7 ;  /* 0x0000000700077c02 */ /* 0x000fe20008000f00 */
[----:B---3--:R-:W-:Y:S01]  /*126d0*/  IMAD.U32 R10, RZ, RZ, UR8 ;  /* 0x00000008ff0a7e24 */ /* 0x008fe2000f8e00ff */
[----:B----4-:R-:W-:-:S07]  /*126e0*/  MOV R11, UR9 ;  /* 0x00000009000b7c02 */ /* 0x010fce0008000f00 */
[----:B------:R-:W-:-:S07]  /*126f0*/  LEPC R20, `(.L_x_7230) ;  /* 0x000000001014794e */ /* 0x000fce0000000000 */
[----:B-1---5:R-:W-:Y:S05]  /*12700*/  CALL.ABS.NOINC R14 ;  /* 0x000000000e007343 */ /* 0x022fea0003c00000 */
.L_x_7230:
        /* <DEDUP_REMOVED lines=13> */
[----:B------:R2:W-:Y:S01]  /*127e0*/  STG.E.128 desc[UR36][R14.64], R24 ;  /* 0x000000180e007986 */ /* 0x0005e2000c101d24 */
[----:B------:R-:W-:Y:S02]  /*127f0*/  MOV R6, UR8 ;  /* 0x0000000800067c02 */ /* 0x000fe40008000f00 */
[----:B0-----:R-:W-:Y:S02]  /*12800*/  MOV R10, UR4 ;  /* 0x00000004000a7c02 */ /* 0x001fe40008000f00 */
[----:B------:R-:W-:-:S07]  /*12810*/  MOV R11, UR5 ;  /* 0x00000005000b7c02 */ /* 0x000fce0008000f00 */
[----:B------:R-:W-:-:S07]  /*12820*/  LEPC R20, `(.L_x_7231) ;  /* 0x000000001014794e */ /* 0x000fce0000000000 */
[----:B-12---:R-:W-:Y:S05]  /*12830*/  CALL.ABS.NOINC R2 ;  /* 0x0000000002007343 */ /* 0x006fea0003c00000 */
.L_x_7231:
[----:B------:R-:W-:Y:S05]  /*12840*/  BRA `(.L_x_7232) ;  /* 0x0000000000107947 */ /* 0x000fea0003800000 */
.L_x_7229:
[----:B------:R-:W0:Y:S02]  /*12850*/  LDCU.64 UR4, c[0x0][0x778] ;  /* 0x0000ef00ff0477ac */ /* 0x000e240008000a00 */
[----:B0-----:R-:W-:-:S05]  /*12860*/  IADD3 R18, P0, PT, R18, UR4, RZ ;  /* 0x0000000412127c10 */ /* 0x001fca000ff1e0ff */
[----:B------:R-:W-:-:S05]  /*12870*/  IMAD.X R19, RZ, RZ, UR5, P0 ;  /* 0x00000005ff137e24 */ /* 0x000fca00080e06ff */
[----:B------:R0:W-:Y:S03]  /*12880*/  STG.E.128 desc[UR36][R18.64], R24 ;  /* 0x0000001812007986 */ /* 0x0001e6000c101d24 */
.L_x_7232:
[----:B------:R-:W4:Y:S02]  /*12890*/  LDCU.64 UR4, c[0x0][0x778] ;  /* 0x0000ef00ff0477ac */ /* 0x000f240008000a00 */
[----:B----4-:R-:W-:-:S04]  /*128a0*/  IADD3 R16, P0, PT, R16, UR4, RZ ;  /* 0x0000000410107c10 */ /* 0x010fc8000ff1e0ff */
[----:B------:R-:W-:-:S05]  /*128b0*/  IADD3.X R17, PT, PT, RZ, UR5, RZ, P0, !PT ;  /* 0x00000005ff117c10 */ /* 0x000fca00087fe4ff */
[----:B------:R-:W-:Y:S01]  /*128c0*/  STG.E.128 desc[UR36][R16.64], R28 ;  /* 0x0000001c10007986 */ /* 0x000fe2000c101d24 */
[----:B------:R-:W-:Y:S05]  /*128d0*/  EXIT ;  /* 0x000000000000794d */ /* 0x000fea0003800000 */
.L_x_7228:
[----:B------:R-:W-:Y:S04]  /*128e0*/  STG.E.128 desc[UR36][R4.64], R24 ;  /* 0x0000001804007986 */ /* 0x000fe8000c101d24 */
[----:B------:R-:W-:Y:S01]  /*128f0*/  STG.E.128 desc[UR36][R4.64+0x10], R28 ;  /* 0x0000101c04007986 */ /* 0x000fe2000c101d24 */
[----:B------:R-:W-:Y:S05]  /*12900*/  EXIT ;  /* 0x000000000000794d */ /* 0x000fea0003800000 */
.L_x_7199:
        /* <DEDUP_REMOVED lines=19> */
[----:B------:R-:W-:-:S03]  /*12a40*/  IADD3.X R13, PT, PT, RZ, UR5, RZ, P1, !PT ;  /* 0x00000005ff0d7c10 */ /* 0x000fc60008ffe4ff */
[----:B------:R-:W-:-:S04]  /*12a50*/  IMAD.X R3, RZ, RZ, UR5, P0 ;  /* 0x00000005ff037e24 */ /* 0x000fc800080e06ff */
        /* <DEDUP_REMOVED lines=29> */
[----:B--2--5:R-:W-:Y:S05]  /*12c30*/  CALL.ABS.NOINC R14 ;  /* 0x000000000e007343 */ /* 0x024fea0003c00000 */
.L_x_7235:
        /* <DEDUP_REMOVED lines=13> */
[----:B------:R2:W-:Y:S01]  /*12d10*/  STG.E.128 desc[UR36][R14.64], R24 ;  /* 0x000000180e007986 */ /* 0x0005e2000c101d24 */
[----:B------:R-:W-:Y:S01]  /*12d20*/  MOV R7, UR9 ;  /* 0x0000000900077c02 */ /* 0x000fe20008000f00 */
[----:B0-----:R-:W-:Y:S01]  /*12d30*/  IMAD.U32 R10, RZ, RZ, UR4 ;  /* 0x00000004ff0a7e24 */ /* 0x001fe2000f8e00ff */
[----:B------:R-:W-:-:S07]  /*12d40*/  MOV R11, UR5 ;  /* 0x00000005000b7c02 */ /* 0x000fce0008000f00 */
[----:B------:R-:W-:-:S07]  /*12d50*/  LEPC R20, `(.L_x_7236) ;  /* 0x000000001014794e */ /* 0x000fce0000000000 */
[----:B-12---:R-:W-:Y:S05]  /*12d60*/  CALL.ABS.NOINC R2 ;  /* 0x0000000002007343 */ /* 0x006fea0003c00000 */
.L_x_7236:
[----:B------:R-:W-:Y:S05]  /*12d70*/  BRA `(.L_x_7237) ;  /* 0x0000000000047947 */ /* 0x000fea0003800000 */
.L_x_7234:
[----:B------:R1:W-:Y:S02]  /*12d80*/  STG.E.128 desc[UR36][R12.64], R24 ;  /* 0x000000180c007986 */ /* 0x0003e4000c101d24 */
.L_x_7237:
[----:B------:R-:W2:Y:S02]  /*12d90*/  LDCU.64 UR4, c[0x0][0x778] ;  /* 0x0000ef00ff0477ac */ /* 0x000ea40008000a00 */
[----:B--2---:R-:W-:-:S04]  /*12da0*/  IADD3 R16, P0, PT, R16, UR4, RZ ;  /* 0x0000000410107c10 */ /* 0x004fc8000ff1e0ff */
[----:B------:R-:W-:-:S05]  /*12db0*/  IADD3.X R17, PT, PT, RZ, UR5, RZ, P0, !PT ;  /* 0x00000005ff117c10 */ /* 0x000fca00087fe4ff */
[----:B------:R-:W-:Y:S01]  /*12dc0*/  STG.E.128 desc[UR36][R16.64], R68 ;  /* 0x0000004410007986 */ /* 0x000fe2000c101d24 */
[----:B------:R-:W-:Y:S05]  /*12dd0*/  EXIT ;  /* 0x000000000000794d */ /* 0x000fea0003800000 */
.L_x_7233:
[----:B------:R-:W0:Y:S01]  /*12de0*/  LDCU.U8 UR4, c[0x0][0x7a8] ;  /* 0x0000f500ff0477ac */ /* 0x000e220008000000 */
[----:B------:R-:W1:Y:S01]  /*12df0*/  LDCU.U8 UR5, c[0x0][0x7a9] ;  /* 0x0000f520ff0577ac */ /* 0x000e620008000000 */
[----:B0-----:R-:W-:Y:S02]  /*12e00*/  UISETP.NE.AND UP0, UPT, UR4, URZ, UPT ;  /* 0x000000ff0400728c */ /* 0x001fe4000bf05270 */
[----:B-1----:R-:W-:-:S07]  /*12e10*/  UISETP.NE.AND UP1, UPT, UR5, URZ, UPT ;  /* 0x000000ff0500728c */ /* 0x002fce000bf25270 */
[----:B------:R-:W-:Y:S05]  /*12e20*/  BRA.U !UP0, `(.L_x_7238) ;  /* 0x0000000108187547 */ /* 0x000fea000b800000 */
[----:B------:R-:W2:Y:S04]  /*12e30*/  LDG.E.128 R8, desc[UR36][R4.64] ;  /* 0x0000002404087981 */ /* 0x000ea8000c1e1d00 */
[----:B------:R-:W3:Y:S01]  /*12e40*/  LDG.E.128 R12, desc[UR36][R4.64+0x10] ;  /* 0x00001024040c7981 */ /* 0x000ee2000c1e1d00 */
[----:B--2---:R-:W-:Y:S02]  /*12e50*/  DADD R24, R24, R8 ;  /* 0x0000000018187229 */ /* 0x004fe40000000008 */
[----:B------:R-:W-:Y:S02]  /*12e60*/  DADD R26, R26, R10 ;  /* 0x000000001a1a7229 */ /* 0x000fe4000000000a */
[----:B---3--:R-:W-:Y:S02]  /*12e70*/  DADD R68, R68, R12 ;  /* 0x0000000044447229 */ /* 0x008fe4000000000c */
[----:B------:R-:W-:-:S11]  /*12e80*/  DADD R70, R70, R14 ;  /* 0x0000000046467229 */ /* 0x000fd6000000000e */
.L_x_7238:
        /* <DEDUP_REMOVED lines=20> */
.L_x_7241:
        /* <DEDUP_REMOVED lines=19> */
.L_x_7242:
[----:B------:R-:W-:Y:S05]  /*13100*/  BRA `(.L_x_7243) ;  /* 0x0000000000107947 */ /* 0x000fea0003800000 */
.L_x_7240:
[----:B------:R-:W0:Y:S02]  /*13110*/  LDCU.64 UR4, c[0x0][0x778] ;  /* 0x0000ef00ff0477ac */ /* 0x000e240008000a00 */
[----:B0-----:R-:W-:-:S04]  /*13120*/  IADD3 R2, P0, PT, R19, UR4, RZ ;  /* 0x0000000413027c10 */ /* 0x001fc8000ff1e0ff */
[----:B------:R-:W-:-:S05]  /*13130*/  IADD3.X R3, PT, PT, RZ, UR5, RZ, P0, !PT ;  /* 0x00000005ff037c10 */ /* 0x000fca00087fe4ff */
[----:B------:R0:W-:Y:S04]  /*13140*/  STG.E.128 desc[UR36][R2.64], R24 ;  /* 0x0000001802007986 */ /* 0x0001e8000c101d24 */
.L_x_7243:
[----:B------:R-:W1:Y:S02]  /*13150*/  LDCU.64 UR4, c[0x0][0x778] ;  /* 0x0000ef00ff0477ac */ /* 0x000e640008000a00 */
[----:B-1----:R-:W-:-:S04]  /*13160*/  IADD3 R16, P0, PT, R16, UR4, RZ ;  /* 0x0000000410107c10 */ /* 0x002fc8000ff1e0ff */
[----:B------:R-:W-:-:S05]  /*13170*/  IADD3.X R17, PT, PT, RZ, UR5, RZ, P0, !PT ;  /* 0x00000005ff117c10 */ /* 0x000fca00087fe4ff */
[----:B------:R-:W-:Y:S01]  /*13180*/  STG.E.128 desc[UR36][R16.64], R68 ;  /* 0x0000004410007986 */ /* 0x000fe2000c101d24 */
[----:B------:R-:W-:Y:S05]  /*13190*/  EXIT ;  /* 0x000000000000794d */ /* 0x000fea0003800000 */
.L_x_7239:
[----:B------:R-:W-:Y:S04]  /*131a0*/  STG.E.128 desc[UR36][R4.64], R24 ;  /* 0x0000001804007986 */ /* 0x000fe8000c101d24 */
[----:B------:R-:W-:Y:S01]  /*131b0*/  STG.E.128 desc[UR36][R4.64+0x10], R68 ;  /* 0x0000104404007986 */ /* 0x000fe2000c101d24 */
[----:B------:R-:W-:Y:S05]  /*131c0*/  EXIT ;  /* 0x000000000000794d */ /* 0x000fea0003800000 */
.L_x_7244:
        /* <DEDUP_REMOVED lines=11> */
.L_x_10021:


//--------------------- .text._ZN2at6native13reduce_kernelILi64ELi4ENS0_8ReduceOpIN3c107complexIdEENS0_14func_wrapper_tIS5_ZNS0_11sum_functorIS5_S5_S5_EclERNS_14TensorIteratorEEUlS5_S5_E_EEjS5_Li4ELi4EEEEEvT1_ --------------------------
	.section	.text._ZN2at6native13reduce_kernelILi64ELi4ENS0_8ReduceOpIN3c107complexIdEENS0_14func_wrapper_tIS5_ZNS0_11sum_functorIS5_S5_S5_EclERNS_14TensorIteratorEEUlS5_S5_E_EEjS5_Li4ELi4EEEEEvT1_,"ax",@progbits
	.align	128
        .global         _ZN2at6native13reduce_kernelILi64ELi4ENS0_8ReduceOpIN3c107complexIdEENS0_14func_wrapper_tIS5_ZNS0_11sum_functorIS5_S5_S5_EclERNS_14TensorIteratorEEUlS5_S5_E_EEjS5_Li4ELi4EEEEEvT1_
        .type           _ZN2at6native13reduce_kernelILi64ELi4ENS0_8ReduceOpIN3c107complexIdEENS0_14func_wrapper_tIS5_ZNS0_11sum_functorIS5_S5_S5_EclERNS_14TensorIteratorEEUlS5_S5_E_EEjS5_Li4ELi4EEEEEvT1_,@function
        .size           _ZN2at6native13reduce_kernelILi64ELi4ENS0_8ReduceOpIN3c107complexIdEENS0_14func_wrapper_tIS5_ZNS0_11sum_functorIS5_S5_S5_EclERNS_14TensorIteratorEEUlS5_S5_E_EEjS5_Li4ELi4EEEEEvT1_,(.L_x_10022 - _ZN2at6native13reduce_kernelILi64ELi4ENS0_8ReduceOpIN3c107complexIdEENS0_14func_wrapper_tIS5_ZNS0_11sum_functorIS5_S5_S5_EclERNS_14TensorIteratorEEUlS5_S5_E_EEjS5_Li4ELi4EEEEEvT1_)
        .other          _ZN2at6native13reduce_kernelILi64ELi4ENS0_8ReduceOpIN3c107complexIdEENS0_14func_wrapper_tIS5_ZNS0_11sum_functorIS5_S5_S5_EclERNS_14TensorIteratorEEUlS5_S5_E_EEjS5_Li4ELi4EEEEEvT1_,@"STO_CUDA_ENTRY STV_DEFAULT"
_ZN2at6native13reduce_kernelILi64ELi4ENS0_8ReduceOpIN3c107complexIdEENS0_14func_wrapper_tIS5_ZNS0_11sum_functorIS5_S5_S5_EclERNS_14TensorIteratorEEUlS5_S5_E_EEjS5_Li4ELi4EEEEEvT1_:
.text._ZN2at6native13reduce_kernelILi64ELi4ENS0_8ReduceOpIN3c107complexIdEENS0_14func_wrapper_tIS5_ZNS0_11sum_functorIS5_S5_S5_EclERNS_14TensorIteratorEEUlS5_S5_E_EEjS5_Li4ELi4EEEEEvT1_:
        /* <DEDUP_REMOVED lines=297> */
.L_x_7245:
[----:B------:R-:W0:Y:S01]  /*1290*/  LDCU UR5, c[0x0][0x3a4] ;  /* 0x00007480ff0577ac */ /* 0x000e220008000800 */
[----:B------:R-:W-:Y:S01]  /*12a0*/  BSSY.RECONVERGENT B6, `(.L_x_7246) ;  /* 0x0000ca2000067945 */ /* 0x000fe20003800200 */
[----:B------:R-:W-:Y:S02]  /*12b0*/  CS2R R142, SRZ ;  /* 0x00000000008e7805 */ /* 0x000fe4000001ff00 */
[----:B------:R-:W-:Y:S01]  /*12c0*/  CS2R R140, SRZ ;  /* 0x00000000008c7805 */ /* 0x000fe2000001ff00 */
[----:B------:R-:W1:Y:S01]  /*12d0*/  LDCU UR4, c[0x0][0x3a8] ;  /* 0x00007500ff0477ac */ /* 0x000e620008000800 */
[----:B------:R-:W-:Y:S02]  /*12e0*/  CS2R R134, SRZ ;  /* 0x0000000000867805 */ /* 0x000fe4000001ff00 */
[----:B------:R-:W-:Y:S02]  /*12f0*/  CS2R R132, SRZ ;  /* 0x0000000000847805 */ /* 0x000fe4000001ff00 */
[----:B------:R-:W-:Y:S01]  /*1300*/  CS2R R130, SRZ ;  /* 0x0000000000827805 */ /* 0x000fe2000001ff00 */
[----:B------:R-:W2:Y:S01]  /*1310*/  LDCU.64 UR36, c[0x0][0x358] ;  /* 0x00006b00ff2477ac */ /* 0x000ea20008000a00 */
[----:B------:R-:W-:-:S02]  /*1320*/  CS2R R128, SRZ ;  /* 0x0000000000807805 */ /* 0x000fc4000001ff00 */
[----:B------:R-:W-:Y:S02]  /*1330*/  CS2R R126, SRZ ;  /* 0x00000000007e7805 */ /* 0x000fe4000001ff00 */
[----:B------:R-:W-:Y:S02]  /*1340*/  CS2R R124, SRZ ;  /* 0x00000000007c7805 */ /* 0x000fe4000001ff00 */
        /* <DEDUP_REMOVED lines=28> */
.L_x_7249:
        /* <DEDUP_REMOVED lines=45> */
.L_x_7253:
[----:B------:R-:W-:Y:S05]  /*17e0*/  BSYNC.RECONVERGENT B1 ;  /* 0x0000000000017941 */ /* 0x000fea0003800200 */
.L_x_7252:
[----:B------:R-:W0:Y:S01]  /*17f0*/  LDC R3, c[0x0][0x3a4] ;  /* 0x0000e900ff037b82 */ /* 0x000e220000000800 */
[----:B------:R-:W-:-:S05]  /*1800*/  IADD3 R18, P0, PT, R18, 0x40, RZ ;  /* 0x0000004012127810 */ /* 0x000fca0007f1e0ff */
[----:B------:R-:W-:Y:S01]  /*1810*/  IMAD.X R19, RZ, RZ, R19, P0 ;  /* 0x000000ffff137224 */ /* 0x000fe200000e0613 */
[----:B0-----:R-:W-:-:S07]  /*1820*/  IADD3 R40, PT, PT, R0, -0x4, R3 ;  /* 0xfffffffc00287810 */ /* 0x001fce0007ffe003 */
.L_x_7251:
[----:B------:R-:W-:Y:S05]  /*1830*/  BSYNC.RECONVERGENT B0 ;  /* 0x0000000000007941 */ /* 0x000fea0003800200 */
.L_x_7250:
        /* <DEDUP_REMOVED lines=23> */
.L_x_7256:
[C---:B------:R-:W-:Y:S01]  /*19b0*/  IMAD.WIDE.U32 R20, R3.reuse, 0x40, R18 ;  /* 0x0000004003147825 */ /* 0x040fe200078e0012 */
[----:B------:R-:W0:Y:S04]  /*19c0*/  LDCU UR4, c[0x0][0x3ac] ;  /* 0x00007580ff0477ac */ /* 0x000e280008000800 */
[----:B------:R-:W2:Y:S04]  /*19d0*/  LDG.E.ENL2.256 R28, R24, desc[UR36][R20.64] ;  /* 0xfe0000241418797e */ /* 0x000ea8000812191c */
[----:B------:R-:W3:Y:S01]  /*19e0*/  LDG.E.ENL2.256 R36, R32, desc[UR36][R20.64+0x20] ;  /* 0xfe0001241420797e */ /* 0x000ee20008121924 */
[----:B0-----:R-:W-:Y:S01]  /*19f0*/  VIADD R3, R3, UR4 ;  /* 0x0000000403037c36 */ /* 0x001fe20008000000 */
[----:B--2---:R-:W-:-:S04]  /*1a00*/  DADD R4, R24, R4 ;  /* 0x0000000018047229 */ /* 0x004fc80000000004 */
[----:B------:R-:W-:Y:S01]  /*1a10*/  LEA R25, R3, 0x3, 0x2 ;  /* 0x0000000303197811 */ /* 0x000fe200078e10ff */
[----:B------:R-:W-:Y:S02]  /*1a20*/  DADD R6, R26, R6 ;  /* 0x000000001a067229 */ /* 0x000fe40000000006 */
[----:B------:R-:W-:Y:S01]  /*1a30*/  DADD R14, R28, R14 ;  /* 0x000000001c0e7229 */ /* 0x000fe2000000000e */
[----:B------:R-:W-:Y:S01]  /*1a40*/  ISETP.GE.U32.AND P1, PT, R25, R40, PT ;  /* 0x000000281900720c */ /* 0x000fe20003f26070 */
[----:B------:R-:W-:Y:S02]  /*1a50*/  DADD R12, R30, R12 ;  /* 0x000000001e0c7229 */ /* 0x000fe4000000000c */
[----:B---3--:R-:W-:Y:S02]  /*1a60*/  DADD R10, R32, R10 ;  /* 0x00000000200a7229 */ /* 0x008fe4000000000a */
[----:B------:R-:W-:Y:S02]  /*1a70*/  DADD R8, R34, R8 ;  /* 0x0000000022087229 */ /* 0x000fe40000000008 */
[----:B------:R-:W-:-:S02]  /*1a80*/  DADD R124, R36, R124 ;  /* 0x00000000247c7229 */ /* 0x000fc4000000007c */
[----:B------:R-:W-:-:S04]  /*1a90*/  DADD R126, R38, R126 ;  /* 0x00000000267e7229 */ /* 0x000fc8000000007e */
[----:B------:R-:W-:Y:S07]  /*1aa0*/  @!P1 BRA `(.L_x_7256) ;  /* 0xfffffffc00c09947 */ /* 0x000fee000383ffff */
.L_x_7255:
[----:B------:R-:W-:Y:S05]  /*1ab0*/  BSYNC.RECONVERGENT B0 ;  /* 0x0000000000007941 */ /* 0x000fea0003800200 */
.L_x_7254:
        /* <DEDUP_REMOVED lines=10> */
.L_x_7258:
[----:B------:R-:W-:Y:S05]  /*1b60*/  BSYNC.RECONVERGENT B0 ;  /* 0x0000000000007941 */ /* 0x000fea0003800200 */
.L_x_7257:
[----:B------:R-:W-:Y:S01]  /*1b70*/  DADD R4, R14, R4 ;  /* 0x000000000e047229 */ /* 0x000fe20000000004 */
[----:B------:R-:W-:Y:S01]  /*1b80*/  CS2R R140, SRZ ;  /* 0x00000000008c7805 */ /* 0x000fe2000001ff00 */
[----:B------:R-:W-:Y:S01]  /*1b90*/  DADD R6, R12, R6 ;  /* 0x000000000c067229 */ /* 0x000fe20000000006 */
[----:B------:R-:W-:Y:S02]  /*1ba0*/  CS2R R134, SRZ ;  /* 0x0000000000867805 */ /* 0x000fe4000001ff00 */
[----:B------:R-:W-:Y:S02]  /*1bb0*/  CS2R R132, SRZ ;  /* 0x0000000000847805 */ /* 0x000fe4000001ff00 */
[----:B------:R-:W-:Y:S02]  /*1bc0*/  CS2R R130, SRZ ;  /* 0x0000000000827805 */ /* 0x000fe4000001ff00 */
[----:B------:R-:W-:Y:S01]  /*1bd0*/  CS2R R128, SRZ ;  /* 0x0000000000807805 */ /* 0x000fe2000001ff00 */
[----:B------:R-:W-:-:S02]  /*1be0*/  DADD R4, R4, R10 ;  /* 0x0000000004047229 */ /* 0x000fc4000000000a */
[----:B------:R-:W-:-:S06]  /*1bf0*/  DADD R6, R6, R8 ;  /* 0x0000000006067229 */ /* 0x000fcc0000000008 */
[----:B------:R-:W-:Y:S02]  /*1c00*/  DADD R124, R4, R124 ;  /* 0x00000000047c7229 */ /* 0x000fe4000000007c */
[----:B------:R-:W-:Y:S01]  /*1c10*/  DADD R126, R6, R126 ;  /* 0x00000000067e7229 */ /* 0x000fe2000000007e */
[----:B------:R-:W-:Y:S10]  /*1c20*/  BRA `(.L_x_7247) ;  /* 0x000000c000247947 */ /* 0x000ff40003800000 */
.L_x_7248:
        /* <DEDUP_REMOVED lines=30> */
[----:B0-----:R-:W-:Y:S01]  /*1e10*/  IMAD R4, R3, 0x3, R0 ;  /* 0x0000000303047824 */ /* 0x001fe200078e0200 */
[----:B------:R-:W-:Y:S02]  /*1e20*/  CS2R R56, SRZ ;  /* 0x0000000000387805 */ /* 0x000fe4000001ff00 */
[----:B------:R-:W-:-:S02]  /*1e30*/  CS2R R62, SRZ ;  /* 0x00000000003e7805 */ /* 0x000fc4000001ff00 */
[----:B------:R-:W-:Y:S02]  /*1e40*/  CS2R R60, SRZ ;  /* 0x00000000003c7805 */ /* 0x000fe4000001ff00 */
[----:B------:R-:W-:Y:S02]  /*1e50*/  CS2R R66, SRZ ;  /* 0x0000000000427805 */ /* 0x000fe4000001ff00 */
[----:B------:R-:W-:Y:S02]  /*1e60*/  ISETP.GE.U32.AND P0, PT, R4, R7, PT ;  /* 0x000000070400720c */ /* 0x000fe40003f06070 */
[----:B------:R-:W-:Y:S01]  /*1e70*/  CS2R R64, SRZ ;  /* 0x0000000000407805 */ /* 0x000fe2000001ff00 */
[----:B------:R-:W0:Y:S01]  /*1e80*/  LDC.64 R4, c[0x0][0x398] ;  /* 0x0000e600ff047b82 */ /* 0x000e220000000a00 */
[----:B------:R-:W-:Y:S02]  /*1e90*/  CS2R R70, SRZ ;  /* 0x0000000000467805 */ /* 0x000fe4000001ff00 */
[----:B------:R-:W-:-:S02]  /*1ea0*/  CS2R R68, SRZ ;  /* 0x0000000000447805 */ /* 0x000fc4000001ff00 */
[----:B------:R-:W-:Y:S02]  /*1eb0*/  CS2R R74, SRZ ;  /* 0x00000000004a7805 */ /* 0x000fe4000001ff00 */
[----:B------:R-:W-:Y:S02]  /*1ec0*/  CS2R R72, SRZ ;  /* 0x0000000000487805 */ /* 0x000fe4000001ff00 */
[----:B------:R-:W-:Y:S02]  /*1ed0*/  CS2R R78, SRZ ;  /* 0x00000000004e7805 */ /* 0x000fe4000001ff00 */
[----:B------:R-:W-:Y:S01]  /*1ee0*/  CS2R R76, SRZ ;  /* 0x00000000004c7805 */ /* 0x000fe2000001ff00 */
        /* <DEDUP_REMOVED lines=30> */
[--C-:B0-----:R-:W-:Y:S01]  /*20d0*/  IMAD.MOV.U32 R136, RZ, RZ, R4.reuse ;  /* 0x000000ffff887224 */ /* 0x101fe200078e0004 */
        /* <DEDUP_REMOVED lines=87> */
.L_x_7262:
[----:B------:R-:W-:Y:S01]  /*2650*/  SHF.R.U32.HI R101, RZ, 0x2, R0 ;  /* 0x00000002ff657819 */ /* 0x000fe20000011600 */
[----:B------:R-:W-:-:S04]  /*2660*/  IMAD.IADD R0, R0, 0x1, R3 ;  /* 0x0000000100007824 */ /* 0x000fc800078e0203 */
[----:B------:R-:W-:Y:S01]  /*2670*/  IMAD.WIDE.U32 R100, R101, 0x40, R18 ;  /* 0x0000004065647825 */ /* 0x000fe200078e0012 */
[----:B------:R-:W-:Y:S02]  /*2680*/  SHF.R.U32.HI R141, RZ, 0x2, R0 ;  /* 0x00000002ff8d7819 */ /* 0x000fe40000011600 */
[----:B------:R-:W-:Y:S02]  /*2690*/  IADD3 R0, PT, PT, R0, R3, RZ ;  /* 0x0000000300007210 */ /* 0x000fe40007ffe0ff */
[----:B------:R-:W2:Y:S01]  /*26a0*/  LDG.E.ENL2.256 R72, R76, desc[UR36][R100.64] ;  /* 0xfe000024644c797e */ /* 0x000ea20008121948 */
[----:B------:R-:W-:Y:S01]  /*26b0*/  IMAD.WIDE.U32 R140, R141, 0x40, R18 ;  /* 0x000000408d8c7825 */ /* 0x000fe200078e0012 */
[----:B------:R-:W-:Y:S02]  /*26c0*/  SHF.R.U32.HI R143, RZ, 0x2, R0 ;  /* 0x00000002ff8f7819 */ /* 0x000fe40000011600 */
[----:B------:R-:W3:Y:S01]  /*26d0*/  LDG.E.ENL2.256 R64, R68, desc[UR36][R100.64+0x20] ;  /* 0xfe0001246444797e */ /* 0x000ee20008121940 */
[----:B------:R-:W-:-:S03]  /*26e0*/  IMAD.IADD R0, R0, 0x1, R3 ;  /* 0x0000000100007824 */ /* 0x000fc600078e0203 */
[----:B------:R-:W4:Y:S01]  /*26f0*/  LDG.E.ENL2.256 R56, R60, desc[UR36][R140.64] ;  /* 0xfe0000248c3c797e */ /* 0x000f220008121938 */
[----:B------:R-:W-:Y:S01]  /*2700*/  IMAD.WIDE.U32 R142, R143, 0x40, R18 ;  /* 0x000000408f8e7825 */ /* 0x000fe200078e0012 */
[----:B------:R-:W-:Y:S02]  /*2710*/  SHF.R.U32.HI R145, RZ, 0x2, R0 ;  /* 0x00000002ff917819 */ /* 0x000fe40000011600 */
[----:B------:R-:W5:Y:S03]  /*2720*/  LDG.E.ENL2.256 R48, R52, desc[UR36][R140.64+0x20] ;  /* 0xfe0001248c34797e */ /* 0x000f660008121930 */
[----:B------:R-:W-:Y:S01]  /*2730*/  IMAD.WIDE.U32 R144, R145, 0x40, R18 ;  /* 0x0000004091907825 */ /* 0x000fe200078e0012 */
[----:B------:R-:W5:Y:S04]  /*2740*/  LDG.E.ENL2.256 R80, R108, desc[UR36][R142.64] ;  /* 0xfe0000248e6c797e */ /* 0x000f680008121950 */
[----:B------:R-:W5:Y:S04]  /*2750*/  LDG.E.ENL2.256 R88, R84, desc[UR36][R142.64+0x20] ;  /* 0xfe0001248e54797e */ /* 0x000f680008121958 */
[----:B------:R-:W5:Y:S04]  /*2760*/  LDG.E.ENL2.256 R96, R92, desc[UR36][R144.64] ;  /* 0xfe000024905c797e */ /* 0x000f680008121960 */
        /* <DEDUP_REMOVED lines=35> */
[----:B------:R-:W-:Y:S01]  /*29a0*/  DADD R136, R106, R136 ;  /* 0x000000006a887229 */ /* 0x000fe20000000088 */
[----:B------:R-:W-:Y:S10]  /*29b0*/  @!P0 BRA `(.L_x_7262) ;  /* 0xfffffffc00248947 */ /* 0x000ff4000383ffff */
[----:B------:R-:W-:Y:S05]  /*29c0*/  BSYNC.RECONVERGENT B1 ;  /* 0x0000000000017941 */ /* 0x000fea0003800200 */
.L_x_7261:
[----:B------:R-:W-:Y:S05]  /*29d0*/  BSYNC.RECONVERGENT B0 ;  /* 0x0000000000007941 */ /* 0x000fea0003800200 */
.L_x_7260:
[----:B------:R-:W-:Y:S01]  /*29e0*/  ISETP.GE.U32.AND P0, PT, R0, R7, PT ;  /* 0x000000070000720c */ /* 0x000fe20003f06070 */
[----:B------:R-:W-:-:S12]  /*29f0*/  BSSY.RECONVERGENT B0, `(.L_x_7263) ;  /* 0x000001a000007945 */ /* 0x000fd80003800200 */
[----:B------:R-:W-:Y:S05]  /*2a00*/  @P0 BRA `(.L_x_7264) ;  /* 0x0000000000600947 */ /* 0x000fea0003800000 */
[----:B------:R-:W-:-:S05]  /*2a10*/  SHF.R.U32.HI R141, RZ, 0x2, R0 ;  /* 0x00000002ff8d7819 */ /* 0x000fca0000011600 */
[----:B------:R-:W-:-:S05]  /*2a20*/  IMAD.WIDE.U32 R140, R141, 0x40, R18 ;  /* 0x000000408d8c7825 */ /* 0x000fca00078e0012 */
[----:B------:R0:W5:Y:S04]  /*2a30*/  LDG.E.ENL2.256 R72, R76, desc[UR36][R140.64] ;  /* 0xfe0000248c4c797e */ /* 0x0001680008121948 */
[----:B------:R0:W5:Y:S01]  /*2a40*/  LDG.E.ENL2.256 R64, R68, desc[UR36][R140.64+0x20] ;  /* 0xfe0001248c44797e */ /* 0x0001620008121940 */
[----:B------:R-:W-:-:S05]  /*2a50*/  IMAD.IADD R6, R0, 0x1, R3 ;  /* 0x0000000100067824 */ /* 0x000fca00078e0203 */
[----:B------:R-:W-:-:S13]  /*2a60*/  ISETP.GE.U32.AND P1, PT, R6, R7, PT ;  /* 0x000000070600720c */ /* 0x000fda0003f26070 */
[----:B0-----:R-:W-:Y:S05]  /*2a70*/  @P1 BRA `(.L_x_7264) ;  /* 0x0000000000441947 */ /* 0x001fea0003800000 */
[----:B------:R-:W-:-:S05]  /*2a80*/  SHF.R.U32.HI R141, RZ, 0x2, R6 ;  /* 0x00000002ff8d7819 */ /* 0x000fca0000011606 */
[----:B------:R-:W-:-:S05]  /*2a90*/  IMAD.WIDE.U32 R140, R141, 0x40, R18 ;  /* 0x000000408d8c7825 */ /* 0x000fca00078e0012 */
[----:B------:R0:W5:Y:S04]  /*2aa0*/  LDG.E.ENL2.256 R56, R60, desc[UR36][R140.64] ;  /* 0xfe0000248c3c797e */ /* 0x0001680008121938 */
[----:B------:R0:W5:Y:S01]  /*2ab0*/  LDG.E.ENL2.256 R48, R52, desc[UR36][R140.64+0x20] ;  /* 0xfe0001248c34797e */ /* 0x0001620008121930 */
[----:B------:R-:W-:-:S04]  /*2ac0*/  IADD3 R6, PT, PT, R6, R3, RZ ;  /* 0x0000000306067210 */ /* 0x000fc80007ffe0ff */
[----:B------:R-:W-:-:S13]  /*2ad0*/  ISETP.GE.U32.AND P1, PT, R6, R7, PT ;  /* 0x000000070600720c */ /* 0x000fda0003f26070 */
[----:B0-----:R-:W-:Y:S05]  /*2ae0*/  @P1 BRA `(.L_x_7264) ;  /* 0x0000000000281947 */ /* 0x001fea0003800000 */
[----:B------:R-:W-:Y:S01]  /*2af0*/  IMAD.IADD R16, R6, 0x1, R3 ;  /* 0x0000000106107824 */ /* 0x000fe200078e0203 */
[----:B------:R-:W-:-:S04]  /*2b00*/  SHF.R.U32.HI R141, RZ, 0x2, R6 ;  /* 0x00000002ff8d7819 */ /* 0x000fc80000011606 */
[----:B------:R-:W-:Y:S01]  /*2b10*/  ISETP.GE.U32.AND P1, PT, R16, R7, PT ;  /* 0x000000071000720c */ /* 0x000fe20003f26070 */
[----:B------:R-:W-:-:S05]  /*2b20*/  IMAD.WIDE.U32 R140, R141, 0x40, R18 ;  /* 0x000000408d8c7825 */ /* 0x000fca00078e0012 */
[----:B------:R0:W5:Y:S07]  /*2b30*/  LDG.E.ENL2.256 R88, R84, desc[UR36][R140.64+0x20] ;  /* 0xfe0001248c54797e */ /* 0x00016e0008121958 */
[----:B------:R-:W-:-:S05]  /*2b40*/  @!P1 SHF.R.U32.HI R81, RZ, 0x2, R16 ;  /* 0x00000002ff519819 */ /* 0x000fca0000011610 */
[----:B------:R-:W-:Y:S02]  /*2b50*/  @!P1 IMAD.WIDE.U32 R18, R81, 0x40, R18 ;  /* 0x0000004051129825 */ /* 0x000fe400078e0012 */
[----:B------:R0:W5:Y:S04]  /*2b60*/  LDG.E.ENL2.256 R80, R108, desc[UR36][R140.64] ;  /* 0xfe0000248c6c797e */ /* 0x0001680008121950 */
[----:B------:R0:W5:Y:S04]  /*2b70*/  @!P1 LDG.E.ENL2.256 R96, R92, desc[UR36][R18.64] ;  /* 0xfe000024125c997e */ /* 0x0001680008121960 */
[----:B------:R0:W5:Y:S02]  /*2b80*/  @!P1 LDG.E.ENL2.256 R104, R100, desc[UR36][R18.64+0x20] ;  /* 0xfe0001241264997e */ /* 0x0001640008121968 */
.L_x_7264:
[----:B------:R-:W-:Y:S05]  /*2b90*/  BSYNC.RECONVERGENT B0 ;  /* 0x0000000000007941 */ /* 0x000fea0003800200 */
.L_x_7263:
[----:B------:R-:W-:Y:S04]  /*2ba0*/  BSSY.RECONVERGENT B0, `(.L_x_7265) ;  /* 0x000002a000007945 */ /* 0x000fe80003800200 */
[----:B------:R-:W-:Y:S05]  /*2bb0*/  @P0 BRA `(.L_x_7266) ;  /* 0x0000000000a00947 */ /* 0x000fea0003800000 */
[----:B------:R-:W-:Y:S01]  /*2bc0*/  IADD3 R0, PT, PT, R0, R3, RZ ;  /* 0x0000000300007210 */ /* 0x000fe20007ffe0ff */
[----:B-----5:R-:W-:Y:S02]  /*2bd0*/  DADD R28, R28, R76 ;  /* 0x000000001c1c7229 */ /* 0x020fe4000000004c */
[----:B------:R-:W-:Y:S01]  /*2be0*/  DADD R4, R4, R78 ;  /* 0x0000000004047229 */ /* 0x000fe2000000004e */
[----:B------:R-:W-:Y:S01]  /*2bf0*/  ISETP.GE.U32.AND P0, PT, R0, R7, PT ;  /* 0x000000070000720c */ /* 0x000fe20003f06070 */
[----:B------:R-:W-:Y:S02]  /*2c00*/  DADD R30, R30, R72 ;  /* 0x000000001e1e7229 */ /* 0x000fe40000000048 */
[----:B------:R-:W-:Y:S02]  /*2c10*/  DADD R8, R8, R74 ;  /* 0x0000000008087229 */ /* 0x000fe4000000004a */
[----:B------:R-:W-:Y:S02]  /*2c20*/  DADD R32, R32, R68 ;  /* 0x0000000020207229 */ /* 0x000fe40000000044 */
[----:B------:R-:W-:-:S02]  /*2c30*/  DADD R10, R10, R70 ;  /* 0x000000000a0a7229 */ /* 0x000fc40000000046 */
[----:B------:R-:W-:Y:S02]  /*2c40*/  DADD R34, R34, R64 ;  /* 0x0000000022227229 */ /* 0x000fe40000000040 */
[----:B------:R-:W-:Y:S02]  /*2c50*/  DADD R12, R12, R66 ;  /* 0x000000000c0c7229 */ /* 0x000fe40000000042 */
[----:B------:R-:W-:Y:S09]  /*2c60*/  @P0 BRA `(.L_x_7266) ;  /* 0x0000000000740947 */ /* 0x000ff20003800000 */
[----:B------:R-:W-:Y:S01]  /*2c70*/  IMAD.IADD R0, R0, 0x1, R3 ;  /* 0x0000000100007824 */ /* 0x000fe200078e0203 */
[----:B------:R-:W-:Y:S02]  /*2c80*/  DADD R36, R36, R60 ;  /* 0x0000000024247229 */ /* 0x000fe4000000003c */
[----:B------:R-:W-:Y:S02]  /*2c90*/  DADD R14, R14, R62 ;  /* 0x000000000e0e7229 */ /* 0x000fe4000000003e */
[----:B------:R-:W-:Y:S01]  /*2ca0*/  ISETP.GE.U32.AND P0, PT, R0, R7, PT ;  /* 0x000000070000720c */ /* 0x000fe20003f06070 */
[----:B------:R-:W-:Y:S02]  /*2cb0*/  DADD R38, R38, R56 ;  /* 0x0000000026267229 */ /* 0x000fe40000000038 */
[----:B------:R-:W-:Y:S02]  /*2cc0*/  DADD R20, R20, R58 ;  /* 0x0000000014147229 */ /* 0x000fe4000000003a */
[----:B------:R-:W-:-:S02]  /*2cd0*/  DADD R40, R40, R52 ;  /* 0x0000000028287229 */ /* 0x000fc40000000034 */
[----:B------:R-:W-:Y:S02]  /*2ce0*/  DADD R24, R24, R54 ;  /* 0x0000000018187229 */ /* 0x000fe40000000036 */
[----:B------:R-:W-:Y:S02]  /*2cf0*/  DADD R42, R42, R48 ;  /* 0x000000002a2a7229 */ /* 0x000fe40000000030 */
[----:B------:R-:W-:Y:S02]  /*2d00*/  DADD R26, R26, R50 ;  /* 0x000000001a1a7229 */ /* 0x000fe40000000032 */
[----:B------:R-:W-:Y:S09]  /*2d10*/  @P0 BRA `(.L_x_7266) ;  /* 0x0000000000480947 */ /* 0x000ff20003800000 */
[----:B------:R-:W-:Y:S01]  /*2d20*/  IADD3 R0, PT, PT, R0, R3, RZ ;  /* 0x0000000300007210 */ /* 0x000fe20007ffe0ff */
[----:B------:R-:W-:Y:S02]  /*2d30*/  DADD R44, R44, R108 ;  /* 0x000000002c2c7229 */ /* 0x000fe4000000006c */
        /* <DEDUP_REMOVED lines=8> */
[----:B------:R-:W-:Y:S02]  /*2dc0*/  @!P0 DADD R124, R124, R92 ;  /* 0x000000007c7c8229 */ /* 0x000fe4000000005c */
[----:B------:R-:W-:Y:S02]  /*2dd0*/  @!P0 DADD R126, R126, R94 ;  /* 0x000000007e7e8229 */ /* 0x000fe4000000005e */
[----:B------:R-:W-:Y:S02]  /*2de0*/  @!P0 DADD R128, R128, R96 ;  /* 0x0000000080808229 */ /* 0x000fe40000000060 */
[----:B------:R-:W-:-:S02]  /*2df0*/  @!P0 DADD R130, R130, R98 ;  /* 0x0000000082828229 */ /* 0x000fc40000000062 */
[----:B------:R-:W-:Y:S02]  /*2e00*/  @!P0 DADD R132, R132, R100 ;  /* 0x0000000084848229 */ /* 0x000fe40000000064 */
[----:B------:R-:W-:Y:S02]  /*2e10*/  @!P0 DADD R134, R134, R102 ;  /* 0x0000000086868229 */ /* 0x000fe40000000066 */
[----:B------:R-:W-:Y:S02]  /*2e20*/  @!P0 DADD R138, R138, R104 ;  /* 0x000000008a8a8229 */ /* 0x000fe40000000068 */
[----:B------:R-:W-:-:S11]  /*2e30*/  @!P0 DADD R136, R136, R106 ;  /* 0x0000000088888229 */ /* 0x000fd6000000006a */
.L_x_7266:
[----:B------:R-:W-:Y:S05]  /*2e40*/  BSYNC.RECONVERGENT B0 ;  /* 0x0000000000007941 */ /* 0x000fea0003800200 */
.L_x_7265:
        /* <DEDUP_REMOVED lines=22> */
[----:B0-----:R-:W-:Y:S02]  /*2fb0*/  DADD R140, R34, R138 ;  /* 0x00000000228c7229 */ /* 0x001fe4000000008a */
[----:B------:R-:W-:Y:S01]  /*2fc0*/  DADD R142, R12, R136 ;  /* 0x000000000c8e7229 */ /* 0x000fe20000000088 */
[----:B------:R-:W-:Y:S10]  /*2fd0*/  BRA `(.L_x_7247) ;  /* 0x000000ac00387947 */ /* 0x000ff40003800000 */
.L_x_7259:
        /* <DEDUP_REMOVED lines=21> */
[----:B------:R-:W-:Y:S02]  /*3130*/  CS2R R108, SRZ ;  /* 0x00000000006c7805 */ /* 0x000fe4000001ff00 */
[----:B------:R-:W-:-:S02]  /*3140*/  CS2R R50, SRZ ;  /* 0x0000000000327805 */ /* 0x000fc4000001ff00 */
[----:B------:R-:W-:Y:S02]  /*3150*/  CS2R R48, SRZ ;  /* 0x0000000000307805 */ /* 0x000fe4000001ff00 */
[----:B------:R-:W-:Y:S02]  /*3160*/  CS2R R54, SRZ ;  /* 0x0000000000367805 */ /* 0x000fe4000001ff00 */
[----:B------:R-:W-:Y:S01]  /*3170*/  CS2R R52, SRZ ;  /* 0x0000000000347805 */ /* 0x000fe2000001ff00 */
[----:B0-----:R-:W-:Y:S01]  /*3180*/  IMAD R4, R3, 0x3, R0 ;  /* 0x0000000303047824 */ /* 0x001fe200078e0200 */
[----:B------:R-:W-:Y:S02]  /*3190*/  CS2R R58, SRZ ;  /* 0x00000000003a7805 */ /* 0x000fe4000001ff00 */
[----:B------:R-:W-:Y:S02]  /*31a0*/  CS2R R56, SRZ ;  /* 0x0000000000387805 */ /* 0x000fe4000001ff00 */
[----:B------:R-:W-:-:S02]  /*31b0*/  CS2R R62, SRZ ;  /* 0x00000000003e7805 */ /* 0x000fc4000001ff00 */
[----:B------:R-:W-:Y:S02]  /*31c0*/  CS2R R60, SRZ ;  /* 0x00000000003c7805 */ /* 0x000fe4000001ff00 */
[----:B------:R-:W-:Y:S02]  /*31d0*/  ISETP.GE.U32.AND P0, PT, R4, R7, PT ;  /* 0x000000070400720c */ /* 0x000fe40003f06070 */
        /* <DEDUP_REMOVED lines=126> */
.L_x_7270:
[----:B------:R-:W-:Y:S02]  /*39c0*/  IMAD R4, R5, R0, RZ ;  /* 0x0000000005047224 */ /* 0x000fe400078e02ff */
[----:B------:R-:W-:-:S03]  /*39d0*/  IMAD.IADD R0, R0, 0x1, R3 ;  /* 0x0000000100007824 */ /* 0x000fc600078e0203 */
[----:B------:R-:W-:Y:S01]  /*39e0*/  SHF.R.U32.HI R101, RZ, 0x2, R4 ;  /* 0x00000002ff657819 */ /* 0x000fe20000011604 */
[----:B------:R-:W-:Y:S01]  /*39f0*/  IMAD R4, R5, R0, RZ ;  /* 0x0000000005047224 */ /* 0x000fe200078e02ff */
[----:B------:R-:W-:-:S03]  /*3a00*/  IADD3 R0, PT, PT, R0, R3, RZ ;  /* 0x0000000300007210 */ /* 0x000fc60007ffe0ff */
[----:B------:R-:W-:Y:S01]  /*3a10*/  IMAD.WIDE.U32 R100, R101, 0x40, R18 ;  /* 0x0000004065647825 */ /* 0x000fe200078e0012 */
[----:B------:R-:W-:-:S03]  /*3a20*/  SHF.R.U32.HI R143, RZ, 0x2, R4 ;  /* 0x00000002ff8f7819 */ /* 0x000fc60000011604 */
[----:B------:R-:W-:Y:S01]  /*3a30*/  IMAD R4, R5, R0, RZ ;  /* 0x0000000005047224 */ /* 0x000fe200078e02ff */
[----:B------:R-:W2:Y:S01]  /*3a40*/  LDG.E.ENL2.256 R72, R76, desc[UR36][R100.64] ;  /* 0xfe000024644c797e */ /* 0x000ea20008121948 */
[----:B------:R-:W-:Y:S02]  /*3a50*/  IMAD.IADD R0, R0, 0x1, R3 ;  /* 0x0000000100007824 */ /* 0x000fe400078e0203 */
[----:B------:R-:W-:Y:S01]  /*3a60*/  IMAD.WIDE.U32 R142, R143, 0x40, R18 ;  /* 0x000000408f8e7825 */ /* 0x000fe200078e0012 */
[----:B------:R-:W-:Y:S01]  /*3a70*/  SHF.R.U32.HI R145, RZ, 0x2, R4 ;  /* 0x00000002ff917819 */ /* 0x000fe20000011604 */
[----:B------:R-:W3:Y:S02]  /*3a80*/  LDG.E.ENL2.256 R64, R68, desc[UR36][R100.64+0x20] ;  /* 0xfe0001246444797e */ /* 0x000ee40008121940 */
[----:B------:R-:W-:Y:S02]  /*3a90*/  IMAD R4, R5, R0, RZ ;  /* 0x0000000005047224 */ /* 0x000fe400078e02ff */
[----:B------:R-:W4:Y:S01]  /*3aa0*/  LDG.E.ENL2.256 R56, R60, desc[UR36][R142.64] ;  /* 0xfe0000248e3c797e */ /* 0x000f220008121938 */
[----:B------:R-:W-:-:S02]  /*3ab0*/  IMAD.WIDE.U32 R144, R145, 0x40, R18 ;  /* 0x0000004091907825 */ /* 0x000fc400078e0012 */
[----:B------:R-:W-:Y:S01]  /*3ac0*/  SHF.R.U32.HI R147, RZ, 0x2, R4 ;  /* 0x00000002ff937819 */ /* 0x000fe20000011604 */
[----:B------:R-:W5:Y:S04]  /*3ad0*/  LDG.E.ENL2.256 R48, R52, desc[UR36][R142.64+0x20] ;  /* 0xfe0001248e34797e */ /* 0x000f680008121930 */
        /* <DEDUP_REMOVED lines=42> */
.L_x_7269:
[----:B------:R-:W-:Y:S05]  /*3d80*/  BSYNC.RECONVERGENT B0 ;  /* 0x0000000000007941 */ /* 0x000fea0003800200 */
.L_x_7268:
[----:B------:R-:W-:Y:S01]  /*3d90*/  ISETP.GE.U32.AND P0, PT, R0, R7, PT ;  /* 0x000000070000720c */ /* 0x000fe20003f06070 */
[----:B------:R-:W-:-:S12]  /*3da0*/  BSSY.RECONVERGENT B0, `(.L_x_7271) ;  /* 0x000001e000007945 */ /* 0x000fd80003800200 */
[----:B------:R-:W-:Y:S05]  /*3db0*/  @P0 BRA `(.L_x_7272) ;  /* 0x0000000000700947 */ /* 0x000fea0003800000 */
[----:B------:R-:W-:-:S05]  /*3dc0*/  IMAD R4, R5, R0, RZ ;  /* 0x0000000005047224 */ /* 0x000fca00078e02ff */
[----:B------:R-:W-:-:S05]  /*3dd0*/  SHF.R.U32.HI R143, RZ, 0x2, R4 ;  /* 0x00000002ff8f7819 */ /* 0x000fca0000011604 */
[----:B------:R-:W-:-:S05]  /*3de0*/  IMAD.WIDE.U32 R142, R143, 0x40, R18 ;  /* 0x000000408f8e7825 */ /* 0x000fca00078e0012 */
[----:B------:R0:W5:Y:S04]  /*3df0*/  LDG.E.ENL2.256 R72, R76, desc[UR36][R142.64] ;  /* 0xfe0000248e4c797e */ /* 0x0001680008121948 */
[----:B------:R0:W5:Y:S01]  /*3e00*/  LDG.E.ENL2.256 R64, R68, desc[UR36][R142.64+0x20] ;  /* 0xfe0001248e44797e */ /* 0x0001620008121940 */
[----:B------:R-:W-:-:S05]  /*3e10*/  IMAD.IADD R6, R0, 0x1, R3 ;  /* 0x0000000100067824 */ /* 0x000fca00078e0203 */
[----:B------:R-:W-:-:S13]  /*3e20*/  ISETP.GE.U32.AND P1, PT, R6, R7, PT ;  /* 0x000000070600720c */ /* 0x000fda0003f26070 */
[----:B0-----:R-:W-:Y:S05]  /*3e30*/  @P1 BRA `(.L_x_7272) ;  /* 0x0000000000501947 */ /* 0x001fea0003800000 */
[----:B------:R-:W-:-:S05]  /*3e40*/  IMAD R4, R5, R6, RZ ;  /* 0x0000000605047224 */ /* 0x000fca00078e02ff */
[----:B------:R-:W-:-:S05]  /*3e50*/  SHF.R.U32.HI R143, RZ, 0x2, R4 ;  /* 0x00000002ff8f7819 */ /* 0x000fca0000011604 */
[----:B------:R-:W-:-:S05]  /*3e60*/  IMAD.WIDE.U32 R142, R143, 0x40, R18 ;  /* 0x000000408f8e7825 */ /* 0x000fca00078e0012 */
[----:B------:R0:W5:Y:S04]  /*3e70*/  LDG.E.ENL2.256 R56, R60, desc[UR36][R142.64] ;  /* 0xfe0000248e3c797e */ /* 0x0001680008121938 */
[----:B------:R0:W5:Y:S01]  /*3e80*/  LDG.E.ENL2.256 R48, R52, desc[UR36][R142.64+0x20] ;  /* 0xfe0001248e34797e */ /* 0x0001620008121930 */
[----:B------:R-:W-:-:S04]  /*3e90*/  IADD3 R4, PT, PT, R6, R3, RZ ;  /* 0x0000000306047210 */ /* 0x000fc80007ffe0ff */
[----:B------:R-:W-:-:S13]  /*3ea0*/  ISETP.GE.U32.AND P1, PT, R4, R7, PT ;  /* 0x000000070400720c */ /* 0x000fda0003f26070 */
[----:B0-----:R-:W-:Y:S05]  /*3eb0*/  @P1 BRA `(.L_x_7272) ;  /* 0x0000000000301947 */ /* 0x001fea0003800000 */
[----:B------:R-:W-:Y:S02]  /*3ec0*/  IMAD.IADD R6, R4, 0x1, R3 ;  /* 0x0000000104067824 */ /* 0x000fe400078e0203 */
[----:B------:R-:W-:-:S03]  /*3ed0*/  IMAD R4, R5, R4, RZ ;  /* 0x0000000405047224 */ /* 0x000fc600078e02ff */
[----:B------:R-:W-:-:S13]  /*3ee0*/  ISETP.GE.U32.AND P1, PT, R6, R7, PT ;  /* 0x000000070600720c */ /* 0x000fda0003f26070 */
[----:B------:R-:W-:Y:S01]  /*3ef0*/  @!P1 IMAD R6, R5, R6, RZ ;  /* 0x0000000605069224 */ /* 0x000fe200078e02ff */
[----:B------:R-:W-:-:S04]  /*3f00*/  SHF.R.U32.HI R5, RZ, 0x2, R4 ;  /* 0x00000002ff057819 */ /* 0x000fc80000011604 */
[----:B------:R-:W-:Y:S01]  /*3f10*/  @!P1 SHF.R.U32.HI R81, RZ, 0x2, R6 ;  /* 0x00000002ff519819 */ /* 0x000fe20000011606 */
[----:B------:R-:W-:-:S04]  /*3f20*/  IMAD.WIDE.U32 R4, R5, 0x40, R18 ;  /* 0x0000004005047825 */ /* 0x000fc800078e0012 */
[----:B------:R-:W-:Y:S01]  /*3f30*/  @!P1 IMAD.WIDE.U32 R18, R81, 0x40, R18 ;  /* 0x0000004051129825 */ /* 0x000fe200078e0012 */
[----:B------:R0:W5:Y:S04]  /*3f40*/  LDG.E.ENL2.256 R88, R84, desc[UR36][R4.64+0x20] ;  /* 0xfe0001240454797e */ /* 0x0001680008121958 */
[----:B------:R0:W5:Y:S04]  /*3f50*/  LDG.E.ENL2.256 R80, R108, desc[UR36][R4.64] ;  /* 0xfe000024046c797e */ /* 0x0001680008121950 */
[----:B------:R0:W5:Y:S04]  /*3f60*/  @!P1 LDG.E.ENL2.256 R96, R92, desc[UR36][R18.64] ;  /* 0xfe000024125c997e */ /* 0x0001680008121960 */
[----:B------:R0:W5:Y:S02]  /*3f70*/  @!P1 LDG.E.ENL2.256 R104, R100, desc[UR36][R18.64+0x20] ;  /* 0xfe0001241264997e */ /* 0x0001640008121968 */
.L_x_7272:
[----:B------:R-:W-:Y:S05]  /*3f80*/  BSYNC.RECONVERGENT B0 ;  /* 0x0000000000007941 */ /* 0x000fea0003800200 */
.L_x_7271:
        /* <DEDUP_REMOVED lines=42> */
.L_x_7274:
[----:B------:R-:W-:Y:S05]  /*4230*/  BSYNC.RECONVERGENT B0 ;  /* 0x0000000000007941 */ /* 0x000fea0003800200 */
.L_x_7273:
        /* <DEDUP_REMOVED lines=25> */
.L_x_7267:
        /* <DEDUP_REMOVED lines=19> */
[----:B------:R-:W-:Y:S02]  /*4500*/  CS2R R108, SRZ ;  /* 0x00000000006c7805 */ /* 0x000fe4000001ff00 */
[----:B------:R-:W-:-:S02]  /*4510*/  CS2R R50, SRZ ;  /* 0x0000000000327805 */ /* 0x000fc4000001ff00 */
[----:B------:R-:W-:Y:S01]  /*4520*/  CS2R R48, SRZ ;  /* 0x0000000000307805 */ /* 0x000fe2000001ff00 */
[----:B------:R-:W-:Y:S01]  /*4530*/  IMAD R4, R3, 0x3, R0 ;  /* 0x0000000303047824 */ /* 0x000fe200078e0200 */
[----:B------:R-:W-:Y:S02]  /*4540*/  CS2R R54, SRZ ;  /* 0x0000000000367805 */ /* 0x000fe4000001ff00 */
[----:B------:R-:W-:Y:S02]  /*4550*/  CS2R R52, SRZ ;  /* 0x0000000000347805 */ /* 0x000fe4000001ff00 */
[----:B------:R-:W-:Y:S02]  /*4560*/  CS2R R58, SRZ ;  /* 0x00000000003a7805 */ /* 0x000fe4000001ff00 */
[----:B------:R-:W-:Y:S02]  /*4570*/  CS2R R56, SRZ ;  /* 0x0000000000387805 */ /* 0x000fe4000001ff00 */
[----:B------:R-:W-:-:S02]  /*4580*/  ISETP.GE.U32.AND P0, PT, R4, R7, PT ;  /* 0x000000070400720c */ /* 0x000fc40003f06070 */
[----:B------:R-:W-:Y:S01]  /*4590*/  CS2R R62, SRZ ;  /* 0x00000000003e7805 */ /* 0x000fe2000001ff00 */
[----:B------:R-:W0:Y:S01]  /*45a0*/  LDC.64 R4, c[0x0][0x398] ;  /* 0x0000e600ff047b82 */ /* 0x000e220000000a00 */
        /* <DEDUP_REMOVED lines=128> */
[----:B------:R-:W-:-:S07]  /*4db0*/  MOV R31, R29 ;  /* 0x0000001d001f7202 */ /* 0x000fce0000000f00 */
.L_x_7283:
[----:B------:R-:W-:Y:S01]  /*4dc0*/  ISETP.NE.AND P0, PT, R16, RZ, PT ;  /* 0x000000ff1000720c */ /* 0x000fe20003f05270 */
[----:B------:R-:W0:-:S12]  /*4dd0*/  LDCU UR4, c[0x0][0x3ac] ;  /* 0x00007580ff0477ac */ /* 0x000e180008000800 */
[----:B------:R-:W-:Y:S05]  /*4de0*/  @P0 BRA `(.L_x_7277) ;  /* 0x0000000000cc0947 */ /* 0x000fea0003800000 */
[----:B------:R-:W2:Y:S04]  /*4df0*/  LDG.E.ENL2.256 R88, R92, desc[UR36][R18.64] ;  /* 0xfe000024125c797e */ /* 0x000ea80008121958 */
[----:B------:R-:W3:Y:S01]  /*4e00*/  LDG.E.ENL2.256 R80, R84, desc[UR36][R18.64+0x20] ;  /* 0xfe0001241254797e */ /* 0x000ee20008121950 */
        /* <DEDUP_REMOVED lines=17> */
[----:B---3--:R-:W-:Y:S01]  /*4f20*/  IMAD.MOV.U32 R96, RZ, RZ, R80 ;  /* 0x000000ffff607224 */ /* 0x008fe200078e0050 */
        /* <DEDUP_REMOVED lines=29> */
[----:B------:R-:W-:Y:S01]  /*5100*/  MOV R68, R84 ;  /* 0x0000005400447202 */ /* 0x000fe20000000f00 */
[----:B------:R-:W-:Y:S06]  /*5110*/  BRA `(.L_x_7278) ;  /* 0x0000003c005c7947 */ /* 0x000fec0003800000 */
.L_x_7277:
        /* <DEDUP_REMOVED lines=285> */
.L_x_7279:
[----:B------:R-:W-:-:S04]  /*62f0*/  LOP3.LUT R3, R3, 0xffffffc0, RZ, 0xc0, !PT ;  /* 0xffffffc003037812 */ /* 0x000fc800078ec0ff */
[----:B------:R-:W-:-:S04]  /*6300*/  IADD3 R48, P1, PT, R18, R3, RZ ;  /* 0x0000000312307210 */ /* 0x000fc80007f3e0ff */
[----:B------:R-:W-:-:S05]  /*6310*/  IADD3.X R49, PT, PT, RZ, R19, RZ, P1, !PT ;  /* 0x00000013ff317210 */ /* 0x000fca0000ffe4ff */
[----:B------:R1:W5:Y:S04]  /*6320*/  LDG.E.ENL2.256 R72, R76, desc[UR36][R48.64] ;  /* 0xfe000024304c797e */ /* 0x0003680008121948 */
[----:B------:R1:W5:Y:S01]  /*6330*/  LDG.E.ENL2.256 R64, R68, desc[UR36][R48.64+0x20] ;  /* 0xfe0001243044797e */ /* 0x0003620008121940 */
[----:B0-----:R-:W-:Y:S01]  /*6340*/  IADD3 R81, PT, PT, R0, UR4, RZ ;  /* 0x0000000400517c10 */ /* 0x001fe2000fffe0ff */
[----:B------:R-:W-:-:S04]  /*6350*/  IMAD.MOV.U32 R80, RZ, RZ, RZ ;  /* 0x000000ffff507224 */ /* 0x000fc800078e00ff */
[----:B------:R-:W-:-:S05]  /*6360*/  IMAD.HI.U32 R3, R81, UR30, R80 ;  /* 0x0000001e51037c27 */ /* 0x000fca000f8e0050 */
[----:B------:R-:W-:-:S04]  /*6370*/  SHF.R.U32.HI R51, RZ, UR31, R3 ;  /* 0x0000001fff337c19 */ /* 0x000fc80008011603 */
[----:B------:R-:W-:-:S05]  /*6380*/  IADD3 R3, PT, PT, -R51, RZ, RZ ;  /* 0x000000ff33037210 */ /* 0x000fca0007ffe1ff */
[----:B------:R-:W-:-:S04]  /*6390*/  IMAD R3, R3, UR76, R81 ;  /* 0x0000004c03037c24 */ /* 0x000fc8000f8e0251 */
[----:B------:R-:W-:Y:S01]  /*63a0*/  IMAD R3, R3, UR5, RZ ;  /* 0x0000000503037c24 */ /* 0x000fe2000f8e02ff */
[----:B-1----:R-:W-:Y:S06]  /*63b0*/  @!P0 BRA `(.L_x_7280) ;  /* 0x0000000c00688947 */ /* 0x002fec0003800000 */
        /* <DEDUP_REMOVED lines=218> */
.L_x_7280:
[----:B------:R-:W-:-:S04]  /*7160*/  LOP3.LUT R3, R3, 0xffffffc0, RZ, 0xc0, !PT ;  /* 0xffffffc003037812 */ /* 0x000fc800078ec0ff */
[----:B------:R-:W-:-:S04]  /*7170*/  IADD3 R82, P1, PT, R18, R3, RZ ;  /* 0x0000000312527210 */ /* 0x000fc80007f3e0ff */
[----:B------:R-:W-:-:S05]  /*7180*/  IADD3.X R83, PT, PT, RZ, R19, RZ, P1, !PT ;  /* 0x00000013ff537210 */ /* 0x000fca0000ffe4ff */
[----:B------:R0:W5:Y:S04]  /*7190*/  LDG.E.ENL2.256 R56, R60, desc[UR36][R82.64] ;  /* 0xfe000024523c797e */ /* 0x0001680008121938 */
[----:B------:R0:W5:Y:S01]  /*71a0*/  LDG.E.ENL2.256 R48, R52, desc[UR36][R82.64+0x20] ;  /* 0xfe0001245234797e */ /* 0x0001620008121930 */
[----:B------:R-:W-:Y:S01]  /*71b0*/  MOV R80, RZ ;  /* 0x000000ff00507202 */ /* 0x000fe20000000f00 */
[----:B------:R-:W-:-:S04]  /*71c0*/  VIADD R81, R81, UR4 ;  /* 0x0000000451517c36 */ /* 0x000fc80008000000 */
[----:B------:R-:W-:-:S05]  /*71d0*/  IMAD.HI.U32 R3, R81, UR30, R80 ;  /* 0x0000001e51037c27 */ /* 0x000fca000f8e0050 */
[----:B------:R-:W-:-:S04]  /*71e0*/  SHF.R.U32.HI R85, RZ, UR31, R3 ;  /* 0x0000001fff557c19 */ /* 0x000fc80008011603 */
[----:B------:R-:W-:-:S05]  /*71f0*/  IADD3 R3, PT, PT, -R85, RZ, RZ ;  /* 0x000000ff55037210 */ /* 0x000fca0007ffe1ff */
[----:B------:R-:W-:-:S04]  /*7200*/  IMAD R3, R3, UR76, R81 ;  /* 0x0000004c03037c24 */ /* 0x000fc8000f8e0251 */
[----:B------:R-:W-:Y:S01]  /*7210*/  IMAD R3, R3, UR5, RZ ;  /* 0x0000000503037c24 */ /* 0x000fe2000f8e02ff */
[----:B0-----:R-:W-:Y:S06]  /*7220*/  @!P0 BRA `(.L_x_7281) ;  /* 0x0000000c00688947 */ /* 0x001fec0003800000 */
        /* <DEDUP_REMOVED lines=213> */
[----:B------:R-:W-:-:S03]  /*7f80*/  IMAD R82, R84, UR52, R85 ;  /* 0x0000003454527c24 */ /* 0x000fc6000f8e0255 */
[----:B------:R-:W-:Y:S01]  /*7f90*/  @P1 IADD3 R7, PT, PT, -R7, RZ, RZ ;  /* 0x000000ff07071210 */ /* 0x000fe20007ffe1ff */
[----:B------:R-:W-:-:S04]  /*7fa0*/  IMAD R3, R82, UR28, R3 ;  /* 0x0000001c52037c24 */ /* 0x000fc8000f8e0203 */
[----:B0-----:R-:W-:-:S04]  /*7fb0*/  @P1 IMAD R82, R88, R7, R83 ;  /* 0x0000000758521224 */ /* 0x001fc800078e0253 */
[----:B--2---:R-:W-:-:S07]  /*7fc0*/  @P1 IMAD R3, R82, R89, R3 ;  /* 0x0000005952031224 */ /* 0x004fce00078e0203 */
.L_x_7281:
[----:B------:R-:W-:-:S04]  /*7fd0*/  LOP3.LUT R3, R3, 0xffffffc0, RZ, 0xc0, !PT ;  /* 0xffffffc003037812 */ /* 0x000fc800078ec0ff */
[----:B------:R-:W-:-:S05]  /*7fe0*/  IADD3 R82, P1, PT, R18, R3, RZ ;  /* 0x0000000312527210 */ /* 0x000fca0007f3e0ff */
[----:B------:R-:W-:-:S05]  /*7ff0*/  IMAD.X R83, RZ, RZ, R19, P1 ;  /* 0x000000ffff537224 */ /* 0x000fca00008e0613 */
[----:B------:R0:W5:Y:S04]  /*8000*/  LDG.E.ENL2.256 R104, R108, desc[UR36][R82.64] ;  /* 0xfe000024526c797e */ /* 0x0001680008121968 */
[----:B------:R0:W5:Y:S01]  /*8010*/  LDG.E.ENL2.256 R96, R100, desc[UR36][R82.64+0x20] ;  /* 0xfe0001245264797e */ /* 0x0001620008121960 */
[----:B------:R-:W-:Y:S02]  /*8020*/  IADD3 R81, PT, PT, R81, UR4, RZ ;  /* 0x0000000451517c10 */ /* 0x000fe4000fffe0ff */
[----:B------:R-:W-:-:S05]  /*8030*/  MOV R80, RZ ;  /* 0x000000ff00507202 */ /* 0x000fca0000000f00 */
[----:B------:R-:W-:-:S05]  /*8040*/  IMAD.HI.U32 R3, R81, UR30, R80 ;  /* 0x0000001e51037c27 */ /* 0x000fca000f8e0050 */
[----:B------:R-:W-:-:S05]  /*8050*/  SHF.R.U32.HI R85, RZ, UR31, R3 ;  /* 0x0000001fff557c19 */ /* 0x000fca0008011603 */
[----:B------:R-:W-:-:S04]  /*8060*/  IMAD.MOV R3, RZ, RZ, -R85 ;  /* 0x000000ffff037224 */ /* 0x000fc800078e0a55 */
[----:B------:R-:W-:-:S04]  /*8070*/  IMAD R3, R3, UR76, R81 ;  /* 0x0000004c03037c24 */ /* 0x000fc8000f8e0251 */
[----:B------:R-:W-:Y:S01]  /*8080*/  IMAD R3, R3, UR5, RZ ;  /* 0x0000000503037c24 */ /* 0x000fe2000f8e02ff */
[----:B0-----:R-:W-:Y:S06]  /*8090*/  @!P0 BRA `(.L_x_7282) ;  /* 0x0000000c00688947 */ /* 0x001fec0003800000 */
        /* <DEDUP_REMOVED lines=218> */
.L_x_7282:
[----:B------:R-:W-:-:S04]  /*8e40*/  LOP3.LUT R3, R3, 0xffffffc0, RZ, 0xc0, !PT ;  /* 0xffffffc003037812 */ /* 0x000fc800078ec0ff */
[----:B------:R-:W-:-:S04]  /*8e50*/  IADD3 R140, P0, PT, R18, R3, RZ ;  /* 0x00000003128c7210 */ /* 0x000fc80007f1e0ff */
[----:B------:R-:W-:-:S05]  /*8e60*/  IADD3.X R141, PT, PT, RZ, R19, RZ, P0, !PT ;  /* 0x00000013ff8d7210 */ /* 0x000fca00007fe4ff */
[----:B------:R0:W5:Y:S04]  /*8e70*/  LDG.E.ENL2.256 R88, R92, desc[UR36][R140.64] ;  /* 0xfe0000248c5c797e */ /* 0x0001680008121958 */
[----:B------:R0:W5:Y:S02]  /*8e80*/  LDG.E.ENL2.256 R80, R84, desc[UR36][R140.64+0x20] ;  /* 0xfe0001248c54797e */ /* 0x0001640008121950 */
.L_x_7278:
[----:B------:R-:W1:Y:S01]  /*8e90*/  LDCU UR5, c[0x0][0x3a4] ;  /* 0x00007480ff0577ac */ /* 0x000e620008000800 */
[----:B0-----:R-:W-:Y:S01]  /*8ea0*/  MOV R3, UR4 ;  /* 0x0000000400037c02 */ /* 0x001fe20008000f00 */
        /* <DEDUP_REMOVED lines=35> */
[----:B------:R-:W-:Y:S01]  /*90e0*/  DADD R136, R82, R136 ;  /* 0x0000000052887229 */ /* 0x000fe20000000088 */
[----:B------:R-:W-:Y:S10]  /*90f0*/  @!P0 BRA `(.L_x_7283) ;  /* 0xffffffbc00308947 */ /* 0x000ff4000383ffff */
.L_x_7276:
[----:B------:R-:W-:Y:S05]  /*9100*/  BSYNC.RECONVERGENT B0 ;  /* 0x0000000000007941 */ /* 0x000fea0003800200 */
.L_x_7275:
        /* <DEDUP_REMOVED lines=284> */
.L_x_7287:
[----:B------:R-:W-:Y:S02]  /*a2d0*/  SHF.R.U32.HI R64, RZ, 0x6, R16 ;  /* 0x00000006ff407819 */ /* 0x000fe40000011610 */
[----:B------:R-:W-:-:S07]  /*a2e0*/  MOV R65, RZ ;  /* 0x000000ff00417202 */ /* 0x000fce0000000f00 */
.L_x_7286:
[----:B------:R-:W-:-:S04]  /*a2f0*/  LEA R142, P1, R64, R18, 0x6 ;  /* 0x00000012408e7211 */ /* 0x000fc800078230ff */
[----:B------:R-:W-:-:S05]  /*a300*/  LEA.HI.X R143, R64, R19, R65, 0x6, P1 ;  /* 0x00000013408f7211 */ /* 0x000fca00008f3441 */
[----:B------:R0:W5:Y:S04]  /*a310*/  LDG.E.ENL2.256 R72, R76, desc[UR36][R142.64] ;  /* 0xfe0000248e4c797e */ /* 0x0001680008121948 */
[----:B------:R0:W5:Y:S01]  /*a320*/  LDG.E.ENL2.256 R64, R68, desc[UR36][R142.64+0x20] ;  /* 0xfe0001248e44797e */ /* 0x0001620008121940 */
        /* <DEDUP_REMOVED lines=278> */
.L_x_7289:
[----:B------:R-:W-:Y:S02]  /*b490*/  SHF.R.U32.HI R48, RZ, 0x6, R16 ;  /* 0x00000006ff307819 */ /* 0x000fe40000011610 */
[----:B------:R-:W-:-:S07]  /*b4a0*/  MOV R49, RZ ;  /* 0x000000ff00317202 */ /* 0x000fce0000000f00 */
.L_x_7288:
[----:B------:R-:W-:-:S04]  /*b4b0*/  LEA R142, P1, R48, R18, 0x6 ;  /* 0x00000012308e7211 */ /* 0x000fc800078230ff */
[----:B------:R-:W-:-:S05]  /*b4c0*/  LEA.HI.X R143, R48, R19, R49, 0x6, P1 ;  /* 0x00000013308f7211 */ /* 0x000fca00008f3431 */
[----:B------:R0:W5:Y:S04]  /*b4d0*/  LDG.E.ENL2.256 R56, R60, desc[UR36][R142.64] ;  /* 0xfe0000248e3c797e */ /* 0x0001680008121938 */
[----:B------:R0:W5:Y:S01]  /*b4e0*/  LDG.E.ENL2.256 R48, R52, desc[UR36][R142.64+0x20] ;  /* 0xfe0001248e34797e */ /* 0x0001620008121930 */
        /* <DEDUP_REMOVED lines=278> */
.L_x_7291:
[----:B------:R-:W-:Y:S01]  /*c650*/  SHF.R.U32.HI R96, RZ, 0x6, R16 ;  /* 0x00000006ff607819 */ /* 0x000fe20000011610 */
[----:B------:R-:W-:-:S07]  /*c660*/  IMAD.MOV.U32 R97, RZ, RZ, RZ ;  /* 0x000000ffff617224 */ /* 0x000fce00078e00ff */
.L_x_7290:
        /* <DEDUP_REMOVED lines=282> */
.L_x_7293:
[----:B------:R-:W-:Y:S02]  /*d810*/  SHF.R.U32.HI R80, RZ, 0x6, R16 ;  /* 0x00000006ff507819 */ /* 0x000fe40000011610 */
[----:B------:R-:W-:-:S07]  /*d820*/  MOV R81, RZ ;  /* 0x000000ff00517202 */ /* 0x000fce0000000f00 */
.L_x_7292:
[----:B------:R-:W-:-:S04]  /*d830*/  LEA R18, P0, R80, R18, 0x6 ;  /* 0x0000001250127211 */ /* 0x000fc800078030ff */
[----:B------:R-:W-:-:S05]  /*d840*/  LEA.HI.X R19, R80, R19, R81, 0x6, P0 ;  /* 0x0000001350137211 */ /* 0x000fca00000f3451 */
[----:B------:R0:W5:Y:S04]  /*d850*/  LDG.E.ENL2.256 R88, R92, desc[UR36][R18.64] ;  /* 0xfe000024125c797e */ /* 0x0001680008121958 */
[----:B------:R0:W5:Y:S02]  /*d860*/  LDG.E.ENL2.256 R80, R84, desc[UR36][R18.64+0x20] ;  /* 0xfe0001241254797e */ /* 0x0001640008121950 */
.L_x_7285:
[----:B------:R-:W-:Y:S05]  /*d870*/  BSYNC.RECONVERGENT B0 ;  /* 0x0000000000007941 */ /* 0x000fea0003800200 */
.L_x_7284:
[----:B------:R-:W-:Y:S01]  /*d880*/  ISETP.GE.U32.AND P0, PT, R0, R7, PT ;  /* 0x000000070000720c */ /* 0x000fe20003f06070 */
[----:B------:R-:W-:-:S12]  /*d890*/  BSSY.RECONVERGENT B0, `(.L_x_7294) ;  /* 0x000002a000007945 */ /* 0x000fd80003800200 */
        /* <DEDUP_REMOVED lines=41> */
.L_x_7295:
[----:B------:R-:W-:Y:S05]  /*db30*/  BSYNC.RECONVERGENT B0 ;  /* 0x0000000000007941 */ /* 0x000fea0003800200 */
.L_x_7294:
        /* <DEDUP_REMOVED lines=24> */
.L_x_7247:
[----:B------:R-:W-:Y:S05]  /*dcc0*/  BSYNC.RECONVERGENT B6 ;  /* 0x0000000000067941 */ /* 0x000fea0003800200 */
.L_x_7246:
[----:B------:R-:W1:Y:S02]  /*dcd0*/  LDCU UR4, c[0x0][0x3bc] ;  /* 0x00007780ff0477ac */ /* 0x000e640008000800 */
[----:B-1----:R-:W-:-:S09]  /*dce0*/  UISETP.NE.AND UP0, UPT, UR4, URZ, UPT ;  /* 0x000000ff0400728c */ /* 0x002fd2000bf05270 */
[----:B------:R-:W-:Y:S05]  /*dcf0*/  BRA.U !UP0, `(.L_x_7296) ;  /* 0x0000000108b47547 */ /* 0x000fea000b800000 */
[----:B0-----:R-:W0:Y:S01]  /*dd00*/  S2R R4, SR_CgaCtaId ;  /* 0x0000000000047919 */ /* 0x001e220000008800 */
        /* <DEDUP_REMOVED lines=8> */
[----:B------:R1:W-:Y:S04]  /*dd90*/  STS.128 [R19], R124 ;  /* 0x0000007c13007388 */ /* 0x0003e80000000c00 */
[----:B------:R1:W-:Y:S04]  /*dda0*/  STS.128 [R19+0x10], R128 ;  /* 0x0000108013007388 */ /* 0x0003e80000000c00 */
[----:B------:R1:W-:Y:S04]  /*ddb0*/  STS.128 [R19+0x20], R132 ;  /* 0x0000208413007388 */ /* 0x0003e80000000c00 */
[----:B------:R1:W-:Y:S01]  /*ddc0*/  STS.128 [R19+0x30], R140 ;  /* 0x0000308c13007388 */ /* 0x0003e20000000c00 */
[----:B------:R-:W-:Y:S05]  /*ddd0*/  @!P0 BRA `(.L_x_7296) ;  /* 0x00000000007c8947 */ /* 0x000fea0003800000 */
[----:B------:R-:W-:-:S07]  /*dde0*/  MOV R0, R18 ;  /* 0x0000001200007202 */ /* 0x000fce0000000f00 */
.L_x_7299:
        /* <DEDUP_REMOVED lines=9> */
[----:B------:R-:W-:-:S04]  /*de80*/  IMAD R0, R5, R16, R17 ;  /* 0x0000001005007224 */ /* 0x000fc800078e0211 */
[----:B------:R-:W-:-:S05]  /*de90*/  IMAD R0, R0, 0x40, R3 ;  /* 0x0000004000007824 */ /* 0x000fca00078e0203 */
[----:B------:R-:W1:Y:S04]  /*dea0*/  LDS.128 R4, [R0] ;  /* 0x0000000000047984 */ /* 0x000e680000000c00 */
[----:B------:R-:W0:Y:S04]  /*deb0*/  LDS.128 R8, [R0+0x10] ;  /* 0x0000100000087984 */ /* 0x000e280000000c00 */
[----:B------:R-:W2:Y:S04]  /*dec0*/  LDS.128 R12, [R0+0x20] ;  /* 0x00002000000c7984 */ /* 0x000ea80000000c00 */
[----:B------:R-:W3:Y:S01]  /*ded0*/  LDS.128 R24, [R0+0x30] ;  /* 0x0000300000187984 */ /* 0x000ee20000000c00 */
[----:B-1----:R-:W-:-:S02]  /*dee0*/  DADD R124, R124, R4 ;  /* 0x000000007c7c7229 */ /* 0x002fc40000000004 */
[----:B------:R-:W-:Y:S02]  /*def0*/  DADD R126, R126, R6 ;  /* 0x000000007e7e7229 */ /* 0x000fe40000000006 */
[----:B0-----:R-:W-:Y:S02]  /*df00*/  DADD R128, R128, R8 ;  /* 0x0000000080807229 */ /* 0x001fe40000000008 */
[----:B------:R-:W-:Y:S02]  /*df10*/  DADD R130, R130, R10 ;  /* 0x0000000082827229 */ /* 0x000fe4000000000a */
[----:B--2---:R-:W-:Y:S01]  /*df20*/  DADD R132, R132, R12 ;  /* 0x0000000084847229 */ /* 0x004fe2000000000c */
[----:B------:R0:W-:Y:S01]  /*df30*/  STS.128 [R19], R124 ;  /* 0x0000007c13007388 */ /* 0x0001e20000000c00 */
[----:B------:R-:W-:Y:S02]  /*df40*/  DADD R134, R134, R14 ;  /* 0x0000000086867229 */ /* 0x000fe4000000000e */
[----:B---3--:R-:W-:Y:S01]  /*df50*/  DADD R140, R140, R24 ;  /* 0x000000008c8c7229 */ /* 0x008fe20000000018 */
[----:B------:R0:W-:Y:S01]  /*df60*/  STS.128 [R19+0x10], R128 ;  /* 0x0000108013007388 */ /* 0x0001e20000000c00 */
[----:B------:R-:W-:-:S03]  /*df70*/  DADD R142, R142, R26 ;  /* 0x000000008e8e7229 */ /* 0x000fc6000000001a */
[----:B------:R0:W-:Y:S04]  /*df80*/  STS.128 [R19+0x20], R132 ;  /* 0x0000208413007388 */ /* 0x0001e80000000c00 */
[----:B------:R0:W-:Y:S04]  /*df90*/  STS.128 [R19+0x30], R140 ;  /* 0x0000308c13007388 */ /* 0x0001e80000000c00 */
.L_x_7298:
[----:B------:R-:W-:Y:S05]  /*dfa0*/  BSYNC.RECONVERGENT B0 ;  /* 0x0000000000007941 */ /* 0x000fea0003800200 */
.L_x_7297:
[----:B------:R-:W-:Y:S01]  /*dfb0*/  MOV R0, R21 ;  /* 0x0000001500007202 */ /* 0x000fe20000000f00 */
[----:B------:R-:W-:Y:S06]  /*dfc0*/  @P1 BRA `(.L_x_7299) ;  /* 0xfffffffc00881947 */ /* 0x000fec000383ffff */
.L_x_7296:
[----:B------:R-:W2:Y:S02]  /*dfd0*/  LDCU UR4, c[0x0][0x3b8] ;  /* 0x00007700ff0477ac */ /* 0x000ea40008000800 */
[----:B--2---:R-:W-:-:S09]  /*dfe0*/  UISETP.NE.AND UP0, UPT, UR4, URZ, UPT ;  /* 0x000000ff0400728c */ /* 0x004fd2000bf05270 */
[----:B------:R-:W-:Y:S05]  /*dff0*/  BRA.U !UP0, `(.L_x_7300) ;  /* 0x00000005083c7547 */ /* 0x000fea000b800000 */
[----:B0-----:R-:W0:Y:S02]  /*e000*/  LDC R18, c[0x0][0x360] ;  /* 0x0000d800ff127b82 */ /* 0x001e240000000800 */
[----:B0-----:R-:W-:Y:S02]  /*e010*/  ISETP.GE.U32.AND P0, PT, R18, 0x21, PT ;  /* 0x000000211200780c */ /* 0x001fe40003f06070 */
[----:B------:R-:W-:-:S11]  /*e020*/  MOV R0, R18 ;  /* 0x0000001200007202 */ /* 0x000fd60000000f00 */
        /* <DEDUP_REMOVED lines=9> */
[----:B------:R0:W-:Y:S04]  /*e0c0*/  STS.128 [R3], R124 ;  /* 0x0000007c03007388 */ /* 0x0001e80000000c00 */
[----:B------:R0:W-:Y:S04]  /*e0d0*/  STS.128 [R3+0x10], R128 ;  /* 0x0000108003007388 */ /* 0x0001e80000000c00 */
[----:B------:R0:W-:Y:S04]  /*e0e0*/  STS.128 [R3+0x20], R132 ;  /* 0x0000208403007388 */ /* 0x0001e80000000c00 */
[----:B------:R0:W-:Y:S01]  /*e0f0*/  STS.128 [R3+0x30], R140 ;  /* 0x0000308c03007388 */ /* 0x0001e20000000c00 */
[----:B------:R-:W-:Y:S05]  /*e100*/  @!P0 BRA `(.L_x_7301) ;  /* 0x0000000000788947 */ /* 0x000fea0003800000 */
[----:B------:R-:W-:-:S07]  /*e110*/  MOV R4, R18 ;  /* 0x0000001200047202 */ /* 0x000fce0000000f00 */
.L_x_7304:
        /* <DEDUP_REMOVED lines=9> */
[----:B------:R-:W-:-:S05]  /*e1b0*/  IMAD R16, R20, 0x40, R3 ;  /* 0x0000004014107824 */ /* 0x000fca00078e0203 */
[----:B------:R-:W0:Y:S04]  /*e1c0*/  LDS.128 R4, [R16] ;  /* 0x0000000010047984 */ /* 0x000e280000000c00 */
[----:B------:R-:W2:Y:S04]  /*e1d0*/  LDS.128 R8, [R16+0x10] ;  /* 0x0000100010087984 */ /* 0x000ea80000000c00 */
[----:B------:R-:W3:Y:S04]  /*e1e0*/  LDS.128 R12, [R16+0x20] ;  /* 0x00002000100c7984 */ /* 0x000ee80000000c00 */
[----:B------:R-:W4:Y:S01]  /*e1f0*/  LDS.128 R24, [R16+0x30] ;  /* 0x0000300010187984 */ /* 0x000f220000000c00 */
[----:B01----:R-:W-:-:S02]  /*e200*/  DADD R124, R124, R4 ;  /* 0x000000007c7c7229 */ /* 0x003fc40000000004 */
[----:B------:R-:W-:Y:S02]  /*e210*/  DADD R126, R126, R6 ;  /* 0x000000007e7e7229 */ /* 0x000fe40000000006 */
[----:B--2---:R-:W-:Y:S02]  /*e220*/  DADD R128, R128, R8 ;  /* 0x0000000080807229 */ /* 0x004fe40000000008 */
[----:B------:R-:W-:Y:S02]  /*e230*/  DADD R130, R130, R10 ;  /* 0x0000000082827229 */ /* 0x000fe4000000000a */
[----:B---3--:R-:W-:Y:S01]  /*e240*/  DADD R132, R132, R12 ;  /* 0x0000000084847229 */ /* 0x008fe2000000000c */
[----:B------:R2:W-:Y:S01]  /*e250*/  STS.128 [R3], R124 ;  /* 0x0000007c03007388 */ /* 0x0005e20000000c00 */
[----:B------:R-:W-:Y:S02]  /*e260*/  DADD R134, R134, R14 ;  /* 0x0000000086867229 */ /* 0x000fe4000000000e */
[----:B----4-:R-:W-:Y:S01]  /*e270*/  DADD R140, R140, R24 ;  /* 0x000000008c8c7229 */ /* 0x010fe20000000018 */
[----:B------:R2:W-:Y:S01]  /*e280*/  STS.128 [R3+0x10], R128 ;  /* 0x0000108003007388 */ /* 0x0005e20000000c00 */
[----:B------:R-:W-:-:S03]  /*e290*/  DADD R142, R142, R26 ;  /* 0x000000008e8e7229 */ /* 0x000fc6000000001a */
[----:B------:R2:W-:Y:S04]  /*e2a0*/  STS.128 [R3+0x20], R132 ;  /* 0x0000208403007388 */ /* 0x0005e80000000c00 */
[----:B------:R2:W-:Y:S04]  /*e2b0*/  STS.128 [R3+0x30], R140 ;  /* 0x0000308c03007388 */ /* 0x0005e80000000c00 */
.L_x_7303:
[----:B------:R-:W-:Y:S05]  /*e2c0*/  BSYNC.RECONVERGENT B0 ;  /* 0x0000000000007941 */ /* 0x000fea0003800200 */
.L_x_7302:
[----:B------:R-:W-:Y:S01]  /*e2d0*/  MOV R4, R20 ;  /* 0x0000001400047202 */ /* 0x000fe20000000f00 */
[----:B------:R-:W-:Y:S06]  /*e2e0*/  @P1 BRA `(.L_x_7304) ;  /* 0xfffffffc008c1947 */ /* 0x000fec000383ffff */
.L_x_7301:
[----:B------:R-:W-:Y:S01]  /*e2f0*/  ISETP.GE.U32.AND P0, PT, R0, 0x2, PT ;  /* 0x000000020000780c */ /* 0x000fe20003f06070 */
[----:B------:R-:W-:Y:S05]  /*e300*/  WARPSYNC.ALL ;  /* 0x0000000000007948 */ /* 0x000fea0003800000 */
[----:B------:R-:W-:Y:S07]  /*e310*/  BAR.SYNC.DEFER_BLOCKING 0x0 ;  /* 0x0000000000007b1d */ /* 0x000fee0000010000 */
[----:B------:R-:W-:Y:S05]  /*e320*/  @!P0 BRA `(.L_x_7300) ;  /* 0x0000000000708947 */ /* 0x000fea0003800000 */
[----:B0-2---:R-:W-:-:S07]  /*e330*/  HFMA2 R3, -RZ, RZ, 0, 5.9604644775390625e-08 ;  /* 0x00000001ff037431 */ /* 0x005fce00000001ff */
.L_x_7305:
[----:B------:R-:W-:Y:S04]  /*e340*/  SHFL.DOWN PT, R5, R125, R3, 0x1f ;  /* 0x08001f037d057589 */ /* 0x000fe800000e0000 */
[----:B------:R-:W1:Y:S04]  /*e350*/  SHFL.DOWN PT, R4, R124, R3, 0x1f ;  /* 0x08001f037c047589 */ /* 0x000e6800000e0000 */
[----:B------:R-:W-:Y:S04]  /*e360*/  SHFL.DOWN PT, R7, R127, R3, 0x1f ;  /* 0x08001f037f077589 */ /* 0x000fe800000e0000 */
[----:B------:R-:W0:Y:S04]  /*e370*/  SHFL.DOWN PT, R6, R126, R3, 0x1f ;  /* 0x08001f037e067589 */ /* 0x000e2800000e0000 */
[----:B------:R-:W-:Y:S04]  /*e380*/  SHFL.DOWN PT, R9, R129, R3, 0x1f ;  /* 0x08001f0381097589 */ /* 0x000fe800000e0000 */
[----:B------:R-:W2:Y:S04]  /*e390*/  SHFL.DOWN PT, R8, R128, R3, 0x1f ;  /* 0x08001f0380087589 */ /* 0x000ea800000e0000 */
[----:B------:R-:W-:Y:S04]  /*e3a0*/  SHFL.DOWN PT, R11, R131, R3, 0x1f ;  /* 0x08001f03830b7589 */ /* 0x000fe800000e0000 */
[----:B------:R-:W3:Y:S01]  /*e3b0*/  SHFL.DOWN PT, R10, R130, R3, 0x1f ;  /* 0x08001f03820a7589 */ /* 0x000ee200000e0000 */
[----:B-1----:R-:W-:-:S03]  /*e3c0*/  DADD R124, R4, R124 ;  /* 0x00000000047c7229 */ /* 0x002fc6000000007c */
[----:B------:R-:W-:Y:S04]  /*e3d0*/  SHFL.DOWN PT, R13, R133, R3, 0x1f ;  /* 0x08001f03850d7589 */ /* 0x000fe800000e0000 */
[----:B------:R-:W1:Y:S01]  /*e3e0*/  SHFL.DOWN PT, R12, R132, R3, 0x1f ;  /* 0x08001f03840c7589 */ /* 0x000e6200000e0000 */
[----:B0-----:R-:W-:-:S03]  /*e3f0*/  DADD R126, R6, R126 ;  /* 0x00000000067e7229 */ /* 0x001fc6000000007e */
[----:B------:R-:W-:Y:S04]  /*e400*/  SHFL.DOWN PT, R15, R135, R3, 0x1f ;  /* 0x08001f03870f7589 */ /* 0x000fe800000e0000 */
[----:B------:R-:W0:Y:S01]  /*e410*/  SHFL.DOWN PT, R14, R134, R3, 0x1f ;  /* 0x08001f03860e7589 */ /* 0x000e2200000e0000 */
[----:B--2---:R-:W-:-:S03]  /*e420*/  DADD R128, R8, R128 ;  /* 0x0000000008807229 */ /* 0x004fc60000000080 */
[----:B------:R-:W-:Y:S04]  /*e430*/  SHFL.DOWN PT, R19, R141, R3, 0x1f ;  /* 0x08001f038d137589 */ /* 0x000fe800000e0000 */
[----:B------:R-:W2:Y:S01]  /*e440*/  SHFL.DOWN PT, R18, R140, R3, 0x1f ;  /* 0x08001f038c127589 */ /* 0x000ea200000e0000 */
[----:B---3--:R-:W-:-:S03]  /*e450*/  DADD R130, R10, R130 ;  /* 0x000000000a827229 */ /* 0x008fc60000000082 */
[----:B------:R-:W-:Y:S04]  /*e460*/  SHFL.DOWN PT, R21, R143, R3, 0x1f ;  /* 0x08001f038f157589 */ /* 0x000fe800000e0000 */
[----:B------:R3:W4:Y:S01]  /*e470*/  SHFL.DOWN PT, R20, R142, R3, 0x1f ;  /* 0x08001f038e147589 */ /* 0x00072200000e0000 */
[----:B-1----:R-:W-:Y:S02]  /*e480*/  DADD R132, R12, R132 ;  /* 0x000000000c847229 */ /* 0x002fe40000000084 */
[----:B0-----:R-:W-:Y:S01]  /*e490*/  DADD R134, R14, R134 ;  /* 0x000000000e867229 */ /* 0x001fe20000000086 */
[----:B---3--:R-:W-:-:S05]  /*e4a0*/  IMAD.SHL.U32 R3, R3, 0x2, RZ ;  /* 0x0000000203037824 */ /* 0x008fca00078e00ff */
[----:B------:R-:W-:Y:S01]  /*e4b0*/  ISETP.GE.AND P0, PT, R3, R0, PT ;  /* 0x000000000300720c */ /* 0x000fe20003f06270 */
[----:B--2---:R-:W-:Y:S02]  /*e4c0*/  DADD R140, R18, R140 ;  /* 0x00000000128c7229 */ /* 0x004fe4000000008c */
[----:B----4-:R-:W-:-:S10]  /*e4d0*/  DADD R142, R20, R142 ;  /* 0x00000000148e7229 */ /* 0x010fd4000000008e */
[----:B------:R-:W-:Y:S05]  /*e4e0*/  @!P0 BRA `(.L_x_7305) ;  /* 0xfffffffc00948947 */ /* 0x000fea000383ffff */
.L_x_7300:
[----:B------:R-:W3:Y:S01]  /*e4f0*/  LDCU UR6, c[0x0][0x574] ;  /* 0x0000ae80ff0677ac */ /* 0x000ee20008000800 */
[----:B01----:R-:W-:Y:S01]  /*e500*/  MOV R19, RZ ;  /* 0x000000ff00137202 */ /* 0x003fe20000000f00 */
[----:B---3--:R-:W-:-:S04]  /*e510*/  UIADD3 UR5, UPT, UPT, UR6, -0x1, URZ ;  /* 0xffffffff06057890 */ /* 0x008fc8000fffe0ff */
[----:B------:R-:W-:-:S04]  /*e520*/  UISETP.LT.U32.AND UP0, UPT, UR5, 0x18, UPT ;  /* 0x000000180500788c */ /* 0x000fc8000bf01070 */
[----:B------:R-:W-:Y:S02]  /*e530*/  USEL UR4, UR5, 0x18, UP0 ;  /* 0x0000001805047887 */ /* 0x000fe40008000000 */
[----:B------:R-:W-:Y:S02]  /*e540*/  UISETP.NE.AND UP0, UPT, UR6, URZ, UPT ;  /* 0x000000ff0600728c */ /* 0x000fe4000bf05270 */
[----:B------:R-:W-:-:S07]  /*e550*/  UIADD3 UR4, UPT, UPT, UR4, 0x1, URZ ;  /* 0x0000000104047890 */ /* 0x000fce000fffe0ff */
[----:B------:R-:W-:Y:S05]  /*e560*/  BRA.U !UP0, `(.L_x_7306) ;  /* 0x0000001108487547 */ /* 0x000fea000b800000 */
[----:B------:R-:W0:Y:S01]  /*e570*/  LDCU.64 UR8, c[0x0][0x578] ;  /* 0x0000af00ff0877ac */ /* 0x000e220008000a00 */
[----:B------:R-:W-:Y:S01]  /*e580*/  MOV R4, RZ ;  /* 0x000000ff00047202 */ /* 0x000fe20000000f00 */
[----:B------:R-:W-:Y:S01]  /*e590*/  IMAD.MOV.U32 R5, RZ, RZ, R23 ;  /* 0x000000ffff057224 */ /* 0x000fe200078e0017 */
[----:B------:R-:W1:Y:S01]  /*e5a0*/  LDCU UR7, c[0x0][0x580] ;  /* 0x0000b000ff0777ac */ /* 0x000e620008000800 */
[----:B------:R-:W3:Y:S01]  /*e5b0*/  LDCU UR6, c[0x0][0x6a4] ;  /* 0x0000d480ff0677ac */ /* 0x000ee20008000800 */
[----:B------:R-:W-:Y:S01]  /*e5c0*/  UISETP.NE.AND UP1, UPT, UR5, URZ, UPT ;  /* 0x000000ff0500728c */ /* 0x000fe2000bf25270 */
[----:B0-----:R-:W-:-:S05]  /*e5d0*/  IMAD.HI.U32 R4, R23, UR9, R4 ;  /* 0x0000000917047c27 */ /* 0x001fca000f8e0004 */
[----:B-1----:R-:W-:-:S04]  /*e5e0*/  SHF.R.U32.HI R5, RZ, UR7, R4 ;  /* 0x00000007ff057c19 */ /* 0x002fc80008011604 */
[----:B--2---:R-:W-:-:S05]  /*e5f0*/  IADD3 R3, PT, PT, -R5, RZ, RZ ;  /* 0x000000ff05037210 */ /* 0x004fca0007ffe1ff */
[----:B------:R-:W-:-:S04]  /*e600*/  IMAD R3, R3, UR8, R23 ;  /* 0x0000000803037c24 */ /* 0x000fc8000f8e0217 */
[----:B---3--:R-:W-:Y:S01]  /*e610*/  IMAD R19, R3, UR6, RZ ;  /* 0x0000000603137c24 */ /* 0x008fe2000f8e02ff */
        /* <DEDUP_REMOVED lines=263> */
.L_x_7306:
        /* <DEDUP_REMOVED lines=21> */
[----:B--2---:R-:W-:-:S05]  /*f7e0*/  IADD3 R3, PT, PT, -R5, RZ, RZ ;  /* 0x000000ff05037210 */ /* 0x004fca0007ffe1ff */
[----:B-1----:R-:W-:-:S04]  /*f7f0*/  IMAD R7, R3, UR8, R7 ;  /* 0x0000000803077c24 */ /* 0x002fc8000f8e0207 */
[----:B---3--:R-:W-:Y:S01]  /*f800*/  IMAD R16, R7, UR9, R16 ;  /* 0x0000000907107c24 */ /* 0x008fe2000f8e0210 */
        /* <DEDUP_REMOVED lines=252> */
.L_x_7307:
        /* <DEDUP_REMOVED lines=21> */
[----:B--2---:R-:W-:-:S05]  /*10920*/  IADD3 R3, PT, PT, -R5, RZ, RZ ;  /* 0x000000ff05037210 */ /* 0x004fca0007ffe1ff */
[----:B-1----:R-:W-:-:S04]  /*10930*/  IMAD R7, R3, UR8, R7 ;  /* 0x0000000803077c24 */ /* 0x002fc8000f8e0207 */
        /* <DEDUP_REMOVED lines=253> */
.L_x_7308:
        /* <DEDUP_REMOVED lines=21> */
[----:B--2---:R-:W-:-:S04]  /*11a60*/  IMAD.MOV R3, RZ, RZ, -R5 ;  /* 0x000000ffff037224 */ /* 0x004fc800078e0a05 */
[----:B-1----:R-:W-:-:S04]  /*11a70*/  IMAD R7, R3, UR8, R7 ;  /* 0x0000000803077c24 */ /* 0x002fc8000f8e0207 */
[----:B---3--:R-:W-:Y:S01]  /*11a80*/  IMAD R24, R7, UR9, R24 ;  /* 0x0000000907187c24 */ /* 0x008fe2000f8e0218 */
        /* <DEDUP_REMOVED lines=252> */
.L_x_7309:
        /* <DEDUP_REMOVED lines=17> */
[----:B0-----:R-:W-:-:S05]  /*12b60*/  IMAD R3, R0, UR8, R3 ;  /* 0x0000000800037c24 */ /* 0x001fca000f8e0203 */
        /* <DEDUP_REMOVED lines=275> */
.L_x_7311:
        /* <DEDUP_REMOVED lines=276> */
.L_x_7312:
        /* <DEDUP_REMOVED lines=276> */
.L_x_7313:
        /* <DEDUP_REMOVED lines=276> */
.L_x_7314:
        /* <DEDUP_REMOVED lines=23> */
[----:B------:R0:W-:Y:S04]  /*171d0*/  STG.E.128 desc[UR36][R6.64+0x10], R128 ;  /* 0x0000108006007986 */ /* 0x0001e8000c101d24 */
[----:B------:R0:W-:Y:S04]  /*171e0*/  STG.E.128 desc[UR36][R6.64+0x20], R132 ;  /* 0x0000208406007986 */ /* 0x0001e8000c101d24 */
[----:B------:R0:W-:Y:S02]  /*171f0*/  STG.E.128 desc[UR36][R6.64+0x30], R140 ;  /* 0x0000308c06007986 */ /* 0x0001e4000c101d24 */
.L_x_7316:
[----:B------:R-:W-:Y:S05]  /*17200*/  BSYNC.RECONVERGENT B0 ;  /* 0x0000000000007941 */ /* 0x000fea0003800200 */
.L_x_7315:
        /* <DEDUP_REMOVED lines=35> */
.L_x_7318:
[----:B------:R-:W-:Y:S05]  /*17440*/  BSYNC.RECONVERGENT B0 ;  /* 0x0000000000007941 */ /* 0x000fea0003800200 */
.L_x_7317:
        /* <DEDUP_REMOVED lines=19> */
[----:B------:R-:W3:Y:S01]  /*17580*/  LDCU.64 UR12, c[0x0][0x398] ;  /* 0x00007300ff0c77ac */ /* 0x000ee20008000a00 */
[----:B-1----:R-:W-:Y:S01]  /*17590*/  UISETP.NE.AND UP0, UPT, UR5, URZ, UPT ;  /* 0x000000ff0500728c */ /* 0x002fe2000bf05270 */
[----:B--2---:R-:W-:Y:S01]  /*175a0*/  MOV R28, UR10 ;  /* 0x0000000a001c7c02 */ /* 0x004fe20008000f00 */
[----:B------:R-:W-:Y:S01]  /*175b0*/  IMAD.U32 R29, RZ, RZ, UR11 ;  /* 0x0000000bff1d7e24 */ /* 0x000fe2000f8e00ff */
[----:B---3--:R-:W-:-:S02]  /*175c0*/  MOV R30, UR12 ;  /* 0x0000000c001e7c02 */ /* 0x008fc40008000f00 */
[----:B------:R-:W-:-:S04]  /*175d0*/  MOV R31, UR13 ;  /* 0x0000000d001f7c02 */ /* 0x000fc80008000f00 */
[----:B------:R-:W-:Y:S05]  /*175e0*/  BRA.U !UP0, `(.L_x_7320) ;  /* 0x0000000108d87547 */ /* 0x000fea000b800000 */
[----:B------:R-:W1:Y:S01]  /*175f0*/  LDCU UR5, c[0x0][0x360] ;  /* 0x00006c00ff0577ac */ /* 0x000e620008000800 */
[----:B------:R-:W-:Y:S01]  /*17600*/  IMAD.U32 R36, RZ, RZ, UR10 ;  /* 0x0000000aff247e24 */ /* 0x000fe2000f8e00ff */
[----:B------:R-:W-:Y:S01]  /*17610*/  MOV R37, UR11 ;  /* 0x0000000b00257c02 */ /* 0x000fe20008000f00 */
[----:B------:R-:W-:Y:S01]  /*17620*/  IMAD.U32 R39, RZ, RZ, UR13 ;  /* 0x0000000dff277e24 */ /* 0x000fe2000f8e00ff */
[----:B------:R-:W2:Y:S01]  /*17630*/  LDCU UR8, c[0x0][0x3b4] ;  /* 0x00007680ff0877ac */ /* 0x000ea20008000800 */
[----:B------:R-:W-:Y:S01]  /*17640*/  MOV R38, UR12 ;  /* 0x0000000c00267c02 */ /* 0x000fe20008000f00 */
[----:B------:R-:W-:Y:S01]  /*17650*/  IMAD.U32 R26, RZ, RZ, UR12 ;  /* 0x0000000cff1a7e24 */ /* 0x000fe2000f8e00ff */
[----:B------:R-:W-:Y:S01]  /*17660*/  MOV R24, UR10 ;  /* 0x0000000a00187c02 */ /* 0x000fe20008000f00 */
[----:B------:R-:W-:Y:S01]  /*17670*/  IMAD.U32 R33, RZ, RZ, UR11 ;  /* 0x0000000bff217e24 */ /* 0x000fe2000f8e00ff */
[----:B------:R-:W-:Y:S02]  /*17680*/  MOV R25, UR11 ;  /* 0x0000000b00197c02 */ /* 0x000fe40008000f00 */
[----:B------:R-:W-:-:S02]  /*17690*/  MOV R27, UR13 ;  /* 0x0000000d001b7c02 */ /* 0x000fc40008000f00 */
[----:B------:R-:W-:Y:S02]  /*176a0*/  MOV R32, UR10 ;  /* 0x0000000a00207c02 */ /* 0x000fe40008000f00 */
[----:B------:R-:W-:Y:S02]  /*176b0*/  MOV R34, UR12 ;  /* 0x0000000c00227c02 */ /* 0x000fe40008000f00 */
[----:B------:R-:W-:Y:S01]  /*176c0*/  MOV R35, UR13 ;  /* 0x0000000d00237c02 */ /* 0x000fe20008000f00 */
[----:B-1----:R-:W-:-:S05]  /*176d0*/  IMAD R3, R2, UR5, R17 ;  /* 0x0000000502037c24 */ /* 0x002fca000f8e0211 */
[----:B--2---:R-:W-:-:S13]  /*176e0*/  ISETP.GE.U32.AND P1, PT, R3, UR8, PT ;  /* 0x0000000803007c0c */ /* 0x004fda000bf26070 */
[----:B------:R-:W-:Y:S05]  /*176f0*/  @P1 BRA `(.L_x_7321) ;  /* 0x0000000400601947 */ /* 0x000fea0003800000 */
[----:B------:R-:W1:Y:S01]  /*17700*/  LDCU UR7, c[0x0][0x374] ;  /* 0x00006e80ff0777ac */ /* 0x000e620008000800 */
[----:B-----5:R-:W2:Y:S01]  /*17710*/  LDC R48, c[0x0][0x364] ;  /* 0x0000d900ff307b82 */ /* 0x020ea20000000800 */
        /* <DEDUP_REMOVED lines=8> */
[----:B------:R-:W-:Y:S01]  /*177a0*/  MOV R25, UR11 ;  /* 0x0000000b00197c02 */ /* 0x000fe20008000f00 */
[----:B------:R-:W-:Y:S01]  /*177b0*/  IMAD.U32 R33, RZ, RZ, UR11 ;  /* 0x0000000bff217e24 */ /* 0x000fe2000f8e00ff */
[----:B------:R-:W-:-:S02]  /*177c0*/  MOV R27, UR13 ;  /* 0x0000000d001b7c02 */ /* 0x000fc40008000f00 */
[----:B------:R-:W-:Y:S02]  /*177d0*/  MOV R32, UR10 ;  /* 0x0000000a00207c02 */ /* 0x000fe40008000f00 */
[----:B------:R-:W-:Y:S02]  /*177e0*/  MOV R34, UR12 ;  /* 0x0000000c00227c02 */ /* 0x000fe40008000f00 */
[----:B------:R-:W-:Y:S01]  /*177f0*/  MOV R35, UR13 ;  /* 0x0000000d00237c02 */ /* 0x000fe20008000f00 */
[----:B-1----:R-:W-:Y:S02]  /*17800*/  IMAD R0, R0, UR7, RZ ;  /* 0x0000000700007c24 */ /* 0x002fe4000f8e02ff */
[----:B--2---:R-:W-:-:S07]  /*17810*/  IMAD R48, R48, UR5, RZ ;  /* 0x0000000530307c24 */ /* 0x004fce000f8e02ff */
.L_x_7323:
[----:B0-----:R-:W-:-:S04]  /*17820*/  IMAD.IADD R7, R0, 0x1, R3 ;  /* 0x0000000100077824 */ /* 0x001fc800078e0203 */
[----:B---3--:R-:W-:-:S05]  /*17830*/  IMAD.WIDE.U32 R6, R7, 0x40, R20 ;  /* 0x0000004007067825 */ /* 0x008fca00078e0014 */
[----:B------:R-:W2:Y:S04]  /*17840*/  LDG.E.128 R8, desc[UR36][R6.64] ;  /* 0x0000002406087981 */ /* 0x000ea8000c1e1d00 */
[----:B------:R-:W3:Y:S04]  /*17850*/  LDG.E.128 R12, desc[UR36][R6.64+0x10] ;  /* 0x00001024060c7981 */ /* 0x000ee8000c1e1d00 */
[----:B------:R-:W4:Y:S04]  /*17860*/  LDG.E.128 R40, desc[UR36][R6.64+0x20] ;  /* 0x0000202406287981 */ /* 0x000f28000c1e1d00 */
[----:B------:R-:W5:Y:S01]  /*17870*/  LDG.E.128 R44, desc[UR36][R6.64+0x30] ;  /* 0x00003024062c7981 */ /* 0x000f62000c1e1d00 */
[----:B------:R-:W-:-:S04]  /*17880*/  IADD3 R3, PT, PT, R48, R3, RZ ;  /* 0x0000000330037210 */ /* 0x000fc80007ffe0ff */
[----:B------:R-:W-:Y:S01]  /*17890*/  ISETP.GE.U32.AND P1, PT, R3, UR8, PT ;  /* 0x0000000803007c0c */ /* 0x000fe2000bf26070 */
        /* <DEDUP_REMOVED lines=10> */
.L_x_7322:
[----:B------:R-:W-:Y:S05]  /*17940*/  BRA `(.L_x_7321) ;  /* 0x0000000000cc7947 */ /* 0x000fea0003800000 */
.L_x_7320:
[----:B------:R-:W1:Y:S01]  /*17950*/  LDCU UR7, c[0x0][0x3b4] ;  /* 0x00007680ff0777ac */ /* 0x000e620008000800 */
[----:B------:R-:W-:Y:S01]  /*17960*/  MOV R36, UR10 ;  /* 0x0000000a00247c02 */ /* 0x000fe20008000f00 */
[----:B------:R-:W-:Y:S01]  /*17970*/  IMAD.U32 R37, RZ, RZ, UR11 ;  /* 0x0000000bff257e24 */ /* 0x000fe2000f8e00ff */
[----:B------:R-:W-:Y:S01]  /*17980*/  MOV R38, UR12 ;  /* 0x0000000c00267c02 */ /* 0x000fe20008000f00 */
[----:B------:R-:W-:Y:S01]  /*17990*/  IMAD.U32 R24, RZ, RZ, UR10 ;  /* 0x0000000aff187e24 */ /* 0x000fe2000f8e00ff */
        /* <DEDUP_REMOVED lines=24> */
[----:B------:R-:W-:Y:S01]  /*17b20*/  MOV R34, UR12 ;  /* 0x0000000c00227c02 */ /* 0x000fe20008000f00 */
[----:B-----5:R-:W4:Y:S01]  /*17b30*/  LDC R48, c[0x0][0x364] ;  /* 0x0000d900ff307b82 */ /* 0x020f220000000800 */
[----:B------:R-:W-:Y:S01]  /*17b40*/  MOV R35, UR13 ;  /* 0x0000000d00237c02 */ /* 0x000fe20008000f00 */
[----:B-1----:R-:W-:-:S07]  /*17b50*/  IMAD R0, R0, UR5, RZ ;  /* 0x0000000500007c24 */ /* 0x002fce000f8e02ff */
.L_x_7324:
[----:B0-----:R-:W-:-:S04]  /*17b60*/  IMAD.IADD R6, R0, 0x1, R3 ;  /* 0x0000000100067824 */ /* 0x001fc800078e0203 */
[----:B--2---:R-:W-:-:S04]  /*17b70*/  IMAD R7, R6, R23, R17 ;  /* 0x0000001706077224 */ /* 0x004fc800078e0211 */
[----:B---3--:R-:W-:-:S05]  /*17b80*/  IMAD.WIDE.U32 R6, R7, 0x40, R20 ;  /* 0x0000004007067825 */ /* 0x008fca00078e0014 */
[----:B------:R-:W2:Y:S04]  /*17b90*/  LDG.E.128 R8, desc[UR36][R6.64] ;  /* 0x0000002406087981 */ /* 0x000ea8000c1e1d00 */
[----:B------:R-:W3:Y:S04]  /*17ba0*/  LDG.E.128 R12, desc[UR36][R6.64+0x10] ;  /* 0x00001024060c7981 */ /* 0x000ee8000c1e1d00 */
[----:B------:R-:W5:Y:S04]  /*17bb0*/  LDG.E.128 R40, desc[UR36][R6.64+0x20] ;  /* 0x0000202406287981 */ /* 0x000f68000c1e1d00 */
[----:B------:R-:W5:Y:S01]  /*17bc0*/  LDG.E.128 R44, desc[UR36][R6.64+0x30] ;  /* 0x00003024062c7981 */ /* 0x000f62000c1e1d00 */
[----:B----4-:R-:W-:-:S04]  /*17bd0*/  IADD3 R3, PT, PT, R48, R3, RZ ;  /* 0x0000000330037210 */ /* 0x010fc80007ffe0ff */
[----:B------:R-:W-:Y:S01]  /*17be0*/  ISETP.GE.U32.AND P1, PT, R3, UR7, PT ;  /* 0x0000000703007c0c */ /* 0x000fe2000bf26070 */
[----:B--2---:R-:W-:Y:S02]  /*17bf0*/  DADD R28, R8, R28 ;  /* 0x00000000081c7229 */ /* 0x004fe4000000001c */
[----:B------:R-:W-:Y:S02]  /*17c00*/  DADD R30, R10, R30 ;  /* 0x000000000a1e7229 */ /* 0x000fe4000000001e */
[----:B---3--:R-:W-:Y:S02]  /*17c10*/  DADD R36, R12, R36 ;  /* 0x000000000c247229 */ /* 0x008fe40000000024 */
[----:B------:R-:W-:Y:S02]  /*17c20*/  DADD R38, R14, R38 ;  /* 0x000000000e267229 */ /* 0x000fe40000000026 */
[----:B-----5:R-:W-:Y:S02]  /*17c30*/  DADD R24, R40, R24 ;  /* 0x0000000028187229 */ /* 0x020fe40000000018 */
[----:B------:R-:W-:-:S02]  /*17c40*/  DADD R26, R42, R26 ;  /* 0x000000002a1a7229 */ /* 0x000fc4000000001a */
[----:B------:R-:W-:Y:S02]  /*17c50*/  DADD R32, R44, R32 ;  /* 0x000000002c207229 */ /* 0x000fe40000000020 */
[----:B------:R-:W-:Y:S01]  /*17c60*/  DADD R34, R46, R34 ;  /* 0x000000002e227229 */ /* 0x000fe20000000022 */
[----:B------:R-:W-:Y:S10]  /*17c70*/  @!P1 BRA `(.L_x_7324) ;  /* 0xfffffffc00b89947 */ /* 0x000ff4000383ffff */
.L_x_7321:
[----:B------:R-:W-:Y:S05]  /*17c80*/  BSYNC.RECONVERGENT B0 ;  /* 0x0000000000007941 */ /* 0x000fea0003800200 */
.L_x_7319:
        /* <DEDUP_REMOVED lines=8> */
[----:B------:R1:W-:Y:S04]  /*17d10*/  STS.128 [R3+0x10], R36 ;  /* 0x0000102403007388 */ /* 0x0003e80000000c00 */
[----:B------:R1:W-:Y:S04]  /*17d20*/  STS.128 [R3+0x20], R24 ;  /* 0x0000201803007388 */ /* 0x0003e80000000c00 */
[----:B------:R1:W-:Y:S01]  /*17d30*/  STS.128 [R3+0x30], R32 ;  /* 0x0000302003007388 */ /* 0x0003e20000000c00 */
[----:B------:R-:W-:Y:S05]  /*17d40*/  BRA.U !UP0, `(.L_x_7325) ;  /* 0x0000000108787547 */ /* 0x000fea000b800000 */
[----:B------:R-:W-:-:S05]  /*17d50*/  UMOV UR4, UR6 ;  /* 0x0000000600047c82 */ /* 0x000fca0008000000 */
.L_x_7328:
        /* <DEDUP_REMOVED lines=10> */
[----:B------:R-:W2:Y:S04]  /*17e00*/  LDS.128 R12, [R0+0x10] ;  /* 0x00001000000c7984 */ /* 0x000ea80000000c00 */
[----:B------:R-:W3:Y:S04]  /*17e10*/  LDS.128 R40, [R0+0x20] ;  /* 0x0000200000287984 */ /* 0x000ee80000000c00 */
[----:B------:R-:W4:Y:S01]  /*17e20*/  LDS.128 R44, [R0+0x30] ;  /* 0x00003000002c7984 */ /* 0x000f220000000c00 */
[----:B-1----:R-:W-:-:S02]  /*17e30*/  DADD R28, R28, R8 ;  /* 0x000000001c1c7229 */ /* 0x002fc40000000008 */
        /* <DEDUP_REMOVED lines=11> */
.L_x_7327:
[----:B------:R-:W-:Y:S05]  /*17ef0*/  BSYNC.RECONVERGENT B0 ;  /* 0x0000000000007941 */ /* 0x000fea0003800200 */
.L_x_7326:
[----:B------:R-:W-:-:S03]  /*17f00*/  UISETP.GT.U32.AND UP0, UPT, UR4, 0x3, UPT ;  /* 0x000000030400788c */ /* 0x000fc6000bf04070 */
[----:B------:R-:W-:-:S06]  /*17f10*/  UMOV UR4, UR7 ;  /* 0x0000000700047c82 */ /* 0x000fcc0008000000 */
[----:B------:R-:W-:Y:S05]  /*17f20*/  BRA.U UP0, `(.L_x_7328) ;  /* 0xfffffffd008c7547 */ /* 0x000fea000b83ffff */
.L_x_7325:
        /* <DEDUP_REMOVED lines=9> */
[----:B------:R3:W-:Y:S04]  /*17fc0*/  STS.128 [R3+0x10], R36 ;  /* 0x0000102403007388 */ /* 0x0007e80000000c00 */
[----:B------:R3:W-:Y:S04]  /*17fd0*/  STS.128 [R3+0x20], R24 ;  /* 0x0000201803007388 */ /* 0x0007e80000000c00 */
[----:B------:R3:W-:Y:S01]  /*17fe0*/  STS.128 [R3+0x30], R32 ;  /* 0x0000302003007388 */ /* 0x0007e20000000c00 */
[----:B------:R-:W-:Y:S05]  /*17ff0*/  BRA.U !UP0, `(.L_x_7330) ;  /* 0x0000000108747547 */ /* 0x000fea000b800000 */
[----:B------:R-:W-:-:S07]  /*18000*/  IMAD.U32 R0, RZ, RZ, UR5 ;  /* 0x00000005ff007e24 */ /* 0x000fce000f8e00ff */
.L_x_7333:
        /* <DEDUP_REMOVED lines=10> */
[----:B------:R-:W0:Y:S04]  /*180b0*/  LDS.128 R12, [R0+0x10] ;  /* 0x00001000000c7984 */ /* 0x000e280000000c00 */
[----:B------:R-:W4:Y:S04]  /*180c0*/  LDS.128 R40, [R0+0x20] ;  /* 0x0000200000287984 */ /* 0x000f280000000c00 */
[----:B------:R-:W4:Y:S01]  /*180d0*/  LDS.128 R44, [R0+0x30] ;  /* 0x00003000002c7984 */ /* 0x000f220000000c00 */
[----:B-123--:R-:W-:-:S02]  /*180e0*/  DADD R28, R28, R8 ;  /* 0x000000001c1c7229 */ /* 0x00efc40000000008 */
[----:B------:R-:W-:Y:S02]  /*180f0*/  DADD R30, R30, R10 ;  /* 0x000000001e1e7229 */ /* 0x000fe4000000000a */
[----:B0-----:R-:W-:Y:S02]  /*18100*/  DADD R36, R36, R12 ;  /* 0x0000000024247229 */ /* 0x001fe4000000000c */
[----:B------:R-:W-:Y:S02]  /*18110*/  DADD R38, R38, R14 ;  /* 0x0000000026267229 */ /* 0x000fe4000000000e */
[----:B----4-:R-:W-:Y:S01]  /*18120*/  DADD R24, R24, R40 ;  /* 0x0000000018187229 */ /* 0x010fe20000000028 */
[----:B------:R0:W-:Y:S01]  /*18130*/  STS.128 [R3], R28 ;  /* 0x0000001c03007388 */ /* 0x0001e20000000c00 */
[----:B------:R-:W-:Y:S02]  /*18140*/  DADD R26, R26, R42 ;  /* 0x000000001a1a7229 */ /* 0x000fe4000000002a */
[----:B------:R-:W-:Y:S01]  /*18150*/  DADD R32, R32, R44 ;  /* 0x0000000020207229 */ /* 0x000fe2000000002c */
[----:B------:R0:W-:Y:S01]  /*18160*/  STS.128 [R3+0x10], R36 ;  /* 0x0000102403007388 */ /* 0x0001e20000000c00 */
[----:B------:R-:W-:-:S03]  /*18170*/  DADD R34, R34, R46 ;  /* 0x0000000022227229 */ /* 0x000fc6000000002e */
[----:B------:R0:W-:Y:S04]  /*18180*/  STS.128 [R3+0x20], R24 ;  /* 0x0000201803007388 */ /* 0x0001e80000000c00 */
[----:B------:R0:W-:Y:S04]  /*18190*/  STS.128 [R3+0x30], R32 ;  /* 0x0000302003007388 */ /* 0x0001e80000000c00 */
.L_x_7332:
[----:B------:R-:W-:Y:S05]  /*181a0*/  BSYNC.RECONVERGENT B0 ;  /* 0x0000000000007941 */ /* 0x000fea0003800200 */
.L_x_7331:
[----:B------:R-:W-:Y:S01]  /*181b0*/  IMAD.MOV.U32 R0, RZ, RZ, R2 ;  /* 0x000000ffff007224 */ /* 0x000fe200078e0002 */
[----:B------:R-:W-:Y:S06]  /*181c0*/  @P2 BRA `(.L_x_7333) ;  /* 0xfffffffc00902947 */ /* 0x000fec000383ffff */
.L_x_7330:
[----:B------:R-:W-:Y:S01]  /*181d0*/  BAR.SYNC.DEFER_BLOCKING 0x0 ;  /* 0x0000000000007b1d */ /* 0x000fe20000010000 */
[----:B------:R-:W-:-:S09]  /*181e0*/  UISETP.GE.U32.AND UP0, UPT, UR4, 0x2, UPT ;  /* 0x000000020400788c */ /* 0x000fd2000bf06070 */
[----:B------:R-:W-:Y:S05]  /*181f0*/  BRA.U !UP0, `(.L_x_7329) ;  /* 0x0000000108707547 */ /* 0x000fea000b800000 */
[----:B------:R-:W-:-:S07]  /*18200*/  MOV R17, 0x1 ;  /* 0x0000000100117802 */ /* 0x000fce0000000f00 */
.L_x_7334:
[----:B0123--:R-:W-:Y:S04]  /*18210*/  SHFL.DOWN PT, R3, R29, R17, 0x1f ;  /* 0x08001f111d037589 */ /* 0x00ffe800000e0000 */
[----:B------:R-:W0:Y:S04]  /*18220*/  SHFL.DOWN PT, R2, R28, R17, 0x1f ;  /* 0x08001f111c027589 */ /* 0x000e2800000e0000 */
[----:B------:R-:W-:Y:S04]  /*18230*/  SHFL.DOWN PT, R7, R31, R17, 0x1f ;  /* 0x08001f111f077589 */ /* 0x000fe800000e0000 */
[----:B------:R-:W1:Y:S04]  /*18240*/  SHFL.DOWN PT, R6, R30, R17, 0x1f ;  /* 0x08001f111e067589 */ /* 0x000e6800000e0000 */
[----:B------:R-:W-:Y:S04]  /*18250*/  SHFL.DOWN PT, R9, R37, R17, 0x1f ;  /* 0x08001f1125097589 */ /* 0x000fe800000e0000 */
[----:B------:R-:W2:Y:S04]  /*18260*/  SHFL.DOWN PT, R8, R36, R17, 0x1f ;  /* 0x08001f1124087589 */ /* 0x000ea800000e0000 */
[----:B------:R-:W-:Y:S04]  /*18270*/  SHFL.DOWN PT, R11, R39, R17, 0x1f ;  /* 0x08001f11270b7589 */ /* 0x000fe800000e0000 */
[----:B------:R-:W3:Y:S01]  /*18280*/  SHFL.DOWN PT, R10, R38, R17, 0x1f ;  /* 0x08001f11260a7589 */ /* 0x000ee200000e0000 */
[----:B0-----:R-:W-:-:S03]  /*18290*/  DADD R28, R2, R28 ;  /* 0x00000000021c7229 */ /* 0x001fc6000000001c */
[----:B------:R-:W-:Y:S04]  /*182a0*/  SHFL.DOWN PT, R13, R25, R17, 0x1f ;  /* 0x08001f11190d7589 */ /* 0x000fe800000e0000 */
[----:B------:R-:W0:Y:S01]  /*182b0*/  SHFL.DOWN PT, R12, R24, R17, 0x1f ;  /* 0x08001f11180c7589 */ /* 0x000e2200000e0000 */
[----:B-1----:R-:W-:-:S03]  /*182c0*/  DADD R30, R6, R30 ;  /* 0x00000000061e7229 */ /* 0x002fc6000000001e */
[----:B------:R-:W-:Y:S04]  /*182d0*/  SHFL.DOWN PT, R15, R27, R17, 0x1f ;  /* 0x08001f111b0f7589 */ /* 0x000fe800000e0000 */
[----:B------:R-:W1:Y:S01]  /*182e0*/  SHFL.DOWN PT, R14, R26, R17, 0x1f ;  /* 0x08001f111a0e7589 */ /* 0x000e6200000e0000 */
[----:B--2---:R-:W-:-:S03]  /*182f0*/  DADD R36, R8, R36 ;  /* 0x0000000008247229 */ /* 0x004fc60000000024 */
[----:B------:R-:W-:Y:S04]  /*18300*/  SHFL.DOWN PT, R21, R33, R17, 0x1f ;  /* 0x08001f1121157589 */ /* 0x000fe800000e0000 */
[----:B------:R-:W2:Y:S01]  /*18310*/  SHFL.DOWN PT, R20, R32, R17, 0x1f ;  /* 0x08001f1120147589 */ /* 0x000ea200000e0000 */
[----:B---3--:R-:W-:-:S03]  /*18320*/  DADD R38, R10, R38 ;  /* 0x000000000a267229 */ /* 0x008fc60000000026 */
[----:B------:R-:W-:Y:S04]  /*18330*/  SHFL.DOWN PT, R41, R35, R17, 0x1f ;  /* 0x08001f1123297589 */ /* 0x000fe800000e0000 */
[----:B------:R3:W4:Y:S01]  /*18340*/  SHFL.DOWN PT, R40, R34, R17, 0x1f ;  /* 0x08001f1122287589 */ /* 0x00072200000e0000 */
[----:B0-----:R-:W-:Y:S02]  /*18350*/  DADD R24, R12, R24 ;  /* 0x000000000c187229 */ /* 0x001fe40000000018 */
[----:B-1----:R-:W-:Y:S01]  /*18360*/  DADD R26, R14, R26 ;  /* 0x000000000e1a7229 */ /* 0x002fe2000000001a */
[----:B---3--:R-:W-:-:S04]  /*18370*/  SHF.L.U32 R17, R17, 0x1, RZ ;  /* 0x0000000111117819 */ /* 0x008fc800000006ff */
[----:B------:R-:W-:Y:S01]  /*18380*/  ISETP.GE.AND P1, PT, R17, UR4, PT ;  /* 0x0000000411007c0c */ /* 0x000fe2000bf26270 */
[----:B--2---:R-:W-:Y:S02]  /*18390*/  DADD R32, R20, R32 ;  /* 0x0000000014207229 */ /* 0x004fe40000000020 */
[----:B----4-:R-:W-:-:S10]  /*183a0*/  DADD R34, R40, R34 ;  /* 0x0000000028227229 */ /* 0x010fd40000000022 */
[----:B------:R-:W-:Y:S05]  /*183b0*/  @!P1 BRA `(.L_x_7334) ;  /* 0xfffffffc00949947 */ /* 0x000fea000383ffff */
.L_x_7329:
        /* <DEDUP_REMOVED lines=10> */
[----:B------:R-:W-:Y:S01]  /*18460*/  IADD3 R20, P2, PT, R18, UR4, RZ ;  /* 0x0000000412147c10 */ /* 0x000fe2000ff5e0ff */
[----:B------:R-:W-:Y:S01]  /*18470*/  IMAD.X R47, RZ, RZ, UR5, P4 ;  /* 0x00000005ff2f7e24 */ /* 0x000fe2000a0e06ff */
[----:B------:R-:W-:-:S02]  /*18480*/  IADD3 R2, P1, PT, R16, UR4, RZ ;  /* 0x0000000410027c10 */ /* 0x000fc4000ff3e0ff */
[----:B------:R-:W-:Y:S02]  /*18490*/  IADD3.X R45, PT, PT, RZ, UR5, RZ, P3, !PT ;  /* 0x00000005ff2d7c10 */ /* 0x000fe40009ffe4ff */
[----:B------:R-:W-:Y:S01]  /*184a0*/  IADD3.X R21, PT, PT, RZ, UR5, RZ, P2, !PT ;  /* 0x00000005ff157c10 */ /* 0x000fe200097fe4ff */
[----:B-123--:R-:W-:Y:S01]  /*184b0*/  IMAD.X R3, RZ, RZ, UR5, P1 ;  /* 0x00000005ff037e24 */ /* 0x00efe200088e06ff */
[----:B------:R-:W2:Y:S04]  /*184c0*/  @P0 LDG.E.128 R4, desc[UR36][R46.64] ;  /* 0x000000242e040981 */ /* 0x000ea8000c1e1d00 */
[----:B------:R-:W3:Y:S04]  /*184d0*/  @P0 LDG.E.128 R8, desc[UR36][R44.64] ;  /* 0x000000242c080981 */ /* 0x000ee8000c1e1d00 */
[----:B------:R-:W4:Y:S04]  /*184e0*/  @P0 LDG.E.128 R12, desc[UR36][R20.64] ;  /* 0x00000024140c0981 */ /* 0x000f28000c1e1d00 */
[----:B------:R-:W4:Y:S01]  /*184f0*/  @P0 LDG.E.128 R40, desc[UR36][R2.64] ;  /* 0x0000002402280981 */ /* 0x000f22000c1e1d00 */
[----:B------:R-:W0:Y:S02]  /*18500*/  LDCU.U8 UR4, c[0x0][0x7a9] ;  /* 0x0000f520ff0477ac */ /* 0x000e240008000000 */
[----:B0-----:R-:W-:Y:S01]  /*18510*/  ISETP.NE.AND P1, PT, RZ, UR4, PT ;  /* 0x00000004ff007c0c */ /* 0x001fe2000bf25270 */
[----:B--2---:R-:W-:-:S02]  /*18520*/  @P0 DADD R28, R28, R4 ;  /* 0x000000001c1c0229 */ /* 0x004fc40000000004 */
[----:B------:R-:W-:Y:S02]  /*18530*/  @P0 DADD R30, R30, R6 ;  /* 0x000000001e1e0229 */ /* 0x000fe40000000006 */
[----:B---3--:R-:W-:Y:S02]  /*18540*/  @P0 DADD R36, R36, R8 ;  /* 0x0000000024240229 */ /* 0x008fe40000000008 */
[----:B------:R-:W-:Y:S02]  /*18550*/  @P0 DADD R38, R38, R10 ;  /* 0x0000000026260229 */ /* 0x000fe4000000000a */
[----:B----4-:R-:W-:-:S04]  /*18560*/  @P0 DADD R24, R24, R12 ;  /* 0x0000000018180229 */ /* 0x010fc8000000000c */
[----:B------:R0:W-:Y:S01]  /*18570*/  @!P1 STG.E.128 desc[UR36][R46.64], R28 ;  /* 0x0000001c2e009986 */ /* 0x0001e2000c101d24 */
[----:B------:R-:W-:Y:S02]  /*18580*/  @P0 DADD R26, R26, R14 ;  /* 0x000000001a1a0229 */ /* 0x000fe4000000000e */
[----:B------:R-:W-:Y:S01]  /*18590*/  @P0 DADD R32, R32, R40 ;  /* 0x0000000020200229 */ /* 0x000fe20000000028 */
[----:B------:R0:W-:Y:S01]  /*185a0*/  @!P1 STG.E.128 desc[UR36][R44.64], R36 ;  /* 0x000000242c009986 */ /* 0x0001e2000c101d24 */
[----:B------:R-:W-:-:S03]  /*185b0*/  @P0 DADD R34, R34, R42 ;  /* 0x0000000022220229 */ /* 0x000fc6000000002a */
        /* <DEDUP_REMOVED lines=22> */
.L_x_7337:
        /* <DEDUP_REMOVED lines=19> */
.L_x_7338:
[----:B------:R-:W-:Y:S05]  /*18850*/  BRA `(.L_x_7339) ;  /* 0x0000000000047947 */ /* 0x000fea0003800000 */
.L_x_7336:
[----:B------:R1:W-:Y:S02]  /*18860*/  STG.E.128 desc[UR36][R46.64], R28 ;  /* 0x0000001c2e007986 */ /* 0x0003e4000c101d24 */
.L_x_7339:
[----:B------:R-:W0:Y:S01]  /*18870*/  LDCU.64 UR6, c[0x0][0x778] ;  /* 0x0000ef00ff0677ac */ /* 0x000e220008000a00 */
[----:B------:R-:W2:Y:S01]  /*18880*/  LDCU UR4, c[0x0][0x7ac] ;  /* 0x0000f580ff0477ac */ /* 0x000ea20008000800 */
[----:B0-----:R-:W-:-:S04]  /*18890*/  IADD3 R2, P0, PT, R19, UR6, RZ ;  /* 0x0000000613027c10 */ /* 0x001fc8000ff1e0ff */
[----:B------:R-:W-:Y:S01]  /*188a0*/  IADD3.X R3, PT, PT, RZ, UR7, RZ, P0, !PT ;  /* 0x00000007ff037c10 */ /* 0x000fe200087fe4ff */
[----:B--2---:R-:W-:-:S04]  /*188b0*/  UISETP.NE.AND UP0, UPT, UR4, 0x1, UPT ;  /* 0x000000010400788c */ /* 0x004fc8000bf05270 */
[----:B------:R0:W-:Y:S05]  /*188c0*/  STG.E.128 desc[UR36][R2.64], R36 ;  /* 0x0000002402007986 */ /* 0x0001ea000c101d24 */
        /* <DEDUP_REMOVED lines=8> */
[----:B------:R-:W1:Y:S01]  /*18950*/  LDCU.64 UR8, c[0x4][0x1d8] ;  /* 0x01003b00ff0877ac */ /* 0x000e620008000a00 */
[----:B0-----:R-:W-:Y:S01]  /*18960*/  IMAD.U32 R4, RZ, RZ, UR4 ;  /* 0x00000004ff047e24 */ /* 0x001fe2000f8e00ff */
[----:B------:R-:W-:-:S02]  /*18970*/  MOV R5, UR5 ;  /* 0x0000000500057c02 */ /* 0x000fc40008000f00 */
[----:B----4-:R-:W-:Y:S01]  /*18980*/  MOV R6, UR6 ;  /* 0x0000000600067c02 */ /* 0x010fe20008000f00 */
[----:B------:R-:W-:Y:S01]  /*18990*/  IMAD.U32 R7, RZ, RZ, UR7 ;  /* 0x00000007ff077e24 */ /* 0x000fe2000f8e00ff */
[----:B-1----:R-:W-:Y:S02]  /*189a0*/  MOV R10, UR8 ;  /* 0x00000008000a7c02 */ /* 0x002fe40008000f00 */
[----:B--2---:R-:W-:-:S07]  /*189b0*/  MOV R11, UR9 ;  /* 0x00000009000b7c02 */ /* 0x004fce0008000f00 */
[----:B------:R-:W-:-:S07]  /*189c0*/  LEPC R20, `(.L_x_7341) ;  /* 0x000000001014794e */ /* 0x000fce0000000000 */
[----:B---3-5:R-:W-:Y:S05]  /*189d0*/  CALL.ABS.NOINC R14 ;  /* 0x000000000e007343 */ /* 0x028fea0003c00000 */
.L_x_7341:
        /* <DEDUP_REMOVED lines=19> */
.L_x_7342:
[----:B------:R-:W-:Y:S05]  /*18b10*/  BRA `(.L_x_7343) ;  /* 0x00000000000c7947 */ /* 0x000fea0003800000 */
.L_x_7340:
[----:B------:R-:W-:-:S04]  /*18b20*/  IADD3 R18, P0, PT, R18, UR6, RZ ;  /* 0x0000000612127c10 */ /* 0x000fc8000ff1e0ff */
[----:B------:R-:W-:-:S05]  /*18b30*/  IADD3.X R19, PT, PT, RZ, UR7, RZ, P0, !PT ;  /* 0x00000007ff137c10 */ /* 0x000fca00087fe4ff */
[----:B------:R2:W-:Y:S04]  /*18b40*/  STG.E.128 desc[UR36][R18.64], R24 ;  /* 0x0000001812007986 */ /* 0x0005e8000c101d24 */
.L_x_7343:
[----:B------:R-:W3:Y:S02]  /*18b50*/  LDCU.64 UR4, c[0x0][0x778] ;  /* 0x0000ef00ff0477ac */ /* 0x000ee40008000a00 */
[----:B---3--:R-:W-:-:S04]  /*18b60*/  IADD3 R16, P0, PT, R16, UR4, RZ ;  /* 0x0000000410107c10 */ /* 0x008fc8000ff1e0ff */
[----:B------:R-:W-:-:S05]  /*18b70*/  IADD3.X R17, PT, PT, RZ, UR5, RZ, P0, !PT ;  /* 0x00000005ff117c10 */ /* 0x000fca00087fe4ff */
[----:B------:R-:W-:Y:S01]  /*18b80*/  STG.E.128 desc[UR36][R16.64], R32 ;  /* 0x0000002010007986 */ /* 0x000fe2000c101d24 */
[----:B------:R-:W-:Y:S05]  /*18b90*/  EXIT ;  /* 0x000000000000794d */ /* 0x000fea0003800000 */
.L_x_7335:
[----:B------:R-:W4:Y:S01]  /*18ba0*/  LDCU.U8 UR4, c[0x0][0x7a8] ;  /* 0x0000f500ff0477ac */ /* 0x000f220008000000 */
[----:B------:R-:W0:Y:S01]  /*18bb0*/  LDCU.U8 UR5, c[0x0][0x7a9] ;  /* 0x0000f520ff0577ac */ /* 0x000e220008000000 */
[----:B----4-:R-:W-:Y:S02]  /*18bc0*/  UISETP.NE.AND UP1, UPT, UR4, URZ, UPT ;  /* 0x000000ff0400728c */ /* 0x010fe4000bf25270 */
[----:B0-----:R-:W-:-:S07]  /*18bd0*/  UISETP.NE.AND UP0, UPT, UR5, URZ, UPT ;  /* 0x000000ff0500728c */ /* 0x001fce000bf05270 */
[----:B------:R-:W-:Y:S05]  /*18be0*/  BRA.U !UP1, `(.L_x_7344) ;  /* 0x0000000109307547 */ /* 0x000fea000b800000 */
[----:B------:R-:W1:Y:S04]  /*18bf0*/  LDG.E.128 R8, desc[UR36][R4.64] ;  /* 0x0000002404087981 */ /* 0x000e68000c1e1d00 */
[----:B------:R-:W4:Y:S04]  /*18c00*/  LDG.E.128 R12, desc[UR36][R4.64+0x10] ;  /* 0x00001024040c7981 */ /* 0x000f28000c1e1d00 */
[----:B------:R-:W4:Y:S04]  /*18c10*/  LDG.E.128 R40, desc[UR36][R4.64+0x20] ;  /* 0x0000202404287981 */ /* 0x000f28000c1e1d00 */
[----:B------:R-:W4:Y:S01]  /*18c20*/  LDG.E.128 R44, desc[UR36][R4.64+0x30] ;  /* 0x00003024042c7981 */ /* 0x000f22000c1e1d00 */
[----:B-123--:R-:W-:-:S02]  /*18c30*/  DADD R28, R28, R8 ;  /* 0x000000001c1c7229 */ /* 0x00efc40000000008 */
[----:B------:R-:W-:Y:S02]  /*18c40*/  DADD R30, R30, R10 ;  /* 0x000000001e1e7229 */ /* 0x000fe4000000000a */
[----:B----4-:R-:W-:Y:S02]  /*18c50*/  DADD R36, R36, R12 ;  /* 0x0000000024247229 */ /* 0x010fe4000000000c */
[----:B------:R-:W-:Y:S02]  /*18c60*/  DADD R38, R38, R14 ;  /* 0x0000000026267229 */ /* 0x000fe4000000000e */
[----:B------:R-:W-:Y:S02]  /*18c70*/  DADD R24, R24, R40 ;  /* 0x0000000018187229 */ /* 0x000fe40000000028 */
[----:B------:R-:W-:Y:S02]  /*18c80*/  DADD R26, R26, R42 ;  /* 0x000000001a1a7229 */ /* 0x000fe4000000002a */
[----:B------:R-:W-:-:S02]  /*18c90*/  DADD R32, R32, R44 ;  /* 0x0000000020207229 */ /* 0x000fc4000000002c */
[----:B------:R-:W-:-:S11]  /*18ca0*/  DADD R34, R34, R46 ;  /* 0x0000000022227229 */ /* 0x000fd6000000002e */
.L_x_7344:
        /* <DEDUP_REMOVED lines=9> */
[----:B------:R-:W2:Y:S01]  /*18d40*/  LDCU.64 UR6, c[0x4][0x7b8] ;  /* 0x0100f700ff0677ac */ /* 0x000ea20008000a00 */
[----:B------:R-:W-:Y:S01]  /*18d50*/  MOV R13, RZ ;  /* 0x000000ff000d7202 */ /* 0x000fe20000000f00 */
[----:B------:R-:W3:Y:S01]  /*18d60*/  LDCU.64 UR8, c[0x4][0x1d8] ;  /* 0x01003b00ff0877ac */ /* 0x000ee20008000a00 */
[----:B0-----:R-:W-:Y:S01]  /*18d70*/  IMAD.U32 R4, RZ, RZ, UR4 ;  /* 0x00000004ff047e24 */ /* 0x001fe2000f8e00ff */
[----:B------:R-:W-:-:S02]  /*18d80*/  MOV R5, UR5 ;  /* 0x0000000500057c02 */ /* 0x000fc40008000f00 */
[----:B--2---:R-:W-:Y:S01]  /*18d90*/  MOV R6, UR6 ;  /* 0x0000000600067c02 */ /* 0x004fe20008000f00 */
[----:B------:R-:W-:Y:S01]  /*18da0*/  IMAD.U32 R7, RZ, RZ, UR7 ;  /* 0x00000007ff077e24 */ /* 0x000fe2000f8e00ff */
[----:B---3--:R-:W-:Y:S02]  /*18db0*/  MOV R10, UR8 ;  /* 0x00000008000a7c02 */ /* 0x008fe40008000f00 */
[----:B----4-:R-:W-:-:S07]  /*18dc0*/  MOV R11, UR9 ;  /* 0x00000009000b7c02 */ /* 0x010fce0008000f00 */
[----:B------:R-:W-:-:S07]  /*18dd0*/  LEPC R20, `(.L_x_7347) ;  /* 0x000000001014794e */ /* 0x000fce0000000000 */
[----:B-1---5:R-:W-:Y:S05]  /*18de0*/  CALL.ABS.NOINC R14 ;  /* 0x000000000e007343 */ /* 0x022fea0003c00000 */
.L_x_7347:
        /* <DEDUP_REMOVED lines=19> */
.L_x_7348:
[----:B------:R-:W-:Y:S05]  /*18f20*/  BRA `(.L_x_7349) ;  /* 0x0000000000107947 */ /* 0x000fea0003800000 */
.L_x_7346:
[----:B------:R-:W0:Y:S02]  /*18f30*/  LDCU.64 UR4, c[0x0][0x778] ;  /* 0x0000ef00ff0477ac */ /* 0x000e240008000a00 */
[----:B0-----:R-:W-:-:S04]  /*18f40*/  IADD3 R22, P0, PT, R22, UR4, RZ ;  /* 0x0000000416167c10 */ /* 0x001fc8000ff1e0ff */
[----:B------:R-:W-:-:S05]  /*18f50*/  IADD3.X R23, PT, PT, RZ, UR5, RZ, P0, !PT ;  /* 0x00000005ff177c10 */ /* 0x000fca00087fe4ff */
[----:B------:R0:W-:Y:S04]  /*18f60*/  STG.E.128 desc[UR36][R22.64], R28 ;  /* 0x0000001c16007986 */ /* 0x0001e8000c101d24 */
.L_x_7349:
[----:B------:R-:W4:Y:S01]  /*18f70*/  LDCU.64 UR6, c[0x0][0x778] ;  /* 0x0000ef00ff0677ac */ /* 0x000f220008000a00 */
[----:B------:R-:W0:Y:S01]  /*18f80*/  LDCU UR4, c[0x0][0x7ac] ;  /* 0x0000f580ff0477ac */ /* 0x000e220008000800 */
[----:B----4-:R-:W-:-:S04]  /*18f90*/  IADD3 R2, P0, PT, R19, UR6, RZ ;  /* 0x0000000613027c10 */ /* 0x010fc8000ff1e0ff */
[----:B-123--:R-:W-:Y:S01]  /*18fa0*/  IADD3.X R3, PT, PT, RZ, UR7, RZ, P0, !PT ;  /* 0x00000007ff037c10 */ /* 0x00efe200087fe4ff */
[----:B0-----:R-:W-:-:S04]  /*18fb0*/  UISETP.NE.AND UP0, UPT, UR4, 0x1, UPT ;  /* 0x000000010400788c */ /* 0x001fc8000bf05270 */
[----:B------:R0:W-:Y:S05]  /*18fc0*/  STG.E.128 desc[UR36][R2.64], R36 ;  /* 0x0000002402007986 */ /* 0x0001ea000c101d24 */
        /* <DEDUP_REMOVED lines=17> */
.L_x_7351:
        /* <DEDUP_REMOVED lines=19> */
.L_x_7352:
[----:B------:R-:W-:Y:S05]  /*19210*/  BRA `(.L_x_7353) ;  /* 0x00000000000c7947 */ /* 0x000fea0003800000 */
.L_x_7350:
[----:B------:R-:W-:-:S04]  /*19220*/  IADD3 R18, P0, PT, R18, UR6, RZ ;  /* 0x0000000612127c10 */ /* 0x000fc8000ff1e0ff */
[----:B------:R-:W-:-:S05]  /*19230*/  IADD3.X R19, PT, PT, RZ, UR7, RZ, P0, !PT ;  /* 0x00000007ff137c10 */ /* 0x000fca00087fe4ff */
[----:B------:R1:W-:Y:S04]  /*19240*/  STG.E.128 desc[UR36][R18.64], R24 ;  /* 0x0000001812007986 */ /* 0x0003e8000c101d24 */
.L_x_7353:
[----:B------:R-:W2:Y:S02]  /*19250*/  LDCU.64 UR4, c[0x0][0x778] ;  /* 0x0000ef00ff0477ac */ /* 0x000ea40008000a00 */
[----:B--2---:R-:W-:-:S04]  /*19260*/  IADD3 R16, P0, PT, R16, UR4, RZ ;  /* 0x0000000410107c10 */ /* 0x004fc8000ff1e0ff */
[----:B------:R-:W-:-:S05]  /*19270*/  IADD3.X R17, PT, PT, RZ, UR5, RZ, P0, !PT ;  /* 0x00000005ff117c10 */ /* 0x000fca00087fe4ff */
[----:B------:R-:W-:Y:S01]  /*19280*/  STG.E.128 desc[UR36][R16.64], R32 ;  /* 0x0000002010007986 */ /* 0x000fe2000c101d24 */
[----:B------:R-:W-:Y:S05]  /*19290*/  EXIT ;  /* 0x000000000000794d */ /* 0x000fea0003800000 */
.L_x_7345:
[----:B------:R-:W-:Y:S04]  /*192a0*/  STG.E.128 desc[UR36][R4.64], R28 ;  /* 0x0000001c04007986 */ /* 0x000fe8000c101d24 */
[----:B------:R-:W-:Y:S04]  /*192b0*/  STG.E.128 desc[UR36][R4.64+0x10], R36 ;  /* 0x0000102404007986 */ /* 0x000fe8000c101d24 */
[----:B------:R-:W-:Y:S04]  /*192c0*/  STG.E.128 desc[UR36][R4.64+0x20], R24 ;  /* 0x0000201804007986 */ /* 0x000fe8000c101d24 */
[----:B------:R-:W-:Y:S01]  /*192d0*/  STG.E.128 desc[UR36][R4.64+0x30], R32 ;  /* 0x0000302004007986 */ /* 0x000fe2000c101d24 */
[----:B------:R-:W-:Y:S05]  /*192e0*/  EXIT ;  /* 0x000000000000794d */ /* 0x000fea0003800000 */
.L_x_7310:
        /* <DEDUP_REMOVED lines=24> */
[----:B--2---:R-:W-:Y:S01]  /*19470*/  IMAD.X R3, RZ, RZ, UR5, P1 ;  /* 0x00000005ff037e24 */ /* 0x004fe200088e06ff */
        /* <DEDUP_REMOVED lines=38> */
.L_x_7356:
        /* <DEDUP_REMOVED lines=19> */
.L_x_7357:
[----:B------:R-:W-:Y:S05]  /*19810*/  BRA `(.L_x_7358) ;  /* 0x0000000000047947 */ /* 0x000fea0003800000 */
.L_x_7355:
[----:B------:R1:W-:Y:S02]  /*19820*/  STG.E.128 desc[UR36][R30.64], R124 ;  /* 0x0000007c1e007986 */ /* 0x0003e4000c101d24 */
.L_x_7358:
[----:B------:R-:W2:Y:S01]  /*19830*/  LDCU.64 UR6, c[0x0][0x778] ;  /* 0x0000ef00ff0677ac */ /* 0x000ea20008000a00 */
[----:B------:R-:W3:Y:S01]  /*19840*/  LDCU UR4, c[0x0][0x7ac] ;  /* 0x0000f580ff0477ac */ /* 0x000ee20008000800 */
[----:B--2---:R-:W-:-:S04]  /*19850*/  IADD3 R16, P0, PT, R16, UR6, RZ ;  /* 0x0000000610107c10 */ /* 0x004fc8000ff1e0ff */
[----:B------:R-:W-:Y:S01]  /*19860*/  IADD3.X R17, PT, PT, RZ, UR7, RZ, P0, !PT ;  /* 0x00000007ff117c10 */ /* 0x000fe200087fe4ff */
[----:B---3--:R-:W-:-:S04]  /*19870*/  UISETP.NE.AND UP0, UPT, UR4, 0x1, UPT ;  /* 0x000000010400788c */ /* 0x008fc8000bf05270 */
[----:B------:R2:W-:Y:S05]  /*19880*/  STG.E.128 desc[UR36][R16.64], R128 ;  /* 0x0000008010007986 */ /* 0x0005ea000c101d24 */
[----:B------:R-:W-:Y:S05]  /*19890*/  BRA.U !UP0, `(.L_x_7359) ;  /* 0x0000000108907547 */ /* 0x000fea000b800000 */
[----:B0-----:R-:W-:Y:S01]  /*198a0*/  MOV R2, 0x0 ;  /* 0x0000000000027802 */ /* 0x001fe20000000f00 */
[----:B------:R-:W0:Y:S01]  /*198b0*/  LDCU.64 UR4, c[0x4][0x7c8] ;  /* 0x0100f900ff0477ac */ /* 0x000e220008000a00 */
[----:B------:R-:W-:Y:S02]  /*198c0*/  HFMA2 R12, -RZ, RZ, 0, 5.9604644775390625e-08 ;  /* 0x00000001ff0c7431 */ /* 0x000fe400000001ff */
[----:B------:R-:W-:Y:S01]  /*198d0*/  IMAD.MOV.U32 R8, RZ, RZ, 0x2ef ;  /* 0x000002efff087424 */ /* 0x000fe200078e00ff */
[----:B------:R3:W4:Y:S01]  /*198e0*/  LDC.64 R14, c[0x4][R2] ;  /* 0x01000000020e7b82 */ /* 0x0007220000000a00 */
[----:B------:R-:W1:Y:S01]  /*198f0*/  LDCU.64 UR6, c[0x4][0x7b8] ;  /* 0x0100f700ff0677ac */ /* 0x000e620008000a00 */
[----:B------:R-:W-:Y:S01]  /*19900*/  MOV R13, RZ ;  /* 0x000000ff000d7202 */ /* 0x000fe20000000f00 */
        /* <DEDUP_REMOVED lines=9> */
.L_x_7360:
        /* <DEDUP_REMOVED lines=19> */
.L_x_7361:
[----:B------:R-:W-:Y:S05]  /*19ad0*/  BRA `(.L_x_7362) ;  /* 0x00000000000c7947 */ /* 0x000fea0003800000 */
.L_x_7359:
[----:B------:R-:W-:-:S04]  /*19ae0*/  IADD3 R18, P0, PT, R18, UR6, RZ ;  /* 0x0000000612127c10 */ /* 0x000fc8000ff1e0ff */
[----:B------:R-:W-:-:S05]  /*19af0*/  IADD3.X R19, PT, PT, RZ, UR7, RZ, P0, !PT ;  /* 0x00000007ff137c10 */ /* 0x000fca00087fe4ff */
[----:B------:R3:W-:Y:S04]  /*19b00*/  STG.E.128 desc[UR36][R18.64], R132 ;  /* 0x0000008412007986 */ /* 0x0007e8000c101d24 */
.L_x_7362:
[----:B------:R-:W4:Y:S02]  /*19b10*/  LDCU.64 UR4, c[0x0][0x778] ;  /* 0x0000ef00ff0477ac */ /* 0x000f240008000a00 */
[----:B----4-:R-:W-:-:S04]  /*19b20*/  IADD3 R24, P0, PT, R24, UR4, RZ ;  /* 0x0000000418187c10 */ /* 0x010fc8000ff1e0ff */
[----:B------:R-:W-:-:S05]  /*19b30*/  IADD3.X R25, PT, PT, RZ, UR5, RZ, P0, !PT ;  /* 0x00000005ff197c10 */ /* 0x000fca00087fe4ff */
[----:B------:R-:W-:Y:S01]  /*19b40*/  STG.E.128 desc[UR36][R24.64], R140 ;  /* 0x0000008c18007986 */ /* 0x000fe2000c101d24 */
[----:B------:R-:W-:Y:S05]  /*19b50*/  EXIT ;  /* 0x000000000000794d */ /* 0x000fea0003800000 */
.L_x_7354:
[----:B------:R-:W0:Y:S01]  /*19b60*/  LDCU.U8 UR4, c[0x0][0x7a8] ;  /* 0x0000f500ff0477ac */ /* 0x000e220008000000 */
[----:B------:R-:W1:Y:S01]  /*19b70*/  LDCU.U8 UR5, c[0x0][0x7a9] ;  /* 0x0000f520ff0577ac */ /* 0x000e620008000000 */
[----:B0-----:R-:W-:Y:S02]  /*19b80*/  UISETP.NE.AND UP0, UPT, UR4, URZ, UPT ;  /* 0x000000ff0400728c */ /* 0x001fe4000bf05270 */
[----:B-1----:R-:W-:-:S07]  /*19b90*/  UISETP.NE.AND UP1, UPT, UR5, URZ, UPT ;  /* 0x000000ff0500728c */ /* 0x002fce000bf25270 */
[----:B------:R-:W-:Y:S05]  /*19ba0*/  BRA.U !UP0, `(.L_x_7363) ;  /* 0x0000000108307547 */ /* 0x000fea000b800000 */
[----:B------:R-:W2:Y:S04]  /*19bb0*/  LDG.E.128 R8, desc[UR36][R4.64] ;  /* 0x0000002404087981 */ /* 0x000ea8000c1e1d00 */
[----:B------:R-:W3:Y:S04]  /*19bc0*/  LDG.E.128 R12, desc[UR36][R4.64+0x10] ;  /* 0x00001024040c7981 */ /* 0x000ee8000c1e1d00 */
[----:B------:R-:W4:Y:S04]  /*19bd0*/  LDG.E.128 R20, desc[UR36][R4.64+0x20] ;  /* 0x0000202404147981 */ /* 0x000f28000c1e1d00 */
[----:B------:R-:W4:Y:S01]  /*19be0*/  LDG.E.128 R28, desc[UR36][R4.64+0x30] ;  /* 0x00003024041c7981 */ /* 0x000f22000c1e1d00 */
[----:B--2---:R-:W-:-:S02]  /*19bf0*/  DADD R124, R124, R8 ;  /* 0x000000007c7c7229 */ /* 0x004fc40000000008 */
[----:B------:R-:W-:Y:S02]  /*19c00*/  DADD R126, R126, R10 ;  /* 0x000000007e7e7229 */ /* 0x000fe4000000000a */
[----:B---3--:R-:W-:Y:S02]  /*19c10*/  DADD R128, R128, R12 ;  /* 0x0000000080807229 */ /* 0x008fe4000000000c */
[----:B------:R-:W-:Y:S02]  /*19c20*/  DADD R130, R130, R14 ;  /* 0x0000000082827229 */ /* 0x000fe4000000000e */
[----:B----4-:R-:W-:Y:S02]  /*19c30*/  DADD R132, R132, R20 ;  /* 0x0000000084847229 */ /* 0x010fe40000000014 */
[----:B------:R-:W-:Y:S02]  /*19c40*/  DADD R134, R134, R22 ;  /* 0x0000000086867229 */ /* 0x000fe40000000016 */
[----:B------:R-:W-:-:S02]  /*19c50*/  DADD R140, R140, R28 ;  /* 0x000000008c8c7229 */ /* 0x000fc4000000001c */
[----:B------:R-:W-:-:S11]  /*19c60*/  DADD R142, R142, R30 ;  /* 0x000000008e8e7229 */ /* 0x000fd6000000001e */
.L_x_7363:
        /* <DEDUP_REMOVED lines=8> */
[----:B------:R1:W3:Y:S01]  /*19cf0*/  LDC.64 R14, c[0x4][R2] ;  /* 0x01000000020e7b82 */ /* 0x0002e20000000a00 */
[----:B------:R-:W4:Y:S01]  /*19d00*/  LDCU.64 UR6, c[0x4][0x7b8] ;  /* 0x0100f700ff0677ac */ /* 0x000f220008000a00 */
[----:B------:R-:W-:Y:S01]  /*19d10*/  MOV R13, RZ ;  /* 0x000000ff000d7202 */ /* 0x000fe20000000f00 */
[----:B------:R-:W2:Y:S01]  /*19d20*/  LDCU.64 UR8, c[0x4][0x1d8] ;  /* 0x01003b00ff0877ac */ /* 0x000ea20008000a00 */
[----:B0-----:R-:W-:Y:S01]  /*19d30*/  IMAD.U32 R4, RZ, RZ, UR4 ;  /* 0x00000004ff047e24 */ /* 0x001fe2000f8e00ff */
[----:B------:R-:W-:-:S02]  /*19d40*/  MOV R5, UR5 ;  /* 0x0000000500057c02 */ /* 0x000fc40008000f00 */
[----:B----4-:R-:W-:Y:S01]  /*19d50*/  MOV R6, UR6 ;  /* 0x0000000600067c02 */ /* 0x010fe20008000f00 */
[----:B------:R-:W-:Y:S01]  /*19d60*/  IMAD.U32 R7, RZ, RZ, UR7 ;  /* 0x00000007ff077e24 */ /* 0x000fe2000f8e00ff */
[----:B--2---:R-:W-:Y:S02]  /*19d70*/  MOV R10, UR8 ;  /* 0x00000008000a7c02 */ /* 0x004fe40008000f00 */
[----:B-1----:R-:W-:-:S07]  /*19d80*/  MOV R11, UR9 ;  /* 0x00000009000b7c02 */ /* 0x002fce0008000f00 */
[----:B------:R-:W-:-:S07]  /*19d90*/  LEPC R20, `(.L_x_7366) ;  /* 0x000000001014794e */ /* 0x000fce0000000000 */
[----:B---3-5:R-:W-:Y:S05]  /*19da0*/  CALL.ABS.NOINC R14 ;  /* 0x000000000e007343 */ /* 0x028fea0003c00000 */
.L_x_7366:
        /* <DEDUP_REMOVED lines=19> */
.L_x_7367:
[----:B------:R-:W-:Y:S05]  /*19ee0*/  BRA `(.L_x_7368) ;  /* 0x0000000000107947 */ /* 0x000fea0003800000 */
.L_x_7365:
[----:B------:R-:W0:Y:S02]  /*19ef0*/  LDCU.64 UR4, c[0x0][0x778] ;  /* 0x0000ef00ff0477ac */ /* 0x000e240008000a00 */
[----:B0-----:R-:W-:-:S04]  /*19f00*/  IADD3 R2, P0, PT, R19, UR4, RZ ;  /* 0x0000000413027c10 */ /* 0x001fc8000ff1e0ff */
[----:B--2---:R-:W-:-:S05]  /*19f10*/  IADD3.X R3, PT, PT, RZ, UR5, RZ, P0, !PT ;  /* 0x00000005ff037c10 */ /* 0x004fca00087fe4ff */
[----:B------:R0:W-:Y:S04]  /*19f20*/  STG.E.128 desc[UR36][R2.64], R124 ;  /* 0x0000007c02007986 */ /* 0x0001e8000c101d24 */
.L_x_7368:
[----:B------:R-:W1:Y:S01]  /*19f30*/  LDCU.64 UR6, c[0x0][0x778] ;  /* 0x0000ef00ff0677ac */ /* 0x000e620008000a00 */
[----:B------:R-:W2:Y:S01]  /*19f40*/  LDCU UR4, c[0x0][0x7ac] ;  /* 0x0000f580ff0477ac */ /* 0x000ea20008000800 */
[----:B-1----:R-:W-:-:S04]  /*19f50*/  IADD3 R16, P0, PT, R16, UR6, RZ ;  /* 0x0000000610107c10 */ /* 0x002fc8000ff1e0ff */
        /* <DEDUP_REMOVED lines=20> */
.L_x_7370:
        /* <DEDUP_REMOVED lines=19> */
.L_x_7371:
[----:B------:R-:W-:Y:S05]  /*1a1d0*/  BRA `(.L_x_7372) ;  /* 0x00000000000c7947 */ /* 0x000fea0003800000 */
.L_x_7369:
[----:B------:R-:W-:-:S04]  /*1a1e0*/  IADD3 R18, P0, PT, R18, UR6, RZ ;  /* 0x0000000612127c10 */ /* 0x000fc8000ff1e0ff */
[----:B------:R-:W-:-:S05]  /*1a1f0*/  IADD3.X R19, PT, PT, RZ, UR7, RZ, P0, !PT ;  /* 0x00000007ff137c10 */ /* 0x000fca00087fe4ff */
[----:B------:R2:W-:Y:S04]  /*1a200*/  STG.E.128 desc[UR36][R18.64], R132 ;  /* 0x0000008412007986 */ /* 0x0005e8000c101d24 */
.L_x_7372:
[----:B------:R-:W3:Y:S02]  /*1a210*/  LDCU.64 UR4, c[0x0][0x778] ;  /* 0x0000ef00ff0477ac */ /* 0x000ee40008000a00 */
[----:B---3--:R-:W-:-:S04]  /*1a220*/  IADD3 R24, P0, PT, R24, UR4, RZ ;  /* 0x0000000418187c10 */ /* 0x008fc8000ff1e0ff */
[----:B------:R-:W-:-:S05]  /*1a230*/  IADD3.X R25, PT, PT, RZ, UR5, RZ, P0, !PT ;  /* 0x00000005ff197c10 */ /* 0x000fca00087fe4ff */
[----:B------:R-:W-:Y:S01]  /*1a240*/  STG.E.128 desc[UR36][R24.64], R140 ;  /* 0x0000008c18007986 */ /* 0x000fe2000c101d24 */
[----:B------:R-:W-:Y:S05]  /*1a250*/  EXIT ;  /* 0x000000000000794d */ /* 0x000fea0003800000 */
.L_x_7364:
[----:B------:R-:W-:Y:S04]  /*1a260*/  STG.E.128 desc[UR36][R4.64], R124 ;  /* 0x0000007c04007986 */ /* 0x000fe8000c101d24 */
[----:B------:R-:W-:Y:S04]  /*1a270*/  STG.E.128 desc[UR36][R4.64+0x10], R128 ;  /* 0x0000108004007986 */ /* 0x000fe8000c101d24 */
[----:B------:R-:W-:Y:S04]  /*1a280*/  STG.E.128 desc[UR36][R4.64+0x20], R132 ;  /* 0x0000208404007986 */ /* 0x000fe8000c101d24 */
[----:B------:R-:W-:Y:S01]  /*1a290*/  STG.E.128 desc[UR36][R4.64+0x30], R140 ;  /* 0x0000308c04007986 */ /* 0x000fe2000c101d24 */
[----:B------:R-:W-:Y:S05]  /*1a2a0*/  EXIT ;  /* 0x000000000000794d */ /* 0x000fea0003800000 */
.L_x_7373:
        /* <DEDUP_REMOVED lines=13> */
.L_x_10022:


//--------------------- .text._ZN2at6native13reduce_kernelILi512ELi1ENS0_8ReduceOpIfNS0_14func_wrapper_tIfZNS0_11sum_functorIfffEclERNS_14TensorIteratorEEUlffE_EEjfLi4ELi4EEEEEvT1_ --------------------------
	.section	.text._ZN2at6native13reduce_kernelILi512ELi1ENS0_8ReduceOpIfNS0_14func_wrapper_tIfZNS0_11sum_functorIfffEclERNS_14TensorIteratorEEUlffE_EEjfLi4ELi4EEEEEvT1_,"ax",@progbits
	.align	128
        .global         _ZN2at6native13reduce_kernelILi512ELi1ENS0_8ReduceOpIfNS0_14func_wrapper_tIfZNS0_11sum_functorIfffEclERNS_14TensorIteratorEEUlffE_EEjfLi4ELi4EEEEEvT1_
        .type           _ZN2at6native13reduce_kernelILi512ELi1ENS0_8ReduceOpIfNS0_14func_wrapper_tIfZNS0_11sum_functorIfffEclERNS_14TensorIteratorEEUlffE_EEjfLi4ELi4EEEEEvT1_,@function
        .size           _ZN2at6native13reduce_kernelILi512ELi1ENS0_8ReduceOpIfNS0_14func_wrapper_tIfZNS0_11sum_functorIfffEclERNS_14TensorIteratorEEUlffE_EEjfLi4ELi4EEEEEvT1_,(.L_x_10023 - _ZN2at6native13reduce_kernelILi512ELi1ENS0_8ReduceOpIfNS0_14func_wrapper_tIfZNS0_11sum_functorIfffEclERNS_14TensorIteratorEEUlffE_EEjfLi4ELi4EEEEEvT1_)
        .other          _ZN2at6native13reduce_kernelILi512ELi1ENS0_8ReduceOpIfNS0_14func_wrapper_tIfZNS0_11sum_functorIfffEclERNS_14TensorIteratorEEUlffE_EEjfLi4ELi4EEEEEvT1_,@"STO_CUDA_ENTRY STV_DEFAULT"
_ZN2at6native13reduce_kernelILi512ELi1ENS0_8ReduceOpIfNS0_14func_wrapper_tIfZNS0_11sum_functorIfffEclERNS_14TensorIteratorEEUlffE_EEjfLi4ELi4EEEEEvT1_:
.text._ZN2at6native13reduce_kernelILi512ELi1ENS0_8ReduceOpIfNS0_14func_wrapper_tIfZNS0_11sum_functorIfffEclERNS_14TensorIteratorEEUlffE_EEjfLi4ELi4EEEEEvT1_:
        /* <DEDUP_REMOVED lines=295> */
.L_x_7374:
        /* <DEDUP_REMOVED lines=42> */
[----:B------:R-:W0:Y:S02]  /*1510*/  LDG.E R2, desc[UR36][R2.64] ;  /* 0x0000002402027981 */ /* 0x000e24000c1e1900 */
[----:B0-----:R-:W-:-:S07]  /*1520*/  FADD.FTZ R9, R2, UR4 ;  /* 0x0000000402097e21 */ /* 0x001fce0008010000 */
.L_x_7381:
[----:B------:R-:W-:Y:S05]  /*1530*/  BSYNC.RECONVERGENT B2 ;  /* 0x0000000000027941 */ /* 0x000fea0003800200 */
.L_x_7380:
[----:B------:R-:W-:Y:S02]  /*1540*/  IADD3 R2, P0, PT, R4, 0x10, RZ ;  /* 0x0000001004027810 */ /* 0x000fe40007f1e0ff */
[----:B------:R-:W-:-:S03]  /*1550*/  IADD3 R10, PT, PT, R11, -0x4, R22 ;  /* 0xfffffffc0b0a7810 */ /* 0x000fc60007ffe016 */
[----:B------:R-:W-:-:S08]  /*1560*/  IMAD.X R3, RZ, RZ, R5, P0 ;  /* 0x000000ffff037224 */ /* 0x000fd000000e0605 */
.L_x_7379:
[----:B------:R-:W-:Y:S05]  /*1570*/  BSYNC.RECONVERGENT B1 ;  /* 0x0000000000017941 */ /* 0x000fea0003800200 */
.L_x_7378:
        /* <DEDUP_REMOVED lines=11> */
.L_x_7384:
[C---:B------:R-:W-:Y:S01]  /*1630*/  IMAD.WIDE.U32 R4, R23.reuse, 0x10, R2 ;  /* 0x0000001017047825 */ /* 0x040fe200078e0002 */
[----:B------:R-:W0:Y:S05]  /*1640*/  LDCU UR4, c[0x0][0x394] ;  /* 0x00007280ff0477ac */ /* 0x000e2a0008000800 */
[----:B------:R-:W2:Y:S01]  /*1650*/  LDG.E.128 R4, desc[UR36][R4.64] ;  /* 0x0000002404047981 */ /* 0x000ea2000c1e1d00 */
[----:B0-----:R-:W-:-:S05]  /*1660*/  VIADD R23, R23, UR4 ;  /* 0x0000000417177c36 */ /* 0x001fca0008000000 */
[----:B------:R-:W-:-:S04]  /*1670*/  LEA R13, R23, 0x3, 0x2 ;  /* 0x00000003170d7811 */ /* 0x000fc800078e10ff */
[----:B------:R-:W-:Y:S01]  /*1680*/  ISETP.GE.U32.AND P1, PT, R13, R10, PT ;  /* 0x0000000a0d00720c */ /* 0x000fe20003f26070 */
[----:B--2---:R-:W-:Y:S01]  /*1690*/  FADD.FTZ R9, R4, R9 ;  /* 0x0000000904097221 */ /* 0x004fe20000010000 */
[----:B------:R-:W-:Y:S01]  /*16a0*/  FADD.FTZ R12, R5, R12 ;  /* 0x0000000c050c7221 */ /* 0x000fe20000010000 */
[----:B------:R-:W-:Y:S01]  /*16b0*/  FADD.FTZ R11, R6, R11 ;  /* 0x0000000b060b7221 */ /* 0x000fe20000010000 */
[----:B------:R-:W-:-:S09]  /*16c0*/  FADD.FTZ R8, R7, R8 ;  /* 0x0000000807087221 */ /* 0x000fd20000010000 */
[----:B------:R-:W-:Y:S05]  /*16d0*/  @!P1 BRA `(.L_x_7384) ;  /* 0xfffffffc00d49947 */ /* 0x000fea000383ffff */
.L_x_7383:
[----:B------:R-:W-:Y:S05]  /*16e0*/  BSYNC.RECONVERGENT B1 ;  /* 0x0000000000017941 */ /* 0x000fea0003800200 */
.L_x_7382:
        /* <DEDUP_REMOVED lines=8> */
[----:B--2---:R-:W-:-:S07]  /*1770*/  FADD.FTZ R9, R9, R2 ;  /* 0x0000000209097221 */ /* 0x004fce0000010000 */
.L_x_7386:
[----:B------:R-:W-:Y:S05]  /*1780*/  BSYNC.RECONVERGENT B1 ;  /* 0x0000000000017941 */ /* 0x000fea0003800200 */
.L_x_7385:
[----:B------:R-:W-:-:S04]  /*1790*/  FADD.FTZ R12, R12, R9 ;  /* 0x000000090c0c7221 */ /* 0x000fc80000010000 */
[----:B------:R-:W-:-:S04]  /*17a0*/  FADD.FTZ R11, R12, R11 ;  /* 0x0000000b0c0b7221 */ /* 0x000fc80000010000 */
[----:B------:R-:W-:Y:S01]  /*17b0*/  FADD.FTZ R19, R11, R8 ;  /* 0x000000080b137221 */ /* 0x000fe20000010000 */
[----:B------:R-:W-:Y:S06]  /*17c0*/  BRA `(.L_x_7376) ;  /* 0x0000009000f07947 */ /* 0x000fec0003800000 */
.L_x_7377:
        /* <DEDUP_REMOVED lines=18> */
.L_x_7391:
        /* <DEDUP_REMOVED lines=13> */
[----:B------:R-:W-:Y:S01]  /*19c0*/  ISETP.GE.U32.AND P0, PT, R7, R22, PT ;  /* 0x000000160700720c */ /* 0x000fe20003f06070 */
[----:B--2---:R-:W-:Y:S01]  /*19d0*/  FADD.FTZ R4, R11, R4 ;  /* 0x000000040b047221 */ /* 0x004fe20000010000 */
[----:B---3--:R-:W-:Y:S01]  /*19e0*/  FADD.FTZ R5, R12, R5 ;  /* 0x000000050c057221 */ /* 0x008fe20000010000 */
[----:B----4-:R-:W-:Y:S01]  /*19f0*/  FADD.FTZ R6, R15, R6 ;  /* 0x000000060f067221 */ /* 0x010fe20000010000 */
[----:B-----5:R-:W-:-:S09]  /*1a00*/  FADD.FTZ R19, R8, R19 ;  /* 0x0000001308137221 */ /* 0x020fd20000010000 */
[----:B------:R-:W-:Y:S05]  /*1a10*/  @!P0 BRA `(.L_x_7391) ;  /* 0xfffffffc00b48947 */ /* 0x000fea000383ffff */
[----:B------:R-:W-:Y:S05]  /*1a20*/  BSYNC.RECONVERGENT B2 ;  /* 0x0000000000027941 */ /* 0x000fea0003800200 */
.L_x_7390:
[----:B------:R-:W-:-:S07]  /*1a30*/  MOV R10, R8 ;  /* 0x00000008000a7202 */ /* 0x000fce0000000f00 */
.L_x_7389:
[----:B------:R-:W-:Y:S05]  /*1a40*/  BSYNC.RECONVERGENT B1 ;  /* 0x0000000000017941 */ /* 0x000fea0003800200 */
.L_x_7388:
        /* <DEDUP_REMOVED lines=19> */
.L_x_7393:
[----:B------:R-:W-:Y:S05]  /*1b80*/  BSYNC.RECONVERGENT B1 ;  /* 0x0000000000017941 */ /* 0x000fea0003800200 */
.L_x_7392:
[----:B------:R-:W-:Y:S04]  /*1b90*/  BSSY.RECONVERGENT B1, `(.L_x_7394) ;  /* 0x000000d000017945 */ /* 0x000fe80003800200 */
[----:B------:R-:W-:Y:S05]  /*1ba0*/  @P0 BRA `(.L_x_7395) ;  /* 0x00000000002c0947 */ /* 0x000fea0003800000 */
[----:B0-----:R-:W-:Y:S02]  /*1bb0*/  IMAD.IADD R3, R23, 0x1, R0 ;  /* 0x0000000117037824 */ /* 0x001fe400078e0200 */
[----:B-----5:R-:W-:-:S03]  /*1bc0*/  FADD.FTZ R4, R4, R11 ;  /* 0x0000000b04047221 */ /* 0x020fc60000010000 */
[----:B------:R-:W-:-:S13]  /*1bd0*/  ISETP.GE.U32.AND P0, PT, R3, R22, PT ;  /* 0x000000160300720c */ /* 0x000fda0003f06070 */
[----:B------:R-:W-:Y:S05]  /*1be0*/  @P0 BRA `(.L_x_7395) ;  /* 0x00000000001c0947 */ /* 0x000fea0003800000 */
[----:B------:R-:W-:Y:S01]  /*1bf0*/  IADD3 R3, PT, PT, R3, R0, RZ ;  /* 0x0000000003037210 */ /* 0x000fe20007ffe0ff */
[----:B------:R-:W-:-:S03]  /*1c00*/  FADD.FTZ R5, R5, R12 ;  /* 0x0000000c05057221 */ /* 0x000fc60000010000 */
[----:B------:R-:W-:-:S13]  /*1c10*/  ISETP.GE.U32.AND P0, PT, R3, R22, PT ;  /* 0x000000160300720c */ /* 0x000fda0003f06070 */
[----:B------:R-:W-:Y:S01]  /*1c20*/  @!P0 IADD3 R3, PT, PT, R3, R0, RZ ;  /* 0x0000000003038210 */ /* 0x000fe20007ffe0ff */
[----:B------:R-:W-:-:S03]  /*1c30*/  @!P0 FADD.FTZ R6, R6, R15 ;  /* 0x0000000f06068221 */ /* 0x000fc60000010000 */
[----:B------:R-:W-:-:S13]  /*1c40*/  ISETP.GE.U32.OR P1, PT, R3, R22, P0 ;  /* 0x000000160300720c */ /* 0x000fda0000726470 */
[----:B------:R-:W-:-:S07]  /*1c50*/  @!P1 FADD.FTZ R19, R19, R10 ;  /* 0x0000000a13139221 */ /* 0x000fce0000010000 */
.L_x_7395:
[----:B------:R-:W-:Y:S05]  /*1c60*/  BSYNC.RECONVERGENT B1 ;  /* 0x0000000000017941 */ /* 0x000fea0003800200 */
.L_x_7394:
[----:B------:R-:W-:-:S04]  /*1c70*/  FADD.FTZ R5, R4, R5 ;  /* 0x0000000504057221 */ /* 0x000fc80000010000 */
[----:B------:R-:W-:-:S04]  /*1c80*/  FADD.FTZ R6, R5, R6 ;  /* 0x0000000605067221 */ /* 0x000fc80000010000 */
[----:B------:R-:W-:Y:S01]  /*1c90*/  FADD.FTZ R19, R6, R19 ;  /* 0x0000001306137221 */ /* 0x000fe20000010000 */
[----:B------:R-:W-:Y:S06]  /*1ca0*/  BRA `(.L_x_7376) ;  /* 0x0000008c00b87947 */ /* 0x000fec0003800000 */
.L_x_7387:
        /* <DEDUP_REMOVED lines=14> */
.L_x_7400:
        /* <DEDUP_REMOVED lines=8> */
[----:B------:R-:W2:Y:S01]  /*1e10*/  LDG.E R14, desc[UR36][R14.64] ;  /* 0x000000240e0e7981 */ /* 0x000ea2000c1e1900 */
        /* <DEDUP_REMOVED lines=15> */
.L_x_7399:
[----:B------:R-:W-:Y:S01]  /*1f10*/  IMAD.MOV.U32 R12, RZ, RZ, R14 ;  /* 0x000000ffff0c7224 */ /* 0x000fe200078e000e */
[----:B------:R-:W-:Y:S01]  /*1f20*/  MOV R14, R10 ;  /* 0x0000000a000e7202 */ /* 0x000fe20000000f00 */
[----:B------:R-:W-:Y:S01]  /*1f30*/  IMAD.MOV.U32 R10, RZ, RZ, R18 ;  /* 0x000000ffff0a7224 */ /* 0x000fe200078e0012 */
[----:B------:R-:W-:-:S07]  /*1f40*/  MOV R11, R9 ;  /* 0x00000009000b7202 */ /* 0x000fce0000000f00 */
.L_x_7398:
[----:B------:R-:W-:Y:S05]  /*1f50*/  BSYNC.RECONVERGENT B1 ;  /* 0x0000000000017941 */ /* 0x000fea0003800200 */
.L_x_7397:
[----:B------:R-:W-:Y:S01]  /*1f60*/  ISETP.GE.U32.AND P0, PT, R23, R22, PT ;  /* 0x000000161700720c */ /* 0x000fe20003f06070 */
[----:B------:R-:W-:-:S12]  /*1f70*/  BSSY.RECONVERGENT B1, `(.L_x_7401) ;  /* 0x0000016000017945 */ /* 0x000fd80003800200 */
[----:B------:R-:W-:Y:S05]  /*1f80*/  @P0 BRA `(.L_x_7402) ;  /* 0x0000000000500947 */ /* 0x000fea0003800000 */
[----:B------:R-:W-:-:S04]  /*1f90*/  IMAD R13, R0, R23, RZ ;  /* 0x00000017000d7224 */ /* 0x000fc800078e02ff */
[----:B------:R-:W-:-:S06]  /*1fa0*/  IMAD.WIDE.U32 R12, R13, 0x4, R2 ;  /* 0x000000040d0c7825 */ /* 0x000fcc00078e0002 */
[----:B------:R0:W5:Y:S01]  /*1fb0*/  LDG.E R12, desc[UR36][R12.64] ;  /* 0x000000240c0c7981 */ /* 0x000162000c1e1900 */
[----:B------:R-:W-:-:S04]  /*1fc0*/  IADD3 R15, PT, PT, R23, R4, RZ ;  /* 0x00000004170f7210 */ /* 0x000fc80007ffe0ff */
        /* <DEDUP_REMOVED lines=8> */
[----:B------:R-:W-:Y:S02]  /*2050*/  IMAD.IADD R13, R15, 0x1, R4 ;  /* 0x000000010f0d7824 */ /* 0x000fe400078e0204 */
[----:B------:R-:W-:-:S03]  /*2060*/  IMAD R9, R0, R15, RZ ;  /* 0x0000000f00097224 */ /* 0x000fc600078e02ff */
[----:B------:R-:W-:Y:S01]  /*2070*/  ISETP.GE.U32.AND P1, PT, R13, R22, PT ;  /* 0x000000160d00720c */ /* 0x000fe20003f26070 */
[----:B------:R-:W-:-:S05]  /*2080*/  IMAD.WIDE.U32 R8, R9, 0x4, R2 ;  /* 0x0000000409087825 */ /* 0x000fca00078e0002 */
[----:B------:R0:W5:Y:S07]  /*2090*/  LDG.E R14, desc[UR36][R8.64] ;  /* 0x00000024080e7981 */ /* 0x00016e000c1e1900 */
[----:B------:R-:W-:-:S04]  /*20a0*/  @!P1 IMAD R13, R0, R13, RZ ;  /* 0x0000000d000d9224 */ /* 0x000fc800078e02ff */
[----:B------:R-:W-:-:S05]  /*20b0*/  @!P1 IMAD.WIDE.U32 R2, R13, 0x4, R2 ;  /* 0x000000040d029825 */ /* 0x000fca00078e0002 */
[----:B------:R0:W5:Y:S02]  /*20c0*/  @!P1 LDG.E R10, desc[UR36][R2.64] ;  /* 0x00000024020a9981 */ /* 0x000164000c1e1900 */
.L_x_7402:
[----:B------:R-:W-:Y:S05]  /*20d0*/  BSYNC.RECONVERGENT B1 ;  /* 0x0000000000017941 */ /* 0x000fea0003800200 */
.L_x_7401:
[----:B------:R-:W-:Y:S04]  /*20e0*/  BSSY.RECONVERGENT B1, `(.L_x_7403) ;  /* 0x000000d000017945 */ /* 0x000fe80003800200 */
[----:B------:R-:W-:Y:S05]  /*20f0*/  @P0 BRA `(.L_x_7404) ;  /* 0x00000000002c0947 */ /* 0x000fea0003800000 */
[----:B0-----:R-:W-:Y:S01]  /*2100*/  IADD3 R3, PT, PT, R23, R4, RZ ;  /* 0x0000000417037210 */ /* 0x001fe20007ffe0ff */
[----:B-----5:R-:W-:-:S03]  /*2110*/  FADD.FTZ R7, R7, R12 ;  /* 0x0000000c07077221 */ /* 0x020fc60000010000 */
[----:B------:R-:W-:-:S13]  /*2120*/  ISETP.GE.U32.AND P0, PT, R3, R22, PT ;  /* 0x000000160300720c */ /* 0x000fda0003f06070 */
[----:B------:R-:W-:Y:S05]  /*2130*/  @P0 BRA `(.L_x_7404) ;  /* 0x00000000001c0947 */ /* 0x000fea0003800000 */
[----:B------:R-:W-:Y:S01]  /*2140*/  IADD3 R3, PT, PT, R3, R4, RZ ;  /* 0x0000000403037210 */ /* 0x000fe20007ffe0ff */
[----:B------:R-:W-:-:S03]  /*2150*/  FADD.FTZ R6, R6, R11 ;  /* 0x0000000b06067221 */ /* 0x000fc60000010000 */
[----:B------:R-:W-:-:S13]  /*2160*/  ISETP.GE.U32.AND P0, PT, R3, R22, PT ;  /* 0x000000160300720c */ /* 0x000fda0003f06070 */
[----:B------:R-:W-:Y:S02]  /*2170*/  @!P0 IMAD.IADD R3, R3, 0x1, R4 ;  /* 0x0000000103038824 */ /* 0x000fe400078e0204 */
[----:B------:R-:W-:-:S03]  /*2180*/  @!P0 FADD.FTZ R5, R5, R14 ;  /* 0x0000000e05058221 */ /* 0x000fc60000010000 */
[----:B------:R-:W-:-:S13]  /*2190*/  ISETP.GE.U32.OR P1, PT, R3, R22, P0 ;  /* 0x000000160300720c */ /* 0x000fda0000726470 */
[----:B------:R-:W-:-:S07]  /*21a0*/  @!P1 FADD.FTZ R19, R19, R10 ;  /* 0x0000000a13139221 */ /* 0x000fce0000010000 */
.L_x_7404:
[----:B------:R-:W-:Y:S05]  /*21b0*/  BSYNC.RECONVERGENT B1 ;  /* 0x0000000000017941 */ /* 0x000fea0003800200 */
.L_x_7403:
[----:B------:R-:W-:-:S04]  /*21c0*/  FADD.FTZ R6, R7, R6 ;  /* 0x0000000607067221 */ /* 0x000fc80000010000 */
[----:B------:R-:W-:-:S04]  /*21d0*/  FADD.FTZ R6, R6, R5 ;  /* 0x0000000506067221 */ /* 0x000fc80000010000 */
[----:B------:R-:W-:Y:S01]  /*21e0*/  FADD.FTZ R19, R6, R19 ;  /* 0x0000001306137221 */ /* 0x000fe20000010000 */
[----:B------:R-:W-:Y:S06]  /*21f0*/  BRA `(.L_x_7376) ;  /* 0x0000008800647947 */ /* 0x000fec0003800000 */
.L_x_7396:
        /* <DEDUP_REMOVED lines=11> */
[----:B------:R0:W5:Y:S01]  /*22b0*/  @!P0 LDG.E R3, desc[UR36][R4.64] ;  /* 0x0000002404038981 */ /* 0x000162000c1e1900 */
[----:B------:R-:W-:Y:S01]  /*22c0*/  IADD3 R0, PT, PT, R6, -0x1, RZ ;  /* 0xffffffff06007810 */ /* 0x000fe20007ffe0ff */
[----:B------:R-:W-:Y:S01]  /*22d0*/  IMAD.MOV.U32 R21, RZ, RZ, R9 ;  /* 0x000000ffff157224 */ /* 0x000fe200078e0009 */
[-C--:B------:R-:W-:Y:S02]  /*22e0*/  MOV R11, R9.reuse ;  /* 0x00000009000b7202 */ /* 0x080fe40000000f00 */
[----:B------:R-:W-:Y:S02]  /*22f0*/  VIMNMX.U32 R0, PT, PT, R0, 0x18, PT ;  /* 0x0000001800007848 */ /* 0x000fe40003fe0000 */
[----:B------:R-:W-:-:S03]  /*2300*/  MOV R10, R9 ;  /* 0x00000009000a7202 */ /* 0x000fc60000000f00 */
[----:B0-----:R-:W-:-:S07]  /*2310*/  VIADD R2, R0, 0x1 ;  /* 0x0000000100027836 */ /* 0x001fce0000000000 */
.L_x_7412:
[----:B------:R-:W0:Y:S01]  /*2320*/  LDCU UR4, c[0x0][0x394] ;  /* 0x00007280ff0477ac */ /* 0x000e220008000800 */
[-C--:B-----5:R-:W-:Y:S01]  /*2330*/  @!P0 MOV R8, R3.reuse ;  /* 0x0000000300088202 */ /* 0x0a0fe20000000f00 */
[----:B------:R-:W-:Y:S01]  /*2340*/  @!P0 IMAD.MOV.U32 R7, RZ, RZ, R3 ;  /* 0x000000ffff078224 */ /* 0x000fe200078e0003 */
[-C--:B------:R-:W-:Y:S02]  /*2350*/  @!P0 MOV R0, R3.reuse ;  /* 0x0000000300008202 */ /* 0x080fe40000000f00 */
[----:B------:R-:W-:Y:S01]  /*2360*/  @!P0 MOV R6, R3 ;  /* 0x0000000300068202 */ /* 0x000fe20000000f00 */
[----:B------:R-:W-:Y:S06]  /*2370*/  @!P0 BRA `(.L_x_7407) ;  /* 0x0000003c00b48947 */ /* 0x000fec0003800000 */
[----:B------:R-:W1:Y:S01]  /*2380*/  LDCU.64 UR30, c[0x0][0x3d0] ;  /* 0x00007a00ff1e77ac */ /* 0x000e620008000a00 */
[----:B------:R-:W-:Y:S01]  /*2390*/  HFMA2 R22, -RZ, RZ, 0, 0 ;  /* 0x00000000ff167431 */ /* 0x000fe200000001ff */
        /* <DEDUP_REMOVED lines=293> */
.L_x_7408:
[----:B------:R-:W-:-:S04]  /*35f0*/  LOP3.LUT R7, R0, 0xfffffffc, RZ, 0xc0, !PT ;  /* 0xfffffffc00077812 */ /* 0x000fc800078ec0ff */
[----:B------:R-:W-:-:S05]  /*3600*/  IADD3 R6, P1, PT, R7, R4, RZ ;  /* 0x0000000407067210 */ /* 0x000fca0007f3e0ff */
[----:B------:R-:W-:-:S05]  /*3610*/  IMAD.X R7, RZ, RZ, R5, P1 ;  /* 0x000000ffff077224 */ /* 0x000fca00008e0605 */
[----:B------:R1:W5:Y:S01]  /*3620*/  LDG.E R6, desc[UR36][R6.64] ;  /* 0x0000002406067981 */ /* 0x000362000c1e1900 */
        /* <DEDUP_REMOVED lines=228> */
.L_x_7409:
        /* <DEDUP_REMOVED lines=231> */
.L_x_7410:
        /* <DEDUP_REMOVED lines=243> */
.L_x_7411:
[----:B------:R-:W-:-:S04]  /*6210*/  LOP3.LUT R13, R8, 0xfffffffc, RZ, 0xc0, !PT ;  /* 0xfffffffc080d7812 */ /* 0x000fc800078ec0ff */
[----:B------:R-:W-:-:S04]  /*6220*/  IADD3 R12, P1, PT, R13, R4, RZ ;  /* 0x000000040d0c7210 */ /* 0x000fc80007f3e0ff */
[----:B------:R-:W-:-:S05]  /*6230*/  IADD3.X R13, PT, PT, RZ, R5, RZ, P1, !PT ;  /* 0x00000005ff0d7210 */ /* 0x000fca0000ffe4ff */
[----:B------:R1:W5:Y:S04]  /*6240*/  LDG.E R8, desc[UR36][R12.64] ;  /* 0x000000240c087981 */ /* 0x000368000c1e1900 */
.L_x_7407:
[----:B------:R-:W2:Y:S01]  /*6250*/  LDCU UR5, c[0x0][0x38c] ;  /* 0x00007180ff0577ac */ /* 0x000ea20008000800 */
[----:B0-----:R-:W-:Y:S01]  /*6260*/  MOV R20, UR4 ;  /* 0x0000000400147c02 */ /* 0x001fe20008000f00 */
[----:B-----5:R-:W-:Y:S01]  /*6270*/  FADD.FTZ R9, R6, R9 ;  /* 0x0000000906097221 */ /* 0x020fe20000010000 */
[----:B------:R-:W-:Y:S01]  /*6280*/  FADD.FTZ R10, R7, R10 ;  /* 0x0000000a070a7221 */ /* 0x000fe20000010000 */
[----:B------:R-:W-:Y:S01]  /*6290*/  FADD.FTZ R11, R0, R11 ;  /* 0x0000000b000b7221 */ /* 0x000fe20000010000 */
[----:B------:R-:W-:Y:S01]  /*62a0*/  FADD.FTZ R21, R8, R21 ;  /* 0x0000001508157221 */ /* 0x000fe20000010000 */
[----:B------:R-:W-:-:S04]  /*62b0*/  IMAD R23, R20, 0x4, R23 ;  /* 0x0000000414177824 */ /* 0x000fc800078e0217 */
[----:B-1----:R-:W-:Y:S01]  /*62c0*/  IMAD R13, R20, 0x3, R23 ;  /* 0x00000003140d7824 */ /* 0x002fe200078e0217 */
[----:B--2---:R-:W-:-:S04]  /*62d0*/  MOV R22, UR5 ;  /* 0x0000000500167c02 */ /* 0x004fc80008000f00 */
[----:B------:R-:W-:-:S13]  /*62e0*/  ISETP.GE.U32.AND P1, PT, R13, R22, PT ;  /* 0x000000160d00720c */ /* 0x000fda0003f26070 */
[----:B------:R-:W-:Y:S05]  /*62f0*/  @!P1 BRA `(.L_x_7412) ;  /* 0xffffffc000089947 */ /* 0x000fea000383ffff */
.L_x_7406:
[----:B------:R-:W-:Y:S05]  /*6300*/  BSYNC.RECONVERGENT B1 ;  /* 0x0000000000017941 */ /* 0x000fea0003800200 */
.L_x_7405:
        /* <DEDUP_REMOVED lines=284> */
.L_x_7416:
[----:B------:R-:W-:Y:S02]  /*74d0*/  SHF.R.U32.HI R12, RZ, 0x2, R6 ;  /* 0x00000002ff0c7819 */ /* 0x000fe40000011606 */
[----:B------:R-:W-:-:S07]  /*74e0*/  MOV R13, RZ ;  /* 0x000000ff000d7202 */ /* 0x000fce0000000f00 */
.L_x_7415:
        /* <DEDUP_REMOVED lines=284> */
.L_x_7418:
[----:B------:R-:W-:Y:S01]  /*86b0*/  SHF.R.U32.HI R18, RZ, 0x2, R7 ;  /* 0x00000002ff127819 */ /* 0x000fe20000011607 */
[----:B------:R-:W-:-:S07]  /*86c0*/  IMAD.MOV.U32 R19, RZ, RZ, RZ ;  /* 0x000000ffff137224 */ /* 0x000fce00078e00ff */
.L_x_7417:
        /* <DEDUP_REMOVED lines=281> */
.L_x_7420:
[----:B------:R-:W-:Y:S01]  /*9860*/  SHF.R.U32.HI R18, RZ, 0x2, R0 ;  /* 0x00000002ff127819 */ /* 0x000fe20000011600 */
[----:B------:R-:W-:-:S07]  /*9870*/  IMAD.MOV.U32 R19, RZ, RZ, RZ ;  /* 0x000000ffff137224 */ /* 0x000fce00078e00ff */
.L_x_7419:
        /* <DEDUP_REMOVED lines=281> */
.L_x_7422:
[----:B------:R-:W-:Y:S01]  /*aa10*/  SHF.R.U32.HI R12, RZ, 0x2, R5 ;  /* 0x00000002ff0c7819 */ /* 0x000fe20000011605 */
[----:B------:R-:W-:-:S07]  /*aa20*/  IMAD.MOV.U32 R13, RZ, RZ, RZ ;  /* 0x000000ffff0d7224 */ /* 0x000fce00078e00ff */
.L_x_7421:
[----:B------:R-:W-:-:S04]  /*aa30*/  LEA R4, P0, R12, R3, 0x2 ;  /* 0x000000030c047211 */ /* 0x000fc800078010ff */
[----:B------:R-:W-:-:S05]  /*aa40*/  LEA.HI.X R5, R12, R2, R13, 0x2, P0 ;  /* 0x000000020c057211 */ /* 0x000fca00000f140d */
[----:B------:R0:W5:Y:S04]  /*aa50*/  LDG.E R8, desc[UR36][R4.64] ;  /* 0x0000002404087981 */ /* 0x000168000c1e1900 */
.L_x_7414:
[----:B------:R-:W-:Y:S05]  /*aa60*/  BSYNC.RECONVERGENT B1 ;  /* 0x0000000000017941 */ /* 0x000fea0003800200 */
.L_x_7413:
[----:B------:R-:W-:Y:S01]  /*aa70*/  ISETP.GE.U32.AND P0, PT, R23, R22, PT ;  /* 0x000000161700720c */ /* 0x000fe20003f06070 */
[----:B------:R-:W-:-:S12]  /*aa80*/  BSSY.RECONVERGENT B1, `(.L_x_7423) ;  /* 0x000000d000017945 */ /* 0x000fd80003800200 */
[----:B------:R-:W-:Y:S05]  /*aa90*/  @P0 BRA `(.L_x_7424) ;  /* 0x00000000002c0947 */ /* 0x000fea0003800000 */
[----:B------:R-:W-:Y:S01]  /*aaa0*/  IADD3 R3, PT, PT, R23, R20, RZ ;  /* 0x0000001417037210 */ /* 0x000fe20007ffe0ff */
        /* <DEDUP_REMOVED lines=10> */
.L_x_7424:
[----:B------:R-:W-:Y:S05]  /*ab50*/  BSYNC.RECONVERGENT B1 ;  /* 0x0000000000017941 */ /* 0x000fea0003800200 */
.L_x_7423:
[----:B------:R-:W-:-:S04]  /*ab60*/  FADD.FTZ R10, R10, R9 ;  /* 0x000000090a0a7221 */ /* 0x000fc80000010000 */
[----:B------:R-:W-:-:S04]  /*ab70*/  FADD.FTZ R10, R10, R11 ;  /* 0x0000000b0a0a7221 */ /* 0x000fc80000010000 */
[----:B------:R-:W-:-:S07]  /*ab80*/  FADD.FTZ R19, R10, R21 ;  /* 0x000000150a137221 */ /* 0x000fce0000010000 */
.L_x_7376:
[----:B------:R-:W-:Y:S05]  /*ab90*/  BSYNC.RECONVERGENT B0 ;  /* 0x0000000000007941 */ /* 0x000fea0003800200 */
.L_x_7375:
        /* <DEDUP_REMOVED lines=17> */
.L_x_7426:
        /* <DEDUP_REMOVED lines=13> */
.L_x_7425:
        /* <DEDUP_REMOVED lines=18> */
.L_x_7429:
        /* <DEDUP_REMOVED lines=12> */
.L_x_7428:
[----:B------:R-:W-:Y:S01]  /*af60*/  BAR.SYNC.DEFER_BLOCKING 0x0 ;  /* 0x0000000000007b1d */ /* 0x000fe20000010000 */
[----:B------:R-:W-:-:S09]  /*af70*/  UISETP.GE.U32.AND UP0, UPT, UR4, 0x2, UPT ;  /* 0x000000020400788c */ /* 0x000fd2000bf06070 */
[----:B------:R-:W-:Y:S05]  /*af80*/  BRA.U !UP0, `(.L_x_7427) ;  /* 0x0000000108187547 */ /* 0x000fea000b800000 */
[----:B-1-34-:R-:W-:-:S07]  /*af90*/  HFMA2 R2, -RZ, RZ, 0, 5.9604644775390625e-08 ;  /* 0x00000001ff027431 */ /* 0x01afce00000001ff */
.L_x_7430:
[----:B------:R1:W3:Y:S02]  /*afa0*/  SHFL.DOWN PT, R4, R19, R2, 0x1f ;  /* 0x08001f0213047589 */ /* 0x0002e400000e0000 */
[----:B-1----:R-:W-:-:S04]  /*afb0*/  SHF.L.U32 R2, R2, 0x1, RZ ;  /* 0x0000000102027819 */ /* 0x002fc800000006ff */
[----:B------:R-:W-:Y:S01]  /*afc0*/  ISETP.GE.AND P0, PT, R2, UR4, PT ;  /* 0x0000000402007c0c */ /* 0x000fe2000bf06270 */
[----:B---3--:R-:W-:-:S12]  /*afd0*/  FADD.FTZ R19, R4, R19 ;  /* 0x0000001304137221 */ /* 0x008fd80000010000 */
[----:B------:R-:W-:Y:S05]  /*afe0*/  @!P0 BRA `(.L_x_7430) ;  /* 0xfffffffc00ec8947 */ /* 0x000fea000383ffff */
.L_x_7427:
        /* <DEDUP_REMOVED lines=282> */
.L_x_7431:
        /* <DEDUP_REMOVED lines=296> */
.L_x_7433:
        /* <DEDUP_REMOVED lines=24> */
.L_x_7435:
[----:B------:R-:W-:Y:S05]  /*d590*/  BSYNC.RECONVERGENT B0 ;  /* 0x0000000000007941 */ /* 0x000fea0003800200 */
.L_x_7434:
        /* <DEDUP_REMOVED lines=35> */
.L_x_7437:
[----:B------:R-:W-:Y:S05]  /*d7d0*/  BSYNC.RECONVERGENT B0 ;  /* 0x0000000000007941 */ /* 0x000fea0003800200 */
.L_x_7436:
        /* <DEDUP_REMOVED lines=32> */
.L_x_7442:
        /* <DEDUP_REMOVED lines=8> */
.L_x_7441:
[----:B------:R-:W-:Y:S05]  /*da60*/  BRA `(.L_x_7440) ;  /* 0x0000000000447947 */ /* 0x000fea0003800000 */
.L_x_7439:
        /* <DEDUP_REMOVED lines=9> */
.L_x_7443:
        /* <DEDUP_REMOVED lines=8> */
.L_x_7440:
[----:B------:R-:W-:Y:S05]  /*db80*/  BSYNC.RECONVERGENT B0 ;  /* 0x0000000000007941 */ /* 0x000fea0003800200 */
.L_x_7438:
        /* <DEDUP_REMOVED lines=12> */
.L_x_7445:
        /* <DEDUP_REMOVED lines=13> */
.L_x_7444:
        /* <DEDUP_REMOVED lines=9> */
.L_x_7448:
        /* <DEDUP_REMOVED lines=12> */
.L_x_7447:
[----:B------:R-:W-:Y:S01]  /*de70*/  BAR.SYNC.DEFER_BLOCKING 0x0 ;  /* 0x0000000000007b1d */ /* 0x000fe20000010000 */
[----:B------:R-:W-:-:S09]  /*de80*/  UISETP.GE.U32.AND UP0, UPT, UR4, 0x2, UPT ;  /* 0x000000020400788c */ /* 0x000fd2000bf06070 */
[----:B------:R-:W-:Y:S05]  /*de90*/  BRA.U !UP0, `(.L_x_7446) ;  /* 0x0000000108187547 */ /* 0x000fea000b800000 */
[----:B------:R-:W-:-:S07]  /*dea0*/  IMAD.MOV.U32 R0, RZ, RZ, 0x1 ;  /* 0x00000001ff007424 */ /* 0x000fce00078e00ff */
.L_x_7449:
[----:B01----:R0:W1:Y:S02]  /*deb0*/  SHFL.DOWN PT, R4, R17, R0, 0x1f ;  /* 0x08001f0011047589 */ /* 0x00306400000e0000 */
[----:B0-----:R-:W-:-:S04]  /*dec0*/  SHF.L.U32 R0, R0, 0x1, RZ ;  /* 0x0000000100007819 */ /* 0x001fc800000006ff */
[----:B------:R-:W-:Y:S01]  /*ded0*/  ISETP.GE.AND P1, PT, R0, UR4, PT ;  /* 0x0000000400007c0c */ /* 0x000fe2000bf26270 */
[----:B-1----:R-:W-:-:S12]  /*dee0*/  FADD.FTZ R17, R4, R17 ;  /* 0x0000001104117221 */ /* 0x002fd80000010000 */
[----:B------:R-:W-:Y:S05]  /*def0*/  @!P1 BRA `(.L_x_7449) ;  /* 0xfffffffc00ec9947 */ /* 0x000fea000383ffff */
.L_x_7446:
        /* <DEDUP_REMOVED lines=15> */
.L_x_7451:
        /* <DEDUP_REMOVED lines=20> */
.L_x_7453:
[----:B------:R-:W2:Y:S02]  /*e130*/  LDCU.64 UR4, c[0x0][0x760] ;  /* 0x0000ec00ff0477ac */ /* 0x000ea40008000a00 */
[----:B--2---:R-:W-:-:S05]  /*e140*/  IADD3 R2, P0, PT, R16, UR4, RZ ;  /* 0x0000000410027c10 */ /* 0x004fca000ff1e0ff */
[----:B------:R-:W-:-:S05]  /*e150*/  IMAD.X R3, RZ, RZ, UR5, P0 ;  /* 0x00000005ff037e24 */ /* 0x000fca00080e06ff */
[----:B------:R-:W-:Y:S01]  /*e160*/  STG.E desc[UR36][R2.64], R17 ;  /* 0x0000001102007986 */ /* 0x000fe2000c101924 */
[----:B------:R-:W-:Y:S05]  /*e170*/  EXIT ;  /* 0x000000000000794d */ /* 0x000fea0003800000 */
.L_x_7452:
[----:B------:R-:W-:Y:S01]  /*e180*/  STG.E desc[UR36][R2.64], R17 ;  /* 0x0000001102007986 */ /* 0x000fe2000c101924 */
[----:B------:R-:W-:Y:S05]  /*e190*/  EXIT ;  /* 0x000000000000794d */ /* 0x000fea0003800000 */
.L_x_7450:
[----:B------:R-:W2:Y:S01]  /*e1a0*/  LDCU.U8 UR4, c[0x0][0x790] ;  /* 0x0000f200ff0477ac */ /* 0x000ea20008000000 */
[----:B------:R-:W3:Y:S01]  /*e1b0*/  LDCU.U8 UR5, c[0x0][0x791] ;  /* 0x0000f220ff0577ac */ /* 0x000ee20008000000 */
[----:B--2---:R-:W-:Y:S02]  /*e1c0*/  UISETP.NE.AND UP0, UPT, UR4, URZ, UPT ;  /* 0x000000ff0400728c */ /* 0x004fe4000bf05270 */
[----:B---3--:R-:W-:-:S07]  /*e1d0*/  UISETP.NE.AND UP1, UPT, UR5, URZ, UPT ;  /* 0x000000ff0500728c */ /* 0x008fce000bf25270 */
[----:B------:R-:W-:Y:S05]  /*e1e0*/  BRA.U !UP0, `(.L_x_7454) ;  /* 0x0000000108087547 */ /* 0x000fea000b800000 */
[----:B------:R-:W0:Y:S02]  /*e1f0*/  LDG.E R0, desc[UR36][R2.64] ;  /* 0x0000002402007981 */ /* 0x000e24000c1e1900 */
[----:B01----:R-:W-:-:S07]  /*e200*/  FADD.FTZ R17, R17, R0 ;  /* 0x0000000011117221 */ /* 0x003fce0000010000 */
.L_x_7454:
        /* <DEDUP_REMOVED lines=20> */
.L_x_7456:
[----:B------:R-:W2:Y:S02]  /*e350*/  LDCU.64 UR4, c[0x0][0x760] ;  /* 0x0000ec00ff0477ac */ /* 0x000ea40008000a00 */
[----:B--2---:R-:W-:-:S04]  /*e360*/  IADD3 R2, P0, PT, R16, UR4, RZ ;  /* 0x0000000410027c10 */ /* 0x004fc8000ff1e0ff */
[----:B------:R-:W-:-:S05]  /*e370*/  IADD3.X R3, PT, PT, RZ, UR5, RZ, P0, !PT ;  /* 0x00000005ff037c10 */ /* 0x000fca00087fe4ff */
[----:B------:R-:W-:Y:S01]  /*e380*/  STG.E desc[UR36][R2.64], R17 ;  /* 0x0000001102007986 */ /* 0x000fe2000c101924 */
[----:B------:R-:W-:Y:S05]  /*e390*/  EXIT ;  /* 0x000000000000794d */ /* 0x000fea0003800000 */
.L_x_7455:
[----:B------:R-:W-:Y:S01]  /*e3a0*/  STG.E desc[UR36][R2.64], R17 ;  /* 0x0000001102007986 */ /* 0x000fe2000c101924 */
[----:B------:R-:W-:Y:S05]  /*e3b0*/  EXIT ;  /* 0x000000000000794d */ /* 0x000fea0003800000 */
.L_x_7432:
        /* <DEDUP_REMOVED lines=24> */
.L_x_7458:
        /* <DEDUP_REMOVED lines=20> */
.L_x_7460:
[----:B------:R-:W0:Y:S02]  /*e680*/  LDCU.64 UR4, c[0x0][0x760] ;  /* 0x0000ec00ff0477ac */ /* 0x000e240008000a00 */
[----:B0-----:R-:W-:-:S04]  /*e690*/  IADD3 R2, P0, PT, R18, UR4, RZ ;  /* 0x0000000412027c10 */ /* 0x001fc8000ff1e0ff */
[----:B------:R-:W-:-:S05]  /*e6a0*/  IADD3.X R3, PT, PT, RZ, UR5, RZ, P0, !PT ;  /* 0x00000005ff037c10 */ /* 0x000fca00087fe4ff */
[----:B------:R-:W-:Y:S01]  /*e6b0*/  STG.E desc[UR36][R2.64], R19 ;  /* 0x0000001302007986 */ /* 0x000fe2000c101924 */
[----:B------:R-:W-:Y:S05]  /*e6c0*/  EXIT ;  /* 0x000000000000794d */ /* 0x000fea0003800000 */
.L_x_7459:
[----:B------:R-:W-:Y:S01]  /*e6d0*/  STG.E desc[UR36][R2.64], R19 ;  /* 0x0000001302007986 */ /* 0x000fe2000c101924 */
[----:B------:R-:W-:Y:S05]  /*e6e0*/  EXIT ;  /* 0x000000000000794d */ /* 0x000fea0003800000 */
.L_x_7457:
[----:B------:R-:W0:Y:S01]  /*e6f0*/  LDCU.U8 UR4, c[0x0][0x790] ;  /* 0x0000f200ff0477ac */ /* 0x000e220008000000 */
[----:B------:R-:W1:Y:S01]  /*e700*/  LDCU.U8 UR5, c[0x0][0x791] ;  /* 0x0000f220ff0577ac */ /* 0x000e620008000000 */
[----:B0-----:R-:W-:Y:S02]  /*e710*/  UISETP.NE.AND UP0, UPT, UR4, URZ, UPT ;  /* 0x000000ff0400728c */ /* 0x001fe4000bf05270 */
[----:B-1----:R-:W-:-:S07]  /*e720*/  UISETP.NE.AND UP1, UPT, UR5, URZ, UPT ;  /* 0x000000ff0500728c */ /* 0x002fce000bf25270 */
[----:B------:R-:W-:Y:S05]  /*e730*/  BRA.U !UP0, `(.L_x_7461) ;  /* 0x0000000108087547 */ /* 0x000fea000b800000 */
[----:B------:R-:W2:Y:S02]  /*e740*/  LDG.E R0, desc[UR36][R2.64] ;  /* 0x0000002402007981 */ /* 0x000ea4000c1e1900 */
[----:B--2---:R-:W-:-:S07]  /*e750*/  FADD.FTZ R19, R19, R0 ;  /* 0x0000000013137221 */ /* 0x004fce0000010000 */
.L_x_7461:
        /* <DEDUP_REMOVED lines=20> */
.L_x_7463:
[----:B------:R-:W0:Y:S02]  /*e8a0*/  LDCU.64 UR4, c[0x0][0x760] ;  /* 0x0000ec00ff0477ac */ /* 0x000e240008000a00 */
[----:B0-----:R-:W-:-:S04]  /*e8b0*/  IADD3 R2, P0, PT, R18, UR4, RZ ;  /* 0x0000000412027c10 */ /* 0x001fc8000ff1e0ff */
[----:B------:R-:W-:-:S05]  /*e8c0*/  IADD3.X R3, PT, PT, RZ, UR5, RZ, P0, !PT ;  /* 0x00000005ff037c10 */ /* 0x000fca00087fe4ff */
[----:B------:R-:W-:Y:S01]  /*e8d0*/  STG.E desc[UR36][R2.64], R19 ;  /* 0x0000001302007986 */ /* 0x000fe2000c101924 */
[----:B------:R-:W-:Y:S05]  /*e8e0*/  EXIT ;  /* 0x000000000000794d */ /* 0x000fea0003800000 */
.L_x_7462:
[----:B------:R-:W-:Y:S01]  /*e8f0*/  STG.E desc[UR36][R2.64], R19 ;  /* 0x0000001302007986 */ /* 0x000fe2000c101924 */
[----:B------:R-:W-:Y:S05]  /*e900*/  EXIT ;  /* 0x000000000000794d */ /* 0x000fea0003800000 */
.L_x_7464:
        /* <DEDUP_REMOVED lines=15> */
.L_x_10023:


//--------------------- .text._ZN2at6native13reduce_kernelILi256ELi2ENS0_8ReduceOpIfNS0_14func_wrapper_tIfZNS0_11sum_functorIfffEclERNS_14TensorIteratorEEUlffE_EEjfLi4ELi4EEEEEvT1_ --------------------------
	.section	.text._ZN2at6native13reduce_kernelILi256ELi2ENS0_8ReduceOpIfNS0_14func_wrapper_tIfZNS0_11sum_functorIfffEclERNS_14TensorIteratorEEUlffE_EEjfLi4ELi4EEEEEvT1_,"ax",@progbits
	.align	128
        .global         _ZN2at6native13reduce_kernelILi256ELi2ENS0_8ReduceOpIfNS0_14func_wrapper_tIfZNS0_11sum_functorIfffEclERNS_14TensorIteratorEEUlffE_EEjfLi4ELi4EEEEEvT1_
        .type           _ZN2at6native13reduce_kernelILi256ELi2ENS0_8ReduceOpIfNS0_14func_wrapper_tIfZNS0_11sum_functorIfffEclERNS_14TensorIteratorEEUlffE_EEjfLi4ELi4EEEEEvT1_,@function
        .size           _ZN2at6native13reduce_kernelILi256ELi2ENS0_8ReduceOpIfNS0_14func_wrapper_tIfZNS0_11sum_functorIfffEclERNS_14TensorIteratorEEUlffE_EEjfLi4ELi4EEEEEvT1_,(.L_x_10024 - _ZN2at6native13reduce_kernelILi256ELi2ENS0_8ReduceOpIfNS0_14func_wrapper_tIfZNS0_11sum_functorIfffEclERNS_14TensorIteratorEEUlffE_EEjfLi4ELi4EEEEEvT1_)
        .other          _ZN2at6native13reduce_kernelILi256ELi2ENS0_8ReduceOpIfNS0_14func_wrapper_tIfZNS0_11sum_functorIfffEclERNS_14TensorIteratorEEUlffE_EEjfLi4ELi4EEEEEvT1_,@"STO_CUDA_ENTRY STV_DEFAULT"
_ZN2at6native13reduce_kernelILi256ELi2ENS0_8ReduceOpIfNS0_14func_wrapper_tIfZNS0_11sum_functorIfffEclERNS_14TensorIteratorEEUlffE_EEjfLi4ELi4EEEEEvT1_:
.text._ZN2at6native13reduce_kernelILi256ELi2ENS0_8ReduceOpIfNS0_14func_wrapper_tIfZNS0_11sum_functorIfffEclERNS_14TensorIteratorEEUlffE_EEjfLi4ELi4EEEEEvT1_:
        /* <DEDUP_REMOVED lines=296> */
.L_x_7465:
        /* <DEDUP_REMOVED lines=32> */
.L_x_7469:
        /* <DEDUP_REMOVED lines=26> */
[----:B------:R-:W0:Y:S02]  /*1620*/  LDG.E R4, desc[UR36][R4.64] ;  /* 0x0000002404047981 */ /* 0x000e24000c1e1900 */
[----:B0-----:R-:W-:-:S07]  /*1630*/  FADD.FTZ R3, R4, UR4 ;  /* 0x0000000404037e21 */ /* 0x001fce0008010000 */
.L_x_7473:
[----:B------:R-:W-:Y:S05]  /*1640*/  BSYNC.RECONVERGENT B1 ;  /* 0x0000000000017941 */ /* 0x000fea0003800200 */
.L_x_7472:
[----:B------:R-:W0:Y:S01]  /*1650*/  LDC R25, c[0x0][0x38c] ;  /* 0x0000e300ff197b82 */ /* 0x000e220000000800 */
[----:B------:R-:W-:-:S04]  /*1660*/  IADD3 R18, P0, PT, R18, 0x10, RZ ;  /* 0x0000001012127810 */ /* 0x000fc80007f1e0ff */
[----:B------:R-:W-:Y:S02]  /*1670*/  IADD3.X R19, PT, PT, RZ, R19, RZ, P0, !PT ;  /* 0x00000013ff137210 */ /* 0x000fe400007fe4ff */
[----:B0-----:R-:W-:-:S07]  /*1680*/  IADD3 R25, PT, PT, R6, -0x4, R25 ;  /* 0xfffffffc06197810 */ /* 0x001fce0007ffe019 */
.L_x_7471:
[----:B------:R-:W-:Y:S05]  /*1690*/  BSYNC.RECONVERGENT B0 ;  /* 0x0000000000007941 */ /* 0x000fea0003800200 */
.L_x_7470:
        /* <DEDUP_REMOVED lines=16> */
.L_x_7476:
[C---:B------:R-:W-:Y:S01]  /*17a0*/  IMAD.WIDE.U32 R4, R9.reuse, 0x10, R18 ;  /* 0x0000001009047825 */ /* 0x040fe200078e0012 */
[----:B------:R-:W0:Y:S05]  /*17b0*/  LDCU UR4, c[0x0][0x394] ;  /* 0x00007280ff0477ac */ /* 0x000e2a0008000800 */
[----:B------:R-:W2:Y:S01]  /*17c0*/  LDG.E.128 R4, desc[UR36][R4.64] ;  /* 0x0000002404047981 */ /* 0x000ea2000c1e1d00 */
[----:B0-----:R-:W-:-:S04]  /*17d0*/  IADD3 R9, PT, PT, R9, UR4, RZ ;  /* 0x0000000409097c10 */ /* 0x001fc8000fffe0ff */
[----:B------:R-:W-:-:S04]  /*17e0*/  LEA R10, R9, 0x3, 0x2 ;  /* 0x00000003090a7811 */ /* 0x000fc800078e10ff */
[----:B------:R-:W-:Y:S01]  /*17f0*/  ISETP.GE.U32.AND P1, PT, R10, R25, PT ;  /* 0x000000190a00720c */ /* 0x000fe20003f26070 */
[----:B--2---:R-:W-:Y:S01]  /*1800*/  FADD.FTZ R3, R4, R3 ;  /* 0x0000000304037221 */ /* 0x004fe20000010000 */
[----:B------:R-:W-:Y:S01]  /*1810*/  FADD.FTZ R8, R5, R8 ;  /* 0x0000000805087221 */ /* 0x000fe20000010000 */
[----:B------:R-:W-:Y:S01]  /*1820*/  FADD.FTZ R11, R6, R11 ;  /* 0x0000000b060b7221 */ /* 0x000fe20000010000 */
[----:B------:R-:W-:-:S09]  /*1830*/  FADD.FTZ R0, R7, R0 ;  /* 0x0000000007007221 */ /* 0x000fd20000010000 */
[----:B------:R-:W-:Y:S05]  /*1840*/  @!P1 BRA `(.L_x_7476) ;  /* 0xfffffffc00d49947 */ /* 0x000fea000383ffff */
.L_x_7475:
[----:B------:R-:W-:Y:S05]  /*1850*/  BSYNC.RECONVERGENT B0 ;  /* 0x0000000000007941 */ /* 0x000fea0003800200 */
.L_x_7474:
        /* <DEDUP_REMOVED lines=8> */
[----:B--2---:R-:W-:-:S07]  /*18e0*/  FADD.FTZ R3, R3, R18 ;  /* 0x0000001203037221 */ /* 0x004fce0000010000 */
.L_x_7478:
[----:B------:R-:W-:Y:S05]  /*18f0*/  BSYNC.RECONVERGENT B0 ;  /* 0x0000000000007941 */ /* 0x000fea0003800200 */
.L_x_7477:
[----:B------:R-:W-:Y:S01]  /*1900*/  FADD.FTZ R8, R8, R3 ;  /* 0x0000000308087221 */ /* 0x000fe20000010000 */
[----:B------:R-:W-:-:S03]  /*1910*/  HFMA2 R19, -RZ, RZ, 0, 0 ;  /* 0x00000000ff137431 */ /* 0x000fc600000001ff */
[----:B------:R-:W-:-:S04]  /*1920*/  FADD.FTZ R11, R8, R11 ;  /* 0x0000000b080b7221 */ /* 0x000fc80000010000 */
[----:B------:R-:W-:Y:S01]  /*1930*/  FADD.FTZ R18, R11, R0 ;  /* 0x000000000b127221 */ /* 0x000fe20000010000 */
[----:B------:R-:W-:Y:S06]  /*1940*/  BRA `(.L_x_7467) ;  /* 0x00000098007c7947 */ /* 0x000fec0003800000 */
.L_x_7468:
        /* <DEDUP_REMOVED lines=27> */
.L_x_7482:
[----:B------:R-:W-:Y:S02]  /*1b00*/  SHF.R.U32.HI R13, RZ, 0x1, R3 ;  /* 0x00000001ff0d7819 */ /* 0x000fe40000011603 */
[-C--:B------:R-:W-:Y:S02]  /*1b10*/  IADD3 R3, PT, PT, R3, R0.reuse, RZ ;  /* 0x0000000003037210 */ /* 0x080fe40007ffe0ff */
[----:B------:R-:W-:Y:S02]  /*1b20*/  IADD3 R10, PT, PT, R13, R0, RZ ;  /* 0x000000000d0a7210 */ /* 0x000fe40007ffe0ff */
[----:B------:R-:W-:Y:S02]  /*1b30*/  SHF.R.U32.HI R11, RZ, 0x1, R3 ;  /* 0x00000001ff0b7819 */ /* 0x000fe40000011603 */
[----:B------:R-:W-:Y:S01]  /*1b40*/  LEA R3, R0, R3, 0x1 ;  /* 0x0000000300037211 */ /* 0x000fe200078e08ff */
[----:B------:R-:W-:Y:S01]  /*1b50*/  IMAD.SHL.U32 R12, R10, 0x8, RZ ;  /* 0x000000080a0c7824 */ /* 0x000fe200078e00ff */
[----:B------:R-:W-:-:S02]  /*1b60*/  SHF.R.U32.HI R10, RZ, 0x1d, R10 ;  /* 0x0000001dff0a7819 */ /* 0x000fc4000001160a */
[----:B------:R-:W-:Y:S02]  /*1b70*/  SHF.R.U32.HI R15, RZ, 0x1, R3 ;  /* 0x00000001ff0f7819 */ /* 0x000fe40000011603 */
[----:B------:R-:W-:Y:S01]  /*1b80*/  LOP3.LUT R21, R12, 0xfffffff8, RZ, 0xc0, !PT ;  /* 0xfffffff80c157812 */ /* 0x000fe200078ec0ff */
[--C-:B------:R-:W-:Y:S01]  /*1b90*/  IMAD.WIDE.U32 R12, R13, 0x8, R18.reuse ;  /* 0x000000080d0c7825 */ /* 0x100fe200078e0012 */
[----:B------:R-:W-:Y:S02]  /*1ba0*/  LOP3.LUT R27, R10, 0x3, RZ, 0xc0, !PT ;  /* 0x000000030a1b7812 */ /* 0x000fe400078ec0ff */
[----:B------:R-:W-:Y:S01]  /*1bb0*/  IADD3 R20, P0, PT, R18, R21, RZ ;  /* 0x0000001512147210 */ /* 0x000fe20007f1e0ff */
[--C-:B------:R-:W-:Y:S02]  /*1bc0*/  IMAD.WIDE.U32 R10, R11, 0x8, R18.reuse ;  /* 0x000000080b0a7825 */ /* 0x100fe400078e0012 */
[----:B------:R-:W2:Y:S01]  /*1bd0*/  LDG.E.64 R12, desc[UR36][R12.64] ;  /* 0x000000240c0c7981 */ /* 0x000ea2000c1e1b00 */
[----:B------:R-:W-:Y:S01]  /*1be0*/  IADD3.X R21, PT, PT, R19, R27, RZ, P0, !PT ;  /* 0x0000001b13157210 */ /* 0x000fe200007fe4ff */
[----:B------:R-:W-:-:S02]  /*1bf0*/  IMAD.WIDE.U32 R14, R15, 0x8, R18 ;  /* 0x000000080f0e7825 */ /* 0x000fc400078e0012 */
[----:B------:R-:W3:Y:S04]  /*1c00*/  LDG.E.64 R10, desc[UR36][R10.64] ;  /* 0x000000240a0a7981 */ /* 0x000ee8000c1e1b00 */
        /* <DEDUP_REMOVED lines=15> */
.L_x_7481:
[----:B------:R-:W-:Y:S05]  /*1d00*/  BSYNC.RECONVERGENT B0 ;  /* 0x0000000000007941 */ /* 0x000fea0003800200 */
.L_x_7480:
        /* <DEDUP_REMOVED lines=23> */
.L_x_7484:
[----:B------:R-:W-:Y:S05]  /*1e80*/  BSYNC.RECONVERGENT B0 ;  /* 0x0000000000007941 */ /* 0x000fea0003800200 */
.L_x_7483:
        /* <DEDUP_REMOVED lines=18> */
.L_x_7486:
[----:B------:R-:W-:Y:S05]  /*1fb0*/  BSYNC.RECONVERGENT B0 ;  /* 0x0000000000007941 */ /* 0x000fea0003800200 */
.L_x_7485:
[----:B------:R-:W-:Y:S01]  /*1fc0*/  FADD.FTZ R0, R25, R9 ;  /* 0x0000000919007221 */ /* 0x000fe20000010000 */
[----:B------:R-:W-:-:S03]  /*1fd0*/  FADD.FTZ R3, R24, R8 ;  /* 0x0000000818037221 */ /* 0x000fc60000010000 */
[----:B------:R-:W-:Y:S01]  /*1fe0*/  FADD.FTZ R0, R0, R7 ;  /* 0x0000000700007221 */ /* 0x000fe20000010000 */
[----:B------:R-:W-:-:S03]  /*1ff0*/  FADD.FTZ R3, R3, R6 ;  /* 0x0000000603037221 */ /* 0x000fc60000010000 */
[----:B-1----:R-:W-:Y:S01]  /*2000*/  FADD.FTZ R18, R0, R5 ;  /* 0x0000000500127221 */ /* 0x002fe20000010000 */
[----:B------:R-:W-:Y:S01]  /*2010*/  FADD.FTZ R19, R3, R4 ;  /* 0x0000000403137221 */ /* 0x000fe20000010000 */
[----:B------:R-:W-:Y:S06]  /*2020*/  BRA `(.L_x_7467) ;  /* 0x0000009000c47947 */ /* 0x000fec0003800000 */
.L_x_7479:
        /* <DEDUP_REMOVED lines=23> */
.L_x_7490:
[----:B------:R-:W-:Y:S02]  /*21a0*/  IMAD.IADD R13, R4, 0x1, R3 ;  /* 0x00000001040d7824 */ /* 0x000fe400078e0203 */
[----:B------:R-:W-:-:S03]  /*21b0*/  IMAD R12, R0, R4, RZ ;  /* 0x00000004000c7224 */ /* 0x000fc600078e02ff */
[----:B------:R-:W-:Y:S01]  /*21c0*/  IADD3 R14, PT, PT, R13, R3, RZ ;  /* 0x000000030d0e7210 */ /* 0x000fe20007ffe0ff */
[----:B------:R-:W-:Y:S01]  /*21d0*/  IMAD R13, R0, R13, RZ ;  /* 0x0000000d000d7224 */ /* 0x000fe200078e02ff */
[----:B------:R-:W-:Y:S02]  /*21e0*/  SHF.R.U32.HI R21, RZ, 0x1, R12 ;  /* 0x00000001ff157819 */ /* 0x000fe4000001160c */
        /* <DEDUP_REMOVED lines=27> */
.L_x_7489:
[----:B------:R-:W-:Y:S05]  /*23a0*/  BSYNC.RECONVERGENT B0 ;  /* 0x0000000000007941 */ /* 0x000fea0003800200 */
.L_x_7488:
        /* <DEDUP_REMOVED lines=27> */
.L_x_7492:
[----:B------:R-:W-:Y:S05]  /*2560*/  BSYNC.RECONVERGENT B0 ;  /* 0x0000000000007941 */ /* 0x000fea0003800200 */
.L_x_7491:
        /* <DEDUP_REMOVED lines=18> */
.L_x_7494:
[----:B------:R-:W-:Y:S05]  /*2690*/  BSYNC.RECONVERGENT B0 ;  /* 0x0000000000007941 */ /* 0x000fea0003800200 */
.L_x_7493:
[----:B------:R-:W-:Y:S01]  /*26a0*/  FADD.FTZ R0, R11, R9 ;  /* 0x000000090b007221 */ /* 0x000fe20000010000 */
[----:B------:R-:W-:-:S03]  /*26b0*/  FADD.FTZ R3, R26, R10 ;  /* 0x0000000a1a037221 */ /* 0x000fc60000010000 */
[----:B------:R-:W-:Y:S01]  /*26c0*/  FADD.FTZ R0, R0, R7 ;  /* 0x0000000700007221 */ /* 0x000fe20000010000 */
[----:B------:R-:W-:-:S03]  /*26d0*/  FADD.FTZ R3, R3, R8 ;  /* 0x0000000803037221 */ /* 0x000fc60000010000 */
[----:B-1----:R-:W-:Y:S01]  /*26e0*/  FADD.FTZ R18, R0, R5 ;  /* 0x0000000500127221 */ /* 0x002fe20000010000 */
[----:B------:R-:W-:Y:S01]  /*26f0*/  FADD.FTZ R19, R3, R6 ;  /* 0x0000000603137221 */ /* 0x000fe20000010000 */
[----:B------:R-:W-:Y:S06]  /*2700*/  BRA `(.L_x_7467) ;  /* 0x0000008c000c7947 */ /* 0x000fec0003800000 */
.L_x_7487:
        /* <DEDUP_REMOVED lines=19> */
[-C--:B------:R-:W-:Y:S02]  /*2840*/  MOV R9, R4.reuse ;  /* 0x0000000400097202 */ /* 0x080fe40000000f00 */
[----:B------:R-:W-:Y:S01]  /*2850*/  VIMNMX.U32 R29, PT, PT, R0, 0x18, PT ;  /* 0x00000018001d7848 */ /* 0x000fe20003fe0000 */
[----:B------:R-:W-:Y:S01]  /*2860*/  IMAD.MOV.U32 R0, RZ, RZ, R4 ;  /* 0x000000ffff007224 */ /* 0x000fe200078e0004 */
[-C--:B------:R-:W-:Y:S02]  /*2870*/  MOV R7, R4.reuse ;  /* 0x0000000400077202 */ /* 0x080fe40000000f00 */
[----:B------:R-:W-:-:S02]  /*2880*/  MOV R5, R4 ;  /* 0x0000000400057202 */ /* 0x000fc40000000f00 */
[----:B------:R-:W-:Y:S02]  /*2890*/  MOV R3, R4 ;  /* 0x0000000400037202 */ /* 0x000fe40000000f00 */
[----:B-1----:R-:W-:-:S07]  /*28a0*/  IADD3 R29, PT, PT, R29, 0x1, RZ ;  /* 0x000000011d1d7810 */ /* 0x002fce0007ffe0ff */
.L_x_7502:
        /* <DEDUP_REMOVED lines=306> */
.L_x_7498:
        /* <DEDUP_REMOVED lines=241> */
.L_x_7499:
        /* <DEDUP_REMOVED lines=241> */
.L_x_7500:
        /* <DEDUP_REMOVED lines=241> */
.L_x_7501:
[----:B------:R-:W-:-:S04]  /*6900*/  LOP3.LUT R25, R28, 0xfffffff8, RZ, 0xc0, !PT ;  /* 0xfffffff81c197812 */ /* 0x000fc800078ec0ff */
[----:B------:R-:W-:-:S04]  /*6910*/  IADD3 R24, P1, PT, R25, R18, RZ ;  /* 0x0000001219187210 */ /* 0x000fc80007f3e0ff */
[----:B------:R-:W-:-:S06]  /*6920*/  IADD3.X R25, PT, PT, RZ, R19, RZ, P1, !PT ;  /* 0x00000013ff197210 */ /* 0x000fcc0000ffe4ff */
[----:B------:R-:W5:Y:S03]  /*6930*/  LDG.E.64 R24, desc[UR36][R24.64] ;  /* 0x0000002418187981 */ /* 0x000f66000c1e1b00 */
.L_x_7497:
[----:B------:R-:W2:Y:S01]  /*6940*/  LDCU UR5, c[0x0][0x38c] ;  /* 0x00007180ff0577ac */ /* 0x000ea20008000800 */
[----:B-1----:R-:W-:Y:S02]  /*6950*/  IMAD.U32 R28, RZ, RZ, UR4 ;  /* 0x00000004ff1c7e24 */ /* 0x002fe4000f8e00ff */
[----:B-----5:R-:W-:Y:S01]  /*6960*/  FADD.FTZ R3, R20, R3 ;  /* 0x0000000314037221 */ /* 0x020fe20000010000 */
[----:B------:R-:W-:Y:S01]  /*6970*/  FADD.FTZ R0, R21, R0 ;  /* 0x0000000015007221 */ /* 0x000fe20000010000 */
[----:B------:R-:W-:Y:S01]  /*6980*/  FADD.FTZ R5, R14, R5 ;  /* 0x000000050e057221 */ /* 0x000fe20000010000 */
[----:B------:R-:W-:Y:S01]  /*6990*/  FADD.FTZ R4, R15, R4 ;  /* 0x000000040f047221 */ /* 0x000fe20000010000 */
[----:B------:R-:W-:Y:S01]  /*69a0*/  LEA R27, R28, R27, 0x2 ;  /* 0x0000001b1c1b7211 */ /* 0x000fe200078e10ff */
[----:B------:R-:W-:Y:S01]  /*69b0*/  FADD.FTZ R7, R12, R7 ;  /* 0x000000070c077221 */ /* 0x000fe20000010000 */
[----:B------:R-:W-:Y:S01]  /*69c0*/  FADD.FTZ R6, R13, R6 ;  /* 0x000000060d067221 */ /* 0x000fe20000010000 */
[----:B------:R-:W-:Y:S01]  /*69d0*/  FADD.FTZ R9, R24, R9 ;  /* 0x0000000918097221 */ /* 0x000fe20000010000 */
[----:B------:R-:W-:Y:S01]  /*69e0*/  FADD.FTZ R8, R25, R8 ;  /* 0x0000000819087221 */ /* 0x000fe20000010000 */
[----:B------:R-:W-:Y:S01]  /*69f0*/  IMAD R31, R28, 0x3, R27 ;  /* 0x000000031c1f7824 */ /* 0x000fe200078e021b */
[----:B--2---:R-:W-:-:S04]  /*6a00*/  MOV R30, UR5 ;  /* 0x00000005001e7c02 */ /* 0x004fc80008000f00 */
[----:B------:R-:W-:-:S13]  /*6a10*/  ISETP.GE.U32.AND P1, PT, R31, R30, PT ;  /* 0x0000001e1f00720c */ /* 0x000fda0003f26070 */
[----:B------:R-:W-:Y:S05]  /*6a20*/  @!P1 BRA `(.L_x_7502) ;  /* 0xffffffbc00a09947 */ /* 0x000fea000383ffff */
.L_x_7496:
[----:B0-----:R-:W-:Y:S05]  /*6a30*/  BSYNC.RECONVERGENT B0 ;  /* 0x0000000000007941 */ /* 0x001fea0003800200 */
.L_x_7495:
        /* <DEDUP_REMOVED lines=284> */
.L_x_7506:
[----:B------:R-:W-:Y:S01]  /*7c00*/  SHF.R.U32.HI R20, RZ, 0x3, R20 ;  /* 0x00000003ff147819 */ /* 0x000fe20000011614 */
[----:B------:R-:W-:-:S07]  /*7c10*/  IMAD.MOV.U32 R21, RZ, RZ, RZ ;  /* 0x000000ffff157224 */ /* 0x000fce00078e00ff */
.L_x_7505:
[----:B------:R-:W0:Y:S02]  /*7c20*/  LDCU.64 UR4, c[0x0][0x758] ;  /* 0x0000eb00ff0477ac */ /* 0x000e240008000a00 */
[----:B0-----:R-:W-:-:S04]  /*7c30*/  IADD3 R32, P1, PT, R26, UR4, RZ ;  /* 0x000000041a207c10 */ /* 0x001fc8000ff3e0ff */
[----:B------:R-:W-:Y:S02]  /*7c40*/  IADD3.X R26, PT, PT, RZ, UR5, RZ, P1, !PT ;  /* 0x00000005ff1a7c10 */ /* 0x000fe40008ffe4ff */
        /* <DEDUP_REMOVED lines=281> */
.L_x_7508:
[----:B------:R-:W-:Y:S02]  /*8de0*/  SHF.R.U32.HI R18, RZ, 0x3, R33 ;  /* 0x00000003ff127819 */ /* 0x000fe40000011621 */
[----:B------:R-:W-:-:S07]  /*8df0*/  MOV R19, RZ ;  /* 0x000000ff00137202 */ /* 0x000fce0000000f00 */
.L_x_7507:
        /* <DEDUP_REMOVED lines=281> */
.L_x_7510:
[----:B------:R-:W-:Y:S02]  /*9f90*/  SHF.R.U32.HI R18, RZ, 0x3, R33 ;  /* 0x00000003ff127819 */ /* 0x000fe40000011621 */
[----:B------:R-:W-:-:S07]  /*9fa0*/  MOV R19, RZ ;  /* 0x000000ff00137202 */ /* 0x000fce0000000f00 */
.L_x_7509:
        /* <DEDUP_REMOVED lines=281> */
.L_x_7512:
[----:B------:R-:W-:Y:S02]  /*b140*/  SHF.R.U32.HI R24, RZ, 0x3, R24 ;  /* 0x00000003ff187819 */ /* 0x000fe40000011618 */
[----:B------:R-:W-:-:S07]  /*b150*/  MOV R25, RZ ;  /* 0x000000ff00197202 */ /* 0x000fce0000000f00 */
.L_x_7511:
[----:B------:R-:W-:-:S04]  /*b160*/  LEA R32, P0, R24, R32, 0x3 ;  /* 0x0000002018207211 */ /* 0x000fc800078018ff */
[----:B------:R-:W-:-:S05]  /*b170*/  LEA.HI.X R33, R24, R26, R25, 0x3, P0 ;  /* 0x0000001a18217211 */ /* 0x000fca00000f1c19 */
[----:B------:R0:W5:Y:S04]  /*b180*/  LDG.E.64 R24, desc[UR36][R32.64] ;  /* 0x0000002420187981 */ /* 0x000168000c1e1b00 */
.L_x_7504:
[----:B------:R-:W-:Y:S05]  /*b190*/  BSYNC.RECONVERGENT B0 ;  /* 0x0000000000007941 */ /* 0x000fea0003800200 */
.L_x_7503:
[----:B------:R-:W-:Y:S01]  /*b1a0*/  ISETP.GE.U32.AND P0, PT, R27, R30, PT ;  /* 0x0000001e1b00720c */ /* 0x000fe20003f06070 */
[----:B------:R-:W-:-:S12]  /*b1b0*/  BSSY.RECONVERGENT B0, `(.L_x_7513) ;  /* 0x0000012000007945 */ /* 0x000fd80003800200 */
        /* <DEDUP_REMOVED lines=17> */
.L_x_7514:
[----:B------:R-:W-:Y:S05]  /*b2d0*/  BSYNC.RECONVERGENT B0 ;  /* 0x0000000000007941 */ /* 0x000fea0003800200 */
.L_x_7513:
[----:B------:R-:W-:Y:S01]  /*b2e0*/  FADD.FTZ R10, R5, R3 ;  /* 0x00000003050a7221 */ /* 0x000fe20000010000 */
[----:B------:R-:W-:-:S03]  /*b2f0*/  FADD.FTZ R3, R4, R0 ;  /* 0x0000000004037221 */ /* 0x000fc60000010000 */
[----:B------:R-:W-:Y:S01]  /*b300*/  FADD.FTZ R10, R10, R7 ;  /* 0x000000070a0a7221 */ /* 0x000fe20000010000 */
[----:B------:R-:W-:-:S03]  /*b310*/  FADD.FTZ R3, R3, R6 ;  /* 0x0000000603037221 */ /* 0x000fc60000010000 */
[----:B------:R-:W-:Y:S01]  /*b320*/  FADD.FTZ R18, R10, R9 ;  /* 0x000000090a127221 */ /* 0x000fe20000010000 */
[----:B------:R-:W-:-:S07]  /*b330*/  FADD.FTZ R19, R3, R8 ;  /* 0x0000000803137221 */ /* 0x000fce0000010000 */
.L_x_7467:
[----:B------:R-:W-:Y:S05]  /*b340*/  BSYNC.RECONVERGENT B6 ;  /* 0x0000000000067941 */ /* 0x000fea0003800200 */
.L_x_7466:
        /* <DEDUP_REMOVED lines=15> */
.L_x_7516:
        /* <DEDUP_REMOVED lines=15> */
.L_x_7515:
        /* <DEDUP_REMOVED lines=18> */
.L_x_7519:
[----:B-----5:R-:W-:Y:S01]  /*b650*/  SHF.R.U32.HI R10, RZ, 0x1, R4 ;  /* 0x00000001ff0a7819 */ /* 0x020fe20000011604 */
        /* <DEDUP_REMOVED lines=13> */
.L_x_7518:
[----:B------:R-:W-:Y:S01]  /*b730*/  ISETP.GE.U32.AND P0, PT, R0, 0x2, PT ;  /* 0x000000020000780c */ /* 0x000fe20003f06070 */
[----:B------:R-:W-:Y:S05]  /*b740*/  WARPSYNC.ALL ;  /* 0x0000000000007948 */ /* 0x000fea0003800000 */
[----:B------:R-:W-:Y:S07]  /*b750*/  BAR.SYNC.DEFER_BLOCKING 0x0 ;  /* 0x0000000000007b1d */ /* 0x000fee0000010000 */
[----:B------:R-:W-:Y:S05]  /*b760*/  @!P0 BRA `(.L_x_7517) ;  /* 0x0000000000208947 */ /* 0x000fea0003800000 */
[----:B-1----:R-:W-:-:S07]  /*b770*/  HFMA2 R3, -RZ, RZ, 0, 5.9604644775390625e-08 ;  /* 0x00000001ff037431 */ /* 0x002fce00000001ff */
.L_x_7520:
[----:B------:R-:W1:Y:S04]  /*b780*/  SHFL.DOWN PT, R5, R18, R3, 0x1f ;  /* 0x08001f0312057589 */ /* 0x000e6800000e0000 */
[----:B------:R2:W3:Y:S02]  /*b790*/  SHFL.DOWN PT, R4, R19, R3, 0x1f ;  /* 0x08001f0313047589 */ /* 0x0004e400000e0000 */
[----:B--2---:R-:W-:-:S04]  /*b7a0*/  SHF.L.U32 R3, R3, 0x1, RZ ;  /* 0x0000000103037819 */ /* 0x004fc800000006ff */
[----:B------:R-:W-:Y:S01]  /*b7b0*/  ISETP.GE.AND P0, PT, R3, R0, PT ;  /* 0x000000000300720c */ /* 0x000fe20003f06270 */
[----:B-1----:R-:W-:Y:S01]  /*b7c0*/  FADD.FTZ R18, R5, R18 ;  /* 0x0000001205127221 */ /* 0x002fe20000010000 */
[----:B---3--:R-:W-:-:S11]  /*b7d0*/  FADD.FTZ R19, R4, R19 ;  /* 0x0000001304137221 */ /* 0x008fd60000010000 */
[----:B------:R-:W-:Y:S05]  /*b7e0*/  @!P0 BRA `(.L_x_7520) ;  /* 0xfffffffc00e48947 */ /* 0x000fea000383ffff */
.L_x_7517:
[----:B------:R-:W2:Y:S01]  /*b7f0*/  LDCU UR6, c[0x0][0x55c] ;  /* 0x0000ab80ff0677ac */ /* 0x000ea20008000800 */
[----:B-----5:R-:W-:Y:S01]  /*b800*/  MOV R25, RZ ;  /* 0x000000ff00197202 */ /* 0x020fe20000000f00 */
        /* <DEDUP_REMOVED lines=280> */
.L_x_7521:
        /* <DEDUP_REMOVED lines=276> */
.L_x_7522:
        /* <DEDUP_REMOVED lines=292> */
.L_x_7524:
        /* <DEDUP_REMOVED lines=276> */
.L_x_7525:
        /* <DEDUP_REMOVED lines=24> */
.L_x_7527:
[----:B------:R-:W-:Y:S05]  /*ffd0*/  BSYNC.RECONVERGENT B0 ;  /* 0x0000000000007941 */ /* 0x000fea0003800200 */
.L_x_7526:
        /* <DEDUP_REMOVED lines=35> */
.L_x_7529:
[----:B------:R-:W-:Y:S05]  /*10210*/  BSYNC.RECONVERGENT B0 ;  /* 0x0000000000007941 */ /* 0x000fea0003800200 */
.L_x_7528:
        /* <DEDUP_REMOVED lines=35> */
.L_x_7534:
        /* <DEDUP_REMOVED lines=10> */
.L_x_7533:
[----:B------:R-:W-:Y:S05]  /*104f0*/  BRA `(.L_x_7532) ;  /* 0x0000000000547947 */ /* 0x000fea0003800000 */
.L_x_7531:
        /* <DEDUP_REMOVED lines=11> */
.L_x_7535:
        /* <DEDUP_REMOVED lines=10> */
.L_x_7532:
[----:B------:R-:W-:Y:S05]  /*10650*/  BSYNC.RECONVERGENT B0 ;  /* 0x0000000000007941 */ /* 0x000fea0003800200 */
.L_x_7530:
        /* <DEDUP_REMOVED lines=12> */
.L_x_7537:
        /* <DEDUP_REMOVED lines=14> */
.L_x_7536:
        /* <DEDUP_REMOVED lines=9> */
.L_x_7540:
        /* <DEDUP_REMOVED lines=13> */
.L_x_7539:
[----:B------:R-:W-:Y:S01]  /*10960*/  BAR.SYNC.DEFER_BLOCKING 0x0 ;  /* 0x0000000000007b1d */ /* 0x000fe20000010000 */
[----:B------:R-:W-:-:S09]  /*10970*/  UISETP.GE.U32.AND UP0, UPT, UR4, 0x2, UPT ;  /* 0x000000020400788c */ /* 0x000fd2000bf06070 */
[----:B------:R-:W-:Y:S05]  /*10980*/  BRA.U !UP0, `(.L_x_7538) ;  /* 0x0000000108207547 */ /* 0x000fea000b800000 */
[----:B--234-:R-:W-:-:S07]  /*10990*/  IMAD.MOV.U32 R0, RZ, RZ, 0x1 ;  /* 0x00000001ff007424 */ /* 0x01cfce00078e00ff */
.L_x_7541:
[----:B------:R-:W2:Y:S04]  /*109a0*/  SHFL.DOWN PT, R3, R16, R0, 0x1f ;  /* 0x08001f0010037589 */ /* 0x000ea800000e0000 */
[----:B------:R3:W4:Y:S02]  /*109b0*/  SHFL.DOWN PT, R2, R17, R0, 0x1f ;  /* 0x08001f0011027589 */ /* 0x00072400000e0000 */
[----:B---3--:R-:W-:-:S04]  /*109c0*/  SHF.L.U32 R0, R0, 0x1, RZ ;  /* 0x0000000100007819 */ /* 0x008fc800000006ff */
[----:B------:R-:W-:Y:S01]  /*109d0*/  ISETP.GE.AND P1, PT, R0, UR4, PT ;  /* 0x0000000400007c0c */ /* 0x000fe2000bf26270 */
[----:B--2---:R-:W-:Y:S01]  /*109e0*/  FADD.FTZ R16, R3, R16 ;  /* 0x0000001003107221 */ /* 0x004fe20000010000 */
[----:B----4-:R-:W-:-:S11]  /*109f0*/  FADD.FTZ R17, R2, R17 ;  /* 0x0000001102117221 */ /* 0x010fd60000010000 */
[----:B------:R-:W-:Y:S05]  /*10a00*/  @!P1 BRA `(.L_x_7541) ;  /* 0xfffffffc00e49947 */ /* 0x000fea000383ffff */
.L_x_7538:
        /* <DEDUP_REMOVED lines=40> */
.L_x_7544:
        /* <DEDUP_REMOVED lines=19> */
.L_x_7545:
[----:B------:R-:W-:Y:S05]  /*10dc0*/  BRA `(.L_x_7546) ;  /* 0x0000000000047947 */ /* 0x000fea0003800000 */
.L_x_7543:
[----:B------:R1:W-:Y:S02]  /*10dd0*/  STG.E desc[UR36][R4.64], R16 ;  /* 0x0000001004007986 */ /* 0x0003e4000c101924 */
.L_x_7546:
[----:B------:R-:W2:Y:S02]  /*10de0*/  LDCU.64 UR4, c[0x0][0x760] ;  /* 0x0000ec00ff0477ac */ /* 0x000ea40008000a00 */
[----:B--2---:R-:W-:-:S04]  /*10df0*/  IADD3 R24, P0, PT, R24, UR4, RZ ;  /* 0x0000000418187c10 */ /* 0x004fc8000ff1e0ff */
[----:B------:R-:W-:-:S05]  /*10e00*/  IADD3.X R25, PT, PT, RZ, UR5, RZ, P0, !PT ;  /* 0x00000005ff197c10 */ /* 0x000fca00087fe4ff */
[----:B------:R-:W-:Y:S01]  /*10e10*/  STG.E desc[UR36][R24.64], R17 ;  /* 0x0000001118007986 */ /* 0x000fe2000c101924 */
[----:B------:R-:W-:Y:S05]  /*10e20*/  EXIT ;  /* 0x000000000000794d */ /* 0x000fea0003800000 */
.L_x_7542:
        /* <DEDUP_REMOVED lines=9> */
.L_x_7547:
        /* <DEDUP_REMOVED lines=20> */
.L_x_7550:
        /* <DEDUP_REMOVED lines=19> */
.L_x_7551:
[----:B------:R-:W-:Y:S05]  /*11130*/  BRA `(.L_x_7552) ;  /* 0x0000000000107947 */ /* 0x000fea0003800000 */
.L_x_7549:
[----:B------:R-:W0:Y:S02]  /*11140*/  LDCU.64 UR4, c[0x0][0x760] ;  /* 0x0000ec00ff0477ac */ /* 0x000e240008000a00 */
[----:B0-----:R-:W-:-:S04]  /*11150*/  IADD3 R2, P0, PT, R25, UR4, RZ ;  /* 0x0000000419027c10 */ /* 0x001fc8000ff1e0ff */
[----:B------:R-:W-:-:S05]  /*11160*/  IADD3.X R3, PT, PT, RZ, UR5, RZ, P0, !PT ;  /* 0x00000005ff037c10 */ /* 0x000fca00087fe4ff */
[----:B------:R0:W-:Y:S04]  /*11170*/  STG.E desc[UR36][R2.64], R16 ;  /* 0x0000001002007986 */ /* 0x0001e8000c101924 */
.L_x_7552:
[----:B------:R-:W5:Y:S02]  /*11180*/  LDCU.64 UR4, c[0x0][0x760] ;  /* 0x0000ec00ff0477ac */ /* 0x000f640008000a00 */
[----:B-----5:R-:W-:-:S05]  /*11190*/  IADD3 R24, P0, PT, R24, UR4, RZ ;  /* 0x0000000418187c10 */ /* 0x020fca000ff1e0ff */
[----:B------:R-:W-:-:S05]  /*111a0*/  IMAD.X R25, RZ, RZ, UR5, P0 ;  /* 0x00000005ff197e24 */ /* 0x000fca00080e06ff */
[----:B------:R-:W-:Y:S01]  /*111b0*/  STG.E desc[UR36][R24.64], R17 ;  /* 0x0000001118007986 */ /* 0x000fe2000c101924 */
[----:B------:R-:W-:Y:S05]  /*111c0*/  EXIT ;  /* 0x000000000000794d */ /* 0x000fea0003800000 */
.L_x_7548:
[----:B------:R-:W-:Y:S04]  /*111d0*/  STG.E desc[UR36][R4.64], R16 ;  /* 0x0000001004007986 */ /* 0x000fe8000c101924 */
[----:B------:R-:W-:Y:S01]  /*111e0*/  STG.E desc[UR36][R4.64+0x4], R17 ;  /* 0x0000041104007986 */ /* 0x000fe2000c101924 */
[----:B------:R-:W-:Y:S05]  /*111f0*/  EXIT ;  /* 0x000000000000794d */ /* 0x000fea0003800000 */
.L_x_7523:
        /* <DEDUP_REMOVED lines=49> */
.L_x_7555:
        /* <DEDUP_REMOVED lines=19> */
.L_x_7556:
[----:B------:R-:W-:Y:S05]  /*11640*/  BRA `(.L_x_7557) ;  /* 0x0000000000047947 */ /* 0x000fea0003800000 */
.L_x_7554:
[----:B------:R2:W-:Y:S02]  /*11650*/  STG.E desc[UR36][R4.64], R18 ;  /* 0x0000001204007986 */ /* 0x0005e4000c101924 */
.L_x_7557:
[----:B------:R-:W3:Y:S02]  /*11660*/  LDCU.64 UR4, c[0x0][0x760] ;  /* 0x0000ec00ff0477ac */ /* 0x000ee40008000a00 */
[----:B---3--:R-:W-:-:S04]  /*11670*/  IADD3 R24, P0, PT, R24, UR4, RZ ;  /* 0x0000000418187c10 */ /* 0x008fc8000ff1e0ff */
[----:B------:R-:W-:-:S05]  /*11680*/  IADD3.X R25, PT, PT, RZ, UR5, RZ, P0, !PT ;  /* 0x00000005ff197c10 */ /* 0x000fca00087fe4ff */
[----:B------:R-:W-:Y:S01]  /*11690*/  STG.E desc[UR36][R24.64], R19 ;  /* 0x0000001318007986 */ /* 0x000fe2000c101924 */
[----:B------:R-:W-:Y:S05]  /*116a0*/  EXIT ;  /* 0x000000000000794d */ /* 0x000fea0003800000 */
.L_x_7553:
        /* <DEDUP_REMOVED lines=9> */
.L_x_7558:
        /* <DEDUP_REMOVED lines=20> */
.L_x_7561:
        /* <DEDUP_REMOVED lines=19> */
.L_x_7562:
[----:B------:R-:W-:Y:S05]  /*119b0*/  BRA `(.L_x_7563) ;  /* 0x0000000000107947 */ /* 0x000fea0003800000 */
.L_x_7560:
[----:B------:R-:W1:Y:S02]  /*119c0*/  LDCU.64 UR4, c[0x0][0x760] ;  /* 0x0000ec00ff0477ac */ /* 0x000e640008000a00 */
[----:B-1----:R-:W-:-:S04]  /*119d0*/  IADD3 R2, P0, PT, R25, UR4, RZ ;  /* 0x0000000419027c10 */ /* 0x002fc8000ff1e0ff */
[----:B------:R-:W-:-:S05]  /*119e0*/  IADD3.X R3, PT, PT, RZ, UR5, RZ, P0, !PT ;  /* 0x00000005ff037c10 */ /* 0x000fca00087fe4ff */
[----:B------:R1:W-:Y:S04]  /*119f0*/  STG.E desc[UR36][R2.64], R18 ;  /* 0x0000001202007986 */ /* 0x0003e8000c101924 */
.L_x_7563:
[----:B------:R-:W2:Y:S02]  /*11a00*/  LDCU.64 UR4, c[0x0][0x760] ;  /* 0x0000ec00ff0477ac */ /* 0x000ea40008000a00 */
[----:B--2---:R-:W-:-:S04]  /*11a10*/  IADD3 R24, P0, PT, R24, UR4, RZ ;  /* 0x0000000418187c10 */ /* 0x004fc8000ff1e0ff */
[----:B------:R-:W-:-:S05]  /*11a20*/  IADD3.X R25, PT, PT, RZ, UR5, RZ, P0, !PT ;  /* 0x00000005ff197c10 */ /* 0x000fca00087fe4ff */
[----:B------:R-:W-:Y:S01]  /*11a30*/  STG.E desc[UR36][R24.64], R19 ;  /* 0x0000001318007986 */ /* 0x000fe2000c101924 */
[----:B------:R-:W-:Y:S05]  /*11a40*/  EXIT ;  /* 0x000000000000794d */ /* 0x000fea0003800000 */
.L_x_7559:
[----:B------:R-:W-:Y:S04]  /*11a50*/  STG.E desc[UR36][R4.64], R18 ;  /* 0x0000001204007986 */ /* 0x000fe8000c101924 */
[----:B------:R-:W-:Y:S01]  /*11a60*/  STG.E desc[UR36][R4.64+0x4], R19 ;  /* 0x0000041304007986 */ /* 0x000fe2000c101924 */
[----:B------:R-:W-:Y:S05]  /*11a70*/  EXIT ;  /* 0x000000000000794d */ /* 0x000fea0003800000 */
.L_x_7564:
        /* <DEDUP_REMOVED lines=16> */
.L_x_10024:


//--------------------- .text._ZN2at6native13reduce_kernelILi128ELi4ENS0_8ReduceOpIfNS0_14func_wrapper_tIfZNS0_11sum_functorIfffEclERNS_14TensorIteratorEEUlffE_EEjfLi4ELi4EEEEEvT1_ --------------------------
	.section	.text._ZN2at6native13reduce_kernelILi128ELi4ENS0_8ReduceOpIfNS0_14func_wrapper_tIfZNS0_11sum_functorIfffEclERNS_14TensorIteratorEEUlffE_EEjfLi4ELi4EEEEEvT1_,"ax",@progbits
	.align	128
        .global         _ZN2at6native13reduce_kernelILi128ELi4ENS0_8ReduceOpIfNS0_14func_wrapper_tIfZNS0_11sum_functorIfffEclERNS_14TensorIteratorEEUlffE_EEjfLi4ELi4EEEEEvT1_
        .type           _ZN2at6native13reduce_kernelILi128ELi4ENS0_8ReduceOpIfNS0_14func_wrapper_tIfZNS0_11sum_functorIfffEclERNS_14TensorIteratorEEUlffE_EEjfLi4ELi4EEEEEvT1_,@function
        .size           _ZN2at6native13reduce_kernelILi128ELi4ENS0_8ReduceOpIfNS0_14func_wrapper_tIfZNS0_11sum_functorIfffEclERNS_14TensorIteratorEEUlffE_EEjfLi4ELi4EEEEEvT1_,(.L_x_10025 - _ZN2at6native13reduce_kernelILi128ELi4ENS0_8ReduceOpIfNS0_14func_wrapper_tIfZNS0_11sum_functorIfffEclERNS_14TensorIteratorEEUlffE_EEjfLi4ELi4EEEEEvT1_)
        .other          _ZN2at6native13reduce_kernelILi128ELi4ENS0_8ReduceOpIfNS0_14func_wrapper_tIfZNS0_11sum_functorIfffEclERNS_14TensorIteratorEEUlffE_EEjfLi4ELi4EEEEEvT1_,@"STO_CUDA_ENTRY STV_DEFAULT"
_ZN2at6native13reduce_kernelILi128ELi4ENS0_8ReduceOpIfNS0_14func_wrapper_tIfZNS0_11sum_functorIfffEclERNS_14TensorIteratorEEUlffE_EEjfLi4ELi4EEEEEvT1_:
.text._ZN2at6native13reduce_kernelILi128ELi4ENS0_8ReduceOpIfNS0_14func_wrapper_tIfZNS0_11sum_functorIfffEclERNS_14TensorIteratorEEUlffE_EEjfLi4ELi4EEEEEvT1_:
        /* <DEDUP_REMOVED lines=296> */
.L_x_7565:
        /* <DEDUP_REMOVED lines=34> */
.L_x_7569:
        /* <DEDUP_REMOVED lines=26> */
[----:B------:R-:W0:Y:S02]  /*1640*/  LDG.E R4, desc[UR36][R4.64] ;  /* 0x0000002404047981 */ /* 0x000e24000c1e1900 */
[----:B0-----:R-:W-:-:S07]  /*1650*/  FADD.FTZ R3, R4, UR4 ;  /* 0x0000000404037e21 */ /* 0x001fce0008010000 */
.L_x_7573:
[----:B------:R-:W-:Y:S05]  /*1660*/  BSYNC.RECONVERGENT B1 ;  /* 0x0000000000017941 */ /* 0x000fea0003800200 */
.L_x_7572:
[----:B------:R-:W0:Y:S01]  /*1670*/  LDC R5, c[0x0][0x38c] ;  /* 0x0000e300ff057b82 */ /* 0x000e220000000800 */
[----:B------:R-:W-:-:S04]  /*1680*/  IADD3 R42, P0, PT, R42, 0x10, RZ ;  /* 0x000000102a2a7810 */ /* 0x000fc80007f1e0ff */
[----:B------:R-:W-:Y:S02]  /*1690*/  IADD3.X R43, PT, PT, RZ, R43, RZ, P0, !PT ;  /* 0x0000002bff2b7210 */ /* 0x000fe400007fe4ff */
[----:B0-----:R-:W-:-:S07]  /*16a0*/  IADD3 R16, PT, PT, R48, -0x4, R5 ;  /* 0xfffffffc30107810 */ /* 0x001fce0007ffe005 */
.L_x_7571:
[----:B------:R-:W-:Y:S05]  /*16b0*/  BSYNC.RECONVERGENT B0 ;  /* 0x0000000000007941 */ /* 0x000fea0003800200 */
.L_x_7570:
        /* <DEDUP_REMOVED lines=16> */
.L_x_7576:
        /* <DEDUP_REMOVED lines=11> */
.L_x_7575:
[----:B------:R-:W-:Y:S05]  /*1870*/  BSYNC.RECONVERGENT B0 ;  /* 0x0000000000007941 */ /* 0x000fea0003800200 */
.L_x_7574:
        /* <DEDUP_REMOVED lines=9> */
.L_x_7578:
[----:B------:R-:W-:Y:S05]  /*1910*/  BSYNC.RECONVERGENT B0 ;  /* 0x0000000000007941 */ /* 0x000fea0003800200 */
.L_x_7577:
[----:B------:R-:W-:Y:S01]  /*1920*/  FADD.FTZ R8, R8, R3 ;  /* 0x0000000308087221 */ /* 0x000fe20000010000 */
[----:B------:R-:W-:Y:S01]  /*1930*/  HFMA2 R17, -RZ, RZ, 0, 0 ;  /* 0x00000000ff117431 */ /* 0x000fe200000001ff */
[----:B------:R-:W-:Y:S02]  /*1940*/  CS2R R18, SRZ ;  /* 0x0000000000127805 */ /* 0x000fe4000001ff00 */
[----:B------:R-:W-:-:S04]  /*1950*/  FADD.FTZ R11, R8, R11 ;  /* 0x0000000b080b7221 */ /* 0x000fc80000010000 */
[----:B------:R-:W-:Y:S01]  /*1960*/  FADD.FTZ R16, R11, R0 ;  /* 0x000000000b107221 */ /* 0x000fe20000010000 */
[----:B------:R-:W-:Y:S06]  /*1970*/  BRA `(.L_x_7567) ;  /* 0x000000a000247947 */ /* 0x000fec0003800000 */
.L_x_7568:
        /* <DEDUP_REMOVED lines=43> */
.L_x_7582:
[-C--:B------:R-:W-:Y:S02]  /*1c30*/  IADD3 R4, PT, PT, R36, R21.reuse, RZ ;  /* 0x0000001524047210 */ /* 0x080fe40007ffe0ff */
[----:B------:R-:W-:Y:S02]  /*1c40*/  SHF.R.U32.HI R13, RZ, 0x2, R36 ;  /* 0x00000002ff0d7819 */ /* 0x000fe40000011624 */
[-C--:B------:R-:W-:Y:S02]  /*1c50*/  IADD3 R36, PT, PT, R4, R21.reuse, RZ ;  /* 0x0000001504247210 */ /* 0x080fe40007ffe0ff */
[----:B------:R-:W-:Y:S01]  /*1c60*/  SHF.R.U32.HI R17, RZ, 0x2, R4 ;  /* 0x00000002ff117819 */ /* 0x000fe20000011604 */
[----:B------:R-:W-:Y:S01]  /*1c70*/  IMAD.WIDE.U32 R12, R13, 0x10, R42 ;  /* 0x000000100d0c7825 */ /* 0x000fe200078e002a */
[----:B------:R-:W-:Y:S02]  /*1c80*/  SHF.R.U32.HI R5, RZ, 0x2, R36 ;  /* 0x00000002ff057819 */ /* 0x000fe40000011624 */
[----:B------:R-:W-:Y:S01]  /*1c90*/  IADD3 R36, PT, PT, R36, R21, RZ ;  /* 0x0000001524247210 */ /* 0x000fe20007ffe0ff */
[----:B------:R-:W-:-:S02]  /*1ca0*/  IMAD.WIDE.U32 R16, R17, 0x10, R42 ;  /* 0x0000001011107825 */ /* 0x000fc400078e002a */
[----:B------:R-:W2:Y:S01]  /*1cb0*/  LDG.E.128 R12, desc[UR36][R12.64] ;  /* 0x000000240c0c7981 */ /* 0x000ea2000c1e1d00 */
[----:B------:R-:W-:Y:S01]  /*1cc0*/  SHF.R.U32.HI R9, RZ, 0x2, R36 ;  /* 0x00000002ff097819 */ /* 0x000fe20000011624 */
        /* <DEDUP_REMOVED lines=26> */
.L_x_7581:
[----:B------:R-:W-:Y:S05]  /*1e70*/  BSYNC.RECONVERGENT B0 ;  /* 0x0000000000007941 */ /* 0x000fea0003800200 */
.L_x_7580:
        /* <DEDUP_REMOVED lines=23> */
.L_x_7584:
[----:B------:R-:W-:Y:S05]  /*1ff0*/  BSYNC.RECONVERGENT B0 ;  /* 0x0000000000007941 */ /* 0x000fea0003800200 */
.L_x_7583:
[----:B------:R-:W-:Y:S04]  /*2000*/  BSSY.RECONVERGENT B0, `(.L_x_7585) ;  /* 0x000001a000007945 */ /* 0x000fe80003800200 */
[----:B------:R-:W-:Y:S05]  /*2010*/  @P0 BRA `(.L_x_7586) ;  /* 0x0000000000600947 */ /* 0x000fea0003800000 */
[----:B------:R-:W-:Y:S02]  /*2020*/  IMAD.IADD R36, R36, 0x1, R21 ;  /* 0x0000000124247824 */ /* 0x000fe400078e0215 */
[----:B-----5:R-:W-:Y:S01]  /*2030*/  FADD.FTZ R33, R33, R12 ;  /* 0x0000000c21217221 */ /* 0x020fe20000010000 */
[----:B------:R-:W-:Y:S01]  /*2040*/  FADD.FTZ R30, R30, R13 ;  /* 0x0000000d1e1e7221 */ /* 0x000fe20000010000 */
[----:B------:R-:W-:Y:S01]  /*2050*/  FADD.FTZ R31, R31, R14 ;  /* 0x0000000e1f1f7221 */ /* 0x000fe20000010000 */
[----:B------:R-:W-:Y:S01]  /*2060*/  FADD.FTZ R28, R28, R15 ;  /* 0x0000000f1c1c7221 */ /* 0x000fe20000010000 */
[----:B------:R-:W-:-:S13]  /*2070*/  ISETP.GE.U32.AND P0, PT, R36, R46, PT ;  /* 0x0000002e2400720c */ /* 0x000fda0003f06070 */
        /* <DEDUP_REMOVED lines=18> */
.L_x_7586:
[----:B------:R-:W-:Y:S05]  /*21a0*/  BSYNC.RECONVERGENT B0 ;  /* 0x0000000000007941 */ /* 0x000fea0003800200 */
.L_x_7585:
        /* <DEDUP_REMOVED lines=13> */
.L_x_7579:
        /* <DEDUP_REMOVED lines=30> */
[-C--:B------:R-:W-:Y:S02]  /*2460*/  MOV R34, R20.reuse ;  /* 0x0000001400227202 */ /* 0x080fe40000000f00 */
[-C--:B------:R-:W-:Y:S02]  /*2470*/  MOV R27, R20.reuse ;  /* 0x00000014001b7202 */ /* 0x080fe40000000f00 */
[----:B------:R-:W-:-:S02]  /*2480*/  MOV R29, R20 ;  /* 0x00000014001d7202 */ /* 0x000fc40000000f00 */
[-C--:B------:R-:W-:Y:S02]  /*2490*/  MOV R28, R20.reuse ;  /* 0x00000014001c7202 */ /* 0x080fe40000000f00 */
[-C--:B------:R-:W-:Y:S02]  /*24a0*/  MOV R31, R20.reuse ;  /* 0x00000014001f7202 */ /* 0x080fe40000000f00 */
[-C--:B------:R-:W-:Y:S02]  /*24b0*/  MOV R33, R20.reuse ;  /* 0x0000001400217202 */ /* 0x080fe40000000f00 */
[-C--:B------:R-:W-:Y:S02]  /*24c0*/  MOV R32, R20.reuse ;  /* 0x0000001400207202 */ /* 0x080fe40000000f00 */
[----:B------:R-:W-:-:S07]  /*24d0*/  MOV R35, R20 ;  /* 0x0000001400237202 */ /* 0x000fce0000000f00 */
.L_x_7590:
        /* <DEDUP_REMOVED lines=40> */
.L_x_7589:
[----:B------:R-:W-:Y:S05]  /*2760*/  BSYNC.RECONVERGENT B0 ;  /* 0x0000000000007941 */ /* 0x000fea0003800200 */
.L_x_7588:
        /* <DEDUP_REMOVED lines=27> */
.L_x_7592:
[----:B------:R-:W-:Y:S05]  /*2920*/  BSYNC.RECONVERGENT B0 ;  /* 0x0000000000007941 */ /* 0x000fea0003800200 */
.L_x_7591:
        /* <DEDUP_REMOVED lines=26> */
.L_x_7594:
[----:B------:R-:W-:Y:S05]  /*2ad0*/  BSYNC.RECONVERGENT B0 ;  /* 0x0000000000007941 */ /* 0x000fea0003800200 */
.L_x_7593:
        /* <DEDUP_REMOVED lines=13> */
.L_x_7587:
[----:B------:R-:W1:Y:S01]  /*2bb0*/  LDCU UR4, c[0x0][0x394] ;  /* 0x00007280ff0477ac */ /* 0x000e620008000800 */
[----:B------:R-:W2:Y:S01]  /*2bc0*/  LDC R0, c[0x0][0x384] ;  /* 0x0000e100ff007b82 */ /* 0x000ea20000000800 */
[----:B------:R-:W-:Y:S01]  /*2bd0*/  BSSY.RECONVERGENT B0, `(.L_x_7595) ;  /* 0x0000445000007945 */ /* 0x000fe20003800200 */
[----:B------:R-:W-:Y:S02]  /*2be0*/  MOV R43, R41 ;  /* 0x00000029002b7202 */ /* 0x000fe40000000f00 */
        /* <DEDUP_REMOVED lines=39> */
.L_x_7602:
        /* <DEDUP_REMOVED lines=18> */
[----:B------:R-:W1:Y:S01]  /*2f80*/  LDCU.64 UR30, c[0x0][0x3d0] ;  /* 0x00007a00ff1e77ac */ /* 0x000e620008000a00 */
        /* <DEDUP_REMOVED lines=294> */
.L_x_7598:
        /* <DEDUP_REMOVED lines=11> */
[----:B------:R-:W-:Y:S06]  /*42a0*/  @!P1 BRA `(.L_x_7599) ;  /* 0x0000000c00949947 */ /* 0x000fec0003800000 */
        /* <DEDUP_REMOVED lines=229> */
.L_x_7599:
        /* <DEDUP_REMOVED lines=241> */
.L_x_7600:
        /* <DEDUP_REMOVED lines=11> */
[----:B------:R-:W-:Y:S06]  /*60c0*/  @!P1 BRA `(.L_x_7601) ;  /* 0x0000000c00689947 */ /* 0x000fec0003800000 */
        /* <DEDUP_REMOVED lines=218> */
.L_x_7601:
[----:B------:R-:W-:-:S04]  /*6e70*/  LOP3.LUT R13, R42, 0xfffffff0, RZ, 0xc0, !PT ;  /* 0xfffffff02a0d7812 */ /* 0x000fc800078ec0ff */
[----:B------:R-:W-:-:S04]  /*6e80*/  IADD3 R12, P1, PT, R13, R48, RZ ;  /* 0x000000300d0c7210 */ /* 0x000fc80007f3e0ff */
[----:B------:R-:W-:-:S06]  /*6e90*/  IADD3.X R13, PT, PT, RZ, R49, RZ, P1, !PT ;  /* 0x00000031ff0d7210 */ /* 0x000fcc0000ffe4ff */
[----:B------:R-:W5:Y:S03]  /*6ea0*/  LDG.E.128 R12, desc[UR36][R12.64] ;  /* 0x000000240c0c7981 */ /* 0x000f66000c1e1d00 */
.L_x_7597:
[----:B------:R-:W1:Y:S01]  /*6eb0*/  LDCU UR5, c[0x0][0x38c] ;  /* 0x00007180ff0577ac */ /* 0x000e620008000800 */
[----:B------:R-:W-:Y:S02]  /*6ec0*/  IMAD.U32 R42, RZ, RZ, UR4 ;  /* 0x00000004ff2a7e24 */ /* 0x000fe4000f8e00ff */
        /* <DEDUP_REMOVED lines=21> */
.L_x_7596:
[----:B0-----:R-:W-:Y:S05]  /*7020*/  BSYNC.RECONVERGENT B0 ;  /* 0x0000000000007941 */ /* 0x001fea0003800200 */
.L_x_7595:
        /* <DEDUP_REMOVED lines=284> */
.L_x_7606:
[----:B------:R-:W-:Y:S01]  /*81f0*/  SHF.R.U32.HI R32, RZ, 0x4, R32 ;  /* 0x00000004ff207819 */ /* 0x000fe20000011620 */
[----:B------:R-:W-:-:S07]  /*8200*/  IMAD.MOV.U32 R33, RZ, RZ, RZ ;  /* 0x000000ffff217224 */ /* 0x000fce00078e00ff */
.L_x_7605:
[----:B------:R-:W0:Y:S02]  /*8210*/  LDCU.64 UR4, c[0x0][0x758] ;  /* 0x0000eb00ff0477ac */ /* 0x000e240008000a00 */
[----:B0-----:R-:W-:-:S04]  /*8220*/  IADD3 R49, P1, PT, R40, UR4, RZ ;  /* 0x0000000428317c10 */ /* 0x001fc8000ff3e0ff */
[----:B------:R-:W-:Y:S02]  /*8230*/  IADD3.X R40, PT, PT, RZ, UR5, RZ, P1, !PT ;  /* 0x00000005ff287c10 */ /* 0x000fe40008ffe4ff */
        /* <DEDUP_REMOVED lines=281> */
.L_x_7608:
[----:B------:R-:W-:Y:S02]  /*93d0*/  SHF.R.U32.HI R30, RZ, 0x4, R30 ;  /* 0x00000004ff1e7819 */ /* 0x000fe4000001161e */
[----:B------:R-:W-:-:S07]  /*93e0*/  MOV R31, RZ ;  /* 0x000000ff001f7202 */ /* 0x000fce0000000f00 */
.L_x_7607:
        /* <DEDUP_REMOVED lines=281> */
.L_x_7610:
[----:B------:R-:W-:Y:S02]  /*a580*/  SHF.R.U32.HI R18, RZ, 0x4, R18 ;  /* 0x00000004ff127819 */ /* 0x000fe40000011612 */
[----:B------:R-:W-:-:S07]  /*a590*/  MOV R19, RZ ;  /* 0x000000ff00137202 */ /* 0x000fce0000000f00 */
.L_x_7609:
        /* <DEDUP_REMOVED lines=281> */
.L_x_7612:
[----:B------:R-:W-:Y:S02]  /*b730*/  SHF.R.U32.HI R12, RZ, 0x4, R12 ;  /* 0x00000004ff0c7819 */ /* 0x000fe4000001160c */
[----:B------:R-:W-:-:S07]  /*b740*/  MOV R13, RZ ;  /* 0x000000ff000d7202 */ /* 0x000fce0000000f00 */
.L_x_7611:
[----:B------:R-:W-:-:S04]  /*b750*/  LEA R14, P0, R12, R49, 0x4 ;  /* 0x000000310c0e7211 */ /* 0x000fc800078020ff */
[----:B------:R-:W-:-:S06]  /*b760*/  LEA.HI.X R15, R12, R40, R13, 0x4, P0 ;  /* 0x000000280c0f7211 */ /* 0x000fcc00000f240d */
[----:B------:R-:W5:Y:S03]  /*b770*/  LDG.E.128 R12, desc[UR36][R14.64] ;  /* 0x000000240e0c7981 */ /* 0x000f66000c1e1d00 */
.L_x_7604:
[----:B------:R-:W-:Y:S05]  /*b780*/  BSYNC.RECONVERGENT B0 ;  /* 0x0000000000007941 */ /* 0x000fea0003800200 */
.L_x_7603:
        /* <DEDUP_REMOVED lines=27> */
.L_x_7614:
[----:B------:R-:W-:Y:S05]  /*b940*/  BSYNC.RECONVERGENT B0 ;  /* 0x0000000000007941 */ /* 0x000fea0003800200 */
.L_x_7613:
        /* <DEDUP_REMOVED lines=11> */
[----:B------:R-:W-:-:S07]  /*ba00*/  FADD.FTZ R19, R7, R0 ;  /* 0x0000000007137221 */ /* 0x000fce0000010000 */
.L_x_7567:
[----:B------:R-:W-:Y:S05]  /*ba10*/  BSYNC.RECONVERGENT B6 ;  /* 0x0000000000067941 */ /* 0x000fea0003800200 */
.L_x_7566:
[----:B------:R-:W2:Y:S02]  /*ba20*/  LDCU UR4, c[0x0][0x3a4] ;  /* 0x00007480ff0477ac */ /* 0x000ea40008000800 */
[----:B--2---:R-:W-:-:S09]  /*ba30*/  UISETP.NE.AND UP0, UPT, UR4, URZ, UPT ;  /* 0x000000ff0400728c */ /* 0x004fd2000bf05270 */
[----:B------:R-:W-:Y:S05]  /*ba40*/  BRA.U !UP0, `(.L_x_7615) ;  /* 0x0000000108747547 */ /* 0x000fea000b800000 */
[----:B------:R-:W2:Y:S01]  /*ba50*/  S2R R4, SR_CgaCtaId ;  /* 0x0000000000047919 */ /* 0x000ea20000008800 */
[----:B------:R-:W3:Y:S01]  /*ba60*/  LDC R10, c[0x0][0x360] ;  /* 0x0000d800ff0a7b82 */ /* 0x000ee20000000800 */
[----:B------:R-:W-:-:S04]  /*ba70*/  MOV R0, 0x400 ;  /* 0x0000040000007802 */ /* 0x000fc80000000f00 */
        /* <DEDUP_REMOVED lines=9> */
.L_x_7616:
        /* <DEDUP_REMOVED lines=17> */
.L_x_7615:
        /* <DEDUP_REMOVED lines=14> */
[----:B------:R-:W-:-:S04]  /*bd00*/  IMAD.MOV.U32 R0, RZ, RZ, 0x20 ;  /* 0x00000020ff007424 */ /* 0x000fc800078e00ff */
[----:B------:R2:W-:Y:S01]  /*bd10*/  STS.128 [R3], R16 ;  /* 0x0000001003007388 */ /* 0x0005e20000000c00 */
[----:B------:R-:W-:Y:S05]  /*bd20*/  @!P0 BRA `(.L_x_7618) ;  /* 0x0000000000448947 */ /* 0x000fea0003800000 */
[----:B------:R-:W-:-:S07]  /*bd30*/  MOV R4, R6 ;  /* 0x0000000600047202 */ /* 0x000fce0000000f00 */
.L_x_7619:
[----:B------:R-:W-:Y:S01]  /*bd40*/  SHF.R.U32.HI R12, RZ, 0x1, R4 ;  /* 0x00000001ff0c7819 */ /* 0x000fe20000011604 */
[----:B------:R-:W-:Y:S05]  /*bd50*/  WARPSYNC.ALL ;  /* 0x0000000000007948 */ /* 0x000fea0003800000 */
[----:B------:R-:W-:Y:S01]  /*bd60*/  IADD3 R5, PT, PT, R12, R25, RZ ;  /* 0x000000190c057210 */ /* 0x000fe20007ffe0ff */
[----:B------:R-:W-:Y:S03]  /*bd70*/  BAR.SYNC.DEFER_BLOCKING 0x0 ;  /* 0x0000000000007b1d */ /* 0x000fe60000010000 */
        /* <DEDUP_REMOVED lines=9> */
[----:B------:R-:W-:Y:S01]  /*be10*/  ISETP.GT.U32.AND P0, PT, R4, 0x7f, PT ;  /* 0x0000007f0400780c */ /* 0x000fe20003f04070 */
[----:B------:R-:W-:-:S12]  /*be20*/  IMAD.MOV.U32 R4, RZ, RZ, R12 ;  /* 0x000000ffff047224 */ /* 0x000fd800078e000c */
[----:B------:R-:W-:Y:S05]  /*be30*/  @P0 BRA `(.L_x_7619) ;  /* 0xfffffffc00c00947 */ /* 0x000fea000383ffff */
.L_x_7618:
[----:B------:R-:W-:Y:S01]  /*be40*/  ISETP.GE.U32.AND P0, PT, R0, 0x2, PT ;  /* 0x000000020000780c */ /* 0x000fe20003f06070 */
[----:B------:R-:W-:Y:S05]  /*be50*/  WARPSYNC.ALL ;  /* 0x0000000000007948 */ /* 0x000fea0003800000 */
[----:B------:R-:W-:Y:S07]  /*be60*/  BAR.SYNC.DEFER_BLOCKING 0x0 ;  /* 0x0000000000007b1d */ /* 0x000fee0000010000 */
[----:B------:R-:W-:Y:S05]  /*be70*/  @!P0 BRA `(.L_x_7617) ;  /* 0x0000000000308947 */ /* 0x000fea0003800000 */
[----:B--23--:R-:W-:-:S07]  /*be80*/  HFMA2 R3, -RZ, RZ, 0, 5.9604644775390625e-08 ;  /* 0x00000001ff037431 */ /* 0x00cfce00000001ff */
.L_x_7620:
        /* <DEDUP_REMOVED lines=11> */
.L_x_7617:
[----:B------:R-:W4:Y:S01]  /*bf40*/  LDCU UR6, c[0x0][0x55c] ;  /* 0x0000ab80ff0677ac */ /* 0x000f220008000800 */
[----:B------:R-:W-:Y:S01]  /*bf50*/  MOV R29, RZ ;  /* 0x000000ff001d7202 */ /* 0x000fe20000000f00 */
        /* <DEDUP_REMOVED lines=276> */
[----:B--2---:R-:W-:-:S04]  /*d0a0*/  SHF.R.U32.HI R0, RZ, UR7, R0 ;  /* 0x00000007ff007c19 */ /* 0x004fc80008011600 */
[----:B------:R-:W-:-:S05]  /*d0b0*/  IADD3 R3, PT, PT, -R0, RZ, RZ ;  /* 0x000000ff00037210 */ /* 0x000fca0007ffe1ff */
[----:B------:R-:W-:-:S04]  /*d0c0*/  IMAD R6, R3, UR8, R7 ;  /* 0x0000000803067c24 */ /* 0x000fc8000f8e0207 */
[----:B---3--:R-:W-:-:S07]  /*d0d0*/  IMAD R29, R6, UR6, R29 ;  /* 0x00000006061d7c24 */ /* 0x008fce000f8e021d */
.L_x_7621:
[----:B------:R-:W-:Y:S01]  /*d0e0*/  MOV R27, RZ ;  /* 0x000000ff001b7202 */ /* 0x000fe20000000f00 */
[----:B------:R-:W-:Y:S06]  /*d0f0*/  BRA.U !UP0, `(.L_x_7622) ;  /* 0x0000001108487547 */ /* 0x000fec000b800000 */
[----:B------:R-:W4:Y:S01]  /*d100*/  LDCU.64 UR8, c[0x0][0x560] ;  /* 0x0000ac00ff0877ac */ /* 0x000f220008000a00 */
[----:B------:R-:W-:Y:S02]  /*d110*/  HFMA2 R4, -RZ, RZ, 0, 0 ;  /* 0x00000000ff047431 */ /* 0x000fe400000001ff */
[----:B------:R-:W-:Y:S01]  /*d120*/  VIADD R5, R45, 0x1 ;  /* 0x000000012d057836 */ /* 0x000fe20000000000 */
[----:B------:R-:W5:Y:S01]  /*d130*/  LDCU UR6, c[0x0][0x568] ;  /* 0x0000ad00ff0677ac */ /* 0x000f620008000800 */
[----:B------:R-:W0:Y:S01]  /*d140*/  LDCU UR7, c[0x0][0x68c] ;  /* 0x0000d180ff0777ac */ /* 0x000e220008000800 */
[----:B------:R-:W-:Y:S01]  /*d150*/  UISETP.NE.AND UP1, UPT, UR5, URZ, UPT ;  /* 0x000000ff0500728c */ /* 0x000fe2000bf25270 */
[----:B----4-:R-:W-:-:S05]  /*d160*/  IMAD.HI.U32 R6, R5, UR9, R4 ;  /* 0x0000000905067c27 */ /* 0x010fca000f8e0004 */
[----:B-----5:R-:W-:-:S04]  /*d170*/  SHF.R.U32.HI R7, RZ, UR6, R6 ;  /* 0x00000006ff077c19 */ /* 0x020fc80008011606 */
[----:B------:R-:W-:-:S05]  /*d180*/  IADD3 R4, PT, PT, -R7, RZ, RZ ;  /* 0x000000ff07047210 */ /* 0x000fca0007ffe1ff */
[----:B------:R-:W-:-:S04]  /*d190*/  IMAD R4, R4, UR8, R5 ;  /* 0x0000000804047c24 */ /* 0x000fc8000f8e0205 */
[----:B0-----:R-:W-:Y:S01]  /*d1a0*/  IMAD R27, R4, UR7, RZ ;  /* 0x00000007041b7c24 */ /* 0x001fe2000f8e02ff */
[----:B------:R-:W-:Y:S06]  /*d1b0*/  BRA.U !UP1, `(.L_x_7622) ;  /* 0x0000001109187547 */ /* 0x000fec000b800000 */
[----:B------:R-:W0:Y:S01]  /*d1c0*/  LDCU.64 UR6, c[0x0][0x570] ;  /* 0x0000ae00ff0677ac */ /* 0x000e220008000a00 */
[----:B------:R-:W-:Y:S01]  /*d1d0*/  MOV R6, RZ ;  /* 0x000000ff00067202 */ /* 0x000fe20000000f00 */
[----:B------:R-:W4:Y:S01]  /*d1e0*/  LDCU UR8, c[0x0][0x56c] ;  /* 0x0000ad80ff0877ac */ /* 0x000f220008000800 */
[----:B------:R-:W5:Y:S01]  /*d1f0*/  LDCU UR9, c[0x0][0x694] ;  /* 0x0000d280ff0977ac */ /* 0x000f620008000800 */
[----:B------:R-:W-:Y:S02]  /*d200*/  UISETP.NE.AND UP1, UPT, UR4, 0x2, UPT ;  /* 0x000000020400788c */ /* 0x000fe4000bf25270 */
[----:B0-----:R-:W-:-:S05]  /*d210*/  IMAD.HI.U32 R4, R7, UR6, R6 ;  /* 0x0000000607047c27 */ /* 0x001fca000f8e0006 */
[----:B------:R-:W-:-:S05]  /*d220*/  SHF.R.U32.HI R5, RZ, UR7, R4 ;  /* 0x00000007ff057c19 */ /* 0x000fca0008011604 */
[----:B------:R-:W-:-:S04]  /*d230*/  IMAD.MOV R6, RZ, RZ, -R5 ;  /* 0x000000ffff067224 */ /* 0x000fc800078e0a05 */
[----:B----4-:R-:W-:-:S04]  /*d240*/  IMAD R6, R6, UR8, R7 ;  /* 0x0000000806067c24 */ /* 0x010fc8000f8e0207 */
[----:B-----5:R-:W-:Y:S01]  /*d250*/  IMAD R27, R6, UR9, R27 ;  /* 0x00000009061b7c24 */ /* 0x020fe2000f8e021b */
[----:B------:R-:W-:Y:S06]  /*d260*/  BRA.U !UP1, `(.L_x_7622) ;  /* 0x0000000d09ec7547 */ /* 0x000fec000b800000 */
[----:B------:R-:W0:Y:S01]  /*d270*/  LDCU.64 UR8, c[0x0][0x578] ;  /* 0x0000af00ff0877ac */ /* 0x000e220008000a00 */
[----:B------:R-:W-:Y:S01]  /*d280*/  MOV R4, RZ ;  /* 0x000000ff00047202 */ /* 0x000fe20000000f00 */
[----:B------:R-:W4:Y:S01]  /*d290*/  LDCU UR6, c[0x0][0x580] ;  /* 0x0000b000ff0677ac */ /* 0x000f220008000800 */
[----:B------:R-:W5:Y:S01]  /*d2a0*/  LDCU UR7, c[0x0][0x69c] ;  /* 0x0000d380ff0777ac */ /* 0x000f620008000800 */
[----:B------:R-:W-:Y:S02]  /*d2b0*/  UISETP.NE.AND UP1, UPT, UR4, 0x3, UPT ;  /* 0x000000030400788c */ /* 0x000fe4000bf25270 */
[----:B0-----:R-:W-:-:S05]  /*d2c0*/  IMAD.HI.U32 R6, R5, UR9, R4 ;  /* 0x0000000905067c27 */ /* 0x001fca000f8e0004 */
[----:B----4-:R-:W-:-:S04]  /*d2d0*/  SHF.R.U32.HI R7, RZ, UR6, R6 ;  /* 0x00000006ff077c19 */ /* 0x010fc80008011606 */
[----:B------:R-:W-:-:S05]  /*d2e0*/  IADD3 R4, PT, PT, -R7, RZ, RZ ;  /* 0x000000ff07047210 */ /* 0x000fca0007ffe1ff */
[----:B------:R-:W-:-:S04]  /*d2f0*/  IMAD R4, R4, UR8, R5 ;  /* 0x0000000804047c24 */ /* 0x000fc8000f8e0205 */
[----:B-----5:R-:W-:Y:S01]  /*d300*/  IMAD R27, R4, UR7, R27 ;  /* 0x00000007041b7c24 */ /* 0x020fe2000f8e021b */
[----:B------:R-:W-:Y:S06]  /*d310*/  BRA.U !UP1, `(.L_x_7622) ;  /* 0x0000000d09c07547 */ /* 0x000fec000b800000 */
[----:B------:R-:W0:Y:S01]  /*d320*/  LDCU.64 UR6, c[0x0][0x588] ;  /* 0x0000b100ff0677ac */ /* 0x000e220008000a00 */
[----:B------:R-:W-:Y:S01]  /*d330*/  HFMA2 R6, -RZ, RZ, 0, 0 ;  /* 0x00000000ff067431 */ /* 0x000fe200000001ff */
        /* <DEDUP_REMOVED lines=229> */
[----:B------:R-:W2:Y:S01]  /*e190*/  LDCU.64 UR8, c[0x0][0x680] ;  /* 0x0000d000ff0877ac */ /* 0x000ea20008000a00 */
[----:B------:R-:W-:Y:S01]  /*e1a0*/  HFMA2 R4, -RZ, RZ, 0, 0 ;  /* 0x00000000ff047431 */ /* 0x000fe200000001ff */
[----:B------:R-:W0:Y:S01]  /*e1b0*/  LDCU UR6, c[0x0][0x688] ;  /* 0x0000d100ff0677ac */ /* 0x000e220008000800 */
[----:B------:R-:W4:Y:S03]  /*e1c0*/  LDCU UR7, c[0x0][0x74c] ;  /* 0x0000e980ff0777ac */ /* 0x000f260008000800 */
[----:B--23--:R-:W-:-:S05]  /*e1d0*/  IMAD.HI.U32 R0, R5, UR9, R4 ;  /* 0x0000000905007c27 */ /* 0x00cfca000f8e0004 */
[----:B0-----:R-:W-:-:S04]  /*e1e0*/  SHF.R.U32.HI R0, RZ, UR6, R0 ;  /* 0x00000006ff007c19 */ /* 0x001fc80008011600 */
[----:B------:R-:W-:-:S05]  /*e1f0*/  IADD3 R4, PT, PT, -R0, RZ, RZ ;  /* 0x000000ff00047210 */ /* 0x000fca0007ffe1ff */
[----:B------:R-:W-:-:S04]  /*e200*/  IMAD R4, R4, UR8, R5 ;  /* 0x0000000804047c24 */ /* 0x000fc8000f8e0205 */
[----:B----4-:R-:W-:-:S07]  /*e210*/  IMAD R27, R4, UR7, R27 ;  /* 0x00000007041b7c24 */ /* 0x010fce000f8e021b */
.L_x_7622:
[----:B------:R-:W-:Y:S01]  /*e220*/  MOV R26, RZ ;  /* 0x000000ff001a7202 */ /* 0x000fe20000000f00 */
[----:B------:R-:W-:Y:S06]  /*e230*/  BRA.U !UP0, `(.L_x_7623) ;  /* 0x0000001108487547 */ /* 0x000fec000b800000 */
[----:B------:R-:W4:Y:S01]  /*e240*/  LDCU.64 UR8, c[0x0][0x560] ;  /* 0x0000ac00ff0877ac */ /* 0x000f220008000a00 */
[----:B------:R-:W-:Y:S01]  /*e250*/  MOV R4, RZ ;  /* 0x000000ff00047202 */ /* 0x000fe20000000f00 */
        /* <DEDUP_REMOVED lines=17> */
[----:B--23--:R-:W-:-:S04]  /*e370*/  IMAD.MOV R3, RZ, RZ, -R5 ;  /* 0x000000ffff037224 */ /* 0x00cfc800078e0a05 */
        /* <DEDUP_REMOVED lines=254> */
.L_x_7623:
        /* <DEDUP_REMOVED lines=276> */
.L_x_7624:
        /* <DEDUP_REMOVED lines=288> */
[----:B---3--:R-:W-:-:S04]  /*116a0*/  SHF.R.U32.HI R0, RZ, UR6, R0 ;  /* 0x00000006ff007c19 */ /* 0x008fc80008011600 */
[----:B------:R-:W-:-:S05]  /*116b0*/  IADD3 R3, PT, PT, -R0, RZ, RZ ;  /* 0x000000ff00037210 */ /* 0x000fca0007ffe1ff */
[----:B------:R-:W-:-:S04]  /*116c0*/  IMAD R3, R3, UR8, R11 ;  /* 0x0000000803037c24 */ /* 0x000fc8000f8e020b */
[----:B----4-:R-:W-:-:S07]  /*116d0*/  IMAD R28, R3, UR7, R28 ;  /* 0x00000007031c7c24 */ /* 0x010fce000f8e021c */
.L_x_7626:
[----:B------:R-:W-:Y:S01]  /*116e0*/  IMAD.MOV.U32 R27, RZ, RZ, RZ ;  /* 0x000000ffff1b7224 */ /* 0x000fe200078e00ff */
[----:B------:R-:W-:Y:S06]  /*116f0*/  BRA.U !UP0, `(.L_x_7627) ;  /* 0x0000001108487547 */ /* 0x000fec000b800000 */
[----:B------:R-:W2:Y:S01]  /*11700*/  LDCU.64 UR8, c[0x0][0x560] ;  /* 0x0000ac00ff0877ac */ /* 0x000ea20008000a00 */
[----:B------:R-:W-:Y:S01]  /*11710*/  HFMA2 R8, -RZ, RZ, 0, 0 ;  /* 0x00000000ff087431 */ /* 0x000fe200000001ff */
[----:B------:R-:W-:Y:S01]  /*11720*/  IADD3 R9, PT, PT, R7, 0x1, RZ ;  /* 0x0000000107097810 */ /* 0x000fe20007ffe0ff */
        /* <DEDUP_REMOVED lines=271> */
.L_x_7627:
        /* <DEDUP_REMOVED lines=276> */
.L_x_7628:
        /* <DEDUP_REMOVED lines=276> */
.L_x_7629:
        /* <DEDUP_REMOVED lines=17> */
[----:B--2---:R-:W-:-:S11]  /*14bb0*/  IMAD R2, R23, UR4, R2 ;  /* 0x0000000417027c24 */ /* 0x004fd6000f8e0202 */
[----:B----4-:R-:W-:Y:S01]  /*14bc0*/  @!P0 IMAD R2, R2, UR5, R25 ;  /* 0x0000000502028c24 */ /* 0x010fe2000f8e0219 */
[----:B------:R-:W-:-:S03]  /*14bd0*/  PLOP3.LUT P0, PT, PT, PT, PT, 0x80, 0x8 ;  /* 0x000000000008781c */ /* 0x000fc60003f0f070 */
[----:B---3--:R-:W-:-:S05]  /*14be0*/  IMAD.WIDE.U32 R2, R2, 0x10, R6 ;  /* 0x0000001002027825 */ /* 0x008fca00078e0006 */
[----:B------:R2:W-:Y:S04]  /*14bf0*/  STG.E desc[UR36][R2.64], R16 ;  /* 0x0000001002007986 */ /* 0x0005e8000c101924 */
[----:B------:R2:W-:Y:S04]  /*14c00*/  STG.E desc[UR36][R2.64+0x4], R17 ;  /* 0x0000041102007986 */ /* 0x0005e8000c101924 */
[----:B------:R2:W-:Y:S04]  /*14c10*/  STG.E desc[UR36][R2.64+0x8], R18 ;  /* 0x0000081202007986 */ /* 0x0005e8000c101924 */
[----:B------:R2:W-:Y:S02]  /*14c20*/  STG.E desc[UR36][R2.64+0xc], R19 ;  /* 0x00000c1302007986 */ /* 0x0005e4000c101924 */
.L_x_7631:
[----:B------:R-:W-:Y:S05]  /*14c30*/  BSYNC.RECONVERGENT B0 ;  /* 0x0000000000007941 */ /* 0x000fea0003800200 */
.L_x_7630:
        /* <DEDUP_REMOVED lines=14> */
[----:B------:R-:W3:Y:S01]  /*14d20*/  S2R R9, SR_LANEID ;  /* 0x0000000000097919 */ /* 0x000ee20000000000 */
[----:B------:R-:W-:Y:S01]  /*14d30*/  VOTEU.ANY UR5, UPT, PT ;  /* 0x0000000000057886 */ /* 0x000fe200038e0100 */
[----:B--2---:R-:W2:Y:S01]  /*14d40*/  LDC.64 R2, c[0x0][0x780] ;  /* 0x0001e000ff027b82 */ /* 0x004ea20000000a00 */
[----:B------:R-:W3:Y:S08]  /*14d50*/  FLO.U32 R6, UR5 ;  /* 0x0000000500067d00 */ /* 0x000ef000080e0000 */
[----:B------:R-:W4:Y:S01]  /*14d60*/  POPC R7, UR5 ;  /* 0x0000000500077d09 */ /* 0x000f220008000000 */
[----:B--2---:R-:W-:Y:S01]  /*14d70*/  IMAD.WIDE.U32 R2, R23, 0x4, R2 ;  /* 0x0000000417027825 */ /* 0x004fe200078e0002 */
[----:B---3--:R-:W-:-:S13]  /*14d80*/  ISETP.EQ.U32.AND P1, PT, R6, R9, PT ;  /* 0x000000090600720c */ /* 0x008fda0003f22070 */
        /* <DEDUP_REMOVED lines=10> */
[----:B---3--:R-:W-:-:S05]  /*14e30*/  IMAD.IADD R0, R0, 0x1, R9 ;  /* 0x0000000100007824 */ /* 0x008fca00078e0209 */
[----:B------:R-:W-:-:S04]  /*14e40*/  ISETP.NE.AND P1, PT, R0, UR4, PT ;  /* 0x0000000400007c0c */ /* 0x000fc8000bf25270 */
[----:B------:R-:W-:-:S05]  /*14e50*/  SEL R0, RZ, 0x1, P1 ;  /* 0x00000001ff007807 */ /* 0x000fca0000800000 */
[----:B------:R3:W-:Y:S04]  /*14e60*/  STS.U8 [UR5], R0 ;  /* 0x00000000ff007988 */ /* 0x0007e80008000005 */
.L_x_7633:
[----:B------:R-:W-:Y:S05]  /*14e70*/  BSYNC.RECONVERGENT B0 ;  /* 0x0000000000007941 */ /* 0x000fea0003800200 */
.L_x_7632:
        /* <DEDUP_REMOVED lines=18> */
[----:B------:R-:W2:Y:S01]  /*14fa0*/  LDCU UR9, c[0x0][0x384] ;  /* 0x00007080ff0977ac */ /* 0x000ea20008000800 */
[----:B---3--:R-:W-:Y:S01]  /*14fb0*/  UISETP.NE.AND UP0, UPT, UR5, URZ, UPT ;  /* 0x000000ff0500728c */ /* 0x008fe2000bf05270 */
[----:B--2---:R-:W-:-:S08]  /*14fc0*/  MOV R16, UR9 ;  /* 0x0000000900107c02 */ /* 0x004fd00008000f00 */
[----:B------:R-:W-:Y:S05]  /*14fd0*/  BRA.U !UP0, `(.L_x_7635) ;  /* 0x0000000108807547 */ /* 0x000fea000b800000 */
[----:B------:R-:W2:Y:S01]  /*14fe0*/  LDCU UR5, c[0x0][0x360] ;  /* 0x00006c00ff0577ac */ /* 0x000ea20008000800 */
[----:B------:R-:W-:Y:S02]  /*14ff0*/  MOV R17, UR9 ;  /* 0x0000000900117c02 */ /* 0x000fe40008000f00 */
[----:B------:R-:W-:Y:S01]  /*15000*/  MOV R18, UR9 ;  /* 0x0000000900127c02 */ /* 0x000fe20008000f00 */
[----:B------:R-:W3:Y:S01]  /*15010*/  LDCU UR8, c[0x0][0x39c] ;  /* 0x00007380ff0877ac */ /* 0x000ee20008000800 */
[----:B------:R-:W-:Y:S01]  /*15020*/  MOV R19, UR9 ;  /* 0x0000000900137c02 */ /* 0x000fe20008000f00 */
[----:B--2---:R-:W-:-:S05]  /*15030*/  IMAD R0, R22, UR5, R25 ;  /* 0x0000000516007c24 */ /* 0x004fca000f8e0219 */
[----:B---3--:R-:W-:-:S13]  /*15040*/  ISETP.GE.U32.AND P1, PT, R0, UR8, PT ;  /* 0x0000000800007c0c */ /* 0x008fda000bf26070 */
[----:B------:R-:W-:Y:S05]  /*15050*/  @P1 BRA `(.L_x_7636) ;  /* 0x0000000000d41947 */ /* 0x000fea0003800000 */
[----:B------:R-:W2:Y:S01]  /*15060*/  LDCU UR6, c[0x0][0x374] ;  /* 0x00006e80ff0677ac */ /* 0x000ea20008000800 */
[----:B------:R-:W3:Y:S01]  /*15070*/  LDC R7, c[0x0][0x364] ;  /* 0x0000d900ff077b82 */ /* 0x000ee20000000800 */
[----:B------:R-:W-:Y:S01]  /*15080*/  BSSY.RECONVERGENT B1, `(.L_x_7637) ;  /* 0x0000014000017945 */ /* 0x000fe20003800200 */
[----:B------:R-:W-:Y:S01]  /*15090*/  IMAD.U32 R17, RZ, RZ, UR9 ;  /* 0x00000009ff117e24 */ /* 0x000fe2000f8e00ff */
[----:B------:R-:W-:Y:S02]  /*150a0*/  MOV R18, UR9 ;  /* 0x0000000900127c02 */ /* 0x000fe40008000f00 */
[----:B------:R-:W-:Y:S01]  /*150b0*/  MOV R19, UR9 ;  /* 0x0000000900137c02 */ /* 0x000fe20008000f00 */
[----:B--2---:R-:W-:Y:S02]  /*150c0*/  IMAD R23, R23, UR6, RZ ;  /* 0x0000000617177c24 */ /* 0x004fe4000f8e02ff */
[----:B---3--:R-:W-:-:S07]  /*150d0*/  IMAD R7, R7, UR5, RZ ;  /* 0x0000000507077c24 */ /* 0x008fce000f8e02ff */
.L_x_7638:
[----:B------:R-:W2:Y:S01]  /*150e0*/  LDC.64 R2, c[0x0][0x778] ;  /* 0x0001de00ff027b82 */ /* 0x000ea20000000a00 */
[----:B------:R-:W-:-:S05]  /*150f0*/  IADD3 R9, PT, PT, R23, R0, RZ ;  /* 0x0000000017097210 */ /* 0x000fca0007ffe0ff */
[----:B--2---:R-:W-:-:S05]  /*15100*/  IMAD.WIDE.U32 R2, R9, 0x10, R2 ;  /* 0x0000001009027825 */ /* 0x004fca00078e0002 */
        /* <DEDUP_REMOVED lines=12> */
.L_x_7637:
[----:B------:R-:W-:Y:S05]  /*151d0*/  BRA `(.L_x_7636) ;  /* 0x0000000000747947 */ /* 0x000fea0003800000 */
.L_x_7635:
[----:B------:R-:W2:Y:S01]  /*151e0*/  LDCU UR6, c[0x0][0x39c] ;  /* 0x00007380ff0677ac */ /* 0x000ea20008000800 */
[----:B------:R-:W-:Y:S01]  /*151f0*/  IMAD.U32 R17, RZ, RZ, UR9 ;  /* 0x00000009ff117e24 */ /* 0x000fe2000f8e00ff */
[----:B------:R-:W-:Y:S02]  /*15200*/  MOV R18, UR9 ;  /* 0x0000000900127c02 */ /* 0x000fe40008000f00 */
[----:B------:R-:W-:Y:S02]  /*15210*/  MOV R19, UR9 ;  /* 0x0000000900137c02 */ /* 0x000fe40008000f00 */
[----:B--2---:R-:W-:-:S13]  /*15220*/  ISETP.GE.U32.AND P1, PT, R22, UR6, PT ;  /* 0x0000000616007c0c */ /* 0x004fda000bf26070 */
[----:B------:R-:W-:Y:S05]  /*15230*/  @P1 BRA `(.L_x_7636) ;  /* 0x00000000005c1947 */ /* 0x000fea0003800000 */
[----:B------:R-:W2:Y:S01]  /*15240*/  LDCU UR5, c[0x0][0x374] ;  /* 0x00006e80ff0577ac */ /* 0x000ea20008000800 */
[----:B------:R-:W3:Y:S01]  /*15250*/  LDC R12, c[0x0][0x360] ;  /* 0x0000d800ff0c7b82 */ /* 0x000ee20000000800 */
[----:B------:R-:W-:Y:S01]  /*15260*/  MOV R0, R22 ;  /* 0x0000001600007202 */ /* 0x000fe20000000f00 */
[----:B------:R-:W-:Y:S01]  /*15270*/  IMAD.U32 R18, RZ, RZ, UR9 ;  /* 0x00000009ff127e24 */ /* 0x000fe2000f8e00ff */
[----:B------:R-:W-:Y:S02]  /*15280*/  MOV R17, UR9 ;  /* 0x0000000900117c02 */ /* 0x000fe40008000f00 */
[----:B------:R-:W-:-:S03]  /*15290*/  MOV R19, UR9 ;  /* 0x0000000900137c02 */ /* 0x000fc60008000f00 */
[----:B------:R-:W4:Y:S08]  /*152a0*/  LDC.64 R6, c[0x0][0x778] ;  /* 0x0001de00ff067b82 */ /* 0x000f300000000a00 */
[----:B------:R-:W0:Y:S01]  /*152b0*/  LDC R13, c[0x0][0x364] ;  /* 0x0000d900ff0d7b82 */ /* 0x000e220000000800 */
[----:B--2---:R-:W-:-:S07]  /*152c0*/  IMAD R23, R23, UR5, RZ ;  /* 0x0000000517177c24 */ /* 0x004fce000f8e02ff */
.L_x_7639:
[----:B------:R-:W-:-:S05]  /*152d0*/  IADD3 R2, PT, PT, R23, R0, RZ ;  /* 0x0000000017027210 */ /* 0x000fca0007ffe0ff */
[----:B---3--:R-:W-:-:S04]  /*152e0*/  IMAD R3, R2, R12, R25 ;  /* 0x0000000c02037224 */ /* 0x008fc800078e0219 */
[----:B----4-:R-:W-:-:S05]  /*152f0*/  IMAD.WIDE.U32 R2, R3, 0x10, R6 ;  /* 0x0000001003027825 */ /* 0x010fca00078e0006 */
[----:B------:R-:W2:Y:S04]  /*15300*/  LDG.E R9, desc[UR36][R2.64] ;  /* 0x0000002402097981 */ /* 0x000ea8000c1e1900 */
[----:B------:R-:W3:Y:S04]  /*15310*/  LDG.E R8, desc[UR36][R2.64+0x4] ;  /* 0x0000042402087981 */ /* 0x000ee8000c1e1900 */
[----:B------:R-:W4:Y:S04]  /*15320*/  LDG.E R11, desc[UR36][R2.64+0x8] ;  /* 0x00000824020b7981 */ /* 0x000f28000c1e1900 */
[----:B------:R-:W5:Y:S01]  /*15330*/  LDG.E R10, desc[UR36][R2.64+0xc] ;  /* 0x00000c24020a7981 */ /* 0x000f62000c1e1900 */
[----:B0-----:R-:W-:-:S04]  /*15340*/  IADD3 R0, PT, PT, R13, R0, RZ ;  /* 0x000000000d007210 */ /* 0x001fc80007ffe0ff */
[----:B------:R-:W-:Y:S01]  /*15350*/  ISETP.GE.U32.AND P1, PT, R0, UR6, PT ;  /* 0x0000000600007c0c */ /* 0x000fe2000bf26070 */
[----:B--2---:R-:W-:Y:S01]  /*15360*/  FADD.FTZ R16, R9, R16 ;  /* 0x0000001009107221 */ /* 0x004fe20000010000 */
[----:B---3--:R-:W-:Y:S01]  /*15370*/  FADD.FTZ R17, R8, R17 ;  /* 0x0000001108117221 */ /* 0x008fe20000010000 */
[----:B----4-:R-:W-:Y:S01]  /*15380*/  FADD.FTZ R18, R11, R18 ;  /* 0x000000120b127221 */ /* 0x010fe20000010000 */
[----:B-----5:R-:W-:-:S09]  /*15390*/  FADD.FTZ R19, R10, R19 ;  /* 0x000000130a137221 */ /* 0x020fd20000010000 */
[----:B------:R-:W-:Y:S05]  /*153a0*/  @!P1 BRA `(.L_x_7639) ;  /* 0xfffffffc00c89947 */ /* 0x000fea000383ffff */
.L_x_7636:
[----:B------:R-:W-:Y:S05]  /*153b0*/  BSYNC.RECONVERGENT B0 ;  /* 0x0000000000007941 */ /* 0x000fea0003800200 */
.L_x_7634:
        /* <DEDUP_REMOVED lines=8> */
[----:B------:R2:W-:Y:S01]  /*15440*/  STS.128 [R0], R16 ;  /* 0x0000001000007388 */ /* 0x0005e20000000c00 */
[----:B----4-:R-:W-:-:S04]  /*15450*/  UISETP.NE.AND UP0, UPT, UR9, URZ, UPT ;  /* 0x000000ff0900728c */ /* 0x010fc8000bf05270 */
[----:B------:R-:W-:Y:S07]  /*15460*/  BRA.U !UP1, `(.L_x_7640) ;  /* 0x0000000109447547 */ /* 0x000fee000b800000 */
[----:B------:R-:W-:-:S05]  /*15470*/  UMOV UR4, UR6 ;  /* 0x0000000600047c82 */ /* 0x000fca0008000000 */
.L_x_7641:
        /* <DEDUP_REMOVED lines=9> */
[----:B------:R-:W2:Y:S02]  /*15510*/  @!P1 LDS.128 R8, [R2] ;  /* 0x0000000002089984 */ /* 0x000ea40000000c00 */
[----:B--23--:R-:W-:Y:S01]  /*15520*/  @!P1 FADD.FTZ R16, R16, R8 ;  /* 0x0000000810109221 */ /* 0x00cfe20000010000 */
[----:B------:R-:W-:Y:S01]  /*15530*/  @!P1 FADD.FTZ R17, R17, R9 ;  /* 0x0000000911119221 */ /* 0x000fe20000010000 */
[----:B------:R-:W-:Y:S01]  /*15540*/  @!P1 FADD.FTZ R18, R18, R10 ;  /* 0x0000000a12129221 */ /* 0x000fe20000010000 */
[----:B------:R-:W-:-:S05]  /*15550*/  @!P1 FADD.FTZ R19, R19, R11 ;  /* 0x0000000b13139221 */ /* 0x000fca0000010000 */
[----:B------:R3:W-:Y:S01]  /*15560*/  @!P1 STS.128 [R0], R16 ;  /* 0x0000001000009388 */ /* 0x0007e20000000c00 */
[----:B------:R-:W-:Y:S05]  /*15570*/  BRA.U UP1, `(.L_x_7641) ;  /* 0xfffffffd01c07547 */ /* 0x000fea000b83ffff */
.L_x_7640:
        /* <DEDUP_REMOVED lines=9> */
.L_x_7644:
[----:B------:R-:W-:Y:S01]  /*15610*/  SHF.R.U32.HI R6, RZ, 0x1, R2 ;  /* 0x00000001ff067819 */ /* 0x000fe20000011602 */
[----:B------:R-:W-:Y:S03]  /*15620*/  BAR.SYNC.DEFER_BLOCKING 0x0 ;  /* 0x0000000000007b1d */ /* 0x000fe60000010000 */
[----:B------:R-:W-:-:S04]  /*15630*/  IADD3 R3, PT, PT, R6, R25, RZ ;  /* 0x0000001906037210 */ /* 0x000fc80007ffe0ff */
[----:B------:R-:W-:-:S04]  /*15640*/  ISETP.GE.U32.AND P1, PT, R3, UR5, PT ;  /* 0x0000000503007c0c */ /* 0x000fc8000bf26070 */
[----:B------:R-:W-:-:S13]  /*15650*/  ISETP.GE.U32.OR P1, PT, R25, R6, P1 ;  /* 0x000000061900720c */ /* 0x000fda0000f26470 */
[----:B------:R-:W-:-:S05]  /*15660*/  @!P1 LEA R3, R6, R0, 0x4 ;  /* 0x0000000006039211 */ /* 0x000fca00078e20ff */
[----:B--2---:R-:W2:Y:S02]  /*15670*/  @!P1 LDS.128 R8, [R3] ;  /* 0x0000000003089984 */ /* 0x004ea40000000c00 */
[----:B--234-:R-:W-:Y:S01]  /*15680*/  @!P1 FADD.FTZ R16, R16, R8 ;  /* 0x0000000810109221 */ /* 0x01cfe20000010000 */
[----:B------:R-:W-:Y:S01]  /*15690*/  @!P1 FADD.FTZ R17, R17, R9 ;  /* 0x0000000911119221 */ /* 0x000fe20000010000 */
[----:B------:R-:W-:Y:S01]  /*156a0*/  @!P1 FADD.FTZ R18, R18, R10 ;  /* 0x0000000a12129221 */ /* 0x000fe20000010000 */
[----:B------:R-:W-:-:S05]  /*156b0*/  @!P1 FADD.FTZ R19, R19, R11 ;  /* 0x0000000b13139221 */ /* 0x000fca0000010000 */
[----:B------:R2:W-:Y:S01]  /*156c0*/  @!P1 STS.128 [R0], R16 ;  /* 0x0000001000009388 */ /* 0x0005e20000000c00 */
[----:B------:R-:W-:Y:S02]  /*156d0*/  ISETP.GT.U32.AND P1, PT, R2, 0x7f, PT ;  /* 0x0000007f0200780c */ /* 0x000fe40003f24070 */
[----:B------:R-:W-:-:S11]  /*156e0*/  MOV R2, R6 ;  /* 0x0000000600027202 */ /* 0x000fd60000000f00 */
[----:B------:R-:W-:Y:S05]  /*156f0*/  @P1 BRA `(.L_x_7644) ;  /* 0xfffffffc00c41947 */ /* 0x000fea000383ffff */
.L_x_7643:
[----:B------:R-:W-:Y:S01]  /*15700*/  BAR.SYNC.DEFER_BLOCKING 0x0 ;  /* 0x0000000000007b1d */ /* 0x000fe20000010000 */
[----:B------:R-:W-:-:S09]  /*15710*/  UISETP.GE.U32.AND UP0, UPT, UR4, 0x2, UPT ;  /* 0x000000020400788c */ /* 0x000fd2000bf06070 */
[----:B------:R-:W-:Y:S05]  /*15720*/  BRA.U !UP0, `(.L_x_7642) ;  /* 0x0000000108307547 */ /* 0x000fea000b800000 */
[----:B--234-:R-:W-:-:S07]  /*15730*/  HFMA2 R0, -RZ, RZ, 0, 5.9604644775390625e-08 ;  /* 0x00000001ff007431 */ /* 0x01cfce00000001ff */
.L_x_7645:
[----:B------:R-:W2:Y:S04]  /*15740*/  SHFL.DOWN PT, R3, R16, R0, 0x1f ;  /* 0x08001f0010037589 */ /* 0x000ea800000e0000 */
[----:B------:R-:W3:Y:S04]  /*15750*/  SHFL.DOWN PT, R2, R17, R0, 0x1f ;  /* 0x08001f0011027589 */ /* 0x000ee800000e0000 */
[----:B------:R-:W4:Y:S04]  /*15760*/  SHFL.DOWN PT, R7, R18, R0, 0x1f ;  /* 0x08001f0012077589 */ /* 0x000f2800000e0000 */
[----:B------:R5:W0:Y:S02]  /*15770*/  SHFL.DOWN PT, R6, R19, R0, 0x1f ;  /* 0x08001f0013067589 */ /* 0x000a2400000e0000 */
[----:B-----5:R-:W-:-:S02]  /*15780*/  IMAD.SHL.U32 R0, R0, 0x2, RZ ;  /* 0x0000000200007824 */ /* 0x020fc400078e00ff */
[----:B--2---:R-:W-:-:S03]  /*15790*/  FADD.FTZ R16, R3, R16 ;  /* 0x0000001003107221 */ /* 0x004fc60000010000 */
[----:B------:R-:W-:Y:S01]  /*157a0*/  ISETP.GE.AND P1, PT, R0, UR4, PT ;  /* 0x0000000400007c0c */ /* 0x000fe2000bf26270 */
[----:B---3--:R-:W-:Y:S01]  /*157b0*/  FADD.FTZ R17, R2, R17 ;  /* 0x0000001102117221 */ /* 0x008fe20000010000 */
[----:B----4-:R-:W-:Y:S01]  /*157c0*/  FADD.FTZ R18, R7, R18 ;  /* 0x0000001207127221 */ /* 0x010fe20000010000 */
[----:B0-----:R-:W-:-:S10]  /*157d0*/  FADD.FTZ R19, R6, R19 ;  /* 0x0000001306137221 */ /* 0x001fd40000010000 */
[----:B------:R-:W-:Y:S05]  /*157e0*/  @!P1 BRA `(.L_x_7645) ;  /* 0xfffffffc00d49947 */ /* 0x000fea000383ffff */
.L_x_7642:
        /* <DEDUP_REMOVED lines=17> */
[----:B--234-:R-:W2:Y:S04]  /*15900*/  @P0 LDG.E R0, desc[UR36][R6.64] ;  /* 0x0000002406000981 */ /* 0x01cea8000c1e1900 */
        /* <DEDUP_REMOVED lines=13> */
[----:B------:R-:W2:Y:S02]  /*159e0*/  LDCU UR4, c[0x0][0x794] ;  /* 0x0000f280ff0477ac */ /* 0x000ea40008000800 */
[----:B--2---:R-:W-:-:S09]  /*159f0*/  UISETP.NE.AND UP0, UPT, UR4, 0x1, UPT ;  /* 0x000000010400788c */ /* 0x004fd2000bf05270 */
[----:B------:R-:W-:Y:S05]  /*15a00*/  BRA.U !UP0, `(.L_x_7647) ;  /* 0x0000000108907547 */ /* 0x000fea000b800000 */
[----:B0-----:R-:W-:Y:S01]  /*15a10*/  MOV R2, 0x0 ;  /* 0x0000000000027802 */ /* 0x001fe20000000f00 */
[----:B------:R-:W0:Y:S01]  /*15a20*/  LDCU.64 UR4, c[0x4][0x7c8] ;  /* 0x0100f900ff0477ac */ /* 0x000e220008000a00 */
[----:B------:R-:W-:Y:S01]  /*15a30*/  HFMA2 R8, -RZ, RZ, 0, 4.4763088226318359375e-05 ;  /* 0x000002efff087431 */ /* 0x000fe200000001ff */
        /* <DEDUP_REMOVED lines=10> */
[----:B--2---:R-:W-:-:S07]  /*15ae0*/  IMAD.U32 R11, RZ, RZ, UR7 ;  /* 0x00000007ff0b7e24 */ /* 0x004fce000f8e00ff */
[----:B------:R-:W-:-:S07]  /*15af0*/  LEPC R20, `(.L_x_7648) ;  /* 0x000000001014794e */ /* 0x000fce0000000000 */
[----:B-1-3--:R-:W-:Y:S05]  /*15b00*/  CALL.ABS.NOINC R14 ;  /* 0x000000000e007343 */ /* 0x00afea0003c00000 */
.L_x_7648:
        /* <DEDUP_REMOVED lines=19> */
.L_x_7649:
[----:B------:R-:W-:Y:S05]  /*15c40*/  BRA `(.L_x_7650) ;  /* 0x0000000000047947 */ /* 0x000fea0003800000 */
.L_x_7647:
[----:B------:R2:W-:Y:S02]  /*15c50*/  STG.E desc[UR36][R8.64], R16 ;  /* 0x0000001008007986 */ /* 0x0005e4000c101924 */
.L_x_7650:
[----:B------:R-:W0:Y:S01]  /*15c60*/  LDCU.64 UR6, c[0x0][0x760] ;  /* 0x0000ec00ff0677ac */ /* 0x000e220008000a00 */
[----:B------:R-:W3:Y:S01]  /*15c70*/  LDCU UR4, c[0x0][0x794] ;  /* 0x0000f280ff0477ac */ /* 0x000ee20008000800 */
[----:B0-----:R-:W-:-:S04]  /*15c80*/  IADD3 R2, P0, PT, R27, UR6, RZ ;  /* 0x000000061b027c10 */ /* 0x001fc8000ff1e0ff */
[----:B------:R-:W-:Y:S01]  /*15c90*/  IADD3.X R3, PT, PT, RZ, UR7, RZ, P0, !PT ;  /* 0x00000007ff037c10 */ /* 0x000fe200087fe4ff */
[----:B---3--:R-:W-:-:S04]  /*15ca0*/  UISETP.NE.AND UP0, UPT, UR4, 0x1, UPT ;  /* 0x000000010400788c */ /* 0x008fc8000bf05270 */
[----:B------:R0:W-:Y:S05]  /*15cb0*/  STG.E desc[UR36][R2.64], R17 ;  /* 0x0000001102007986 */ /* 0x0001ea000c101924 */
[----:B------:R-:W-:Y:S05]  /*15cc0*/  BRA.U !UP0, `(.L_x_7651) ;  /* 0x0000000108907547 */ /* 0x000fea000b800000 */
[----:B0-----:R-:W-:Y:S01]  /*15cd0*/  MOV R2, 0x0 ;  /* 0x0000000000027802 */ /* 0x001fe20000000f00 */
[----:B------:R-:W0:Y:S01]  /*15ce0*/  LDCU.64 UR4, c[0x4][0x7c8] ;  /* 0x0100f900ff0477ac */ /* 0x000e220008000a00 */
[----:B--2---:R-:W-:Y:S01]  /*15cf0*/  HFMA2 R8, -RZ, RZ, 0, 4.4763088226318359375e-05 ;  /* 0x000002efff087431 */ /* 0x004fe200000001ff */
        /* <DEDUP_REMOVED lines=13> */
.L_x_7652:
        /* <DEDUP_REMOVED lines=19> */
.L_x_7653:
[----:B------:R-:W-:Y:S05]  /*15f00*/  BRA `(.L_x_7654) ;  /* 0x00000000000c7947 */ /* 0x000fea0003800000 */
.L_x_7651:
[----:B------:R-:W-:-:S04]  /*15f10*/  IADD3 R26, P0, PT, R26, UR6, RZ ;  /* 0x000000061a1a7c10 */ /* 0x000fc8000ff1e0ff */
[----:B------:R-:W-:-:S05]  /*15f20*/  IADD3.X R27, PT, PT, RZ, UR7, RZ, P0, !PT ;  /* 0x00000007ff1b7c10 */ /* 0x000fca00087fe4ff */
[----:B------:R3:W-:Y:S04]  /*15f30*/  STG.E desc[UR36][R26.64], R18 ;  /* 0x000000121a007986 */ /* 0x0007e8000c101924 */
.L_x_7654:
[----:B------:R-:W4:Y:S02]  /*15f40*/  LDCU.64 UR4, c[0x0][0x760] ;  /* 0x0000ec00ff0477ac */ /* 0x000f240008000a00 */
[----:B----4-:R-:W-:-:S05]  /*15f50*/  IADD3 R24, P0, PT, R24, UR4, RZ ;  /* 0x0000000418187c10 */ /* 0x010fca000ff1e0ff */
[----:B------:R-:W-:-:S05]  /*15f60*/  IMAD.X R25, RZ, RZ, UR5, P0 ;  /* 0x00000005ff197e24 */ /* 0x000fca00080e06ff */
[----:B------:R-:W-:Y:S01]  /*15f70*/  STG.E desc[UR36][R24.64], R19 ;  /* 0x0000001318007986 */ /* 0x000fe2000c101924 */
[----:B------:R-:W-:Y:S05]  /*15f80*/  EXIT ;  /* 0x000000000000794d */ /* 0x000fea0003800000 */
.L_x_7646:
[----:B------:R-:W5:Y:S01]  /*15f90*/  LDCU.U8 UR4, c[0x0][0x790] ;  /* 0x0000f200ff0477ac */ /* 0x000f620008000000 */
[----:B------:R-:W0:Y:S01]  /*15fa0*/  LDCU.U8 UR5, c[0x0][0x791] ;  /* 0x0000f220ff0577ac */ /* 0x000e220008000000 */
[----:B-----5:R-:W-:Y:S02]  /*15fb0*/  UISETP.NE.AND UP1, UPT, UR4, URZ, UPT ;  /* 0x000000ff0400728c */ /* 0x020fe4000bf25270 */
[----:B0-----:R-:W-:-:S07]  /*15fc0*/  UISETP.NE.AND UP0, UPT, UR5, URZ, UPT ;  /* 0x000000ff0500728c */ /* 0x001fce000bf05270 */
[----:B------:R-:W-:Y:S05]  /*15fd0*/  BRA.U !UP1, `(.L_x_7655) ;  /* 0x0000000109207547 */ /* 0x000fea000b800000 */
[----:B------:R-:W5:Y:S04]  /*15fe0*/  LDG.E R3, desc[UR36][R4.64] ;  /* 0x0000002404037981 */ /* 0x000f68000c1e1900 */
[----:B--234-:R-:W2:Y:S04]  /*15ff0*/  LDG.E R0, desc[UR36][R4.64+0x4] ;  /* 0x0000042404007981 */ /* 0x01cea8000c1e1900 */
[----:B------:R-:W3:Y:S04]  /*16000*/  LDG.E R7, desc[UR36][R4.64+0x8] ;  /* 0x0000082404077981 */ /* 0x000ee8000c1e1900 */
[----:B------:R-:W4:Y:S01]  /*16010*/  LDG.E R2, desc[UR36][R4.64+0xc] ;  /* 0x00000c2404027981 */ /* 0x000f22000c1e1900 */
[----:B-----5:R-:W-:Y:S01]  /*16020*/  FADD.FTZ R16, R16, R3 ;  /* 0x0000000310107221 */ /* 0x020fe20000010000 */
[----:B--2---:R-:W-:Y:S01]  /*16030*/  FADD.FTZ R17, R17, R0 ;  /* 0x0000000011117221 */ /* 0x004fe20000010000 */
[----:B---3--:R-:W-:Y:S01]  /*16040*/  FADD.FTZ R18, R18, R7 ;  /* 0x0000000712127221 */ /* 0x008fe20000010000 */
[----:B----4-:R-:W-:-:S07]  /*16050*/  FADD.FTZ R19, R19, R2 ;  /* 0x0000000213137221 */ /* 0x010fce0000010000 */
.L_x_7655:
        /* <DEDUP_REMOVED lines=20> */
.L_x_7658:
        /* <DEDUP_REMOVED lines=19> */
.L_x_7659:
[----:B------:R-:W-:Y:S05]  /*162d0*/  BRA `(.L_x_7660) ;  /* 0x0000000000107947 */ /* 0x000fea0003800000 */
.L_x_7657:
[----:B------:R-:W0:Y:S02]  /*162e0*/  LDCU.64 UR4, c[0x0][0x760] ;  /* 0x0000ec00ff0477ac */ /* 0x000e240008000a00 */
[----:B0-----:R-:W-:-:S05]  /*162f0*/  IADD3 R28, P0, PT, R28, UR4, RZ ;  /* 0x000000041c1c7c10 */ /* 0x001fca000ff1e0ff */
[----:B------:R-:W-:-:S05]  /*16300*/  IMAD.X R29, RZ, RZ, UR5, P0 ;  /* 0x00000005ff1d7e24 */ /* 0x000fca00080e06ff */
[----:B------:R0:W-:Y:S03]  /*16310*/  STG.E desc[UR36][R28.64], R16 ;  /* 0x000000101c007986 */ /* 0x0001e6000c101924 */
.L_x_7660:
        /* <DEDUP_REMOVED lines=23> */
.L_x_7662:
        /* <DEDUP_REMOVED lines=19> */
.L_x_7663:
[----:B------:R-:W-:Y:S05]  /*165c0*/  BRA `(.L_x_7664) ;  /* 0x00000000000c7947 */ /* 0x000fea0003800000 */
.L_x_7661:
[----:B------:R-:W-:-:S04]  /*165d0*/  IADD3 R26, P0, PT, R26, UR6, RZ ;  /* 0x000000061a1a7c10 */ /* 0x000fc8000ff1e0ff */
[----:B------:R-:W-:-:S05]  /*165e0*/  IADD3.X R27, PT, PT, RZ, UR7, RZ, P0, !PT ;  /* 0x00000007ff1b7c10 */ /* 0x000fca00087fe4ff */
[----:B------:R0:W-:Y:S04]  /*165f0*/  STG.E desc[UR36][R26.64], R18 ;  /* 0x000000121a007986 */ /* 0x0001e8000c101924 */
.L_x_7664:
[----:B------:R-:W5:Y:S02]  /*16600*/  LDCU.64 UR4, c[0x0][0x760] ;  /* 0x0000ec00ff0477ac */ /* 0x000f640008000a00 */
[----:B-----5:R-:W-:-:S04]  /*16610*/  IADD3 R24, P0, PT, R24, UR4, RZ ;  /* 0x0000000418187c10 */ /* 0x020fc8000ff1e0ff */
[----:B------:R-:W-:-:S05]  /*16620*/  IADD3.X R25, PT, PT, RZ, UR5, RZ, P0, !PT ;  /* 0x00000005ff197c10 */ /* 0x000fca00087fe4ff */
[----:B------:R-:W-:Y:S01]  /*16630*/  STG.E desc[UR36][R24.64], R19 ;  /* 0x0000001318007986 */ /* 0x000fe2000c101924 */
[----:B------:R-:W-:Y:S05]  /*16640*/  EXIT ;  /* 0x000000000000794d */ /* 0x000fea0003800000 */
.L_x_7656:
[----:B------:R-:W-:Y:S04]  /*16650*/  STG.E desc[UR36][R4.64], R16 ;  /* 0x0000001004007986 */ /* 0x000fe8000c101924 */
[----:B------:R-:W-:Y:S04]  /*16660*/  STG.E desc[UR36][R4.64+0x4], R17 ;  /* 0x0000041104007986 */ /* 0x000fe8000c101924 */
[----:B------:R-:W-:Y:S04]  /*16670*/  STG.E desc[UR36][R4.64+0x8], R18 ;  /* 0x0000081204007986 */ /* 0x000fe8000c101924 */
[----:B------:R-:W-:Y:S01]  /*16680*/  STG.E desc[UR36][R4.64+0xc], R19 ;  /* 0x00000c1304007986 */ /* 0x000fe2000c101924 */
[----:B------:R-:W-:Y:S05]  /*16690*/  EXIT ;  /* 0x000000000000794d */ /* 0x000fea0003800000 */
.L_x_7625:
        /* <DEDUP_REMOVED lines=49> */
[----:B------:R-:W-:Y:S01]  /*169b0*/  IMAD.MOV.U32 R13, RZ, RZ, RZ ;  /* 0x000000ffff0d7224 */ /* 0x000fe200078e00ff */
[----:B------:R-:W5:Y:S01]  /*169c0*/  LDCU.64 UR8, c[0x4][0x1a0] ;  /* 0x01003400ff0877ac */ /* 0x000f620008000a00 */
[----:B0-----:R-:W-:Y:S02]  /*169d0*/  MOV R4, UR4 ;  /* 0x0000000400047c02 */ /* 0x001fe40008000f00 */
[----:B------:R-:W-:-:S02]  /*169e0*/  MOV R5, UR5 ;  /* 0x0000000500057c02 */ /* 0x000fc40008000f00 */
[----:B----4-:R-:W-:Y:S01]  /*169f0*/  MOV R6, UR6 ;  /* 0x0000000600067c02 */ /* 0x010fe20008000f00 */
[----:B------:R-:W-:Y:S01]  /*16a00*/  IMAD.U32 R7, RZ, RZ, UR7 ;  /* 0x00000007ff077e24 */ /* 0x000fe2000f8e00ff */
[----:B-----5:R-:W-:Y:S02]  /*16a10*/  MOV R10, UR8 ;  /* 0x00000008000a7c02 */ /* 0x020fe40008000f00 */
[----:B--2---:R-:W-:-:S07]  /*16a20*/  MOV R11, UR9 ;  /* 0x00000009000b7c02 */ /* 0x004fce0008000f00 */
[----:B------:R-:W-:-:S07]  /*16a30*/  LEPC R20, `(.L_x_7667) ;  /* 0x000000001014794e */ /* 0x000fce0000000000 */
[----:B-1-3--:R-:W-:Y:S05]  /*16a40*/  CALL.ABS.NOINC R14 ;  /* 0x000000000e007343 */ /* 0x00afea0003c00000 */
.L_x_7667:
        /* <DEDUP_REMOVED lines=19> */
.L_x_7668:
[----:B------:R-:W-:Y:S05]  /*16b80*/  BRA `(.L_x_7669) ;  /* 0x0000000000047947 */ /* 0x000fea0003800000 */
.L_x_7666:
[----:B------:R2:W-:Y:S02]  /*16b90*/  STG.E desc[UR36][R8.64], R16 ;  /* 0x0000001008007986 */ /* 0x0005e4000c101924 */
.L_x_7669:
        /* <DEDUP_REMOVED lines=23> */
.L_x_7671:
        /* <DEDUP_REMOVED lines=19> */
.L_x_7672:
[----:B------:R-:W-:Y:S05]  /*16e40*/  BRA `(.L_x_7673) ;  /* 0x00000000000c7947 */ /* 0x000fea0003800000 */
.L_x_7670:
[----:B------:R-:W-:-:S04]  /*16e50*/  IADD3 R26, P0, PT, R26, UR6, RZ ;  /* 0x000000061a1a7c10 */ /* 0x000fc8000ff1e0ff */
[----:B------:R-:W-:-:S05]  /*16e60*/  IADD3.X R27, PT, PT, RZ, UR7, RZ, P0, !PT ;  /* 0x00000007ff1b7c10 */ /* 0x000fca00087fe4ff */
[----:B------:R3:W-:Y:S04]  /*16e70*/  STG.E desc[UR36][R26.64], R18 ;  /* 0x000000121a007986 */ /* 0x0007e8000c101924 */
.L_x_7673:
[----:B------:R-:W4:Y:S02]  /*16e80*/  LDCU.64 UR4, c[0x0][0x760] ;  /* 0x0000ec00ff0477ac */ /* 0x000f240008000a00 */
[----:B----4-:R-:W-:-:S04]  /*16e90*/  IADD3 R24, P0, PT, R24, UR4, RZ ;  /* 0x0000000418187c10 */ /* 0x010fc8000ff1e0ff */
[----:B------:R-:W-:-:S05]  /*16ea0*/  IADD3.X R25, PT, PT, RZ, UR5, RZ, P0, !PT ;  /* 0x00000005ff197c10 */ /* 0x000fca00087fe4ff */
[----:B------:R-:W-:Y:S01]  /*16eb0*/  STG.E desc[UR36][R24.64], R19 ;  /* 0x0000001318007986 */ /* 0x000fe2000c101924 */
[----:B------:R-:W-:Y:S05]  /*16ec0*/  EXIT ;  /* 0x000000000000794d */ /* 0x000fea0003800000 */
.L_x_7665:
[----:B------:R-:W2:Y:S01]  /*16ed0*/  LDCU.U8 UR4, c[0x0][0x790] ;  /* 0x0000f200ff0477ac */ /* 0x000ea20008000000 */
[----:B------:R-:W3:Y:S01]  /*16ee0*/  LDCU.U8 UR5, c[0x0][0x791] ;  /* 0x0000f220ff0577ac */ /* 0x000ee20008000000 */
[----:B--2---:R-:W-:Y:S02]  /*16ef0*/  UISETP.NE.AND UP0, UPT, UR4, URZ, UPT ;  /* 0x000000ff0400728c */ /* 0x004fe4000bf05270 */
[----:B---3--:R-:W-:-:S07]  /*16f00*/  UISETP.NE.AND UP1, UPT, UR5, URZ, UPT ;  /* 0x000000ff0500728c */ /* 0x008fce000bf25270 */
        /* <DEDUP_REMOVED lines=9> */
.L_x_7674:
        /* <DEDUP_REMOVED lines=12> */
[----:B--2---:R-:W-:Y:S02]  /*17060*/  MOV R4, UR4 ;  /* 0x0000000400047c02 */ /* 0x004fe40008000f00 */
[----:B------:R-:W-:Y:S01]  /*17070*/  MOV R5, UR5 ;  /* 0x0000000500057c02 */ /* 0x000fe20008000f00 */
[----:B-----5:R-:W-:Y:S01]  /*17080*/  IMAD.U32 R6, RZ, RZ, UR6 ;  /* 0x00000006ff067e24 */ /* 0x020fe2000f8e00ff */
[----:B------:R-:W-:-:S02]  /*17090*/  MOV R7, UR7 ;  /* 0x0000000700077c02 */ /* 0x000fc40008000f00 */
[----:B0-----:R-:W-:Y:S02]  /*170a0*/  MOV R10, UR8 ;  /* 0x00000008000a7c02 */ /* 0x001fe40008000f00 */
[----:B---3--:R-:W-:-:S07]  /*170b0*/  MOV R11, UR9 ;  /* 0x00000009000b7c02 */ /* 0x008fce0008000f00 */
[----:B------:R-:W-:-:S07]  /*170c0*/  LEPC R20, `(.L_x_7677) ;  /* 0x000000001014794e */ /* 0x000fce0000000000 */
[----:B-1--4-:R-:W-:Y:S05]  /*170d0*/  CALL.ABS.NOINC R14 ;  /* 0x000000000e007343 */ /* 0x012fea0003c00000 */
.L_x_7677:
        /* <DEDUP_REMOVED lines=19> */
.L_x_7678:
[----:B------:R-:W-:Y:S05]  /*17210*/  BRA `(.L_x_7679) ;  /* 0x0000000000107947 */ /* 0x000fea0003800000 */
.L_x_7676:
[----:B------:R-:W2:Y:S02]  /*17220*/  LDCU.64 UR4, c[0x0][0x760] ;  /* 0x0000ec00ff0477ac */ /* 0x000ea40008000a00 */
[----:B--2---:R-:W-:-:S04]  /*17230*/  IADD3 R2, P0, PT, R29, UR4, RZ ;  /* 0x000000041d027c10 */ /* 0x004fc8000ff1e0ff */
[----:B------:R-:W-:-:S05]  /*17240*/  IADD3.X R3, PT, PT, RZ, UR5, RZ, P0, !PT ;  /* 0x00000005ff037c10 */ /* 0x000fca00087fe4ff */
[----:B------:R2:W-:Y:S04]  /*17250*/  STG.E desc[UR36][R2.64], R16 ;  /* 0x0000001002007986 */ /* 0x0005e8000c101924 */
.L_x_7679:
[----:B------:R-:W2:Y:S01]  /*17260*/  LDCU.64 UR6, c[0x0][0x760] ;  /* 0x0000ec00ff0677ac */ /* 0x000ea20008000a00 */
[----:B------:R-:W3:Y:S01]  /*17270*/  LDCU UR4, c[0x0][0x794] ;  /* 0x0000f280ff0477ac */ /* 0x000ee20008000800 */
[----:B--2---:R-:W-:-:S04]  /*17280*/  IADD3 R2, P0, PT, R27, UR6, RZ ;  /* 0x000000061b027c10 */ /* 0x004fc8000ff1e0ff */
[----:B------:R-:W-:Y:S01]  /*17290*/  IADD3.X R3, PT, PT, RZ, UR7, RZ, P0, !PT ;  /* 0x00000007ff037c10 */ /* 0x000fe200087fe4ff */
[----:B---3--:R-:W-:-:S04]  /*172a0*/  UISETP.NE.AND UP0, UPT, UR4, 0x1, UPT ;  /* 0x000000010400788c */ /* 0x008fc8000bf05270 */
[----:B------:R2:W-:Y:S05]  /*172b0*/  STG.E desc[UR36][R2.64], R17 ;  /* 0x0000001102007986 */ /* 0x0005ea000c101924 */
[----:B------:R-:W-:Y:S05]  /*172c0*/  BRA.U !UP0, `(.L_x_7680) ;  /* 0x0000000108907547 */ /* 0x000fea000b800000 */
[----:B--2---:R-:W-:Y:S01]  /*172d0*/  MOV R2, 0x0 ;  /* 0x0000000000027802 */ /* 0x004fe20000000f00 */
[----:B------:R-:W2:Y:S01]  /*172e0*/  LDCU.64 UR4, c[0x4][0x7c8] ;  /* 0x0100f900ff0477ac */ /* 0x000ea20008000a00 */
[----:B------:R-:W-:Y:S02]  /*172f0*/  HFMA2 R12, -RZ, RZ, 0, 5.9604644775390625e-08 ;  /* 0x00000001ff0c7431 */ /* 0x000fe400000001ff */
        /* <DEDUP_REMOVED lines=8> */
[----:B------:R-:W-:Y:S02]  /*17380*/  MOV R7, UR7 ;  /* 0x0000000700077c02 */ /* 0x000fe40008000f00 */
[----:B0-----:R-:W-:Y:S02]  /*17390*/  MOV R10, UR8 ;  /* 0x00000008000a7c02 */ /* 0x001fe40008000f00 */
[----:B---3--:R-:W-:-:S07]  /*173a0*/  MOV R11, UR9 ;  /* 0x00000009000b7c02 */ /* 0x008fce0008000f00 */
[----:B------:R-:W-:-:S07]  /*173b0*/  LEPC R20, `(.L_x_7681) ;  /* 0x000000001014794e */ /* 0x000fce0000000000 */
[----:B-1--4-:R-:W-:Y:S05]  /*173c0*/  CALL.ABS.NOINC R14 ;  /* 0x000000000e007343 */ /* 0x012fea0003c00000 */
.L_x_7681:
        /* <DEDUP_REMOVED lines=19> */
.L_x_7682:
[----:B------:R-:W-:Y:S05]  /*17500*/  BRA `(.L_x_7683) ;  /* 0x00000000000c7947 */ /* 0x000fea0003800000 */
.L_x_7680:
[----:B------:R-:W-:-:S04]  /*17510*/  IADD3 R26, P0, PT, R26, UR6, RZ ;  /* 0x000000061a1a7c10 */ /* 0x000fc8000ff1e0ff */
[----:B------:R-:W-:-:S05]  /*17520*/  IADD3.X R27, PT, PT, RZ, UR7, RZ, P0, !PT ;  /* 0x00000007ff1b7c10 */ /* 0x000fca00087fe4ff */
[----:B------:R3:W-:Y:S04]  /*17530*/  STG.E desc[UR36][R26.64], R18 ;  /* 0x000000121a007986 */ /* 0x0007e8000c101924 */
.L_x_7683:
[----:B------:R-:W4:Y:S02]  /*17540*/  LDCU.64 UR4, c[0x0][0x760] ;  /* 0x0000ec00ff0477ac */ /* 0x000f240008000a00 */
[----:B----4-:R-:W-:-:S04]  /*17550*/  IADD3 R24, P0, PT, R24, UR4, RZ ;  /* 0x0000000418187c10 */ /* 0x010fc8000ff1e0ff */
[----:B------:R-:W-:-:S05]  /*17560*/  IADD3.X R25, PT, PT, RZ, UR5, RZ, P0, !PT ;  /* 0x00000005ff197c10 */ /* 0x000fca00087fe4ff */
[----:B------:R-:W-:Y:S01]  /*17570*/  STG.E desc[UR36][R24.64], R19 ;  /* 0x0000001318007986 */ /* 0x000fe2000c101924 */
[----:B------:R-:W-:Y:S05]  /*17580*/  EXIT ;  /* 0x000000000000794d */ /* 0x000fea0003800000 */
.L_x_7675:
[----:B------:R-:W-:Y:S04]  /*17590*/  STG.E desc[UR36][R4.64], R16 ;  /* 0x0000001004007986 */ /* 0x000fe8000c101924 */
[----:B------:R-:W-:Y:S04]  /*175a0*/  STG.E desc[UR36][R4.64+0x4], R17 ;  /* 0x0000041104007986 */ /* 0x000fe8000c101924 */
[----:B------:R-:W-:Y:S04]  /*175b0*/  STG.E desc[UR36][R4.64+0x8], R18 ;  /* 0x0000081204007986 */ /* 0x000fe8000c101924 */
[----:B------:R-:W-:Y:S01]  /*175c0*/  STG.E desc[UR36][R4.64+0xc], R19 ;  /* 0x00000c1304007986 */ /* 0x000fe2000c101924 */
[----:B------:R-:W-:Y:S05]  /*175d0*/  EXIT ;  /* 0x000000000000794d */ /* 0x000fea0003800000 */
.L_x_7684:
        /* <DEDUP_REMOVED lines=10> */
.L_x_10025:


//--------------------- .text._ZN2at6native13reduce_kernelILi512ELi1ENS0_8ReduceOpIdNS0_14func_wrapper_tIdZNS0_11sum_functorIdddEclERNS_14TensorIteratorEEUlddE_EEjdLi4ELi4EEEEEvT1_ --------------------------
	.section	.text._ZN2at6native13reduce_kernelILi512ELi1ENS0_8ReduceOpIdNS0_14func_wrapper_tIdZNS0_11sum_functorIdddEclERNS_14TensorIteratorEEUlddE_EEjdLi4ELi4EEEEEvT1_,"ax",@progbits
	.align	128
        .global         _ZN2at6native13reduce_kernelILi512ELi1ENS0_8ReduceOpIdNS0_14func_wrapper_tIdZNS0_11sum_functorIdddEclERNS_14TensorIteratorEEUlddE_EEjdLi4ELi4EEEEEvT1_
        .type           _ZN2at6native13reduce_kernelILi512ELi1ENS0_8ReduceOpIdNS0_14func_wrapper_tIdZNS0_11sum_functorIdddEclERNS_14TensorIteratorEEUlddE_EEjdLi4ELi4EEEEEvT1_,@function
        .size           _ZN2at6native13reduce_kernelILi512ELi1ENS0_8ReduceOpIdNS0_14func_wrapper_tIdZNS0_11sum_functorIdddEclERNS_14TensorIteratorEEUlddE_EEjdLi4ELi4EEEEEvT1_,(.L_x_10026 - _ZN2at6native13reduce_kernelILi512ELi1ENS0_8ReduceOpIdNS0_14func_wrapper_tIdZNS0_11sum_functorIdddEclERNS_14TensorIteratorEEUlddE_EEjdLi4ELi4EEEEEvT1_)
        .other          _ZN2at6native13reduce_kernelILi512ELi1ENS0_8ReduceOpIdNS0_14func_wrapper_tIdZNS0_11sum_functorIdddEclERNS_14TensorIteratorEEUlddE_EEjdLi4ELi4EEEEEvT1_,@"STO_CUDA_ENTRY STV_DEFAULT"
_ZN2at6native13reduce_kernelILi512ELi1ENS0_8ReduceOpIdNS0_14func_wrapper_tIdZNS0_11sum_functorIdddEclERNS_14TensorIteratorEEUlddE_EEjdLi4ELi4EEEEEvT1_:
.text._ZN2at6native13reduce_kernelILi512ELi1ENS0_8ReduceOpIdNS0_14func_wrapper_tIdZNS0_11sum_functorIdddEclERNS_14TensorIteratorEEUlddE_EEjdLi4ELi4EEEEEvT1_:
[----:B------:R-:W0:Y:S01]  /*0000*/  LDC R1, c[0x0][0x37c] ;  /* 0x0000df00ff017b82 */ /* 0x000e220000000800 */
[----:B------:R-:W1:Y:S01]  /*0010*/  S2R R14, SR_TID.X ;  /* 0x00000000000e7919 */ /* 0x000e620000002100 */
[----:B------:R-:W1:Y:S06]  /*0020*/  LDCU.64 UR32, c[0x0][0x3b0] ;  /* 0x00007600ff2077ac */ /* 0x000e6c0008000a00 */
[----:B------:R-:W2:Y:S01]  /*0030*/  S2UR UR5, SR_CTAID.X ;  /* 0x00000000000579c3 */ /* 0x000ea20000002500 */
[----:B0-----:R-:W-:Y:S01]  /*0040*/  IADD3 R1, PT, PT, R1, -0x8, RZ ;  /* 0xfffffff801017810 */ /* 0x001fe20007ffe0ff */
[----:B------:R-:W0:Y:S01]  /*0050*/  S2R R5, SR_TID.Y ;  /* 0x0000000000057919 */ /* 0x000e220000002200 */
[----:B------:R-:W3:Y:S01]  /*0060*/  LDCU UR4, c[0x0][0x564] ;  /* 0x0000ac80ff0477ac */ /* 0x000ee20008000800 */
[----:B------:R-:W4:Y:S01]  /*0070*/  S2R R4, SR_CTAID.Y ;  /* 0x0000000000047919 */ /* 0x000f220000002600 */
[----:B------:R-:W5:Y:S03]  /*0080*/  LDCU.64 UR30, c[0x0][0x3a8] ;  /* 0x00007500ff1e77ac */ /* 0x000f660008000a00 */
[----:B------:R-:W2:Y:S01]  /*0090*/  LDC R29, c[0x0][0x3a0] ;  /* 0x0000e800ff1d7b82 */ /* 0x000ea20000000800 */
[----:B------:R-:W0:Y:S01]  /*00a0*/  LDCU UR6, c[0x0][0x3b8] ;  /* 0x00007700ff0677ac */ /* 0x000e220008000800 */
[----:B---3--:R-:W-:Y:S01]  /*00b0*/  UISETP.NE.AND UP0, UPT, UR4, URZ, UPT ;  /* 0x000000ff0400728c */ /* 0x008fe2000bf05270 */
[----:B-1----:R-:W-:-:S02]  /*00c0*/  IMAD R0, R14, UR33, RZ ;  /* 0x000000210e007c24 */ /* 0x002fc4000f8e02ff */
[----:B-----5:R-:W-:Y:S02]  /*00d0*/  IMAD R2, R14, UR30, RZ ;  /* 0x0000001e0e027c24 */ /* 0x020fe4000f8e02ff */
[C---:B0-----:R-:W-:Y:S02]  /*00e0*/  IMAD R0, R5.reuse, UR6, R0 ;  /* 0x0000000605007c24 */ /* 0x041fe4000f8e0200 */
[----:B------:R-:W-:Y:S02]  /*00f0*/  IMAD R9, R5, UR31, R2 ;  /* 0x0000001f05097c24 */ /* 0x000fe4000f8e0202 */
[----:B--2---:R-:W-:Y:S02]  /*0100*/  IMAD R29, R29, UR5, R0 ;  /* 0x000000051d1d7c24 */ /* 0x004fe4000f8e0200 */
[----:B------:R-:W-:Y:S02]  /*0110*/  HFMA2 R0, -RZ, RZ, 0, 0 ;  /* 0x00000000ff007431 */ /* 0x000fe400000001ff */
[----:B----4-:R-:W-:Y:S01]  /*0120*/  IMAD R9, R4, UR32, R9 ;  /* 0x0000002004097c24 */ /* 0x010fe2000f8e0209 */
        /* <DEDUP_REMOVED lines=278> */
.L_x_7685:
        /* <DEDUP_REMOVED lines=22> */
[----:B0-----:R-:W-:Y:S01]  /*13f0*/  MOV R16, R18 ;  /* 0x0000001200107202 */ /* 0x001fe20000000f00 */
[----:B------:R-:W-:Y:S01]  /*1400*/  IMAD.MOV.U32 R12, RZ, RZ, R18 ;  /* 0x000000ffff0c7224 */ /* 0x000fe200078e0012 */
[----:B------:R-:W-:-:S02]  /*1410*/  MOV R17, R19 ;  /* 0x0000001300117202 */ /* 0x000fc40000000f00 */
[----:B------:R-:W-:-:S07]  /*1420*/  MOV R13, R19 ;  /* 0x00000013000d7202 */ /* 0x000fce0000000f00 */
[----:B------:R-:W-:Y:S05]  /*1430*/  @!P0 BRA `(.L_x_7690) ;  /* 0x0000000000688947 */ /* 0x000fea0003800000 */
[----:B------:R-:W-:Y:S01]  /*1440*/  ISETP.GT.U32.AND P0, PT, R14, 0x3, PT ;  /* 0x000000030e00780c */ /* 0x000fe20003f04070 */
        /* <DEDUP_REMOVED lines=12> */
[----:B------:R-:W-:Y:S02]  /*1510*/  ISETP.NE.AND P0, PT, RZ, UR32, PT ;  /* 0x00000020ff007c0c */ /* 0x000fe4000bf05270 */
[----:B------:R-:W-:Y:S02]  /*1520*/  ISETP.NE.AND P1, PT, R4, RZ, PT ;  /* 0x000000ff0400720c */ /* 0x000fe40003f25270 */
[----:B------:R-:W-:Y:S02]  /*1530*/  MOV R12, R18 ;  /* 0x00000012000c7202 */ /* 0x000fe40000000f00 */
[----:B------:R-:W-:-:S09]  /*1540*/  MOV R13, R19 ;  /* 0x00000013000d7202 */ /* 0x000fd20000000f00 */
[----:B------:R-:W-:Y:S05]  /*1550*/  @P0 BRA P1, `(.L_x_7692) ;  /* 0x0000000000100947 */ /* 0x000fea0000800000 */
[----:B------:R-:W-:Y:S01]  /*1560*/  IMAD.WIDE.U32 R2, R14, 0x8, R6 ;  /* 0x000000080e027825 */ /* 0x000fe200078e0006 */
[----:B------:R-:W0:Y:S05]  /*1570*/  LDCU.64 UR4, c[0x0][0x388] ;  /* 0x00007100ff0477ac */ /* 0x000e2a0008000a00 */
[----:B------:R-:W0:Y:S02]  /*1580*/  LDG.E.64 R2, desc[UR36][R2.64] ;  /* 0x0000002402027981 */ /* 0x000e24000c1e1b00 */
[----:B0-----:R-:W-:-:S11]  /*1590*/  DADD R12, R2, UR4 ;  /* 0x00000004020c7e29 */ /* 0x001fd60008000000 */
.L_x_7692:
[----:B------:R-:W-:Y:S05]  /*15a0*/  BSYNC.RECONVERGENT B2 ;  /* 0x0000000000027941 */ /* 0x000fea0003800200 */
.L_x_7691:
[----:B------:R-:W-:Y:S02]  /*15b0*/  IADD3 R2, P0, PT, R6, 0x20, RZ ;  /* 0x0000002006027810 */ /* 0x000fe40007f1e0ff */
[----:B------:R-:W-:-:S03]  /*15c0*/  IADD3 R0, PT, PT, R20, -0x4, R25 ;  /* 0xfffffffc14007810 */ /* 0x000fc60007ffe019 */
[----:B------:R-:W-:-:S08]  /*15d0*/  IMAD.X R3, RZ, RZ, R7, P0 ;  /* 0x000000ffff037224 */ /* 0x000fd000000e0607 */
.L_x_7690:
[----:B------:R-:W-:Y:S05]  /*15e0*/  BSYNC.RECONVERGENT B1 ;  /* 0x0000000000017941 */ /* 0x000fea0003800200 */
.L_x_7689:
        /* <DEDUP_REMOVED lines=12> */
[----:B------:R-:W-:Y:S02]  /*16b0*/  MOV R20, R18 ;  /* 0x0000001200147202 */ /* 0x000fe40000000f00 */
[----:B------:R-:W-:-:S07]  /*16c0*/  MOV R21, R19 ;  /* 0x0000001300157202 */ /* 0x000fce0000000f00 */
.L_x_7695:
[C---:B------:R-:W-:Y:S01]  /*16d0*/  IMAD.WIDE.U32 R4, R15.reuse, 0x20, R2 ;  /* 0x000000200f047825 */ /* 0x040fe200078e0002 */
[----:B------:R-:W0:Y:S05]  /*16e0*/  LDCU UR4, c[0x0][0x39c] ;  /* 0x00007380ff0477ac */ /* 0x000e2a0008000800 */
[----:B------:R-:W2:Y:S01]  /*16f0*/  LDG.E.ENL2.256 R8, R4, desc[UR36][R4.64] ;  /* 0xfe0000240404797e */ /* 0x000ea20008121908 */
[----:B0-----:R-:W-:-:S05]  /*1700*/  VIADD R15, R15, UR4 ;  /* 0x000000040f0f7c36 */ /* 0x001fca0008000000 */
[----:B------:R-:W-:-:S04]  /*1710*/  LEA R23, R15, 0x3, 0x2 ;  /* 0x000000030f177811 */ /* 0x000fc800078e10ff */
[----:B------:R-:W-:Y:S01]  /*1720*/  ISETP.GE.U32.AND P1, PT, R23, R0, PT ;  /* 0x000000001700720c */ /* 0x000fe20003f26070 */
[----:B--2---:R-:W-:Y:S02]  /*1730*/  DADD R12, R4, R12 ;  /* 0x00000000040c7229 */ /* 0x004fe4000000000c */
[----:B------:R-:W-:Y:S02]  /*1740*/  DADD R18, R6, R18 ;  /* 0x0000000006127229 */ /* 0x000fe40000000012 */
[----:B------:R-:W-:Y:S02]  /*1750*/  DADD R20, R8, R20 ;  /* 0x0000000008147229 */ /* 0x000fe40000000014 */
[----:B------:R-:W-:-:S06]  /*1760*/  DADD R16, R10, R16 ;  /* 0x000000000a107229 */ /* 0x000fcc0000000010 */
[----:B------:R-:W-:Y:S05]  /*1770*/  @!P1 BRA `(.L_x_7695) ;  /* 0xfffffffc00d49947 */ /* 0x000fea000383ffff */
.L_x_7694:
[----:B------:R-:W-:Y:S05]  /*1780*/  BSYNC.RECONVERGENT B1 ;  /* 0x0000000000017941 */ /* 0x000fea0003800200 */
.L_x_7693:
        /* <DEDUP_REMOVED lines=8> */
[----:B--2---:R-:W-:-:S11]  /*1810*/  DADD R12, R12, R2 ;  /* 0x000000000c0c7229 */ /* 0x004fd60000000002 */
.L_x_7697:
[----:B------:R-:W-:Y:S05]  /*1820*/  BSYNC.RECONVERGENT B1 ;  /* 0x0000000000017941 */ /* 0x000fea0003800200 */
.L_x_7696:
[----:B------:R-:W-:-:S08]  /*1830*/  DADD R12, R18, R12 ;  /* 0x00000000120c7229 */ /* 0x000fd0000000000c */
[----:B------:R-:W-:-:S08]  /*1840*/  DADD R12, R12, R20 ;  /* 0x000000000c0c7229 */ /* 0x000fd00000000014 */
[----:B------:R-:W-:Y:S01]  /*1850*/  DADD R16, R12, R16 ;  /* 0x000000000c107229 */ /* 0x000fe20000000010 */
[----:B------:R-:W-:Y:S10]  /*1860*/  BRA `(.L_x_7687) ;  /* 0x0000009400307947 */ /* 0x000ff40003800000 */
.L_x_7688:
        /* <DEDUP_REMOVED lines=9> */
[----:B------:R-:W1:Y:S01]  /*1900*/  LDC.64 R10, c[0x0][0x388] ;  /* 0x0000e200ff0a7b82 */ /* 0x000e620000000a00 */
[----:B0-----:R-:W-:-:S05]  /*1910*/  IMAD R4, R0, 0x3, R9 ;  /* 0x0000000300047824 */ /* 0x001fca00078e0209 */
[----:B------:R-:W-:Y:S01]  /*1920*/  ISETP.GE.U32.AND P0, PT, R4, R25, PT ;  /* 0x000000190400720c */ /* 0x000fe20003f06070 */
[----:B-1----:R-:W-:Y:S01]  /*1930*/  IMAD.MOV.U32 R16, RZ, RZ, R10 ;  /* 0x000000ffff107224 */ /* 0x002fe200078e000a */
[-C--:B------:R-:W-:Y:S01]  /*1940*/  MOV R17, R11.reuse ;  /* 0x0000000b00117202 */ /* 0x080fe20000000f00 */
[----:B------:R-:W-:Y:S01]  /*1950*/  IMAD.MOV.U32 R13, RZ, RZ, R11 ;  /* 0x000000ffff0d7224 */ /* 0x000fe200078e000b */
[-C--:B------:R-:W-:Y:S02]  /*1960*/  MOV R12, R10.reuse ;  /* 0x0000000a000c7202 */ /* 0x080fe40000000f00 */
[----:B------:R-:W-:Y:S02]  /*1970*/  MOV R8, R10 ;  /* 0x0000000a00087202 */ /* 0x000fe40000000f00 */
[----:B------:R-:W-:-:S05]  /*1980*/  MOV R9, R11 ;  /* 0x0000000b00097202 */ /* 0x000fca0000000f00 */
[----:B------:R-:W-:Y:S05]  /*1990*/  @P0 BRA `(.L_x_7700) ;  /* 0x0000000000640947 */ /* 0x000fea0003800000 */
[----:B------:R-:W-:Y:S01]  /*19a0*/  BSSY.RECONVERGENT B2, `(.L_x_7700) ;  /* 0x0000018000027945 */ /* 0x000fe20003800200 */
[----:B------:R-:W-:Y:S01]  /*19b0*/  IMAD.MOV.U32 R12, RZ, RZ, R10 ;  /* 0x000000ffff0c7224 */ /* 0x000fe200078e000a */
[----:B------:R-:W-:Y:S01]  /*19c0*/  MOV R13, R11 ;  /* 0x0000000b000d7202 */ /* 0x000fe20000000f00 */
[----:B------:R-:W-:Y:S01]  /*19d0*/  IMAD.MOV.U32 R9, RZ, RZ, R11 ;  /* 0x000000ffff097224 */ /* 0x000fe200078e000b */
[----:B------:R-:W-:-:S07]  /*19e0*/  MOV R8, R10 ;  /* 0x0000000a00087202 */ /* 0x000fce0000000f00 */
.L_x_7701:
[C---:B------:R-:W-:Y:S01]  /*19f0*/  IADD3 R15, PT, PT, R21.reuse, R0, RZ ;  /* 0x00000000150f7210 */ /* 0x040fe20007ffe0ff */
        /* <DEDUP_REMOVED lines=12> */
[----:B------:R-:W-:Y:S01]  /*1ac0*/  ISETP.GE.U32.AND P0, PT, R20, R25, PT ;  /* 0x000000191400720c */ /* 0x000fe20003f06070 */
[----:B--2---:R-:W-:Y:S02]  /*1ad0*/  DADD R8, R18, R8 ;  /* 0x0000000012087229 */ /* 0x004fe40000000008 */
[----:B---3--:R-:W-:Y:S02]  /*1ae0*/  DADD R10, R14, R10 ;  /* 0x000000000e0a7229 */ /* 0x008fe4000000000a */
[----:B----4-:R-:W-:Y:S02]  /*1af0*/  DADD R12, R6, R12 ;  /* 0x00000000060c7229 */ /* 0x010fe4000000000c */
[----:B-----5:R-:W-:-:S06]  /*1b00*/  DADD R16, R4, R16 ;  /* 0x0000000004107229 */ /* 0x020fcc0000000010 */
[----:B------:R-:W-:Y:S05]  /*1b10*/  @!P0 BRA `(.L_x_7701) ;  /* 0xfffffffc00b48947 */ /* 0x000fea000383ffff */
[----:B------:R-:W-:Y:S05]  /*1b20*/  BSYNC.RECONVERGENT B2 ;  /* 0x0000000000027941 */ /* 0x000fea0003800200 */
.L_x_7700:
[----:B------:R-:W-:Y:S05]  /*1b30*/  BSYNC.RECONVERGENT B1 ;  /* 0x0000000000017941 */ /* 0x000fea0003800200 */
.L_x_7699:
        /* <DEDUP_REMOVED lines=10> */
[----:B------:R-:W-:-:S05]  /*1be0*/  IMAD.IADD R23, R23, 0x1, R0 ;  /* 0x0000000117177824 */ /* 0x000fca00078e0200 */
[----:B------:R-:W-:-:S13]  /*1bf0*/  ISETP.GE.U32.AND P1, PT, R23, R25, PT ;  /* 0x000000191700720c */ /* 0x000fda0003f26070 */
[----:B------:R-:W-:Y:S05]  /*1c00*/  @P1 BRA `(.L_x_7703) ;  /* 0x0000000000181947 */ /* 0x000fea0003800000 */
[C---:B------:R-:W-:Y:S01]  /*1c10*/  IADD3 R20, PT, PT, R23.reuse, R0, RZ ;  /* 0x0000000017147210 */ /* 0x040fe20007ffe0ff */
[----:B------:R-:W-:-:S03]  /*1c20*/  IMAD.WIDE.U32 R6, R23, 0x8, R2 ;  /* 0x0000000817067825 */ /* 0x000fc600078e0002 */
[----:B------:R-:W-:-:S03]  /*1c30*/  ISETP.GE.U32.AND P1, PT, R20, R25, PT ;  /* 0x000000191400720c */ /* 0x000fc60003f26070 */
[----:B------:R-:W5:Y:S10]  /*1c40*/  LDG.E.64 R6, desc[UR36][R6.64] ;  /* 0x0000002406067981 */ /* 0x000f74000c1e1b00 */
[----:B------:R-:W-:-:S05]  /*1c50*/  @!P1 IMAD.WIDE.U32 R2, R20, 0x8, R2 ;  /* 0x0000000814029825 */ /* 0x000fca00078e0002 */
[----:B------:R0:W5:Y:S02]  /*1c60*/  @!P1 LDG.E.64 R4, desc[UR36][R2.64] ;  /* 0x0000002402049981 */ /* 0x000164000c1e1b00 */
.L_x_7703:
[----:B------:R-:W-:Y:S05]  /*1c70*/  BSYNC.RECONVERGENT B1 ;  /* 0x0000000000017941 */ /* 0x000fea0003800200 */
.L_x_7702:
[----:B------:R-:W-:Y:S04]  /*1c80*/  BSSY.RECONVERGENT B1, `(.L_x_7704) ;  /* 0x0000011000017945 */ /* 0x000fe80003800200 */
[----:B------:R-:W-:Y:S05]  /*1c90*/  @P0 BRA `(.L_x_7705) ;  /* 0x00000000003c0947 */ /* 0x000fea0003800000 */
[----:B0-----:R-:W-:Y:S01]  /*1ca0*/  IADD3 R2, PT, PT, R21, R0, RZ ;  /* 0x0000000015027210 */ /* 0x001fe20007ffe0ff */
[----:B-----5:R-:W-:-:S03]  /*1cb0*/  DADD R8, R8, R18 ;  /* 0x0000000008087229 */ /* 0x020fc60000000012 */
[----:B------:R-:W-:-:S13]  /*1cc0*/  ISETP.GE.U32.AND P0, PT, R2, R25, PT ;  /* 0x000000190200720c */ /* 0x000fda0003f06070 */
[----:B------:R-:W-:Y:S05]  /*1cd0*/  @P0 BRA `(.L_x_7705) ;  /* 0x00000000002c0947 */ /* 0x000fea0003800000 */
[----:B------:R-:W-:Y:S01]  /*1ce0*/  IMAD.IADD R2, R2, 0x1, R0 ;  /* 0x0000000102027824 */ /* 0x000fe200078e0200 */
[----:B------:R-:W-:-:S04]  /*1cf0*/  DADD R10, R10, R14 ;  /* 0x000000000a0a7229 */ /* 0x000fc8000000000e */
[----:B------:R-:W-:-:S13]  /*1d00*/  ISETP.GE.U32.AND P0, PT, R2, R25, PT ;  /* 0x000000190200720c */ /* 0x000fda0003f06070 */
[----:B------:R-:W-:Y:S01]  /*1d10*/  @!P0 DADD R4, R16, R4 ;  /* 0x0000000010048229 */ /* 0x000fe20000000004 */
[----:B------:R-:W-:Y:S01]  /*1d20*/  @!P0 IADD3 R0, PT, PT, R2, R0, RZ ;  /* 0x0000000002008210 */ /* 0x000fe20007ffe0ff */
[----:B------:R-:W-:-:S03]  /*1d30*/  @!P0 DADD R12, R12, R6 ;  /* 0x000000000c0c8229 */ /* 0x000fc60000000006 */
[----:B------:R-:W-:-:S05]  /*1d40*/  @!P0 ISETP.GE.U32.AND P1, PT, R0, R25, PT ;  /* 0x000000190000820c */ /* 0x000fca0003f26070 */
[----:B------:R-:W-:Y:S02]  /*1d50*/  @!P0 FSEL R5, R5, R17, !P1 ;  /* 0x0000001105058208 */ /* 0x000fe40004800000 */
[----:B------:R-:W-:-:S03]  /*1d60*/  @!P0 FSEL R0, R4, R16, !P1 ;  /* 0x0000001004008208 */ /* 0x000fc60004800000 */
[----:B------:R-:W-:Y:S01]  /*1d70*/  @!P0 IMAD.MOV.U32 R17, RZ, RZ, R5 ;  /* 0x000000ffff118224 */ /* 0x000fe200078e0005 */
[----:B------:R-:W-:-:S07]  /*1d80*/  @!P0 MOV R16, R0 ;  /* 0x0000000000108202 */ /* 0x000fce0000000f00 */
.L_x_7705:
[----:B------:R-:W-:Y:S05]  /*1d90*/  BSYNC.RECONVERGENT B1 ;  /* 0x0000000000017941 */ /* 0x000fea0003800200 */
.L_x_7704:
[----:B------:R-:W-:-:S08]  /*1da0*/  DADD R8, R8, R10 ;  /* 0x0000000008087229 */ /* 0x000fd0000000000a */
[----:B------:R-:W-:-:S08]  /*1db0*/  DADD R8, R8, R12 ;  /* 0x0000000008087229 */ /* 0x000fd0000000000c */
[----:B------:R-:W-:Y:S01]  /*1dc0*/  DADD R16, R8, R16 ;  /* 0x0000000008107229 */ /* 0x000fe20000000010 */
[----:B------:R-:W-:Y:S10]  /*1dd0*/  BRA `(.L_x_7687) ;  /* 0x0000008c00d47947 */ /* 0x000ff40003800000 */
.L_x_7698:
[----:B------:R-:W-:-:S13]  /*1de0*/  ISETP.NE.AND P0, PT, R4, 0x1, PT ;  /* 0x000000010400780c */ /* 0x000fda0003f05270 */
[----:B------:R-:W-:Y:S05]  /*1df0*/  @P0 BRA `(.L_x_7706) ;  /* 0x0000000400600947 */ /* 0x000fea0003800000 */
[----:B------:R-:W0:Y:S01]  /*1e00*/  LDC R0, c[0x0][0x39c] ;  /* 0x0000e700ff007b82 */ /* 0x000e220000000800 */
[----:B------:R-:W-:Y:S07]  /*1e10*/  BSSY.RECONVERGENT B1, `(.L_x_7707) ;  /* 0x0000028000017945 */ /* 0x000fee0003800200 */
[----:B------:R-:W1:Y:S01]  /*1e20*/  LDC.64 R10, c[0x0][0x388] ;  /* 0x0000e200ff0a7b82 */ /* 0x000e620000000a00 */
[----:B0-----:R-:W-:-:S05]  /*1e30*/  IMAD R4, R0, 0x3, R9 ;  /* 0x0000000300047824 */ /* 0x001fca00078e0209 */
[----:B------:R-:W-:Y:S02]  /*1e40*/  ISETP.GE.U32.AND P0, PT, R4, R25, PT ;  /* 0x000000190400720c */ /* 0x000fe40003f06070 */
[-C--:B-1----:R-:W-:Y:S01]  /*1e50*/  MOV R16, R10.reuse ;  /* 0x0000000a00107202 */ /* 0x082fe20000000f00 */
[----:B------:R-:W-:Y:S01]  /*1e60*/  IMAD.MOV.U32 R14, RZ, RZ, R10 ;  /* 0x000000ffff0e7224 */ /* 0x000fe200078e000a */
[-C--:B------:R-:W-:Y:S01]  /*1e70*/  MOV R17, R11.reuse ;  /* 0x0000000b00117202 */ /* 0x080fe20000000f00 */
[----:B------:R-:W-:Y:S01]  /*1e80*/  IMAD.MOV.U32 R13, RZ, RZ, R11 ;  /* 0x000000ffff0d7224 */ /* 0x000fe200078e000b */
[----:B------:R-:W-:Y:S02]  /*1e90*/  MOV R15, R11 ;  /* 0x0000000b000f7202 */ /* 0x000fe40000000f00 */
[----:B------:R-:W-:-:S05]  /*1ea0*/  MOV R12, R10 ;  /* 0x0000000a000c7202 */ /* 0x000fca0000000f00 */
[----:B------:R-:W-:Y:S05]  /*1eb0*/  @P0 BRA `(.L_x_7708) ;  /* 0x0000000000740947 */ /* 0x000fea0003800000 */
[----:B------:R-:W-:Y:S01]  /*1ec0*/  BSSY.RECONVERGENT B2, `(.L_x_7708) ;  /* 0x000001c000027945 */ /* 0x000fe20003800200 */
[----:B------:R-:W-:Y:S01]  /*1ed0*/  MOV R14, R10 ;  /* 0x0000000a000e7202 */ /* 0x000fe20000000f00 */
[----:B------:R-:W-:Y:S01]  /*1ee0*/  IMAD.MOV.U32 R12, RZ, RZ, R10 ;  /* 0x000000ffff0c7224 */ /* 0x000fe200078e000a */
[-C--:B------:R-:W-:Y:S02]  /*1ef0*/  MOV R15, R11.reuse ;  /* 0x0000000b000f7202 */ /* 0x080fe40000000f00 */
[----:B------:R-:W-:-:S07]  /*1f00*/  MOV R13, R11 ;  /* 0x0000000b000d7202 */ /* 0x000fce0000000f00 */
.L_x_7709:
[----:B------:R-:W-:Y:S01]  /*1f10*/  IADD3 R5, PT, PT, R9, R0, RZ ;  /* 0x0000000009057210 */ /* 0x000fe20007ffe0ff */
[----:B------:R-:W-:-:S04]  /*1f20*/  IMAD R21, R8, R9, RZ ;  /* 0x0000000908157224 */ /* 0x000fc800078e02ff */
[----:B------:R-:W-:Y:S02]  /*1f30*/  IMAD.IADD R19, R5, 0x1, R0 ;  /* 0x0000000105137824 */ /* 0x000fe400078e0200 */
[C---:B------:R-:W-:Y:S02]  /*1f40*/  IMAD R7, R8.reuse, R5, RZ ;  /* 0x0000000508077224 */ /* 0x040fe400078e02ff */
[----:B------:R-:W-:Y:S01]  /*1f50*/  IMAD R5, R8, R19, RZ ;  /* 0x0000001308057224 */ /* 0x000fe200078e02ff */
[----:B------:R-:W-:Y:S01]  /*1f60*/  IADD3 R9, PT, PT, R19, R0, RZ ;  /* 0x0000000013097210 */ /* 0x000fe20007ffe0ff */
[----:B------:R-:W-:-:S04]  /*1f70*/  IMAD.WIDE.U32 R20, R21, 0x8, R2 ;  /* 0x0000000815147825 */ /* 0x000fc800078e0002 */
[----:B------:R-:W-:Y:S02]  /*1f80*/  IMAD R19, R8, R9, RZ ;  /* 0x0000000908137224 */ /* 0x000fe400078e02ff */
[--C-:B------:R-:W-:Y:S01]  /*1f90*/  IMAD.WIDE.U32 R6, R7, 0x8, R2.reuse ;  /* 0x0000000807067825 */ /* 0x100fe200078e0002 */
[----:B------:R-:W2:Y:S03]  /*1fa0*/  LDG.E.64 R20, desc[UR36][R20.64] ;  /* 0x0000002414147981 */ /* 0x000ea6000c1e1b00 */
[--C-:B------:R-:W-:Y:S02]  /*1fb0*/  IMAD.WIDE.U32 R4, R5, 0x8, R2.reuse ;  /* 0x0000000805047825 */ /* 0x100fe400078e0002 */
[----:B------:R-:W3:Y:S02]  /*1fc0*/  LDG.E.64 R6, desc[UR36][R6.64] ;  /* 0x0000002406067981 */ /* 0x000ee4000c1e1b00 */
        /* <DEDUP_REMOVED lines=12> */
.L_x_7708:
[----:B------:R-:W-:Y:S05]  /*2090*/  BSYNC.RECONVERGENT B1 ;  /* 0x0000000000017941 */ /* 0x000fea0003800200 */
.L_x_7707:
[----:B------:R-:W-:Y:S01]  /*20a0*/  ISETP.GE.U32.AND P0, PT, R9, R25, PT ;  /* 0x000000190900720c */ /* 0x000fe20003f06070 */
[----:B------:R-:W-:-:S12]  /*20b0*/  BSSY.RECONVERGENT B1, `(.L_x_7710) ;  /* 0x0000016000017945 */ /* 0x000fd80003800200 */
[----:B------:R-:W-:Y:S05]  /*20c0*/  @P0 BRA `(.L_x_7711) ;  /* 0x0000000000500947 */ /* 0x000fea0003800000 */
[----:B------:R-:W-:-:S04]  /*20d0*/  IMAD R21, R8, R9, RZ ;  /* 0x0000000908157224 */ /* 0x000fc800078e02ff */
[----:B------:R-:W-:-:S06]  /*20e0*/  IMAD.WIDE.U32 R20, R21, 0x8, R2 ;  /* 0x0000000815147825 */ /* 0x000fcc00078e0002 */
[----:B------:R-:W5:Y:S01]  /*20f0*/  LDG.E.64 R20, desc[UR36][R20.64] ;  /* 0x0000002414147981 */ /* 0x000f62000c1e1b00 */
[----:B------:R-:W-:-:S05]  /*2100*/  IMAD.IADD R23, R9, 0x1, R0 ;  /* 0x0000000109177824 */ /* 0x000fca00078e0200 */
        /* <DEDUP_REMOVED lines=16> */
.L_x_7711:
[----:B------:R-:W-:Y:S05]  /*2210*/  BSYNC.RECONVERGENT B1 ;  /* 0x0000000000017941 */ /* 0x000fea0003800200 */
.L_x_7710:
[----:B------:R-:W-:Y:S04]  /*2220*/  BSSY.RECONVERGENT B1, `(.L_x_7712) ;  /* 0x0000011000017945 */ /* 0x000fe80003800200 */
[----:B------:R-:W-:Y:S05]  /*2230*/  @P0 BRA `(.L_x_7713) ;  /* 0x00000000003c0947 */ /* 0x000fea0003800000 */
[----:B0-----:R-:W-:Y:S01]  /*2240*/  IMAD.IADD R2, R9, 0x1, R0 ;  /* 0x0000000109027824 */ /* 0x001fe200078e0200 */
[----:B-----5:R-:W-:-:S04]  /*2250*/  DADD R12, R12, R20 ;  /* 0x000000000c0c7229 */ /* 0x020fc80000000014 */
[----:B------:R-:W-:-:S13]  /*2260*/  ISETP.GE.U32.AND P0, PT, R2, R25, PT ;  /* 0x000000190200720c */ /* 0x000fda0003f06070 */
[----:B------:R-:W-:Y:S05]  /*2270*/  @P0 BRA `(.L_x_7713) ;  /* 0x00000000002c0947 */ /* 0x000fea0003800000 */
[----:B------:R-:W-:Y:S01]  /*2280*/  IADD3 R2, PT, PT, R2, R0, RZ ;  /* 0x0000000002027210 */ /* 0x000fe20007ffe0ff */
[----:B------:R-:W-:-:S03]  /*2290*/  DADD R14, R14, R6 ;  /* 0x000000000e0e7229 */ /* 0x000fc60000000006 */
        /* <DEDUP_REMOVED lines=9> */
.L_x_7713:
[----:B------:R-:W-:Y:S05]  /*2330*/  BSYNC.RECONVERGENT B1 ;  /* 0x0000000000017941 */ /* 0x000fea0003800200 */
.L_x_7712:
[----:B------:R-:W-:-:S08]  /*2340*/  DADD R12, R12, R14 ;  /* 0x000000000c0c7229 */ /* 0x000fd0000000000e */
[----:B------:R-:W-:-:S08]  /*2350*/  DADD R12, R12, R10 ;  /* 0x000000000c0c7229 */ /* 0x000fd0000000000a */
[----:B------:R-:W-:Y:S01]  /*2360*/  DADD R16, R12, R16 ;  /* 0x000000000c107229 */ /* 0x000fe20000000010 */
[----:B------:R-:W-:Y:S10]  /*2370*/  BRA `(.L_x_7687) ;  /* 0x00000088006c7947 */ /* 0x000ff40003800000 */
.L_x_7706:
[----:B------:R-:W0:Y:S01]  /*2380*/  LDCU UR4, c[0x0][0x39c] ;  /* 0x00007380ff0477ac */ /* 0x000e220008000800 */
[----:B------:R-:W1:Y:S01]  /*2390*/  LDC.64 R12, c[0x0][0x388] ;  /* 0x0000e200ff0c7b82 */ /* 0x000e620000000a00 */
[----:B------:R-:W-:Y:S01]  /*23a0*/  BSSY.RECONVERGENT B1, `(.L_x_7714) ;  /* 0x0000404000017945 */ /* 0x000fe20003800200 */
[----:B0-----:R-:W-:-:S05]  /*23b0*/  MOV R24, UR4 ;  /* 0x0000000400187c02 */ /* 0x001fca0008000f00 */
[----:B------:R-:W-:Y:S01]  /*23c0*/  IMAD R2, R24, 0x3, R9 ;  /* 0x0000000318027824 */ /* 0x000fe200078e0209 */
[-C--:B-1----:R-:W-:Y:S01]  /*23d0*/  MOV R18, R12.reuse ;  /* 0x0000000c00127202 */ /* 0x082fe20000000f00 */
[----:B------:R-:W-:Y:S01]  /*23e0*/  IMAD.MOV.U32 R16, RZ, RZ, R12 ;  /* 0x000000ffff107224 */ /* 0x000fe200078e000c */
[----:B------:R-:W-:Y:S01]  /*23f0*/  MOV R19, R13 ;  /* 0x0000000d00137202 */ /* 0x000fe20000000f00 */
[----:B------:R-:W-:Y:S01]  /*2400*/  IMAD.MOV.U32 R15, RZ, RZ, R13 ;  /* 0x000000ffff0f7224 */ /* 0x000fe200078e000d */
[----:B------:R-:W-:Y:S01]  /*2410*/  ISETP.GE.U32.AND P0, PT, R2, R25, PT ;  /* 0x000000190200720c */ /* 0x000fe20003f06070 */
[----:B------:R-:W-:Y:S01]  /*2420*/  IMAD.MOV.U32 R2, RZ, RZ, R9 ;  /* 0x000000ffff027224 */ /* 0x000fe200078e0009 */
[----:B------:R-:W-:Y:S02]  /*2430*/  MOV R17, R13 ;  /* 0x0000000d00117202 */ /* 0x000fe40000000f00 */
[----:B------:R-:W-:-:S09]  /*2440*/  MOV R14, R12 ;  /* 0x0000000c000e7202 */ /* 0x000fd20000000f00 */
[----:B------:R-:W-:Y:S05]  /*2450*/  @P0 BRA `(.L_x_7715) ;  /* 0x0000003c00e00947 */ /* 0x000fea0003800000 */
[----:B------:R-:W-:-:S13]  /*2460*/  ISETP.NE.AND P0, PT, R4, RZ, PT ;  /* 0x000000ff0400720c */ /* 0x000fda0003f05270 */
[----:B------:R0:W5:Y:S01]  /*2470*/  @!P0 LDG.E.64 R10, desc[UR36][R20.64] ;  /* 0x00000024140a8981 */ /* 0x000162000c1e1b00 */
[----:B------:R-:W-:Y:S01]  /*2480*/  IADD3 R3, PT, PT, R4, -0x1, RZ ;  /* 0xffffffff04037810 */ /* 0x000fe20007ffe0ff */
[----:B------:R-:W-:Y:S01]  /*2490*/  IMAD.MOV.U32 R19, RZ, RZ, R13 ;  /* 0x000000ffff137224 */ /* 0x000fe200078e000d */
[-C--:B------:R-:W-:Y:S01]  /*24a0*/  MOV R18, R12.reuse ;  /* 0x0000000c00127202 */ /* 0x080fe20000000f00 */
[----:B------:R-:W-:Y:S01]  /*24b0*/  IMAD.MOV.U32 R14, RZ, RZ, R12 ;  /* 0x000000ffff0e7224 */ /* 0x000fe200078e000c */
[----:B------:R-:W-:Y:S02]  /*24c0*/  VIMNMX.U32 R3, PT, PT, R3, 0x18, PT ;  /* 0x0000001803037848 */ /* 0x000fe40003fe0000 */
[----:B------:R-:W-:Y:S02]  /*24d0*/  MOV R16, R12 ;  /* 0x0000000c00107202 */ /* 0x000fe40000000f00 */
[-C--:B------:R-:W-:Y:S02]  /*24e0*/  MOV R17, R13.reuse ;  /* 0x0000000d00117202 */ /* 0x080fe40000000f00 */
[----:B------:R-:W-:-:S02]  /*24f0*/  MOV R15, R13 ;  /* 0x0000000d000f7202 */ /* 0x000fc40000000f00 */
[----:B0-----:R-:W-:-:S07]  /*2500*/  IADD3 R3, PT, PT, R3, 0x1, RZ ;  /* 0x0000000103037810 */ /* 0x001fce0007ffe0ff */
.L_x_7721:
[----:B------:R-:W0:Y:S01]  /*2510*/  LDCU UR4, c[0x0][0x39c] ;  /* 0x00007380ff0477ac */ /* 0x000e220008000800 */
        /* <DEDUP_REMOVED lines=293> */
.L_x_7717:
        /* <DEDUP_REMOVED lines=232> */
.L_x_7718:
        /* <DEDUP_REMOVED lines=221> */
[----:B------:R-:W-:Y:S01]  /*53c0*/  IMAD R27, R22, UR54, R25 ;  /* 0x00000036161b7c24 */ /* 0x000fe2000f8e0219 */
[----:B------:R-:W-:Y:S01]  /*53d0*/  @P1 MOV R22, RZ ;  /* 0x000000ff00161202 */ /* 0x000fe20000000f00 */
[----:B------:R-:W0:Y:S02]  /*53e0*/  @P1 LDC.64 R24, c[0x0][0x4f8] ;  /* 0x00013e00ff181b82 */ /* 0x000e240000000a00 */
[----:B------:R-:W-:Y:S02]  /*53f0*/  IMAD R26, R27, UR29, R26 ;  /* 0x0000001d1b1a7c24 */ /* 0x000fe4000f8e021a */
[----:B0-----:R-:W-:-:S04]  /*5400*/  @P1 IMAD.HI.U32 R24, R23, R24, R22 ;  /* 0x0000001817181227 */ /* 0x001fc800078e0016 */
[----:B------:R-:W0:Y:S01]  /*5410*/  @P1 LDC R22, c[0x0][0x4f4] ;  /* 0x00013d00ff161b82 */ /* 0x000e220000000800 */
[----:B------:R-:W-:-:S07]  /*5420*/  @P1 SHF.R.U32.HI R24, RZ, R25, R24 ;  /* 0x00000019ff181219 */ /* 0x000fce0000011618 */
[----:B------:R-:W1:Y:S01]  /*5430*/  @P1 LDC R25, c[0x0][0x560] ;  /* 0x00015800ff191b82 */ /* 0x000e620000000800 */
[----:B------:R-:W-:-:S04]  /*5440*/  @P1 IMAD.MOV R27, RZ, RZ, -R24 ;  /* 0x000000ffff1b1224 */ /* 0x000fc800078e0a18 */
[----:B0-----:R-:W-:-:S04]  /*5450*/  @P1 IMAD R22, R22, R27, R23 ;  /* 0x0000001b16161224 */ /* 0x001fc800078e0217 */
[----:B-1----:R-:W-:-:S07]  /*5460*/  @P1 IMAD R26, R22, R25, R26 ;  /* 0x00000019161a1224 */ /* 0x002fce00078e021a */
.L_x_7719:
        /* <DEDUP_REMOVED lines=221> */
[----:B------:R-:W-:Y:S02]  /*6240*/  IMAD R25, R4, UR6, R25 ;  /* 0x0000000604197c24 */ /* 0x000fe4000f8e0219 */
[----:B------:R-:W-:Y:S02]  /*6250*/  @P1 IMAD.MOV.U32 R4, RZ, RZ, RZ ;  /* 0x000000ffff041224 */ /* 0x000fe400078e00ff */
[----:B------:R-:W-:Y:S02]  /*6260*/  IMAD R26, R25, UR29, R26 ;  /* 0x0000001d191a7c24 */ /* 0x000fe4000f8e021a */
[----:B------:R-:W0:Y:S02]  /*6270*/  @P1 LDC.64 R24, c[0x0][0x4f8] ;  /* 0x00013e00ff181b82 */ /* 0x000e240000000a00 */
[----:B0-----:R-:W-:-:S05]  /*6280*/  @P1 IMAD.HI.U32 R24, R5, R24, R4 ;  /* 0x0000001805181227 */ /* 0x001fca00078e0004 */
[----:B------:R-:W-:Y:S02]  /*6290*/  @P1 SHF.R.U32.HI R24, RZ, R25, R24 ;  /* 0x00000019ff181219 */ /* 0x000fe40000011618 */
[----:B------:R-:W0:Y:S02]  /*62a0*/  @P1 LDC R25, c[0x0][0x4f4] ;  /* 0x00013d00ff191b82 */ /* 0x000e240000000800 */
[----:B------:R-:W-:-:S05]  /*62b0*/  @P1 IADD3 R4, PT, PT, -R24, RZ, RZ ;  /* 0x000000ff18041210 */ /* 0x000fca0007ffe1ff */
[----:B0-----:R-:W-:Y:S02]  /*62c0*/  @P1 IMAD R5, R25, R4, R5 ;  /* 0x0000000419051224 */ /* 0x001fe400078e0205 */
[----:B------:R-:W0:Y:S02]  /*62d0*/  @P1 LDC R4, c[0x0][0x560] ;  /* 0x00015800ff041b82 */ /* 0x000e240000000800 */
[----:B0-----:R-:W-:-:S07]  /*62e0*/  @P1 IMAD R26, R5, R4, R26 ;  /* 0x00000004051a1224 */ /* 0x001fce00078e021a */
.L_x_7720:
[----:B------:R-:W-:-:S04]  /*62f0*/  LOP3.LUT R5, R26, 0xfffffff8, RZ, 0xc0, !PT ;  /* 0xfffffff81a057812 */ /* 0x000fc800078ec0ff */
[----:B------:R-:W-:-:S04]  /*6300*/  IADD3 R4, P1, PT, R5, R20, RZ ;  /* 0x0000001405047210 */ /* 0x000fc80007f3e0ff */
[----:B------:R-:W-:-:S06]  /*6310*/  IADD3.X R5, PT, PT, RZ, R21, RZ, P1, !PT ;  /* 0x00000015ff057210 */ /* 0x000fcc0000ffe4ff */
[----:B------:R-:W5:Y:S03]  /*6320*/  LDG.E.64 R4, desc[UR36][R4.64] ;  /* 0x0000002404047981 */ /* 0x000f66000c1e1b00 */
.L_x_7716:
[----:B------:R-:W1:Y:S01]  /*6330*/  LDCU UR5, c[0x0][0x394] ;  /* 0x00007280ff0577ac */ /* 0x000e620008000800 */
[----:B0-----:R-:W-:Y:S01]  /*6340*/  IMAD.U32 R24, RZ, RZ, UR4 ;  /* 0x00000004ff187e24 */ /* 0x001fe2000f8e00ff */
[----:B-----5:R-:W-:Y:S02]  /*6350*/  DADD R12, R6, R12 ;  /* 0x00000000060c7229 */ /* 0x020fe4000000000c */
[----:B------:R-:W-:Y:S02]  /*6360*/  DADD R14, R8, R14 ;  /* 0x00000000080e7229 */ /* 0x000fe4000000000e */
[C---:B------:R-:W-:Y:S01]  /*6370*/  LEA R2, R24.reuse, R2, 0x2 ;  /* 0x0000000218027211 */ /* 0x040fe200078e10ff */
[----:B------:R-:W-:Y:S02]  /*6380*/  DADD R16, R22, R16 ;  /* 0x0000000016107229 */ /* 0x000fe40000000010 */
[----:B------:R-:W-:Y:S02]  /*6390*/  DADD R18, R4, R18 ;  /* 0x0000000004127229 */ /* 0x000fe40000000012 */
[----:B------:R-:W-:Y:S01]  /*63a0*/  IMAD R26, R24, 0x3, R2 ;  /* 0x00000003181a7824 */ /* 0x000fe200078e0202 */
[----:B-1----:R-:W-:-:S04]  /*63b0*/  MOV R25, UR5 ;  /* 0x0000000500197c02 */ /* 0x002fc80008000f00 */
[----:B------:R-:W-:-:S13]  /*63c0*/  ISETP.GE.U32.AND P1, PT, R26, R25, PT ;  /* 0x000000191a00720c */ /* 0x000fda0003f26070 */
[----:B------:R-:W-:Y:S05]  /*63d0*/  @!P1 BRA `(.L_x_7721) ;  /* 0xffffffc0004c9947 */ /* 0x000fea000383ffff */
.L_x_7715:
[----:B------:R-:W-:Y:S05]  /*63e0*/  BSYNC.RECONVERGENT B1 ;  /* 0x0000000000017941 */ /* 0x000fea0003800200 */
.L_x_7714:
[----:B------:R0:W-:Y:S01]  /*63f0*/  STL.64 [R1], R4 ;  /* 0x0000000401007387 */ /* 0x0001e20000100a00 */
[----:B------:R-:W-:Y:S01]  /*6400*/  ISETP.GE.U32.AND P0, PT, R2, R25, PT ;  /* 0x000000190200720c */ /* 0x000fe20003f06070 */
[----:B------:R-:W-:Y:S01]  /*6410*/  BSSY.RECONVERGENT B1, `(.L_x_7722) ;  /* 0x000047a000017945 */ /* 0x000fe20003800200 */
[----:B------:R-:W-:Y:S01]  /*6420*/  IMAD.MOV.U32 R20, RZ, RZ, R8 ;  /* 0x000000ffff147224 */ /* 0x000fe200078e0008 */
[----:B------:R-:W-:-:S10]  /*6430*/  MOV R21, R9 ;  /* 0x0000000900157202 */ /* 0x000fd40000000f00 */
[----:B0-----:R-:W-:Y:S05]  /*6440*/  @P0 BRA `(.L_x_7723) ;  /* 0x0000004400d80947 */ /* 0x001fea0003800000 */
        /* <DEDUP_REMOVED lines=277> */
[----:B------:R-:W-:-:S05]  /*75a0*/  SHF.R.U32.HI R5, RZ, UR5, R5 ;  /* 0x00000005ff057c19 */ /* 0x000fca0008011605 */
[----:B------:R-:W-:-:S04]  /*75b0*/  IMAD.MOV R5, RZ, RZ, -R5 ;  /* 0x000000ffff057224 */ /* 0x000fc800078e0a05 */
[----:B-1----:R-:W-:-:S04]  /*75c0*/  IMAD R7, R5, UR6, R7 ;  /* 0x0000000605077c24 */ /* 0x002fc8000f8e0207 */
[----:B0-----:R-:W-:-:S07]  /*75d0*/  IMAD R4, R7, UR4, R4 ;  /* 0x0000000407047c24 */ /* 0x001fce000f8e0204 */
.L_x_7725:
[----:B------:R-:W-:Y:S02]  /*75e0*/  SHF.R.U32.HI R4, RZ, 0x3, R4 ;  /* 0x00000003ff047819 */ /* 0x000fe40000011604 */
[----:B------:R-:W-:-:S07]  /*75f0*/  MOV R5, RZ ;  /* 0x000000ff00057202 */ /* 0x000fce0000000f00 */
.L_x_7724:
        /* <DEDUP_REMOVED lines=285> */
.L_x_7727:
[----:B------:R-:W-:Y:S01]  /*87d0*/  SHF.R.U32.HI R8, RZ, 0x3, R0 ;  /* 0x00000003ff087819 */ /* 0x000fe20000011600 */
[----:B------:R-:W-:-:S07]  /*87e0*/  IMAD.MOV.U32 R9, RZ, RZ, RZ ;  /* 0x000000ffff097224 */ /* 0x000fce00078e00ff */
.L_x_7726:
        /* <DEDUP_REMOVED lines=282> */
.L_x_7729:
[----:B------:R-:W-:Y:S02]  /*9990*/  SHF.R.U32.HI R8, RZ, 0x3, R0 ;  /* 0x00000003ff087819 */ /* 0x000fe40000011600 */
[----:B------:R-:W-:-:S07]  /*99a0*/  MOV R9, RZ ;  /* 0x000000ff00097202 */ /* 0x000fce0000000f00 */
.L_x_7728:
        /* <DEDUP_REMOVED lines=282> */
.L_x_7731:
[----:B------:R-:W-:Y:S02]  /*ab50*/  SHF.R.U32.HI R8, RZ, 0x3, R0 ;  /* 0x00000003ff087819 */ /* 0x000fe40000011600 */
[----:B------:R-:W-:-:S07]  /*ab60*/  MOV R9, RZ ;  /* 0x000000ff00097202 */ /* 0x000fce0000000f00 */
.L_x_7730:
[----:B------:R-:W-:-:S04]  /*ab70*/  LEA R4, P0, R8, R27, 0x3 ;  /* 0x0000001b08047211 */ /* 0x000fc800078018ff */
[----:B------:R-:W-:-:S06]  /*ab80*/  LEA.HI.X R5, R8, R26, R9, 0x3, P0 ;  /* 0x0000001a08057211 */ /* 0x000fcc00000f1c09 */
[----:B------:R-:W2:Y:S04]  /*ab90*/  LDG.E.64 R4, desc[UR36][R4.64] ;  /* 0x0000002404047981 */ /* 0x000ea8000c1e1b00 */
[----:B--2---:R0:W-:Y:S02]  /*aba0*/  STL.64 [R1], R4 ;  /* 0x0000000401007387 */ /* 0x0041e40000100a00 */
.L_x_7723:
[----:B------:R-:W-:Y:S05]  /*abb0*/  BSYNC.RECONVERGENT B1 ;  /* 0x0000000000017941 */ /* 0x000fea0003800200 */
.L_x_7722:
[----:B------:R-:W-:Y:S01]  /*abc0*/  ISETP.GE.U32.AND P0, PT, R2, R25, PT ;  /* 0x000000190200720c */ /* 0x000fe20003f06070 */
[----:B------:R-:W-:-:S12]  /*abd0*/  BSSY.RECONVERGENT B1, `(.L_x_7732) ;  /* 0x0000012000017945 */ /* 0x000fd80003800200 */
[----:B------:R-:W-:Y:S05]  /*abe0*/  @P0 BRA `(.L_x_7733) ;  /* 0x0000000000400947 */ /* 0x000fea0003800000 */
[----:B------:R-:W-:Y:S01]  /*abf0*/  IMAD.IADD R0, R2, 0x1, R24 ;  /* 0x0000000102007824 */ /* 0x000fe200078e0218 */
[----:B-----5:R-:W-:-:S04]  /*ac00*/  DADD R12, R12, R6 ;  /* 0x000000000c0c7229 */ /* 0x020fc80000000006 */
[----:B------:R-:W-:-:S13]  /*ac10*/  ISETP.GE.U32.AND P0, PT, R0, R25, PT ;  /* 0x000000190000720c */ /* 0x000fda0003f06070 */
[----:B------:R-:W-:Y:S05]  /*ac20*/  @P0 BRA `(.L_x_7733) ;  /* 0x0000000000300947 */ /* 0x000fea0003800000 */
[----:B0-----:R-:W2:Y:S01]  /*ac30*/  LDL.LU.64 R4, [R1] ;  /* 0x0000000001047983 */ /* 0x001ea20000300a00 */
[----:B------:R-:W-:Y:S01]  /*ac40*/  IADD3 R0, PT, PT, R0, R24, RZ ;  /* 0x0000001800007210 */ /* 0x000fe20007ffe0ff */
[----:B------:R-:W-:-:S03]  /*ac50*/  DADD R14, R14, R20 ;  /* 0x000000000e0e7229 */ /* 0x000fc60000000014 */
[----:B------:R-:W-:-:S13]  /*ac60*/  ISETP.GE.U32.AND P0, PT, R0, R25, PT ;  /* 0x000000190000720c */ /* 0x000fda0003f06070 */
[----:B------:R-:W-:Y:S01]  /*ac70*/  @!P0 IADD3 R24, PT, PT, R0, R24, RZ ;  /* 0x0000001800188210 */ /* 0x000fe20007ffe0ff */
[----:B------:R-:W-:-:S03]  /*ac80*/  @!P0 DADD R16, R16, R22 ;  /* 0x0000000010108229 */ /* 0x000fc60000000016 */
[----:B------:R-:W-:Y:S01]  /*ac90*/  @!P0 ISETP.GE.U32.AND P1, PT, R24, R25, PT ;  /* 0x000000191800820c */ /* 0x000fe20003f26070 */
[----:B--2---:R-:W-:-:S10]  /*aca0*/  @!P0 DADD R2, R18, R4 ;  /* 0x0000000012028229 */ /* 0x004fd40000000004 */
[----:B------:R-:W-:Y:S02]  /*acb0*/  @!P0 FSEL R0, R2, R18, !P1 ;  /* 0x0000001202008208 */ /* 0x000fe40004800000 */
[----:B------:R-:W-:-:S03]  /*acc0*/  @!P0 FSEL R3, R3, R19, !P1 ;  /* 0x0000001303038208 */ /* 0x000fc60004800000 */
[----:B------:R-:W-:Y:S01]  /*acd0*/  @!P0 IMAD.MOV.U32 R18, RZ, RZ, R0 ;  /* 0x000000ffff128224 */ /* 0x000fe200078e0000 */
[----:B------:R-:W-:-:S07]  /*ace0*/  @!P0 MOV R19, R3 ;  /* 0x0000000300138202 */ /* 0x000fce0000000f00 */
.L_x_7733:
[----:B------:R-:W-:Y:S05]  /*acf0*/  BSYNC.RECONVERGENT B1 ;  /* 0x0000000000017941 */ /* 0x000fea0003800200 */
.L_x_7732:
[----:B------:R-:W-:-:S08]  /*ad00*/  DADD R12, R14, R12 ;  /* 0x000000000e0c7229 */ /* 0x000fd0000000000c */
[----:B------:R-:W-:-:S08]  /*ad10*/  DADD R12, R12, R16 ;  /* 0x000000000c0c7229 */ /* 0x000fd00000000010 */
[----:B------:R-:W-:-:S11]  /*ad20*/  DADD R16, R12, R18 ;  /* 0x000000000c107229 */ /* 0x000fd60000000012 */
.L_x_7687:
[----:B------:R-:W-:Y:S05]  /*ad30*/  BSYNC.RECONVERGENT B0 ;  /* 0x0000000000007941 */ /* 0x000fea0003800200 */
.L_x_7686:
[----:B------:R-:W1:Y:S01]  /*ad40*/  LDCU UR4, c[0x0][0x3ac] ;  /* 0x00007580ff0477ac */ /* 0x000e620008000800 */
[----:B------:R-:W2:Y:S01]  /*ad50*/  S2R R0, SR_TID.X ;  /* 0x0000000000007919 */ /* 0x000ea20000002100 */
        /* <DEDUP_REMOVED lines=11> */
[----:B-----5:R-:W-:-:S05]  /*ae10*/  LEA R7, R2, UR4, 0x3 ;  /* 0x0000000402077c11 */ /* 0x020fca000f8e18ff */
[----:B------:R1:W-:Y:S01]  /*ae20*/  STS.64 [R7], R16 ;  /* 0x0000001007007388 */ /* 0x0003e20000000a00 */
[----:B------:R-:W-:Y:S05]  /*ae30*/  BRA.U !UP0, `(.L_x_7734) ;  /* 0x0000000108387547 */ /* 0x000fea000b800000 */
[----:B------:R-:W-:-:S05]  /*ae40*/  UMOV UR5, UR6 ;  /* 0x0000000600057c82 */ /* 0x000fca0008000000 */
.L_x_7735:
        /* <DEDUP_REMOVED lines=9> */
[----:B------:R-:W1:Y:S02]  /*aee0*/  @!P0 LDS.64 R4, [R2] ;  /* 0x0000000002048984 */ /* 0x000e640000000a00 */
[----:B-1-3--:R-:W-:-:S07]  /*aef0*/  @!P0 DADD R16, R16, R4 ;  /* 0x0000000010108229 */ /* 0x00afce0000000004 */
[----:B------:R3:W-:Y:S01]  /*af00*/  @!P0 STS.64 [R7], R16 ;  /* 0x0000001007008388 */ /* 0x0007e20000000a00 */
[----:B------:R-:W-:Y:S05]  /*af10*/  BRA.U UP0, `(.L_x_7735) ;  /* 0xfffffffd00cc7547 */ /* 0x000fea000b83ffff */
.L_x_7734:
        /* <DEDUP_REMOVED lines=13> */
[----:B-1-3-5:R-:W-:Y:S01]  /*aff0*/  LEA R7, R2, UR4, 0x3 ;  /* 0x0000000402077c11 */ /* 0x02afe2000f8e18ff */
[----:B------:R-:W-:-:S04]  /*b000*/  UMOV UR4, 0x20 ;  /* 0x0000002000047882 */ /* 0x000fc80000000000 */
[----:B------:R4:W-:Y:S01]  /*b010*/  STS.64 [R7], R16 ;  /* 0x0000001007007388 */ /* 0x0009e20000000a00 */
[----:B------:R-:W-:Y:S05]  /*b020*/  BRA.U !UP0, `(.L_x_7737) ;  /* 0x0000000108347547 */ /* 0x000fea000b800000 */
[----:B------:R-:W-:-:S07]  /*b030*/  IMAD.U32 R2, RZ, RZ, UR5 ;  /* 0x00000005ff027e24 */ /* 0x000fce000f8e00ff */
.L_x_7738:
[----:B------:R-:W-:Y:S01]  /*b040*/  SHF.R.U32.HI R9, RZ, 0x1, R2 ;  /* 0x00000001ff097819 */ /* 0x000fe20000011602 */
[----:B------:R-:W-:Y:S03]  /*b050*/  BAR.SYNC.DEFER_BLOCKING 0x0 ;  /* 0x0000000000007b1d */ /* 0x000fe60000010000 */
[----:B------:R-:W-:-:S04]  /*b060*/  IADD3 R4, PT, PT, R9, R0, RZ ;  /* 0x0000000009047210 */ /* 0x000fc80007ffe0ff */
[----:B------:R-:W-:-:S04]  /*b070*/  ISETP.GE.U32.AND P0, PT, R4, UR5, PT ;  /* 0x0000000504007c0c */ /* 0x000fc8000bf06070 */
[----:B------:R-:W-:-:S13]  /*b080*/  ISETP.GE.U32.OR P0, PT, R0, R9, P0 ;  /* 0x000000090000720c */ /* 0x000fda0000706470 */
[----:B------:R-:W-:-:S06]  /*b090*/  @!P0 LEA R4, R9, R7, 0x3 ;  /* 0x0000000709048211 */ /* 0x000fcc00078e18ff */
[----:B------:R-:W4:Y:S02]  /*b0a0*/  @!P0 LDS.64 R4, [R4] ;  /* 0x0000000004048984 */ /* 0x000f240000000a00 */
[----:B----4-:R-:W-:-:S07]  /*b0b0*/  @!P0 DADD R16, R16, R4 ;  /* 0x0000000010108229 */ /* 0x010fce0000000004 */
[----:B------:R0:W-:Y:S01]  /*b0c0*/  @!P0 STS.64 [R7], R16 ;  /* 0x0000001007008388 */ /* 0x0001e20000000a00 */
[----:B------:R-:W-:Y:S01]  /*b0d0*/  ISETP.GT.U32.AND P0, PT, R2, 0x7f, PT ;  /* 0x0000007f0200780c */ /* 0x000fe20003f04070 */
[----:B------:R-:W-:-:S12]  /*b0e0*/  IMAD.MOV.U32 R2, RZ, RZ, R9 ;  /* 0x000000ffff027224 */ /* 0x000fd800078e0009 */
[----:B0-----:R-:W-:Y:S05]  /*b0f0*/  @P0 BRA `(.L_x_7738) ;  /* 0xfffffffc00d00947 */ /* 0x001fea000383ffff */
.L_x_7737:
[----:B------:R-:W-:Y:S01]  /*b100*/  BAR.SYNC.DEFER_BLOCKING 0x0 ;  /* 0x0000000000007b1d */ /* 0x000fe20000010000 */
[----:B------:R-:W-:-:S09]  /*b110*/  UISETP.GE.U32.AND UP0, UPT, UR4, 0x2, UPT ;  /* 0x000000020400788c */ /* 0x000fd2000bf06070 */
[----:B------:R-:W-:Y:S05]  /*b120*/  BRA.U !UP0, `(.L_x_7736) ;  /* 0x00000001081c7547 */ /* 0x000fea000b800000 */
[----:B-1-345:R-:W-:-:S07]  /*b130*/  MOV R7, 0x1 ;  /* 0x0000000100077802 */ /* 0x03afce0000000f00 */
.L_x_7739:
[----:B------:R-:W-:Y:S04]  /*b140*/  SHFL.DOWN PT, R5, R17, R7, 0x1f ;  /* 0x08001f0711057589 */ /* 0x000fe800000e0000 */
[----:B------:R1:W3:Y:S02]  /*b150*/  SHFL.DOWN PT, R4, R16, R7, 0x1f ;  /* 0x08001f0710047589 */ /* 0x0002e400000e0000 */
[----:B-1----:R-:W-:-:S04]  /*b160*/  SHF.L.U32 R7, R7, 0x1, RZ ;  /* 0x0000000107077819 */ /* 0x002fc800000006ff */
[----:B------:R-:W-:Y:S01]  /*b170*/  ISETP.GE.AND P0, PT, R7, UR4, PT ;  /* 0x0000000407007c0c */ /* 0x000fe2000bf06270 */
[----:B---3--:R-:W-:-:S12]  /*b180*/  DADD R16, R4, R16 ;  /* 0x0000000004107229 */ /* 0x008fd80000000010 */
[----:B------:R-:W-:Y:S05]  /*b190*/  @!P0 BRA `(.L_x_7739) ;  /* 0xfffffffc00e88947 */ /* 0x000fea000383ffff */
.L_x_7736:
        /* <DEDUP_REMOVED lines=13> */
[----:B-1-34-:R-:W-:-:S04]  /*b270*/  IMAD.MOV R7, RZ, RZ, -R5 ;  /* 0x000000ffff077224 */ /* 0x01afc800078e0a05 */
        /* <DEDUP_REMOVED lines=268> */
.L_x_7740:
        /* <DEDUP_REMOVED lines=296> */
.L_x_7742:
        /* <DEDUP_REMOVED lines=24> */
.L_x_7744:
[----:B------:R-:W-:Y:S05]  /*d740*/  BSYNC.RECONVERGENT B0 ;  /* 0x0000000000007941 */ /* 0x000fea0003800200 */
.L_x_7743:
        /* <DEDUP_REMOVED lines=35> */
.L_x_7746:
[----:B------:R-:W-:Y:S05]  /*d980*/  BSYNC.RECONVERGENT B0 ;  /* 0x0000000000007941 */ /* 0x000fea0003800200 */
.L_x_7745:
        /* <DEDUP_REMOVED lines=33> */
.L_x_7751:
        /* <DEDUP_REMOVED lines=8> */
.L_x_7750:
[----:B------:R-:W-:Y:S05]  /*dc20*/  BRA `(.L_x_7749) ;  /* 0x0000000000447947 */ /* 0x000fea0003800000 */
.L_x_7748:
        /* <DEDUP_REMOVED lines=9> */
.L_x_7752:
        /* <DEDUP_REMOVED lines=8> */
.L_x_7749:
[----:B------:R-:W-:Y:S05]  /*dd40*/  BSYNC.RECONVERGENT B0 ;  /* 0x0000000000007941 */ /* 0x000fea0003800200 */
.L_x_7747:
        /* <DEDUP_REMOVED lines=12> */
.L_x_7754:
        /* <DEDUP_REMOVED lines=13> */
.L_x_7753:
        /* <DEDUP_REMOVED lines=9> */
.L_x_7757:
        /* <DEDUP_REMOVED lines=12> */
.L_x_7756:
[----:B------:R-:W-:Y:S01]  /*e030*/  BAR.SYNC.DEFER_BLOCKING 0x0 ;  /* 0x0000000000007b1d */ /* 0x000fe20000010000 */
[----:B------:R-:W-:-:S09]  /*e040*/  UISETP.GE.U32.AND UP0, UPT, UR4, 0x2, UPT ;  /* 0x000000020400788c */ /* 0x000fd2000bf06070 */
[----:B------:R-:W-:Y:S05]  /*e050*/  BRA.U !UP0, `(.L_x_7755) ;  /* 0x00000001081c7547 */ /* 0x000fea000b800000 */
[----:B------:R-:W-:-:S07]  /*e060*/  MOV R7, 0x1 ;  /* 0x0000000100077802 */ /* 0x000fce0000000f00 */
.L_x_7758:
[----:B------:R-:W-:Y:S04]  /*e070*/  SHFL.DOWN PT, R3, R17, R7, 0x1f ;  /* 0x08001f0711037589 */ /* 0x000fe800000e0000 */
[----:B------:R3:W0:Y:S02]  /*e080*/  SHFL.DOWN PT, R2, R16, R7, 0x1f ;  /* 0x08001f0710027589 */ /* 0x00062400000e0000 */
[----:B---3--:R-:W-:-:S04]  /*e090*/  SHF.L.U32 R7, R7, 0x1, RZ ;  /* 0x0000000107077819 */ /* 0x008fc800000006ff */
[----:B------:R-:W-:Y:S01]  /*e0a0*/  ISETP.GE.AND P1, PT, R7, UR4, PT ;  /* 0x0000000407007c0c */ /* 0x000fe2000bf26270 */
[----:B012---:R-:W-:-:S12]  /*e0b0*/  DADD R16, R2, R16 ;  /* 0x0000000002107229 */ /* 0x007fd80000000010 */
[----:B------:R-:W-:Y:S05]  /*e0c0*/  @!P1 BRA `(.L_x_7758) ;  /* 0xfffffffc00e89947 */ /* 0x000fea000383ffff */
.L_x_7755:
        /* <DEDUP_REMOVED lines=15> */
.L_x_7760:
        /* <DEDUP_REMOVED lines=20> */
.L_x_7762:
[----:B------:R-:W3:Y:S02]  /*e300*/  LDCU.64 UR4, c[0x0][0x768] ;  /* 0x0000ed00ff0477ac */ /* 0x000ee40008000a00 */
[----:B---3--:R-:W-:-:S04]  /*e310*/  IADD3 R18, P0, PT, R18, UR4, RZ ;  /* 0x0000000412127c10 */ /* 0x008fc8000ff1e0ff */
[----:B------:R-:W-:-:S05]  /*e320*/  IADD3.X R19, PT, PT, RZ, UR5, RZ, P0, !PT ;  /* 0x00000005ff137c10 */ /* 0x000fca00087fe4ff */
[----:B------:R-:W-:Y:S01]  /*e330*/  STG.E.64 desc[UR36][R18.64], R16 ;  /* 0x0000001012007986 */ /* 0x000fe2000c101b24 */
[----:B------:R-:W-:Y:S05]  /*e340*/  EXIT ;  /* 0x000000000000794d */ /* 0x000fea0003800000 */
.L_x_7761:
[----:B------:R-:W-:Y:S01]  /*e350*/  STG.E.64 desc[UR36][R4.64], R16 ;  /* 0x0000001004007986 */ /* 0x000fe2000c101b24 */
[----:B------:R-:W-:Y:S05]  /*e360*/  EXIT ;  /* 0x000000000000794d */ /* 0x000fea0003800000 */
.L_x_7759:
[----:B------:R-:W3:Y:S01]  /*e370*/  LDCU.U8 UR4, c[0x0][0x798] ;  /* 0x0000f300ff0477ac */ /* 0x000ee20008000000 */
[----:B------:R-:W4:Y:S01]  /*e380*/  LDCU.U8 UR5, c[0x0][0x799] ;  /* 0x0000f320ff0577ac */ /* 0x000f220008000000 */
[----:B---3--:R-:W-:Y:S02]  /*e390*/  UISETP.NE.AND UP0, UPT, UR4, URZ, UPT ;  /* 0x000000ff0400728c */ /* 0x008fe4000bf05270 */
[----:B----4-:R-:W-:-:S07]  /*e3a0*/  UISETP.NE.AND UP1, UPT, UR5, URZ, UPT ;  /* 0x000000ff0500728c */ /* 0x010fce000bf25270 */
[----:B------:R-:W-:Y:S05]  /*e3b0*/  BRA.U !UP0, `(.L_x_7763) ;  /* 0x0000000108087547 */ /* 0x000fea000b800000 */
[----:B------:R-:W0:Y:S02]  /*e3c0*/  LDG.E.64 R2, desc[UR36][R4.64] ;  /* 0x0000002404027981 */ /* 0x000e24000c1e1b00 */
[----:B012---:R-:W-:-:S11]  /*e3d0*/  DADD R16, R16, R2 ;  /* 0x0000000010107229 */ /* 0x007fd60000000002 */
.L_x_7763:
        /* <DEDUP_REMOVED lines=20> */
.L_x_7765:
[----:B------:R-:W3:Y:S02]  /*e520*/  LDCU.64 UR4, c[0x0][0x768] ;  /* 0x0000ed00ff0477ac */ /* 0x000ee40008000a00 */
[----:B---3--:R-:W-:-:S04]  /*e530*/  IADD3 R18, P0, PT, R18, UR4, RZ ;  /* 0x0000000412127c10 */ /* 0x008fc8000ff1e0ff */
[----:B------:R-:W-:-:S05]  /*e540*/  IADD3.X R19, PT, PT, RZ, UR5, RZ, P0, !PT ;  /* 0x00000005ff137c10 */ /* 0x000fca00087fe4ff */
[----:B------:R-:W-:Y:S01]  /*e550*/  STG.E.64 desc[UR36][R18.64], R16 ;  /* 0x0000001012007986 */ /* 0x000fe2000c101b24 */
[----:B------:R-:W-:Y:S05]  /*e560*/  EXIT ;  /* 0x000000000000794d */ /* 0x000fea0003800000 */
.L_x_7764:
[----:B------:R-:W-:Y:S01]  /*e570*/  STG.E.64 desc[UR36][R4.64], R16 ;  /* 0x0000001004007986 */ /* 0x000fe2000c101b24 */
[----:B------:R-:W-:Y:S05]  /*e580*/  EXIT ;  /* 0x000000000000794d */ /* 0x000fea0003800000 */
.L_x_7741:
        /* <DEDUP_REMOVED lines=23> */
[----:B-1-34-:R-:W-:-:S11]  /*e700*/  DADD R16, R16, R2 ;  /* 0x0000000010107229 */ /* 0x01afd60000000002 */
.L_x_7767:
        /* <DEDUP_REMOVED lines=10> */
[----:B------:R-:W1:Y:S01]  /*e7b0*/  LDC.64 R2, c[0x4][R2] ;  /* 0x0100000002027b82 */ /* 0x000e620000000a00 */
[----:B------:R-:W5:Y:S01]  /*e7c0*/  LDCU.64 UR8, c[0x4][0x168] ;  /* 0x01002d00ff0877ac */ /* 0x000f620008000a00 */
[----:B0-----:R-:W-:Y:S01]  /*e7d0*/  IMAD.U32 R4, RZ, RZ, UR4 ;  /* 0x00000004ff047e24 */ /* 0x001fe2000f8e00ff */
[----:B------:R-:W-:Y:S02]  /*e7e0*/  MOV R5, UR5 ;  /* 0x0000000500057c02 */ /* 0x000fe40008000f00 */
[----:B--2---:R-:W-:-:S02]  /*e7f0*/  MOV R6, UR6 ;  /* 0x0000000600067c02 */ /* 0x004fc40008000f00 */
[----:B-1-34-:R-:W-:Y:S01]  /*e800*/  MOV R7, UR7 ;  /* 0x0000000700077c02 */ /* 0x01afe20008000f00 */
[----:B-----5:R-:W-:Y:S01]  /*e810*/  IMAD.U32 R10, RZ, RZ, UR8 ;  /* 0x00000008ff0a7e24 */ /* 0x020fe2000f8e00ff */
[----:B------:R-:W-:-:S07]  /*e820*/  MOV R11, UR9 ;  /* 0x00000009000b7c02 */ /* 0x000fce0008000f00 */
[----:B------:R-:W-:-:S07]  /*e830*/  LEPC R20, `(.L_x_7769) ;  /* 0x000000001014794e */ /* 0x000fce0000000000 */
[----:B------:R-:W-:Y:S05]  /*e840*/  CALL.ABS.NOINC R2 ;  /* 0x0000000002007343 */ /* 0x000fea0003c00000 */
.L_x_7769:
[----:B------:R-:W0:Y:S02]  /*e850*/  LDCU.64 UR4, c[0x0][0x768] ;  /* 0x0000ed00ff0477ac */ /* 0x000e240008000a00 */
[----:B0-----:R-:W-:-:S04]  /*e860*/  IADD3 R18, P0, PT, R18, UR4, RZ ;  /* 0x0000000412127c10 */ /* 0x001fc8000ff1e0ff */
[----:B------:R-:W-:-:S05]  /*e870*/  IADD3.X R19, PT, PT, RZ, UR5, RZ, P0, !PT ;  /* 0x00000005ff137c10 */ /* 0x000fca00087fe4ff */
[----:B------:R-:W-:Y:S01]  /*e880*/  STG.E.64 desc[UR36][R18.64], R16 ;  /* 0x0000001012007986 */ /* 0x000fe2000c101b24 */
[----:B------:R-:W-:Y:S05]  /*e890*/  EXIT ;  /* 0x000000000000794d */ /* 0x000fea0003800000 */
.L_x_7768:
[----:B------:R-:W-:Y:S01]  /*e8a0*/  STG.E.64 desc[UR36][R4.64], R16 ;  /* 0x0000001004007986 */ /* 0x000fe2000c101b24 */
[----:B------:R-:W-:Y:S05]  /*e8b0*/  EXIT ;  /* 0x000000000000794d */ /* 0x000fea0003800000 */
.L_x_7766:
[----:B------:R-:W0:Y:S01]  /*e8c0*/  LDCU.U8 UR4, c[0x0][0x798] ;  /* 0x0000f300ff0477ac */ /* 0x000e220008000000 */
[----:B------:R-:W2:Y:S01]  /*e8d0*/  LDCU.U8 UR5, c[0x0][0x799] ;  /* 0x0000f320ff0577ac */ /* 0x000ea20008000000 */
[----:B0-----:R-:W-:Y:S02]  /*e8e0*/  UISETP.NE.AND UP0, UPT, UR4, URZ, UPT ;  /* 0x000000ff0400728c */ /* 0x001fe4000bf05270 */
[----:B--2---:R-:W-:-:S07]  /*e8f0*/  UISETP.NE.AND UP1, UPT, UR5, URZ, UPT ;  /* 0x000000ff0500728c */ /* 0x004fce000bf25270 */
[----:B------:R-:W-:Y:S05]  /*e900*/  BRA.U !UP0, `(.L_x_7770) ;  /* 0x0000000108087547 */ /* 0x000fea000b800000 */
[----:B------:R-:W1:Y:S02]  /*e910*/  LDG.E.64 R2, desc[UR36][R4.64] ;  /* 0x0000002404027981 */ /* 0x000e64000c1e1b00 */
[----:B-1-34-:R-:W-:-:S11]  /*e920*/  DADD R16, R16, R2 ;  /* 0x0000000010107229 */ /* 0x01afd60000000002 */
.L_x_7770:
        /* <DEDUP_REMOVED lines=9> */
[----:B------:R-:W2:Y:S01]  /*e9c0*/  LDCU.64 UR6, c[0x4][0x7b8] ;  /* 0x0100f700ff0677ac */ /* 0x000ea20008000a00 */
[----:B------:R-:W1:Y:S01]  /*e9d0*/  LDC.64 R2, c[0x4][R2] ;  /* 0x0100000002027b82 */ /* 0x000e620000000a00 */
[----:B------:R-:W5:Y:S01]  /*e9e0*/  LDCU.64 UR8, c[0x4][0x168] ;  /* 0x01002d00ff0877ac */ /* 0x000f620008000a00 */
[----:B0-----:R-:W-:Y:S02]  /*e9f0*/  MOV R4, UR4 ;  /* 0x0000000400047c02 */ /* 0x001fe40008000f00 */
[----:B------:R-:W-:Y:S01]  /*ea00*/  MOV R5, UR5 ;  /* 0x0000000500057c02 */ /* 0x000fe20008000f00 */
[----:B--2---:R-:W-:Y:S01]  /*ea10*/  IMAD.U32 R6, RZ, RZ, UR6 ;  /* 0x00000006ff067e24 */ /* 0x004fe2000f8e00ff */
[----:B-1-34-:R-:W-:-:S02]  /*ea20*/  MOV R7, UR7 ;  /* 0x0000000700077c02 */ /* 0x01afc40008000f00 */
[----:B-----5:R-:W-:Y:S02]  /*ea30*/  MOV R10, UR8 ;  /* 0x00000008000a7c02 */ /* 0x020fe40008000f00 */
[----:B------:R-:W-:-:S07]  /*ea40*/  MOV R11, UR9 ;  /* 0x00000009000b7c02 */ /* 0x000fce0008000f00 */
[----:B------:R-:W-:-:S07]  /*ea50*/  LEPC R20, `(.L_x_7772) ;  /* 0x000000001014794e */ /* 0x000fce0000000000 */
[----:B------:R-:W-:Y:S05]  /*ea60*/  CALL.ABS.NOINC R2 ;  /* 0x0000000002007343 */ /* 0x000fea0003c00000 */
.L_x_7772:
[----:B------:R-:W0:Y:S02]  /*ea70*/  LDCU.64 UR4, c[0x0][0x768] ;  /* 0x0000ed00ff0477ac */ /* 0x000e240008000a00 */
[----:B0-----:R-:W-:-:S04]  /*ea80*/  IADD3 R18, P0, PT, R18, UR4, RZ ;  /* 0x0000000412127c10 */ /* 0x001fc8000ff1e0ff */
[----:B------:R-:W-:-:S05]  /*ea90*/  IADD3.X R19, PT, PT, RZ, UR5, RZ, P0, !PT ;  /* 0x00000005ff137c10 */ /* 0x000fca00087fe4ff */
[----:B------:R-:W-:Y:S01]  /*eaa0*/  STG.E.64 desc[UR36][R18.64], R16 ;  /* 0x0000001012007986 */ /* 0x000fe2000c101b24 */
[----:B------:R-:W-:Y:S05]  /*eab0*/  EXIT ;  /* 0x000000000000794d */ /* 0x000fea0003800000 */
.L_x_7771:
[----:B------:R-:W-:Y:S01]  /*eac0*/  STG.E.64 desc[UR36][R4.64], R16 ;  /* 0x0000001004007986 */ /* 0x000fe2000c101b24 */
[----:B------:R-:W-:Y:S05]  /*ead0*/  EXIT ;  /* 0x000000000000794d */ /* 0x000fea0003800000 */
.L_x_7773:
        /* <DEDUP_REMOVED lines=10> */
.L_x_10026:


//--------------------- .text._ZN2at6native13reduce_kernelILi256ELi2ENS0_8ReduceOpIdNS0_14func_wrapper_tIdZNS0_11sum_functorIdddEclERNS_14TensorIteratorEEUlddE_EEjdLi4ELi4EEEEEvT1_ --------------------------
	.section	.text._ZN2at6native13reduce_kernelILi256ELi2ENS0_8ReduceOpIdNS0_14func_wrapper_tIdZNS0_11sum_functorIdddEclERNS_14TensorIteratorEEUlddE_EEjdLi4ELi4EEEEEvT1_,"ax",@progbits
	.align	128
        .global         _ZN2at6native13reduce_kernelILi256ELi2ENS0_8ReduceOpIdNS0_14func_wrapper_tIdZNS0_11sum_functorIdddEclERNS_14TensorIteratorEEUlddE_EEjdLi4ELi4EEEEEvT1_
        .type           _ZN2at6native13reduce_kernelILi256ELi2ENS0_8ReduceOpIdNS0_14func_wrapper_tIdZNS0_11sum_functorIdddEclERNS_14TensorIteratorEEUlddE_EEjdLi4ELi4EEEEEvT1_,@function
        .size           _ZN2at6native13reduce_kernelILi256ELi2ENS0_8ReduceOpIdNS0_14func_wrapper_tIdZNS0_11sum_functorIdddEclERNS_14TensorIteratorEEUlddE_EEjdLi4ELi4EEEEEvT1_,(.L_x_10027 - _ZN2at6native13reduce_kernelILi256ELi2ENS0_8ReduceOpIdNS0_14func_wrapper_tIdZNS0_11sum_functorIdddEclERNS_14TensorIteratorEEUlddE_EEjdLi4ELi4EEEEEvT1_)
        .other          _ZN2at6native13reduce_kernelILi256ELi2ENS0_8ReduceOpIdNS0_14func_wrapper_tIdZNS0_11sum_functorIdddEclERNS_14TensorIteratorEEUlddE_EEjdLi4ELi4EEEEEvT1_,@"STO_CUDA_ENTRY STV_DEFAULT"
_ZN2at6native13reduce_kernelILi256ELi2ENS0_8ReduceOpIdNS0_14func_wrapper_tIdZNS0_11sum_functorIdddEclERNS_14TensorIteratorEEUlddE_EEjdLi4ELi4EEEEEvT1_:
.text._ZN2at6native13reduce_kernelILi256ELi2ENS0_8ReduceOpIdNS0_14func_wrapper_tIdZNS0_11sum_functorIdddEclERNS_14TensorIteratorEEUlddE_EEjdLi4ELi4EEEEEvT1_:
        /* <DEDUP_REMOVED lines=297> */
.L_x_7774:
        /* <DEDUP_REMOVED lines=32> */
.L_x_7778:
[----:B------:R-:W0:Y:S01]  /*1490*/  LDC.64 R20, c[0x0][0x388] ;  /* 0x0000e200ff147b82 */ /* 0x000e220000000a00 */
[----:B------:R-:W-:Y:S01]  /*14a0*/  SHF.R.U32.HI R0, RZ, 0x3, R16 ;  /* 0x00000003ff007819 */ /* 0x000fe20000011610 */
[----:B------:R-:W-:Y:S03]  /*14b0*/  BSSY.RECONVERGENT B0, `(.L_x_7779) ;  /* 0x0000024000007945 */ /* 0x000fe60003800200 */
[----:B------:R-:W-:Y:S02]  /*14c0*/  LOP3.LUT P0, R0, R0, 0x3, RZ, 0xc0, !PT ;  /* 0x0000000300007812 */ /* 0x000fe4000780c0ff */
[-C--:B0-----:R-:W-:Y:S01]  /*14d0*/  MOV R12, R20.reuse ;  /* 0x00000014000c7202 */ /* 0x081fe20000000f00 */
[----:B------:R-:W-:Y:S01]  /*14e0*/  IMAD.MOV.U32 R13, RZ, RZ, R21 ;  /* 0x000000ffff0d7224 */ /* 0x000fe200078e0015 */
[----:B------:R-:W-:Y:S02]  /*14f0*/  MOV R14, R20 ;  /* 0x00000014000e7202 */ /* 0x000fe40000000f00 */
[----:B------:R-:W-:-:S07]  /*1500*/  MOV R15, R21 ;  /* 0x00000015000f7202 */ /* 0x000fce0000000f00 */
[----:B------:R-:W-:Y:S05]  /*1510*/  @!P0 BRA `(.L_x_7780) ;  /* 0x0000000000748947 */ /* 0x000fea0003800000 */
[C---:B------:R-:W-:Y:S01]  /*1520*/  ISETP.GT.U32.AND P0, PT, R23.reuse, 0x3, PT ;  /* 0x000000031700780c */ /* 0x040fe20003f04070 */
[----:B------:R-:W-:Y:S01]  /*1530*/  IMAD.MOV R3, RZ, RZ, -R0 ;  /* 0x000000ffff037224 */ /* 0x000fe200078e0a00 */
[----:B------:R-:W-:Y:S01]  /*1540*/  BSSY.RECONVERGENT B1, `(.L_x_7781) ;  /* 0x0000016000017945 */ /* 0x000fe20003800200 */
[----:B------:R-:W-:Y:S02]  /*1550*/  MOV R14, R20 ;  /* 0x00000014000e7202 */ /* 0x000fe40000000f00 */
[----:B------:R-:W-:Y:S01]  /*1560*/  ISETP.LT.U32.OR P0, PT, R23, R0, P0 ;  /* 0x000000001700720c */ /* 0x000fe20000701470 */
[----:B------:R-:W-:Y:S01]  /*1570*/  IMAD.WIDE R16, R3, 0x8, R16 ;  /* 0x0000000803107825 */ /* 0x000fe200078e0210 */
[----:B------:R-:W-:-:S11]  /*1580*/  MOV R15, R21 ;  /* 0x00000015000f7202 */ /* 0x000fd60000000f00 */
        /* <DEDUP_REMOVED lines=16> */
[----:B0-----:R-:W-:-:S11]  /*1690*/  DADD R14, R4, UR4 ;  /* 0x00000004040e7e29 */ /* 0x001fd60008000000 */
.L_x_7782:
[----:B------:R-:W-:Y:S05]  /*16a0*/  BSYNC.RECONVERGENT B1 ;  /* 0x0000000000017941 */ /* 0x000fea0003800200 */
.L_x_7781:
[----:B------:R-:W0:Y:S01]  /*16b0*/  LDC R19, c[0x0][0x394] ;  /* 0x0000e500ff137b82 */ /* 0x000e220000000800 */
[----:B------:R-:W-:-:S04]  /*16c0*/  IADD3 R16, P0, PT, R16, 0x20, RZ ;  /* 0x0000002010107810 */ /* 0x000fc80007f1e0ff */
[----:B------:R-:W-:Y:S02]  /*16d0*/  IADD3.X R17, PT, PT, RZ, R17, RZ, P0, !PT ;  /* 0x00000011ff117210 */ /* 0x000fe400007fe4ff */
[----:B0-----:R-:W-:-:S07]  /*16e0*/  IADD3 R19, PT, PT, R0, -0x4, R19 ;  /* 0xfffffffc00137810 */ /* 0x001fce0007ffe013 */
.L_x_7780:
[----:B------:R-:W-:Y:S05]  /*16f0*/  BSYNC.RECONVERGENT B0 ;  /* 0x0000000000007941 */ /* 0x000fea0003800200 */
.L_x_7779:
        /* <DEDUP_REMOVED lines=16> */
[----:B------:R-:W-:Y:S02]  /*1800*/  MOV R26, R20 ;  /* 0x00000014001a7202 */ /* 0x000fe40000000f00 */
[----:B------:R-:W-:-:S07]  /*1810*/  MOV R27, R21 ;  /* 0x00000015001b7202 */ /* 0x000fce0000000f00 */
.L_x_7785:
        /* <DEDUP_REMOVED lines=11> */
.L_x_7784:
[----:B------:R-:W-:Y:S05]  /*18d0*/  BSYNC.RECONVERGENT B0 ;  /* 0x0000000000007941 */ /* 0x000fea0003800200 */
.L_x_7783:
        /* <DEDUP_REMOVED lines=9> */
.L_x_7787:
[----:B------:R-:W-:Y:S05]  /*1970*/  BSYNC.RECONVERGENT B0 ;  /* 0x0000000000007941 */ /* 0x000fea0003800200 */
.L_x_7786:
[----:B------:R-:W-:Y:S01]  /*1980*/  DADD R14, R26, R14 ;  /* 0x000000001a0e7229 */ /* 0x000fe2000000000e */
[----:B------:R-:W-:-:S07]  /*1990*/  CS2R R18, SRZ ;  /* 0x0000000000127805 */ /* 0x000fce000001ff00 */
[----:B------:R-:W-:-:S08]  /*19a0*/  DADD R14, R14, R20 ;  /* 0x000000000e0e7229 */ /* 0x000fd00000000014 */
[----:B------:R-:W-:Y:S01]  /*19b0*/  DADD R16, R14, R12 ;  /* 0x000000000e107229 */ /* 0x000fe2000000000c */
[----:B------:R-:W-:Y:S10]  /*19c0*/  BRA `(.L_x_7776) ;  /* 0x0000009c00307947 */ /* 0x000ff40003800000 */
.L_x_7777:
        /* <DEDUP_REMOVED lines=8> */
[----:B------:R-:W2:Y:S01]  /*1a50*/  LDC.64 R4, c[0x0][0x388] ;  /* 0x0000e200ff047b82 */ /* 0x000ea20000000a00 */
        /* <DEDUP_REMOVED lines=11> */
[----:B------:R-:W-:Y:S01]  /*1b10*/  IMAD.MOV.U32 R21, RZ, RZ, R5 ;  /* 0x000000ffff157224 */ /* 0x000fe200078e0005 */
[----:B------:R-:W-:-:S02]  /*1b20*/  MOV R26, R4 ;  /* 0x00000004001a7202 */ /* 0x000fc40000000f00 */
[-C--:B------:R-:W-:Y:S02]  /*1b30*/  MOV R27, R5.reuse ;  /* 0x00000005001b7202 */ /* 0x080fe40000000f00 */
[----:B------:R-:W-:Y:S02]  /*1b40*/  MOV R7, R5 ;  /* 0x0000000500077202 */ /* 0x000fe40000000f00 */
        /* <DEDUP_REMOVED lines=10> */
[----:B------:R-:W-:Y:S01]  /*1bf0*/  IMAD.MOV.U32 R21, RZ, RZ, R5 ;  /* 0x000000ffff157224 */ /* 0x000fe200078e0005 */
[----:B------:R-:W-:Y:S02]  /*1c00*/  MOV R26, R4 ;  /* 0x00000004001a7202 */ /* 0x000fe40000000f00 */
[----:B------:R-:W-:-:S02]  /*1c10*/  MOV R27, R5 ;  /* 0x00000005001b7202 */ /* 0x000fc40000000f00 */
[----:B------:R-:W-:Y:S02]  /*1c20*/  MOV R7, R5 ;  /* 0x0000000500077202 */ /* 0x000fe40000000f00 */
[----:B------:R-:W-:-:S07]  /*1c30*/  MOV R20, R4 ;  /* 0x0000000400147202 */ /* 0x000fce0000000f00 */
.L_x_7791:
[----:B------:R-:W-:Y:S02]  /*1c40*/  SHF.R.U32.HI R29, RZ, 0x1, R3 ;  /* 0x00000001ff1d7819 */ /* 0x000fe40000011603 */
[-C--:B------:R-:W-:Y:S02]  /*1c50*/  IADD3 R3, PT, PT, R3, R0.reuse, RZ ;  /* 0x0000000003037210 */ /* 0x080fe40007ffe0ff */
[C---:B------:R-:W-:Y:S01]  /*1c60*/  IADD3 R8, PT, PT, R29.reuse, R0, RZ ;  /* 0x000000001d087210 */ /* 0x040fe20007ffe0ff */
[----:B------:R-:W-:Y:S01]  /*1c70*/  IMAD.WIDE.U32 R28, R29, 0x10, R16 ;  /* 0x000000101d1c7825 */ /* 0x000fe200078e0010 */
[----:B------:R-:W-:Y:S02]  /*1c80*/  SHF.R.U32.HI R33, RZ, 0x1, R3 ;  /* 0x00000001ff217819 */ /* 0x000fe40000011603 */
[----:B------:R-:W-:Y:S01]  /*1c90*/  LEA R3, R0, R3, 0x1 ;  /* 0x0000000300037211 */ /* 0x000fe200078e08ff */
[----:B------:R-:W-:Y:S01]  /*1ca0*/  IMAD.SHL.U32 R9, R8, 0x10, RZ ;  /* 0x0000001008097824 */ /* 0x000fe200078e00ff */
[----:B------:R-:W-:Y:S01]  /*1cb0*/  SHF.R.U32.HI R8, RZ, 0x1c, R8 ;  /* 0x0000001cff087819 */ /* 0x000fe20000011608 */
[----:B------:R-:W-:Y:S01]  /*1cc0*/  IMAD.WIDE.U32 R32, R33, 0x10, R16 ;  /* 0x0000001021207825 */ /* 0x000fe200078e0010 */
[----:B------:R-:W2:Y:S02]  /*1cd0*/  LDG.E.128 R28, desc[UR36][R28.64] ;  /* 0x000000241c1c7981 */ /* 0x000ea4000c1e1d00 */
[----:B------:R-:W-:-:S02]  /*1ce0*/  LOP3.LUT R13, R9, 0xfffffff0, RZ, 0xc0, !PT ;  /* 0xfffffff0090d7812 */ /* 0x000fc400078ec0ff */
[----:B------:R-:W-:Y:S01]  /*1cf0*/  SHF.R.U32.HI R9, RZ, 0x1, R3 ;  /* 0x00000001ff097819 */ /* 0x000fe20000011603 */
[----:B------:R-:W3:Y:S01]  /*1d00*/  LDG.E.128 R32, desc[UR36][R32.64] ;  /* 0x0000002420207981 */ /* 0x000ee2000c1e1d00 */
[----:B------:R-:W-:Y:S02]  /*1d10*/  LOP3.LUT R11, R8, 0x7, RZ, 0xc0, !PT ;  /* 0x00000007080b7812 */ /* 0x000fe400078ec0ff */
[----:B------:R-:W-:Y:S01]  /*1d20*/  IADD3 R12, P0, PT, R16, R13, RZ ;  /* 0x0000000d100c7210 */ /* 0x000fe20007f1e0ff */
[----:B------:R-:W-:-:S03]  /*1d30*/  IMAD.WIDE.U32 R8, R9, 0x10, R16 ;  /* 0x0000001009087825 */ /* 0x000fc600078e0010 */
[----:B------:R-:W-:-:S03]  /*1d40*/  IADD3.X R13, PT, PT, R17, R11, RZ, P0, !PT ;  /* 0x0000000b110d7210 */ /* 0x000fc600007fe4ff */
        /* <DEDUP_REMOVED lines=15> */
.L_x_7790:
[----:B------:R-:W-:Y:S05]  /*1e40*/  BSYNC.RECONVERGENT B0 ;  /* 0x0000000000007941 */ /* 0x000fea0003800200 */
.L_x_7789:
        /* <DEDUP_REMOVED lines=23> */
.L_x_7793:
[----:B------:R-:W-:Y:S05]  /*1fc0*/  BSYNC.RECONVERGENT B0 ;  /* 0x0000000000007941 */ /* 0x000fea0003800200 */
.L_x_7792:
        /* <DEDUP_REMOVED lines=18> */
.L_x_7795:
[----:B------:R-:W-:Y:S05]  /*20f0*/  BSYNC.RECONVERGENT B0 ;  /* 0x0000000000007941 */ /* 0x000fea0003800200 */
.L_x_7794:
[----:B------:R-:W-:Y:S02]  /*2100*/  DADD R4, R20, R4 ;  /* 0x0000000014047229 */ /* 0x000fe40000000004 */
[----:B------:R-:W-:-:S06]  /*2110*/  DADD R6, R6, R26 ;  /* 0x0000000006067229 */ /* 0x000fcc000000001a */
[----:B------:R-:W-:Y:S02]  /*2120*/  DADD R4, R4, R38 ;  /* 0x0000000004047229 */ /* 0x000fe40000000026 */
[----:B------:R-:W-:-:S06]  /*2130*/  DADD R6, R6, R40 ;  /* 0x0000000006067229 */ /* 0x000fcc0000000028 */
[----:B-1----:R-:W-:Y:S02]  /*2140*/  DADD R16, R4, R42 ;  /* 0x0000000004107229 */ /* 0x002fe4000000002a */
[----:B------:R-:W-:Y:S01]  /*2150*/  DADD R18, R6, R18 ;  /* 0x0000000006127229 */ /* 0x000fe20000000012 */
[----:B------:R-:W-:Y:S10]  /*2160*/  BRA `(.L_x_7776) ;  /* 0x0000009400487947 */ /* 0x000ff40003800000 */
.L_x_7788:
[----:B------:R-:W-:-:S13]  /*2170*/  ISETP.NE.AND P0, PT, R8, 0x1, PT ;  /* 0x000000010800780c */ /* 0x000fda0003f05270 */
        /* <DEDUP_REMOVED lines=16> */
[-C--:B------:R-:W-:Y:S02]  /*2280*/  MOV R27, R5.reuse ;  /* 0x00000005001b7202 */ /* 0x080fe40000000f00 */
[-C--:B------:R-:W-:Y:S02]  /*2290*/  MOV R6, R4.reuse ;  /* 0x0000000400067202 */ /* 0x080fe40000000f00 */
[----:B------:R-:W-:Y:S02]  /*22a0*/  MOV R20, R4 ;  /* 0x0000000400147202 */ /* 0x000fe40000000f00 */
        /* <DEDUP_REMOVED lines=9> */
[----:B------:R-:W-:Y:S01]  /*2340*/  IMAD.MOV.U32 R7, RZ, RZ, R5 ;  /* 0x000000ffff077224 */ /* 0x000fe200078e0005 */
[-C--:B------:R-:W-:Y:S02]  /*2350*/  MOV R41, R5.reuse ;  /* 0x0000000500297202 */ /* 0x080fe40000000f00 */
[----:B------:R-:W-:-:S02]  /*2360*/  MOV R27, R5 ;  /* 0x00000005001b7202 */ /* 0x000fc40000000f00 */
[-C--:B------:R-:W-:Y:S02]  /*2370*/  MOV R6, R4.reuse ;  /* 0x0000000400067202 */ /* 0x080fe40000000f00 */
[----:B------:R-:W-:Y:S02]  /*2380*/  MOV R20, R4 ;  /* 0x0000000400147202 */ /* 0x000fe40000000f00 */
[----:B------:R-:W-:-:S07]  /*2390*/  MOV R21, R5 ;  /* 0x0000000500157202 */ /* 0x000fce0000000f00 */
.L_x_7799:
[----:B------:R-:W-:Y:S02]  /*23a0*/  IMAD.IADD R9, R3, 0x1, R38 ;  /* 0x0000000103097824 */ /* 0x000fe400078e0226 */
[----:B------:R-:W-:-:S03]  /*23b0*/  IMAD R8, R0, R3, RZ ;  /* 0x0000000300087224 */ /* 0x000fc600078e02ff */
[-C--:B------:R-:W-:Y:S01]  /*23c0*/  IADD3 R11, PT, PT, R9, R38.reuse, RZ ;  /* 0x00000026090b7210 */ /* 0x080fe20007ffe0ff */
[C---:B------:R-:W-:Y:S01]  /*23d0*/  IMAD R9, R0.reuse, R9, RZ ;  /* 0x0000000900097224 */ /* 0x040fe200078e02ff */
        /* <DEDUP_REMOVED lines=28> */
.L_x_7798:
[----:B------:R-:W-:Y:S05]  /*25a0*/  BSYNC.RECONVERGENT B0 ;  /* 0x0000000000007941 */ /* 0x000fea0003800200 */
.L_x_7797:
        /* <DEDUP_REMOVED lines=27> */
.L_x_7801:
[----:B------:R-:W-:Y:S05]  /*2760*/  BSYNC.RECONVERGENT B0 ;  /* 0x0000000000007941 */ /* 0x000fea0003800200 */
.L_x_7800:
        /* <DEDUP_REMOVED lines=18> */
.L_x_7803:
[----:B------:R-:W-:Y:S05]  /*2890*/  BSYNC.RECONVERGENT B0 ;  /* 0x0000000000007941 */ /* 0x000fea0003800200 */
.L_x_7802:
[----:B------:R-:W-:Y:S02]  /*28a0*/  DADD R4, R20, R4 ;  /* 0x0000000014047229 */ /* 0x000fe40000000004 */
[----:B------:R-:W-:-:S06]  /*28b0*/  DADD R6, R6, R26 ;  /* 0x0000000006067229 */ /* 0x000fcc000000001a */
[----:B------:R-:W-:Y:S02]  /*28c0*/  DADD R4, R4, R40 ;  /* 0x0000000004047229 */ /* 0x000fe40000000028 */
[----:B------:R-:W-:-:S06]  /*28d0*/  DADD R6, R6, R42 ;  /* 0x0000000006067229 */ /* 0x000fcc000000002a */
[----:B-1----:R-:W-:Y:S02]  /*28e0*/  DADD R16, R4, R44 ;  /* 0x0000000004107229 */ /* 0x002fe4000000002c */
[----:B------:R-:W-:Y:S01]  /*28f0*/  DADD R18, R6, R18 ;  /* 0x0000000006127229 */ /* 0x000fe20000000012 */
[----:B------:R-:W-:Y:S10]  /*2900*/  BRA `(.L_x_7776) ;  /* 0x0000008c00607947 */ /* 0x000ff40003800000 */
.L_x_7796:
[----:B------:R-:W1:Y:S01]  /*2910*/  LDCU UR4, c[0x0][0x39c] ;  /* 0x00007380ff0477ac */ /* 0x000e620008000800 */
[----:B------:R-:W2:Y:S01]  /*2920*/  LDC.64 R18, c[0x0][0x388] ;  /* 0x0000e200ff127b82 */ /* 0x000ea20000000a00 */
        /* <DEDUP_REMOVED lines=11> */
[----:B------:R-:W-:Y:S01]  /*29e0*/  MOV R43, R19 ;  /* 0x00000013002b7202 */ /* 0x000fe20000000f00 */
[----:B------:R-:W-:Y:S01]  /*29f0*/  IMAD.MOV.U32 R21, RZ, RZ, R19 ;  /* 0x000000ffff157224 */ /* 0x000fe200078e0013 */
[----:B------:R-:W-:-:S02]  /*2a00*/  MOV R40, R18 ;  /* 0x0000001200287202 */ /* 0x000fc40000000f00 */
[-C--:B------:R-:W-:Y:S02]  /*2a10*/  MOV R38, R18.reuse ;  /* 0x0000001200267202 */ /* 0x080fe40000000f00 */
[-C--:B------:R-:W-:Y:S02]  /*2a20*/  MOV R39, R19.reuse ;  /* 0x0000001300277202 */ /* 0x080fe40000000f00 */
[----:B------:R-:W-:Y:S02]  /*2a30*/  MOV R27, R19 ;  /* 0x00000013001b7202 */ /* 0x000fe40000000f00 */
        /* <DEDUP_REMOVED lines=19> */
[----:B------:R-:W-:Y:S02]  /*2b70*/  MOV R20, R18 ;  /* 0x0000001200147202 */ /* 0x000fe40000000f00 */
[----:B-1----:R-:W-:-:S07]  /*2b80*/  IADD3 R48, PT, PT, R0, 0x1, RZ ;  /* 0x0000000100307810 */ /* 0x002fce0007ffe0ff */
.L_x_7811:
        /* <DEDUP_REMOVED lines=313> */
.L_x_7807:
        /* <DEDUP_REMOVED lines=241> */
.L_x_7808:
        /* <DEDUP_REMOVED lines=241> */
.L_x_7809:
        /* <DEDUP_REMOVED lines=241> */
.L_x_7810:
[----:B------:R-:W-:-:S04]  /*6c50*/  LOP3.LUT R9, R0, 0xfffffff0, RZ, 0xc0, !PT ;  /* 0xfffffff000097812 */ /* 0x000fc800078ec0ff */
[----:B------:R-:W-:-:S04]  /*6c60*/  IADD3 R8, P1, PT, R9, R16, RZ ;  /* 0x0000001009087210 */ /* 0x000fc80007f3e0ff */
[----:B------:R-:W-:-:S06]  /*6c70*/  IADD3.X R9, PT, PT, RZ, R17, RZ, P1, !PT ;  /* 0x00000011ff097210 */ /* 0x000fcc0000ffe4ff */
[----:B------:R-:W5:Y:S03]  /*6c80*/  LDG.E.128 R8, desc[UR36][R8.64] ;  /* 0x0000002408087981 */ /* 0x000f66000c1e1d00 */
.L_x_7806:
        /* <DEDUP_REMOVED lines=15> */
.L_x_7805:
[----:B0-----:R-:W-:Y:S05]  /*6d80*/  BSYNC.RECONVERGENT B0 ;  /* 0x0000000000007941 */ /* 0x001fea0003800200 */
.L_x_7804:
        /* <DEDUP_REMOVED lines=284> */
.L_x_7815:
[----:B------:R-:W-:Y:S02]  /*7f50*/  SHF.R.U32.HI R32, RZ, 0x4, R32 ;  /* 0x00000004ff207819 */ /* 0x000fe40000011620 */
[----:B------:R-:W-:-:S07]  /*7f60*/  MOV R33, RZ ;  /* 0x000000ff00217202 */ /* 0x000fce0000000f00 */
.L_x_7814:
        /* <DEDUP_REMOVED lines=284> */
.L_x_7817:
[----:B------:R-:W-:Y:S02]  /*9130*/  SHF.R.U32.HI R30, RZ, 0x4, R17 ;  /* 0x00000004ff1e7819 */ /* 0x000fe40000011611 */
[----:B------:R-:W-:-:S07]  /*9140*/  MOV R31, RZ ;  /* 0x000000ff001f7202 */ /* 0x000fce0000000f00 */
.L_x_7816:
        /* <DEDUP_REMOVED lines=281> */
.L_x_7819:
[----:B------:R-:W-:Y:S02]  /*a2e0*/  SHF.R.U32.HI R14, RZ, 0x4, R17 ;  /* 0x00000004ff0e7819 */ /* 0x000fe40000011611 */
[----:B------:R-:W-:-:S07]  /*a2f0*/  MOV R15, RZ ;  /* 0x000000ff000f7202 */ /* 0x000fce0000000f00 */
.L_x_7818:
        /* <DEDUP_REMOVED lines=281> */
.L_x_7821:
[----:B------:R-:W-:Y:S01]  /*b490*/  SHF.R.U32.HI R8, RZ, 0x4, R5 ;  /* 0x00000004ff087819 */ /* 0x000fe20000011605 */
[----:B------:R-:W-:-:S07]  /*b4a0*/  IMAD.MOV.U32 R9, RZ, RZ, RZ ;  /* 0x000000ffff097224 */ /* 0x000fce00078e00ff */
.L_x_7820:
[----:B------:R-:W-:-:S04]  /*b4b0*/  LEA R10, P0, R8, R37, 0x4 ;  /* 0x00000025080a7211 */ /* 0x000fc800078020ff */
[----:B------:R-:W-:-:S06]  /*b4c0*/  LEA.HI.X R11, R8, R16, R9, 0x4, P0 ;  /* 0x00000010080b7211 */ /* 0x000fcc00000f2409 */
[----:B------:R-:W5:Y:S03]  /*b4d0*/  LDG.E.128 R8, desc[UR36][R10.64] ;  /* 0x000000240a087981 */ /* 0x000f66000c1e1d00 */
.L_x_7813:
[----:B------:R-:W-:Y:S05]  /*b4e0*/  BSYNC.RECONVERGENT B0 ;  /* 0x0000000000007941 */ /* 0x000fea0003800200 */
.L_x_7812:
[----:B------:R-:W-:Y:S01]  /*b4f0*/  ISETP.GE.U32.AND P0, PT, R3, R36, PT ;  /* 0x000000240300720c */ /* 0x000fe20003f06070 */
[----:B------:R-:W-:-:S12]  /*b500*/  BSSY.RECONVERGENT B0, `(.L_x_7822) ;  /* 0x0000012000007945 */ /* 0x000fd80003800200 */
        /* <DEDUP_REMOVED lines=17> */
.L_x_7823:
[----:B------:R-:W-:Y:S05]  /*b620*/  BSYNC.RECONVERGENT B0 ;  /* 0x0000000000007941 */ /* 0x000fea0003800200 */
.L_x_7822:
[----:B------:R-:W-:Y:S02]  /*b630*/  DADD R20, R38, R20 ;  /* 0x0000000026147229 */ /* 0x000fe40000000014 */
[----:B------:R-:W-:-:S06]  /*b640*/  DADD R26, R40, R26 ;  /* 0x00000000281a7229 */ /* 0x000fcc000000001a */
[----:B------:R-:W-:Y:S02]  /*b650*/  DADD R20, R20, R42 ;  /* 0x0000000014147229 */ /* 0x000fe4000000002a */
[----:B------:R-:W-:-:S06]  /*b660*/  DADD R26, R26, R44 ;  /* 0x000000001a1a7229 */ /* 0x000fcc000000002c */
[----:B------:R-:W-:Y:S02]  /*b670*/  DADD R16, R20, R46 ;  /* 0x0000000014107229 */ /* 0x000fe4000000002e */
[----:B------:R-:W-:-:S11]  /*b680*/  DADD R18, R26, R18 ;  /* 0x000000001a127229 */ /* 0x000fd60000000012 */
.L_x_7776:
[----:B------:R-:W-:Y:S05]  /*b690*/  BSYNC.RECONVERGENT B6 ;  /* 0x0000000000067941 */ /* 0x000fea0003800200 */
.L_x_7775:
[----:B------:R-:W1:Y:S02]  /*b6a0*/  LDCU UR4, c[0x0][0x3ac] ;  /* 0x00007580ff0477ac */ /* 0x000e640008000800 */
[----:B-1----:R-:W-:-:S09]  /*b6b0*/  UISETP.NE.AND UP0, UPT, UR4, URZ, UPT ;  /* 0x000000ff0400728c */ /* 0x002fd2000bf05270 */
[----:B------:R-:W-:Y:S05]  /*b6c0*/  BRA.U !UP0, `(.L_x_7824) ;  /* 0x00000001086c7547 */ /* 0x000fea000b800000 */
[----:B------:R-:W1:Y:S01]  /*b6d0*/  S2R R4, SR_CgaCtaId ;  /* 0x0000000000047919 */ /* 0x000e620000008800 */
[----:B-----5:R-:W2:Y:S01]  /*b6e0*/  LDC R8, c[0x0][0x360] ;  /* 0x0000d800ff087b82 */ /* 0x020ea20000000800 */
        /* <DEDUP_REMOVED lines=10> */
.L_x_7825:
        /* <DEDUP_REMOVED lines=15> */
.L_x_7824:
        /* <DEDUP_REMOVED lines=18> */
.L_x_7828:
        /* <DEDUP_REMOVED lines=14> */
.L_x_7827:
[----:B------:R-:W-:Y:S01]  /*ba80*/  ISETP.GE.U32.AND P0, PT, R0, 0x2, PT ;  /* 0x000000020000780c */ /* 0x000fe20003f06070 */
[----:B------:R-:W-:Y:S05]  /*ba90*/  WARPSYNC.ALL ;  /* 0x0000000000007948 */ /* 0x000fea0003800000 */
[----:B------:R-:W-:Y:S07]  /*baa0*/  BAR.SYNC.DEFER_BLOCKING 0x0 ;  /* 0x0000000000007b1d */ /* 0x000fee0000010000 */
[----:B------:R-:W-:Y:S05]  /*bab0*/  @!P0 BRA `(.L_x_7826) ;  /* 0x0000000000288947 */ /* 0x000fea0003800000 */
[----:B-12---:R-:W-:-:S07]  /*bac0*/  MOV R3, 0x1 ;  /* 0x0000000100037802 */ /* 0x006fce0000000f00 */
.L_x_7829:
        /* <DEDUP_REMOVED lines=9> */
.L_x_7826:
        /* <DEDUP_REMOVED lines=282> */
.L_x_7830:
[----:B------:R-:W-:Y:S01]  /*cd00*/  MOV R26, RZ ;  /* 0x000000ff001a7202 */ /* 0x000fe20000000f00 */
[----:B------:R-:W-:Y:S06]  /*cd10*/  BRA.U !UP0, `(.L_x_7831) ;  /* 0x0000001108487547 */ /* 0x000fec000b800000 */
[----:B------:R-:W3:Y:S01]  /*cd20*/  LDCU.64 UR8, c[0x0][0x568] ;  /* 0x0000ad00ff0877ac */ /* 0x000ee20008000a00 */
[----:B------:R-:W-:Y:S01]  /*cd30*/  IADD3 R5, PT, PT, R25, 0x1, RZ ;  /* 0x0000000119057810 */ /* 0x000fe20007ffe0ff */
        /* <DEDUP_REMOVED lines=272> */
.L_x_7831:
        /* <DEDUP_REMOVED lines=24> */
[----:B-1---5:R-:W-:-:S05]  /*dfc0*/  IMAD.HI.U32 R8, R7, UR9, R6 ;  /* 0x0000000907087c27 */ /* 0x022fca000f8e0006 */
        /* <DEDUP_REMOVED lines=267> */
.L_x_7833:
[----:B------:R-:W-:Y:S01]  /*f080*/  MOV R24, RZ ;  /* 0x000000ff00187202 */ /* 0x000fe20000000f00 */
[----:B------:R-:W-:Y:S06]  /*f090*/  BRA.U !UP0, `(.L_x_7834) ;  /* 0x0000001108487547 */ /* 0x000fec000b800000 */
[----:B------:R-:W1:Y:S01]  /*f0a0*/  LDCU.64 UR8, c[0x0][0x568] ;  /* 0x0000ad00ff0877ac */ /* 0x000e620008000a00 */
[----:B-----5:R-:W-:Y:S01]  /*f0b0*/  IADD3 R9, PT, PT, R7, 0x1, RZ ;  /* 0x0000000107097810 */ /* 0x020fe20007ffe0ff */
        /* <DEDUP_REMOVED lines=272> */
.L_x_7834:
[----:B------:R-:W1:Y:S01]  /*101c0*/  LDCU UR4, c[0x0][0x398] ;  /* 0x00007300ff0477ac */ /* 0x000e620008000800 */
[----:B------:R-:W-:Y:S01]  /*101d0*/  BSSY.RECONVERGENT B0, `(.L_x_7835) ;  /* 0x0000017000007945 */ /* 0x000fe20003800200 */
[----:B------:R-:W-:Y:S02]  /*101e0*/  LOP3.LUT P3, RZ, R23, R22, RZ, 0xfc, !PT ;  /* 0x0000001617ff7212 */ /* 0x000fe4000786fcff */
[----:B------:R-:W-:Y:S02]  /*101f0*/  PLOP3.LUT P0, PT, PT, PT, PT, 0x8, 0x80 ;  /* 0x000000000080781c */ /* 0x000fe40003f0e170 */
[----:B-1----:R-:W-:-:S13]  /*10200*/  ISETP.GE.AND P1, PT, R7, UR4, PT ;  /* 0x0000000407007c0c */ /* 0x002fda000bf26270 */
[----:B------:R-:W-:Y:S05]  /*10210*/  @P1 BRA `(.L_x_7836) ;  /* 0x0000000000481947 */ /* 0x000fea0003800000 */
[----:B-----5:R-:W1:Y:S02]  /*10220*/  LDC.64 R8, c[0x0][0x3a8] ;  /* 0x0000ea00ff087b82 */ /* 0x020e640000000a00 */
        /* <DEDUP_REMOVED lines=17> */
.L_x_7836:
[----:B------:R-:W-:Y:S05]  /*10340*/  BSYNC.RECONVERGENT B0 ;  /* 0x0000000000007941 */ /* 0x000fea0003800200 */
.L_x_7835:
        /* <DEDUP_REMOVED lines=14> */
[----:B-----5:R-:W2:Y:S01]  /*10430*/  S2R R9, SR_LANEID ;  /* 0x0000000000097919 */ /* 0x020ea20000000000 */
        /* <DEDUP_REMOVED lines=20> */
.L_x_7838:
[----:B------:R-:W-:Y:S05]  /*10580*/  BSYNC.RECONVERGENT B0 ;  /* 0x0000000000007941 */ /* 0x000fea0003800200 */
.L_x_7837:
        /* <DEDUP_REMOVED lines=31> */
[----:B-----5:R-:W2:Y:S01]  /*10780*/  LDC R15, c[0x0][0x364] ;  /* 0x0000d900ff0f7b82 */ /* 0x020ea20000000800 */
[----:B------:R-:W-:Y:S01]  /*10790*/  BSSY.RECONVERGENT B1, `(.L_x_7842) ;  /* 0x000000f000017945 */ /* 0x000fe20003800200 */
[----:B------:R-:W-:Y:S02]  /*107a0*/  MOV R18, UR10 ;  /* 0x0000000a00127c02 */ /* 0x000fe40008000f00 */
[----:B------:R-:W-:-:S04]  /*107b0*/  MOV R19, UR11 ;  /* 0x0000000b00137c02 */ /* 0x000fc80008000f00 */
[----:B------:R-:W3:Y:S01]  /*107c0*/  LDC.64 R10, c[0x0][0x780] ;  /* 0x0001e000ff0a7b82 */ /* 0x000ee20000000a00 */
[----:B-1----:R-:W-:Y:S02]  /*107d0*/  IMAD R13, R2, UR6, RZ ;  /* 0x00000006020d7c24 */ /* 0x002fe4000f8e02ff */
[----:B--2---:R-:W-:-:S07]  /*107e0*/  IMAD R15, R15, UR5, RZ ;  /* 0x000000050f0f7c24 */ /* 0x004fce000f8e02ff */
.L_x_7843:
        /* <DEDUP_REMOVED lines=10> */
.L_x_7842:
[----:B------:R-:W-:Y:S05]  /*10890*/  BRA `(.L_x_7841) ;  /* 0x00000000005c7947 */ /* 0x000fea0003800000 */
.L_x_7840:
[----:B------:R-:W1:Y:S01]  /*108a0*/  LDCU UR6, c[0x0][0x3a4] ;  /* 0x00007480ff0677ac */ /* 0x000e620008000800 */
[----:B------:R-:W-:Y:S01]  /*108b0*/  MOV R18, UR10 ;  /* 0x0000000a00127c02 */ /* 0x000fe20008000f00 */
[----:B------:R-:W-:Y:S01]  /*108c0*/  IMAD.U32 R19, RZ, RZ, UR11 ;  /* 0x0000000bff137e24 */ /* 0x000fe2000f8e00ff */
[----:B-1----:R-:W-:-:S13]  /*108d0*/  ISETP.GE.U32.AND P1, PT, R22, UR6, PT ;  /* 0x0000000616007c0c */ /* 0x002fda000bf26070 */
[----:B------:R-:W-:Y:S05]  /*108e0*/  @P1 BRA `(.L_x_7841) ;  /* 0x0000000000481947 */ /* 0x000fea0003800000 */
[----:B------:R-:W1:Y:S01]  /*108f0*/  LDCU UR5, c[0x0][0x374] ;  /* 0x00006e80ff0577ac */ /* 0x000e620008000800 */
[----:B-----5:R-:W2:Y:S01]  /*10900*/  LDC R12, c[0x0][0x360] ;  /* 0x0000d800ff0c7b82 */ /* 0x020ea20000000800 */
[----:B------:R-:W-:Y:S01]  /*10910*/  MOV R13, R22 ;  /* 0x00000016000d7202 */ /* 0x000fe20000000f00 */
[----:B------:R-:W-:Y:S01]  /*10920*/  IMAD.U32 R19, RZ, RZ, UR11 ;  /* 0x0000000bff137e24 */ /* 0x000fe2000f8e00ff */
[----:B------:R-:W-:-:S05]  /*10930*/  MOV R18, UR10 ;  /* 0x0000000a00127c02 */ /* 0x000fca0008000f00 */
[----:B------:R-:W3:Y:S08]  /*10940*/  LDC.64 R10, c[0x0][0x780] ;  /* 0x0001e000ff0a7b82 */ /* 0x000ef00000000a00 */
[----:B------:R-:W4:Y:S01]  /*10950*/  LDC R14, c[0x0][0x364] ;  /* 0x0000d900ff0e7b82 */ /* 0x000f220000000800 */
[----:B-1----:R-:W-:-:S07]  /*10960*/  IMAD R0, R2, UR5, RZ ;  /* 0x0000000502007c24 */ /* 0x002fce000f8e02ff */
.L_x_7844:
        /* <DEDUP_REMOVED lines=10> */
.L_x_7841:
[----:B------:R-:W-:Y:S05]  /*10a10*/  BSYNC.RECONVERGENT B0 ;  /* 0x0000000000007941 */ /* 0x000fea0003800200 */
.L_x_7839:
        /* <DEDUP_REMOVED lines=12> */
.L_x_7846:
        /* <DEDUP_REMOVED lines=9> */
[----:B-----5:R-:W1:Y:S02]  /*10b70*/  @!P1 LDS.128 R8, [R0] ;  /* 0x0000000000089984 */ /* 0x020e640000000c00 */
[----:B-12---:R-:W-:Y:S02]  /*10b80*/  @!P1 DADD R16, R16, R8 ;  /* 0x0000000010109229 */ /* 0x006fe40000000008 */
[----:B------:R-:W-:-:S07]  /*10b90*/  @!P1 DADD R18, R18, R10 ;  /* 0x0000000012129229 */ /* 0x000fce000000000a */
[----:B------:R2:W-:Y:S01]  /*10ba0*/  @!P1 STS.128 [R3], R16 ;  /* 0x0000001003009388 */ /* 0x0005e20000000c00 */
[----:B------:R-:W-:Y:S05]  /*10bb0*/  BRA.U UP1, `(.L_x_7846) ;  /* 0xfffffffd01c87547 */ /* 0x000fea000b83ffff */
.L_x_7845:
        /* <DEDUP_REMOVED lines=9> */
.L_x_7849:
[----:B------:R-:W-:Y:S01]  /*10c50*/  SHF.R.U32.HI R2, RZ, 0x1, R0 ;  /* 0x00000001ff027819 */ /* 0x000fe20000011600 */
[----:B------:R-:W-:Y:S03]  /*10c60*/  BAR.SYNC.DEFER_BLOCKING 0x0 ;  /* 0x0000000000007b1d */ /* 0x000fe60000010000 */
[----:B------:R-:W-:-:S04]  /*10c70*/  IADD3 R6, PT, PT, R2, R23, RZ ;  /* 0x0000001702067210 */ /* 0x000fc80007ffe0ff */
[----:B------:R-:W-:-:S04]  /*10c80*/  ISETP.GE.U32.AND P1, PT, R6, UR5, PT ;  /* 0x0000000506007c0c */ /* 0x000fc8000bf26070 */
[----:B------:R-:W-:-:S13]  /*10c90*/  ISETP.GE.U32.OR P1, PT, R23, R2, P1 ;  /* 0x000000021700720c */ /* 0x000fda0000f26470 */
[----:B-----5:R-:W-:-:S06]  /*10ca0*/  @!P1 IMAD R8, R2, 0x10, R3 ;  /* 0x0000001002089824 */ /* 0x020fcc00078e0203 */
[----:B------:R-:W1:Y:S02]  /*10cb0*/  @!P1 LDS.128 R8, [R8] ;  /* 0x0000000008089984 */ /* 0x000e640000000c00 */
[----:B-1234-:R-:W-:Y:S02]  /*10cc0*/  @!P1 DADD R16, R16, R8 ;  /* 0x0000000010109229 */ /* 0x01efe40000000008 */
[----:B------:R-:W-:-:S07]  /*10cd0*/  @!P1 DADD R18, R18, R10 ;  /* 0x0000000012129229 */ /* 0x000fce000000000a */
[----:B------:R4:W-:Y:S01]  /*10ce0*/  @!P1 STS.128 [R3], R16 ;  /* 0x0000001003009388 */ /* 0x0009e20000000c00 */
[----:B------:R-:W-:Y:S02]  /*10cf0*/  ISETP.GT.U32.AND P1, PT, R0, 0x7f, PT ;  /* 0x0000007f0000780c */ /* 0x000fe40003f24070 */
[----:B------:R-:W-:-:S11]  /*10d00*/  MOV R0, R2 ;  /* 0x0000000200007202 */ /* 0x000fd60000000f00 */
[----:B------:R-:W-:Y:S05]  /*10d10*/  @P1 BRA `(.L_x_7849) ;  /* 0xfffffffc00cc1947 */ /* 0x000fea000383ffff */
.L_x_7848:
[----:B------:R-:W-:Y:S01]  /*10d20*/  BAR.SYNC.DEFER_BLOCKING 0x0 ;  /* 0x0000000000007b1d */ /* 0x000fe20000010000 */
[----:B------:R-:W-:-:S09]  /*10d30*/  UISETP.GE.U32.AND UP0, UPT, UR4, 0x2, UPT ;  /* 0x000000020400788c */ /* 0x000fd2000bf06070 */
[----:B------:R-:W-:Y:S05]  /*10d40*/  BRA.U !UP0, `(.L_x_7847) ;  /* 0x0000000108287547 */ /* 0x000fea000b800000 */
[----:B-----5:R-:W-:-:S07]  /*10d50*/  HFMA2 R9, -RZ, RZ, 0, 5.9604644775390625e-08 ;  /* 0x00000001ff097431 */ /* 0x020fce00000001ff */
.L_x_7850:
        /* <DEDUP_REMOVED lines=9> */
.L_x_7847:
        /* <DEDUP_REMOVED lines=8> */
[----:B-1---5:R-:W-:Y:S02]  /*10e70*/  IADD3 R8, P2, PT, R25, UR4, RZ ;  /* 0x0000000419087c10 */ /* 0x022fe4000ff5e0ff */
[----:B------:R-:W-:Y:S02]  /*10e80*/  IADD3 R6, P1, PT, R24, UR4, RZ ;  /* 0x0000000418067c10 */ /* 0x000fe4000ff3e0ff */
[----:B------:R-:W-:Y:S02]  /*10e90*/  IADD3.X R9, PT, PT, RZ, UR5, RZ, P2, !PT ;  /* 0x00000005ff097c10 */ /* 0x000fe400097fe4ff */
[----:B------:R-:W-:-:S05]  /*10ea0*/  IADD3.X R7, PT, PT, RZ, UR5, RZ, P1, !PT ;  /* 0x00000005ff077c10 */ /* 0x000fca0008ffe4ff */
[----:B--234-:R-:W2:Y:S04]  /*10eb0*/  @P0 LDG.E.64 R2, desc[UR36][R8.64] ;  /* 0x0000002408020981 */ /* 0x01cea8000c1e1b00 */
        /* <DEDUP_REMOVED lines=27> */
.L_x_7853:
        /* <DEDUP_REMOVED lines=19> */
.L_x_7854:
[----:B------:R-:W-:Y:S05]  /*111a0*/  BRA `(.L_x_7855) ;  /* 0x0000000000047947 */ /* 0x000fea0003800000 */
.L_x_7852:
[----:B------:R1:W-:Y:S02]  /*111b0*/  STG.E.64 desc[UR36][R8.64], R16 ;  /* 0x0000001008007986 */ /* 0x0003e4000c101b24 */
.L_x_7855:
[----:B------:R-:W2:Y:S02]  /*111c0*/  LDCU.64 UR4, c[0x0][0x768] ;  /* 0x0000ed00ff0477ac */ /* 0x000ea40008000a00 */
[----:B--2---:R-:W-:-:S04]  /*111d0*/  IADD3 R24, P0, PT, R24, UR4, RZ ;  /* 0x0000000418187c10 */ /* 0x004fc8000ff1e0ff */
[----:B------:R-:W-:-:S05]  /*111e0*/  IADD3.X R25, PT, PT, RZ, UR5, RZ, P0, !PT ;  /* 0x00000005ff197c10 */ /* 0x000fca00087fe4ff */
[----:B------:R-:W-:Y:S01]  /*111f0*/  STG.E.64 desc[UR36][R24.64], R18 ;  /* 0x0000001218007986 */ /* 0x000fe2000c101b24 */
[----:B------:R-:W-:Y:S05]  /*11200*/  EXIT ;  /* 0x000000000000794d */ /* 0x000fea0003800000 */
.L_x_7851:
[----:B------:R-:W0:Y:S01]  /*11210*/  LDCU.U8 UR4, c[0x0][0x798] ;  /* 0x0000f300ff0477ac */ /* 0x000e220008000000 */
[----:B------:R-:W1:Y:S01]  /*11220*/  LDCU.U8 UR5, c[0x0][0x799] ;  /* 0x0000f320ff0577ac */ /* 0x000e620008000000 */
[----:B0-----:R-:W-:Y:S02]  /*11230*/  UISETP.NE.AND UP1, UPT, UR4, URZ, UPT ;  /* 0x000000ff0400728c */ /* 0x001fe4000bf25270 */
[----:B-1----:R-:W-:-:S07]  /*11240*/  UISETP.NE.AND UP0, UPT, UR5, URZ, UPT ;  /* 0x000000ff0500728c */ /* 0x002fce000bf05270 */
[----:B------:R-:W-:Y:S05]  /*11250*/  BRA.U !UP1, `(.L_x_7856) ;  /* 0x0000000109107547 */ /* 0x000fea000b800000 */
[----:B--234-:R-:W2:Y:S04]  /*11260*/  LDG.E.64 R2, desc[UR36][R4.64] ;  /* 0x0000002404027981 */ /* 0x01cea8000c1e1b00 */
[----:B------:R-:W3:Y:S01]  /*11270*/  LDG.E.64 R6, desc[UR36][R4.64+0x8] ;  /* 0x0000082404067981 */ /* 0x000ee2000c1e1b00 */
[----:B--2---:R-:W-:Y:S02]  /*11280*/  DADD R16, R16, R2 ;  /* 0x0000000010107229 */ /* 0x004fe40000000002 */
[----:B---3--:R-:W-:-:S11]  /*11290*/  DADD R18, R18, R6 ;  /* 0x0000000012127229 */ /* 0x008fd60000000006 */
.L_x_7856:
[----:B------:R-:W-:Y:S05]  /*112a0*/  BRA.U !UP0, `(.L_x_7857) ;  /* 0x0000000108c07547 */ /* 0x000fea000b800000 */
[----:B------:R-:W0:Y:S02]  /*112b0*/  LDCU UR4, c[0x0][0x79c] ;  /* 0x0000f380ff0477ac */ /* 0x000e240008000800 */
[----:B0-----:R-:W-:-:S09]  /*112c0*/  UISETP.NE.AND UP0, UPT, UR4, 0x1, UPT ;  /* 0x000000010400788c */ /* 0x001fd2000bf05270 */
[----:B------:R-:W-:Y:S05]  /*112d0*/  BRA.U !UP0, `(.L_x_7858) ;  /* 0x0000000108907547 */ /* 0x000fea000b800000 */
[----:B------:R-:W-:Y:S01]  /*112e0*/  MOV R2, 0x0 ;  /* 0x0000000000027802 */ /* 0x000fe20000000f00 */
[----:B------:R-:W0:Y:S01]  /*112f0*/  LDCU.64 UR4, c[0x4][0x7c8] ;  /* 0x0100f900ff0477ac */ /* 0x000e220008000a00 */
[----:B-----5:R-:W-:Y:S02]  /*11300*/  HFMA2 R8, -RZ, RZ, 0, 4.4763088226318359375e-05 ;  /* 0x000002efff087431 */ /* 0x020fe400000001ff */
        /* <DEDUP_REMOVED lines=10> */
[----:B------:R-:W-:-:S07]  /*113b0*/  MOV R11, UR9 ;  /* 0x00000009000b7c02 */ /* 0x000fce0008000f00 */
[----:B------:R-:W-:-:S07]  /*113c0*/  LEPC R20, `(.L_x_7859) ;  /* 0x000000001014794e */ /* 0x000fce0000000000 */
[----:B-1--4-:R-:W-:Y:S05]  /*113d0*/  CALL.ABS.NOINC R14 ;  /* 0x000000000e007343 */ /* 0x012fea0003c00000 */
.L_x_7859:
        /* <DEDUP_REMOVED lines=19> */
.L_x_7860:
[----:B------:R-:W-:Y:S05]  /*11510*/  BRA `(.L_x_7861) ;  /* 0x0000000000107947 */ /* 0x000fea0003800000 */
.L_x_7858:
[----:B------:R-:W0:Y:S02]  /*11520*/  LDCU.64 UR4, c[0x0][0x768] ;  /* 0x0000ed00ff0477ac */ /* 0x000e240008000a00 */
[----:B0-----:R-:W-:-:S05]  /*11530*/  IADD3 R2, P0, PT, R25, UR4, RZ ;  /* 0x0000000419027c10 */ /* 0x001fca000ff1e0ff */
[----:B--234-:R-:W-:-:S05]  /*11540*/  IMAD.X R3, RZ, RZ, UR5, P0 ;  /* 0x00000005ff037e24 */ /* 0x01cfca00080e06ff */
[----:B------:R0:W-:Y:S03]  /*11550*/  STG.E.64 desc[UR36][R2.64], R16 ;  /* 0x0000001002007986 */ /* 0x0001e6000c101b24 */
.L_x_7861:
[----:B------:R-:W1:Y:S02]  /*11560*/  LDCU.64 UR4, c[0x0][0x768] ;  /* 0x0000ed00ff0477ac */ /* 0x000e640008000a00 */
[----:B-1----:R-:W-:-:S04]  /*11570*/  IADD3 R24, P0, PT, R24, UR4, RZ ;  /* 0x0000000418187c10 */ /* 0x002fc8000ff1e0ff */
[----:B------:R-:W-:-:S05]  /*11580*/  IADD3.X R25, PT, PT, RZ, UR5, RZ, P0, !PT ;  /* 0x00000005ff197c10 */ /* 0x000fca00087fe4ff */
[----:B------:R-:W-:Y:S01]  /*11590*/  STG.E.64 desc[UR36][R24.64], R18 ;  /* 0x0000001218007986 */ /* 0x000fe2000c101b24 */
[----:B------:R-:W-:Y:S05]  /*115a0*/  EXIT ;  /* 0x000000000000794d */ /* 0x000fea0003800000 */
.L_x_7857:
[----:B------:R-:W-:Y:S04]  /*115b0*/  STG.E.64 desc[UR36][R4.64], R16 ;  /* 0x0000001004007986 */ /* 0x000fe8000c101b24 */
[----:B------:R-:W-:Y:S01]  /*115c0*/  STG.E.64 desc[UR36][R4.64+0x8], R18 ;  /* 0x0000081204007986 */ /* 0x000fe2000c101b24 */
[----:B------:R-:W-:Y:S05]  /*115d0*/  EXIT ;  /* 0x000000000000794d */ /* 0x000fea0003800000 */
.L_x_7832:
        /* <DEDUP_REMOVED lines=17> */
[----:B----45:R-:W-:Y:S02]  /*116f0*/  IADD3 R8, P1, PT, R27, UR4, RZ ;  /* 0x000000041b087c10 */ /* 0x030fe4000ff3e0ff */
        /* <DEDUP_REMOVED lines=31> */
.L_x_7864:
        /* <DEDUP_REMOVED lines=19> */
.L_x_7865:
[----:B------:R-:W-:Y:S05]  /*11a20*/  BRA `(.L_x_7866) ;  /* 0x0000000000047947 */ /* 0x000fea0003800000 */
.L_x_7863:
[----:B------:R2:W-:Y:S02]  /*11a30*/  STG.E.64 desc[UR36][R8.64], R16 ;  /* 0x0000001008007986 */ /* 0x0005e4000c101b24 */
.L_x_7866:
[----:B------:R-:W3:Y:S02]  /*11a40*/  LDCU.64 UR4, c[0x0][0x768] ;  /* 0x0000ed00ff0477ac */ /* 0x000ee40008000a00 */
[----:B---3--:R-:W-:-:S04]  /*11a50*/  IADD3 R26, P0, PT, R26, UR4, RZ ;  /* 0x000000041a1a7c10 */ /* 0x008fc8000ff1e0ff */
[----:B------:R-:W-:-:S05]  /*11a60*/  IADD3.X R27, PT, PT, RZ, UR5, RZ, P0, !PT ;  /* 0x00000005ff1b7c10 */ /* 0x000fca00087fe4ff */
[----:B------:R-:W-:Y:S01]  /*11a70*/  STG.E.64 desc[UR36][R26.64], R18 ;  /* 0x000000121a007986 */ /* 0x000fe2000c101b24 */
[----:B------:R-:W-:Y:S05]  /*11a80*/  EXIT ;  /* 0x000000000000794d */ /* 0x000fea0003800000 */
.L_x_7862:
        /* <DEDUP_REMOVED lines=9> */
.L_x_7867:
[----:B------:R-:W-:Y:S05]  /*11b20*/  BRA.U !UP1, `(.L_x_7868) ;  /* 0x0000000109c07547 */ /* 0x000fea000b800000 */
[----:B------:R-:W3:Y:S02]  /*11b30*/  LDCU UR4, c[0x0][0x79c] ;  /* 0x0000f380ff0477ac */ /* 0x000ee40008000800 */
[----:B---3--:R-:W-:-:S09]  /*11b40*/  UISETP.NE.AND UP0, UPT, UR4, 0x1, UPT ;  /* 0x000000010400788c */ /* 0x008fd2000bf05270 */
[----:B------:R-:W-:Y:S05]  /*11b50*/  BRA.U !UP0, `(.L_x_7869) ;  /* 0x0000000108907547 */ /* 0x000fea000b800000 */
[----:B------:R-:W-:Y:S01]  /*11b60*/  MOV R2, 0x0 ;  /* 0x0000000000027802 */ /* 0x000fe20000000f00 */
[----:B------:R-:W3:Y:S01]  /*11b70*/  LDCU.64 UR4, c[0x4][0x7c8] ;  /* 0x0100f900ff0477ac */ /* 0x000ee20008000a00 */
[----:B-----5:R-:W-:Y:S02]  /*11b80*/  HFMA2 R12, -RZ, RZ, 0, 5.9604644775390625e-08 ;  /* 0x00000001ff0c7431 */ /* 0x020fe400000001ff */
[----:B------:R-:W-:Y:S01]  /*11b90*/  IMAD.MOV.U32 R8, RZ, RZ, 0x2ef ;  /* 0x000002efff087424 */ /* 0x000fe200078e00ff */
[----:B------:R4:W0:Y:S01]  /*11ba0*/  LDC.64 R14, c[0x4][R2] ;  /* 0x01000000020e7b82 */ /* 0x0008220000000a00 */
        /* <DEDUP_REMOVED lines=8> */
[----:B----4-:R-:W-:-:S07]  /*11c30*/  MOV R11, UR9 ;  /* 0x00000009000b7c02 */ /* 0x010fce0008000f00 */
[----:B------:R-:W-:-:S07]  /*11c40*/  LEPC R20, `(.L_x_7870) ;  /* 0x000000001014794e */ /* 0x000fce0000000000 */
[----:B0-----:R-:W-:Y:S05]  /*11c50*/  CALL.ABS.NOINC R14 ;  /* 0x000000000e007343 */ /* 0x001fea0003c00000 */
.L_x_7870:
        /* <DEDUP_REMOVED lines=19> */
.L_x_7871:
[----:B------:R-:W-:Y:S05]  /*11d90*/  BRA `(.L_x_7872) ;  /* 0x0000000000107947 */ /* 0x000fea0003800000 */
.L_x_7869:
[----:B------:R-:W3:Y:S02]  /*11da0*/  LDCU.64 UR4, c[0x0][0x768] ;  /* 0x0000ed00ff0477ac */ /* 0x000ee40008000a00 */
[----:B---3--:R-:W-:-:S04]  /*11db0*/  IADD3 R2, P0, PT, R27, UR4, RZ ;  /* 0x000000041b027c10 */ /* 0x008fc8000ff1e0ff */
[----:B-12---:R-:W-:-:S05]  /*11dc0*/  IADD3.X R3, PT, PT, RZ, UR5, RZ, P0, !PT ;  /* 0x00000005ff037c10 */ /* 0x006fca00087fe4ff */
[----:B------:R1:W-:Y:S04]  /*11dd0*/  STG.E.64 desc[UR36][R2.64], R16 ;  /* 0x0000001002007986 */ /* 0x0003e8000c101b24 */
.L_x_7872:
[----:B------:R-:W2:Y:S02]  /*11de0*/  LDCU.64 UR4, c[0x0][0x768] ;  /* 0x0000ed00ff0477ac */ /* 0x000ea40008000a00 */
[----:B--2---:R-:W-:-:S04]  /*11df0*/  IADD3 R26, P0, PT, R26, UR4, RZ ;  /* 0x000000041a1a7c10 */ /* 0x004fc8000ff1e0ff */
[----:B------:R-:W-:-:S05]  /*11e00*/  IADD3.X R27, PT, PT, RZ, UR5, RZ, P0, !PT ;  /* 0x00000005ff1b7c10 */ /* 0x000fca00087fe4ff */
[----:B------:R-:W-:Y:S01]  /*11e10*/  STG.E.64 desc[UR36][R26.64], R18 ;  /* 0x000000121a007986 */ /* 0x000fe2000c101b24 */
[----:B------:R-:W-:Y:S05]  /*11e20*/  EXIT ;  /* 0x000000000000794d */ /* 0x000fea0003800000 */
.L_x_7868:
[----:B------:R-:W-:Y:S04]  /*11e30*/  STG.E.64 desc[UR36][R4.64], R16 ;  /* 0x0000001004007986 */ /* 0x000fe8000c101b24 */
[----:B------:R-:W-:Y:S01]  /*11e40*/  STG.E.64 desc[UR36][R4.64+0x8], R18 ;  /* 0x0000081204007986 */ /* 0x000fe2000c101b24 */
[----:B------:R-:W-:Y:S05]  /*11e50*/  EXIT ;  /* 0x000000000000794d */ /* 0x000fea0003800000 */
.L_x_7873:
        /* <DEDUP_REMOVED lines=10> */
.L_x_10027:


//--------------------- .text._ZN2at6native13reduce_kernelILi128ELi4ENS0_8ReduceOpIdNS0_14func_wrapper_tIdZNS0_11sum_functorIdddEclERNS_14TensorIteratorEEUlddE_EEjdLi4ELi4EEEEEvT1_ --------------------------
	.section	.text._ZN2at6native13reduce_kernelILi128ELi4ENS0_8ReduceOpIdNS0_14func_wrapper_tIdZNS0_11sum_functorIdddEclERNS_14TensorIteratorEEUlddE_EEjdLi4ELi4EEEEEvT1_,"ax",@progbits
	.align	128
        .global         _ZN2at6native13reduce_kernelILi128ELi4ENS0_8ReduceOpIdNS0_14func_wrapper_tIdZNS0_11sum_functorIdddEclERNS_14TensorIteratorEEUlddE_EEjdLi4ELi4EEEEEvT1_
        .type           _ZN2at6native13reduce_kernelILi128ELi4ENS0_8ReduceOpIdNS0_14func_wrapper_tIdZNS0_11sum_functorIdddEclERNS_14TensorIteratorEEUlddE_EEjdLi4ELi4EEEEEvT1_,@function
        .size           _ZN2at6native13reduce_kernelILi128ELi4ENS0_8ReduceOpIdNS0_14func_wrapper_tIdZNS0_11sum_functorIdddEclERNS_14TensorIteratorEEUlddE_EEjdLi4ELi4EEEEEvT1_,(.L_x_10028 - _ZN2at6native13reduce_kernelILi128ELi4ENS0_8ReduceOpIdNS0_14func_wrapper_tIdZNS0_11sum_functorIdddEclERNS_14TensorIteratorEEUlddE_EEjdLi4ELi4EEEEEvT1_)
        .other          _ZN2at6native13reduce_kernelILi128ELi4ENS0_8ReduceOpIdNS0_14func_wrapper_tIdZNS0_11sum_functorIdddEclERNS_14TensorIteratorEEUlddE_EEjdLi4ELi4EEEEEvT1_,@"STO_CUDA_ENTRY STV_DEFAULT"
_ZN2at6native13reduce_kernelILi128ELi4ENS0_8ReduceOpIdNS0_14func_wrapper_tIdZNS0_11sum_functorIdddEclERNS_14TensorIteratorEEUlddE_EEjdLi4ELi4EEEEEvT1_:
.text._ZN2at6native13reduce_kernelILi128ELi4ENS0_8ReduceOpIdNS0_14func_wrapper_tIdZNS0_11sum_functorIdddEclERNS_14TensorIteratorEEUlddE_EEjdLi4ELi4EEEEEvT1_:
        /* <DEDUP_REMOVED lines=17> */
[----:B------:R-:W-:Y:S01]  /*0110*/  HFMA2 R5, -RZ, RZ, 0, 0 ;  /* 0x00000000ff057431 */ /* 0x000fe200000001ff */
[----:B------:R-:W-:Y:S01]  /*0120*/  SHF.L.U32 R23, R22, 0x2, RZ ;  /* 0x0000000216177819 */ /* 0x000fe200000006ff */
        /* <DEDUP_REMOVED lines=278> */
.L_x_7874:
        /* <DEDUP_REMOVED lines=16> */
[----:B------:R-:W-:Y:S01]  /*1390*/  HFMA2 R8, -RZ, RZ, 0, 2.8789043426513671875e-05 ;  /* 0x000001e3ff087431 */ /* 0x000fe200000001ff */
[----:B------:R-:W-:Y:S01]  /*13a0*/  MOV R12, 0x1 ;  /* 0x00000001000c7802 */ /* 0x000fe20000000f00 */
[----:B------:R1:W2:Y:S01]  /*13b0*/  LDC.64 R14, c[0x4][R0] ;  /* 0x01000000000e7b82 */ /* 0x0002a20000000a00 */
[----:B------:R-:W3:Y:S01]  /*13c0*/  LDCU.64 UR8, c[0x4][0x7b8] ;  /* 0x0100f700ff0877ac */ /* 0x000ee20008000a00 */
[----:B------:R-:W-:Y:S01]  /*13d0*/  IMAD.MOV.U32 R13, RZ, RZ, RZ ;  /* 0x000000ffff0d7224 */ /* 0x000fe200078e00ff */
[----:B------:R-:W4:Y:S01]  /*13e0*/  LDCU.64 UR10, c[0x4][0x158] ;  /* 0x01002b00ff0a77ac */ /* 0x000f220008000a00 */
[----:B------:R-:W5:Y:S01]  /*13f0*/  LDCU UR4, c[0x0][0x394] ;  /* 0x00007280ff0477ac */ /* 0x000f620008000800 */
[----:B0-----:R-:W-:Y:S02]  /*1400*/  MOV R4, UR6 ;  /* 0x0000000600047c02 */ /* 0x001fe40008000f00 */
[----:B------:R-:W-:Y:S01]  /*1410*/  MOV R5, UR7 ;  /* 0x0000000700057c02 */ /* 0x000fe20008000f00 */
[----:B---3--:R-:W-:Y:S01]  /*1420*/  IMAD.U32 R6, RZ, RZ, UR8 ;  /* 0x00000008ff067e24 */ /* 0x008fe2000f8e00ff */
[----:B------:R-:W-:-:S02]  /*1430*/  MOV R7, UR9 ;  /* 0x0000000900077c02 */ /* 0x000fc40008000f00 */
[----:B----4-:R-:W-:Y:S01]  /*1440*/  MOV R10, UR10 ;  /* 0x0000000a000a7c02 */ /* 0x010fe20008000f00 */
[----:B------:R-:W-:Y:S01]  /*1450*/  IMAD.U32 R11, RZ, RZ, UR11 ;  /* 0x0000000bff0b7e24 */ /* 0x000fe2000f8e00ff */
[----:B-1---5:R-:W-:-:S07]  /*1460*/  MOV R28, UR4 ;  /* 0x00000004001c7c02 */ /* 0x022fce0008000f00 */
[----:B------:R-:W-:-:S07]  /*1470*/  LEPC R20, `(.L_x_7878) ;  /* 0x000000001014794e */ /* 0x000fce0000000000 */
[----:B--2---:R-:W-:Y:S05]  /*1480*/  CALL.ABS.NOINC R14 ;  /* 0x000000000e007343 */ /* 0x004fea0003c00000 */
.L_x_7878:
        /* <DEDUP_REMOVED lines=33> */
.L_x_7882:
[----:B------:R-:W-:Y:S05]  /*16a0*/  BSYNC.RECONVERGENT B1 ;  /* 0x0000000000017941 */ /* 0x000fea0003800200 */
.L_x_7881:
[----:B------:R-:W0:Y:S01]  /*16b0*/  LDC R3, c[0x0][0x394] ;  /* 0x0000e500ff037b82 */ /* 0x000e220000000800 */
[----:B------:R-:W-:-:S04]  /*16c0*/  IADD3 R18, P0, PT, R18, 0x20, RZ ;  /* 0x0000002012127810 */ /* 0x000fc80007f1e0ff */
[----:B------:R-:W-:Y:S02]  /*16d0*/  IADD3.X R19, PT, PT, RZ, R19, RZ, P0, !PT ;  /* 0x00000013ff137210 */ /* 0x000fe400007fe4ff */
[----:B0-----:R-:W-:-:S07]  /*16e0*/  IADD3 R28, PT, PT, R0, -0x4, R3 ;  /* 0xfffffffc001c7810 */ /* 0x001fce0007ffe003 */
.L_x_7880:
[----:B------:R-:W-:Y:S05]  /*16f0*/  BSYNC.RECONVERGENT B0 ;  /* 0x0000000000007941 */ /* 0x000fea0003800200 */
.L_x_7879:
        /* <DEDUP_REMOVED lines=19> */
.L_x_7885:
[C---:B------:R-:W-:Y:S01]  /*1830*/  IMAD.WIDE.U32 R10, R3.reuse, 0x20, R18 ;  /* 0x00000020030a7825 */ /* 0x040fe200078e0012 */
[----:B------:R-:W0:Y:S04]  /*1840*/  LDCU UR4, c[0x0][0x39c] ;  /* 0x00007380ff0477ac */ /* 0x000e280008000800 */
[----:B------:R-:W2:Y:S01]  /*1850*/  LDG.E.ENL2.256 R24, R12, desc[UR36][R10.64] ;  /* 0xfe0000240a0c797e */ /* 0x000ea20008121918 */
[----:B0-----:R-:W-:-:S04]  /*1860*/  IADD3 R3, PT, PT, R3, UR4, RZ ;  /* 0x0000000403037c10 */ /* 0x001fc8000fffe0ff */
[----:B------:R-:W-:-:S04]  /*1870*/  LEA R21, R3, 0x3, 0x2 ;  /* 0x0000000303157811 */ /* 0x000fc800078e10ff */
[----:B------:R-:W-:Y:S01]  /*1880*/  ISETP.GE.U32.AND P1, PT, R21, R28, PT ;  /* 0x0000001c1500720c */ /* 0x000fe20003f26070 */
[----:B--2---:R-:W-:Y:S02]  /*1890*/  DADD R4, R12, R4 ;  /* 0x000000000c047229 */ /* 0x004fe40000000004 */
[----:B------:R-:W-:Y:S02]  /*18a0*/  DADD R8, R14, R8 ;  /* 0x000000000e087229 */ /* 0x000fe40000000008 */
[----:B------:R-:W-:Y:S02]  /*18b0*/  DADD R6, R24, R6 ;  /* 0x0000000018067229 */ /* 0x000fe40000000006 */
[----:B------:R-:W-:-:S06]  /*18c0*/  DADD R68, R26, R68 ;  /* 0x000000001a447229 */ /* 0x000fcc0000000044 */
[----:B------:R-:W-:Y:S05]  /*18d0*/  @!P1 BRA `(.L_x_7885) ;  /* 0xfffffffc00d49947 */ /* 0x000fea000383ffff */
.L_x_7884:
[----:B------:R-:W-:Y:S05]  /*18e0*/  BSYNC.RECONVERGENT B0 ;  /* 0x0000000000007941 */ /* 0x000fea0003800200 */
.L_x_7883:
        /* <DEDUP_REMOVED lines=9> */
.L_x_7887:
[----:B------:R-:W-:Y:S05]  /*1980*/  BSYNC.RECONVERGENT B0 ;  /* 0x0000000000007941 */ /* 0x000fea0003800200 */
.L_x_7886:
[----:B------:R-:W-:Y:S01]  /*1990*/  DADD R4, R8, R4 ;  /* 0x0000000008047229 */ /* 0x000fe20000000004 */
[----:B------:R-:W-:Y:S02]  /*19a0*/  CS2R R74, SRZ ;  /* 0x00000000004a7805 */ /* 0x000fe4000001ff00 */
[----:B------:R-:W-:Y:S02]  /*19b0*/  CS2R R72, SRZ ;  /* 0x0000000000487805 */ /* 0x000fe4000001ff00 */
[----:B------:R-:W-:-:S03]  /*19c0*/  CS2R R70, SRZ ;  /* 0x0000000000467805 */ /* 0x000fc6000001ff00 */
[----:B------:R-:W-:-:S08]  /*19d0*/  DADD R4, R4, R6 ;  /* 0x0000000004047229 */ /* 0x000fd00000000006 */
[----:B------:R-:W-:Y:S01]  /*19e0*/  DADD R68, R4, R68 ;  /* 0x0000000004447229 */ /* 0x000fe20000000044 */
[----:B------:R-:W-:Y:S10]  /*19f0*/  BRA `(.L_x_7876) ;  /* 0x000000a400e87947 */ /* 0x000ff40003800000 */
.L_x_7877:
        /* <DEDUP_REMOVED lines=33> */
[-C--:B------:R-:W-:Y:S02]  /*1c10*/  MOV R13, R7.reuse ;  /* 0x00000007000d7202 */ /* 0x080fe40000000f00 */
[-C--:B------:R-:W-:Y:S02]  /*1c20*/  MOV R14, R6.reuse ;  /* 0x00000006000e7202 */ /* 0x080fe40000000f00 */
[----:B------:R-:W-:Y:S02]  /*1c30*/  MOV R20, R6 ;  /* 0x0000000600147202 */ /* 0x000fe40000000f00 */
[----:B------:R-:W-:-:S02]  /*1c40*/  MOV R21, R7 ;  /* 0x0000000700157202 */ /* 0x000fc40000000f00 */
        /* <DEDUP_REMOVED lines=32> */
[----:B------:R-:W-:Y:S02]  /*1e50*/  MOV R27, R7 ;  /* 0x00000007001b7202 */ /* 0x000fe40000000f00 */
[----:B------:R-:W-:-:S07]  /*1e60*/  MOV R28, R6 ;  /* 0x00000006001c7202 */ /* 0x000fce0000000f00 */
.L_x_7891:
[-C--:B------:R-:W-:Y:S02]  /*1e70*/  IADD3 R5, PT, PT, R3, R0.reuse, RZ ;  /* 0x0000000003057210 */ /* 0x080fe40007ffe0ff */
[----:B------:R-:W-:Y:S02]  /*1e80*/  SHF.R.U32.HI R49, RZ, 0x2, R3 ;  /* 0x00000002ff317819 */ /* 0x000fe40000011603 */
[----:B------:R-:W-:Y:S02]  /*1e90*/  IADD3 R3, PT, PT, R5, R0, RZ ;  /* 0x0000000005037210 */ /* 0x000fe40007ffe0ff */
[----:B------:R-:W-:Y:S01]  /*1ea0*/  SHF.R.U32.HI R57, RZ, 0x2, R5 ;  /* 0x00000002ff397819 */ /* 0x000fe20000011605 */
[----:B------:R-:W-:Y:S01]  /*1eb0*/  IMAD.WIDE.U32 R48, R49, 0x20, R18 ;  /* 0x0000002031307825 */ /* 0x000fe200078e0012 */
[----:B------:R-:W-:-:S03]  /*1ec0*/  SHF.R.U32.HI R33, RZ, 0x2, R3 ;  /* 0x00000002ff217819 */ /* 0x000fc60000011603 */
[----:B------:R-:W-:Y:S02]  /*1ed0*/  IMAD.IADD R3, R3, 0x1, R0 ;  /* 0x0000000103037824 */ /* 0x000fe400078e0200 */
[----:B------:R-:W-:Y:S01]  /*1ee0*/  IMAD.WIDE.U32 R56, R57, 0x20, R18 ;  /* 0x0000002039387825 */ /* 0x000fe200078e0012 */
[----:B------:R-:W2:Y:S02]  /*1ef0*/  LDG.E.ENL2.256 R52, R48, desc[UR36][R48.64] ;  /* 0xfe0000243030797e */ /* 0x000ea40008121934 */
[----:B------:R-:W-:Y:S01]  /*1f00*/  SHF.R.U32.HI R41, RZ, 0x2, R3 ;  /* 0x00000002ff297819 */ /* 0x000fe20000011603 */
[--C-:B------:R-:W-:Y:S02]  /*1f10*/  IMAD.WIDE.U32 R32, R33, 0x20, R18.reuse ;  /* 0x0000002021207825 */ /* 0x100fe400078e0012 */
[----:B------:R-:W3:Y:S02]  /*1f20*/  LDG.E.ENL2.256 R60, R56, desc[UR36][R56.64] ;  /* 0xfe0000243838797e */ /* 0x000ee4000812193c */
[----:B------:R-:W-:-:S02]  /*1f30*/  IMAD.WIDE.U32 R40, R41, 0x20, R18 ;  /* 0x0000002029287825 */ /* 0x000fc400078e0012 */
        /* <DEDUP_REMOVED lines=23> */
.L_x_7890:
[----:B------:R-:W-:Y:S05]  /*20b0*/  BSYNC.RECONVERGENT B0 ;  /* 0x0000000000007941 */ /* 0x000fea0003800200 */
.L_x_7889:
        /* <DEDUP_REMOVED lines=19> */
[----:B------:R-:W-:Y:S02]  /*21f0*/  @!P1 SHF.R.U32.HI R5, RZ, 0x2, R35 ;  /* 0x00000002ff059819 */ /* 0x000fe40000011623 */
[----:B------:R-:W5:Y:S03]  /*2200*/  LDG.E.ENL2.256 R36, R32, desc[UR36][R32.64] ;  /* 0xfe0000242020797e */ /* 0x000f660008121924 */
[----:B------:R-:W-:-:S05]  /*2210*/  @!P1 IMAD.WIDE.U32 R18, R5, 0x20, R18 ;  /* 0x0000002005129825 */ /* 0x000fca00078e0012 */
[----:B------:R0:W5:Y:S02]  /*2220*/  @!P1 LDG.E.ENL2.256 R44, R40, desc[UR36][R18.64] ;  /* 0xfe0000241228997e */ /* 0x000164000812192c */
.L_x_7893:
[----:B------:R-:W-:Y:S05]  /*2230*/  BSYNC.RECONVERGENT B0 ;  /* 0x0000000000007941 */ /* 0x000fea0003800200 */
.L_x_7892:
        /* <DEDUP_REMOVED lines=26> */
.L_x_7895:
[----:B------:R-:W-:Y:S05]  /*23e0*/  BSYNC.RECONVERGENT B0 ;  /* 0x0000000000007941 */ /* 0x000fea0003800200 */
.L_x_7894:
        /* <DEDUP_REMOVED lines=13> */
.L_x_7888:
        /* <DEDUP_REMOVED lines=65> */
[----:B------:R-:W-:Y:S02]  /*28d0*/  MOV R28, R6 ;  /* 0x00000006001c7202 */ /* 0x000fe40000000f00 */
[----:B------:R-:W-:-:S07]  /*28e0*/  MOV R29, R7 ;  /* 0x00000007001d7202 */ /* 0x000fce0000000f00 */
.L_x_7899:
        /* <DEDUP_REMOVED lines=19> */
[----:B------:R-:W-:-:S04]  /*2a20*/  IMAD.IADD R3, R77, 0x1, R16 ;  /* 0x000000014d037824 */ /* 0x000fc800078e0210 */
        /* <DEDUP_REMOVED lines=20> */
.L_x_7898:
[----:B------:R-:W-:Y:S05]  /*2b70*/  BSYNC.RECONVERGENT B0 ;  /* 0x0000000000007941 */ /* 0x000fea0003800200 */
.L_x_7897:
        /* <DEDUP_REMOVED lines=27> */
.L_x_7901:
[----:B------:R-:W-:Y:S05]  /*2d30*/  BSYNC.RECONVERGENT B0 ;  /* 0x0000000000007941 */ /* 0x000fea0003800200 */
.L_x_7900:
        /* <DEDUP_REMOVED lines=22> */
[----:B------:R-:W-:Y:S02]  /*2ea0*/  @!P0 DADD R68, R68, R40 ;  /* 0x0000000044448229 */ /* 0x000fe40000000028 */
[----:B------:R-:W-:Y:S02]  /*2eb0*/  @!P0 DADD R70, R70, R42 ;  /* 0x0000000046468229 */ /* 0x000fe4000000002a */
[----:B------:R-:W-:Y:S02]  /*2ec0*/  @!P0 DADD R72, R72, R44 ;  /* 0x0000000048488229 */ /* 0x000fe4000000002c */
[----:B------:R-:W-:-:S11]  /*2ed0*/  @!P0 DADD R74, R74, R46 ;  /* 0x000000004a4a8229 */ /* 0x000fd6000000002e */
.L_x_7903:
[----:B------:R-:W-:Y:S05]  /*2ee0*/  BSYNC.RECONVERGENT B0 ;  /* 0x0000000000007941 */ /* 0x000fea0003800200 */
.L_x_7902:
        /* <DEDUP_REMOVED lines=13> */
.L_x_7896:
[----:B------:R-:W0:Y:S01]  /*2fc0*/  LDCU UR4, c[0x0][0x39c] ;  /* 0x00007380ff0477ac */ /* 0x000e220008000800 */
[----:B------:R-:W1:Y:S01]  /*2fd0*/  LDC.64 R6, c[0x0][0x388] ;  /* 0x0000e200ff067b82 */ /* 0x000e620000000a00 */
[----:B------:R-:W-:Y:S01]  /*2fe0*/  BSSY.RECONVERGENT B0, `(.L_x_7904) ;  /* 0x000047d000007945 */ /* 0x000fe20003800200 */
        /* <DEDUP_REMOVED lines=31> */
[-C--:B------:R-:W-:Y:S02]  /*31e0*/  MOV R11, R7.reuse ;  /* 0x00000007000b7202 */ /* 0x080fe40000000f00 */
        /* <DEDUP_REMOVED lines=24> */
[----:B------:R-:W-:Y:S01]  /*3370*/  MOV R71, R7 ;  /* 0x0000000700477202 */ /* 0x000fe20000000f00 */
[----:B------:R-:W-:Y:S01]  /*3380*/  VIADD R16, R0, 0x1 ;  /* 0x0000000100107836 */ /* 0x000fe20000000000 */
        /* <DEDUP_REMOVED lines=10> */
[----:B0-----:R-:W-:-:S07]  /*3430*/  MOV R9, R7 ;  /* 0x0000000700097202 */ /* 0x001fce0000000f00 */
.L_x_7911:
[----:B0-----:R-:W0:Y:S01]  /*3440*/  LDCU UR4, c[0x0][0x39c] ;  /* 0x00007380ff0477ac */ /* 0x001e220008000800 */
[----:B-----5:R-:W-:Y:S01]  /*3450*/  @!P0 MOV R32, R24 ;  /* 0x0000001800208202 */ /* 0x020fe20000000f00 */
[----:B------:R-:W-:Y:S01]  /*3460*/  @!P0 IMAD.MOV.U32 R34, RZ, RZ, R26 ;  /* 0x000000ffff228224 */ /* 0x000fe200078e001a */
[----:B------:R-:W-:Y:S01]  /*3470*/  @!P0 MOV R33, R25 ;  /* 0x0000001900218202 */ /* 0x000fe20000000f00 */
[--C-:B------:R-:W-:Y:S01]  /*3480*/  @!P0 IMAD.MOV.U32 R37, RZ, RZ, R29.reuse ;  /* 0x000000ffff258224 */ /* 0x100fe200078e001d */
[----:B------:R-:W-:Y:S01]  /*3490*/  @!P0 MOV R35, R27 ;  /* 0x0000001b00238202 */ /* 0x000fe20000000f00 */
[----:B------:R-:W-:Y:S01]  /*34a0*/  @!P0 IMAD.MOV.U32 R42, RZ, RZ, R30 ;  /* 0x000000ffff2a8224 */ /* 0x000fe200078e001e */
[----:B------:R-:W-:Y:S01]  /*34b0*/  @!P0 MOV R36, R28 ;  /* 0x0000001c00248202 */ /* 0x000fe20000000f00 */
[----:B------:R-:W-:Y:S01]  /*34c0*/  @!P0 IMAD.MOV.U32 R41, RZ, RZ, R29 ;  /* 0x000000ffff298224 */ /* 0x000fe200078e001d */
        /* <DEDUP_REMOVED lines=12> */
[----:B------:R-:W-:-:S02]  /*3590*/  @!P0 MOV R45, R25 ;  /* 0x00000019002d8202 */ /* 0x000fc40000000f00 */
[----:B------:R-:W-:Y:S02]  /*35a0*/  @!P0 MOV R50, R30 ;  /* 0x0000001e00328202 */ /* 0x000fe40000000f00 */
[----:B------:R-:W-:Y:S02]  /*35b0*/  @!P0 MOV R48, R28 ;  /* 0x0000001c00308202 */ /* 0x000fe40000000f00 */
[----:B------:R-:W-:Y:S02]  /*35c0*/  @!P0 MOV R49, R29 ;  /* 0x0000001d00318202 */ /* 0x000fe40000000f00 */
[----:B------:R-:W-:Y:S02]  /*35d0*/  @!P0 MOV R55, R27 ;  /* 0x0000001b00378202 */ /* 0x000fe40000000f00 */
[----:B------:R-:W-:Y:S02]  /*35e0*/  @!P0 MOV R52, R24 ;  /* 0x0000001800348202 */ /* 0x000fe40000000f00 */
[----:B------:R-:W-:-:S02]  /*35f0*/  @!P0 MOV R58, R30 ;  /* 0x0000001e003a8202 */ /* 0x000fc40000000f00 */
[----:B------:R-:W-:Y:S02]  /*3600*/  @!P0 MOV R59, R31 ;  /* 0x0000001f003b8202 */ /* 0x000fe40000000f00 */
[----:B------:R-:W-:Y:S02]  /*3610*/  @!P0 MOV R57, R29 ;  /* 0x0000001d00398202 */ /* 0x000fe40000000f00 */
[----:B------:R-:W-:Y:S02]  /*3620*/  @!P0 MOV R62, R26 ;  /* 0x0000001a003e8202 */ /* 0x000fe40000000f00 */
[----:B------:R-:W-:Y:S02]  /*3630*/  @!P0 MOV R60, R24 ;  /* 0x00000018003c8202 */ /* 0x000fe40000000f00 */
[----:B------:R-:W-:Y:S01]  /*3640*/  @!P0 MOV R61, R25 ;  /* 0x00000019003d8202 */ /* 0x000fe20000000f00 */
        /* <DEDUP_REMOVED lines=296> */
.L_x_7907:
[----:B------:R-:W-:-:S04]  /*48d0*/  LOP3.LUT R57, R0, 0xffffffe0, RZ, 0xc0, !PT ;  /* 0xffffffe000397812 */ /* 0x000fc800078ec0ff */
[----:B------:R-:W-:-:S04]  /*48e0*/  IADD3 R56, P1, PT, R57, R18, RZ ;  /* 0x0000001239387210 */ /* 0x000fc80007f3e0ff */
[----:B------:R-:W-:-:S06]  /*48f0*/  IADD3.X R57, PT, PT, RZ, R19, RZ, P1, !PT ;  /* 0x00000013ff397210 */ /* 0x000fcc0000ffe4ff */
[----:B------:R-:W5:Y:S01]  /*4900*/  LDG.E.ENL2.256 R56, R60, desc[UR36][R56.64] ;  /* 0xfe000024383c797e */ /* 0x000f620008121938 */
        /* <DEDUP_REMOVED lines=237> */
.L_x_7908:
[----:B------:R-:W-:-:S04]  /*57e0*/  LOP3.LUT R49, R0, 0xffffffe0, RZ, 0xc0, !PT ;  /* 0xffffffe000317812 */ /* 0x000fc800078ec0ff */
[----:B------:R-:W-:-:S04]  /*57f0*/  IADD3 R48, P1, PT, R49, R18, RZ ;  /* 0x0000001231307210 */ /* 0x000fc80007f3e0ff */
[----:B------:R-:W-:-:S06]  /*5800*/  IADD3.X R49, PT, PT, RZ, R19, RZ, P1, !PT ;  /* 0x00000013ff317210 */ /* 0x000fcc0000ffe4ff */
[----:B------:R-:W5:Y:S01]  /*5810*/  LDG.E.ENL2.256 R48, R52, desc[UR36][R48.64] ;  /* 0xfe0000243034797e */ /* 0x000f620008121930 */
        /* <DEDUP_REMOVED lines=237> */
.L_x_7909:
        /* <DEDUP_REMOVED lines=241> */
.L_x_7910:
[----:B------:R-:W-:-:S04]  /*7600*/  LOP3.LUT R33, R0, 0xffffffe0, RZ, 0xc0, !PT ;  /* 0xffffffe000217812 */ /* 0x000fc800078ec0ff */
[----:B------:R-:W-:-:S04]  /*7610*/  IADD3 R32, P1, PT, R33, R18, RZ ;  /* 0x0000001221207210 */ /* 0x000fc80007f3e0ff */
[----:B------:R-:W-:-:S06]  /*7620*/  IADD3.X R33, PT, PT, RZ, R19, RZ, P1, !PT ;  /* 0x00000013ff217210 */ /* 0x000fcc0000ffe4ff */
[----:B------:R-:W5:Y:S03]  /*7630*/  LDG.E.ENL2.256 R36, R32, desc[UR36][R32.64] ;  /* 0xfe0000242020797e */ /* 0x000f660008121924 */
.L_x_7906:
        /* <DEDUP_REMOVED lines=12> */
[----:B------:R-:W-:Y:S02]  /*7700*/  DADD R66, R50, R66 ;  /* 0x0000000032427229 */ /* 0x000fe40000000042 */
[----:B------:R-:W-:Y:S01]  /*7710*/  DADD R68, R44, R68 ;  /* 0x000000002c447229 */ /* 0x000fe20000000044 */
[----:B------:R-:W-:Y:S01]  /*7720*/  ISETP.GE.U32.AND P1, PT, R85, R4, PT ;  /* 0x000000045500720c */ /* 0x000fe20003f26070 */
[----:B------:R-:W-:Y:S02]  /*7730*/  DADD R70, R46, R70 ;  /* 0x000000002e467229 */ /* 0x000fe40000000046 */
[----:B------:R-:W-:-:S02]  /*7740*/  DADD R72, R40, R72 ;  /* 0x0000000028487229 */ /* 0x000fc40000000048 */
[----:B------:R-:W-:Y:S02]  /*7750*/  DADD R74, R42, R74 ;  /* 0x000000002a4a7229 */ /* 0x000fe4000000004a */
[----:B------:R-:W-:Y:S02]  /*7760*/  DADD R76, R32, R76 ;  /* 0x00000000204c7229 */ /* 0x000fe4000000004c */
[----:B------:R-:W-:Y:S02]  /*7770*/  DADD R78, R34, R78 ;  /* 0x00000000224e7229 */ /* 0x000fe4000000004e */
[----:B------:R-:W-:Y:S02]  /*7780*/  DADD R80, R36, R80 ;  /* 0x0000000024507229 */ /* 0x000fe40000000050 */
[----:B------:R-:W-:Y:S01]  /*7790*/  DADD R82, R38, R82 ;  /* 0x0000000026527229 */ /* 0x000fe20000000052 */
[----:B------:R-:W-:Y:S10]  /*77a0*/  @!P1 BRA `(.L_x_7911) ;  /* 0xffffffbc00249947 */ /* 0x000ff4000383ffff */
.L_x_7905:
[----:B0-----:R-:W-:Y:S05]  /*77b0*/  BSYNC.RECONVERGENT B0 ;  /* 0x0000000000007941 */ /* 0x001fea0003800200 */
.L_x_7904:
        /* <DEDUP_REMOVED lines=284> */
.L_x_7915:
[----:B------:R-:W-:Y:S02]  /*8980*/  SHF.R.U32.HI R18, RZ, 0x5, R18 ;  /* 0x00000005ff127819 */ /* 0x000fe40000011612 */
[----:B------:R-:W-:-:S07]  /*8990*/  MOV R19, RZ ;  /* 0x000000ff00137202 */ /* 0x000fce0000000f00 */
.L_x_7914:
        /* <DEDUP_REMOVED lines=284> */
.L_x_7917:
[----:B------:R-:W-:Y:S02]  /*9b60*/  SHF.R.U32.HI R26, RZ, 0x5, R25 ;  /* 0x00000005ff1a7819 */ /* 0x000fe40000011619 */
[----:B------:R-:W-:-:S07]  /*9b70*/  MOV R27, RZ ;  /* 0x000000ff001b7202 */ /* 0x000fce0000000f00 */
.L_x_7916:
        /* <DEDUP_REMOVED lines=281> */
.L_x_7919:
[----:B------:R-:W-:Y:S02]  /*ad10*/  SHF.R.U32.HI R26, RZ, 0x5, R25 ;  /* 0x00000005ff1a7819 */ /* 0x000fe40000011619 */
[----:B------:R-:W-:-:S07]  /*ad20*/  MOV R27, RZ ;  /* 0x000000ff001b7202 */ /* 0x000fce0000000f00 */
.L_x_7918:
        /* <DEDUP_REMOVED lines=281> */
.L_x_7921:
[----:B------:R-:W-:Y:S01]  /*bec0*/  SHF.R.U32.HI R26, RZ, 0x5, R18 ;  /* 0x00000005ff1a7819 */ /* 0x000fe20000011612 */
[----:B------:R-:W-:-:S07]  /*bed0*/  IMAD.MOV.U32 R27, RZ, RZ, RZ ;  /* 0x000000ffff1b7224 */ /* 0x000fce00078e00ff */
.L_x_7920:
[----:B------:R-:W-:-:S04]  /*bee0*/  LEA R24, P0, R26, R24, 0x5 ;  /* 0x000000181a187211 */ /* 0x000fc800078028ff */
[----:B------:R-:W-:-:S05]  /*bef0*/  LEA.HI.X R25, R26, R5, R27, 0x5, P0 ;  /* 0x000000051a197211 */ /* 0x000fca00000f2c1b */
[----:B------:R0:W5:Y:S04]  /*bf00*/  LDG.E.ENL2.256 R36, R32, desc[UR36][R24.64] ;  /* 0xfe0000241820797e */ /* 0x0001680008121924 */
.L_x_7913:
[----:B------:R-:W-:Y:S05]  /*bf10*/  BSYNC.RECONVERGENT B0 ;  /* 0x0000000000007941 */ /* 0x000fea0003800200 */
.L_x_7912:
        /* <DEDUP_REMOVED lines=27> */
.L_x_7923:
[----:B------:R-:W-:Y:S05]  /*c0d0*/  BSYNC.RECONVERGENT B0 ;  /* 0x0000000000007941 */ /* 0x000fea0003800200 */
.L_x_7922:
        /* <DEDUP_REMOVED lines=12> */
.L_x_7876:
[----:B------:R-:W-:Y:S05]  /*c1a0*/  BSYNC.RECONVERGENT B6 ;  /* 0x0000000000067941 */ /* 0x000fea0003800200 */
.L_x_7875:
        /* <DEDUP_REMOVED lines=16> */
.L_x_7927:
        /* <DEDUP_REMOVED lines=19> */
.L_x_7926:
[----:B------:R-:W-:Y:S05]  /*c3e0*/  BSYNC.RECONVERGENT B0 ;  /* 0x0000000000007941 */ /* 0x000fea0003800200 */
.L_x_7925:
[----:B------:R-:W-:Y:S01]  /*c3f0*/  IMAD.MOV.U32 R0, RZ, RZ, R15 ;  /* 0x000000ffff007224 */ /* 0x000fe200078e000f */
[----:B------:R-:W-:Y:S06]  /*c400*/  @P1 BRA `(.L_x_7927) ;  /* 0xfffffffc00a81947 */ /* 0x000fec000383ffff */
.L_x_7924:
        /* <DEDUP_REMOVED lines=19> */
.L_x_7932:
        /* <DEDUP_REMOVED lines=18> */
.L_x_7931:
[----:B------:R-:W-:Y:S05]  /*c660*/  BSYNC.RECONVERGENT B0 ;  /* 0x0000000000007941 */ /* 0x000fea0003800200 */
.L_x_7930:
[----:B------:R-:W-:Y:S01]  /*c670*/  IMAD.MOV.U32 R4, RZ, RZ, R16 ;  /* 0x000000ffff047224 */ /* 0x000fe200078e0010 */
[----:B------:R-:W-:Y:S06]  /*c680*/  @P1 BRA `(.L_x_7932) ;  /* 0xfffffffc00ac1947 */ /* 0x000fec000383ffff */
.L_x_7929:
[----:B------:R-:W-:Y:S01]  /*c690*/  ISETP.GE.U32.AND P0, PT, R0, 0x2, PT ;  /* 0x000000020000780c */ /* 0x000fe20003f06070 */
[----:B------:R-:W-:Y:S05]  /*c6a0*/  WARPSYNC.ALL ;  /* 0x0000000000007948 */ /* 0x000fea0003800000 */
[----:B------:R-:W-:Y:S07]  /*c6b0*/  BAR.SYNC.DEFER_BLOCKING 0x0 ;  /* 0x0000000000007b1d */ /* 0x000fee0000010000 */
[----:B------:R-:W-:Y:S05]  /*c6c0*/  @!P0 BRA `(.L_x_7928) ;  /* 0x0000000000408947 */ /* 0x000fea0003800000 */
[----:B---34-:R-:W-:-:S07]  /*c6d0*/  MOV R3, 0x1 ;  /* 0x0000000100037802 */ /* 0x018fce0000000f00 */
.L_x_7933:
        /* <DEDUP_REMOVED lines=15> */
.L_x_7928:
        /* <DEDUP_REMOVED lines=282> */
.L_x_7934:
        /* <DEDUP_REMOVED lines=276> */
.L_x_7935:
        /* <DEDUP_REMOVED lines=276> */
.L_x_7936:
        /* <DEDUP_REMOVED lines=276> */
.L_x_7937:
        /* <DEDUP_REMOVED lines=293> */
.L_x_7939:
        /* <DEDUP_REMOVED lines=276> */
.L_x_7940:
        /* <DEDUP_REMOVED lines=276> */
.L_x_7941:
        /* <DEDUP_REMOVED lines=276> */
.L_x_7942:
        /* <DEDUP_REMOVED lines=26> */
.L_x_7944:
[----:B------:R-:W-:Y:S05]  /*154e0*/  BSYNC.RECONVERGENT B0 ;  /* 0x0000000000007941 */ /* 0x000fea0003800200 */
.L_x_7943:
        /* <DEDUP_REMOVED lines=35> */
.L_x_7946:
[----:B------:R-:W-:Y:S05]  /*15720*/  BSYNC.RECONVERGENT B0 ;  /* 0x0000000000007941 */ /* 0x000fea0003800200 */
.L_x_7945:
        /* <DEDUP_REMOVED lines=45> */
.L_x_7951:
        /* <DEDUP_REMOVED lines=15> */
.L_x_7950:
[----:B------:R-:W-:Y:S05]  /*15af0*/  BRA `(.L_x_7949) ;  /* 0x00000000008c7947 */ /* 0x000fea0003800000 */
.L_x_7948:
        /* <DEDUP_REMOVED lines=21> */
.L_x_7952:
        /* <DEDUP_REMOVED lines=14> */
.L_x_7949:
[----:B------:R-:W-:Y:S05]  /*15d30*/  BSYNC.RECONVERGENT B0 ;  /* 0x0000000000007941 */ /* 0x000fea0003800200 */
.L_x_7947:
        /* <DEDUP_REMOVED lines=11> */
.L_x_7956:
        /* <DEDUP_REMOVED lines=17> */
.L_x_7955:
[----:B------:R-:W-:Y:S05]  /*15f00*/  BSYNC.RECONVERGENT B0 ;  /* 0x0000000000007941 */ /* 0x000fea0003800200 */
.L_x_7954:
[----:B------:R-:W-:-:S03]  /*15f10*/  UISETP.GT.U32.AND UP0, UPT, UR4, 0x3, UPT ;  /* 0x000000030400788c */ /* 0x000fc6000bf04070 */
[----:B------:R-:W-:-:S06]  /*15f20*/  UMOV UR4, UR7 ;  /* 0x0000000700047c82 */ /* 0x000fcc0008000000 */
[----:B------:R-:W-:Y:S05]  /*15f30*/  BRA.U UP0, `(.L_x_7956) ;  /* 0xfffffffd00ac7547 */ /* 0x000fea000b83ffff */
.L_x_7953:
        /* <DEDUP_REMOVED lines=12> */
.L_x_7961:
        /* <DEDUP_REMOVED lines=17> */
.L_x_7960:
[----:B------:R-:W-:Y:S05]  /*16110*/  BSYNC.RECONVERGENT B0 ;  /* 0x0000000000007941 */ /* 0x000fea0003800200 */
.L_x_7959:
[----:B------:R-:W-:Y:S01]  /*16120*/  IMAD.MOV.U32 R0, RZ, RZ, R2 ;  /* 0x000000ffff007224 */ /* 0x000fe200078e0002 */
[----:B------:R-:W-:Y:S06]  /*16130*/  @P2 BRA `(.L_x_7961) ;  /* 0xfffffffc00b02947 */ /* 0x000fec000383ffff */
.L_x_7958:
[----:B------:R-:W-:Y:S01]  /*16140*/  BAR.SYNC.DEFER_BLOCKING 0x0 ;  /* 0x0000000000007b1d */ /* 0x000fe20000010000 */
[----:B------:R-:W-:-:S09]  /*16150*/  UISETP.GE.U32.AND UP0, UPT, UR4, 0x2, UPT ;  /* 0x000000020400788c */ /* 0x000fd2000bf06070 */
[----:B------:R-:W-:Y:S05]  /*16160*/  BRA.U !UP0, `(.L_x_7957) ;  /* 0x0000000108407547 */ /* 0x000fea000b800000 */
[----:B--2---:R-:W-:-:S07]  /*16170*/  MOV R13, 0x1 ;  /* 0x00000001000d7802 */ /* 0x004fce0000000f00 */
.L_x_7962:
        /* <DEDUP_REMOVED lines=15> */
.L_x_7957:
        /* <DEDUP_REMOVED lines=50> */
.L_x_7965:
        /* <DEDUP_REMOVED lines=19> */
.L_x_7966:
[----:B------:R-:W-:Y:S05]  /*166c0*/  BRA `(.L_x_7967) ;  /* 0x0000000000047947 */ /* 0x000fea0003800000 */
.L_x_7964:
[----:B------:R1:W-:Y:S02]  /*166d0*/  STG.E.64 desc[UR36][R20.64], R28 ;  /* 0x0000001c14007986 */ /* 0x0003e4000c101b24 */
.L_x_7967:
        /* <DEDUP_REMOVED lines=23> */
.L_x_7969:
        /* <DEDUP_REMOVED lines=19> */
.L_x_7970:
[----:B------:R-:W-:Y:S05]  /*16980*/  BRA `(.L_x_7971) ;  /* 0x00000000000c7947 */ /* 0x000fea0003800000 */
.L_x_7968:
[----:B------:R-:W-:-:S04]  /*16990*/  IADD3 R18, P0, PT, R18, UR6, RZ ;  /* 0x0000000612127c10 */ /* 0x000fc8000ff1e0ff */
[----:B------:R-:W-:-:S05]  /*169a0*/  IADD3.X R19, PT, PT, RZ, UR7, RZ, P0, !PT ;  /* 0x00000007ff137c10 */ /* 0x000fca00087fe4ff */
[----:B------:R3:W-:Y:S04]  /*169b0*/  STG.E.64 desc[UR36][R18.64], R24 ;  /* 0x0000001812007986 */ /* 0x0007e8000c101b24 */
.L_x_7971:
[----:B------:R-:W4:Y:S02]  /*169c0*/  LDCU.64 UR4, c[0x0][0x768] ;  /* 0x0000ed00ff0477ac */ /* 0x000f240008000a00 */
[----:B----4-:R-:W-:-:S04]  /*169d0*/  IADD3 R16, P0, PT, R16, UR4, RZ ;  /* 0x0000000410107c10 */ /* 0x010fc8000ff1e0ff */
[----:B------:R-:W-:-:S05]  /*169e0*/  IADD3.X R17, PT, PT, RZ, UR5, RZ, P0, !PT ;  /* 0x00000005ff117c10 */ /* 0x000fca00087fe4ff */
[----:B------:R-:W-:Y:S01]  /*169f0*/  STG.E.64 desc[UR36][R16.64], R26 ;  /* 0x0000001a10007986 */ /* 0x000fe2000c101b24 */
[----:B------:R-:W-:Y:S05]  /*16a00*/  EXIT ;  /* 0x000000000000794d */ /* 0x000fea0003800000 */
.L_x_7963:
        /* <DEDUP_REMOVED lines=13> */
.L_x_7972:
        /* <DEDUP_REMOVED lines=20> */
.L_x_7975:
        /* <DEDUP_REMOVED lines=19> */
.L_x_7976:
[----:B------:R-:W-:Y:S05]  /*16d50*/  BRA `(.L_x_7977) ;  /* 0x0000000000107947 */ /* 0x000fea0003800000 */
.L_x_7974:
[----:B------:R-:W0:Y:S02]  /*16d60*/  LDCU.64 UR4, c[0x0][0x768] ;  /* 0x0000ed00ff0477ac */ /* 0x000e240008000a00 */
[----:B0-----:R-:W-:-:S04]  /*16d70*/  IADD3 R22, P0, PT, R22, UR4, RZ ;  /* 0x0000000416167c10 */ /* 0x001fc8000ff1e0ff */
[----:B------:R-:W-:-:S05]  /*16d80*/  IADD3.X R23, PT, PT, RZ, UR5, RZ, P0, !PT ;  /* 0x00000005ff177c10 */ /* 0x000fca00087fe4ff */
[----:B------:R0:W-:Y:S04]  /*16d90*/  STG.E.64 desc[UR36][R22.64], R28 ;  /* 0x0000001c16007986 */ /* 0x0001e8000c101b24 */
.L_x_7977:
        /* <DEDUP_REMOVED lines=23> */
.L_x_7979:
        /* <DEDUP_REMOVED lines=19> */
.L_x_7980:
[----:B------:R-:W-:Y:S05]  /*17040*/  BRA `(.L_x_7981) ;  /* 0x00000000000c7947 */ /* 0x000fea0003800000 */
.L_x_7978:
[----:B------:R-:W-:-:S04]  /*17050*/  IADD3 R18, P0, PT, R18, UR6, RZ ;  /* 0x0000000612127c10 */ /* 0x000fc8000ff1e0ff */
[----:B------:R-:W-:-:S05]  /*17060*/  IADD3.X R19, PT, PT, RZ, UR7, RZ, P0, !PT ;  /* 0x00000007ff137c10 */ /* 0x000fca00087fe4ff */
[----:B------:R2:W-:Y:S04]  /*17070*/  STG.E.64 desc[UR36][R18.64], R24 ;  /* 0x0000001812007986 */ /* 0x0005e8000c101b24 */
.L_x_7981:
[----:B------:R-:W3:Y:S02]  /*17080*/  LDCU.64 UR4, c[0x0][0x768] ;  /* 0x0000ed00ff0477ac */ /* 0x000ee40008000a00 */
[----:B---3--:R-:W-:-:S04]  /*17090*/  IADD3 R16, P0, PT, R16, UR4, RZ ;  /* 0x0000000410107c10 */ /* 0x008fc8000ff1e0ff */
[----:B------:R-:W-:-:S05]  /*170a0*/  IADD3.X R17, PT, PT, RZ, UR5, RZ, P0, !PT ;  /* 0x00000005ff117c10 */ /* 0x000fca00087fe4ff */
[----:B------:R-:W-:Y:S01]  /*170b0*/  STG.E.64 desc[UR36][R16.64], R26 ;  /* 0x0000001a10007986 */ /* 0x000fe2000c101b24 */
[----:B------:R-:W-:Y:S05]  /*170c0*/  EXIT ;  /* 0x000000000000794d */ /* 0x000fea0003800000 */
.L_x_7973:
[----:B------:R-:W-:Y:S04]  /*170d0*/  STG.E.64 desc[UR36][R4.64], R28 ;  /* 0x0000001c04007986 */ /* 0x000fe8000c101b24 */
[----:B------:R-:W-:Y:S04]  /*170e0*/  STG.E.64 desc[UR36][R4.64+0x8], R30 ;  /* 0x0000081e04007986 */ /* 0x000fe8000c101b24 */
[----:B------:R-:W-:Y:S04]  /*170f0*/  STG.E.64 desc[UR36][R4.64+0x10], R24 ;  /* 0x0000101804007986 */ /* 0x000fe8000c101b24 */
[----:B------:R-:W-:Y:S01]  /*17100*/  STG.E.64 desc[UR36][R4.64+0x18], R26 ;  /* 0x0000181a04007986 */ /* 0x000fe2000c101b24 */
[----:B------:R-:W-:Y:S05]  /*17110*/  EXIT ;  /* 0x000000000000794d */ /* 0x000fea0003800000 */
.L_x_7938:
        /* <DEDUP_REMOVED lines=59> */
.L_x_7984:
        /* <DEDUP_REMOVED lines=15> */
[----:B0-----:R-:W-:Y:S01]  /*175c0*/  MOV R10, UR4 ;  /* 0x00000004000a7c02 */ /* 0x001fe20008000f00 */
[----:B--2---:R-:W-:-:S07]  /*175d0*/  IMAD.U32 R11, RZ, RZ, UR5 ;  /* 0x00000005ff0b7e24 */ /* 0x004fce000f8e00ff */
[----:B------:R-:W-:-:S07]  /*175e0*/  LEPC R20, `(.L_x_7985) ;  /* 0x000000001014794e */ /* 0x000fce0000000000 */
[----:B-1----:R-:W-:Y:S05]  /*175f0*/  CALL.ABS.NOINC R2 ;  /* 0x0000000002007343 */ /* 0x002fea0003c00000 */
.L_x_7985:
[----:B------:R-:W-:Y:S05]  /*17600*/  BRA `(.L_x_7986) ;  /* 0x0000000000047947 */ /* 0x000fea0003800000 */
.L_x_7983:
[----:B------:R1:W-:Y:S02]  /*17610*/  STG.E.64 desc[UR36][R20.64], R68 ;  /* 0x0000004414007986 */ /* 0x0003e4000c101b24 */
.L_x_7986:
        /* <DEDUP_REMOVED lines=10> */
[----:B0-----:R-:W-:Y:S01]  /*176c0*/  IMAD.MOV.U32 R12, RZ, RZ, 0x1 ;  /* 0x00000001ff0c7424 */ /* 0x001fe200078e00ff */
[----:B------:R0:W4:Y:S01]  /*176d0*/  LDC.64 R14, c[0x4][R2] ;  /* 0x01000000020e7b82 */ /* 0x0001220000000a00 */
[----:B------:R-:W1:Y:S01]  /*176e0*/  LDCU.64 UR6, c[0x4][0x7b8] ;  /* 0x0100f700ff0677ac */ /* 0x000e620008000a00 */
[----:B------:R-:W-:Y:S01]  /*176f0*/  MOV R13, RZ ;  /* 0x000000ff000d7202 */ /* 0x000fe20000000f00 */
[----:B------:R-:W2:Y:S01]  /*17700*/  LDCU.64 UR8, c[0x4][0x168] ;  /* 0x01002d00ff0877ac */ /* 0x000ea20008000a00 */
[----:B---3--:R-:W-:Y:S02]  /*17710*/  MOV R4, UR4 ;  /* 0x0000000400047c02 */ /* 0x008fe40008000f00 */
[----:B------:R-:W-:-:S02]  /*17720*/  MOV R5, UR5 ;  /* 0x0000000500057c02 */ /* 0x000fc40008000f00 */
[----:B-1----:R-:W-:Y:S01]  /*17730*/  MOV R6, UR6 ;  /* 0x0000000600067c02 */ /* 0x002fe20008000f00 */
[----:B------:R-:W-:Y:S01]  /*17740*/  IMAD.U32 R7, RZ, RZ, UR7 ;  /* 0x00000007ff077e24 */ /* 0x000fe2000f8e00ff */
[----:B--2---:R-:W-:Y:S02]  /*17750*/  MOV R10, UR8 ;  /* 0x00000008000a7c02 */ /* 0x004fe40008000f00 */
[----:B0-----:R-:W-:-:S07]  /*17760*/  MOV R11, UR9 ;  /* 0x00000009000b7c02 */ /* 0x001fce0008000f00 */
[----:B------:R-:W-:-:S07]  /*17770*/  LEPC R20, `(.L_x_7988) ;  /* 0x000000001014794e */ /* 0x000fce0000000000 */
[----:B----45:R-:W-:Y:S05]  /*17780*/  CALL.ABS.NOINC R14 ;  /* 0x000000000e007343 */ /* 0x030fea0003c00000 */
.L_x_7988:
        /* <DEDUP_REMOVED lines=19> */
.L_x_7989:
[----:B------:R-:W-:Y:S05]  /*178c0*/  BRA `(.L_x_7990) ;  /* 0x00000000000c7947 */ /* 0x000fea0003800000 */
.L_x_7987:
[----:B------:R-:W-:-:S05]  /*178d0*/  IADD3 R24, P0, PT, R24, UR6, RZ ;  /* 0x0000000618187c10 */ /* 0x000fca000ff1e0ff */
[----:B------:R-:W-:-:S05]  /*178e0*/  IMAD.X R25, RZ, RZ, UR7, P0 ;  /* 0x00000007ff197e24 */ /* 0x000fca00080e06ff */
[----:B------:R3:W-:Y:S03]  /*178f0*/  STG.E.64 desc[UR36][R24.64], R72 ;  /* 0x0000004818007986 */ /* 0x0007e6000c101b24 */
.L_x_7990:
[----:B------:R-:W4:Y:S02]  /*17900*/  LDCU.64 UR4, c[0x0][0x768] ;  /* 0x0000ed00ff0477ac */ /* 0x000f240008000a00 */
[----:B----4-:R-:W-:-:S04]  /*17910*/  IADD3 R16, P0, PT, R16, UR4, RZ ;  /* 0x0000000410107c10 */ /* 0x010fc8000ff1e0ff */
[----:B------:R-:W-:-:S05]  /*17920*/  IADD3.X R17, PT, PT, RZ, UR5, RZ, P0, !PT ;  /* 0x00000005ff117c10 */ /* 0x000fca00087fe4ff */
[----:B------:R-:W-:Y:S01]  /*17930*/  STG.E.64 desc[UR36][R16.64], R74 ;  /* 0x0000004a10007986 */ /* 0x000fe2000c101b24 */
[----:B------:R-:W-:Y:S05]  /*17940*/  EXIT ;  /* 0x000000000000794d */ /* 0x000fea0003800000 */
.L_x_7982:
        /* <DEDUP_REMOVED lines=13> */
.L_x_7991:
        /* <DEDUP_REMOVED lines=12> */
[----:B0-----:R-:W-:Y:S02]  /*17ae0*/  MOV R4, UR4 ;  /* 0x0000000400047c02 */ /* 0x001fe40008000f00 */
[----:B------:R-:W-:Y:S01]  /*17af0*/  MOV R5, UR5 ;  /* 0x0000000500057c02 */ /* 0x000fe20008000f00 */
[----:B---3--:R-:W-:Y:S01]  /*17b00*/  IMAD.U32 R6, RZ, RZ, UR6 ;  /* 0x00000006ff067e24 */ /* 0x008fe2000f8e00ff */
[----:B------:R-:W-:-:S02]  /*17b10*/  MOV R7, UR7 ;  /* 0x0000000700077c02 */ /* 0x000fc40008000f00 */
[----:B--2---:R-:W-:Y:S02]  /*17b20*/  MOV R10, UR8 ;  /* 0x00000008000a7c02 */ /* 0x004fe40008000f00 */
[----:B------:R-:W-:-:S07]  /*17b30*/  MOV R11, UR9 ;  /* 0x00000009000b7c02 */ /* 0x000fce0008000f00 */
[----:B------:R-:W-:-:S07]  /*17b40*/  LEPC R20, `(.L_x_7994) ;  /* 0x000000001014794e */ /* 0x000fce0000000000 */
[----:B-1--45:R-:W-:Y:S05]  /*17b50*/  CALL.ABS.NOINC R14 ;  /* 0x000000000e007343 */ /* 0x032fea0003c00000 */
.L_x_7994:
        /* <DEDUP_REMOVED lines=14> */
[----:B------:R-:W-:Y:S01]  /*17c40*/  MOV R7, UR9 ;  /* 0x0000000900077c02 */ /* 0x000fe20008000f00 */
[----:B0-----:R-:W-:Y:S01]  /*17c50*/  IMAD.U32 R10, RZ, RZ, UR4 ;  /* 0x00000004ff0a7e24 */ /* 0x001fe2000f8e00ff */
[----:B--2---:R-:W-:-:S07]  /*17c60*/  MOV R11, UR5 ;  /* 0x00000005000b7c02 */ /* 0x004fce0008000f00 */
[----:B------:R-:W-:-:S07]  /*17c70*/  LEPC R20, `(.L_x_7995) ;  /* 0x000000001014794e */ /* 0x000fce0000000000 */
[----:B-1----:R-:W-:Y:S05]  /*17c80*/  CALL.ABS.NOINC R2 ;  /* 0x0000000002007343 */ /* 0x002fea0003c00000 */
.L_x_7995:
[----:B------:R-:W-:Y:S05]  /*17c90*/  BRA `(.L_x_7996) ;  /* 0x0000000000107947 */ /* 0x000fea0003800000 */
.L_x_7993:
[----:B------:R-:W0:Y:S02]  /*17ca0*/  LDCU.64 UR4, c[0x0][0x768] ;  /* 0x0000ed00ff0477ac */ /* 0x000e240008000a00 */
[----:B0-----:R-:W-:-:S04]  /*17cb0*/  IADD3 R2, P0, PT, R19, UR4, RZ ;  /* 0x0000000413027c10 */ /* 0x001fc8000ff1e0ff */
[----:B---34-:R-:W-:-:S05]  /*17cc0*/  IADD3.X R3, PT, PT, RZ, UR5, RZ, P0, !PT ;  /* 0x00000005ff037c10 */ /* 0x018fca00087fe4ff */
[----:B------:R0:W-:Y:S04]  /*17cd0*/  STG.E.64 desc[UR36][R2.64], R68 ;  /* 0x0000004402007986 */ /* 0x0001e8000c101b24 */
.L_x_7996:
        /* <DEDUP_REMOVED lines=9> */
[----:B------:R-:W-:Y:S01]  /*17d70*/  HFMA2 R8, -RZ, RZ, 0, 4.4763088226318359375e-05 ;  /* 0x000002efff087431 */ /* 0x000fe200000001ff */
[----:B------:R-:W-:Y:S01]  /*17d80*/  MOV R12, 0x1 ;  /* 0x00000001000c7802 */ /* 0x000fe20000000f00 */
[----:B------:R3:W4:Y:S01]  /*17d90*/  LDC.64 R14, c[0x4][R2] ;  /* 0x01000000020e7b82 */ /* 0x0007220000000a00 */
[----:B------:R-:W1:Y:S01]  /*17da0*/  LDCU.64 UR6, c[0x4][0x7b8] ;  /* 0x0100f700ff0677ac */ /* 0x000e620008000a00 */
[----:B--2---:R-:W-:Y:S01]  /*17db0*/  HFMA2 R13, -RZ, RZ, 0, 0 ;  /* 0x00000000ff0d7431 */ /* 0x004fe200000001ff */
[----:B------:R-:W2:Y:S01]  /*17dc0*/  LDCU.64 UR8, c[0x4][0x168] ;  /* 0x01002d00ff0877ac */ /* 0x000ea20008000a00 */
[----:B0-----:R-:W-:Y:S01]  /*17dd0*/  MOV R4, UR4 ;  /* 0x0000000400047c02 */ /* 0x001fe20008000f00 */
[----:B------:R-:W-:Y:S01]  /*17de0*/  IMAD.U32 R5, RZ, RZ, UR5 ;  /* 0x00000005ff057e24 */ /* 0x000fe2000f8e00ff */
[----:B-1----:R-:W-:-:S02]  /*17df0*/  MOV R6, UR6 ;  /* 0x0000000600067c02 */ /* 0x002fc40008000f00 */
[----:B------:R-:W-:Y:S02]  /*17e00*/  MOV R7, UR7 ;  /* 0x0000000700077c02 */ /* 0x000fe40008000f00 */
[----:B--2---:R-:W-:Y:S01]  /*17e10*/  MOV R10, UR8 ;  /* 0x00000008000a7c02 */ /* 0x004fe20008000f00 */
[----:B---3--:R-:W-:-:S07]  /*17e20*/  IMAD.U32 R11, RZ, RZ, UR9 ;  /* 0x00000009ff0b7e24 */ /* 0x008fce000f8e00ff */
[----:B------:R-:W-:-:S07]  /*17e30*/  LEPC R20, `(.L_x_7998) ;  /* 0x000000001014794e */ /* 0x000fce0000000000 */
[----:B----45:R-:W-:Y:S05]  /*17e40*/  CALL.ABS.NOINC R14 ;  /* 0x000000000e007343 */ /* 0x030fea0003c00000 */
.L_x_7998:
        /* <DEDUP_REMOVED lines=19> */
.L_x_7999:
[----:B------:R-:W-:Y:S05]  /*17f80*/  BRA `(.L_x_8000) ;  /* 0x00000000000c7947 */ /* 0x000fea0003800000 */
.L_x_7997:
[----:B------:R-:W-:-:S04]  /*17f90*/  IADD3 R24, P0, PT, R24, UR6, RZ ;  /* 0x0000000618187c10 */ /* 0x000fc8000ff1e0ff */
[----:B------:R-:W-:-:S05]  /*17fa0*/  IADD3.X R25, PT, PT, RZ, UR7, RZ, P0, !PT ;  /* 0x00000007ff197c10 */ /* 0x000fca00087fe4ff */
[----:B------:R3:W-:Y:S04]  /*17fb0*/  STG.E.64 desc[UR36][R24.64], R72 ;  /* 0x0000004818007986 */ /* 0x0007e8000c101b24 */
.L_x_8000:
[----:B------:R-:W4:Y:S02]  /*17fc0*/  LDCU.64 UR4, c[0x0][0x768] ;  /* 0x0000ed00ff0477ac */ /* 0x000f240008000a00 */
[----:B----4-:R-:W-:-:S04]  /*17fd0*/  IADD3 R16, P0, PT, R16, UR4, RZ ;  /* 0x0000000410107c10 */ /* 0x010fc8000ff1e0ff */
[----:B------:R-:W-:-:S05]  /*17fe0*/  IADD3.X R17, PT, PT, RZ, UR5, RZ, P0, !PT ;  /* 0x00000005ff117c10 */ /* 0x000fca00087fe4ff */
[----:B------:R-:W-:Y:S01]  /*17ff0*/  STG.E.64 desc[UR36][R16.64], R74 ;  /* 0x0000004a10007986 */ /* 0x000fe2000c101b24 */
[----:B------:R-:W-:Y:S05]  /*18000*/  EXIT ;  /* 0x000000000000794d */ /* 0x000fea0003800000 */
.L_x_7992:
[----:B------:R-:W-:Y:S04]  /*18010*/  STG.E.64 desc[UR36][R4.64], R68 ;  /* 0x0000004404007986 */ /* 0x000fe8000c101b24 */
[----:B------:R-:W-:Y:S04]  /*18020*/  STG.E.64 desc[UR36][R4.64+0x8], R70 ;  /* 0x0000084604007986 */ /* 0x000fe8000c101b24 */
[----:B------:R-:W-:Y:S04]  /*18030*/  STG.E.64 desc[UR36][R4.64+0x10], R72 ;  /* 0x0000104804007986 */ /* 0x000fe8000c101b24 */
[----:B------:R-:W-:Y:S01]  /*18040*/  STG.E.64 desc[UR36][R4.64+0x18], R74 ;  /* 0x0000184a04007986 */ /* 0x000fe2000c101b24 */
[----:B------:R-:W-:Y:S05]  /*18050*/  EXIT ;  /* 0x000000000000794d */ /* 0x000fea0003800000 */
.L_x_8001:
        /* <DEDUP_REMOVED lines=10> */
.L_x_10028:


//--------------------- .text._ZN2at6native13reduce_kernelILi512ELi1ENS0_8ReduceOpIsNS0_14func_wrapper_tIsZNS0_11sum_functorIsssEclERNS_14TensorIteratorEEUlssE_EEjsLi4ELi8EEEEEvT1_ --------------------------
	.section	.text._ZN2at6native13reduce_kernelILi512ELi1ENS0_8ReduceOpIsNS0_14func_wrapper_tIsZNS0_11sum_functorIsssEclERNS_14TensorIteratorEEUlssE_EEjsLi4ELi8EEEEEvT1_,"ax",@progbits
	.align	128
        .global         _ZN2at6native13reduce_kernelILi512ELi1ENS0_8ReduceOpIsNS0_14func_wrapper_tIsZNS0_11sum_functorIsssEclERNS_14TensorIteratorEEUlssE_EEjsLi4ELi8EEEEEvT1_
        .type           _ZN2at6native13reduce_kernelILi512ELi1ENS0_8ReduceOpIsNS0_14func_wrapper_tIsZNS0_11sum_functorIsssEclERNS_14TensorIteratorEEUlssE_EEjsLi4ELi8EEEEEvT1_,@function
        .size           _ZN2at6native13reduce_kernelILi512ELi1ENS0_8ReduceOpIsNS0_14func_wrapper_tIsZNS0_11sum_functorIsssEclERNS_14TensorIteratorEEUlssE_EEjsLi4ELi8EEEEEvT1_,(.L_x_10029 - _ZN2at6native13reduce_kernelILi512ELi1ENS0_8ReduceOpIsNS0_14func_wrapper_tIsZNS0_11sum_functorIsssEclERNS_14TensorIteratorEEUlssE_EEjsLi4ELi8EEEEEvT1_)
        .other          _ZN2at6native13reduce_kernelILi512ELi1ENS0_8ReduceOpIsNS0_14func_wrapper_tIsZNS0_11sum_functorIsssEclERNS_14TensorIteratorEEUlssE_EEjsLi4ELi8EEEEEvT1_,@"STO_CUDA_ENTRY STV_DEFAULT"
_ZN2at6native13reduce_kernelILi512ELi1ENS0_8ReduceOpIsNS0_14func_wrapper_tIsZNS0_11sum_functorIsssEclERNS_14TensorIteratorEEUlssE_EEjsLi4ELi8EEEEEvT1_:
.text._ZN2at6native13reduce_kernelILi512ELi1ENS0_8ReduceOpIsNS0_14func_wrapper_tIsZNS0_11sum_functorIsssEclERNS_14TensorIteratorEEUlssE_EEjsLi4ELi8EEEEEvT1_:
        /* <DEDUP_REMOVED lines=295> */
.L_x_8002:
        /* <DEDUP_REMOVED lines=15> */
[----:B------:R-:W0:Y:S01]  /*1360*/  LDC.U16 R10, c[0x0][0x382] ;  /* 0x0000e080ff0a7b82 */ /* 0x000e220000000400 */
[----:B------:R-:W1:Y:S01]  /*1370*/  LDCU UR4, c[0x0][0x388] ;  /* 0x00007100ff0477ac */ /* 0x000e620008000800 */
[----:B------:R-:W-:Y:S01]  /*1380*/  SHF.R.U32.HI R4, RZ, 0x1, R4 ;  /* 0x00000001ff047819 */ /* 0x000fe20000011604 */
[----:B------:R-:W-:Y:S03]  /*1390*/  BSSY.RECONVERGENT B1, `(.L_x_8006) ;  /* 0x000001c000017945 */ /* 0x000fe60003800200 */
[----:B------:R-:W-:Y:S01]  /*13a0*/  LOP3.LUT P0, R7, R4, 0x7, RZ, 0xc0, !PT ;  /* 0x0000000704077812 */ /* 0x000fe2000780c0ff */
[----:B-1----:R-:W-:Y:S01]  /*13b0*/  IMAD.U32 R8, RZ, RZ, UR4 ;  /* 0x00000004ff087e24 */ /* 0x002fe2000f8e00ff */
[----:B0-----:R-:W-:Y:S01]  /*13c0*/  MOV R0, R10 ;  /* 0x0000000a00007202 */ /* 0x001fe20000000f00 */
[----:B------:R-:W-:-:S10]  /*13d0*/  IMAD.MOV.U32 R9, RZ, RZ, R10 ;  /* 0x000000ffff097224 */ /* 0x000fd400078e000a */
[----:B------:R-:W-:Y:S05]  /*13e0*/  @!P0 BRA `(.L_x_8007) ;  /* 0x0000000000588947 */ /* 0x000fea0003800000 */
[----:B------:R-:W-:Y:S01]  /*13f0*/  ISETP.GT.U32.AND P0, PT, R23, 0x7, PT ;  /* 0x000000071700780c */ /* 0x000fe20003f04070 */
        /* <DEDUP_REMOVED lines=10> */
[----:B------:R-:W-:Y:S01]  /*14a0*/  ISETP.NE.AND P0, PT, RZ, UR21, PT ;  /* 0x00000015ff007c0c */ /* 0x000fe2000bf05270 */
[----:B------:R-:W-:Y:S01]  /*14b0*/  IMAD.MOV.U32 R9, RZ, RZ, R10 ;  /* 0x000000ffff097224 */ /* 0x000fe200078e000a */
[----:B------:R-:W-:-:S13]  /*14c0*/  ISETP.NE.AND P1, PT, R6, RZ, PT ;  /* 0x000000ff0600720c */ /* 0x000fda0003f25270 */
[----:B------:R-:W-:Y:S05]  /*14d0*/  @P0 BRA P1, `(.L_x_8009) ;  /* 0x00000000000c0947 */ /* 0x000fea0000800000 */
[----:B------:R-:W-:-:S06]  /*14e0*/  IMAD.WIDE.U32 R2, R23, 0x2, R4 ;  /* 0x0000000217027825 */ /* 0x000fcc00078e0004 */
[----:B------:R-:W2:Y:S02]  /*14f0*/  LDG.E.U16 R3, desc[UR36][R2.64] ;  /* 0x0000002402037981 */ /* 0x000ea4000c1e1500 */
[----:B--2---:R-:W-:-:S07]  /*1500*/  IADD3 R9, PT, PT, R0, R3, RZ ;  /* 0x0000000300097210 */ /* 0x004fce0007ffe0ff */
.L_x_8009:
[----:B------:R-:W-:Y:S05]  /*1510*/  BSYNC.RECONVERGENT B2 ;  /* 0x0000000000027941 */ /* 0x000fea0003800200 */
.L_x_8008:
[----:B------:R-:W-:Y:S02]  /*1520*/  IADD3 R2, P0, PT, R4, 0x10, RZ ;  /* 0x0000001004027810 */ /* 0x000fe40007f1e0ff */
[----:B------:R-:W-:-:S03]  /*1530*/  IADD3 R8, PT, PT, R7, -0x8, R20 ;  /* 0xfffffff807087810 */ /* 0x000fc60007ffe014 */
[----:B------:R-:W-:-:S08]  /*1540*/  IMAD.X R3, RZ, RZ, R5, P0 ;  /* 0x000000ffff037224 */ /* 0x000fd000000e0605 */
.L_x_8007:
[----:B------:R-:W-:Y:S05]  /*1550*/  BSYNC.RECONVERGENT B1 ;  /* 0x0000000000017941 */ /* 0x000fea0003800200 */
.L_x_8006:
        /* <DEDUP_REMOVED lines=14> */
[--C-:B------:R-:W-:Y:S01]  /*1640*/  IMAD.MOV.U32 R16, RZ, RZ, R10.reuse ;  /* 0x000000ffff107224 */ /* 0x100fe200078e000a */
[-C--:B------:R-:W-:Y:S01]  /*1650*/  MOV R11, R10.reuse ;  /* 0x0000000a000b7202 */ /* 0x080fe20000000f00 */
[--C-:B------:R-:W-:Y:S01]  /*1660*/  IMAD.MOV.U32 R13, RZ, RZ, R10.reuse ;  /* 0x000000ffff0d7224 */ /* 0x100fe200078e000a */
[----:B------:R-:W-:Y:S01]  /*1670*/  MOV R14, R10 ;  /* 0x0000000a000e7202 */ /* 0x000fe20000000f00 */
[----:B------:R-:W-:-:S07]  /*1680*/  IMAD.MOV.U32 R12, RZ, RZ, R10 ;  /* 0x000000ffff0c7224 */ /* 0x000fce00078e000a */
.L_x_8012:
[C---:B------:R-:W-:Y:S01]  /*1690*/  IMAD.WIDE.U32 R4, R21.reuse, 0x10, R2 ;  /* 0x0000001015047825 */ /* 0x040fe200078e0002 */
[----:B------:R-:W0:Y:S05]  /*16a0*/  LDCU UR4, c[0x0][0x390] ;  /* 0x00007200ff0477ac */ /* 0x000e2a0008000800 */
[----:B------:R-:W2:Y:S01]  /*16b0*/  LDG.E.128 R4, desc[UR36][R4.64] ;  /* 0x0000002404047981 */ /* 0x000ea2000c1e1d00 */
[----:B0-----:R-:W-:-:S04]  /*16c0*/  IADD3 R21, PT, PT, R21, UR4, RZ ;  /* 0x0000000415157c10 */ /* 0x001fc8000fffe0ff */
[----:B------:R-:W-:-:S04]  /*16d0*/  LEA R15, R21, 0x7, 0x3 ;  /* 0x00000007150f7811 */ /* 0x000fc800078e18ff */
[----:B------:R-:W-:Y:S02]  /*16e0*/  ISETP.GE.U32.AND P1, PT, R15, R8, PT ;  /* 0x000000080f00720c */ /* 0x000fe40003f26070 */
[C---:B--2---:R-:W-:Y:S01]  /*16f0*/  IADD3 R15, PT, PT, R6.reuse, R13, RZ ;  /* 0x0000000d060f7210 */ /* 0x044fe20007ffe0ff */
[C---:B------:R-:W-:Y:S01]  /*1700*/  IMAD.IADD R14, R5.reuse, 0x1, R14 ;  /* 0x00000001050e7824 */ /* 0x040fe200078e020e */
[----:B------:R-:W-:Y:S01]  /*1710*/  PRMT R13, R5, 0x7632, R13 ;  /* 0x00007632050d7816 */ /* 0x000fe2000000000d */
[----:B------:R-:W-:Y:S01]  /*1720*/  IMAD.IADD R16, R7, 0x1, R16 ;  /* 0x0000000107107824 */ /* 0x000fe200078e0210 */
[----:B------:R-:W-:Y:S02]  /*1730*/  PRMT R6, R6, 0x7632, R6 ;  /* 0x0000763206067816 */ /* 0x000fe40000000006 */
[----:B------:R-:W-:Y:S01]  /*1740*/  PRMT R5, R4, 0x7632, R5 ;  /* 0x0000763204057816 */ /* 0x000fe20000000005 */
[----:B------:R-:W-:Y:S01]  /*1750*/  IMAD.IADD R10, R13, 0x1, R10 ;  /* 0x000000010d0a7824 */ /* 0x000fe200078e020a */
[----:B------:R-:W-:-:S02]  /*1760*/  PRMT R7, R7, 0x7632, R7 ;  /* 0x0000763207077816 */ /* 0x000fc40000000007 */
[----:B------:R-:W-:Y:S02]  /*1770*/  IADD3 R6, PT, PT, R6, R11, RZ ;  /* 0x0000000b06067210 */ /* 0x000fe40007ffe0ff */
[----:B------:R-:W-:Y:S01]  /*1780*/  IADD3 R5, PT, PT, R5, R12, RZ ;  /* 0x0000000c05057210 */ /* 0x000fe20007ffe0ff */
[----:B------:R-:W-:Y:S01]  /*1790*/  IMAD.IADD R0, R7, 0x1, R0 ;  /* 0x0000000107007824 */ /* 0x000fe200078e0200 */
[----:B------:R-:W-:Y:S02]  /*17a0*/  IADD3 R9, PT, PT, R4, R9, RZ ;  /* 0x0000000904097210 */ /* 0x000fe40007ffe0ff */
[----:B------:R-:W-:Y:S02]  /*17b0*/  PRMT R13, R15, 0x7610, R13 ;  /* 0x000076100f0d7816 */ /* 0x000fe4000000000d */
[----:B------:R-:W-:Y:S02]  /*17c0*/  PRMT R11, R6, 0x7610, R11 ;  /* 0x00007610060b7816 */ /* 0x000fe4000000000b */
[----:B------:R-:W-:Y:S01]  /*17d0*/  PRMT R12, R5, 0x7610, R12 ;  /* 0x00007610050c7816 */ /* 0x000fe2000000000c */
[----:B------:R-:W-:Y:S06]  /*17e0*/  @!P1 BRA `(.L_x_8012) ;  /* 0xfffffffc00a89947 */ /* 0x000fec000383ffff */
.L_x_8011:
[----:B------:R-:W-:Y:S05]  /*17f0*/  BSYNC.RECONVERGENT B1 ;  /* 0x0000000000017941 */ /* 0x000fea0003800200 */
.L_x_8010:
        /* <DEDUP_REMOVED lines=8> */
[----:B--2---:R-:W-:-:S07]  /*1880*/  IADD3 R9, PT, PT, R9, R2, RZ ;  /* 0x0000000209097210 */ /* 0x004fce0007ffe0ff */
.L_x_8014:
[----:B------:R-:W-:Y:S05]  /*1890*/  BSYNC.RECONVERGENT B1 ;  /* 0x0000000000017941 */ /* 0x000fea0003800200 */
.L_x_8013:
[----:B------:R-:W-:-:S04]  /*18a0*/  IADD3 R9, PT, PT, R14, R12, R9 ;  /* 0x0000000c0e097210 */ /* 0x000fc80007ffe009 */
[----:B------:R-:W-:-:S04]  /*18b0*/  IADD3 R9, PT, PT, R13, R10, R9 ;  /* 0x0000000a0d097210 */ /* 0x000fc80007ffe009 */
[----:B------:R-:W-:-:S05]  /*18c0*/  IADD3 R9, PT, PT, R16, R11, R9 ;  /* 0x0000000b10097210 */ /* 0x000fca0007ffe009 */
[----:B------:R-:W-:-:S05]  /*18d0*/  IMAD.IADD R9, R9, 0x1, R0 ;  /* 0x0000000109097824 */ /* 0x000fca00078e0200 */
[----:B------:R-:W-:Y:S01]  /*18e0*/  PRMT R17, R9, 0x7610, R17 ;  /* 0x0000761009117816 */ /* 0x000fe20000000011 */
[----:B------:R-:W-:Y:S06]  /*18f0*/  BRA `(.L_x_8004) ;  /* 0x0000009400807947 */ /* 0x000fec0003800000 */
.L_x_8005:
        /* <DEDUP_REMOVED lines=8> */
[----:B------:R-:W1:Y:S01]  /*1980*/  LDC.U16 R6, c[0x0][0x382] ;  /* 0x0000e080ff067b82 */ /* 0x000e620000000400 */
        /* <DEDUP_REMOVED lines=9> */
.L_x_8019:
        /* <DEDUP_REMOVED lines=14> */
[----:B--2---:R-:W-:Y:S01]  /*1b00*/  IMAD.IADD R7, R12, 0x1, R7 ;  /* 0x000000010c077824 */ /* 0x004fe200078e0207 */
[----:B---3--:R-:W-:Y:S01]  /*1b10*/  IADD3 R6, PT, PT, R15, R6, RZ ;  /* 0x000000060f067210 */ /* 0x008fe20007ffe0ff */
[----:B----4-:R-:W-:Y:S01]  /*1b20*/  IMAD.IADD R5, R8, 0x1, R5 ;  /* 0x0000000108057824 */ /* 0x010fe200078e0205 */
[----:B-----5:R-:W-:-:S09]  /*1b30*/  IADD3 R4, PT, PT, R19, R4, RZ ;  /* 0x0000000413047210 */ /* 0x020fd20007ffe0ff */
[----:B------:R-:W-:Y:S05]  /*1b40*/  @!P0 BRA `(.L_x_8019) ;  /* 0xfffffffc00b48947 */ /* 0x000fea000383ffff */
[----:B------:R-:W-:Y:S05]  /*1b50*/  BSYNC.RECONVERGENT B2 ;  /* 0x0000000000027941 */ /* 0x000fea0003800200 */
.L_x_8018:
[----:B------:R-:W-:Y:S02]  /*1b60*/  PRMT R14, R12, 0x7610, R14 ;  /* 0x000076100c0e7816 */ /* 0x000fe4000000000e */
[----:B------:R-:W-:Y:S02]  /*1b70*/  PRMT R11, R15, 0x7610, R11 ;  /* 0x000076100f0b7816 */ /* 0x000fe4000000000b */
[----:B------:R-:W-:Y:S02]  /*1b80*/  PRMT R12, R8, 0x7610, R12 ;  /* 0x00007610080c7816 */ /* 0x000fe4000000000c */
[----:B------:R-:W-:-:S07]  /*1b90*/  PRMT R10, R19, 0x7610, R10 ;  /* 0x00007610130a7816 */ /* 0x000fce000000000a */
.L_x_8017:
[----:B------:R-:W-:Y:S05]  /*1ba0*/  BSYNC.RECONVERGENT B1 ;  /* 0x0000000000017941 */ /* 0x000fea0003800200 */
.L_x_8016:
        /* <DEDUP_REMOVED lines=19> */
.L_x_8021:
[----:B------:R-:W-:Y:S05]  /*1ce0*/  BSYNC.RECONVERGENT B1 ;  /* 0x0000000000017941 */ /* 0x000fea0003800200 */
.L_x_8020:
[----:B------:R-:W-:Y:S04]  /*1cf0*/  BSSY.RECONVERGENT B1, `(.L_x_8022) ;  /* 0x0000010000017945 */ /* 0x000fe80003800200 */
[----:B------:R-:W-:Y:S05]  /*1d00*/  @P0 BRA `(.L_x_8023) ;  /* 0x0000000000380947 */ /* 0x000fea0003800000 */
[----:B0-----:R-:W-:Y:S01]  /*1d10*/  IADD3 R3, PT, PT, R21, R0, RZ ;  /* 0x0000000015037210 */ /* 0x001fe20007ffe0ff */
[----:B-----5:R-:W-:-:S03]  /*1d20*/  IMAD.IADD R7, R7, 0x1, R14 ;  /* 0x0000000107077824 */ /* 0x020fc600078e020e */
[----:B------:R-:W-:-:S13]  /*1d30*/  ISETP.GE.U32.AND P0, PT, R3, R20, PT ;  /* 0x000000140300720c */ /* 0x000fda0003f06070 */
[----:B------:R-:W-:Y:S05]  /*1d40*/  @P0 BRA `(.L_x_8023) ;  /* 0x0000000000280947 */ /* 0x000fea0003800000 */
[----:B------:R-:W-:Y:S02]  /*1d50*/  IADD3 R3, PT, PT, R3, R0, RZ ;  /* 0x0000000003037210 */ /* 0x000fe40007ffe0ff */
[----:B------:R-:W-:Y:S02]  /*1d60*/  IADD3 R6, PT, PT, R6, R11, RZ ;  /* 0x0000000b06067210 */ /* 0x000fe40007ffe0ff */
[----:B------:R-:W-:-:S13]  /*1d70*/  ISETP.GE.U32.AND P0, PT, R3, R20, PT ;  /* 0x000000140300720c */ /* 0x000fda0003f06070 */
[----:B------:R-:W-:Y:S02]  /*1d80*/  @!P0 IMAD.IADD R3, R3, 0x1, R0 ;  /* 0x0000000103038824 */ /* 0x000fe400078e0200 */
[----:B------:R-:W-:-:S03]  /*1d90*/  @!P0 IMAD.IADD R12, R5, 0x1, R12 ;  /* 0x00000001050c8824 */ /* 0x000fc600078e020c */
[----:B------:R-:W-:Y:S02]  /*1da0*/  @!P0 ISETP.GE.U32.AND P1, PT, R3, R20, PT ;  /* 0x000000140300820c */ /* 0x000fe40003f26070 */
[----:B------:R-:W-:Y:S02]  /*1db0*/  @!P0 PRMT R5, R12, 0x7610, R5 ;  /* 0x000076100c058816 */ /* 0x000fe40000000005 */
[----:B------:R-:W-:-:S04]  /*1dc0*/  @!P0 SEL R3, R10, RZ, !P1 ;  /* 0x000000ff0a038207 */ /* 0x000fc80004800000 */
[----:B------:R-:W-:-:S04]  /*1dd0*/  @!P0 IADD3 R3, PT, PT, R4, R3, RZ ;  /* 0x0000000304038210 */ /* 0x000fc80007ffe0ff */
[----:B------:R-:W-:-:S07]  /*1de0*/  @!P0 PRMT R4, R3, 0x7610, R4 ;  /* 0x0000761003048816 */ /* 0x000fce0000000004 */
.L_x_8023:
[----:B------:R-:W-:Y:S05]  /*1df0*/  BSYNC.RECONVERGENT B1 ;  /* 0x0000000000017941 */ /* 0x000fea0003800200 */
.L_x_8022:
[----:B------:R-:W-:-:S05]  /*1e00*/  IADD3 R5, PT, PT, R5, R6, R7 ;  /* 0x0000000605057210 */ /* 0x000fca0007ffe007 */
[----:B------:R-:W-:-:S05]  /*1e10*/  IMAD.IADD R5, R5, 0x1, R4 ;  /* 0x0000000105057824 */ /* 0x000fca00078e0204 */
[----:B------:R-:W-:Y:S01]  /*1e20*/  PRMT R17, R5, 0x7610, R17 ;  /* 0x0000761005117816 */ /* 0x000fe20000000011 */
[----:B------:R-:W-:Y:S06]  /*1e30*/  BRA `(.L_x_8004) ;  /* 0x0000009000307947 */ /* 0x000fec0003800000 */
.L_x_8015:
[----:B------:R-:W-:-:S13]  /*1e40*/  ISETP.NE.AND P0, PT, R6, 0x1, PT ;  /* 0x000000010600780c */ /* 0x000fda0003f05270 */
        /* <DEDUP_REMOVED lines=13> */
.L_x_8028:
[----:B------:R-:W-:Y:S02]  /*1f20*/  IMAD.IADD R7, R21, 0x1, R0 ;  /* 0x0000000115077824 */ /* 0x000fe400078e0200 */
[----:B------:R-:W-:-:S03]  /*1f30*/  IMAD R5, R16, R21, RZ ;  /* 0x0000001510057224 */ /* 0x000fc600078e02ff */
[----:B------:R-:W-:Y:S01]  /*1f40*/  IADD3 R9, PT, PT, R7, R0, RZ ;  /* 0x0000000007097210 */ /* 0x000fe20007ffe0ff */
[----:B------:R-:W-:Y:S02]  /*1f50*/  IMAD R7, R16, R7, RZ ;  /* 0x0000000710077224 */ /* 0x000fe400078e02ff */
[----:B------:R-:W-:-:S04]  /*1f60*/  IMAD.WIDE.U32 R4, R5, 0x2, R2 ;  /* 0x0000000205047825 */ /* 0x000fc800078e0002 */
[----:B------:R-:W-:Y:S02]  /*1f70*/  IMAD.IADD R17, R9, 0x1, R0 ;  /* 0x0000000109117824 */ /* 0x000fe400078e0200 */
[C---:B------:R-:W-:Y:S01]  /*1f80*/  IMAD R9, R16.reuse, R9, RZ ;  /* 0x0000000910097224 */ /* 0x040fe200078e02ff */
[----:B------:R-:W2:Y:S01]  /*1f90*/  LDG.E.U16 R5, desc[UR36][R4.64] ;  /* 0x0000002404057981 */ /* 0x000ea2000c1e1500 */
[----:B------:R-:W-:Y:S02]  /*1fa0*/  IMAD R11, R16, R17, RZ ;  /* 0x00000011100b7224 */ /* 0x000fe400078e02ff */
        /* <DEDUP_REMOVED lines=15> */
.L_x_8027:
[----:B------:R-:W-:Y:S02]  /*20a0*/  PRMT R11, R5, 0x7610, R11 ;  /* 0x00007610050b7816 */ /* 0x000fe4000000000b */
[----:B------:R-:W-:-:S07]  /*20b0*/  PRMT R7, R10, 0x7610, R7 ;  /* 0x000076100a077816 */ /* 0x000fce0000000007 */
.L_x_8026:
[----:B------:R-:W-:Y:S05]  /*20c0*/  BSYNC.RECONVERGENT B1 ;  /* 0x0000000000017941 */ /* 0x000fea0003800200 */
.L_x_8025:
        /* <DEDUP_REMOVED lines=23> */
.L_x_8030:
[----:B------:R-:W-:Y:S05]  /*2240*/  BSYNC.RECONVERGENT B1 ;  /* 0x0000000000017941 */ /* 0x000fea0003800200 */
.L_x_8029:
[----:B------:R-:W-:Y:S04]  /*2250*/  BSSY.RECONVERGENT B1, `(.L_x_8031) ;  /* 0x0000012000017945 */ /* 0x000fe80003800200 */
[----:B------:R-:W-:Y:S05]  /*2260*/  @P0 BRA `(.L_x_8032) ;  /* 0x0000000000400947 */ /* 0x000fea0003800000 */
[----:B0-----:R-:W-:Y:S01]  /*2270*/  IADD3 R3, PT, PT, R21, R0, RZ ;  /* 0x0000000015037210 */ /* 0x001fe20007ffe0ff */
[----:B-----5:R-:W-:-:S03]  /*2280*/  IMAD.IADD R11, R12, 0x1, R11 ;  /* 0x000000010c0b7824 */ /* 0x020fc600078e020b */
[----:B------:R-:W-:Y:S02]  /*2290*/  ISETP.GE.U32.AND P0, PT, R3, R20, PT ;  /* 0x000000140300720c */ /* 0x000fe40003f06070 */
[----:B------:R-:W-:-:S11]  /*22a0*/  PRMT R12, R11, 0x7610, R12 ;  /* 0x000076100b0c7816 */ /* 0x000fd6000000000c */
[----:B------:R-:W-:Y:S05]  /*22b0*/  @P0 BRA `(.L_x_8032) ;  /* 0x00000000002c0947 */ /* 0x000fea0003800000 */
[----:B------:R-:W-:Y:S02]  /*22c0*/  IADD3 R3, PT, PT, R3, R0, RZ ;  /* 0x0000000003037210 */ /* 0x000fe40007ffe0ff */
[----:B------:R-:W-:Y:S02]  /*22d0*/  IADD3 R6, PT, PT, R13, R6, RZ ;  /* 0x000000060d067210 */ /* 0x000fe40007ffe0ff */
[----:B------:R-:W-:Y:S02]  /*22e0*/  ISETP.GE.U32.AND P0, PT, R3, R20, PT ;  /* 0x000000140300720c */ /* 0x000fe40003f06070 */
[----:B------:R-:W-:-:S11]  /*22f0*/  PRMT R13, R6, 0x7610, R13 ;  /* 0x00007610060d7816 */ /* 0x000fd6000000000d */
[----:B------:R-:W-:Y:S02]  /*2300*/  @!P0 IMAD.IADD R3, R3, 0x1, R0 ;  /* 0x0000000103038824 */ /* 0x000fe400078e0200 */
[----:B------:R-:W-:-:S03]  /*2310*/  @!P0 IMAD.IADD R9, R14, 0x1, R9 ;  /* 0x000000010e098824 */ /* 0x000fc600078e0209 */
[----:B------:R-:W-:Y:S02]  /*2320*/  @!P0 ISETP.GE.U32.AND P1, PT, R3, R20, PT ;  /* 0x000000140300820c */ /* 0x000fe40003f26070 */
[----:B------:R-:W-:Y:S02]  /*2330*/  @!P0 PRMT R14, R9, 0x7610, R14 ;  /* 0x00007610090e8816 */ /* 0x000fe4000000000e */
[----:B------:R-:W-:-:S04]  /*2340*/  @!P0 SEL R0, R7, RZ, !P1 ;  /* 0x000000ff07008207 */ /* 0x000fc80004800000 */
[----:B------:R-:W-:-:S04]  /*2350*/  @!P0 IADD3 R0, PT, PT, R15, R0, RZ ;  /* 0x000000000f008210 */ /* 0x000fc80007ffe0ff */
[----:B------:R-:W-:-:S07]  /*2360*/  @!P0 PRMT R15, R0, 0x7610, R15 ;  /* 0x00007610000f8816 */ /* 0x000fce000000000f */
.L_x_8032:
[----:B------:R-:W-:Y:S05]  /*2370*/  BSYNC.RECONVERGENT B1 ;  /* 0x0000000000017941 */ /* 0x000fea0003800200 */
.L_x_8031:
[----:B------:R-:W-:-:S05]  /*2380*/  IADD3 R12, PT, PT, R14, R13, R12 ;  /* 0x0000000d0e0c7210 */ /* 0x000fca0007ffe00c */
[----:B------:R-:W-:-:S05]  /*2390*/  IMAD.IADD R12, R12, 0x1, R15 ;  /* 0x000000010c0c7824 */ /* 0x000fca00078e020f */
[----:B------:R-:W-:Y:S01]  /*23a0*/  PRMT R17, R12, 0x7610, R17 ;  /* 0x000076100c117816 */ /* 0x000fe20000000011 */
[----:B------:R-:W-:Y:S06]  /*23b0*/  BRA `(.L_x_8004) ;  /* 0x0000008800d07947 */ /* 0x000fec0003800000 */
.L_x_8024:
[----:B------:R-:W0:Y:S01]  /*23c0*/  LDCU UR4, c[0x0][0x390] ;  /* 0x00007200ff0477ac */ /* 0x000e220008000800 */
[----:B------:R-:W1:Y:S01]  /*23d0*/  LDC.U16 R9, c[0x0][0x382] ;  /* 0x0000e080ff097b82 */ /* 0x000e620000000400 */
[----:B------:R-:W-:Y:S01]  /*23e0*/  BSSY.RECONVERGENT B1, `(.L_x_8033) ;  /* 0x0000423000017945 */ /* 0x000fe20003800200 */
[----:B0-----:R-:W-:-:S05]  /*23f0*/  MOV R18, UR4 ;  /* 0x0000000400127c02 */ /* 0x001fca0008000f00 */
[----:B------:R-:W-:Y:S02]  /*2400*/  IMAD R3, R18, 0x3, R21 ;  /* 0x0000000312037824 */ /* 0x000fe400078e0215 */
[--C-:B-1----:R-:W-:Y:S01]  /*2410*/  IMAD.MOV.U32 R19, RZ, RZ, R9.reuse ;  /* 0x000000ffff137224 */ /* 0x102fe200078e0009 */
[----:B------:R-:W-:Y:S01]  /*2420*/  MOV R11, R9 ;  /* 0x00000009000b7202 */ /* 0x000fe20000000f00 */
[----:B------:R-:W-:Y:S01]  /*2430*/  IMAD.MOV.U32 R10, RZ, RZ, R9 ;  /* 0x000000ffff0a7224 */ /* 0x000fe200078e0009 */
[----:B------:R-:W-:-:S13]  /*2440*/  ISETP.GE.U32.AND P0, PT, R3, R20, PT ;  /* 0x000000140300720c */ /* 0x000fda0003f06070 */
[----:B------:R-:W-:Y:S05]  /*2450*/  @P0 BRA `(.L_x_8034) ;  /* 0x00000040006c0947 */ /* 0x000fea0003800000 */
[----:B------:R-:W-:-:S13]  /*2460*/  ISETP.NE.AND P0, PT, R6, RZ, PT ;  /* 0x000000ff0600720c */ /* 0x000fda0003f05270 */
[----:B------:R0:W5:Y:S01]  /*2470*/  @!P0 LDG.E.U16 R7, desc[UR36][R4.64] ;  /* 0x0000002404078981 */ /* 0x000162000c1e1500 */
[----:B------:R-:W-:Y:S01]  /*2480*/  IADD3 R2, PT, PT, R6, -0x1, RZ ;  /* 0xffffffff06027810 */ /* 0x000fe20007ffe0ff */
[--C-:B------:R-:W-:Y:S01]  /*2490*/  IMAD.MOV.U32 R19, RZ, RZ, R9.reuse ;  /* 0x000000ffff137224 */ /* 0x100fe200078e0009 */
[----:B------:R-:W-:Y:S01]  /*24a0*/  MOV R11, R9 ;  /* 0x00000009000b7202 */ /* 0x000fe20000000f00 */
[----:B------:R-:W-:Y:S01]  /*24b0*/  IMAD.MOV.U32 R10, RZ, RZ, R9 ;  /* 0x000000ffff0a7224 */ /* 0x000fe200078e0009 */
[----:B------:R-:W-:-:S04]  /*24c0*/  VIMNMX.U32 R2, PT, PT, R2, 0x18, PT ;  /* 0x0000001802027848 */ /* 0x000fc80003fe0000 */
[----:B------:R-:W-:-:S07]  /*24d0*/  IADD3 R3, PT, PT, R2, 0x1, RZ ;  /* 0x0000000102037810 */ /* 0x000fce0007ffe0ff */
.L_x_8040:
[----:B------:R-:W1:Y:S01]  /*24e0*/  LDCU UR4, c[0x0][0x390] ;  /* 0x00007200ff0477ac */ /* 0x000e620008000800 */
[C---:B-----5:R-:W-:Y:S02]  /*24f0*/  @!P0 PRMT R8, R7.reuse, 0x7610, R8 ;  /* 0x0000761007088816 */ /* 0x060fe40000000008 */
[C---:B------:R-:W-:Y:S02]  /*2500*/  @!P0 PRMT R25, R7.reuse, 0x7610, R25 ;  /* 0x0000761007198816 */ /* 0x040fe40000000019 */
[C---:B------:R-:W-:Y:S02]  /*2510*/  @!P0 PRMT R2, R7.reuse, 0x7610, R2 ;  /* 0x0000761007028816 */ /* 0x040fe40000000002 */
[----:B------:R-:W-:Y:S01]  /*2520*/  @!P0 PRMT R6, R7, 0x7610, R6 ;  /* 0x0000761007068816 */ /* 0x000fe20000000006 */
[----:B0-----:R-:W-:Y:S06]  /*2530*/  @!P0 BRA `(.L_x_8035) ;  /* 0x0000004000088947 */ /* 0x001fec0003800000 */
[----:B------:R-:W2:Y:S01]  /*2540*/  LDCU.64 UR30, c[0x0][0x3c8] ;  /* 0x00007900ff1e77ac */ /* 0x000ea20008000a00 */
[----:B------:R-:W-:Y:S01]  /*2550*/  IMAD.MOV.U32 R20, RZ, RZ, RZ ;  /* 0x000000ffff147224 */ /* 0x000fe200078e00ff */
[----:B------:R-:W3:Y:S01]  /*2560*/  LDCU UR51, c[0x0][0x3d0] ;  /* 0x00007a00ff3377ac */ /* 0x000ee20008000800 */
[----:B------:R-:W4:Y:S01]  /*2570*/  LDCU UR50, c[0x0][0x3c4] ;  /* 0x00007880ff3277ac */ /* 0x000f220008000800 */
[----:B------:R-:W5:Y:S01]  /*2580*/  LDCU UR5, c[0x0][0x4f4] ;  /* 0x00009e80ff0577ac */ /* 0x000f620008000800 */
[----:B------:R-:W0:Y:S01]  /*2590*/  LDCU UR77, c[0x0][0x3d4] ;  /* 0x00007a80ff4d77ac */ /* 0x000e220008000800 */
[----:B--2---:R-:W-:Y:S01]  /*25a0*/  IMAD.HI.U32 R2, R21, UR31, R20 ;  /* 0x0000001f15027c27 */ /* 0x004fe2000f8e0014 */
[----:B------:R-:W2:Y:S04]  /*25b0*/  LDCU UR76, c[0x0][0x4f8] ;  /* 0x00009f00ff4c77ac */ /* 0x000ea80008000800 */
[----:B---3--:R-:W-:Y:S01]  /*25c0*/  SHF.R.U32.HI R8, RZ, UR51, R2 ;  /* 0x00000033ff087c19 */ /* 0x008fe20008011602 */
[----:B------:R-:W3:Y:S03]  /*25d0*/  LDCU UR75, c[0x0][0x3e8] ;  /* 0x00007d00ff4b77ac */ /* 0x000ee60008000800 */
[----:B------:R-:W-:Y:S01]  /*25e0*/  IADD3 R2, PT, PT, -R8, RZ, RZ ;  /* 0x000000ff08027210 */ /* 0x000fe20007ffe1ff */
[----:B----4-:R-:W-:Y:S01]  /*25f0*/  UISETP.NE.AND UP0, UPT, UR50, 0x1, UPT ;  /* 0x000000013200788c */ /* 0x010fe2000bf05270 */
        /* <DEDUP_REMOVED lines=278> */
[----:B0-----:R-:W-:Y:S01]  /*3760*/  @P1 SHF.R.U32.HI R6, RZ, R6, R15 ;  /* 0x00000006ff061219 */ /* 0x001fe2000001160f */
[----:B------:R-:W-:-:S04]  /*3770*/  IMAD R15, R8, UR28, R17 ;  /* 0x0000001c080f7c24 */ /* 0x000fc8000f8e0211 */
[----:B------:R-:W-:Y:S02]  /*3780*/  @P1 IMAD.MOV R17, RZ, RZ, -R6 ;  /* 0x000000ffff111224 */ /* 0x000fe400078e0a06 */
[----:B------:R-:W-:Y:S02]  /*3790*/  IMAD R2, R15, UR29, R2 ;  /* 0x0000001d0f027c24 */ /* 0x000fe4000f8e0202 */
[----:B------:R-:W-:-:S04]  /*37a0*/  @P1 IMAD R13, R17, R14, R13 ;  /* 0x0000000e110d1224 */ /* 0x000fc800078e020d */
[----:B---3--:R-:W-:-:S07]  /*37b0*/  @P1 IMAD R2, R13, R16, R2 ;  /* 0x000000100d021224 */ /* 0x008fce00078e0202 */
.L_x_8036:
[----:B------:R-:W-:Y:S01]  /*37c0*/  LOP3.LUT R13, R2, 0xfffffffe, RZ, 0xc0, !PT ;  /* 0xfffffffe020d7812 */ /* 0x000fe200078ec0ff */
[----:B------:R-:W2:Y:S03]  /*37d0*/  LDCU UR52, c[0x0][0x3d0] ;  /* 0x00007a00ff3477ac */ /* 0x000ea60008000800 */
[----:B------:R-:W-:-:S04]  /*37e0*/  IADD3 R12, P1, PT, R13, R4, RZ ;  /* 0x000000040d0c7210 */ /* 0x000fc80007f3e0ff */
[----:B------:R-:W-:-:S05]  /*37f0*/  IADD3.X R13, PT, PT, RZ, R5, RZ, P1, !PT ;  /* 0x00000005ff0d7210 */ /* 0x000fca0000ffe4ff */
[----:B------:R3:W5:Y:S01]  /*3800*/  LDG.E.U16 R6, desc[UR36][R12.64] ;  /* 0x000000240c067981 */ /* 0x000762000c1e1500 */
[----:B-1----:R-:W-:Y:S01]  /*3810*/  IADD3 R15, PT, PT, R21, UR4, RZ ;  /* 0x00000004150f7c10 */ /* 0x002fe2000fffe0ff */
[----:B------:R-:W-:-:S04]  /*3820*/  IMAD.MOV.U32 R14, RZ, RZ, RZ ;  /* 0x000000ffff0e7224 */ /* 0x000fc800078e00ff */
[----:B------:R-:W-:-:S05]  /*3830*/  IMAD.HI.U32 R2, R15, UR31, R14 ;  /* 0x0000001f0f027c27 */ /* 0x000fca000f8e000e */
[----:B--2---:R-:W-:-:S04]  /*3840*/  SHF.R.U32.HI R16, RZ, UR52, R2 ;  /* 0x00000034ff107c19 */ /* 0x004fc80008011602 */
[----:B------:R-:W-:-:S05]  /*3850*/  IADD3 R17, PT, PT, -R16, RZ, RZ ;  /* 0x000000ff10117210 */ /* 0x000fca0007ffe1ff */
[----:B------:R-:W-:-:S04]  /*3860*/  IMAD R2, R17, UR30, R15 ;  /* 0x0000001e11027c24 */ /* 0x000fc8000f8e020f */
[----:B------:R-:W-:Y:S01]  /*3870*/  IMAD R2, R2, UR5, RZ ;  /* 0x0000000502027c24 */ /* 0x000fe2000f8e02ff */
[----:B---3--:R-:W-:Y:S06]  /*3880*/  BRA.U !UP0, `(.L_x_8037) ;  /* 0x0000000d08947547 */ /* 0x008fec000b800000 */
        /* <DEDUP_REMOVED lines=218> */
[----:B------:R-:W-:Y:S02]  /*4630*/  SHF.R.U32.HI R17, RZ, UR53, R16 ;  /* 0x00000035ff117c19 */ /* 0x000fe40008011610 */
[----:B------:R-:W-:Y:S02]  /*4640*/  @P1 MOV R16, RZ ;  /* 0x000000ff00101202 */ /* 0x000fe40000000f00 */
[----:B------:R-:W-:-:S03]  /*4650*/  IADD3 R8, PT, PT, -R17, RZ, RZ ;  /* 0x000000ff11087210 */ /* 0x000fc60007ffe1ff */
[----:B------:R-:W2:Y:S02]  /*4660*/  @P1 LDC R20, c[0x0][0x554] ;  /* 0x00015500ff141b82 */ /* 0x000ea40000000800 */
[----:B------:R-:W-:-:S04]  /*4670*/  IMAD R25, R8, UR28, R25 ;  /* 0x0000001c08197c24 */ /* 0x000fc8000f8e0219 */
[----:B------:R-:W-:Y:S02]  /*4680*/  IMAD R2, R25, UR29, R2 ;  /* 0x0000001d19027c24 */ /* 0x000fe4000f8e0202 */
[----:B0-----:R-:W-:-:S05]  /*4690*/  @P1 IMAD.HI.U32 R13, R17, R13, R16 ;  /* 0x0000000d110d1227 */ /* 0x001fca00078e0010 */
[----:B-1----:R-:W-:-:S05]  /*46a0*/  @P1 SHF.R.U32.HI R13, RZ, R18, R13 ;  /* 0x00000012ff0d1219 */ /* 0x002fca000001160d */
[----:B------:R-:W-:-:S04]  /*46b0*/  @P1 IMAD.MOV R13, RZ, RZ, -R13 ;  /* 0x000000ffff0d1224 */ /* 0x000fc800078e0a0d */
[----:B------:R-:W-:-:S04]  /*46c0*/  @P1 IMAD R17, R12, R13, R17 ;  /* 0x0000000d0c111224 */ /* 0x000fc800078e0211 */
[----:B--2---:R-:W-:-:S07]  /*46d0*/  @P1 IMAD R2, R17, R20, R2 ;  /* 0x0000001411021224 */ /* 0x004fce00078e0202 */
.L_x_8037:
[----:B------:R-:W-:Y:S01]  /*46e0*/  LOP3.LUT R13, R2, 0xfffffffe, RZ, 0xc0, !PT ;  /* 0xfffffffe020d7812 */ /* 0x000fe200078ec0ff */
[----:B------:R-:W1:Y:S03]  /*46f0*/  LDCU UR52, c[0x0][0x3d0] ;  /* 0x00007a00ff3477ac */ /* 0x000e660008000800 */
[----:B------:R-:W-:-:S04]  /*4700*/  IADD3 R12, P1, PT, R13, R4, RZ ;  /* 0x000000040d0c7210 */ /* 0x000fc80007f3e0ff */
[----:B------:R-:W-:-:S05]  /*4710*/  IADD3.X R13, PT, PT, RZ, R5, RZ, P1, !PT ;  /* 0x00000005ff0d7210 */ /* 0x000fca0000ffe4ff */
[----:B------:R2:W5:Y:S01]  /*4720*/  LDG.E.U16 R2, desc[UR36][R12.64] ;  /* 0x000000240c027981 */ /* 0x000562000c1e1500 */
[----:B------:R-:W-:Y:S01]  /*4730*/  IADD3 R15, PT, PT, R15, UR4, RZ ;  /* 0x000000040f0f7c10 */ /* 0x000fe2000fffe0ff */
[----:B------:R-:W-:-:S04]  /*4740*/  IMAD.MOV.U32 R14, RZ, RZ, RZ ;  /* 0x000000ffff0e7224 */ /* 0x000fc800078e00ff */
[----:B------:R-:W-:-:S05]  /*4750*/  IMAD.HI.U32 R8, R15, UR31, R14 ;  /* 0x0000001f0f087c27 */ /* 0x000fca000f8e000e */
[----:B-1----:R-:W-:-:S04]  /*4760*/  SHF.R.U32.HI R16, RZ, UR52, R8 ;  /* 0x00000034ff107c19 */ /* 0x002fc80008011608 */
[----:B------:R-:W-:-:S05]  /*4770*/  IADD3 R17, PT, PT, -R16, RZ, RZ ;  /* 0x000000ff10117210 */ /* 0x000fca0007ffe1ff */
[----:B------:R-:W-:-:S04]  /*4780*/  IMAD R8, R17, UR30, R15 ;  /* 0x0000001e11087c24 */ /* 0x000fc8000f8e020f */
[----:B------:R-:W-:Y:S01]  /*4790*/  IMAD R8, R8, UR5, RZ ;  /* 0x0000000508087c24 */ /* 0x000fe2000f8e02ff */
[----:B--2---:R-:W-:Y:S06]  /*47a0*/  BRA.U !UP0, `(.L_x_8038) ;  /* 0x0000000d08947547 */ /* 0x004fec000b800000 */
        /* <DEDUP_REMOVED lines=229> */
.L_x_8038:
        /* <DEDUP_REMOVED lines=242> */
.L_x_8039:
[----:B------:R-:W-:-:S04]  /*6520*/  LOP3.LUT R13, R8, 0xfffffffe, RZ, 0xc0, !PT ;  /* 0xfffffffe080d7812 */ /* 0x000fc800078ec0ff */
[----:B------:R-:W-:-:S04]  /*6530*/  IADD3 R12, P1, PT, R13, R4, RZ ;  /* 0x000000040d0c7210 */ /* 0x000fc80007f3e0ff */
[----:B------:R-:W-:-:S05]  /*6540*/  IADD3.X R13, PT, PT, RZ, R5, RZ, P1, !PT ;  /* 0x00000005ff0d7210 */ /* 0x000fca0000ffe4ff */
[----:B------:R2:W5:Y:S04]  /*6550*/  LDG.E.U16 R8, desc[UR36][R12.64] ;  /* 0x000000240c087981 */ /* 0x000568000c1e1500 */
.L_x_8035:
[----:B------:R-:W3:Y:S01]  /*6560*/  LDCU UR5, c[0x0][0x388] ;  /* 0x00007100ff0577ac */ /* 0x000ee20008000800 */
[----:B-1----:R-:W-:Y:S01]  /*6570*/  MOV R18, UR4 ;  /* 0x0000000400127c02 */ /* 0x002fe20008000f00 */
[----:B-----5:R-:W-:Y:S01]  /*6580*/  IMAD.IADD R11, R2, 0x1, R11 ;  /* 0x00000001020b7824 */ /* 0x020fe200078e020b */
[----:B------:R-:W-:Y:S02]  /*6590*/  IADD3 R19, PT, PT, R6, R19, RZ ;  /* 0x0000001306137210 */ /* 0x000fe40007ffe0ff */
[----:B------:R-:W-:Y:S01]  /*65a0*/  IADD3 R10, PT, PT, R25, R10, RZ ;  /* 0x0000000a190a7210 */ /* 0x000fe20007ffe0ff */
[----:B------:R-:W-:Y:S01]  /*65b0*/  IMAD R21, R18, 0x4, R21 ;  /* 0x0000000412157824 */ /* 0x000fe200078e0215 */
[----:B------:R-:W-:-:S03]  /*65c0*/  IADD3 R9, PT, PT, R8, R9, RZ ;  /* 0x0000000908097210 */ /* 0x000fc60007ffe0ff */
[----:B--2---:R-:W-:Y:S01]  /*65d0*/  IMAD R13, R18, 0x3, R21 ;  /* 0x00000003120d7824 */ /* 0x004fe200078e0215 */
[----:B---3--:R-:W-:-:S04]  /*65e0*/  MOV R20, UR5 ;  /* 0x0000000500147c02 */ /* 0x008fc80008000f00 */
[----:B------:R-:W-:-:S13]  /*65f0*/  ISETP.GE.U32.AND P1, PT, R13, R20, PT ;  /* 0x000000140d00720c */ /* 0x000fda0003f26070 */
[----:B------:R-:W-:Y:S05]  /*6600*/  @!P1 BRA `(.L_x_8040) ;  /* 0xffffffbc00b49947 */ /* 0x000fea000383ffff */
.L_x_8034:
[----:B0-----:R-:W-:Y:S05]  /*6610*/  BSYNC.RECONVERGENT B1 ;  /* 0x0000000000017941 */ /* 0x001fea0003800200 */
.L_x_8033:
        /* <DEDUP_REMOVED lines=285> */
.L_x_8044:
[----:B------:R-:W-:Y:S02]  /*77f0*/  SHF.R.U32.HI R12, RZ, 0x1, R6 ;  /* 0x00000001ff0c7819 */ /* 0x000fe40000011606 */
[----:B------:R-:W-:-:S07]  /*7800*/  MOV R13, RZ ;  /* 0x000000ff000d7202 */ /* 0x000fce0000000f00 */
.L_x_8043:
        /* <DEDUP_REMOVED lines=284> */
.L_x_8046:
[----:B------:R-:W-:Y:S02]  /*89d0*/  SHF.R.U32.HI R16, RZ, 0x1, R0 ;  /* 0x00000001ff107819 */ /* 0x000fe40000011600 */
[----:B------:R-:W-:-:S07]  /*89e0*/  MOV R17, RZ ;  /* 0x000000ff00117202 */ /* 0x000fce0000000f00 */
.L_x_8045:
        /* <DEDUP_REMOVED lines=281> */
.L_x_8048:
[----:B------:R-:W-:Y:S02]  /*9b80*/  SHF.R.U32.HI R16, RZ, 0x1, R0 ;  /* 0x00000001ff107819 */ /* 0x000fe40000011600 */
[----:B------:R-:W-:-:S07]  /*9b90*/  MOV R17, RZ ;  /* 0x000000ff00117202 */ /* 0x000fce0000000f00 */
.L_x_8047:
        /* <DEDUP_REMOVED lines=281> */
.L_x_8050:
[----:B------:R-:W-:Y:S01]  /*ad30*/  SHF.R.U32.HI R12, RZ, 0x1, R0 ;  /* 0x00000001ff0c7819 */ /* 0x000fe20000011600 */
[----:B------:R-:W-:-:S07]  /*ad40*/  IMAD.MOV.U32 R13, RZ, RZ, RZ ;  /* 0x000000ffff0d7224 */ /* 0x000fce00078e00ff */
.L_x_8049:
[----:B------:R-:W-:-:S04]  /*ad50*/  LEA R4, P0, R12, R3, 0x1 ;  /* 0x000000030c047211 */ /* 0x000fc800078008ff */
[----:B------:R-:W-:-:S05]  /*ad60*/  LEA.HI.X R5, R12, R2, R13, 0x1, P0 ;  /* 0x000000020c057211 */ /* 0x000fca00000f0c0d */
[----:B------:R0:W5:Y:S04]  /*ad70*/  LDG.E.U16 R8, desc[UR36][R4.64] ;  /* 0x0000002404087981 */ /* 0x000168000c1e1500 */
.L_x_8042:
[----:B------:R-:W-:Y:S05]  /*ad80*/  BSYNC.RECONVERGENT B1 ;  /* 0x0000000000017941 */ /* 0x000fea0003800200 */
.L_x_8041:
[----:B------:R-:W-:Y:S01]  /*ad90*/  ISETP.GE.U32.AND P0, PT, R21, R20, PT ;  /* 0x000000141500720c */ /* 0x000fe20003f06070 */
[----:B------:R-:W-:-:S12]  /*ada0*/  BSSY.RECONVERGENT B1, `(.L_x_8051) ;  /* 0x0000012000017945 */ /* 0x000fd80003800200 */
[----:B------:R-:W-:Y:S05]  /*adb0*/  @P0 BRA `(.L_x_8052) ;  /* 0x0000000000400947 */ /* 0x000fea0003800000 */
[----:B------:R-:W-:Y:S02]  /*adc0*/  IADD3 R3, PT, PT, R21, R18, RZ ;  /* 0x0000001215037210 */ /* 0x000fe40007ffe0ff */
[----:B-----5:R-:W-:Y:S02]  /*add0*/  IADD3 R6, PT, PT, R19, R6, RZ ;  /* 0x0000000613067210 */ /* 0x020fe40007ffe0ff */
[----:B------:R-:W-:Y:S02]  /*ade0*/  ISETP.GE.U32.AND P0, PT, R3, R20, PT ;  /* 0x000000140300720c */ /* 0x000fe40003f06070 */
[----:B------:R-:W-:-:S11]  /*adf0*/  PRMT R19, R6, 0x7610, R19 ;  /* 0x0000761006137816 */ /* 0x000fd60000000013 */
[----:B------:R-:W-:Y:S05]  /*ae00*/  @P0 BRA `(.L_x_8052) ;  /* 0x00000000002c0947 */ /* 0x000fea0003800000 */
[----:B------:R-:W-:Y:S01]  /*ae10*/  IMAD.IADD R3, R3, 0x1, R18 ;  /* 0x0000000103037824 */ /* 0x000fe200078e0212 */
[----:B------:R-:W-:-:S04]  /*ae20*/  IADD3 R7, PT, PT, R11, R7, RZ ;  /* 0x000000070b077210 */ /* 0x000fc80007ffe0ff */
[----:B------:R-:W-:Y:S02]  /*ae30*/  ISETP.GE.U32.AND P0, PT, R3, R20, PT ;  /* 0x000000140300720c */ /* 0x000fe40003f06070 */
[----:B------:R-:W-:-:S11]  /*ae40*/  PRMT R11, R7, 0x7610, R11 ;  /* 0x00007610070b7816 */ /* 0x000fd6000000000b */
[----:B------:R-:W-:Y:S01]  /*ae50*/  @!P0 IADD3 R3, PT, PT, R3, R18, RZ ;  /* 0x0000001203038210 */ /* 0x000fe20007ffe0ff */
[----:B------:R-:W-:-:S03]  /*ae60*/  @!P0 IMAD.IADD R25, R10, 0x1, R25 ;  /* 0x000000010a198824 */ /* 0x000fc600078e0219 */
[----:B------:R-:W-:Y:S02]  /*ae70*/  @!P0 ISETP.GE.U32.AND P1, PT, R3, R20, PT ;  /* 0x000000140300820c */ /* 0x000fe40003f26070 */
[----:B------:R-:W-:Y:S02]  /*ae80*/  @!P0 PRMT R10, R25, 0x7610, R10 ;  /* 0x00007610190a8816 */ /* 0x000fe4000000000a */
[----:B------:R-:W-:-:S04]  /*ae90*/  @!P0 SEL R8, R8, RZ, !P1 ;  /* 0x000000ff08088207 */ /* 0x000fc80004800000 */
[----:B------:R-:W-:-:S04]  /*aea0*/  @!P0 IADD3 R8, PT, PT, R9, R8, RZ ;  /* 0x0000000809088210 */ /* 0x000fc80007ffe0ff */
[----:B------:R-:W-:-:S07]  /*aeb0*/  @!P0 PRMT R9, R8, 0x7610, R9 ;  /* 0x0000761008098816 */ /* 0x000fce0000000009 */
.L_x_8052:
[----:B------:R-:W-:Y:S05]  /*aec0*/  BSYNC.RECONVERGENT B1 ;  /* 0x0000000000017941 */ /* 0x000fea0003800200 */
.L_x_8051:
[----:B------:R-:W-:-:S04]  /*aed0*/  IADD3 R10, PT, PT, R10, R11, R19 ;  /* 0x0000000b0a0a7210 */ /* 0x000fc80007ffe013 */
[----:B------:R-:W-:-:S04]  /*aee0*/  IADD3 R10, PT, PT, R10, R9, RZ ;  /* 0x000000090a0a7210 */ /* 0x000fc80007ffe0ff */
[----:B------:R-:W-:-:S07]  /*aef0*/  PRMT R17, R10, 0x7610, R17 ;  /* 0x000076100a117816 */ /* 0x000fce0000000011 */
.L_x_8004:
[----:B------:R-:W-:Y:S05]  /*af00*/  BSYNC.RECONVERGENT B0 ;  /* 0x0000000000007941 */ /* 0x000fea0003800200 */
.L_x_8003:
[----:B------:R-:W1:Y:S02]  /*af10*/  LDCU UR4, c[0x0][0x3a0] ;  /* 0x00007400ff0477ac */ /* 0x000e640008000800 */
[----:B-1----:R-:W-:-:S09]  /*af20*/  UISETP.NE.AND UP0, UPT, UR4, URZ, UPT ;  /* 0x000000ff0400728c */ /* 0x002fd2000bf05270 */
[----:B------:R-:W-:Y:S05]  /*af30*/  BRA.U !UP0, `(.L_x_8053) ;  /* 0x0000000108687547 */ /* 0x000fea000b800000 */
[----:B------:R-:W1:Y:S01]  /*af40*/  S2UR UR5, SR_CgaCtaId ;  /* 0x00000000000579c3 */ /* 0x000e620000008800 */
[----:B------:R-:W2:Y:S01]  /*af50*/  LDCU UR8, c[0x0][0x360] ;  /* 0x00006c00ff0877ac */ /* 0x000ea20008000800 */
[----:B------:R-:W-:Y:S01]  /*af60*/  UMOV UR4, 0x400 ;  /* 0x0000040000047882 */ /* 0x000fe20000000000 */
[----:B------:R-:W3:Y:S01]  /*af70*/  LDCU UR6, c[0x0][0x364] ;  /* 0x00006c80ff0677ac */ /* 0x000ee20008000800 */
[----:B------:R-:W-:Y:S01]  /*af80*/  UIADD3 UR4, UPT, UPT, UR4, 0x10, URZ ;  /* 0x0000001004047890 */ /* 0x000fe2000fffe0ff */
[----:B--2---:R-:W-:-:S03]  /*af90*/  IMAD R0, R22, UR8, R23 ;  /* 0x0000000816007c24 */ /* 0x004fc6000f8e0217 */
[----:B-1----:R-:W-:Y:S02]  /*afa0*/  ULEA UR4, UR5, UR4, 0x18 ;  /* 0x0000000405047291 */ /* 0x002fe4000f8ec0ff */
[----:B---3--:R-:W-:-:S04]  /*afb0*/  UISETP.GE.U32.AND UP0, UPT, UR6, 0x2, UPT ;  /* 0x000000020600788c */ /* 0x008fc8000bf06070 */
[----:B------:R-:W-:-:S05]  /*afc0*/  LEA R0, R0, UR4, 0x1 ;  /* 0x0000000400007c11 */ /* 0x000fca000f8e08ff */
[----:B------:R1:W-:Y:S01]  /*afd0*/  STS.U16 [R0], R17 ;  /* 0x0000001100007388 */ /* 0x0003e20000000400 */
[----:B------:R-:W-:Y:S05]  /*afe0*/  BRA.U !UP0, `(.L_x_8053) ;  /* 0x00000001083c7547 */ /* 0x000fea000b800000 */
[----:B------:R-:W-:-:S05]  /*aff0*/  UMOV UR5, UR6 ;  /* 0x0000000600057c82 */ /* 0x000fca0008000000 */
.L_x_8054:
[----:B------:R-:W-:Y:S01]  /*b000*/  USHF.R.U32.HI UR7, URZ, 0x1, UR5 ;  /* 0x00000001ff077899 */ /* 0x000fe20008011605 */
[----:B------:R-:W-:Y:S01]  /*b010*/  BAR.SYNC.DEFER_BLOCKING 0x0 ;  /* 0x0000000000007b1d */ /* 0x000fe20000010000 */
[----:B------:R-:W-:-:S04]  /*b020*/  UISETP.GT.U32.AND UP0, UPT, UR5, 0x3, UPT ;  /* 0x000000030500788c */ /* 0x000fc8000bf04070 */
[----:B0-----:R-:W-:Y:S01]  /*b030*/  VIADD R2, R22, UR7 ;  /* 0x0000000716027c36 */ /* 0x001fe20008000000 */
[----:B------:R-:W-:-:S04]  /*b040*/  UMOV UR5, UR7 ;  /* 0x0000000700057c82 */ /* 0x000fc80008000000 */
[----:B------:R-:W-:-:S04]  /*b050*/  ISETP.GE.U32.AND P0, PT, R2, UR6, PT ;  /* 0x0000000602007c0c */ /* 0x000fc8000bf06070 */
[----:B------:R-:W-:-:S13]  /*b060*/  ISETP.GE.U32.OR P0, PT, R22, UR7, P0 ;  /* 0x0000000716007c0c */ /* 0x000fda0008706470 */
[----:B------:R-:W-:-:S05]  /*b070*/  @!P0 IMAD R2, R2, UR8, R23 ;  /* 0x0000000802028c24 */ /* 0x000fca000f8e0217 */
[----:B------:R-:W-:-:S06]  /*b080*/  @!P0 LEA R2, R2, UR4, 0x1 ;  /* 0x0000000402028c11 */ /* 0x000fcc000f8e08ff */
[----:B------:R-:W0:Y:S02]  /*b090*/  @!P0 LDS.U16 R2, [R2] ;  /* 0x0000000002028984 */ /* 0x000e240000000400 */
[----:B0-2---:R-:W-:-:S04]  /*b0a0*/  @!P0 IADD3 R3, PT, PT, R17, R2, RZ ;  /* 0x0000000211038210 */ /* 0x005fc80007ffe0ff */
[----:B-1----:R-:W-:Y:S01]  /*b0b0*/  @!P0 PRMT R17, R3, 0x7610, R17 ;  /* 0x0000761003118816 */ /* 0x002fe20000000011 */
[----:B------:R2:W-:Y:S01]  /*b0c0*/  @!P0 STS.U16 [R0], R3 ;  /* 0x0000000300008388 */ /* 0x0005e20000000400 */
[----:B------:R-:W-:Y:S05]  /*b0d0*/  BRA.U UP0, `(.L_x_8054) ;  /* 0xfffffffd00c87547 */ /* 0x000fea000b83ffff */
.L_x_8053:
[----:B------:R-:W3:Y:S02]  /*b0e0*/  LDCU UR4, c[0x0][0x39c] ;  /* 0x00007380ff0477ac */ /* 0x000ee40008000800 */
[----:B---3--:R-:W-:-:S09]  /*b0f0*/  UISETP.NE.AND UP0, UPT, UR4, URZ, UPT ;  /* 0x000000ff0400728c */ /* 0x008fd2000bf05270 */
[----:B------:R-:W-:Y:S05]  /*b100*/  BRA.U !UP0, `(.L_x_8055) ;  /* 0x0000000108a07547 */ /* 0x000fea000b800000 */
[----:B------:R-:W3:Y:S02]  /*b110*/  LDCU UR6, c[0x0][0x360] ;  /* 0x00006c00ff0677ac */ /* 0x000ee40008000800 */
[----:B---3--:R-:W-:Y:S02]  /*b120*/  UISETP.GE.U32.AND UP0, UPT, UR6, 0x21, UPT ;  /* 0x000000210600788c */ /* 0x008fe4000bf06070 */
[----:B------:R-:W-:-:S07]  /*b130*/  UMOV UR4, UR6 ;  /* 0x0000000600047c82 */ /* 0x000fce0008000000 */
[----:B------:R-:W-:Y:S05]  /*b140*/  BRA.U !UP0, `(.L_x_8056) ;  /* 0x0000000108647547 */ /* 0x000fea000b800000 */
[----:B------:R-:W3:Y:S01]  /*b150*/  S2UR UR5, SR_CgaCtaId ;  /* 0x00000000000579c3 */ /* 0x000ee20000008800 */
[----:B------:R-:W-:Y:S01]  /*b160*/  UMOV UR4, 0x400 ;  /* 0x0000040000047882 */ /* 0x000fe20000000000 */
[----:B-12---:R-:W-:Y:S01]  /*b170*/  IMAD R0, R22, UR6, R23 ;  /* 0x0000000616007c24 */ /* 0x006fe2000f8e0217 */
[----:B------:R-:W-:Y:S02]  /*b180*/  UIADD3 UR4, UPT, UPT, UR4, 0x10, URZ ;  /* 0x0000001004047890 */ /* 0x000fe4000fffe0ff */
[----:B------:R-:W-:Y:S02]  /*b190*/  UISETP.GE.U32.AND UP0, UPT, UR6, 0x40, UPT ;  /* 0x000000400600788c */ /* 0x000fe4000bf06070 */
[----:B---3--:R-:W-:-:S06]  /*b1a0*/  ULEA UR4, UR5, UR4, 0x18 ;  /* 0x0000000405047291 */ /* 0x008fcc000f8ec0ff */
[----:B------:R-:W-:Y:S01]  /*b1b0*/  LEA R0, R0, UR4, 0x1 ;  /* 0x0000000400007c11 */ /* 0x000fe2000f8e08ff */
[----:B------:R-:W-:-:S04]  /*b1c0*/  UMOV UR4, 0x20 ;  /* 0x0000002000047882 */ /* 0x000fc80000000000 */
[----:B------:R3:W-:Y:S01]  /*b1d0*/  STS.U16 [R0], R17 ;  /* 0x0000001100007388 */ /* 0x0007e20000000400 */
[----:B------:R-:W-:Y:S05]  /*b1e0*/  BRA.U !UP0, `(.L_x_8056) ;  /* 0x00000001083c7547 */ /* 0x000fea000b800000 */
[----:B------:R-:W-:-:S05]  /*b1f0*/  UMOV UR5, UR6 ;  /* 0x0000000600057c82 */ /* 0x000fca0008000000 */
.L_x_8057:
[----:B------:R-:W-:Y:S01]  /*b200*/  USHF.R.U32.HI UR7, URZ, 0x1, UR5 ;  /* 0x00000001ff077899 */ /* 0x000fe20008011605 */
[----:B------:R-:W-:Y:S05]  /*b210*/  BAR.SYNC.DEFER_BLOCKING 0x0 ;  /* 0x0000000000007b1d */ /* 0x000fea0000010000 */
[----:B0-----:R-:W-:-:S04]  /*b220*/  IADD3 R2, PT, PT, R23, UR7, RZ ;  /* 0x0000000717027c10 */ /* 0x001fc8000fffe0ff */
[----:B------:R-:W-:-:S04]  /*b230*/  ISETP.GE.U32.AND P0, PT, R2, UR6, PT ;  /* 0x0000000602007c0c */ /* 0x000fc8000bf06070 */
[----:B------:R-:W-:-:S13]  /*b240*/  ISETP.GE.U32.OR P0, PT, R23, UR7, P0 ;  /* 0x0000000717007c0c */ /* 0x000fda0008706470 */
[----:B------:R-:W-:-:S05]  /*b250*/  VOTEU.ALL UP0, P0 ;  /* 0x0000000000ff7886 */ /* 0x000fca0000000000 */
[----:B------:R-:W-:Y:S02]  /*b260*/  @!UP0 ULOP3.LUT UR8, UR5, 0x7fe, URZ, 0xc0, !UPT ;  /* 0x000007fe05088892 */ /* 0x000fe4000f8ec0ff */
[----:B------:R-:W-:-:S03]  /*b270*/  UISETP.GT.U32.AND UP0, UPT, UR5, 0x7f, UPT ;  /* 0x0000007f0500788c */ /* 0x000fc6000bf04070 */
[----:B------:R-:W-:-:S04]  /*b280*/  UMOV UR5, UR7 ;  /* 0x0000000700057c82 */ /* 0x000fc80008000000 */
[----:B------:R-:W0:Y:S02]  /*b290*/  @!P0 LDS.U16 R2, [R0+UR8] ;  /* 0x0000000800028984 */ /* 0x000e240008000400 */
[----:B0---4-:R-:W-:-:S05]  /*b2a0*/  @!P0 IMAD.IADD R3, R17, 0x1, R2 ;  /* 0x0000000111038824 */ /* 0x011fca00078e0202 */
[----:B------:R4:W-:Y:S01]  /*b2b0*/  @!P0 STS.U16 [R0], R3 ;  /* 0x0000000300008388 */ /* 0x0009e20000000400 */
[----:B---3--:R-:W-:Y:S01]  /*b2c0*/  @!P0 PRMT R17, R3, 0x7610, R17 ;  /* 0x0000761003118816 */ /* 0x008fe20000000011 */
[----:B------:R-:W-:Y:S06]  /*b2d0*/  BRA.U UP0, `(.L_x_8057) ;  /* 0xfffffffd00c87547 */ /* 0x000fec000b83ffff */
.L_x_8056:
[----:B------:R-:W-:Y:S01]  /*b2e0*/  BAR.SYNC.DEFER_BLOCKING 0x0 ;  /* 0x0000000000007b1d */ /* 0x000fe20000010000 */
[----:B------:R-:W-:-:S09]  /*b2f0*/  UISETP.GE.U32.AND UP0, UPT, UR4, 0x2, UPT ;  /* 0x000000020400788c */ /* 0x000fd2000bf06070 */
[----:B------:R-:W-:Y:S05]  /*b300*/  BRA.U !UP0, `(.L_x_8055) ;  /* 0x0000000108207547 */ /* 0x000fea000b800000 */
[----:B-1234-:R-:W-:-:S07]  /*b310*/  HFMA2 R0, -RZ, RZ, 0, 5.9604644775390625e-08 ;  /* 0x00000001ff007431 */ /* 0x01efce00000001ff */
.L_x_8058:
[----:B0-----:R-:W-:-:S05]  /*b320*/  PRMT R3, R17, 0x9910, RZ ;  /* 0x0000991011037816 */ /* 0x001fca00000000ff */
[----:B------:R0:W1:Y:S02]  /*b330*/  SHFL.DOWN PT, R2, R3, R0, 0x1f ;  /* 0x08001f0003027589 */ /* 0x00006400000e0000 */
[----:B0-----:R-:W-:-:S04]  /*b340*/  SHF.L.U32 R0, R0, 0x1, RZ ;  /* 0x0000000100007819 */ /* 0x001fc800000006ff */
[----:B------:R-:W-:Y:S01]  /*b350*/  ISETP.GE.AND P0, PT, R0, UR4, PT ;  /* 0x0000000400007c0c */ /* 0x000fe2000bf06270 */
[----:B-1----:R-:W-:-:S05]  /*b360*/  IMAD.IADD R2, R2, 0x1, R17 ;  /* 0x0000000102027824 */ /* 0x002fca00078e0211 */
[----:B------:R-:W-:-:S07]  /*b370*/  PRMT R17, R2, 0x7610, R17 ;  /* 0x0000761002117816 */ /* 0x000fce0000000011 */
[----:B------:R-:W-:Y:S05]  /*b380*/  @!P0 BRA `(.L_x_8058) ;  /* 0xfffffffc00e48947 */ /* 0x000fea000383ffff */
.L_x_8055:
[----:B-1234-:R-:W1:Y:S01]  /*b390*/  S2R R0, SR_CTAID.X ;  /* 0x0000000000007919 */ /* 0x01ee620000002500 */
[----:B------:R-:W2:Y:S01]  /*b3a0*/  LDCU UR4, c[0x0][0x558] ;  /* 0x0000ab00ff0477ac */ /* 0x000ea20008000800 */
[----:B------:R-:W-:Y:S01]  /*b3b0*/  MOV R16, RZ ;  /* 0x000000ff00107202 */ /* 0x000fe20000000f00 */
[----:B------:R-:W0:Y:S01]  /*b3c0*/  LDCU.64 UR6, c[0x0][0x3a8] ;  /* 0x00007500ff0677ac */ /* 0x000e220008000a00 */
[----:B------:R-:W1:Y:S01]  /*b3d0*/  LDCU UR5, c[0x0][0x394] ;  /* 0x00007280ff0577ac */ /* 0x000e620008000800 */
[----:B--2---:R-:W-:Y:S01]  /*b3e0*/  UISETP.NE.AND UP0, UPT, UR4, URZ, UPT ;  /* 0x000000ff0400728c */ /* 0x004fe2000bf05270 */
[----:B0-----:R-:W-:-:S04]  /*b3f0*/  IMAD R3, R23, UR6, RZ ;  /* 0x0000000617037c24 */ /* 0x001fc8000f8e02ff */
[----:B------:R-:W-:-:S04]  /*b400*/  IMAD R3, R22, UR7, R3 ;  /* 0x0000000716037c24 */ /* 0x000fc8000f8e0203 */
        /* <DEDUP_REMOVED lines=10> */
[----:B-----5:R-:W-:-:S04]  /*b4b0*/  IMAD.MOV R7, RZ, RZ, -R3 ;  /* 0x000000ffff077224 */ /* 0x020fc800078e0a03 */
        /* <DEDUP_REMOVED lines=12> */
[----:B------:R-:W-:Y:S02]  /*b580*/  UISETP.NE.AND UP1, UPT, UR5, 0x2, UPT ;  /* 0x000000020500788c */ /* 0x000fe4000bf25270 */
        /* <DEDUP_REMOVED lines=255> */
.L_x_8059:
        /* <DEDUP_REMOVED lines=13> */
[----:B-----5:R-:W-:Y:S01]  /*c650*/  MOV R7, R5 ;  /* 0x0000000500077202 */ /* 0x020fe20000000f00 */
        /* <DEDUP_REMOVED lines=276> */
.L_x_8061:
[----:B------:R-:W0:Y:S01]  /*d7a0*/  LDCU UR4, c[0x0][0x38c] ;  /* 0x00007180ff0477ac */ /* 0x000e220008000800 */
[----:B------:R-:W1:Y:S01]  /*d7b0*/  S2UR UR8, SR_CgaCtaId ;  /* 0x00000000000879c3 */ /* 0x000e620000008800 */
[----:B------:R-:W-:Y:S01]  /*d7c0*/  BSSY.RECONVERGENT B0, `(.L_x_8062) ;  /* 0x0000017000007945 */ /* 0x000fe20003800200 */
[----:B------:R-:W-:Y:S02]  /*d7d0*/  LOP3.LUT P3, RZ, R23, R22, RZ, 0xfc, !PT ;  /* 0x0000001617ff7212 */ /* 0x000fe4000786fcff */
[----:B------:R-:W-:Y:S02]  /*d7e0*/  PLOP3.LUT P0, PT, PT, PT, PT, 0x8, 0x80 ;  /* 0x000000000080781c */ /* 0x000fe40003f0e170 */
[----:B0-----:R-:W-:-:S13]  /*d7f0*/  ISETP.GE.AND P1, PT, R5, UR4, PT ;  /* 0x0000000405007c0c */ /* 0x001fda000bf26270 */
[----:B-1----:R-:W-:Y:S05]  /*d800*/  @P1 BRA `(.L_x_8063) ;  /* 0x0000000000481947 */ /* 0x002fea0003800000 */
[----:B-----5:R-:W0:Y:S01]  /*d810*/  LDC R6, c[0x0][0x39c] ;  /* 0x0000e700ff067b82 */ /* 0x020e220000000800 */
        /* <DEDUP_REMOVED lines=16> */
[----:B------:R0:W-:Y:S05]  /*d920*/  STG.E.U16 desc[UR36][R4.64], R17 ;  /* 0x0000001104007986 */ /* 0x0001ea000c101524 */
.L_x_8063:
[----:B------:R-:W-:Y:S05]  /*d930*/  BSYNC.RECONVERGENT B0 ;  /* 0x0000000000007941 */ /* 0x000fea0003800200 */
.L_x_8062:
        /* <DEDUP_REMOVED lines=14> */
[----:B-----5:R-:W1:Y:S01]  /*da20*/  S2R R9, SR_LANEID ;  /* 0x0000000000097919 */ /* 0x020e620000000000 */
        /* <DEDUP_REMOVED lines=20> */
.L_x_8065:
[----:B------:R-:W-:Y:S05]  /*db70*/  BSYNC.RECONVERGENT B0 ;  /* 0x0000000000007941 */ /* 0x000fea0003800200 */
.L_x_8064:
        /* <DEDUP_REMOVED lines=16> */
[----:B------:R-:W1:Y:S01]  /*dc80*/  LDCU.U16 UR5, c[0x0][0x382] ;  /* 0x00007040ff0577ac */ /* 0x000e620008000400 */
[----:B0-----:R-:W-:Y:S01]  /*dc90*/  UISETP.NE.AND UP0, UPT, UR4, URZ, UPT ;  /* 0x000000ff0400728c */ /* 0x001fe2000bf05270 */
[----:B-1----:R-:W-:-:S08]  /*dca0*/  MOV R17, UR5 ;  /* 0x0000000500117c02 */ /* 0x002fd00008000f00 */
[----:B------:R-:W-:Y:S05]  /*dcb0*/  BRA.U !UP0, `(.L_x_8067) ;  /* 0x0000000108547547 */ /* 0x000fea000b800000 */
[----:B------:R-:W0:Y:S01]  /*dcc0*/  LDCU UR4, c[0x0][0x360] ;  /* 0x00006c00ff0477ac */ /* 0x000e220008000800 */
[----:B------:R-:W1:Y:S01]  /*dcd0*/  LDCU UR6, c[0x0][0x398] ;  /* 0x00007300ff0677ac */ /* 0x000e620008000800 */
[----:B0----5:R-:W-:-:S05]  /*dce0*/  IMAD R6, R22, UR4, R23 ;  /* 0x0000000416067c24 */ /* 0x021fca000f8e0217 */
        /* <DEDUP_REMOVED lines=9> */
.L_x_8070:
[----:B------:R-:W-:-:S04]  /*dd80*/  IMAD.IADD R7, R9, 0x1, R8 ;  /* 0x0000000109077824 */ /* 0x000fc800078e0208 */
[----:B--2---:R-:W-:-:S06]  /*dd90*/  IMAD.WIDE.U32 R6, R7, 0x2, R4 ;  /* 0x0000000207067825 */ /* 0x004fcc00078e0004 */
[----:B------:R-:W2:Y:S01]  /*dda0*/  LDG.E.U16 R6, desc[UR36][R6.64] ;  /* 0x0000002406067981 */ /* 0x000ea2000c1e1500 */
[----:B------:R-:W-:-:S04]  /*ddb0*/  IADD3 R8, PT, PT, R11, R8, RZ ;  /* 0x000000080b087210 */ /* 0x000fc80007ffe0ff */
[----:B------:R-:W-:Y:S02]  /*ddc0*/  ISETP.GE.U32.AND P1, PT, R8, UR6, PT ;  /* 0x0000000608007c0c */ /* 0x000fe4000bf26070 */
[----:B--2---:R-:W-:-:S11]  /*ddd0*/  IADD3 R17, PT, PT, R6, R17, RZ ;  /* 0x0000001106117210 */ /* 0x004fd60007ffe0ff */
[----:B------:R-:W-:Y:S05]  /*dde0*/  @!P1 BRA `(.L_x_8070) ;  /* 0xfffffffc00e49947 */ /* 0x000fea000383ffff */
[----:B------:R-:W-:Y:S05]  /*ddf0*/  BSYNC.RECONVERGENT B1 ;  /* 0x0000000000017941 */ /* 0x000fea0003800200 */
.L_x_8069:
[----:B------:R-:W-:Y:S05]  /*de00*/  BRA `(.L_x_8068) ;  /* 0x0000000000447947 */ /* 0x000fea0003800000 */
.L_x_8067:
[----:B------:R-:W0:Y:S02]  /*de10*/  LDCU UR5, c[0x0][0x398] ;  /* 0x00007300ff0577ac */ /* 0x000e240008000800 */
[----:B0-----:R-:W-:-:S13]  /*de20*/  ISETP.GE.U32.AND P1, PT, R22, UR5, PT ;  /* 0x0000000516007c0c */ /* 0x001fda000bf26070 */
[----:B------:R-:W-:Y:S05]  /*de30*/  @P1 BRA `(.L_x_8068) ;  /* 0x0000000000381947 */ /* 0x000fea0003800000 */
[----:B------:R-:W0:Y:S01]  /*de40*/  LDCU UR4, c[0x0][0x374] ;  /* 0x00006e80ff0477ac */ /* 0x000e220008000800 */
[----:B-----5:R-:W1:Y:S01]  /*de50*/  LDC R8, c[0x0][0x360] ;  /* 0x0000d800ff087b82 */ /* 0x020e620000000800 */
[----:B------:R-:W-:-:S07]  /*de60*/  IMAD.MOV.U32 R9, RZ, RZ, R22 ;  /* 0x000000ffff097224 */ /* 0x000fce00078e0016 */
[----:B------:R-:W2:Y:S08]  /*de70*/  LDC.64 R4, c[0x0][0x770] ;  /* 0x0001dc00ff047b82 */ /* 0x000eb00000000a00 */
[----:B------:R-:W3:Y:S01]  /*de80*/  LDC R10, c[0x0][0x364] ;  /* 0x0000d900ff0a7b82 */ /* 0x000ee20000000800 */
[----:B0-----:R-:W-:-:S07]  /*de90*/  IMAD R0, R0, UR4, RZ ;  /* 0x0000000400007c24 */ /* 0x001fce000f8e02ff */
.L_x_8071:
[----:B------:R-:W-:-:S05]  /*dea0*/  IADD3 R6, PT, PT, R0, R9, RZ ;  /* 0x0000000900067210 */ /* 0x000fca0007ffe0ff */
[----:B-1----:R-:W-:-:S04]  /*deb0*/  IMAD R6, R6, R8, R23 ;  /* 0x0000000806067224 */ /* 0x002fc800078e0217 */
[----:B--2---:R-:W-:-:S06]  /*dec0*/  IMAD.WIDE.U32 R6, R6, 0x2, R4 ;  /* 0x0000000206067825 */ /* 0x004fcc00078e0004 */
[----:B------:R-:W2:Y:S01]  /*ded0*/  LDG.E.U16 R6, desc[UR36][R6.64] ;  /* 0x0000002406067981 */ /* 0x000ea2000c1e1500 */
[----:B---3--:R-:W-:-:S04]  /*dee0*/  IADD3 R9, PT, PT, R10, R9, RZ ;  /* 0x000000090a097210 */ /* 0x008fc80007ffe0ff */
[----:B------:R-:W-:Y:S01]  /*def0*/  ISETP.GE.U32.AND P1, PT, R9, UR5, PT ;  /* 0x0000000509007c0c */ /* 0x000fe2000bf26070 */
[----:B--2---:R-:W-:-:S12]  /*df00*/  IMAD.IADD R17, R6, 0x1, R17 ;  /* 0x0000000106117824 */ /* 0x004fd800078e0211 */
[----:B------:R-:W-:Y:S05]  /*df10*/  @!P1 BRA `(.L_x_8071) ;  /* 0xfffffffc00e09947 */ /* 0x000fea000383ffff */
.L_x_8068:
[----:B------:R-:W-:Y:S05]  /*df20*/  BSYNC.RECONVERGENT B0 ;  /* 0x0000000000007941 */ /* 0x000fea0003800200 */
.L_x_8066:
        /* <DEDUP_REMOVED lines=8> */
[----:B------:R0:W-:Y:S01]  /*dfb0*/  STS.U16 [R0], R17 ;  /* 0x0000001100007388 */ /* 0x0001e20000000400 */
[----:B--2---:R-:W-:-:S04]  /*dfc0*/  UISETP.NE.AND UP0, UPT, UR4, URZ, UPT ;  /* 0x000000ff0400728c */ /* 0x004fc8000bf05270 */
[----:B------:R-:W-:Y:S07]  /*dfd0*/  BRA.U !UP1, `(.L_x_8072) ;  /* 0x00000001093c7547 */ /* 0x000fee000b800000 */
[----:B------:R-:W-:-:S05]  /*dfe0*/  UMOV UR4, UR5 ;  /* 0x0000000500047c82 */ /* 0x000fca0008000000 */
.L_x_8073:
        /* <DEDUP_REMOVED lines=9> */
[----:B-1----:R-:W1:Y:S02]  /*e080*/  @!P1 LDS.U16 R4, [R4] ;  /* 0x0000000004049984 */ /* 0x002e640000000400 */
[----:B-1----:R-:W-:-:S04]  /*e090*/  @!P1 IADD3 R5, PT, PT, R17, R4, RZ ;  /* 0x0000000411059210 */ /* 0x002fc80007ffe0ff */
[----:B0-----:R-:W-:Y:S01]  /*e0a0*/  @!P1 PRMT R17, R5, 0x7610, R17 ;  /* 0x0000761005119816 */ /* 0x001fe20000000011 */
[----:B------:R1:W-:Y:S01]  /*e0b0*/  @!P1 STS.U16 [R0], R5 ;  /* 0x0000000500009388 */ /* 0x0003e20000000400 */
[----:B------:R-:W-:Y:S05]  /*e0c0*/  BRA.U UP1, `(.L_x_8073) ;  /* 0xfffffffd01c87547 */ /* 0x000fea000b83ffff */
.L_x_8072:
[----:B------:R-:W-:Y:S05]  /*e0d0*/  BRA.U !UP0, `(.L_x_8074) ;  /* 0x0000000108847547 */ /* 0x000fea000b800000 */
[----:B------:R-:W-:Y:S02]  /*e0e0*/  UISETP.GE.U32.AND UP0, UPT, UR6, 0x21, UPT ;  /* 0x000000210600788c */ /* 0x000fe4000bf06070 */
[----:B------:R-:W-:-:S07]  /*e0f0*/  UMOV UR4, UR6 ;  /* 0x0000000600047c82 */ /* 0x000fce0008000000 */
[----:B------:R-:W-:Y:S05]  /*e100*/  BRA.U !UP0, `(.L_x_8075) ;  /* 0x00000001084c7547 */ /* 0x000fea000b800000 */
[----:B------:R2:W-:Y:S01]  /*e110*/  STS.U16 [R0], R17 ;  /* 0x0000001100007388 */ /* 0x0005e20000000400 */
[----:B------:R-:W-:Y:S01]  /*e120*/  UISETP.GE.U32.AND UP0, UPT, UR6, 0x40, UPT ;  /* 0x000000400600788c */ /* 0x000fe2000bf06070 */
[----:B------:R-:W-:-:S08]  /*e130*/  UMOV UR4, 0x20 ;  /* 0x0000002000047882 */ /* 0x000fd00000000000 */
[----:B--2---:R-:W-:Y:S05]  /*e140*/  BRA.U !UP0, `(.L_x_8075) ;  /* 0x00000001083c7547 */ /* 0x004fea000b800000 */
[----:B------:R-:W-:-:S05]  /*e150*/  UMOV UR5, UR6 ;  /* 0x0000000600057c82 */ /* 0x000fca0008000000 */
.L_x_8076:
[----:B------:R-:W-:Y:S01]  /*e160*/  USHF.R.U32.HI UR7, URZ, 0x1, UR5 ;  /* 0x00000001ff077899 */ /* 0x000fe20008011605 */
[----:B------:R-:W-:Y:S05]  /*e170*/  BAR.SYNC.DEFER_BLOCKING 0x0 ;  /* 0x0000000000007b1d */ /* 0x000fea0000010000 */
[----:B------:R-:W-:-:S05]  /*e180*/  VIADD R4, R23, UR7 ;  /* 0x0000000717047c36 */ /* 0x000fca0008000000 */
[----:B------:R-:W-:-:S04]  /*e190*/  ISETP.GE.U32.AND P1, PT, R4, UR6, PT ;  /* 0x0000000604007c0c */ /* 0x000fc8000bf26070 */
[----:B------:R-:W-:-:S13]  /*e1a0*/  ISETP.GE.U32.OR P1, PT, R23, UR7, P1 ;  /* 0x0000000717007c0c */ /* 0x000fda0008f26470 */
[----:B------:R-:W-:-:S05]  /*e1b0*/  VOTEU.ALL UP0, P1 ;  /* 0x0000000000ff7886 */ /* 0x000fca0000800000 */
[----:B------:R-:W-:Y:S02]  /*e1c0*/  @!UP0 ULOP3.LUT UR8, UR5, 0x7fe, URZ, 0xc0, !UPT ;  /* 0x000007fe05088892 */ /* 0x000fe4000f8ec0ff */
[----:B------:R-:W-:-:S03]  /*e1d0*/  UISETP.GT.U32.AND UP0, UPT, UR5, 0x7f, UPT ;  /* 0x0000007f0500788c */ /* 0x000fc6000bf04070 */
[----:B------:R-:W-:-:S04]  /*e1e0*/  UMOV UR5, UR7 ;  /* 0x0000000700057c82 */ /* 0x000fc80008000000 */
[----:B------:R-:W1:Y:S02]  /*e1f0*/  @!P1 LDS.U16 R4, [R0+UR8] ;  /* 0x0000000800049984 */ /* 0x000e640008000400 */
[----:B-12---:R-:W-:-:S04]  /*e200*/  @!P1 IADD3 R5, PT, PT, R17, R4, RZ ;  /* 0x0000000411059210 */ /* 0x006fc80007ffe0ff */
[----:B0-----:R-:W-:Y:S01]  /*e210*/  @!P1 PRMT R17, R5, 0x7610, R17 ;  /* 0x0000761005119816 */ /* 0x001fe20000000011 */
[----:B------:R2:W-:Y:S01]  /*e220*/  @!P1 STS.U16 [R0], R5 ;  /* 0x0000000500009388 */ /* 0x0005e20000000400 */
[----:B------:R-:W-:Y:S05]  /*e230*/  BRA.U UP0, `(.L_x_8076) ;  /* 0xfffffffd00c87547 */ /* 0x000fea000b83ffff */
.L_x_8075:
[----:B------:R-:W-:Y:S01]  /*e240*/  BAR.SYNC.DEFER_BLOCKING 0x0 ;  /* 0x0000000000007b1d */ /* 0x000fe20000010000 */
[----:B------:R-:W-:-:S09]  /*e250*/  UISETP.GE.U32.AND UP0, UPT, UR4, 0x2, UPT ;  /* 0x000000020400788c */ /* 0x000fd2000bf06070 */
[----:B------:R-:W-:Y:S05]  /*e260*/  BRA.U !UP0, `(.L_x_8074) ;  /* 0x0000000108207547 */ /* 0x000fea000b800000 */
[----:B012---:R-:W-:-:S07]  /*e270*/  HFMA2 R0, -RZ, RZ, 0, 5.9604644775390625e-08 ;  /* 0x00000001ff007431 */ /* 0x007fce00000001ff */
.L_x_8077:
[----:B------:R-:W-:-:S05]  /*e280*/  PRMT R5, R17, 0x9910, RZ ;  /* 0x0000991011057816 */ /* 0x000fca00000000ff */
[----:B------:R0:W1:Y:S02]  /*e290*/  SHFL.DOWN PT, R4, R5, R0, 0x1f ;  /* 0x08001f0005047589 */ /* 0x00006400000e0000 */
[----:B0-----:R-:W-:-:S05]  /*e2a0*/  IMAD.SHL.U32 R0, R0, 0x2, RZ ;  /* 0x0000000200007824 */ /* 0x001fca00078e00ff */
[----:B------:R-:W-:Y:S02]  /*e2b0*/  ISETP.GE.AND P1, PT, R0, UR4, PT ;  /* 0x0000000400007c0c */ /* 0x000fe4000bf26270 */
[----:B-1----:R-:W-:-:S04]  /*e2c0*/  IADD3 R4, PT, PT, R4, R17, RZ ;  /* 0x0000001104047210 */ /* 0x002fc80007ffe0ff */
[----:B------:R-:W-:-:S07]  /*e2d0*/  PRMT R17, R4, 0x7610, R17 ;  /* 0x0000761004117816 */ /* 0x000fce0000000011 */
[----:B------:R-:W-:Y:S05]  /*e2e0*/  @!P1 BRA `(.L_x_8077) ;  /* 0xfffffffc00e49947 */ /* 0x000fea000383ffff */
.L_x_8074:
[----:B------:R-:W-:Y:S05]  /*e2f0*/  @!P0 EXIT ;  /* 0x000000000000894d */ /* 0x000fea0003800000 */
[----:B------:R-:W3:Y:S02]  /*e300*/  LDCU.64 UR4, c[0x0][0x768] ;  /* 0x0000ed00ff0477ac */ /* 0x000ee40008000a00 */
[----:B---3--:R-:W-:-:S04]  /*e310*/  UISETP.NE.U32.AND UP0, UPT, UR4, URZ, UPT ;  /* 0x000000ff0400728c */ /* 0x008fc8000bf05070 */
[----:B------:R-:W-:-:S09]  /*e320*/  UISETP.NE.AND.EX UP0, UPT, UR5, URZ, UPT, UP0 ;  /* 0x000000ff0500728c */ /* 0x000fd2000bf05300 */
[----:B------:R-:W-:Y:S05]  /*e330*/  BRA.U UP0, `(.L_x_8078) ;  /* 0x0000000100987547 */ /* 0x000fea000b800000 */
[----:B------:R-:W3:Y:S01]  /*e340*/  LDCU.U8 UR6, c[0x0][0x788] ;  /* 0x0000f100ff0677ac */ /* 0x000ee20008000000 */
[----:B------:R-:W4:Y:S01]  /*e350*/  LDCU.64 UR4, c[0x0][0x758] ;  /* 0x0000eb00ff0477ac */ /* 0x000f220008000a00 */
[----:B------:R-:W0:Y:S01]  /*e360*/  LDCU.U8 UR7, c[0x0][0x789] ;  /* 0x0000f120ff0777ac */ /* 0x000e220008000000 */
[----:B---3--:R-:W-:Y:S01]  /*e370*/  UISETP.NE.AND UP0, UPT, UR6, URZ, UPT ;  /* 0x000000ff0600728c */ /* 0x008fe2000bf05270 */
[----:B----4-:R-:W-:-:S04]  /*e380*/  IADD3 R2, P0, PT, R16, UR4, RZ ;  /* 0x0000000410027c10 */ /* 0x010fc8000ff1e0ff */
[----:B------:R-:W-:Y:S01]  /*e390*/  IADD3.X R3, PT, PT, RZ, UR5, RZ, P0, !PT ;  /* 0x00000005ff037c10 */ /* 0x000fe200087fe4ff */
[----:B0-----:R-:W-:-:S03]  /*e3a0*/  UISETP.NE.AND UP1, UPT, UR7, URZ, UPT ;  /* 0x000000ff0700728c */ /* 0x001fc6000bf25270 */
[----:B------:R-:W-:Y:S08]  /*e3b0*/  BRA.U !UP0, `(.L_x_8079) ;  /* 0x00000001080c7547 */ /* 0x000ff0000b800000 */
[----:B-12---:R-:W2:Y:S02]  /*e3c0*/  LDG.E.U16 R0, desc[UR36][R2.64] ;  /* 0x0000002402007981 */ /* 0x006ea4000c1e1500 */
[----:B--2---:R-:W-:-:S05]  /*e3d0*/  IMAD.IADD R0, R17, 0x1, R0 ;  /* 0x0000000111007824 */ /* 0x004fca00078e0200 */
[----:B------:R-:W-:-:S07]  /*e3e0*/  PRMT R17, R0, 0x7610, R17 ;  /* 0x0000761000117816 */ /* 0x000fce0000000011 */
.L_x_8079:
[----:B------:R-:W-:Y:S05]  /*e3f0*/  BRA.U !UP1, `(.L_x_8080) ;  /* 0x0000000109607547 */ /* 0x000fea000b800000 */
[----:B------:R-:W0:Y:S02]  /*e400*/  LDCU UR4, c[0x0][0x78c] ;  /* 0x0000f180ff0477ac */ /* 0x000e240008000800 */
[----:B0-----:R-:W-:-:S09]  /*e410*/  UISETP.NE.AND UP0, UPT, UR4, 0x1, UPT ;  /* 0x000000010400788c */ /* 0x001fd2000bf05270 */
[----:B------:R-:W-:Y:S05]  /*e420*/  BRA.U !UP0, `(.L_x_8081) ;  /* 0x0000000108407547 */ /* 0x000fea000b800000 */
[----:B------:R-:W-:Y:S01]  /*e430*/  MOV R2, 0x0 ;  /* 0x0000000000027802 */ /* 0x000fe20000000f00 */
[----:B------:R-:W0:Y:S01]  /*e440*/  LDCU.64 UR4, c[0x4][0x7c8] ;  /* 0x0100f900ff0477ac */ /* 0x000e220008000a00 */
[----:B-----5:R-:W-:Y:S01]  /*e450*/  HFMA2 R8, -RZ, RZ, 0, 4.4763088226318359375e-05 ;  /* 0x000002efff087431 */ /* 0x020fe200000001ff */
[----:B------:R-:W-:Y:S01]  /*e460*/  MOV R12, 0x1 ;  /* 0x00000001000c7802 */ /* 0x000fe20000000f00 */
[----:B------:R-:W-:Y:S01]  /*e470*/  IMAD.MOV.U32 R13, RZ, RZ, RZ ;  /* 0x000000ffff0d7224 */ /* 0x000fe200078e00ff */
[----:B------:R-:W3:Y:S01]  /*e480*/  LDCU.64 UR6, c[0x4][0x7b8] ;  /* 0x0100f700ff0677ac */ /* 0x000ee20008000a00 */
[----:B------:R-:W4:Y:S01]  /*e490*/  LDC.64 R2, c[0x4][R2] ;  /* 0x0100000002027b82 */ /* 0x000f220000000a00 */
[----:B------:R-:W3:Y:S01]  /*e4a0*/  LDCU.64 UR8, c[0x4][0x130] ;  /* 0x01002600ff0877ac */ /* 0x000ee20008000a00 */
[----:B0-----:R-:W-:Y:S02]  /*e4b0*/  MOV R4, UR4 ;  /* 0x0000000400047c02 */ /* 0x001fe40008000f00 */
[----:B-12---:R-:W-:Y:S01]  /*e4c0*/  MOV R5, UR5 ;  /* 0x0000000500057c02 */ /* 0x006fe20008000f00 */
[----:B---3--:R-:W-:Y:S01]  /*e4d0*/  IMAD.U32 R6, RZ, RZ, UR6 ;  /* 0x00000006ff067e24 */ /* 0x008fe2000f8e00ff */
[----:B------:R-:W-:-:S02]  /*e4e0*/  MOV R7, UR7 ;  /* 0x0000000700077c02 */ /* 0x000fc40008000f00 */
[----:B------:R-:W-:Y:S01]  /*e4f0*/  MOV R10, UR8 ;  /* 0x00000008000a7c02 */ /* 0x000fe20008000f00 */
[----:B------:R-:W-:-:S07]  /*e500*/  IMAD.U32 R11, RZ, RZ, UR9 ;  /* 0x00000009ff0b7e24 */ /* 0x000fce000f8e00ff */
[----:B------:R-:W-:-:S07]  /*e510*/  LEPC R20, `(.L_x_8081) ;  /* 0x000000001014794e */ /* 0x000fce0000000000 */
[----:B----4-:R-:W-:Y:S05]  /*e520*/  CALL.ABS.NOINC R2 ;  /* 0x0000000002007343 */ /* 0x010fea0003c00000 */
.L_x_8081:
[----:B------:R-:W0:Y:S02]  /*e530*/  LDCU.64 UR4, c[0x0][0x758] ;  /* 0x0000eb00ff0477ac */ /* 0x000e240008000a00 */
[----:B0-----:R-:W-:-:S04]  /*e540*/  IADD3 R2, P0, PT, R16, UR4, RZ ;  /* 0x0000000410027c10 */ /* 0x001fc8000ff1e0ff */
[----:B------:R-:W-:-:S05]  /*e550*/  IADD3.X R3, PT, PT, RZ, UR5, RZ, P0, !PT ;  /* 0x00000005ff037c10 */ /* 0x000fca00087fe4ff */
[----:B------:R-:W-:Y:S01]  /*e560*/  STG.E.U16 desc[UR36][R2.64], R17 ;  /* 0x0000001102007986 */ /* 0x000fe2000c101524 */
[----:B------:R-:W-:Y:S05]  /*e570*/  EXIT ;  /* 0x000000000000794d */ /* 0x000fea0003800000 */
.L_x_8080:
[----:B------:R-:W-:Y:S01]  /*e580*/  STG.E.U16 desc[UR36][R2.64], R17 ;  /* 0x0000001102007986 */ /* 0x000fe2000c101524 */
[----:B------:R-:W-:Y:S05]  /*e590*/  EXIT ;  /* 0x000000000000794d */ /* 0x000fea0003800000 */
.L_x_8078:
[----:B------:R-:W3:Y:S01]  /*e5a0*/  LDCU.U8 UR4, c[0x0][0x788] ;  /* 0x0000f100ff0477ac */ /* 0x000ee20008000000 */
[----:B------:R-:W4:Y:S01]  /*e5b0*/  LDCU.U8 UR5, c[0x0][0x789] ;  /* 0x0000f120ff0577ac */ /* 0x000f220008000000 */
[----:B---3--:R-:W-:Y:S02]  /*e5c0*/  UISETP.NE.AND UP0, UPT, UR4, URZ, UPT ;  /* 0x000000ff0400728c */ /* 0x008fe4000bf05270 */
[----:B----4-:R-:W-:-:S07]  /*e5d0*/  UISETP.NE.AND UP1, UPT, UR5, URZ, UPT ;  /* 0x000000ff0500728c */ /* 0x010fce000bf25270 */
[----:B------:R-:W-:Y:S05]  /*e5e0*/  BRA.U !UP0, `(.L_x_8082) ;  /* 0x00000001080c7547 */ /* 0x000fea000b800000 */
[----:B012---:R-:W2:Y:S02]  /*e5f0*/  LDG.E.U16 R0, desc[UR36][R2.64] ;  /* 0x0000002402007981 */ /* 0x007ea4000c1e1500 */
[----:B--2---:R-:W-:-:S04]  /*e600*/  IADD3 R0, PT, PT, R17, R0, RZ ;  /* 0x0000000011007210 */ /* 0x004fc80007ffe0ff */
[----:B------:R-:W-:-:S07]  /*e610*/  PRMT R17, R0, 0x7610, R17 ;  /* 0x0000761000117816 */ /* 0x000fce0000000011 */
.L_x_8082:
        /* <DEDUP_REMOVED lines=8> */
[----:B------:R-:W-:Y:S01]  /*e6a0*/  MOV R13, RZ ;  /* 0x000000ff000d7202 */ /* 0x000fe20000000f00 */
[----:B------:R-:W4:Y:S01]  /*e6b0*/  LDCU.64 UR6, c[0x4][0x7b8] ;  /* 0x0100f700ff0677ac */ /* 0x000f220008000a00 */
[----:B------:R-:W0:Y:S01]  /*e6c0*/  LDC.64 R2, c[0x4][R2] ;  /* 0x0100000002027b82 */ /* 0x000e220000000a00 */
[----:B------:R-:W4:Y:S01]  /*e6d0*/  LDCU.64 UR8, c[0x4][0x130] ;  /* 0x01002600ff0877ac */ /* 0x000f220008000a00 */
[----:B---3--:R-:W-:Y:S01]  /*e6e0*/  IMAD.U32 R4, RZ, RZ, UR4 ;  /* 0x00000004ff047e24 */ /* 0x008fe2000f8e00ff */
[----:B-12---:R-:W-:-:S02]  /*e6f0*/  MOV R5, UR5 ;  /* 0x0000000500057c02 */ /* 0x006fc40008000f00 */
[----:B----4-:R-:W-:Y:S01]  /*e700*/  MOV R6, UR6 ;  /* 0x0000000600067c02 */ /* 0x010fe20008000f00 */
[----:B------:R-:W-:Y:S01]  /*e710*/  IMAD.U32 R7, RZ, RZ, UR7 ;  /* 0x00000007ff077e24 */ /* 0x000fe2000f8e00ff */
[----:B------:R-:W-:Y:S02]  /*e720*/  MOV R10, UR8 ;  /* 0x00000008000a7c02 */ /* 0x000fe40008000f00 */
[----:B------:R-:W-:-:S07]  /*e730*/  MOV R11, UR9 ;  /* 0x00000009000b7c02 */ /* 0x000fce0008000f00 */
[----:B------:R-:W-:-:S07]  /*e740*/  LEPC R20, `(.L_x_8084) ;  /* 0x000000001014794e */ /* 0x000fce0000000000 */
[----:B0-----:R-:W-:Y:S05]  /*e750*/  CALL.ABS.NOINC R2 ;  /* 0x0000000002007343 */ /* 0x001fea0003c00000 */
.L_x_8084:
[----:B------:R-:W3:Y:S02]  /*e760*/  LDCU.64 UR4, c[0x0][0x758] ;  /* 0x0000eb00ff0477ac */ /* 0x000ee40008000a00 */
[----:B---3--:R-:W-:-:S05]  /*e770*/  IADD3 R2, P0, PT, R16, UR4, RZ ;  /* 0x0000000410027c10 */ /* 0x008fca000ff1e0ff */
[----:B------:R-:W-:-:S05]  /*e780*/  IMAD.X R3, RZ, RZ, UR5, P0 ;  /* 0x00000005ff037e24 */ /* 0x000fca00080e06ff */
[----:B------:R-:W-:Y:S01]  /*e790*/  STG.E.U16 desc[UR36][R2.64], R17 ;  /* 0x0000001102007986 */ /* 0x000fe2000c101524 */
[----:B------:R-:W-:Y:S05]  /*e7a0*/  EXIT ;  /* 0x000000000000794d */ /* 0x000fea0003800000 */
.L_x_8083:
[----:B------:R-:W-:Y:S01]  /*e7b0*/  STG.E.U16 desc[UR36][R2.64], R17 ;  /* 0x0000001102007986 */ /* 0x000fe2000c101524 */
[----:B------:R-:W-:Y:S05]  /*e7c0*/  EXIT ;  /* 0x000000000000794d */ /* 0x000fea0003800000 */
.L_x_8060:
        /* <DEDUP_REMOVED lines=22> */
[----:B------:R-:W2:Y:S02]  /*e930*/  LDG.E.U16 R0, desc[UR36][R2.64] ;  /* 0x0000002402007981 */ /* 0x000ea4000c1e1500 */
[----:B--2---:R-:W-:-:S04]  /*e940*/  IADD3 R0, PT, PT, R17, R0, RZ ;  /* 0x0000000011007210 */ /* 0x004fc80007ffe0ff */
[----:B------:R-:W-:-:S07]  /*e950*/  PRMT R17, R0, 0x7610, R17 ;  /* 0x0000761000117816 */ /* 0x000fce0000000011 */
.L_x_8086:
[----:B------:R-:W-:Y:S05]  /*e960*/  BRA.U !UP1, `(.L_x_8087) ;  /* 0x0000000109607547 */ /* 0x000fea000b800000 */
[----:B------:R-:W0:Y:S02]  /*e970*/  LDCU UR4, c[0x0][0x78c] ;  /* 0x0000f180ff0477ac */ /* 0x000e240008000800 */
[----:B0-----:R-:W-:-:S09]  /*e980*/  UISETP.NE.AND UP0, UPT, UR4, 0x1, UPT ;  /* 0x000000010400788c */ /* 0x001fd2000bf05270 */
[----:B------:R-:W-:Y:S05]  /*e990*/  BRA.U !UP0, `(.L_x_8088) ;  /* 0x0000000108407547 */ /* 0x000fea000b800000 */
[----:B------:R-:W-:Y:S01]  /*e9a0*/  MOV R2, 0x0 ;  /* 0x0000000000027802 */ /* 0x000fe20000000f00 */
[----:B------:R-:W0:Y:S01]  /*e9b0*/  LDCU.64 UR4, c[0x4][0x7c8] ;  /* 0x0100f900ff0477ac */ /* 0x000e220008000a00 */
[----:B-----5:R-:W-:Y:S02]  /*e9c0*/  HFMA2 R12, -RZ, RZ, 0, 5.9604644775390625e-08 ;  /* 0x00000001ff0c7431 */ /* 0x020fe400000001ff */
        /* <DEDUP_REMOVED lines=13> */
.L_x_8088:
[----:B------:R-:W0:Y:S02]  /*eaa0*/  LDCU.64 UR4, c[0x0][0x758] ;  /* 0x0000eb00ff0477ac */ /* 0x000e240008000a00 */
[----:B0-----:R-:W-:-:S05]  /*eab0*/  IADD3 R2, P0, PT, R16, UR4, RZ ;  /* 0x0000000410027c10 */ /* 0x001fca000ff1e0ff */
[----:B------:R-:W-:-:S05]  /*eac0*/  IMAD.X R3, RZ, RZ, UR5, P0 ;  /* 0x00000005ff037e24 */ /* 0x000fca00080e06ff */
[----:B------:R-:W-:Y:S01]  /*ead0*/  STG.E.U16 desc[UR36][R2.64], R17 ;  /* 0x0000001102007986 */ /* 0x000fe2000c101524 */
[----:B------:R-:W-:Y:S05]  /*eae0*/  EXIT ;  /* 0x000000000000794d */ /* 0x000fea0003800000 */
.L_x_8087:
[----:B------:R-:W-:Y:S01]  /*eaf0*/  STG.E.U16 desc[UR36][R2.64], R17 ;  /* 0x0000001102007986 */ /* 0x000fe2000c101524 */
[----:B------:R-:W-:Y:S05]  /*eb00*/  EXIT ;  /* 0x000000000000794d */ /* 0x000fea0003800000 */
.L_x_8085:
[----:B------:R-:W0:Y:S01]  /*eb10*/  LDCU.U8 UR4, c[0x0][0x788] ;  /* 0x0000f100ff0477ac */ /* 0x000e220008000000 */
[----:B------:R-:W1:Y:S01]  /*eb20*/  LDCU.U8 UR5, c[0x0][0x789] ;  /* 0x0000f120ff0577ac */ /* 0x000e620008000000 */
[----:B0-----:R-:W-:Y:S02]  /*eb30*/  UISETP.NE.AND UP0, UPT, UR4, URZ, UPT ;  /* 0x000000ff0400728c */ /* 0x001fe4000bf05270 */
[----:B-1----:R-:W-:-:S07]  /*eb40*/  UISETP.NE.AND UP1, UPT, UR5, URZ, UPT ;  /* 0x000000ff0500728c */ /* 0x002fce000bf25270 */
[----:B------:R-:W-:Y:S05]  /*eb50*/  BRA.U !UP0, `(.L_x_8089) ;  /* 0x00000001080c7547 */ /* 0x000fea000b800000 */
[----:B------:R-:W2:Y:S02]  /*eb60*/  LDG.E.U16 R0, desc[UR36][R2.64] ;  /* 0x0000002402007981 */ /* 0x000ea4000c1e1500 */
[----:B--2---:R-:W-:-:S04]  /*eb70*/  IADD3 R0, PT, PT, R17, R0, RZ ;  /* 0x0000000011007210 */ /* 0x004fc80007ffe0ff */
[----:B------:R-:W-:-:S07]  /*eb80*/  PRMT R17, R0, 0x7610, R17 ;  /* 0x0000761000117816 */ /* 0x000fce0000000011 */
.L_x_8089:
        /* <DEDUP_REMOVED lines=20> */
.L_x_8091:
[----:B------:R-:W0:Y:S02]  /*ecd0*/  LDCU.64 UR4, c[0x0][0x758] ;  /* 0x0000eb00ff0477ac */ /* 0x000e240008000a00 */
[----:B0-----:R-:W-:-:S04]  /*ece0*/  IADD3 R2, P0, PT, R16, UR4, RZ ;  /* 0x0000000410027c10 */ /* 0x001fc8000ff1e0ff */
[----:B------:R-:W-:-:S05]  /*ecf0*/  IADD3.X R3, PT, PT, RZ, UR5, RZ, P0, !PT ;  /* 0x00000005ff037c10 */ /* 0x000fca00087fe4ff */
[----:B------:R-:W-:Y:S01]  /*ed00*/  STG.E.U16 desc[UR36][R2.64], R17 ;  /* 0x0000001102007986 */ /* 0x000fe2000c101524 */
[----:B------:R-:W-:Y:S05]  /*ed10*/  EXIT ;  /* 0x000000000000794d */ /* 0x000fea0003800000 */
.L_x_8090:
[----:B------:R-:W-:Y:S01]  /*ed20*/  STG.E.U16 desc[UR36][R2.64], R17 ;  /* 0x0000001102007986 */ /* 0x000fe2000c101524 */
[----:B------:R-:W-:Y:S05]  /*ed30*/  EXIT ;  /* 0x000000000000794d */ /* 0x000fea0003800000 */
.L_x_8092:
        /* <DEDUP_REMOVED lines=12> */
.L_x_10029:


//--------------------- .text._ZN2at6native13reduce_kernelILi256ELi2ENS0_8ReduceOpIsNS0_14func_wrapper_tIsZNS0_11sum_functorIsssEclERNS_14TensorIteratorEEUlssE_EEjsLi4ELi8EEEEEvT1_ --------------------------
	.section	.text._ZN2at6native13reduce_kernelILi256ELi2ENS0_8ReduceOpIsNS0_14func_wrapper_tIsZNS0_11sum_functorIsssEclERNS_14TensorIteratorEEUlssE_EEjsLi4ELi8EEEEEvT1_,"ax",@progbits
	.align	128
        .global         _ZN2at6native13reduce_kernelILi256ELi2ENS0_8ReduceOpIsNS0_14func_wrapper_tIsZNS0_11sum_functorIsssEclERNS_14TensorIteratorEEUlssE_EEjsLi4ELi8EEEEEvT1_
        .type           _ZN2at6native13reduce_kernelILi256ELi2ENS0_8ReduceOpIsNS0_14func_wrapper_tIsZNS0_11sum_functorIsssEclERNS_14TensorIteratorEEUlssE_EEjsLi4ELi8EEEEEvT1_,@function
        .size           _ZN2at6native13reduce_kernelILi256ELi2ENS0_8ReduceOpIsNS0_14func_wrapper_tIsZNS0_11sum_functorIsssEclERNS_14TensorIteratorEEUlssE_EEjsLi4ELi8EEEEEvT1_,(.L_x_10030 - _ZN2at6native13reduce_kernelILi256ELi2ENS0_8ReduceOpIsNS0_14func_wrapper_tIsZNS0_11sum_functorIsssEclERNS_14TensorIteratorEEUlssE_EEjsLi4ELi8EEEEEvT1_)
        .other          _ZN2at6native13reduce_kernelILi256ELi2ENS0_8ReduceOpIsNS0_14func_wrapper_tIsZNS0_11sum_functorIsssEclERNS_14TensorIteratorEEUlssE_EEjsLi4ELi8EEEEEvT1_,@"STO_CUDA_ENTRY STV_DEFAULT"
_ZN2at6native13reduce_kernelILi256ELi2ENS0_8ReduceOpIsNS0_14func_wrapper_tIsZNS0_11sum_functorIsssEclERNS_14TensorIteratorEEUlssE_EEjsLi4ELi8EEEEEvT1_:
.text._ZN2at6native13reduce_kernelILi256ELi2ENS0_8ReduceOpIsNS0_14func_wrapper_tIsZNS0_11sum_functorIsssEclERNS_14TensorIteratorEEUlssE_EEjsLi4ELi8EEEEEvT1_:
[----:B------:R-:W0:Y:S01]  /*0000*/  LDC R1, c[0x0][0x37c] ;  /* 0x0000df00ff017b82 */ /* 0x000e220000000800 */
[----:B------:R-:W1:Y:S01]  /*0010*/  S2R R18, SR_TID.X ;  /* 0x0000000000127919 */ /* 0x000e620000002100 */
[----:B------:R-:W1:Y:S01]  /*0020*/  LDCU.128 UR8, c[0x0][0x3a0] ;  /* 0x00007400ff0877ac */ /* 0x000e620008000c00 */
[----:B------:R-:W-:Y:S01]  /*0030*/  HFMA2 R24, -RZ, RZ, 0, 0 ;  /* 0x00000000ff187431 */ /* 0x000fe200000001ff */
        /* <DEDUP_REMOVED lines=28> */
[----:B------:R-:W-:Y:S01]  /*0200*/  MOV R6, RZ ;  /* 0x000000ff00067202 */ /* 0x000fe20000000f00 */
        /* <DEDUP_REMOVED lines=263> */
.L_x_8093:
[----:B------:R-:W1:Y:S01]  /*1280*/  LDCU.64 UR4, c[0x0][0x388] ;  /* 0x00007100ff0477ac */ /* 0x000e620008000a00 */
[----:B------:R-:W-:Y:S01]  /*1290*/  BSSY.RECONVERGENT B6, `(.L_x_8094) ;  /* 0x0000a43000067945 */ /* 0x000fe20003800200 */
[----:B------:R-:W2:Y:S01]  /*12a0*/  LDCU.64 UR36, c[0x0][0x358] ;  /* 0x00006b00ff2477ac */ /* 0x000ea20008000a00 */
[----:B-1----:R-:W-:-:S04]  /*12b0*/  MOV R6, UR4 ;  /* 0x0000000400067c02 */ /* 0x002fc80008000f00 */
[----:B------:R-:W-:-:S04]  /*12c0*/  ISETP.GE.U32.AND P0, PT, R27, R6, PT ;  /* 0x000000061b00720c */ /* 0x000fc80003f06070 */
[----:B------:R-:W-:-:S13]  /*12d0*/  ISETP.GE.U32.OR P0, PT, R5, UR5, P0 ;  /* 0x0000000505007c0c */ /* 0x000fda0008706470 */
[----:B--2---:R-:W-:Y:S05]  /*12e0*/  @P0 BRA `(.L_x_8095) ;  /* 0x000000a000f40947 */ /* 0x004fea0003800000 */
        /* <DEDUP_REMOVED lines=14> */
[----:B-1----:R-:W-:Y:S01]  /*13d0*/  MOV R4, UR4 ;  /* 0x0000000400047c02 */ /* 0x002fe20008000f00 */
[----:B------:R-:W-:Y:S01]  /*13e0*/  IMAD.U32 R5, RZ, RZ, UR5 ;  /* 0x00000005ff057e24 */ /* 0x000fe2000f8e00ff */
[----:B--2---:R-:W-:Y:S01]  /*13f0*/  MOV R6, UR6 ;  /* 0x0000000600067c02 */ /* 0x004fe20008000f00 */
[----:B------:R-:W-:Y:S01]  /*1400*/  IMAD.U32 R7, RZ, RZ, UR7 ;  /* 0x00000007ff077e24 */ /* 0x000fe2000f8e00ff */
[----:B----4-:R-:W-:Y:S01]  /*1410*/  MOV R10, UR8 ;  /* 0x00000008000a7c02 */ /* 0x010fe20008000f00 */
[----:B------:R-:W-:-:S07]  /*1420*/  IMAD.U32 R11, RZ, RZ, UR9 ;  /* 0x00000009ff0b7e24 */ /* 0x000fce000f8e00ff */
[----:B------:R-:W-:-:S07]  /*1430*/  LEPC R20, `(.L_x_8097) ;  /* 0x000000001014794e */ /* 0x000fce0000000000 */
[----:B0--3--:R-:W-:Y:S05]  /*1440*/  CALL.ABS.NOINC R14 ;  /* 0x000000000e007343 */ /* 0x009fea0003c00000 */
.L_x_8097:
        /* <DEDUP_REMOVED lines=26> */
[----:B------:R-:W-:-:S06]  /*15f0*/  IMAD.WIDE.U32 R4, R18, 0x2, R16 ;  /* 0x0000000212047825 */ /* 0x000fcc00078e0010 */
[----:B------:R-:W2:Y:S02]  /*1600*/  LDG.E.U16 R5, desc[UR36][R4.64] ;  /* 0x0000002404057981 */ /* 0x000ea4000c1e1500 */
[----:B--2---:R-:W-:-:S07]  /*1610*/  IADD3 R3, PT, PT, R0, R5, RZ ;  /* 0x0000000500037210 */ /* 0x004fce0007ffe0ff */
.L_x_8101:
[----:B------:R-:W-:Y:S05]  /*1620*/  BSYNC.RECONVERGENT B1 ;  /* 0x0000000000017941 */ /* 0x000fea0003800200 */
.L_x_8100:
[----:B------:R-:W0:Y:S01]  /*1630*/  LDC R4, c[0x0][0x388] ;  /* 0x0000e200ff047b82 */ /* 0x000e220000000800 */
[----:B------:R-:W-:-:S05]  /*1640*/  IADD3 R16, P0, PT, R16, 0x10, RZ ;  /* 0x0000001010107810 */ /* 0x000fca0007f1e0ff */
[----:B------:R-:W-:Y:S01]  /*1650*/  IMAD.X R17, RZ, RZ, R17, P0 ;  /* 0x000000ffff117224 */ /* 0x000fe200000e0611 */
[----:B0-----:R-:W-:-:S07]  /*1660*/  IADD3 R11, PT, PT, R7, -0x8, R4 ;  /* 0xfffffff8070b7810 */ /* 0x001fce0007ffe004 */
.L_x_8099:
[----:B------:R-:W-:Y:S05]  /*1670*/  BSYNC.RECONVERGENT B0 ;  /* 0x0000000000007941 */ /* 0x000fea0003800200 */
.L_x_8098:
[----:B------:R-:W0:Y:S01]  /*1680*/  LDC.64 R6, c[0x0][0x3a0] ;  /* 0x0000e800ff067b82 */ /* 0x000e220000000a00 */
[----:B------:R-:W1:Y:S01]  /*1690*/  LDCU UR4, c[0x0][0x39c] ;  /* 0x00007380ff0477ac */ /* 0x000e620008000800 */
[----:B------:R-:W-:Y:S01]  /*16a0*/  BSSY.RECONVERGENT B0, `(.L_x_8102) ;  /* 0x000002c000007945 */ /* 0x000fe20003800200 */
[-C--:B------:R-:W-:Y:S01]  /*16b0*/  MOV R14, R8.reuse ;  /* 0x00000008000e7202 */ /* 0x080fe20000000f00 */
[--C-:B------:R-:W-:Y:S01]  /*16c0*/  IMAD.MOV.U32 R9, RZ, RZ, R8.reuse ;  /* 0x000000ffff097224 */ /* 0x100fe200078e0008 */
[-C--:B------:R-:W-:Y:S01]  /*16d0*/  MOV R13, R8.reuse ;  /* 0x00000008000d7202 */ /* 0x080fe20000000f00 */
[----:B------:R-:W-:Y:S01]  /*16e0*/  IMAD.MOV.U32 R10, RZ, RZ, R8 ;  /* 0x000000ffff0a7224 */ /* 0x000fe200078e0008 */
[----:B------:R-:W-:Y:S01]  /*16f0*/  MOV R12, R8 ;  /* 0x00000008000c7202 */ /* 0x000fe20000000f00 */
        /* <DEDUP_REMOVED lines=11> */
[--C-:B------:R-:W-:Y:S01]  /*17b0*/  IMAD.MOV.U32 R14, RZ, RZ, R8.reuse ;  /* 0x000000ffff0e7224 */ /* 0x100fe200078e0008 */
[-C--:B------:R-:W-:Y:S01]  /*17c0*/  MOV R9, R8.reuse ;  /* 0x0000000800097202 */ /* 0x080fe20000000f00 */
[--C-:B------:R-:W-:Y:S01]  /*17d0*/  IMAD.MOV.U32 R13, RZ, RZ, R8.reuse ;  /* 0x000000ffff0d7224 */ /* 0x100fe200078e0008 */
[----:B------:R-:W-:Y:S01]  /*17e0*/  MOV R10, R8 ;  /* 0x00000008000a7202 */ /* 0x000fe20000000f00 */
[----:B------:R-:W-:-:S07]  /*17f0*/  IMAD.MOV.U32 R12, RZ, RZ, R8 ;  /* 0x000000ffff0c7224 */ /* 0x000fce00078e0008 */
.L_x_8104:
[C---:B------:R-:W-:Y:S01]  /*1800*/  IMAD.WIDE.U32 R4, R15.reuse, 0x10, R16 ;  /* 0x000000100f047825 */ /* 0x040fe200078e0010 */
[----:B------:R-:W0:Y:S05]  /*1810*/  LDCU UR4, c[0x0][0x390] ;  /* 0x00007200ff0477ac */ /* 0x000e2a0008000800 */
[----:B------:R-:W2:Y:S01]  /*1820*/  LDG.E.128 R4, desc[UR36][R4.64] ;  /* 0x0000002404047981 */ /* 0x000ea2000c1e1d00 */
[----:B0-----:R-:W-:-:S04]  /*1830*/  IADD3 R15, PT, PT, R15, UR4, RZ ;  /* 0x000000040f0f7c10 */ /* 0x001fc8000fffe0ff */
[----:B------:R-:W-:-:S04]  /*1840*/  LEA R20, R15, 0x7, 0x3 ;  /* 0x000000070f147811 */ /* 0x000fc800078e18ff */
[----:B------:R-:W-:Y:S02]  /*1850*/  ISETP.GE.U32.AND P1, PT, R20, R11, PT ;  /* 0x0000000b1400720c */ /* 0x000fe40003f26070 */
[C---:B--2---:R-:W-:Y:S01]  /*1860*/  IADD3 R20, PT, PT, R6.reuse, R13, RZ ;  /* 0x0000000d06147210 */ /* 0x044fe20007ffe0ff */
[----:B------:R-:W-:Y:S01]  /*1870*/  IMAD.IADD R12, R5, 0x1, R12 ;  /* 0x00000001050c7824 */ /* 0x000fe200078e020c */
[----:B------:R-:W-:Y:S01]  /*1880*/  PRMT R6, R6, 0x7632, R6 ;  /* 0x0000763206067816 */ /* 0x000fe20000000006 */
[----:B------:R-:W-:Y:S01]  /*1890*/  IMAD.IADD R14, R7, 0x1, R14 ;  /* 0x00000001070e7824 */ /* 0x000fe200078e020e */
[----:B------:R-:W-:Y:S02]  /*18a0*/  PRMT R13, R5, 0x7632, R13 ;  /* 0x00007632050d7816 */ /* 0x000fe4000000000d */
[C---:B------:R-:W-:Y:S02]  /*18b0*/  IADD3 R5, PT, PT, R4.reuse, R3, RZ ;  /* 0x0000000304057210 */ /* 0x040fe40007ffe0ff */
[----:B------:R-:W-:Y:S01]  /*18c0*/  PRMT R7, R7, 0x7632, R7 ;  /* 0x0000763207077816 */ /* 0x000fe20000000007 */
[----:B------:R-:W-:Y:S01]  /*18d0*/  IMAD.IADD R10, R13, 0x1, R10 ;  /* 0x000000010d0a7824 */ /* 0x000fe200078e020a */
[----:B------:R-:W-:-:S02]  /*18e0*/  PRMT R3, R4, 0x7632, R3 ;  /* 0x0000763204037816 */ /* 0x000fc40000000003 */
[----:B------:R-:W-:Y:S01]  /*18f0*/  IADD3 R6, PT, PT, R6, R9, RZ ;  /* 0x0000000906067210 */ /* 0x000fe20007ffe0ff */
[----:B------:R-:W-:Y:S01]  /*1900*/  IMAD.IADD R0, R7, 0x1, R0 ;  /* 0x0000000107007824 */ /* 0x000fe200078e0200 */
[----:B------:R-:W-:Y:S02]  /*1910*/  IADD3 R8, PT, PT, R3, R8, RZ ;  /* 0x0000000803087210 */ /* 0x000fe40007ffe0ff */
[----:B------:R-:W-:Y:S02]  /*1920*/  PRMT R13, R20, 0x7610, R13 ;  /* 0x00007610140d7816 */ /* 0x000fe4000000000d */
[----:B------:R-:W-:Y:S02]  /*1930*/  PRMT R3, R5, 0x7610, R3 ;  /* 0x0000761005037816 */ /* 0x000fe40000000003 */
[----:B------:R-:W-:Y:S01]  /*1940*/  PRMT R9, R6, 0x7610, R9 ;  /* 0x0000761006097816 */ /* 0x000fe20000000009 */
[----:B------:R-:W-:Y:S06]  /*1950*/  @!P1 BRA `(.L_x_8104) ;  /* 0xfffffffc00a89947 */ /* 0x000fec000383ffff */
.L_x_8103:
[----:B------:R-:W-:Y:S05]  /*1960*/  BSYNC.RECONVERGENT B0 ;  /* 0x0000000000007941 */ /* 0x000fea0003800200 */
.L_x_8102:
        /* <DEDUP_REMOVED lines=9> */
.L_x_8106:
[----:B------:R-:W-:Y:S05]  /*1a00*/  BSYNC.RECONVERGENT B0 ;  /* 0x0000000000007941 */ /* 0x000fea0003800200 */
.L_x_8105:
[----:B------:R-:W-:Y:S02]  /*1a10*/  IADD3 R3, PT, PT, R12, R8, R3 ;  /* 0x000000080c037210 */ /* 0x000fe40007ffe003 */
[----:B------:R-:W-:Y:S02]  /*1a20*/  PRMT R17, RZ, 0x7610, R17 ;  /* 0x00007610ff117816 */ /* 0x000fe40000000011 */
[----:B------:R-:W-:-:S04]  /*1a30*/  IADD3 R3, PT, PT, R13, R10, R3 ;  /* 0x0000000a0d037210 */ /* 0x000fc80007ffe003 */
[----:B------:R-:W-:-:S05]  /*1a40*/  IADD3 R3, PT, PT, R14, R9, R3 ;  /* 0x000000090e037210 */ /* 0x000fca0007ffe003 */
[----:B------:R-:W-:-:S05]  /*1a50*/  IMAD.IADD R3, R3, 0x1, R0 ;  /* 0x0000000103037824 */ /* 0x000fca00078e0200 */
[----:B------:R-:W-:Y:S01]  /*1a60*/  PRMT R16, R3, 0x7610, R16 ;  /* 0x0000761003107816 */ /* 0x000fe20000000010 */
[----:B------:R-:W-:Y:S06]  /*1a70*/  BRA `(.L_x_8095) ;  /* 0x0000009c00107947 */ /* 0x000fec0003800000 */
.L_x_8096:
        /* <DEDUP_REMOVED lines=8> */
[----:B------:R-:W2:Y:S01]  /*1b00*/  LDC.U16 R7, c[0x0][0x382] ;  /* 0x0000e080ff077b82 */ /* 0x000ea20000000400 */
        /* <DEDUP_REMOVED lines=17> */
.L_x_8111:
        /* <DEDUP_REMOVED lines=8> */
[----:B------:R-:W2:Y:S01]  /*1ca0*/  LDG.E R25, desc[UR36][R24.64] ;  /* 0x0000002418197981 */ /* 0x000ea2000c1e1900 */
[----:B------:R-:W-:Y:S01]  /*1cb0*/  SHF.R.U32.HI R11, RZ, 0x1, R27 ;  /* 0x00000001ff0b7819 */ /* 0x000fe2000001161b */
[--C-:B------:R-:W-:Y:S01]  /*1cc0*/  IMAD.WIDE.U32 R8, R9, 0x4, R16.reuse ;  /* 0x0000000409087825 */ /* 0x100fe200078e0010 */
[----:B------:R-:W-:Y:S02]  /*1cd0*/  LOP3.LUT R5, R5, 0xfffffffc, RZ, 0xc0, !PT ;  /* 0xfffffffc05057812 */ /* 0x000fe400078ec0ff */
[----:B------:R-:W-:Y:S02]  /*1ce0*/  LOP3.LUT R29, R4, 0x1, RZ, 0xc0, !PT ;  /* 0x00000001041d7812 */ /* 0x000fe400078ec0ff */
[----:B------:R-:W-:Y:S01]  /*1cf0*/  IADD3 R4, P0, PT, R16, R5, RZ ;  /* 0x0000000510047210 */ /* 0x000fe20007f1e0ff */
[----:B------:R-:W-:Y:S01]  /*1d00*/  IMAD.WIDE.U32 R10, R11, 0x4, R16 ;  /* 0x000000040b0a7825 */ /* 0x000fe200078e0010 */
[----:B------:R-:W3:Y:S03]  /*1d10*/  LDG.E R8, desc[UR36][R8.64] ;  /* 0x0000002408087981 */ /* 0x000ee6000c1e1900 */
[----:B------:R-:W-:-:S02]  /*1d20*/  IMAD.X R5, R17, 0x1, R29, P0 ;  /* 0x0000000111057824 */ /* 0x000fc400000e061d */
[----:B------:R-:W4:Y:S04]  /*1d30*/  LDG.E R10, desc[UR36][R10.64] ;  /* 0x000000240a0a7981 */ /* 0x000f28000c1e1900 */
[----:B------:R-:W5:Y:S01]  /*1d40*/  LDG.E R4, desc[UR36][R4.64] ;  /* 0x0000002404047981 */ /* 0x000f62000c1e1900 */
[----:B------:R-:W-:-:S05]  /*1d50*/  IADD3 R27, PT, PT, R27, R0, RZ ;  /* 0x000000001b1b7210 */ /* 0x000fca0007ffe0ff */
[----:B------:R-:W-:-:S05]  /*1d60*/  IMAD R31, R0, 0x3, R27 ;  /* 0x00000003001f7824 */ /* 0x000fca00078e021b */
[----:B------:R-:W-:Y:S02]  /*1d70*/  ISETP.GE.U32.AND P0, PT, R31, R6, PT ;  /* 0x000000061f00720c */ /* 0x000fe40003f06070 */
[----:B--2---:R-:W-:-:S05]  /*1d80*/  PRMT R29, R25, 0x7632, R29 ;  /* 0x00007632191d7816 */ /* 0x004fca000000001d */
[----:B------:R-:W-:Y:S01]  /*1d90*/  IMAD.IADD R26, R29, 0x1, R12 ;  /* 0x000000011d1a7824 */ /* 0x000fe200078e020c */
[----:B---3--:R-:W-:Y:S02]  /*1da0*/  PRMT R22, R8, 0x7632, R22 ;  /* 0x0000763208167816 */ /* 0x008fe40000000016 */
[----:B----4-:R-:W-:Y:S02]  /*1db0*/  PRMT R12, R10, 0x7632, R12 ;  /* 0x000076320a0c7816 */ /* 0x010fe4000000000c */
[----:B-----5:R-:W-:-:S03]  /*1dc0*/  PRMT R29, R4, 0x7632, R29 ;  /* 0x00007632041d7816 */ /* 0x020fc6000000001d */
[----:B------:R-:W-:Y:S01]  /*1dd0*/  IMAD.IADD R13, R12, 0x1, R13 ;  /* 0x000000010c0d7824 */ /* 0x000fe200078e020d */
[----:B------:R-:W-:Y:S01]  /*1de0*/  IADD3 R3, PT, PT, R22, R3, RZ ;  /* 0x0000000316037210 */ /* 0x000fe20007ffe0ff */
[----:B------:R-:W-:Y:S01]  /*1df0*/  IMAD.IADD R14, R25, 0x1, R14 ;  /* 0x00000001190e7824 */ /* 0x000fe200078e020e */
[----:B------:R-:W-:Y:S01]  /*1e00*/  IADD3 R20, PT, PT, R29, R20, RZ ;  /* 0x000000141d147210 */ /* 0x000fe20007ffe0ff */
[----:B------:R-:W-:Y:S01]  /*1e10*/  IMAD.IADD R15, R10, 0x1, R15 ;  /* 0x000000010a0f7824 */ /* 0x000fe200078e020f */
[----:B------:R-:W-:Y:S02]  /*1e20*/  IADD3 R7, PT, PT, R8, R7, RZ ;  /* 0x0000000708077210 */ /* 0x000fe40007ffe0ff */
[----:B------:R-:W-:Y:S02]  /*1e30*/  PRMT R12, R26, 0x7610, R12 ;  /* 0x000076101a0c7816 */ /* 0x000fe4000000000c */
[----:B------:R-:W-:Y:S01]  /*1e40*/  IADD3 R21, PT, PT, R4, R21, RZ ;  /* 0x0000001504157210 */ /* 0x000fe20007ffe0ff */
[----:B------:R-:W-:Y:S06]  /*1e50*/  @!P0 BRA `(.L_x_8111) ;  /* 0xfffffffc00708947 */ /* 0x000fec000383ffff */
[----:B------:R-:W-:Y:S05]  /*1e60*/  BSYNC.RECONVERGENT B1 ;  /* 0x0000000000017941 */ /* 0x000fea0003800200 */
.L_x_8110:
        /* <DEDUP_REMOVED lines=8> */
.L_x_8109:
[----:B------:R-:W-:Y:S05]  /*1ef0*/  BSYNC.RECONVERGENT B0 ;  /* 0x0000000000007941 */ /* 0x000fea0003800200 */
.L_x_8108:
        /* <DEDUP_REMOVED lines=31> */
.L_x_8113:
[----:B------:R-:W-:Y:S05]  /*20f0*/  BSYNC.RECONVERGENT B0 ;  /* 0x0000000000007941 */ /* 0x000fea0003800200 */
.L_x_8112:
[----:B------:R-:W-:Y:S04]  /*2100*/  BSSY.RECONVERGENT B0, `(.L_x_8114) ;  /* 0x0000016000007945 */ /* 0x000fe80003800200 */
[----:B------:R-:W-:Y:S05]  /*2110*/  @P0 BRA `(.L_x_8115) ;  /* 0x0000000000500947 */ /* 0x000fea0003800000 */
[----:B------:R-:W-:Y:S01]  /*2120*/  IADD3 R5, PT, PT, R27, R0, RZ ;  /* 0x000000001b057210 */ /* 0x000fe20007ffe0ff */
[----:B------:R-:W-:Y:S01]  /*2130*/  IMAD.IADD R11, R14, 0x1, R11 ;  /* 0x000000010e0b7824 */ /* 0x000fe200078e020b */
[----:B------:R-:W-:Y:S02]  /*2140*/  IADD3 R12, PT, PT, R12, R25, RZ ;  /* 0x000000190c0c7210 */ /* 0x000fe40007ffe0ff */
[----:B------:R-:W-:Y:S02]  /*2150*/  ISETP.GE.U32.AND P0, PT, R5, R6, PT ;  /* 0x000000060500720c */ /* 0x000fe40003f06070 */
[----:B------:R-:W-:-:S11]  /*2160*/  PRMT R14, R11, 0x7610, R14 ;  /* 0x000076100b0e7816 */ /* 0x000fd6000000000e */
[----:B------:R-:W-:Y:S05]  /*2170*/  @P0 BRA `(.L_x_8115) ;  /* 0x0000000000380947 */ /* 0x000fea0003800000 */
[----:B------:R-:W-:Y:S01]  /*2180*/  IMAD.IADD R5, R5, 0x1, R0 ;  /* 0x0000000105057824 */ /* 0x000fe200078e0200 */
[----:B------:R-:W-:Y:S01]  /*2190*/  IADD3 R7, PT, PT, R7, R26, RZ ;  /* 0x0000001a07077210 */ /* 0x000fe20007ffe0ff */
[----:B------:R-:W-:-:S03]  /*21a0*/  IMAD.IADD R3, R3, 0x1, R24 ;  /* 0x0000000103037824 */ /* 0x000fc600078e0218 */
[----:B------:R-:W-:-:S13]  /*21b0*/  ISETP.GE.U32.AND P0, PT, R5, R6, PT ;  /* 0x000000060500720c */ /* 0x000fda0003f06070 */
[----:B------:R-:W-:Y:S05]  /*21c0*/  @P0 BRA `(.L_x_8115) ;  /* 0x0000000000240947 */ /* 0x000fea0003800000 */
[----:B------:R-:W-:Y:S01]  /*21d0*/  IADD3 R5, PT, PT, R5, R0, RZ ;  /* 0x0000000005057210 */ /* 0x000fe20007ffe0ff */
[----:B------:R-:W-:Y:S01]  /*21e0*/  IMAD.IADD R21, R21, 0x1, R22 ;  /* 0x0000000115157824 */ /* 0x000fe200078e0216 */
[----:B------:R-:W-:Y:S02]  /*21f0*/  IADD3 R9, PT, PT, R20, R9, RZ ;  /* 0x0000000914097210 */ /* 0x000fe40007ffe0ff */
[----:B------:R-:W-:Y:S02]  /*2200*/  ISETP.GE.U32.AND P0, PT, R5, R6, PT ;  /* 0x000000060500720c */ /* 0x000fe40003f06070 */
[----:B------:R-:W-:-:S11]  /*2210*/  PRMT R20, R9, 0x7610, R20 ;  /* 0x0000761009147816 */ /* 0x000fd60000000014 */
[----:B------:R-:W-:Y:S01]  /*2220*/  @!P0 IMAD.IADD R8, R15, 0x1, R8 ;  /* 0x000000010f088824 */ /* 0x000fe200078e0208 */
[----:B------:R-:W-:-:S04]  /*2230*/  @!P0 IADD3 R10, PT, PT, R13, R10, RZ ;  /* 0x0000000a0d0a8210 */ /* 0x000fc80007ffe0ff */
[----:B------:R-:W-:Y:S02]  /*2240*/  @!P0 PRMT R15, R8, 0x7610, R15 ;  /* 0x00007610080f8816 */ /* 0x000fe4000000000f */
[----:B------:R-:W-:-:S07]  /*2250*/  @!P0 PRMT R13, R10, 0x7610, R13 ;  /* 0x000076100a0d8816 */ /* 0x000fce000000000d */
.L_x_8115:
[----:B------:R-:W-:Y:S05]  /*2260*/  BSYNC.RECONVERGENT B0 ;  /* 0x0000000000007941 */ /* 0x000fea0003800200 */
.L_x_8114:
[----:B------:R-:W-:Y:S02]  /*2270*/  IADD3 R14, PT, PT, R21, R7, R14 ;  /* 0x00000007150e7210 */ /* 0x000fe40007ffe00e */
[----:B------:R-:W-:-:S03]  /*2280*/  IADD3 R12, PT, PT, R20, R3, R12 ;  /* 0x00000003140c7210 */ /* 0x000fc60007ffe00c */
[----:B------:R-:W-:Y:S01]  /*2290*/  IMAD.IADD R14, R14, 0x1, R15 ;  /* 0x000000010e0e7824 */ /* 0x000fe200078e020f */
[----:B------:R-:W-:-:S04]  /*22a0*/  IADD3 R12, PT, PT, R12, R13, RZ ;  /* 0x0000000d0c0c7210 */ /* 0x000fc80007ffe0ff */
[----:B------:R-:W-:Y:S02]  /*22b0*/  PRMT R16, R14, 0x7610, R16 ;  /* 0x000076100e107816 */ /* 0x000fe40000000010 */
[----:B------:R-:W-:Y:S01]  /*22c0*/  PRMT R17, R12, 0x7610, R17 ;  /* 0x000076100c117816 */ /* 0x000fe20000000011 */
[----:B------:R-:W-:Y:S06]  /*22d0*/  BRA `(.L_x_8095) ;  /* 0x0000009000f87947 */ /* 0x000fec0003800000 */
.L_x_8107:
[----:B------:R-:W-:-:S13]  /*22e0*/  ISETP.NE.AND P0, PT, R14, 0x1, PT ;  /* 0x000000010e00780c */ /* 0x000fda0003f05270 */
[----:B------:R-:W-:Y:S05]  /*22f0*/  @P0 BRA `(.L_x_8116) ;  /* 0x0000000800140947 */ /* 0x000fea0003800000 */
[----:B------:R-:W1:Y:S01]  /*2300*/  LDC R0, c[0x0][0x390] ;  /* 0x0000e400ff007b82 */ /* 0x000e620000000800 */
[----:B------:R-:W-:Y:S07]  /*2310*/  BSSY.RECONVERGENT B0, `(.L_x_8117) ;  /* 0x0000040000007945 */ /* 0x000fee0003800200 */
[----:B------:R-:W2:Y:S01]  /*2320*/  LDC.U16 R7, c[0x0][0x382] ;  /* 0x0000e080ff077b82 */ /* 0x000ea20000000400 */
        /* <DEDUP_REMOVED lines=17> */
.L_x_8120:
        /* <DEDUP_REMOVED lines=11> */
[----:B------:R-:W2:Y:S03]  /*24f0*/  LDG.E R12, desc[UR36][R12.64] ;  /* 0x000000240c0c7981 */ /* 0x000ea6000c1e1900 */
[----:B------:R-:W-:Y:S01]  /*2500*/  SHF.R.U32.HI R11, RZ, 0x1, R4 ;  /* 0x00000001ff0b7819 */ /* 0x000fe20000011604 */
[----:B------:R-:W-:-:S04]  /*2510*/  IMAD.WIDE.U32 R4, R5, 0x4, R16 ;  /* 0x0000000405047825 */ /* 0x000fc800078e0010 */
[--C-:B------:R-:W-:Y:S02]  /*2520*/  IMAD.WIDE.U32 R8, R9, 0x4, R16.reuse ;  /* 0x0000000409087825 */ /* 0x100fe400078e0010 */
[----:B------:R-:W3:Y:S02]  /*2530*/  LDG.E R5, desc[UR36][R4.64] ;  /* 0x0000002404057981 */ /* 0x000ee4000c1e1900 */
[----:B------:R-:W-:Y:S02]  /*2540*/  IMAD.WIDE.U32 R10, R11, 0x4, R16 ;  /* 0x000000040b0a7825 */ /* 0x000fe400078e0010 */
[----:B------:R-:W4:Y:S04]  /*2550*/  LDG.E R8, desc[UR36][R8.64] ;  /* 0x0000002408087981 */ /* 0x000f28000c1e1900 */
[----:B------:R-:W5:Y:S01]  /*2560*/  LDG.E R11, desc[UR36][R10.64] ;  /* 0x000000240a0b7981 */ /* 0x000f62000c1e1900 */
[----:B------:R-:W-:-:S04]  /*2570*/  IMAD.IADD R27, R27, 0x1, R0 ;  /* 0x000000011b1b7824 */ /* 0x000fc800078e0200 */
[----:B------:R-:W-:-:S05]  /*2580*/  IMAD R29, R0, 0x3, R27 ;  /* 0x00000003001d7824 */ /* 0x000fca00078e021b */
[----:B------:R-:W-:Y:S02]  /*2590*/  ISETP.GE.U32.AND P0, PT, R29, R6, PT ;  /* 0x000000061d00720c */ /* 0x000fe40003f06070 */
[----:B--2---:R-:W-:-:S04]  /*25a0*/  PRMT R26, R12, 0x7632, R26 ;  /* 0x000076320c1a7816 */ /* 0x004fc8000000001a */
[----:B------:R-:W-:Y:S02]  /*25b0*/  IADD3 R13, PT, PT, R26, R7, RZ ;  /* 0x000000071a0d7210 */ /* 0x000fe40007ffe0ff */
[----:B---3--:R-:W-:Y:S02]  /*25c0*/  PRMT R29, R5, 0x7632, R29 ;  /* 0x00007632051d7816 */ /* 0x008fe4000000001d */
[----:B----4-:R-:W-:Y:S02]  /*25d0*/  PRMT R26, R8, 0x7632, R26 ;  /* 0x00007632081a7816 */ /* 0x010fe4000000001a */
[----:B-----5:R-:W-:Y:S01]  /*25e0*/  PRMT R7, R11, 0x7632, R7 ;  /* 0x000076320b077816 */ /* 0x020fe20000000007 */
[----:B------:R-:W-:Y:S01]  /*25f0*/  IMAD.IADD R20, R29, 0x1, R20 ;  /* 0x000000011d147824 */ /* 0x000fe200078e0214 */
[----:B------:R-:W-:Y:S01]  /*2600*/  IADD3 R3, PT, PT, R12, R3, RZ ;  /* 0x000000030c037210 */ /* 0x000fe20007ffe0ff */
[----:B------:R-:W-:Y:S01]  /*2610*/  IMAD.IADD R21, R26, 0x1, R21 ;  /* 0x000000011a157824 */ /* 0x000fe200078e0215 */
[----:B------:R-:W-:Y:S01]  /*2620*/  IADD3 R24, PT, PT, R7, R24, RZ ;  /* 0x0000001807187210 */ /* 0x000fe20007ffe0ff */
[----:B------:R-:W-:Y:S01]  /*2630*/  IMAD.IADD R14, R5, 0x1, R14 ;  /* 0x00000001050e7824 */ /* 0x000fe200078e020e */
[----:B------:R-:W-:Y:S01]  /*2640*/  PRMT R7, R13, 0x7610, R7 ;  /* 0x000076100d077816 */ /* 0x000fe20000000007 */
[----:B------:R-:W-:Y:S01]  /*2650*/  IMAD.IADD R22, R11, 0x1, R22 ;  /* 0x000000010b167824 */ /* 0x000fe200078e0216 */
[----:B------:R-:W-:Y:S01]  /*2660*/  IADD3 R15, PT, PT, R8, R15, RZ ;  /* 0x0000000f080f7210 */ /* 0x000fe20007ffe0ff */
[----:B------:R-:W-:Y:S06]  /*2670*/  @!P0 BRA `(.L_x_8120) ;  /* 0xfffffffc00708947 */ /* 0x000fec000383ffff */
[----:B------:R-:W-:Y:S05]  /*2680*/  BSYNC.RECONVERGENT B1 ;  /* 0x0000000000017941 */ /* 0x000fea0003800200 */
.L_x_8119:
[----:B------:R-:W-:Y:S02]  /*2690*/  PRMT R26, R12, 0x7610, R26 ;  /* 0x000076100c1a7816 */ /* 0x000fe4000000001a */
[----:B------:R-:W-:Y:S02]  /*26a0*/  PRMT R10, R8, 0x7610, R10 ;  /* 0x00007610080a7816 */ /* 0x000fe4000000000a */
[----:B------:R-:W-:Y:S02]  /*26b0*/  PRMT R9, R11, 0x7610, R9 ;  /* 0x000076100b097816 */ /* 0x000fe40000000009 */
[----:B------:R-:W-:Y:S02]  /*26c0*/  PRMT R12, R12, 0x7632, R12 ;  /* 0x000076320c0c7816 */ /* 0x000fe4000000000c */
[C---:B------:R-:W-:Y:S02]  /*26d0*/  PRMT R29, R5.reuse, 0x7610, R29 ;  /* 0x00007610051d7816 */ /* 0x040fe4000000001d */
[----:B------:R-:W-:-:S02]  /*26e0*/  PRMT R13, R5, 0x7632, R13 ;  /* 0x00007632050d7816 */ /* 0x000fc4000000000d */
[----:B------:R-:W-:Y:S02]  /*26f0*/  PRMT R8, R8, 0x7632, R8 ;  /* 0x0000763208087816 */ /* 0x000fe40000000008 */
[----:B------:R-:W-:-:S07]  /*2700*/  PRMT R11, R11, 0x7632, R11 ;  /* 0x000076320b0b7816 */ /* 0x000fce000000000b */
.L_x_8118:
[----:B------:R-:W-:Y:S05]  /*2710*/  BSYNC.RECONVERGENT B0 ;  /* 0x0000000000007941 */ /* 0x000fea0003800200 */
.L_x_8117:
        /* <DEDUP_REMOVED lines=35> */
.L_x_8122:
[----:B------:R-:W-:Y:S05]  /*2950*/  BSYNC.RECONVERGENT B0 ;  /* 0x0000000000007941 */ /* 0x000fea0003800200 */
.L_x_8121:
[----:B------:R-:W-:Y:S04]  /*2960*/  BSSY.RECONVERGENT B0, `(.L_x_8123) ;  /* 0x0000017000007945 */ /* 0x000fe80003800200 */
        /* <DEDUP_REMOVED lines=15> */
[----:B------:R-:W-:Y:S02]  /*2a60*/  ISETP.GE.U32.AND P0, PT, R5, R6, PT ;  /* 0x000000060500720c */ /* 0x000fe40003f06070 */
[----:B------:R-:W-:Y:S02]  /*2a70*/  PRMT R15, R10, 0x7610, R15 ;  /* 0x000076100a0f7816 */ /* 0x000fe4000000000f */
[----:B------:R-:W-:-:S09]  /*2a80*/  PRMT R21, R8, 0x7610, R21 ;  /* 0x0000761008157816 */ /* 0x000fd20000000015 */
[----:B------:R-:W-:Y:S01]  /*2a90*/  @!P0 IMAD.IADD R11, R24, 0x1, R11 ;  /* 0x00000001180b8824 */ /* 0x000fe200078e020b */
[----:B------:R-:W-:-:S04]  /*2aa0*/  @!P0 IADD3 R9, PT, PT, R22, R9, RZ ;  /* 0x0000000916098210 */ /* 0x000fc80007ffe0ff */
[----:B------:R-:W-:Y:S02]  /*2ab0*/  @!P0 PRMT R22, R9, 0x7610, R22 ;  /* 0x0000761009168816 */ /* 0x000fe40000000016 */
[----:B------:R-:W-:-:S07]  /*2ac0*/  @!P0 PRMT R24, R11, 0x7610, R24 ;  /* 0x000076100b188816 */ /* 0x000fce0000000018 */
.L_x_8124:
[----:B------:R-:W-:Y:S05]  /*2ad0*/  BSYNC.RECONVERGENT B0 ;  /* 0x0000000000007941 */ /* 0x000fea0003800200 */
.L_x_8123:
[----:B------:R-:W-:Y:S02]  /*2ae0*/  IADD3 R7, PT, PT, R21, R20, R7 ;  /* 0x0000001415077210 */ /* 0x000fe40007ffe007 */
[----:B------:R-:W-:-:S03]  /*2af0*/  IADD3 R3, PT, PT, R15, R14, R3 ;  /* 0x0000000e0f037210 */ /* 0x000fc60007ffe003 */
[----:B------:R-:W-:Y:S01]  /*2b00*/  IMAD.IADD R7, R7, 0x1, R24 ;  /* 0x0000000107077824 */ /* 0x000fe200078e0218 */
[----:B------:R-:W-:-:S04]  /*2b10*/  IADD3 R3, PT, PT, R3, R22, RZ ;  /* 0x0000001603037210 */ /* 0x000fc80007ffe0ff */
[----:B------:R-:W-:Y:S02]  /*2b20*/  PRMT R16, R3, 0x7610, R16 ;  /* 0x0000761003107816 */ /* 0x000fe40000000010 */
[----:B------:R-:W-:Y:S01]  /*2b30*/  PRMT R17, R7, 0x7610, R17 ;  /* 0x0000761007117816 */ /* 0x000fe20000000011 */
[----:B------:R-:W-:Y:S06]  /*2b40*/  BRA `(.L_x_8095) ;  /* 0x0000008800dc7947 */ /* 0x000fec0003800000 */
.L_x_8116:
[----:B------:R-:W1:Y:S01]  /*2b50*/  LDCU UR4, c[0x0][0x390] ;  /* 0x00007200ff0477ac */ /* 0x000e620008000800 */
[----:B------:R-:W2:Y:S01]  /*2b60*/  LDC.U16 R0, c[0x0][0x382] ;  /* 0x0000e080ff007b82 */ /* 0x000ea20000000400 */
[----:B------:R-:W-:Y:S01]  /*2b70*/  BSSY.RECONVERGENT B0, `(.L_x_8125) ;  /* 0x0000419000007945 */ /* 0x000fe20003800200 */
[----:B------:R-:W-:Y:S01]  /*2b80*/  IMAD.MOV.U32 R8, RZ, RZ, R27 ;  /* 0x000000ffff087224 */ /* 0x000fe200078e001b */
[----:B-1----:R-:W-:-:S05]  /*2b90*/  MOV R7, UR4 ;  /* 0x0000000400077c02 */ /* 0x002fca0008000f00 */
[----:B------:R-:W-:Y:S01]  /*2ba0*/  IMAD R3, R7, 0x3, R27 ;  /* 0x0000000307037824 */ /* 0x000fe200078e021b */
[-C--:B--2---:R-:W-:Y:S01]  /*2bb0*/  MOV R9, R0.reuse ;  /* 0x0000000000097202 */ /* 0x084fe20000000f00 */
[--C-:B------:R-:W-:Y:S01]  /*2bc0*/  IMAD.MOV.U32 R10, RZ, RZ, R0.reuse ;  /* 0x000000ffff0a7224 */ /* 0x100fe200078e0000 */
[----:B------:R-:W-:Y:S01]  /*2bd0*/  MOV R11, R0 ;  /* 0x00000000000b7202 */ /* 0x000fe20000000f00 */
[--C-:B------:R-:W-:Y:S01]  /*2be0*/  IMAD.MOV.U32 R12, RZ, RZ, R0.reuse ;  /* 0x000000ffff0c7224 */ /* 0x100fe200078e0000 */
[----:B------:R-:W-:Y:S01]  /*2bf0*/  ISETP.GE.U32.AND P0, PT, R3, R6, PT ;  /* 0x000000060300720c */ /* 0x000fe20003f06070 */
[----:B------:R-:W-:Y:S01]  /*2c00*/  IMAD.MOV.U32 R5, RZ, RZ, R0 ;  /* 0x000000ffff057224 */ /* 0x000fe200078e0000 */
[-C--:B------:R-:W-:Y:S02]  /*2c10*/  MOV R3, R0.reuse ;  /* 0x0000000000037202 */ /* 0x080fe40000000f00 */
[----:B------:R-:W-:-:S09]  /*2c20*/  MOV R4, R0 ;  /* 0x0000000000047202 */ /* 0x000fd20000000f00 */
[----:B------:R-:W-:Y:S05]  /*2c30*/  @P0 BRA `(.L_x_8126) ;  /* 0x0000004000300947 */ /* 0x000fea0003800000 */
        /* <DEDUP_REMOVED lines=9> */
[-C--:B------:R-:W-:Y:S02]  /*2cd0*/  MOV R3, R0.reuse ;  /* 0x0000000000037202 */ /* 0x080fe40000000f00 */
[----:B------:R-:W-:Y:S01]  /*2ce0*/  MOV R4, R0 ;  /* 0x0000000000047202 */ /* 0x000fe20000000f00 */
[----:B-1----:R-:W-:-:S07]  /*2cf0*/  VIADD R20, R20, 0x1 ;  /* 0x0000000114147836 */ /* 0x002fce0000000000 */
.L_x_8132:
        /* <DEDUP_REMOVED lines=290> */
[----:B0-----:R-:W-:-:S03]  /*3f20*/  @P1 SHF.R.U32.HI R7, RZ, R22, R7 ;  /* 0x00000016ff071219 */ /* 0x001fc60000011607 */
[----:B------:R-:W-:Y:S01]  /*3f30*/  IMAD R14, R14, UR27, R27 ;  /* 0x0000001b0e0e7c24 */ /* 0x000fe2000f8e021b */
[----:B------:R-:W-:-:S03]  /*3f40*/  @P1 IADD3 R7, PT, PT, -R7, RZ, RZ ;  /* 0x000000ff07071210 */ /* 0x000fc60007ffe1ff */
[----:B------:R-:W-:Y:S02]  /*3f50*/  IMAD R21, R14, UR28, R21 ;  /* 0x0000001c0e157c24 */ /* 0x000fe4000f8e0215 */
[----:B------:R-:W-:-:S04]  /*3f60*/  @P1 IMAD R6, R7, R6, R15 ;  /* 0x0000000607061224 */ /* 0x000fc800078e020f */
[----:B---3--:R-:W-:-:S07]  /*3f70*/  @P1 IMAD R21, R6, R25, R21 ;  /* 0x0000001906151224 */ /* 0x008fce00078e0215 */
.L_x_8128:
[----:B------:R-:W-:-:S04]  /*3f80*/  LOP3.LUT R7, R21, 0xfffffffc, RZ, 0xc0, !PT ;  /* 0xfffffffc15077812 */ /* 0x000fc800078ec0ff */
[----:B------:R-:W-:-:S05]  /*3f90*/  IADD3 R6, P1, PT, R7, R16, RZ ;  /* 0x0000001007067210 */ /* 0x000fca0007f3e0ff */
[----:B------:R-:W-:-:S05]  /*3fa0*/  IMAD.X R7, RZ, RZ, R17, P1 ;  /* 0x000000ffff077224 */ /* 0x000fca00008e0611 */
[----:B------:R2:W3:Y:S01]  /*3fb0*/  LDG.E R6, desc[UR36][R6.64] ;  /* 0x0000002406067981 */ /* 0x0004e2000c1e1900 */
[----:B-1----:R-:W-:Y:S01]  /*3fc0*/  IADD3 R33, PT, PT, R8, UR4, RZ ;  /* 0x0000000408217c10 */ /* 0x002fe2000fffe0ff */
[----:B------:R-:W-:-:S04]  /*3fd0*/  IMAD.MOV.U32 R32, RZ, RZ, RZ ;  /* 0x000000ffff207224 */ /* 0x000fc800078e00ff */
        /* <DEDUP_REMOVED lines=226> */
.L_x_8129:
        /* <DEDUP_REMOVED lines=232> */
.L_x_8130:
        /* <DEDUP_REMOVED lines=243> */
.L_x_8131:
[----:B------:R-:W-:-:S04]  /*6bb0*/  LOP3.LUT R7, R22, 0xfffffffc, RZ, 0xc0, !PT ;  /* 0xfffffffc16077812 */ /* 0x000fc800078ec0ff */
[----:B------:R-:W-:-:S04]  /*6bc0*/  IADD3 R6, P1, PT, R7, R16, RZ ;  /* 0x0000001007067210 */ /* 0x000fc80007f3e0ff */
[----:B------:R-:W-:-:S05]  /*6bd0*/  IADD3.X R7, PT, PT, RZ, R17, RZ, P1, !PT ;  /* 0x00000011ff077210 */ /* 0x000fca0000ffe4ff */
[----:B------:R-:W2:Y:S02]  /*6be0*/  LDG.E R6, desc[UR36][R6.64] ;  /* 0x0000002406067981 */ /* 0x000ea4000c1e1900 */
[C---:B--2---:R-:W-:Y:S02]  /*6bf0*/  PRMT R31, R6.reuse, 0x7610, R31 ;  /* 0x00007610061f7816 */ /* 0x044fe4000000001f */
[----:B------:R-:W-:-:S07]  /*6c00*/  PRMT R32, R6, 0x7632, R32 ;  /* 0x0000763206207816 */ /* 0x000fce0000000020 */
.L_x_8127:
[----:B------:R-:W2:Y:S01]  /*6c10*/  LDCU UR5, c[0x0][0x388] ;  /* 0x00007100ff0577ac */ /* 0x000ea20008000800 */
[----:B-1----:R-:W-:Y:S01]  /*6c20*/  IMAD.U32 R7, RZ, RZ, UR4 ;  /* 0x00000004ff077e24 */ /* 0x002fe2000f8e00ff */
[----:B------:R-:W-:Y:S01]  /*6c30*/  IADD3 R4, PT, PT, R27, R4, RZ ;  /* 0x000000041b047210 */ /* 0x000fe20007ffe0ff */
[----:B------:R-:W-:Y:S01]  /*6c40*/  IMAD.IADD R5, R28, 0x1, R5 ;  /* 0x000000011c057824 */ /* 0x000fe200078e0205 */
[----:B------:R-:W-:Y:S01]  /*6c50*/  IADD3 R3, PT, PT, R30, R3, RZ ;  /* 0x000000031e037210 */ /* 0x000fe20007ffe0ff */
[----:B------:R-:W-:Y:S01]  /*6c60*/  IMAD.IADD R12, R21, 0x1, R12 ;  /* 0x00000001150c7824 */ /* 0x000fe200078e020c */
[----:B------:R-:W-:Y:S01]  /*6c70*/  LEA R8, R7, R8, 0x2 ;  /* 0x0000000807087211 */ /* 0x000fe200078e10ff */
[----:B------:R-:W-:Y:S01]  /*6c80*/  IMAD.IADD R9, R32, 0x1, R9 ;  /* 0x0000000120097824 */ /* 0x000fe200078e0209 */
[----:B------:R-:W-:Y:S02]  /*6c90*/  IADD3 R0, PT, PT, R29, R0, RZ ;  /* 0x000000001d007210 */ /* 0x000fe40007ffe0ff */
[----:B------:R-:W-:Y:S01]  /*6ca0*/  IADD3 R11, PT, PT, R34, R11, RZ ;  /* 0x0000000b220b7210 */ /* 0x000fe20007ffe0ff */
[----:B------:R-:W-:Y:S01]  /*6cb0*/  IMAD R15, R7, 0x3, R8 ;  /* 0x00000003070f7824 */ /* 0x000fe200078e0208 */
[----:B------:R-:W-:Y:S01]  /*6cc0*/  IADD3 R10, PT, PT, R31, R10, RZ ;  /* 0x0000000a1f0a7210 */ /* 0x000fe20007ffe0ff */
[----:B--2---:R-:W-:-:S05]  /*6cd0*/  IMAD.U32 R6, RZ, RZ, UR5 ;  /* 0x00000005ff067e24 */ /* 0x004fca000f8e00ff */
[----:B------:R-:W-:-:S13]  /*6ce0*/  ISETP.GE.U32.AND P1, PT, R15, R6, PT ;  /* 0x000000060f00720c */ /* 0x000fda0003f26070 */
[----:B------:R-:W-:Y:S05]  /*6cf0*/  @!P1 BRA `(.L_x_8132) ;  /* 0xffffffc000009947 */ /* 0x000fea000383ffff */
.L_x_8126:
[----:B0-----:R-:W-:Y:S05]  /*6d00*/  BSYNC.RECONVERGENT B0 ;  /* 0x0000000000007941 */ /* 0x001fea0003800200 */
.L_x_8125:
        /* <DEDUP_REMOVED lines=285> */
.L_x_8136:
[----:B------:R-:W-:Y:S01]  /*7ee0*/  SHF.R.U32.HI R20, RZ, 0x2, R20 ;  /* 0x00000002ff147819 */ /* 0x000fe20000011614 */
[----:B------:R-:W-:-:S07]  /*7ef0*/  IMAD.MOV.U32 R21, RZ, RZ, RZ ;  /* 0x000000ffff157224 */ /* 0x000fce00078e00ff */
.L_x_8135:
        /* <DEDUP_REMOVED lines=286> */
.L_x_8138:
[----:B------:R-:W-:Y:S02]  /*90e0*/  SHF.R.U32.HI R20, RZ, 0x2, R29 ;  /* 0x00000002ff147819 */ /* 0x000fe4000001161d */
[----:B------:R-:W-:-:S07]  /*90f0*/  MOV R21, RZ ;  /* 0x000000ff00157202 */ /* 0x000fce0000000f00 */
.L_x_8137:
        /* <DEDUP_REMOVED lines=283> */
.L_x_8140:
[----:B------:R-:W-:Y:S01]  /*a2b0*/  SHF.R.U32.HI R20, RZ, 0x2, R13 ;  /* 0x00000002ff147819 */ /* 0x000fe2000001160d */
[----:B------:R-:W-:-:S07]  /*a2c0*/  IMAD.MOV.U32 R21, RZ, RZ, RZ ;  /* 0x000000ffff157224 */ /* 0x000fce00078e00ff */
.L_x_8139:
        /* <DEDUP_REMOVED lines=283> */
.L_x_8142:
[----:B------:R-:W-:Y:S02]  /*b480*/  SHF.R.U32.HI R20, RZ, 0x2, R20 ;  /* 0x00000002ff147819 */ /* 0x000fe40000011614 */
[----:B------:R-:W-:-:S07]  /*b490*/  MOV R21, RZ ;  /* 0x000000ff00157202 */ /* 0x000fce0000000f00 */
.L_x_8141:
[----:B------:R-:W-:-:S04]  /*b4a0*/  LEA R24, P0, R20, R24, 0x2 ;  /* 0x0000001814187211 */ /* 0x000fc800078010ff */
[----:B------:R-:W-:-:S05]  /*b4b0*/  LEA.HI.X R25, R20, R22, R21, 0x2, P0 ;  /* 0x0000001614197211 */ /* 0x000fca00000f1415 */
[----:B------:R-:W2:Y:S02]  /*b4c0*/  LDG.E R24, desc[UR36][R24.64] ;  /* 0x0000002418187981 */ /* 0x000ea4000c1e1900 */
[C---:B--2---:R-:W-:Y:S02]  /*b4d0*/  PRMT R31, R24.reuse, 0x7610, R31 ;  /* 0x00007610181f7816 */ /* 0x044fe4000000001f */
[----:B------:R-:W-:-:S07]  /*b4e0*/  PRMT R32, R24, 0x7632, R32 ;  /* 0x0000763218207816 */ /* 0x000fce0000000020 */
.L_x_8134:
[----:B------:R-:W-:Y:S05]  /*b4f0*/  BSYNC.RECONVERGENT B0 ;  /* 0x0000000000007941 */ /* 0x000fea0003800200 */
.L_x_8133:
[----:B------:R-:W-:Y:S01]  /*b500*/  ISETP.GE.U32.AND P0, PT, R8, R6, PT ;  /* 0x000000060800720c */ /* 0x000fe20003f06070 */
[----:B------:R-:W-:-:S12]  /*b510*/  BSSY.RECONVERGENT B0, `(.L_x_8143) ;  /* 0x0000014000007945 */ /* 0x000fd80003800200 */
[----:B------:R-:W-:Y:S05]  /*b520*/  @P0 BRA `(.L_x_8144) ;  /* 0x0000000000480947 */ /* 0x000fea0003800000 */
[----:B------:R-:W-:Y:S01]  /*b530*/  IADD3 R8, PT, PT, R8, R7, RZ ;  /* 0x0000000708087210 */ /* 0x000fe20007ffe0ff */
[----:B------:R-:W-:Y:S01]  /*b540*/  IMAD.IADD R4, R4, 0x1, R27 ;  /* 0x0000000104047824 */ /* 0x000fe200078e021b */
[----:B------:R-:W-:Y:S02]  /*b550*/  IADD3 R5, PT, PT, R5, R28, RZ ;  /* 0x0000001c05057210 */ /* 0x000fe40007ffe0ff */
[----:B------:R-:W-:-:S13]  /*b560*/  ISETP.GE.U32.AND P0, PT, R8, R6, PT ;  /* 0x000000060800720c */ /* 0x000fda0003f06070 */
        /* <DEDUP_REMOVED lines=10> */
[----:B------:R-:W-:Y:S01]  /*b610*/  @!P0 IMAD.IADD R31, R10, 0x1, R31 ;  /* 0x000000010a1f8824 */ /* 0x000fe200078e021f */
[----:B------:R-:W-:-:S04]  /*b620*/  @!P0 IADD3 R32, PT, PT, R9, R32, RZ ;  /* 0x0000002009208210 */ /* 0x000fc80007ffe0ff */
[----:B------:R-:W-:Y:S02]  /*b630*/  @!P0 PRMT R10, R31, 0x7610, R10 ;  /* 0x000076101f0a8816 */ /* 0x000fe4000000000a */
[----:B------:R-:W-:-:S07]  /*b640*/  @!P0 PRMT R9, R32, 0x7610, R9 ;  /* 0x0000761020098816 */ /* 0x000fce0000000009 */
.L_x_8144:
[----:B------:R-:W-:Y:S05]  /*b650*/  BSYNC.RECONVERGENT B0 ;  /* 0x0000000000007941 */ /* 0x000fea0003800200 */
.L_x_8143:
[----:B------:R-:W-:Y:S02]  /*b660*/  IADD3 R3, PT, PT, R12, R3, R4 ;  /* 0x000000030c037210 */ /* 0x000fe40007ffe004 */
[----:B------:R-:W-:Y:S02]  /*b670*/  IADD3 R0, PT, PT, R11, R0, R5 ;  /* 0x000000000b007210 */ /* 0x000fe40007ffe005 */
[----:B------:R-:W-:Y:S02]  /*b680*/  IADD3 R3, PT, PT, R3, R10, RZ ;  /* 0x0000000a03037210 */ /* 0x000fe40007ffe0ff */
[----:B------:R-:W-:Y:S02]  /*b690*/  IADD3 R0, PT, PT, R0, R9, RZ ;  /* 0x0000000900007210 */ /* 0x000fe40007ffe0ff */
[----:B------:R-:W-:Y:S02]  /*b6a0*/  PRMT R16, R3, 0x7610, R16 ;  /* 0x0000761003107816 */ /* 0x000fe40000000010 */
[----:B------:R-:W-:-:S07]  /*b6b0*/  PRMT R17, R0, 0x7610, R17 ;  /* 0x0000761000117816 */ /* 0x000fce0000000011 */
.L_x_8095:
[----:B------:R-:W-:Y:S05]  /*b6c0*/  BSYNC.RECONVERGENT B6 ;  /* 0x0000000000067941 */ /* 0x000fea0003800200 */
.L_x_8094:
        /* <DEDUP_REMOVED lines=11> */
[----:B---3--:R-:W-:Y:S02]  /*b780*/  ISETP.GE.U32.AND P0, PT, R9, 0x2, PT ;  /* 0x000000020900780c */ /* 0x008fe40003f06070 */
[----:B------:R-:W-:-:S05]  /*b790*/  LEA R0, R0, R3, 0x2 ;  /* 0x0000000300007211 */ /* 0x000fca00078e10ff */
[----:B------:R1:W-:Y:S06]  /*b7a0*/  STS [R0], R5 ;  /* 0x0000000500007388 */ /* 0x0003ec0000000800 */
[----:B------:R-:W-:Y:S05]  /*b7b0*/  @!P0 BRA `(.L_x_8145) ;  /* 0x0000000000508947 */ /* 0x000fea0003800000 */
[----:B------:R-:W-:-:S07]  /*b7c0*/  MOV R4, R9 ;  /* 0x0000000900047202 */ /* 0x000fce0000000f00 */
.L_x_8146:
[----:B------:R-:W-:Y:S01]  /*b7d0*/  SHF.R.U32.HI R10, RZ, 0x1, R4 ;  /* 0x00000001ff0a7819 */ /* 0x000fe20000011604 */
[----:B------:R-:W-:Y:S05]  /*b7e0*/  WARPSYNC.ALL ;  /* 0x0000000000007948 */ /* 0x000fea0003800000 */
[----:B------:R-:W-:Y:S01]  /*b7f0*/  IMAD.IADD R6, R10, 0x1, R23 ;  /* 0x000000010a067824 */ /* 0x000fe200078e0217 */
[----:B------:R-:W-:Y:S01]  /*b800*/  BAR.SYNC.DEFER_BLOCKING 0x0 ;  /* 0x0000000000007b1d */ /* 0x000fe20000010000 */
[----:B------:R-:W-:Y:S02]  /*b810*/  ISETP.GT.U32.AND P1, PT, R4, 0x3, PT ;  /* 0x000000030400780c */ /* 0x000fe40003f24070 */
[----:B------:R-:W-:-:S02]  /*b820*/  MOV R4, R10 ;  /* 0x0000000a00047202 */ /* 0x000fc40000000f00 */
[----:B------:R-:W-:-:S04]  /*b830*/  ISETP.GE.U32.AND P0, PT, R6, R9, PT ;  /* 0x000000090600720c */ /* 0x000fc80003f06070 */
[----:B------:R-:W-:-:S13]  /*b840*/  ISETP.GE.U32.OR P0, PT, R23, R10, P0 ;  /* 0x0000000a1700720c */ /* 0x000fda0000706470 */
[----:B------:R-:W-:-:S05]  /*b850*/  @!P0 IMAD R6, R6, R7, R18 ;  /* 0x0000000706068224 */ /* 0x000fca00078e0212 */
[----:B------:R-:W-:-:S05]  /*b860*/  @!P0 LEA R6, R6, R3, 0x2 ;  /* 0x0000000306068211 */ /* 0x000fca00078e10ff */
[----:B-12---:R-:W1:Y:S02]  /*b870*/  @!P0 LDS R5, [R6] ;  /* 0x0000000006058984 */ /* 0x006e640000000800 */
[----:B-1----:R-:W-:Y:S02]  /*b880*/  @!P0 PRMT R8, R5, 0x7632, R8 ;  /* 0x0000763205088816 */ /* 0x002fe40000000008 */
[----:B------:R-:W-:-:S03]  /*b890*/  @!P0 IADD3 R5, PT, PT, R16, R5, RZ ;  /* 0x0000000510058210 */ /* 0x000fc60007ffe0ff */
[----:B------:R-:W-:-:S05]  /*b8a0*/  @!P0 IMAD.IADD R8, R17, 0x1, R8 ;  /* 0x0000000111088824 */ /* 0x000fca00078e0208 */
[----:B------:R-:W-:Y:S02]  /*b8b0*/  @!P0 PRMT R5, R5, 0x5410, R8 ;  /* 0x0000541005058816 */ /* 0x000fe40000000008 */
[----:B------:R-:W-:Y:S02]  /*b8c0*/  @!P0 PRMT R17, R8, 0x7610, R17 ;  /* 0x0000761008118816 */ /* 0x000fe40000000011 */
[----:B------:R-:W-:Y:S01]  /*b8d0*/  @!P0 PRMT R16, R5, 0x7610, R16 ;  /* 0x0000761005108816 */ /* 0x000fe20000000010 */
[----:B------:R2:W-:Y:S01]  /*b8e0*/  @!P0 STS [R0], R5 ;  /* 0x0000000500008388 */ /* 0x0005e20000000800 */
[----:B------:R-:W-:Y:S05]  /*b8f0*/  @P1 BRA `(.L_x_8146) ;  /* 0xfffffffc00b41947 */ /* 0x000fea000383ffff */
.L_x_8145:
        /* <DEDUP_REMOVED lines=16> */
[----:B------:R1:W-:Y:S01]  /*ba00*/  STS [R3], R4 ;  /* 0x0000000403007388 */ /* 0x0003e20000000800 */
[----:B------:R-:W-:Y:S05]  /*ba10*/  @!P0 BRA `(.L_x_8148) ;  /* 0x00000000004c8947 */ /* 0x000fea0003800000 */
[----:B-1----:R-:W-:-:S07]  /*ba20*/  MOV R4, R10 ;  /* 0x0000000a00047202 */ /* 0x002fce0000000f00 */
.L_x_8149:
[----:B------:R-:W-:Y:S01]  /*ba30*/  SHF.R.U32.HI R9, RZ, 0x1, R4 ;  /* 0x00000001ff097819 */ /* 0x000fe20000011604 */
[----:B------:R-:W-:Y:S05]  /*ba40*/  WARPSYNC.ALL ;  /* 0x0000000000007948 */ /* 0x000fea0003800000 */
[----:B------:R-:W-:Y:S01]  /*ba50*/  IADD3 R5, PT, PT, R9, R18, RZ ;  /* 0x0000001209057210 */ /* 0x000fe20007ffe0ff */
[----:B------:R-:W-:Y:S01]  /*ba60*/  BAR.SYNC.DEFER_BLOCKING 0x0 ;  /* 0x0000000000007b1d */ /* 0x000fe20000010000 */
[----:B------:R-:W-:Y:S01]  /*ba70*/  ISETP.GT.U32.AND P1, PT, R4, 0x7f, PT ;  /* 0x0000007f0400780c */ /* 0x000fe20003f24070 */
[----:B------:R-:W-:Y:S01]  /*ba80*/  IMAD.MOV.U32 R4, RZ, RZ, R9 ;  /* 0x000000ffff047224 */ /* 0x000fe200078e0009 */
[----:B------:R-:W-:-:S04]  /*ba90*/  ISETP.GE.U32.AND P0, PT, R5, R10, PT ;  /* 0x0000000a0500720c */ /* 0x000fc80003f06070 */
[----:B------:R-:W-:-:S13]  /*baa0*/  ISETP.GE.U32.OR P0, PT, R18, R9, P0 ;  /* 0x000000091200720c */ /* 0x000fda0000706470 */
[----:B------:R-:W-:-:S06]  /*bab0*/  @!P0 IMAD R5, R9, 0x4, R3 ;  /* 0x0000000409058824 */ /* 0x000fcc00078e0203 */
[----:B------:R-:W1:Y:S02]  /*bac0*/  @!P0 LDS R5, [R5] ;  /* 0x0000000005058984 */ /* 0x000e640000000800 */
[----:B-1----:R-:W-:Y:S02]  /*bad0*/  @!P0 PRMT R6, R5, 0x7632, R6 ;  /* 0x0000763205068816 */ /* 0x002fe40000000006 */
[----:B------:R-:W-:Y:S02]  /*bae0*/  @!P0 IADD3 R7, PT, PT, R16, R5, RZ ;  /* 0x0000000510078210 */ /* 0x000fe40007ffe0ff */
[----:B------:R-:W-:Y:S02]  /*baf0*/  @!P0 IADD3 R6, PT, PT, R17, R6, RZ ;  /* 0x0000000611068210 */ /* 0x000fe40007ffe0ff */
[C---:B------:R-:W-:Y:S02]  /*bb00*/  @!P0 PRMT R16, R7.reuse, 0x7610, R16 ;  /* 0x0000761007108816 */ /* 0x040fe40000000010 */
[----:B--2---:R-:W-:-:S02]  /*bb10*/  @!P0 PRMT R8, R7, 0x5410, R6 ;  /* 0x0000541007088816 */ /* 0x004fc40000000006 */
[----:B------:R-:W-:-:S03]  /*bb20*/  @!P0 PRMT R17, R6, 0x7610, R17 ;  /* 0x0000761006118816 */ /* 0x000fc60000000011 */
[----:B------:R2:W-:Y:S01]  /*bb30*/  @!P0 STS [R3], R8 ;  /* 0x0000000803008388 */ /* 0x0005e20000000800 */
[----:B------:R-:W-:Y:S05]  /*bb40*/  @P1 BRA `(.L_x_8149) ;  /* 0xfffffffc00b81947 */ /* 0x000fea000383ffff */
.L_x_8148:
[----:B------:R-:W-:Y:S01]  /*bb50*/  ISETP.GE.U32.AND P0, PT, R0, 0x2, PT ;  /* 0x000000020000780c */ /* 0x000fe20003f06070 */
[----:B------:R-:W-:Y:S05]  /*bb60*/  WARPSYNC.ALL ;  /* 0x0000000000007948 */ /* 0x000fea0003800000 */
[----:B------:R-:W-:Y:S07]  /*bb70*/  BAR.SYNC.DEFER_BLOCKING 0x0 ;  /* 0x0000000000007b1d */ /* 0x000fee0000010000 */
[----:B------:R-:W-:Y:S05]  /*bb80*/  @!P0 BRA `(.L_x_8147) ;  /* 0x00000000002c8947 */ /* 0x000fea0003800000 */
[----:B-12---:R-:W-:-:S07]  /*bb90*/  HFMA2 R3, -RZ, RZ, 0, 5.9604644775390625e-08 ;  /* 0x00000001ff037431 */ /* 0x006fce00000001ff */
.L_x_8150:
[----:B------:R-:W-:Y:S02]  /*bba0*/  PRMT R4, R16, 0x9910, RZ ;  /* 0x0000991010047816 */ /* 0x000fe400000000ff */
[----:B------:R-:W-:-:S03]  /*bbb0*/  PRMT R6, R17, 0x9910, RZ ;  /* 0x0000991011067816 */ /* 0x000fc600000000ff */
[----:B------:R-:W1:Y:S04]  /*bbc0*/  SHFL.DOWN PT, R5, R4, R3, 0x1f ;  /* 0x08001f0304057589 */ /* 0x000e6800000e0000 */
[----:B------:R2:W3:Y:S02]  /*bbd0*/  SHFL.DOWN PT, R6, R6, R3, 0x1f ;  /* 0x08001f0306067589 */ /* 0x0004e400000e0000 */
[----:B--2---:R-:W-:-:S04]  /*bbe0*/  SHF.L.U32 R3, R3, 0x1, RZ ;  /* 0x0000000103037819 */ /* 0x004fc800000006ff */
[----:B------:R-:W-:Y:S01]  /*bbf0*/  ISETP.GE.AND P0, PT, R3, R0, PT ;  /* 0x000000000300720c */ /* 0x000fe20003f06270 */
[----:B-1----:R-:W-:Y:S01]  /*bc00*/  IMAD.IADD R5, R5, 0x1, R16 ;  /* 0x0000000105057824 */ /* 0x002fe200078e0210 */
[----:B---3--:R-:W-:-:S04]  /*bc10*/  IADD3 R17, PT, PT, R6, R17, RZ ;  /* 0x0000001106117210 */ /* 0x008fc80007ffe0ff */
[----:B------:R-:W-:-:S07]  /*bc20*/  PRMT R16, R5, 0x7610, R16 ;  /* 0x0000761005107816 */ /* 0x000fce0000000010 */
[----:B------:R-:W-:Y:S05]  /*bc30*/  @!P0 BRA `(.L_x_8150) ;  /* 0xfffffffc00d88947 */ /* 0x000fea000383ffff */
.L_x_8147:
[----:B------:R-:W3:Y:S01]  /*bc40*/  LDCU UR9, c[0x0][0x558] ;  /* 0x0000ab00ff0977ac */ /* 0x000ee20008000800 */
[----:B------:R-:W-:Y:S01]  /*bc50*/  MOV R25, RZ ;  /* 0x000000ff00197202 */ /* 0x000fe20000000f00 */
        /* <DEDUP_REMOVED lines=13> */
[----:B------:R-:W-:Y:S01]  /*bd30*/  HFMA2 R6, -RZ, RZ, 0, 0 ;  /* 0x00000000ff067431 */ /* 0x000fe200000001ff */
[----:B------:R-:W2:Y:S01]  /*bd40*/  LDCU UR7, c[0x0][0x55c] ;  /* 0x0000ab80ff0777ac */ /* 0x000ea20008000800 */
[----:B------:R-:W3:Y:S01]  /*bd50*/  LDCU UR6, c[0x0][0x688] ;  /* 0x0000d100ff0677ac */ /* 0x000ee20008000800 */
[----:B------:R-:W-:Y:S02]  /*bd60*/  UISETP.NE.AND UP1, UPT, UR5, URZ, UPT ;  /* 0x000000ff0500728c */ /* 0x000fe4000bf25270 */
        /* <DEDUP_REMOVED lines=264> */
[----:B------:R-:W-:-:S04]  /*cdf0*/  SHF.R.U32.HI R0, RZ, UR9, R0 ;  /* 0x00000009ff007c19 */ /* 0x000fc80008011600 */
[----:B------:R-:W-:-:S05]  /*ce00*/  IADD3 R3, PT, PT, -R0, RZ, RZ ;  /* 0x000000ff00037210 */ /* 0x000fca0007ffe1ff */
[----:B--2---:R-:W-:-:S04]  /*ce10*/  IMAD R8, R3, UR7, R9 ;  /* 0x0000000703087c24 */ /* 0x004fc8000f8e0209 */
[----:B---3--:R-:W-:-:S07]  /*ce20*/  IMAD R25, R8, UR6, R25 ;  /* 0x0000000608197c24 */ /* 0x008fce000f8e0219 */
.L_x_8151:
        /* <DEDUP_REMOVED lines=276> */
.L_x_8152:
[----:B------:R-:W1:Y:S01]  /*df70*/  LDC.64 R8, c[0x0][0x768] ;  /* 0x0001da00ff087b82 */ /* 0x000e620000000a00 */
        /* <DEDUP_REMOVED lines=11> */
[----:B------:R-:W1:Y:S01]  /*e030*/  LDCU.64 UR6, c[0x0][0x560] ;  /* 0x0000ac00ff0677ac */ /* 0x000e620008000a00 */
[----:B------:R-:W-:Y:S01]  /*e040*/  MOV R9, R7 ;  /* 0x0000000700097202 */ /* 0x000fe20000000f00 */
        /* <DEDUP_REMOVED lines=272> */
.L_x_8154:
        /* <DEDUP_REMOVED lines=276> */
.L_x_8155:
        /* <DEDUP_REMOVED lines=22> */
[----:B------:R1:W-:Y:S04]  /*103f0*/  STG.E.U16 desc[UR36][R2.64], R16 ;  /* 0x0000001002007986 */ /* 0x0003e8000c101524 */
[----:B------:R1:W-:Y:S02]  /*10400*/  STG.E.U16 desc[UR36][R2.64+0x2], R17 ;  /* 0x0000021102007986 */ /* 0x0003e4000c101524 */
.L_x_8157:
[----:B------:R-:W-:Y:S05]  /*10410*/  BSYNC.RECONVERGENT B0 ;  /* 0x0000000000007941 */ /* 0x000fea0003800200 */
.L_x_8156:
        /* <DEDUP_REMOVED lines=35> */
.L_x_8159:
[----:B------:R-:W-:Y:S05]  /*10650*/  BSYNC.RECONVERGENT B0 ;  /* 0x0000000000007941 */ /* 0x000fea0003800200 */
.L_x_8158:
        /* <DEDUP_REMOVED lines=18> */
[----:B------:R-:W1:Y:S01]  /*10780*/  LDCU.U16 UR9, c[0x0][0x382] ;  /* 0x00007040ff0977ac */ /* 0x000e620008000400 */
[----:B--2---:R-:W-:Y:S01]  /*10790*/  UISETP.NE.AND UP0, UPT, UR5, URZ, UPT ;  /* 0x000000ff0500728c */ /* 0x004fe2000bf05270 */
[----:B-1----:R-:W-:-:S08]  /*107a0*/  MOV R2, UR9 ;  /* 0x0000000900027c02 */ /* 0x002fd00008000f00 */
[----:B------:R-:W-:Y:S05]  /*107b0*/  BRA.U !UP0, `(.L_x_8161) ;  /* 0x0000000108647547 */ /* 0x000fea000b800000 */
[----:B------:R-:W1:Y:S01]  /*107c0*/  LDCU UR5, c[0x0][0x360] ;  /* 0x00006c00ff0577ac */ /* 0x000e620008000800 */
        /* <DEDUP_REMOVED lines=12> */
.L_x_8164:
[----:B------:R-:W-:-:S05]  /*10890*/  IADD3 R9, PT, PT, R19, R0, RZ ;  /* 0x0000000013097210 */ /* 0x000fca0007ffe0ff */
[----:B---3--:R-:W-:-:S05]  /*108a0*/  IMAD.WIDE.U32 R8, R9, 0x4, R6 ;  /* 0x0000000409087825 */ /* 0x008fca00078e0006 */
[----:B------:R-:W2:Y:S04]  /*108b0*/  LDG.E.U16 R10, desc[UR36][R8.64+0x2] ;  /* 0x00000224080a7981 */ /* 0x000ea8000c1e1500 */
[----:B------:R-:W3:Y:S01]  /*108c0*/  LDG.E.U16 R11, desc[UR36][R8.64] ;  /* 0x00000024080b7981 */ /* 0x000ee2000c1e1500 */
[----:B------:R-:W-:-:S05]  /*108d0*/  IMAD.IADD R0, R3, 0x1, R0 ;  /* 0x0000000103007824 */ /* 0x000fca00078e0200 */
[----:B------:R-:W-:Y:S02]  /*108e0*/  ISETP.GE.U32.AND P1, PT, R0, UR8, PT ;  /* 0x0000000800007c0c */ /* 0x000fe4000bf26070 */
[----:B--2---:R-:W-:Y:S02]  /*108f0*/  IADD3 R10, PT, PT, R10, R25, RZ ;  /* 0x000000190a0a7210 */ /* 0x004fe40007ffe0ff */
[----:B---3--:R-:W-:Y:S02]  /*10900*/  IADD3 R2, PT, PT, R11, R2, RZ ;  /* 0x000000020b027210 */ /* 0x008fe40007ffe0ff */
[----:B------:R-:W-:-:S07]  /*10910*/  PRMT R25, R10, 0x7610, R25 ;  /* 0x000076100a197816 */ /* 0x000fce0000000019 */
[----:B------:R-:W-:Y:S05]  /*10920*/  @!P1 BRA `(.L_x_8164) ;  /* 0xfffffffc00d89947 */ /* 0x000fea000383ffff */
[----:B------:R-:W-:Y:S05]  /*10930*/  BSYNC.RECONVERGENT B1 ;  /* 0x0000000000017941 */ /* 0x000fea0003800200 */
.L_x_8163:
[----:B------:R-:W-:Y:S05]  /*10940*/  BRA `(.L_x_8162) ;  /* 0x0000000000587947 */ /* 0x000fea0003800000 */
.L_x_8161:
[----:B------:R-:W1:Y:S01]  /*10950*/  LDCU UR6, c[0x0][0x398] ;  /* 0x00007300ff0677ac */ /* 0x000e620008000800 */
[----:B------:R-:W-:Y:S01]  /*10960*/  IMAD.U32 R25, RZ, RZ, UR9 ;  /* 0x00000009ff197e24 */ /* 0x000fe2000f8e00ff */
[----:B-1----:R-:W-:-:S13]  /*10970*/  ISETP.GE.U32.AND P1, PT, R23, UR6, PT ;  /* 0x0000000617007c0c */ /* 0x002fda000bf26070 */
[----:B------:R-:W-:Y:S05]  /*10980*/  @P1 BRA `(.L_x_8162) ;  /* 0x0000000000481947 */ /* 0x000fea0003800000 */
[----:B------:R-:W1:Y:S01]  /*10990*/  LDCU UR5, c[0x0][0x374] ;  /* 0x00006e80ff0577ac */ /* 0x000e620008000800 */
[----:B------:R-:W2:Y:S01]  /*109a0*/  LDC R11, c[0x0][0x360] ;  /* 0x0000d800ff0b7b82 */ /* 0x000ea20000000800 */
[----:B------:R-:W-:Y:S02]  /*109b0*/  MOV R25, UR9 ;  /* 0x0000000900197c02 */ /* 0x000fe40008000f00 */
[----:B------:R-:W-:-:S05]  /*109c0*/  MOV R0, R23 ;  /* 0x0000001700007202 */ /* 0x000fca0000000f00 */
[----:B------:R-:W3:Y:S08]  /*109d0*/  LDC.64 R6, c[0x0][0x770] ;  /* 0x0001dc00ff067b82 */ /* 0x000ef00000000a00 */
[----:B------:R-:W4:Y:S01]  /*109e0*/  LDC R13, c[0x0][0x364] ;  /* 0x0000d900ff0d7b82 */ /* 0x000f220000000800 */
[----:B-1----:R-:W-:-:S07]  /*109f0*/  IMAD R19, R19, UR5, RZ ;  /* 0x0000000513137c24 */ /* 0x002fce000f8e02ff */
.L_x_8165:
[----:B------:R-:W-:-:S04]  /*10a00*/  IMAD.IADD R9, R19, 0x1, R0 ;  /* 0x0000000113097824 */ /* 0x000fc800078e0200 */
[----:B--2---:R-:W-:-:S04]  /*10a10*/  IMAD R9, R9, R11, R18 ;  /* 0x0000000b09097224 */ /* 0x004fc800078e0212 */
[----:B---3--:R-:W-:-:S05]  /*10a20*/  IMAD.WIDE.U32 R8, R9, 0x4, R6 ;  /* 0x0000000409087825 */ /* 0x008fca00078e0006 */
[----:B------:R-:W2:Y:S04]  /*10a30*/  LDG.E.U16 R10, desc[UR36][R8.64+0x2] ;  /* 0x00000224080a7981 */ /* 0x000ea8000c1e1500 */
[----:B------:R-:W3:Y:S01]  /*10a40*/  LDG.E.U16 R3, desc[UR36][R8.64] ;  /* 0x0000002408037981 */ /* 0x000ee2000c1e1500 */
[----:B----4-:R-:W-:-:S04]  /*10a50*/  IADD3 R0, PT, PT, R13, R0, RZ ;  /* 0x000000000d007210 */ /* 0x010fc80007ffe0ff */
[----:B------:R-:W-:Y:S01]  /*10a60*/  ISETP.GE.U32.AND P1, PT, R0, UR6, PT ;  /* 0x0000000600007c0c */ /* 0x000fe2000bf26070 */
[----:B--2---:R-:W-:Y:S01]  /*10a70*/  IMAD.IADD R10, R10, 0x1, R25 ;  /* 0x000000010a0a7824 */ /* 0x004fe200078e0219 */
[----:B---3--:R-:W-:-:S04]  /*10a80*/  IADD3 R2, PT, PT, R3, R2, RZ ;  /* 0x0000000203027210 */ /* 0x008fc80007ffe0ff */
[----:B------:R-:W-:-:S07]  /*10a90*/  PRMT R25, R10, 0x7610, R25 ;  /* 0x000076100a197816 */ /* 0x000fce0000000019 */
[----:B------:R-:W-:Y:S05]  /*10aa0*/  @!P1 BRA `(.L_x_8165) ;  /* 0xfffffffc00d49947 */ /* 0x000fea000383ffff */
.L_x_8162:
[----:B------:R-:W-:Y:S05]  /*10ab0*/  BSYNC.RECONVERGENT B0 ;  /* 0x0000000000007941 */ /* 0x000fea0003800200 */
.L_x_8160:
[----:B------:R-:W1:Y:S01]  /*10ac0*/  LDCU UR5, c[0x0][0x360] ;  /* 0x00006c00ff0577ac */ /* 0x000e620008000800 */
[----:B------:R-:W-:Y:S01]  /*10ad0*/  PRMT R3, R2, 0x5410, R25 ;  /* 0x0000541002037816 */ /* 0x000fe20000000019 */
[----:B------:R-:W-:Y:S01]  /*10ae0*/  UIADD3 UR4, UPT, UPT, UR4, 0x10, URZ ;  /* 0x0000001004047890 */ /* 0x000fe2000fffe0ff */
[----:B------:R-:W2:Y:S03]  /*10af0*/  LDCU UR6, c[0x0][0x364] ;  /* 0x00006c80ff0677ac */ /* 0x000ea60008000800 */
[----:B------:R-:W-:Y:S01]  /*10b00*/  ULEA UR8, UR7, UR4, 0x18 ;  /* 0x0000000407087291 */ /* 0x000fe2000f8ec0ff */
[----:B------:R-:W3:Y:S01]  /*10b10*/  LDCU UR9, c[0x0][0x39c] ;  /* 0x00007380ff0977ac */ /* 0x000ee20008000800 */
[----:B-1----:R-:W-:-:S05]  /*10b20*/  IMAD R0, R23, UR5, R18 ;  /* 0x0000000517007c24 */ /* 0x002fca000f8e0212 */
[----:B------:R-:W-:Y:S01]  /*10b30*/  LEA R0, R0, UR8, 0x2 ;  /* 0x0000000800007c11 */ /* 0x000fe2000f8e10ff */
[----:B--2---:R-:W-:-:S04]  /*10b40*/  UISETP.GE.U32.AND UP1, UPT, UR6, 0x2, UPT ;  /* 0x000000020600788c */ /* 0x004fc8000bf26070 */
[----:B------:R1:W-:Y:S01]  /*10b50*/  STS [R0], R3 ;  /* 0x0000000300007388 */ /* 0x0003e20000000800 */
[----:B---3--:R-:W-:-:S04]  /*10b60*/  UISETP.NE.AND UP0, UPT, UR9, URZ, UPT ;  /* 0x000000ff0900728c */ /* 0x008fc8000bf05270 */
[----:B------:R-:W-:Y:S07]  /*10b70*/  BRA.U !UP1, `(.L_x_8166) ;  /* 0x00000001094c7547 */ /* 0x000fee000b800000 */
[----:B------:R-:W-:-:S05]  /*10b80*/  UMOV UR4, UR6 ;  /* 0x0000000600047c82 */ /* 0x000fca0008000000 */
.L_x_8167:
[----:B------:R-:W-:Y:S01]  /*10b90*/  USHF.R.U32.HI UR7, URZ, 0x1, UR4 ;  /* 0x00000001ff077899 */ /* 0x000fe20008011604 */
[----:B------:R-:W-:Y:S01]  /*10ba0*/  BAR.SYNC.DEFER_BLOCKING 0x0 ;  /* 0x0000000000007b1d */ /* 0x000fe20000010000 */
[----:B------:R-:W-:-:S04]  /*10bb0*/  UISETP.GT.U32.AND UP1, UPT, UR4, 0x3, UPT ;  /* 0x000000030400788c */ /* 0x000fc8000bf24070 */
[----:B-12---:R-:W-:Y:S01]  /*10bc0*/  IADD3 R3, PT, PT, R23, UR7, RZ ;  /* 0x0000000717037c10 */ /* 0x006fe2000fffe0ff */
[----:B------:R-:W-:-:S03]  /*10bd0*/  UMOV UR4, UR7 ;  /* 0x0000000700047c82 */ /* 0x000fc60008000000 */
[----:B------:R-:W-:-:S04]  /*10be0*/  ISETP.GE.U32.AND P1, PT, R3, UR6, PT ;  /* 0x0000000603007c0c */ /* 0x000fc8000bf26070 */
[----:B------:R-:W-:-:S13]  /*10bf0*/  ISETP.GE.U32.OR P1, PT, R23, UR7, P1 ;  /* 0x0000000717007c0c */ /* 0x000fda0008f26470 */
[----:B------:R-:W-:-:S05]  /*10c00*/  @!P1 IMAD R3, R3, UR5, R18 ;  /* 0x0000000503039c24 */ /* 0x000fca000f8e0212 */
[----:B------:R-:W-:-:S06]  /*10c10*/  @!P1 LEA R3, R3, UR8, 0x2 ;  /* 0x0000000803039c11 */ /* 0x000fcc000f8e10ff */
[----:B------:R-:W1:Y:S02]  /*10c20*/  @!P1 LDS R3, [R3] ;  /* 0x0000000003039984 */ /* 0x000e640000000800 */
[----:B-1----:R-:W-:Y:S02]  /*10c30*/  @!P1 PRMT R6, R3, 0x7632, R6 ;  /* 0x0000763203069816 */ /* 0x002fe40000000006 */
[----:B------:R-:W-:-:S03]  /*10c40*/  @!P1 IADD3 R7, PT, PT, R2, R3, RZ ;  /* 0x0000000302079210 */ /* 0x000fc60007ffe0ff */
[----:B------:R-:W-:Y:S01]  /*10c50*/  @!P1 IMAD.IADD R6, R25, 0x1, R6 ;  /* 0x0000000119069824 */ /* 0x000fe200078e0206 */
[----:B------:R-:W-:-:S04]  /*10c60*/  @!P1 PRMT R2, R7, 0x7610, R2 ;  /* 0x0000761007029816 */ /* 0x000fc80000000002 */
[----:B------:R-:W-:Y:S02]  /*10c70*/  @!P1 PRMT R3, R7, 0x5410, R6 ;  /* 0x0000541007039816 */ /* 0x000fe40000000006 */
[----:B------:R-:W-:-:S03]  /*10c80*/  @!P1 PRMT R25, R6, 0x7610, R25 ;  /* 0x0000761006199816 */ /* 0x000fc60000000019 */
[----:B------:R2:W-:Y:S01]  /*10c90*/  @!P1 STS [R0], R3 ;  /* 0x0000000300009388 */ /* 0x0005e20000000800 */
[----:B------:R-:W-:Y:S05]  /*10ca0*/  BRA.U UP1, `(.L_x_8167) ;  /* 0xfffffffd01b87547 */ /* 0x000fea000b83ffff */
.L_x_8166:
[----:B------:R-:W-:Y:S05]  /*10cb0*/  BRA.U !UP0, `(.L_x_8168) ;  /* 0x0000000108a07547 */ /* 0x000fea000b800000 */
[----:B------:R-:W-:Y:S02]  /*10cc0*/  UISETP.GE.U32.AND UP0, UPT, UR5, 0x21, UPT ;  /* 0x000000210500788c */ /* 0x000fe4000bf06070 */
[----:B------:R-:W-:-:S07]  /*10cd0*/  UMOV UR4, UR5 ;  /* 0x0000000500047c82 */ /* 0x000fce0008000000 */
[----:B------:R-:W-:Y:S05]  /*10ce0*/  BRA.U !UP0, `(.L_x_8169) ;  /* 0x00000001085c7547 */ /* 0x000fea000b800000 */
[----:B-12---:R-:W-:Y:S01]  /*10cf0*/  PRMT R3, R2, 0x5410, R25 ;  /* 0x0000541002037816 */ /* 0x006fe20000000019 */
[----:B------:R-:W-:Y:S01]  /*10d00*/  UISETP.GE.U32.AND UP0, UPT, UR5, 0x40, UPT ;  /* 0x000000400500788c */ /* 0x000fe2000bf06070 */
[----:B------:R-:W-:-:S03]  /*10d10*/  UMOV UR4, 0x20 ;  /* 0x0000002000047882 */ /* 0x000fc60000000000 */
[----:B------:R3:W-:Y:S05]  /*10d20*/  STS [R0], R3 ;  /* 0x0000000300007388 */ /* 0x0007ea0000000800 */
[----:B------:R-:W-:Y:S05]  /*10d30*/  BRA.U !UP0, `(.L_x_8169) ;  /* 0x0000000108487547 */ /* 0x000fea000b800000 */
[----:B---3--:R-:W-:-:S07]  /*10d40*/  MOV R3, UR5 ;  /* 0x0000000500037c02 */ /* 0x008fce0008000f00 */
.L_x_8170:
[----:B------:R-:W-:Y:S01]  /*10d50*/  SHF.R.U32.HI R9, RZ, 0x1, R3 ;  /* 0x00000001ff097819 */ /* 0x000fe20000011603 */
[----:B------:R-:W-:Y:S01]  /*10d60*/  BAR.SYNC.DEFER_BLOCKING 0x0 ;  /* 0x0000000000007b1d */ /* 0x000fe20000010000 */
[----:B------:R-:W-:Y:S02]  /*10d70*/  ISETP.GT.U32.AND P2, PT, R3, 0x7f, PT ;  /* 0x0000007f0300780c */ /* 0x000fe40003f44070 */
[----:B------:R-:W-:Y:S01]  /*10d80*/  IADD3 R6, PT, PT, R9, R18, RZ ;  /* 0x0000001209067210 */ /* 0x000fe20007ffe0ff */
[----:B------:R-:W-:-:S03]  /*10d90*/  IMAD.MOV.U32 R3, RZ, RZ, R9 ;  /* 0x000000ffff037224 */ /* 0x000fc600078e0009 */
[----:B------:R-:W-:-:S04]  /*10da0*/  ISETP.GE.U32.AND P1, PT, R6, UR5, PT ;  /* 0x0000000506007c0c */ /* 0x000fc8000bf26070 */
[----:B------:R-:W-:-:S13]  /*10db0*/  ISETP.GE.U32.OR P1, PT, R18, R9, P1 ;  /* 0x000000091200720c */ /* 0x000fda0000f26470 */
[----:B------:R-:W-:-:S05]  /*10dc0*/  @!P1 IMAD R6, R9, 0x4, R0 ;  /* 0x0000000409069824 */ /* 0x000fca00078e0200 */
[----:B----4-:R-:W1:Y:S02]  /*10dd0*/  @!P1 LDS R7, [R6] ;  /* 0x0000000006079984 */ /* 0x010e640000000800 */
[----:B-1----:R-:W-:Y:S02]  /*10de0*/  @!P1 PRMT R8, R7, 0x7632, R8 ;  /* 0x0000763207089816 */ /* 0x002fe40000000008 */
[----:B------:R-:W-:Y:S02]  /*10df0*/  @!P1 IADD3 R7, PT, PT, R2, R7, RZ ;  /* 0x0000000702079210 */ /* 0x000fe40007ffe0ff */
[----:B------:R-:W-:-:S04]  /*10e00*/  @!P1 IADD3 R8, PT, PT, R25, R8, RZ ;  /* 0x0000000819089210 */ /* 0x000fc80007ffe0ff */
[----:B------:R-:W-:Y:S02]  /*10e10*/  @!P1 PRMT R7, R7, 0x5410, R8 ;  /* 0x0000541007079816 */ /* 0x000fe40000000008 */
[----:B------:R-:W-:Y:S02]  /*10e20*/  @!P1 PRMT R25, R8, 0x7610, R25 ;  /* 0x0000761008199816 */ /* 0x000fe40000000019 */
[----:B------:R-:W-:Y:S01]  /*10e30*/  @!P1 PRMT R2, R7, 0x7610, R2 ;  /* 0x0000761007029816 */ /* 0x000fe20000000002 */
[----:B------:R4:W-:Y:S01]  /*10e40*/  @!P1 STS [R0], R7 ;  /* 0x0000000700009388 */ /* 0x0009e20000000800 */
[----:B------:R-:W-:Y:S05]  /*10e50*/  @P2 BRA `(.L_x_8170) ;  /* 0xfffffffc00bc2947 */ /* 0x000fea000383ffff */
.L_x_8169:
[----:B------:R-:W-:Y:S01]  /*10e60*/  BAR.SYNC.DEFER_BLOCKING 0x0 ;  /* 0x0000000000007b1d */ /* 0x000fe20000010000 */
[----:B------:R-:W-:-:S09]  /*10e70*/  UISETP.GE.U32.AND UP0, UPT, UR4, 0x2, UPT ;  /* 0x000000020400788c */ /* 0x000fd2000bf06070 */
[----:B------:R-:W-:Y:S05]  /*10e80*/  BRA.U !UP0, `(.L_x_8168) ;  /* 0x00000001082c7547 */ /* 0x000fea000b800000 */
[----:B-1234-:R-:W-:-:S07]  /*10e90*/  HFMA2 R0, -RZ, RZ, 0, 5.9604644775390625e-08 ;  /* 0x00000001ff007431 */ /* 0x01efce00000001ff */
.L_x_8171:
[----:B------:R-:W-:Y:S02]  /*10ea0*/  PRMT R7, R25, 0x9910, RZ ;  /* 0x0000991019077816 */ /* 0x000fe400000000ff */
[----:B------:R-:W-:-:S03]  /*10eb0*/  PRMT R3, R2, 0x9910, RZ ;  /* 0x0000991002037816 */ /* 0x000fc600000000ff */
[----:B------:R-:W1:Y:S04]  /*10ec0*/  SHFL.DOWN PT, R6, R7, R0, 0x1f ;  /* 0x08001f0007067589 */ /* 0x000e6800000e0000 */
[----:B------:R2:W3:Y:S02]  /*10ed0*/  SHFL.DOWN PT, R3, R3, R0, 0x1f ;  /* 0x08001f0003037589 */ /* 0x0004e400000e0000 */
[----:B--2---:R-:W-:-:S04]  /*10ee0*/  SHF.L.U32 R0, R0, 0x1, RZ ;  /* 0x0000000100007819 */ /* 0x004fc800000006ff */
[----:B------:R-:W-:Y:S02]  /*10ef0*/  ISETP.GE.AND P1, PT, R0, UR4, PT ;  /* 0x0000000400007c0c */ /* 0x000fe4000bf26270 */
[----:B-1----:R-:W-:Y:S01]  /*10f00*/  IADD3 R6, PT, PT, R6, R25, RZ ;  /* 0x0000001906067210 */ /* 0x002fe20007ffe0ff */
[----:B---3--:R-:W-:-:S03]  /*10f10*/  IMAD.IADD R2, R3, 0x1, R2 ;  /* 0x0000000103027824 */ /* 0x008fc600078e0202 */
[----:B------:R-:W-:-:S07]  /*10f20*/  PRMT R25, R6, 0x7610, R25 ;  /* 0x0000761006197816 */ /* 0x000fce0000000019 */
[----:B------:R-:W-:Y:S05]  /*10f30*/  @!P1 BRA `(.L_x_8171) ;  /* 0xfffffffc00d89947 */ /* 0x000fea000383ffff */
.L_x_8168:
        /* <DEDUP_REMOVED lines=10> */
[----:B----4-:R-:W-:-:S03]  /*10fe0*/  IADD3.X R7, PT, PT, RZ, UR5, RZ, P2, !PT ;  /* 0x00000005ff077c10 */ /* 0x010fc600097fe4ff */
[----:B------:R-:W-:-:S04]  /*10ff0*/  IMAD.X R5, RZ, RZ, UR5, P1 ;  /* 0x00000005ff057e24 */ /* 0x000fc800088e06ff */
[----:B-123--:R-:W2:Y:S04]  /*11000*/  @P0 LDG.E.U16 R3, desc[UR36][R6.64] ;  /* 0x0000002406030981 */ /* 0x00eea8000c1e1500 */
[----:B------:R-:W3:Y:S01]  /*11010*/  @P0 LDG.E.U16 R0, desc[UR36][R4.64] ;  /* 0x0000002404000981 */ /* 0x000ee2000c1e1500 */
[----:B------:R-:W0:Y:S02]  /*11020*/  LDCU.U8 UR4, c[0x0][0x789] ;  /* 0x0000f120ff0477ac */ /* 0x000e240008000000 */
[----:B0-----:R-:W-:Y:S02]  /*11030*/  ISETP.NE.AND P1, PT, RZ, UR4, PT ;  /* 0x00000004ff007c0c */ /* 0x001fe4000bf25270 */
[----:B--2---:R-:W-:Y:S02]  /*11040*/  @P0 IADD3 R3, PT, PT, R2, R3, RZ ;  /* 0x0000000302030210 */ /* 0x004fe40007ffe0ff */
[----:B---3--:R-:W-:-:S02]  /*11050*/  @P0 IADD3 R0, PT, PT, R25, R0, RZ ;  /* 0x0000000019000210 */ /* 0x008fc40007ffe0ff */
[----:B------:R-:W-:Y:S02]  /*11060*/  @P0 PRMT R2, R3, 0x7610, R2 ;  /* 0x0000761003020816 */ /* 0x000fe40000000002 */
[----:B------:R-:W-:-:S05]  /*11070*/  @P0 PRMT R25, R0, 0x7610, R25 ;  /* 0x0000761000190816 */ /* 0x000fca0000000019 */
[----:B------:R0:W-:Y:S04]  /*11080*/  @!P1 STG.E.U16 desc[UR36][R6.64], R2 ;  /* 0x0000000206009986 */ /* 0x0001e8000c101524 */
[----:B------:R0:W-:Y:S01]  /*11090*/  @!P1 STG.E.U16 desc[UR36][R4.64], R25 ;  /* 0x0000001904009986 */ /* 0x0001e2000c101524 */
[----:B------:R-:W-:Y:S05]  /*110a0*/  @!P1 EXIT ;  /* 0x000000000000994d */ /* 0x000fea0003800000 */
[----:B------:R-:W1:Y:S02]  /*110b0*/  LDCU UR4, c[0x0][0x78c] ;  /* 0x0000f180ff0477ac */ /* 0x000e640008000800 */
[----:B-1----:R-:W-:-:S09]  /*110c0*/  UISETP.NE.AND UP0, UPT, UR4, 0x1, UPT ;  /* 0x000000010400788c */ /* 0x002fd2000bf05270 */
        /* <DEDUP_REMOVED lines=17> */
.L_x_8174:
        /* <DEDUP_REMOVED lines=14> */
[----:B------:R2:W-:Y:S01]  /*112c0*/  STG.E.U16 desc[UR36][R14.64], R2 ;  /* 0x000000020e007986 */ /* 0x0005e2000c101524 */
[----:B0-----:R-:W-:Y:S01]  /*112d0*/  MOV R10, UR4 ;  /* 0x00000004000a7c02 */ /* 0x001fe20008000f00 */
[----:B--2---:R-:W-:-:S07]  /*112e0*/  IMAD.U32 R11, RZ, RZ, UR5 ;  /* 0x00000005ff0b7e24 */ /* 0x004fce000f8e00ff */
[----:B------:R-:W-:-:S07]  /*112f0*/  LEPC R20, `(.L_x_8175) ;  /* 0x000000001014794e */ /* 0x000fce0000000000 */
[----:B-1----:R-:W-:Y:S05]  /*11300*/  CALL.ABS.NOINC R16 ;  /* 0x0000000010007343 */ /* 0x002fea0003c00000 */
.L_x_8175:
[----:B------:R-:W-:Y:S05]  /*11310*/  BRA `(.L_x_8176) ;  /* 0x0000000000047947 */ /* 0x000fea0003800000 */
.L_x_8173:
[----:B------:R1:W-:Y:S02]  /*11320*/  STG.E.U16 desc[UR36][R6.64], R2 ;  /* 0x0000000206007986 */ /* 0x0003e4000c101524 */
.L_x_8176:
[----:B------:R-:W2:Y:S02]  /*11330*/  LDCU.64 UR4, c[0x0][0x758] ;  /* 0x0000eb00ff0477ac */ /* 0x000ea40008000a00 */
[----:B--2---:R-:W-:-:S04]  /*11340*/  IADD3 R22, P0, PT, R22, UR4, RZ ;  /* 0x0000000416167c10 */ /* 0x004fc8000ff1e0ff */
[----:B------:R-:W-:-:S05]  /*11350*/  IADD3.X R23, PT, PT, RZ, UR5, RZ, P0, !PT ;  /* 0x00000005ff177c10 */ /* 0x000fca00087fe4ff */
[----:B------:R-:W-:Y:S01]  /*11360*/  STG.E.U16 desc[UR36][R22.64], R25 ;  /* 0x0000001916007986 */ /* 0x000fe2000c101524 */
[----:B------:R-:W-:Y:S05]  /*11370*/  EXIT ;  /* 0x000000000000794d */ /* 0x000fea0003800000 */
.L_x_8172:
[----:B------:R-:W5:Y:S01]  /*11380*/  LDCU.U8 UR4, c[0x0][0x788] ;  /* 0x0000f100ff0477ac */ /* 0x000f620008000000 */
[----:B------:R-:W0:Y:S01]  /*11390*/  LDCU.U8 UR5, c[0x0][0x789] ;  /* 0x0000f120ff0577ac */ /* 0x000e220008000000 */
[----:B-----5:R-:W-:Y:S02]  /*113a0*/  UISETP.NE.AND UP1, UPT, UR4, URZ, UPT ;  /* 0x000000ff0400728c */ /* 0x020fe4000bf25270 */
[----:B0-----:R-:W-:-:S07]  /*113b0*/  UISETP.NE.AND UP0, UPT, UR5, URZ, UPT ;  /* 0x000000ff0500728c */ /* 0x001fce000bf05270 */
[----:B------:R-:W-:Y:S05]  /*113c0*/  BRA.U !UP1, `(.L_x_8177) ;  /* 0x0000000109147547 */ /* 0x000fea000b800000 */
[----:B-1234-:R-:W2:Y:S04]  /*113d0*/  LDG.E.U16 R0, desc[UR36][R4.64+0x2] ;  /* 0x0000022404007981 */ /* 0x01eea8000c1e1500 */
[----:B------:R-:W3:Y:S01]  /*113e0*/  LDG.E.U16 R3, desc[UR36][R4.64] ;  /* 0x0000002404037981 */ /* 0x000ee2000c1e1500 */
[----:B--2---:R-:W-:Y:S01]  /*113f0*/  IMAD.IADD R0, R25, 0x1, R0 ;  /* 0x0000000119007824 */ /* 0x004fe200078e0200 */
[----:B---3--:R-:W-:-:S04]  /*11400*/  IADD3 R2, PT, PT, R2, R3, RZ ;  /* 0x0000000302027210 */ /* 0x008fc80007ffe0ff */
[----:B------:R-:W-:-:S07]  /*11410*/  PRMT R25, R0, 0x7610, R25 ;  /* 0x0000761000197816 */ /* 0x000fce0000000019 */
.L_x_8177:
        /* <DEDUP_REMOVED lines=12> */
[----:B0-----:R-:W-:Y:S02]  /*114e0*/  MOV R4, UR4 ;  /* 0x0000000400047c02 */ /* 0x001fe40008000f00 */
[----:B------:R-:W-:Y:S01]  /*114f0*/  MOV R5, UR5 ;  /* 0x0000000500057c02 */ /* 0x000fe20008000f00 */
[----:B-----5:R-:W-:Y:S01]  /*11500*/  IMAD.U32 R6, RZ, RZ, UR6 ;  /* 0x00000006ff067e24 */ /* 0x020fe2000f8e00ff */
[----:B----4-:R-:W-:-:S02]  /*11510*/  MOV R7, UR7 ;  /* 0x0000000700077c02 */ /* 0x010fc40008000f00 */
[----:B--2---:R-:W-:Y:S01]  /*11520*/  MOV R10, UR8 ;  /* 0x00000008000a7c02 */ /* 0x004fe20008000f00 */
[----:B------:R-:W-:-:S07]  /*11530*/  IMAD.U32 R11, RZ, RZ, UR9 ;  /* 0x00000009ff0b7e24 */ /* 0x000fce000f8e00ff */
[----:B------:R-:W-:-:S07]  /*11540*/  LEPC R20, `(.L_x_8180) ;  /* 0x000000001014794e */ /* 0x000fce0000000000 */
[----:B-1-3--:R-:W-:Y:S05]  /*11550*/  CALL.ABS.NOINC R14 ;  /* 0x000000000e007343 */ /* 0x00afea0003c00000 */
.L_x_8180:
        /* <DEDUP_REMOVED lines=13> */
[----:B------:R2:W-:Y:S01]  /*11630*/  STG.E.U16 desc[UR36][R14.64], R2 ;  /* 0x000000020e007986 */ /* 0x0005e2000c101524 */
[----:B------:R-:W-:Y:S01]  /*11640*/  MOV R7, UR9 ;  /* 0x0000000900077c02 */ /* 0x000fe20008000f00 */
[----:B0-----:R-:W-:Y:S01]  /*11650*/  IMAD.U32 R10, RZ, RZ, UR4 ;  /* 0x00000004ff0a7e24 */ /* 0x001fe2000f8e00ff */
[----:B--2---:R-:W-:-:S07]  /*11660*/  MOV R11, UR5 ;  /* 0x00000005000b7c02 */ /* 0x004fce0008000f00 */
[----:B------:R-:W-:-:S07]  /*11670*/  LEPC R20, `(.L_x_8181) ;  /* 0x000000001014794e */ /* 0x000fce0000000000 */
[----:B-1----:R-:W-:Y:S05]  /*11680*/  CALL.ABS.NOINC R16 ;  /* 0x0000000010007343 */ /* 0x002fea0003c00000 */
.L_x_8181:
[----:B------:R-:W-:Y:S05]  /*11690*/  BRA `(.L_x_8182) ;  /* 0x0000000000107947 */ /* 0x000fea0003800000 */
.L_x_8179:
[----:B------:R-:W0:Y:S02]  /*116a0*/  LDCU.64 UR4, c[0x0][0x758] ;  /* 0x0000eb00ff0477ac */ /* 0x000e240008000a00 */
[----:B0-----:R-:W-:-:S04]  /*116b0*/  IADD3 R4, P0, PT, R24, UR4, RZ ;  /* 0x0000000418047c10 */ /* 0x001fc8000ff1e0ff */
[----:B------:R-:W-:-:S05]  /*116c0*/  IADD3.X R5, PT, PT, RZ, UR5, RZ, P0, !PT ;  /* 0x00000005ff057c10 */ /* 0x000fca00087fe4ff */
[----:B------:R0:W-:Y:S04]  /*116d0*/  STG.E.U16 desc[UR36][R4.64], R2 ;  /* 0x0000000204007986 */ /* 0x0001e8000c101524 */
.L_x_8182:
[----:B------:R-:W5:Y:S02]  /*116e0*/  LDCU.64 UR4, c[0x0][0x758] ;  /* 0x0000eb00ff0477ac */ /* 0x000f640008000a00 */
[----:B-----5:R-:W-:-:S05]  /*116f0*/  IADD3 R22, P0, PT, R22, UR4, RZ ;  /* 0x0000000416167c10 */ /* 0x020fca000ff1e0ff */
[----:B------:R-:W-:-:S05]  /*11700*/  IMAD.X R23, RZ, RZ, UR5, P0 ;  /* 0x00000005ff177e24 */ /* 0x000fca00080e06ff */
[----:B------:R-:W-:Y:S01]  /*11710*/  STG.E.U16 desc[UR36][R22.64], R25 ;  /* 0x0000001916007986 */ /* 0x000fe2000c101524 */
[----:B------:R-:W-:Y:S05]  /*11720*/  EXIT ;  /* 0x000000000000794d */ /* 0x000fea0003800000 */
.L_x_8178:
[----:B------:R-:W-:Y:S04]  /*11730*/  STG.E.U16 desc[UR36][R4.64], R2 ;  /* 0x0000000204007986 */ /* 0x000fe8000c101524 */
[----:B------:R-:W-:Y:S01]  /*11740*/  STG.E.U16 desc[UR36][R4.64+0x2], R25 ;  /* 0x0000021904007986 */ /* 0x000fe2000c101524 */
[----:B------:R-:W-:Y:S05]  /*11750*/  EXIT ;  /* 0x000000000000794d */ /* 0x000fea0003800000 */
.L_x_8153:
        /* <DEDUP_REMOVED lines=25> */
[----:B--2---:R-:W-:Y:S01]  /*118f0*/  @P2 IMAD.IADD R7, R16, 0x1, R7 ;  /* 0x0000000110072824 */ /* 0x004fe200078e0207 */
[----:B---3--:R-:W-:-:S04]  /*11900*/  @P2 IADD3 R0, PT, PT, R17, R0, RZ ;  /* 0x0000000011002210 */ /* 0x008fc80007ffe0ff */
[----:B------:R-:W-:Y:S02]  /*11910*/  @P2 PRMT R16, R7, 0x7610, R16 ;  /* 0x0000761007102816 */ /* 0x000fe40000000010 */
[----:B------:R-:W-:-:S05]  /*11920*/  @P2 PRMT R17, R0, 0x7610, R17 ;  /* 0x0000761000112816 */ /* 0x000fca0000000011 */
[----:B------:R1:W-:Y:S04]  /*11930*/  @!P0 STG.E.U16 desc[UR36][R4.64], R16 ;  /* 0x0000001004008986 */ /* 0x0003e8000c101524 */
[----:B------:R1:W-:Y:S01]  /*11940*/  @!P0 STG.E.U16 desc[UR36][R2.64], R17 ;  /* 0x0000001102008986 */ /* 0x0003e2000c101524 */
        /* <DEDUP_REMOVED lines=20> */
.L_x_8185:
        /* <DEDUP_REMOVED lines=13> */
[----:B------:R2:W-:Y:S01]  /*11b60*/  STG.E.U16 desc[UR36][R14.64], R16 ;  /* 0x000000100e007986 */ /* 0x0005e2000c101524 */
[----:B------:R-:W-:Y:S02]  /*11b70*/  MOV R6, UR8 ;  /* 0x0000000800067c02 */ /* 0x000fe40008000f00 */
[----:B0-----:R-:W-:Y:S02]  /*11b80*/  MOV R10, UR4 ;  /* 0x00000004000a7c02 */ /* 0x001fe40008000f00 */
[----:B--2---:R-:W-:-:S07]  /*11b90*/  MOV R11, UR5 ;  /* 0x00000005000b7c02 */ /* 0x004fce0008000f00 */
[----:B------:R-:W-:-:S07]  /*11ba0*/  LEPC R20, `(.L_x_8186) ;  /* 0x000000001014794e */ /* 0x000fce0000000000 */
[----:B-1----:R-:W-:Y:S05]  /*11bb0*/  CALL.ABS.NOINC R2 ;  /* 0x0000000002007343 */ /* 0x002fea0003c00000 */
.L_x_8186:
[----:B------:R-:W-:Y:S05]  /*11bc0*/  BRA `(.L_x_8187) ;  /* 0x0000000000047947 */ /* 0x000fea0003800000 */
.L_x_8184:
[----:B------:R2:W-:Y:S02]  /*11bd0*/  STG.E.U16 desc[UR36][R4.64], R16 ;  /* 0x0000001004007986 */ /* 0x0005e4000c101524 */
.L_x_8187:
[----:B------:R-:W3:Y:S02]  /*11be0*/  LDCU.64 UR4, c[0x0][0x758] ;  /* 0x0000eb00ff0477ac */ /* 0x000ee40008000a00 */
[----:B---3--:R-:W-:-:S05]  /*11bf0*/  IADD3 R22, P0, PT, R22, UR4, RZ ;  /* 0x0000000416167c10 */ /* 0x008fca000ff1e0ff */
[----:B------:R-:W-:-:S05]  /*11c00*/  IMAD.X R23, RZ, RZ, UR5, P0 ;  /* 0x00000005ff177e24 */ /* 0x000fca00080e06ff */
[----:B------:R-:W-:Y:S01]  /*11c10*/  STG.E.U16 desc[UR36][R22.64], R17 ;  /* 0x0000001116007986 */ /* 0x000fe2000c101524 */
[----:B------:R-:W-:Y:S05]  /*11c20*/  EXIT ;  /* 0x000000000000794d */ /* 0x000fea0003800000 */
.L_x_8183:
[----:B------:R-:W1:Y:S01]  /*11c30*/  LDCU.U8 UR4, c[0x0][0x788] ;  /* 0x0000f100ff0477ac */ /* 0x000e620008000000 */
[----:B------:R-:W2:Y:S01]  /*11c40*/  LDCU.U8 UR5, c[0x0][0x789] ;  /* 0x0000f120ff0577ac */ /* 0x000ea20008000000 */
[----:B-1----:R-:W-:Y:S02]  /*11c50*/  UISETP.NE.AND UP0, UPT, UR4, URZ, UPT ;  /* 0x000000ff0400728c */ /* 0x002fe4000bf05270 */
[----:B--2---:R-:W-:-:S07]  /*11c60*/  UISETP.NE.AND UP1, UPT, UR5, URZ, UPT ;  /* 0x000000ff0500728c */ /* 0x004fce000bf25270 */
[----:B------:R-:W-:Y:S05]  /*11c70*/  BRA.U !UP0, `(.L_x_8188) ;  /* 0x0000000108187547 */ /* 0x000fea000b800000 */
[----:B------:R-:W2:Y:S04]  /*11c80*/  LDG.E.U16 R3, desc[UR36][R4.64] ;  /* 0x0000002404037981 */ /* 0x000ea8000c1e1500 */
[----:B------:R-:W3:Y:S01]  /*11c90*/  LDG.E.U16 R0, desc[UR36][R4.64+0x2] ;  /* 0x0000022404007981 */ /* 0x000ee2000c1e1500 */
[----:B--2---:R-:W-:Y:S02]  /*11ca0*/  IADD3 R3, PT, PT, R16, R3, RZ ;  /* 0x0000000310037210 */ /* 0x004fe40007ffe0ff */
[----:B---3--:R-:W-:Y:S02]  /*11cb0*/  IADD3 R0, PT, PT, R17, R0, RZ ;  /* 0x0000000011007210 */ /* 0x008fe40007ffe0ff */
[----:B------:R-:W-:Y:S02]  /*11cc0*/  PRMT R16, R3, 0x7610, R16 ;  /* 0x0000761003107816 */ /* 0x000fe40000000010 */
[----:B------:R-:W-:-:S07]  /*11cd0*/  PRMT R17, R0, 0x7610, R17 ;  /* 0x0000761000117816 */ /* 0x000fce0000000011 */
.L_x_8188:
        /* <DEDUP_REMOVED lines=20> */
.L_x_8191:
        /* <DEDUP_REMOVED lines=19> */
.L_x_8192:
[----:B------:R-:W-:Y:S05]  /*11f50*/  BRA `(.L_x_8193) ;  /* 0x0000000000107947 */ /* 0x000fea0003800000 */
.L_x_8190:
[----:B------:R-:W1:Y:S02]  /*11f60*/  LDCU.64 UR4, c[0x0][0x758] ;  /* 0x0000eb00ff0477ac */ /* 0x000e640008000a00 */
[----:B-1----:R-:W-:-:S04]  /*11f70*/  IADD3 R2, P0, PT, R25, UR4, RZ ;  /* 0x0000000419027c10 */ /* 0x002fc8000ff1e0ff */
[----:B------:R-:W-:-:S05]  /*11f80*/  IADD3.X R3, PT, PT, RZ, UR5, RZ, P0, !PT ;  /* 0x00000005ff037c10 */ /* 0x000fca00087fe4ff */
[----:B------:R1:W-:Y:S04]  /*11f90*/  STG.E.U16 desc[UR36][R2.64], R16 ;  /* 0x0000001002007986 */ /* 0x0003e8000c101524 */
.L_x_8193:
[----:B------:R-:W2:Y:S02]  /*11fa0*/  LDCU.64 UR4, c[0x0][0x758] ;  /* 0x0000eb00ff0477ac */ /* 0x000ea40008000a00 */
[----:B--2---:R-:W-:-:S04]  /*11fb0*/  IADD3 R22, P0, PT, R22, UR4, RZ ;  /* 0x0000000416167c10 */ /* 0x004fc8000ff1e0ff */
[----:B------:R-:W-:-:S05]  /*11fc0*/  IADD3.X R23, PT, PT, RZ, UR5, RZ, P0, !PT ;  /* 0x00000005ff177c10 */ /* 0x000fca00087fe4ff */
[----:B------:R-:W-:Y:S01]  /*11fd0*/  STG.E.U16 desc[UR36][R22.64], R17 ;  /* 0x0000001116007986 */ /* 0x000fe2000c101524 */
[----:B------:R-:W-:Y:S05]  /*11fe0*/  EXIT ;  /* 0x000000000000794d */ /* 0x000fea0003800000 */
.L_x_8189:
[----:B------:R-:W-:Y:S04]  /*11ff0*/  STG.E.U16 desc[UR36][R4.64], R16 ;  /* 0x0000001004007986 */ /* 0x000fe8000c101524 */
[----:B------:R-:W-:Y:S01]  /*12000*/  STG.E.U16 desc[UR36][R4.64+0x2], R17 ;  /* 0x0000021104007986 */ /* 0x000fe2000c101524 */
[----:B------:R-:W-:Y:S05]  /*12010*/  EXIT ;  /* 0x000000000000794d */ /* 0x000fea0003800000 */
.L_x_8194:
        /* <DEDUP_REMOVED lines=14> */
.L_x_10030:


//--------------------- .text._ZN2at6native13reduce_kernelILi128ELi4ENS0_8ReduceOpIsNS0_14func_wrapper_tIsZNS0_11sum_functorIsssEclERNS_14TensorIteratorEEUlssE_EEjsLi4ELi8EEEEEvT1_ --------------------------
	.section	.text._ZN2at6native13reduce_kernelILi128ELi4ENS0_8ReduceOpIsNS0_14func_wrapper_tIsZNS0_11sum_functorIsssEclERNS_14TensorIteratorEEUlssE_EEjsLi4ELi8EEEEEvT1_,"ax",@progbits
	.align	128
        .global         _ZN2at6native13reduce_kernelILi128ELi4ENS0_8ReduceOpIsNS0_14func_wrapper_tIsZNS0_11sum_functorIsssEclERNS_14TensorIteratorEEUlssE_EEjsLi4ELi8EEEEEvT1_
        .type           _ZN2at6native13reduce_kernelILi128ELi4ENS0_8ReduceOpIsNS0_14func_wrapper_tIsZNS0_11sum_functorIsssEclERNS_14TensorIteratorEEUlssE_EEjsLi4ELi8EEEEEvT1_,@function
        .size           _ZN2at6native13reduce_kernelILi128ELi4ENS0_8ReduceOpIsNS0_14func_wrapper_tIsZNS0_11sum_functorIsssEclERNS_14TensorIteratorEEUlssE_EEjsLi4ELi8EEEEEvT1_,(.L_x_10031 - _ZN2at6native13reduce_kernelILi128ELi4ENS0_8ReduceOpIsNS0_14func_wrapper_tIsZNS0_11sum_functorIsssEclERNS_14TensorIteratorEEUlssE_EEjsLi4ELi8EEEEEvT1_)
        .other          _ZN2at6native13reduce_kernelILi128ELi4ENS0_8ReduceOpIsNS0_14func_wrapper_tIsZNS0_11sum_functorIsssEclERNS_14TensorIteratorEEUlssE_EEjsLi4ELi8EEEEEvT1_,@"STO_CUDA_ENTRY STV_DEFAULT"
_ZN2at6native13reduce_kernelILi128ELi4ENS0_8ReduceOpIsNS0_14func_wrapper_tIsZNS0_11sum_functorIsssEclERNS_14TensorIteratorEEUlssE_EEjsLi4ELi8EEEEEvT1_:
.text._ZN2at6native13reduce_kernelILi128ELi4ENS0_8ReduceOpIsNS0_14func_wrapper_tIsZNS0_11sum_functorIsssEclERNS_14TensorIteratorEEUlssE_EEjsLi4ELi8EEEEEvT1_:
        /* <DEDUP_REMOVED lines=296> */
.L_x_8195:
        /* <DEDUP_REMOVED lines=29> */
.L_x_8199:
        /* <DEDUP_REMOVED lines=29> */
.L_x_8203:
[----:B------:R-:W-:Y:S05]  /*1620*/  BSYNC.RECONVERGENT B1 ;  /* 0x0000000000017941 */ /* 0x000fea0003800200 */
.L_x_8202:
[----:B------:R-:W0:Y:S01]  /*1630*/  LDC R4, c[0x0][0x388] ;  /* 0x0000e200ff047b82 */ /* 0x000e220000000800 */
[----:B------:R-:W-:-:S05]  /*1640*/  IADD3 R22, P0, PT, R22, 0x10, RZ ;  /* 0x0000001016167810 */ /* 0x000fca0007f1e0ff */
[----:B------:R-:W-:Y:S01]  /*1650*/  IMAD.X R23, RZ, RZ, R23, P0 ;  /* 0x000000ffff177224 */ /* 0x000fe200000e0617 */
[----:B0-----:R-:W-:-:S07]  /*1660*/  IADD3 R3, PT, PT, R7, -0x8, R4 ;  /* 0xfffffff807037810 */ /* 0x001fce0007ffe004 */
.L_x_8201:
[----:B------:R-:W-:Y:S05]  /*1670*/  BSYNC.RECONVERGENT B0 ;  /* 0x0000000000007941 */ /* 0x000fea0003800200 */
.L_x_8200:
        /* <DEDUP_REMOVED lines=24> */
.L_x_8206:
        /* <DEDUP_REMOVED lines=22> */
.L_x_8205:
[----:B------:R-:W-:Y:S05]  /*1960*/  BSYNC.RECONVERGENT B0 ;  /* 0x0000000000007941 */ /* 0x000fea0003800200 */
.L_x_8204:
        /* <DEDUP_REMOVED lines=9> */
.L_x_8208:
[----:B------:R-:W-:Y:S05]  /*1a00*/  BSYNC.RECONVERGENT B0 ;  /* 0x0000000000007941 */ /* 0x000fea0003800200 */
.L_x_8207:
[----:B------:R-:W-:Y:S02]  /*1a10*/  IADD3 R9, PT, PT, R12, R14, R9 ;  /* 0x0000000e0c097210 */ /* 0x000fe40007ffe009 */
[----:B------:R-:W-:Y:S02]  /*1a20*/  PRMT R25, RZ, 0x7610, R25 ;  /* 0x00007610ff197816 */ /* 0x000fe40000000019 */
[----:B------:R-:W-:Y:S02]  /*1a30*/  IADD3 R9, PT, PT, R15, R10, R9 ;  /* 0x0000000a0f097210 */ /* 0x000fe40007ffe009 */
[----:B------:R-:W-:Y:S02]  /*1a40*/  PRMT R22, RZ, 0x7610, R22 ;  /* 0x00007610ff167816 */ /* 0x000fe40000000016 */
[----:B------:R-:W-:Y:S02]  /*1a50*/  IADD3 R9, PT, PT, R8, R13, R9 ;  /* 0x0000000d08097210 */ /* 0x000fe40007ffe009 */
[----:B------:R-:W-:-:S03]  /*1a60*/  PRMT R28, RZ, 0x7610, R28 ;  /* 0x00007610ff1c7816 */ /* 0x000fc6000000001c */
[----:B------:R-:W-:-:S05]  /*1a70*/  IMAD.IADD R9, R9, 0x1, R0 ;  /* 0x0000000109097824 */ /* 0x000fca00078e0200 */
[----:B------:R-:W-:Y:S01]  /*1a80*/  PRMT R19, R9, 0x7610, R19 ;  /* 0x0000761009137816 */ /* 0x000fe20000000013 */
[----:B------:R-:W-:Y:S06]  /*1a90*/  BRA `(.L_x_8197) ;  /* 0x000000a800387947 */ /* 0x000fec0003800000 */
.L_x_8198:
        /* <DEDUP_REMOVED lines=42> */
.L_x_8213:
[----:B------:R-:W-:Y:S01]  /*1d40*/  IMAD.IADD R7, R31, 0x1, R0 ;  /* 0x000000011f077824 */ /* 0x000fe200078e0200 */
[----:B------:R-:W-:-:S04]  /*1d50*/  SHF.R.U32.HI R5, RZ, 0x2, R31 ;  /* 0x00000002ff057819 */ /* 0x000fc8000001161f */
[----:B------:R-:W-:Y:S01]  /*1d60*/  IADD3 R9, PT, PT, R7, R0, RZ ;  /* 0x0000000007097210 */ /* 0x000fe20007ffe0ff */
[----:B------:R-:W-:Y:S01]  /*1d70*/  IMAD.WIDE.U32 R4, R5, 0x8, R22 ;  /* 0x0000000805047825 */ /* 0x000fe200078e0016 */
[----:B------:R-:W-:Y:S02]  /*1d80*/  SHF.R.U32.HI R7, RZ, 0x2, R7 ;  /* 0x00000002ff077819 */ /* 0x000fe40000011607 */
[----:B------:R-:W-:Y:S01]  /*1d90*/  SHF.R.U32.HI R11, RZ, 0x2, R9 ;  /* 0x00000002ff0b7819 */ /* 0x000fe20000011609 */
[----:B------:R-:W-:Y:S02]  /*1da0*/  IMAD.IADD R31, R9, 0x1, R0 ;  /* 0x00000001091f7824 */ /* 0x000fe400078e0200 */
[----:B------:R-:W2:Y:S01]  /*1db0*/  LDG.E.64 R4, desc[UR36][R4.64] ;  /* 0x0000002404047981 */ /* 0x000ea2000c1e1b00 */
[----:B------:R-:W-:-:S04]  /*1dc0*/  IMAD.WIDE.U32 R6, R7, 0x8, R22 ;  /* 0x0000000807067825 */ /* 0x000fc800078e0016 */
[----:B------:R-:W-:Y:S01]  /*1dd0*/  IMAD.WIDE.U32 R8, R11, 0x8, R22 ;  /* 0x000000080b087825 */ /* 0x000fe200078e0016 */
[----:B------:R-:W-:Y:S01]  /*1de0*/  SHF.R.U32.HI R11, RZ, 0x2, R31 ;  /* 0x00000002ff0b7819 */ /* 0x000fe2000001161f */
[----:B------:R-:W3:Y:S04]  /*1df0*/  LDG.E.64 R6, desc[UR36][R6.64] ;  /* 0x0000002406067981 */ /* 0x000ee8000c1e1b00 */
[----:B------:R-:W-:Y:S01]  /*1e00*/  IMAD.WIDE.U32 R10, R11, 0x8, R22 ;  /* 0x000000080b0a7825 */ /* 0x000fe200078e0016 */
[----:B------:R-:W4:Y:S05]  /*1e10*/  LDG.E.64 R8, desc[UR36][R8.64] ;  /* 0x0000002408087981 */ /* 0x000f2a000c1e1b00 */
[----:B------:R-:W5:Y:S01]  /*1e20*/  LDG.E.64 R10, desc[UR36][R10.64] ;  /* 0x000000240a0a7981 */ /* 0x000f62000c1e1b00 */
[----:B------:R-:W-:-:S05]  /*1e30*/  IADD3 R31, PT, PT, R31, R0, RZ ;  /* 0x000000001f1f7210 */ /* 0x000fca0007ffe0ff */
[----:B------:R-:W-:-:S05]  /*1e40*/  IMAD R37, R0, 0x3, R31 ;  /* 0x0000000300257824 */ /* 0x000fca00078e021f */
[----:B------:R-:W-:Y:S02]  /*1e50*/  ISETP.GE.U32.AND P0, PT, R37, R42, PT ;  /* 0x0000002a2500720c */ /* 0x000fe40003f06070 */
[C---:B--2---:R-:W-:Y:S01]  /*1e60*/  PRMT R33, R4.reuse, 0x7632, R33 ;  /* 0x0000763204217816 */ /* 0x044fe20000000021 */
[----:B------:R-:W-:Y:S01]  /*1e70*/  IMAD.IADD R32, R4, 0x1, R32 ;  /* 0x0000000104207824 */ /* 0x000fe200078e0220 */
[C---:B------:R-:W-:Y:S02]  /*1e80*/  PRMT R35, R5.reuse, 0x7632, R35 ;  /* 0x0000763205237816 */ /* 0x040fe40000000023 */
[----:B------:R-:W-:Y:S01]  /*1e90*/  IADD3 R29, PT, PT, R5, R29, RZ ;  /* 0x0000001d051d7210 */ /* 0x000fe20007ffe0ff */
[----:B------:R-:W-:Y:S01]  /*1ea0*/  IMAD.IADD R34, R33, 0x1, R30 ;  /* 0x0000000121227824 */ /* 0x000fe200078e021e */
[----:B------:R-:W-:Y:S01]  /*1eb0*/  IADD3 R36, PT, PT, R35, R28, RZ ;  /* 0x0000001c23247210 */ /* 0x000fe20007ffe0ff */
[C---:B---3--:R-:W-:Y:S01]  /*1ec0*/  IMAD.IADD R27, R6.reuse, 0x1, R27 ;  /* 0x00000001061b7824 */ /* 0x048fe200078e021b */
[----:B------:R-:W-:-:S02]  /*1ed0*/  PRMT R33, R6, 0x7632, R33 ;  /* 0x0000763206217816 */ /* 0x000fc40000000021 */
[----:B------:R-:W-:Y:S02]  /*1ee0*/  PRMT R28, R7, 0x7632, R28 ;  /* 0x00007632071c7816 */ /* 0x000fe4000000001c */
[----:B----4-:R-:W-:Y:S01]  /*1ef0*/  PRMT R35, R9, 0x7632, R35 ;  /* 0x0000763209237816 */ /* 0x010fe20000000023 */
[----:B------:R-:W-:Y:S01]  /*1f00*/  IMAD.IADD R33, R33, 0x1, R26 ;  /* 0x0000000121217824 */ /* 0x000fe200078e021a */
[C---:B------:R-:W-:Y:S01]  /*1f10*/  PRMT R30, R8.reuse, 0x7632, R30 ;  /* 0x00007632081e7816 */ /* 0x040fe2000000001e */
[----:B------:R-:W-:Y:S01]  /*1f20*/  IMAD.IADD R21, R8, 0x1, R21 ;  /* 0x0000000108157824 */ /* 0x000fe200078e0215 */
[----:B------:R-:W-:Y:S01]  /*1f30*/  IADD3 R35, PT, PT, R35, R14, RZ ;  /* 0x0000000e23237210 */ /* 0x000fe20007ffe0ff */
[C---:B-----5:R-:W-:Y:S01]  /*1f40*/  IMAD.IADD R15, R10.reuse, 0x1, R15 ;  /* 0x000000010a0f7824 */ /* 0x060fe200078e020f */
[----:B------:R-:W-:Y:S01]  /*1f50*/  PRMT R14, R10, 0x7632, R14 ;  /* 0x000076320a0e7816 */ /* 0x000fe2000000000e */
[----:B------:R-:W-:Y:S01]  /*1f60*/  IMAD.IADD R19, R30, 0x1, R19 ;  /* 0x000000011e137824 */ /* 0x000fe200078e0213 */
[----:B------:R-:W-:-:S02]  /*1f70*/  PRMT R26, R11, 0x7632, R26 ;  /* 0x000076320b1a7816 */ /* 0x000fc4000000001a */
[----:B------:R-:W-:Y:S01]  /*1f80*/  IADD3 R25, PT, PT, R28, R25, RZ ;  /* 0x000000191c197210 */ /* 0x000fe20007ffe0ff */
[----:B------:R-:W-:Y:S01]  /*1f90*/  IMAD.IADD R13, R14, 0x1, R13 ;  /* 0x000000010e0d7824 */ /* 0x000fe200078e020d */
[----:B------:R-:W-:Y:S02]  /*1fa0*/  IADD3 R3, PT, PT, R26, R3, RZ ;  /* 0x000000031a037210 */ /* 0x000fe40007ffe0ff */
[----:B------:R-:W-:Y:S02]  /*1fb0*/  IADD3 R24, PT, PT, R7, R24, RZ ;  /* 0x0000001807187210 */ /* 0x000fe40007ffe0ff */
[----:B------:R-:W-:Y:S02]  /*1fc0*/  PRMT R30, R34, 0x7610, R30 ;  /* 0x00007610221e7816 */ /* 0x000fe4000000001e */
[----:B------:R-:W-:Y:S02]  /*1fd0*/  PRMT R28, R36, 0x7610, R28 ;  /* 0x00007610241c7816 */ /* 0x000fe4000000001c */
[----:B------:R-:W-:-:S02]  /*1fe0*/  IADD3 R20, PT, PT, R9, R20, RZ ;  /* 0x0000001409147210 */ /* 0x000fc40007ffe0ff */
[----:B------:R-:W-:Y:S02]  /*1ff0*/  PRMT R26, R33, 0x7610, R26 ;  /* 0x00007610211a7816 */ /* 0x000fe4000000001a */
[----:B------:R-:W-:Y:S02]  /*2000*/  IADD3 R12, PT, PT, R11, R12, RZ ;  /* 0x0000000c0b0c7210 */ /* 0x000fe40007ffe0ff */
[----:B------:R-:W-:Y:S01]  /*2010*/  PRMT R14, R35, 0x7610, R14 ;  /* 0x00007610230e7816 */ /* 0x000fe2000000000e */
[----:B------:R-:W-:Y:S06]  /*2020*/  @!P0 BRA `(.L_x_8213) ;  /* 0xfffffffc00448947 */ /* 0x000fec000383ffff */
[----:B------:R-:W-:Y:S05]  /*2030*/  BSYNC.RECONVERGENT B1 ;  /* 0x0000000000017941 */ /* 0x000fea0003800200 */
.L_x_8212:
[C---:B------:R-:W-:Y:S02]  /*2040*/  PRMT R40, R8.reuse, 0x7610, R40 ;  /* 0x0000761008287816 */ /* 0x040fe40000000028 */
[----:B------:R-:W-:Y:S02]  /*2050*/  PRMT R44, R8, 0x7632, R44 ;  /* 0x00007632082c7816 */ /* 0x000fe4000000002c */
[C---:B------:R-:W-:Y:S02]  /*2060*/  PRMT R41, R9.reuse, 0x7610, R41 ;  /* 0x0000761009297816 */ /* 0x040fe40000000029 */
[----:B------:R-:W-:Y:S02]  /*2070*/  PRMT R43, R9, 0x7632, R43 ;  /* 0x00007632092b7816 */ /* 0x000fe4000000002b */
[----:B------:R-:W-:Y:S02]  /*2080*/  PRMT R8, R10, 0x7610, R8 ;  /* 0x000076100a087816 */ /* 0x000fe40000000008 */
[----:B------:R-:W-:-:S02]  /*2090*/  PRMT R33, R4, 0x7610, R33 ;  /* 0x0000761004217816 */ /* 0x000fc40000000021 */
[----:B------:R-:W-:Y:S02]  /*20a0*/  PRMT R35, R4, 0x7632, R35 ;  /* 0x0000763204237816 */ /* 0x000fe40000000023 */
[C---:B------:R-:W-:Y:S02]  /*20b0*/  PRMT R34, R5.reuse, 0x7610, R34 ;  /* 0x0000761005227816 */ /* 0x040fe40000000022 */
[----:B------:R-:W-:Y:S02]  /*20c0*/  PRMT R37, R5, 0x7632, R37 ;  /* 0x0000763205257816 */ /* 0x000fe40000000025 */
[----:B------:R-:W-:Y:S02]  /*20d0*/  PRMT R39, R6, 0x7632, R39 ;  /* 0x0000763206277816 */ /* 0x000fe40000000027 */
[----:B------:R-:W-:Y:S02]  /*20e0*/  PRMT R36, R7, 0x7632, R36 ;  /* 0x0000763207247816 */ /* 0x000fe40000000024 */
[----:B------:R-:W-:-:S02]  /*20f0*/  PRMT R10, R10, 0x7632, R10 ;  /* 0x000076320a0a7816 */ /* 0x000fc4000000000a */
[C---:B------:R-:W-:Y:S02]  /*2100*/  PRMT R9, R11.reuse, 0x7610, R9 ;  /* 0x000076100b097816 */ /* 0x040fe40000000009 */
[----:B------:R-:W-:-:S07]  /*2110*/  PRMT R38, R11, 0x7632, R38 ;  /* 0x000076320b267816 */ /* 0x000fce0000000026 */
.L_x_8211:
[----:B------:R-:W-:Y:S05]  /*2120*/  BSYNC.RECONVERGENT B0 ;  /* 0x0000000000007941 */ /* 0x000fea0003800200 */
.L_x_8210:
        /* <DEDUP_REMOVED lines=39> */
.L_x_8215:
[----:B------:R-:W-:Y:S05]  /*23a0*/  BSYNC.RECONVERGENT B0 ;  /* 0x0000000000007941 */ /* 0x000fea0003800200 */
.L_x_8214:
[----:B------:R-:W-:Y:S04]  /*23b0*/  BSSY.RECONVERGENT B0, `(.L_x_8216) ;  /* 0x0000020000007945 */ /* 0x000fe80003800200 */
[----:B------:R-:W-:Y:S05]  /*23c0*/  @P0 BRA `(.L_x_8217) ;  /* 0x0000000000780947 */ /* 0x000fea0003800000 */
[----:B------:R-:W-:Y:S01]  /*23d0*/  IADD3 R5, PT, PT, R31, R0, RZ ;  /* 0x000000001f057210 */ /* 0x000fe20007ffe0ff */
[----:B------:R-:W-:Y:S01]  /*23e0*/  IMAD.IADD R32, R32, 0x1, R33 ;  /* 0x0000000120207824 */ /* 0x000fe200078e0221 */
[----:B------:R-:W-:Y:S01]  /*23f0*/  IADD3 R30, PT, PT, R30, R35, RZ ;  /* 0x000000231e1e7210 */ /* 0x000fe20007ffe0ff */
[----:B------:R-:W-:Y:S01]  /*2400*/  IMAD.IADD R29, R29, 0x1, R34 ;  /* 0x000000011d1d7824 */ /* 0x000fe200078e0222 */
[----:B------:R-:W-:Y:S02]  /*2410*/  ISETP.GE.U32.AND P0, PT, R5, R42, PT ;  /* 0x0000002a0500720c */ /* 0x000fe40003f06070 */
[----:B------:R-:W-:-:S11]  /*2420*/  IADD3 R28, PT, PT, R28, R37, RZ ;  /* 0x000000251c1c7210 */ /* 0x000fd60007ffe0ff */
[----:B------:R-:W-:Y:S05]  /*2430*/  @P0 BRA `(.L_x_8217) ;  /* 0x00000000005c0947 */ /* 0x000fea0003800000 */
[----:B------:R-:W-:Y:S01]  /*2440*/  IMAD.IADD R5, R5, 0x1, R0 ;  /* 0x0000000105057824 */ /* 0x000fe200078e0200 */
[----:B------:R-:W-:Y:S01]  /*2450*/  IADD3 R6, PT, PT, R27, R6, RZ ;  /* 0x000000061b067210 */ /* 0x000fe20007ffe0ff */
[----:B------:R-:W-:Y:S01]  /*2460*/  IMAD.IADD R26, R26, 0x1, R39 ;  /* 0x000000011a1a7824 */ /* 0x000fe200078e0227 */
[----:B------:R-:W-:Y:S01]  /*2470*/  IADD3 R7, PT, PT, R24, R7, RZ ;  /* 0x0000000718077210 */ /* 0x000fe20007ffe0ff */
[----:B------:R-:W-:Y:S01]  /*2480*/  IMAD.IADD R25, R25, 0x1, R36 ;  /* 0x0000000119197824 */ /* 0x000fe200078e0224 */
[----:B------:R-:W-:Y:S02]  /*2490*/  ISETP.GE.U32.AND P0, PT, R5, R42, PT ;  /* 0x0000002a0500720c */ /* 0x000fe40003f06070 */
[----:B------:R-:W-:Y:S02]  /*24a0*/  PRMT R27, R6, 0x7610, R27 ;  /* 0x00007610061b7816 */ /* 0x000fe4000000001b */
[----:B------:R-:W-:-:S09]  /*24b0*/  PRMT R24, R7, 0x7610, R24 ;  /* 0x0000761007187816 */ /* 0x000fd20000000018 */
[----:B------:R-:W-:Y:S05]  /*24c0*/  @P0 BRA `(.L_x_8217) ;  /* 0x0000000000380947 */ /* 0x000fea0003800000 */
[----:B------:R-:W-:Y:S01]  /*24d0*/  IADD3 R5, PT, PT, R5, R0, RZ ;  /* 0x0000000005057210 */ /* 0x000fe20007ffe0ff */
[----:B------:R-:W-:Y:S01]  /*24e0*/  IMAD.IADD R21, R21, 0x1, R40 ;  /* 0x0000000115157824 */ /* 0x000fe200078e0228 */
[----:B------:R-:W-:Y:S01]  /*24f0*/  IADD3 R19, PT, PT, R19, R44, RZ ;  /* 0x0000002c13137210 */ /* 0x000fe20007ffe0ff */
[----:B------:R-:W-:Y:S01]  /*2500*/  IMAD.IADD R20, R20, 0x1, R41 ;  /* 0x0000000114147824 */ /* 0x000fe200078e0229 */
[----:B------:R-:W-:Y:S02]  /*2510*/  ISETP.GE.U32.AND P0, PT, R5, R42, PT ;  /* 0x0000002a0500720c */ /* 0x000fe40003f06070 */
[----:B------:R-:W-:-:S11]  /*2520*/  IADD3 R14, PT, PT, R14, R43, RZ ;  /* 0x0000002b0e0e7210 */ /* 0x000fd60007ffe0ff */
[----:B------:R-:W-:Y:S01]  /*2530*/  @!P0 IMAD.IADD R8, R15, 0x1, R8 ;  /* 0x000000010f088824 */ /* 0x000fe200078e0208 */
[----:B------:R-:W-:Y:S01]  /*2540*/  @!P0 IADD3 R10, PT, PT, R13, R10, RZ ;  /* 0x0000000a0d0a8210 */ /* 0x000fe20007ffe0ff */
[----:B------:R-:W-:Y:S01]  /*2550*/  @!P0 IMAD.IADD R9, R12, 0x1, R9 ;  /* 0x000000010c098824 */ /* 0x000fe200078e0209 */
[----:B------:R-:W-:Y:S02]  /*2560*/  @!P0 IADD3 R38, PT, PT, R3, R38, RZ ;  /* 0x0000002603268210 */ /* 0x000fe40007ffe0ff */
[----:B------:R-:W-:Y:S02]  /*2570*/  @!P0 PRMT R15, R8, 0x7610, R15 ;  /* 0x00007610080f8816 */ /* 0x000fe4000000000f */
[----:B------:R-:W-:Y:S02]  /*2580*/  @!P0 PRMT R13, R10, 0x7610, R13 ;  /* 0x000076100a0d8816 */ /* 0x000fe4000000000d */
[----:B------:R-:W-:Y:S02]  /*2590*/  @!P0 PRMT R12, R9, 0x7610, R12 ;  /* 0x00007610090c8816 */ /* 0x000fe4000000000c */
[----:B------:R-:W-:-:S07]  /*25a0*/  @!P0 PRMT R3, R38, 0x7610, R3 ;  /* 0x0000761026038816 */ /* 0x000fce0000000003 */
.L_x_8217:
[----:B------:R-:W-:Y:S05]  /*25b0*/  BSYNC.RECONVERGENT B0 ;  /* 0x0000000000007941 */ /* 0x000fea0003800200 */
.L_x_8216:
[----:B------:R-:W-:Y:S02]  /*25c0*/  IADD3 R32, PT, PT, R21, R27, R32 ;  /* 0x0000001b15207210 */ /* 0x000fe40007ffe020 */
[----:B------:R-:W-:Y:S02]  /*25d0*/  IADD3 R29, PT, PT, R20, R24, R29 ;  /* 0x00000018141d7210 */ /* 0x000fe40007ffe01d */
[----:B------:R-:W-:Y:S01]  /*25e0*/  IADD3 R26, PT, PT, R19, R26, R30 ;  /* 0x0000001a131a7210 */ /* 0x000fe20007ffe01e */
[----:B------:R-:W-:Y:S01]  /*25f0*/  IMAD.IADD R32, R32, 0x1, R15 ;  /* 0x0000000120207824 */ /* 0x000fe200078e020f */
[----:B------:R-:W-:Y:S01]  /*2600*/  IADD3 R14, PT, PT, R14, R25, R28 ;  /* 0x000000190e0e7210 */ /* 0x000fe20007ffe01c */
[----:B------:R-:W-:Y:S01]  /*2610*/  IMAD.IADD R29, R29, 0x1, R12 ;  /* 0x000000011d1d7824 */ /* 0x000fe200078e020c */
[----:B------:R-:W-:Y:S02]  /*2620*/  IADD3 R26, PT, PT, R26, R13, RZ ;  /* 0x0000000d1a1a7210 */ /* 0x000fe40007ffe0ff */
[----:B------:R-:W-:-:S02]  /*2630*/  IADD3 R14, PT, PT, R14, R3, RZ ;  /* 0x000000030e0e7210 */ /* 0x000fc40007ffe0ff */
[----:B------:R-:W-:Y:S02]  /*2640*/  PRMT R19, R32, 0x7610, R19 ;  /* 0x0000761020137816 */ /* 0x000fe40000000013 */
[----:B------:R-:W-:Y:S02]  /*2650*/  PRMT R28, R26, 0x7610, R28 ;  /* 0x000076101a1c7816 */ /* 0x000fe4000000001c */
[----:B------:R-:W-:Y:S02]  /*2660*/  PRMT R22, R29, 0x7610, R22 ;  /* 0x000076101d167816 */ /* 0x000fe40000000016 */
[----:B------:R-:W-:Y:S01]  /*2670*/  PRMT R25, R14, 0x7610, R25 ;  /* 0x000076100e197816 */ /* 0x000fe20000000019 */
[----:B------:R-:W-:Y:S06]  /*2680*/  BRA `(.L_x_8197) ;  /* 0x0000009c003c7947 */ /* 0x000fec0003800000 */
.L_x_8209:
[----:B------:R-:W-:-:S13]  /*2690*/  ISETP.NE.AND P0, PT, R24, 0x1, PT ;  /* 0x000000011800780c */ /* 0x000fda0003f05270 */
[----:B------:R-:W-:Y:S05]  /*26a0*/  @P0 BRA `(.L_x_8218) ;  /* 0x0000000800f00947 */ /* 0x000fea0003800000 */
[----:B------:R-:W1:Y:S01]  /*26b0*/  LDC R6, c[0x0][0x390] ;  /* 0x0000e400ff067b82 */ /* 0x000e620000000800 */
[----:B------:R-:W-:Y:S01]  /*26c0*/  BSSY.RECONVERGENT B0, `(.L_x_8219) ;  /* 0x0000064000007945 */ /* 0x000fe20003800200 */
[----:B------:R-:W-:-:S06]  /*26d0*/  IMAD.MOV.U32 R7, RZ, RZ, R31 ;  /* 0x000000ffff077224 */ /* 0x000fcc00078e001f */
        /* <DEDUP_REMOVED lines=34> */
.L_x_8222:
[----:B------:R-:W-:Y:S02]  /*2900*/  IMAD.IADD R25, R7, 0x1, R6 ;  /* 0x0000000107197824 */ /* 0x000fe400078e0206 */
[C---:B------:R-:W-:Y:S02]  /*2910*/  IMAD R7, R36.reuse, R7, RZ ;  /* 0x0000000724077224 */ /* 0x040fe400078e02ff */
[----:B------:R-:W-:Y:S01]  /*2920*/  IMAD R26, R36, R25, RZ ;  /* 0x00000019241a7224 */ /* 0x000fe200078e02ff */
[----:B------:R-:W-:Y:S02]  /*2930*/  IADD3 R27, PT, PT, R25, R6, RZ ;  /* 0x00000006191b7210 */ /* 0x000fe40007ffe0ff */
[----:B------:R-:W-:-:S03]  /*2940*/  SHF.R.U32.HI R7, RZ, 0x2, R7 ;  /* 0x00000002ff077819 */ /* 0x000fc60000011607 */
[----:B------:R-:W-:Y:S02]  /*2950*/  IMAD.IADD R33, R27, 0x1, R6 ;  /* 0x000000011b217824 */ /* 0x000fe400078e0206 */
[----:B------:R-:W-:Y:S01]  /*2960*/  IMAD R28, R36, R27, RZ ;  /* 0x0000001b241c7224 */ /* 0x000fe200078e02ff */
[----:B------:R-:W-:Y:S01]  /*2970*/  SHF.R.U32.HI R27, RZ, 0x2, R26 ;  /* 0x00000002ff1b7819 */ /* 0x000fe2000001161a */
[----:B------:R-:W-:-:S03]  /*2980*/  IMAD.WIDE.U32 R24, R7, 0x8, R22 ;  /* 0x0000000807187825 */ /* 0x000fc600078e0016 */
[----:B------:R-:W-:Y:S01]  /*2990*/  SHF.R.U32.HI R29, RZ, 0x2, R28 ;  /* 0x00000002ff1d7819 */ /* 0x000fe2000001161c */
[----:B------:R-:W-:Y:S02]  /*29a0*/  IMAD R7, R36, R33, RZ ;  /* 0x0000002124077224 */ /* 0x000fe400078e02ff */
[----:B------:R-:W2:Y:S01]  /*29b0*/  LDG.E.64 R24, desc[UR36][R24.64] ;  /* 0x0000002418187981 */ /* 0x000ea2000c1e1b00 */
[----:B------:R-:W-:Y:S02]  /*29c0*/  IMAD.WIDE.U32 R26, R27, 0x8, R22 ;  /* 0x000000081b1a7825 */ /* 0x000fe400078e0016 */
[----:B------:R-:W-:Y:S02]  /*29d0*/  SHF.R.U32.HI R7, RZ, 0x2, R7 ;  /* 0x00000002ff077819 */ /* 0x000fe40000011607 */
[--C-:B------:R-:W-:Y:S02]  /*29e0*/  IMAD.WIDE.U32 R28, R29, 0x8, R22.reuse ;  /* 0x000000081d1c7825 */ /* 0x100fe400078e0016 */
[----:B------:R-:W3:Y:S02]  /*29f0*/  LDG.E.64 R26, desc[UR36][R26.64] ;  /* 0x000000241a1a7981 */ /* 0x000ee4000c1e1b00 */
[----:B------:R-:W-:-:S02]  /*2a00*/  IMAD.WIDE.U32 R30, R7, 0x8, R22 ;  /* 0x00000008071e7825 */ /* 0x000fc400078e0016 */
[----:B------:R-:W4:Y:S04]  /*2a10*/  LDG.E.64 R28, desc[UR36][R28.64] ;  /* 0x000000241c1c7981 */ /* 0x000f28000c1e1b00 */
        /* <DEDUP_REMOVED lines=8> */
[--C-:B------:R-:W-:Y:S01]  /*2aa0*/  IMAD.IADD R35, R34, 0x1, R3.reuse ;  /* 0x0000000122237824 */ /* 0x100fe200078e0203 */
[----:B------:R-:W-:Y:S01]  /*2ab0*/  IADD3 R37, PT, PT, R33, R0, RZ ;  /* 0x0000000021257210 */ /* 0x000fe20007ffe0ff */
[C---:B---3--:R-:W-:Y:S01]  /*2ac0*/  IMAD.IADD R32, R26.reuse, 0x1, R32 ;  /* 0x000000011a207824 */ /* 0x048fe200078e0220 */
[----:B------:R-:W-:-:S02]  /*2ad0*/  PRMT R3, R26, 0x7632, R3 ;  /* 0x000076321a037816 */ /* 0x000fc40000000003 */
[----:B------:R-:W-:Y:S01]  /*2ae0*/  PRMT R0, R27, 0x7632, R0 ;  /* 0x000076321b007816 */ /* 0x000fe20000000000 */
[C---:B----4-:R-:W-:Y:S01]  /*2af0*/  IMAD.IADD R15, R28.reuse, 0x1, R15 ;  /* 0x000000011c0f7824 */ /* 0x050fe200078e020f */
[----:B------:R-:W-:Y:S01]  /*2b00*/  PRMT R33, R28, 0x7632, R33 ;  /* 0x000076321c217816 */ /* 0x000fe20000000021 */
[----:B------:R-:W-:Y:S01]  /*2b10*/  IMAD.IADD R20, R3, 0x1, R20 ;  /* 0x0000000103147824 */ /* 0x000fe200078e0214 */
[----:B------:R-:W-:Y:S01]  /*2b20*/  IADD3 R19, PT, PT, R0, R19, RZ ;  /* 0x0000001300137210 */ /* 0x000fe20007ffe0ff */
[C---:B-----5:R-:W-:Y:S01]  /*2b30*/  IMAD.IADD R11, R30.reuse, 0x1, R11 ;  /* 0x000000011e0b7824 */ /* 0x060fe200078e020b */
[----:B------:R-:W-:Y:S01]  /*2b40*/  PRMT R0, R30, 0x7632, R0 ;  /* 0x000076321e007816 */ /* 0x000fe20000000000 */
[----:B------:R-:W-:Y:S01]  /*2b50*/  IMAD.IADD R14, R33, 0x1, R14 ;  /* 0x00000001210e7824 */ /* 0x000fe200078e020e */
[----:B------:R-:W-:Y:S02]  /*2b60*/  PRMT R3, R31, 0x7632, R3 ;  /* 0x000076321f037816 */ /* 0x000fe40000000003 */
[----:B------:R-:W-:Y:S01]  /*2b70*/  PRMT R34, R29, 0x7632, R34 ;  /* 0x000076321d227816 */ /* 0x000fe20000000022 */
[----:B------:R-:W-:Y:S01]  /*2b80*/  IMAD.IADD R9, R0, 0x1, R9 ;  /* 0x0000000100097824 */ /* 0x000fe200078e0209 */
[----:B------:R-:W-:-:S02]  /*2b90*/  IADD3 R8, PT, PT, R3, R8, RZ ;  /* 0x0000000803087210 */ /* 0x000fc40007ffe0ff */
[----:B------:R-:W-:Y:S02]  /*2ba0*/  IADD3 R13, PT, PT, R34, R13, RZ ;  /* 0x0000000d220d7210 */ /* 0x000fe40007ffe0ff */
[----:B------:R-:W-:Y:S02]  /*2bb0*/  IADD3 R21, PT, PT, R27, R21, RZ ;  /* 0x000000151b157210 */ /* 0x000fe40007ffe0ff */
[----:B------:R-:W-:Y:S02]  /*2bc0*/  PRMT R3, R35, 0x7610, R3 ;  /* 0x0000761023037816 */ /* 0x000fe40000000003 */
[----:B------:R-:W-:Y:S02]  /*2bd0*/  PRMT R0, R37, 0x7610, R0 ;  /* 0x0000761025007816 */ /* 0x000fe40000000000 */
[----:B------:R-:W-:Y:S02]  /*2be0*/  IADD3 R12, PT, PT, R29, R12, RZ ;  /* 0x0000000c1d0c7210 */ /* 0x000fe40007ffe0ff */
[----:B------:R-:W-:Y:S01]  /*2bf0*/  IADD3 R10, PT, PT, R31, R10, RZ ;  /* 0x0000000a1f0a7210 */ /* 0x000fe20007ffe0ff */
[----:B------:R-:W-:Y:S06]  /*2c00*/  @!P0 BRA `(.L_x_8222) ;  /* 0xfffffffc003c8947 */ /* 0x000fec000383ffff */
[----:B------:R-:W-:Y:S05]  /*2c10*/  BSYNC.RECONVERGENT B1 ;  /* 0x0000000000017941 */ /* 0x000fea0003800200 */
.L_x_8221:
[C---:B------:R-:W-:Y:S02]  /*2c20*/  PRMT R44, R28.reuse, 0x7610, R44 ;  /* 0x000076101c2c7816 */ /* 0x040fe4000000002c */
[----:B------:R-:W-:Y:S02]  /*2c30*/  PRMT R39, R28, 0x7632, R39 ;  /* 0x000076321c277816 */ /* 0x000fe40000000027 */
[C---:B------:R-:W-:Y:S02]  /*2c40*/  PRMT R41, R29.reuse, 0x7610, R41 ;  /* 0x000076101d297816 */ /* 0x040fe40000000029 */
[----:B------:R-:W-:Y:S02]  /*2c50*/  PRMT R46, R29, 0x7632, R46 ;  /* 0x000076321d2e7816 */ /* 0x000fe4000000002e */
[----:B------:R-:W-:Y:S02]  /*2c60*/  PRMT R28, R30, 0x7610, R28 ;  /* 0x000076101e1c7816 */ /* 0x000fe4000000001c */
[----:B------:R-:W-:-:S02]  /*2c70*/  PRMT R29, R31, 0x7610, R29 ;  /* 0x000076101f1d7816 */ /* 0x000fc4000000001d */
[----:B------:R-:W-:Y:S02]  /*2c80*/  PRMT R34, R24, 0x7632, R34 ;  /* 0x0000763218227816 */ /* 0x000fe40000000022 */
[----:B------:R-:W-:Y:S02]  /*2c90*/  PRMT R33, R25, 0x7632, R33 ;  /* 0x0000763219217816 */ /* 0x000fe40000000021 */
[C---:B------:R-:W-:Y:S02]  /*2ca0*/  PRMT R35, R26.reuse, 0x7610, R35 ;  /* 0x000076101a237816 */ /* 0x040fe40000000023 */
[----:B------:R-:W-:Y:S02]  /*2cb0*/  PRMT R37, R26, 0x7632, R37 ;  /* 0x000076321a257816 */ /* 0x000fe40000000025 */
[C---:B------:R-:W-:Y:S02]  /*2cc0*/  PRMT R38, R27.reuse, 0x7610, R38 ;  /* 0x000076101b267816 */ /* 0x040fe40000000026 */
[----:B------:R-:W-:-:S02]  /*2cd0*/  PRMT R40, R27, 0x7632, R40 ;  /* 0x000076321b287816 */ /* 0x000fc40000000028 */
[----:B------:R-:W-:Y:S02]  /*2ce0*/  PRMT R30, R30, 0x7632, R30 ;  /* 0x000076321e1e7816 */ /* 0x000fe4000000001e */
[----:B------:R-:W-:-:S07]  /*2cf0*/  PRMT R31, R31, 0x7632, R31 ;  /* 0x000076321f1f7816 */ /* 0x000fce000000001f */
.L_x_8220:
[----:B------:R-:W-:Y:S05]  /*2d00*/  BSYNC.RECONVERGENT B0 ;  /* 0x0000000000007941 */ /* 0x000fea0003800200 */
.L_x_8219:
[----:B------:R-:W-:Y:S01]  /*2d10*/  ISETP.GE.U32.AND P0, PT, R7, R42, PT ;  /* 0x0000002a0700720c */ /* 0x000fe20003f06070 */
[----:B------:R-:W-:-:S12]  /*2d20*/  BSSY.RECONVERGENT B0, `(.L_x_8223) ;  /* 0x0000028000007945 */ /* 0x000fd80003800200 */
[----:B------:R-:W-:Y:S05]  /*2d30*/  @P0 BRA `(.L_x_8224) ;  /* 0x0000000000980947 */ /* 0x000fea0003800000 */
[----:B------:R-:W-:-:S05]  /*2d40*/  IMAD R24, R36, R7, RZ ;  /* 0x0000000724187224 */ /* 0x000fca00078e02ff */
[----:B------:R-:W-:-:S05]  /*2d50*/  SHF.R.U32.HI R27, RZ, 0x2, R24 ;  /* 0x00000002ff1b7819 */ /* 0x000fca0000011618 */
[----:B------:R-:W-:-:S05]  /*2d60*/  IMAD.WIDE.U32 R26, R27, 0x8, R22 ;  /* 0x000000081b1a7825 */ /* 0x000fca00078e0016 */
        /* <DEDUP_REMOVED lines=35> */
.L_x_8224:
[----:B------:R-:W-:Y:S05]  /*2fa0*/  BSYNC.RECONVERGENT B0 ;  /* 0x0000000000007941 */ /* 0x000fea0003800200 */
.L_x_8223:
        /* <DEDUP_REMOVED lines=14> */
[----:B------:R-:W-:-:S13]  /*3090*/  ISETP.GE.U32.AND P0, PT, R7, R42, PT ;  /* 0x0000002a0700720c */ /* 0x000fda0003f06070 */
        /* <DEDUP_REMOVED lines=15> */
.L_x_8226:
[----:B------:R-:W-:Y:S05]  /*3190*/  BSYNC.RECONVERGENT B0 ;  /* 0x0000000000007941 */ /* 0x000fea0003800200 */
.L_x_8225:
        /* <DEDUP_REMOVED lines=13> */
.L_x_8218:
[----:B------:R-:W1:Y:S01]  /*3270*/  LDCU UR4, c[0x0][0x390] ;  /* 0x00007200ff0477ac */ /* 0x000e620008000800 */
[----:B------:R-:W2:Y:S01]  /*3280*/  LDC.U16 R0, c[0x0][0x382] ;  /* 0x0000e080ff007b82 */ /* 0x000ea20000000400 */
[----:B------:R-:W-:Y:S01]  /*3290*/  BSSY.RECONVERGENT B0, `(.L_x_8227) ;  /* 0x000045e000007945 */ /* 0x000fe20003800200 */
        /* <DEDUP_REMOVED lines=39> */
.L_x_8234:
        /* <DEDUP_REMOVED lines=313> */
.L_x_8230:
        /* <DEDUP_REMOVED lines=239> */
[----:B0-----:R-:W-:Y:S01]  /*5790*/  @P2 SHF.R.U32.HI R36, RZ, R42, R29 ;  /* 0x0000002aff242219 */ /* 0x001fe2000001161d */
[----:B------:R-:W-:-:S04]  /*57a0*/  IMAD R29, R38, UR27, R39 ;  /* 0x0000001b261d7c24 */ /* 0x000fc8000f8e0227 */
[----:B------:R-:W-:Y:S02]  /*57b0*/  @P2 IMAD.MOV R39, RZ, RZ, -R36 ;  /* 0x000000ffff272224 */ /* 0x000fe400078e0a24 */
[----:B------:R-:W-:Y:S02]  /*57c0*/  IMAD R34, R29, UR28, R34 ;  /* 0x0000001c1d227c24 */ /* 0x000fe4000f8e0222 */
[----:B------:R-:W-:-:S04]  /*57d0*/  @P2 IMAD R37, R28, R39, R37 ;  /* 0x000000271c252224 */ /* 0x000fc800078e0225 */
[----:B--2---:R-:W-:-:S07]  /*57e0*/  @P2 IMAD R34, R37, R43, R34 ;  /* 0x0000002b25222224 */ /* 0x004fce00078e0222 */
.L_x_8231:
        /* <DEDUP_REMOVED lines=245> */
.L_x_8232:
        /* <DEDUP_REMOVED lines=245> */
.L_x_8233:
[----:B------:R-:W-:-:S04]  /*7690*/  LOP3.LUT R49, R42, 0xfffffff8, RZ, 0xc0, !PT ;  /* 0xfffffff82a317812 */ /* 0x000fc800078ec0ff */
[----:B------:R-:W-:-:S04]  /*76a0*/  IADD3 R48, P1, PT, R49, R22, RZ ;  /* 0x0000001631307210 */ /* 0x000fc80007f3e0ff */
[----:B------:R-:W-:-:S05]  /*76b0*/  IADD3.X R49, PT, PT, RZ, R23, RZ, P1, !PT ;  /* 0x00000017ff317210 */ /* 0x000fca0000ffe4ff */
[----:B------:R-:W2:Y:S02]  /*76c0*/  LDG.E.64 R28, desc[UR36][R48.64] ;  /* 0x00000024301c7981 */ /* 0x000ea4000c1e1b00 */
[C---:B--2---:R-:W-:Y:S02]  /*76d0*/  PRMT R46, R29.reuse, 0x7610, R46 ;  /* 0x000076101d2e7816 */ /* 0x044fe4000000002e */
[----:B------:R-:W-:Y:S02]  /*76e0*/  PRMT R45, R28, 0x7632, R45 ;  /* 0x000076321c2d7816 */ /* 0x000fe4000000002d */
[----:B------:R-:W-:-:S07]  /*76f0*/  PRMT R29, R29, 0x7632, R29 ;  /* 0x000076321d1d7816 */ /* 0x000fce000000001d */
.L_x_8229:
[----:B------:R-:W1:Y:S01]  /*7700*/  LDCU UR5, c[0x0][0x388] ;  /* 0x00007100ff0577ac */ /* 0x000e620008000800 */
[----:B------:R-:W-:Y:S01]  /*7710*/  IMAD.U32 R44, RZ, RZ, UR4 ;  /* 0x00000004ff2c7e24 */ /* 0x000fe2000f8e00ff */
[----:B------:R-:W-:Y:S01]  /*7720*/  IADD3 R20, PT, PT, R33, R20, RZ ;  /* 0x0000001421147210 */ /* 0x000fe20007ffe0ff */
[----:B------:R-:W-:Y:S01]  /*7730*/  IMAD.IADD R19, R30, 0x1, R19 ;  /* 0x000000011e137824 */ /* 0x000fe200078e0213 */
[----:B------:R-:W-:Y:S01]  /*7740*/  IADD3 R15, PT, PT, R32, R15, RZ ;  /* 0x0000000f200f7210 */ /* 0x000fe20007ffe0ff */
[----:B------:R-:W-:Y:S01]  /*7750*/  IMAD.IADD R14, R35, 0x1, R14 ;  /* 0x00000001230e7824 */ /* 0x000fe200078e020e */
[----:B------:R-:W-:Y:S01]  /*7760*/  LEA R31, R44, R31, 0x2 ;  /* 0x0000001f2c1f7211 */ /* 0x000fe200078e10ff */
[----:B------:R-:W-:Y:S01]  /*7770*/  IMAD.IADD R13, R34, 0x1, R13 ;  /* 0x00000001220d7824 */ /* 0x000fe200078e020d */
[----:B------:R-:W-:Y:S01]  /*7780*/  IADD3 R12, PT, PT, R37, R12, RZ ;  /* 0x0000000c250c7210 */ /* 0x000fe20007ffe0ff */
[----:B------:R-:W-:Y:S01]  /*7790*/  IMAD.IADD R11, R36, 0x1, R11 ;  /* 0x00000001240b7824 */ /* 0x000fe200078e020b */
[----:B------:R-:W-:Y:S01]  /*77a0*/  IADD3 R10, PT, PT, R39, R10, RZ ;  /* 0x0000000a270a7210 */ /* 0x000fe20007ffe0ff */
[----:B------:R-:W-:Y:S01]  /*77b0*/  IMAD R47, R44, 0x3, R31 ;  /* 0x000000032c2f7824 */ /* 0x000fe200078e021f */
[----:B------:R-:W-:Y:S01]  /*77c0*/  IADD3 R9, PT, PT, R38, R9, RZ ;  /* 0x0000000926097210 */ /* 0x000fe20007ffe0ff */
[----:B------:R-:W-:Y:S01]  /*77d0*/  IMAD.IADD R8, R41, 0x1, R8 ;  /* 0x0000000129087824 */ /* 0x000fe200078e0208 */
[----:B------:R-:W-:Y:S01]  /*77e0*/  IADD3 R7, PT, PT, R40, R7, RZ ;  /* 0x0000000728077210 */ /* 0x000fe20007ffe0ff */
[----:B------:R-:W-:Y:S01]  /*77f0*/  IMAD.IADD R6, R43, 0x1, R6 ;  /* 0x000000012b067824 */ /* 0x000fe200078e0206 */
[----:B------:R-:W-:Y:S01]  /*7800*/  IADD3 R5, PT, PT, R28, R5, RZ ;  /* 0x000000051c057210 */ /* 0x000fe20007ffe0ff */
[----:B------:R-:W-:Y:S01]  /*7810*/  IMAD.IADD R4, R45, 0x1, R4 ;  /* 0x000000012d047824 */ /* 0x000fe200078e0204 */
[----:B------:R-:W-:Y:S01]  /*7820*/  IADD3 R3, PT, PT, R46, R3, RZ ;  /* 0x000000032e037210 */ /* 0x000fe20007ffe0ff */
[----:B-1----:R-:W-:-:S02]  /*7830*/  IMAD.U32 R42, RZ, RZ, UR5 ;  /* 0x00000005ff2a7e24 */ /* 0x002fc4000f8e00ff */
[----:B------:R-:W-:-:S03]  /*7840*/  IMAD.IADD R0, R29, 0x1, R0 ;  /* 0x000000011d007824 */ /* 0x000fc600078e0200 */
[----:B------:R-:W-:-:S13]  /*7850*/  ISETP.GE.U32.AND P1, PT, R47, R42, PT ;  /* 0x0000002a2f00720c */ /* 0x000fda0003f26070 */
[----:B------:R-:W-:Y:S05]  /*7860*/  @!P1 BRA `(.L_x_8234) ;  /* 0xffffffbc00289947 */ /* 0x000fea000383ffff */
.L_x_8228:
[----:B0-----:R-:W-:Y:S05]  /*7870*/  BSYNC.RECONVERGENT B0 ;  /* 0x0000000000007941 */ /* 0x001fea0003800200 */
.L_x_8227:
        /* <DEDUP_REMOVED lines=283> */
.L_x_8238:
[----:B------:R-:W-:Y:S02]  /*8a30*/  SHF.R.U32.HI R22, RZ, 0x3, R30 ;  /* 0x00000003ff167819 */ /* 0x000fe4000001161e */
[----:B------:R-:W-:-:S07]  /*8a40*/  MOV R23, RZ ;  /* 0x000000ff00177202 */ /* 0x000fce0000000f00 */
.L_x_8237:
        /* <DEDUP_REMOVED lines=288> */
.L_x_8240:
[----:B------:R-:W-:Y:S01]  /*9c50*/  SHF.R.U32.HI R36, RZ, 0x3, R34 ;  /* 0x00000003ff247819 */ /* 0x000fe20000011622 */
[----:B------:R-:W-:-:S07]  /*9c60*/  IMAD.MOV.U32 R37, RZ, RZ, RZ ;  /* 0x000000ffff257224 */ /* 0x000fce00078e00ff */
.L_x_8239:
        /* <DEDUP_REMOVED lines=285> */
.L_x_8242:
[----:B------:R-:W-:Y:S02]  /*ae40*/  SHF.R.U32.HI R40, RZ, 0x3, R38 ;  /* 0x00000003ff287819 */ /* 0x000fe40000011626 */
[----:B------:R-:W-:-:S07]  /*ae50*/  MOV R41, RZ ;  /* 0x000000ff00297202 */ /* 0x000fce0000000f00 */
.L_x_8241:
        /* <DEDUP_REMOVED lines=285> */
.L_x_8244:
[----:B------:R-:W-:Y:S02]  /*c030*/  SHF.R.U32.HI R22, RZ, 0x3, R27 ;  /* 0x00000003ff167819 */ /* 0x000fe4000001161b */
[----:B------:R-:W-:-:S07]  /*c040*/  MOV R23, RZ ;  /* 0x000000ff00177202 */ /* 0x000fce0000000f00 */
.L_x_8243:
[----:B------:R-:W-:-:S04]  /*c050*/  LEA R24, P0, R22, R47, 0x3 ;  /* 0x0000002f16187211 */ /* 0x000fc800078018ff */
[----:B------:R-:W-:-:S05]  /*c060*/  LEA.HI.X R25, R22, R21, R23, 0x3, P0 ;  /* 0x0000001516197211 */ /* 0x000fca00000f1c17 */
[----:B------:R-:W2:Y:S02]  /*c070*/  LDG.E.64 R28, desc[UR36][R24.64] ;  /* 0x00000024181c7981 */ /* 0x000ea4000c1e1b00 */
[C---:B--2---:R-:W-:Y:S02]  /*c080*/  PRMT R46, R29.reuse, 0x7610, R46 ;  /* 0x000076101d2e7816 */ /* 0x044fe4000000002e */
[----:B------:R-:W-:Y:S02]  /*c090*/  PRMT R45, R28, 0x7632, R45 ;  /* 0x000076321c2d7816 */ /* 0x000fe4000000002d */
[----:B------:R-:W-:-:S07]  /*c0a0*/  PRMT R29, R29, 0x7632, R29 ;  /* 0x000076321d1d7816 */ /* 0x000fce000000001d */
.L_x_8236:
[----:B------:R-:W-:Y:S05]  /*c0b0*/  BSYNC.RECONVERGENT B0 ;  /* 0x0000000000007941 */ /* 0x000fea0003800200 */
.L_x_8235:
[----:B------:R-:W-:Y:S01]  /*c0c0*/  ISETP.GE.U32.AND P0, PT, R31, R42, PT ;  /* 0x0000002a1f00720c */ /* 0x000fe20003f06070 */
[----:B------:R-:W-:-:S12]  /*c0d0*/  BSSY.RECONVERGENT B0, `(.L_x_8245) ;  /* 0x000001e000007945 */ /* 0x000fd80003800200 */
[----:B------:R-:W-:Y:S05]  /*c0e0*/  @P0 BRA `(.L_x_8246) ;  /* 0x0000000000700947 */ /* 0x000fea0003800000 */
[----:B------:R-:W-:Y:S01]  /*c0f0*/  IMAD.IADD R21, R31, 0x1, R44 ;  /* 0x000000011f157824 */ /* 0x000fe200078e022c */
[----:B------:R-:W-:Y:S01]  /*c100*/  IADD3 R20, PT, PT, R20, R33, RZ ;  /* 0x0000002114147210 */ /* 0x000fe20007ffe0ff */
[----:B------:R-:W-:Y:S01]  /*c110*/  IMAD.IADD R15, R15, 0x1, R32 ;  /* 0x000000010f0f7824 */ /* 0x000fe200078e0220 */
[----:B------:R-:W-:Y:S02]  /*c120*/  IADD3 R19, PT, PT, R19, R30, RZ ;  /* 0x0000001e13137210 */ /* 0x000fe40007ffe0ff */
[----:B------:R-:W-:Y:S02]  /*c130*/  ISETP.GE.U32.AND P0, PT, R21, R42, PT ;  /* 0x0000002a1500720c */ /* 0x000fe40003f06070 */
[----:B------:R-:W-:-:S11]  /*c140*/  IADD3 R14, PT, PT, R14, R35, RZ ;  /* 0x000000230e0e7210 */ /* 0x000fd60007ffe0ff */
        /* <DEDUP_REMOVED lines=8> */
[----:B------:R-:W-:Y:S01]  /*c1d0*/  IADD3 R21, PT, PT, R21, R44, RZ ;  /* 0x0000002c15157210 */ /* 0x000fe20007ffe0ff */
[----:B------:R-:W-:Y:S01]  /*c1e0*/  IMAD.IADD R8, R8, 0x1, R41 ;  /* 0x0000000108087824 */ /* 0x000fe200078e0229 */
[----:B------:R-:W-:Y:S02]  /*c1f0*/  IADD3 R9, PT, PT, R9, R38, RZ ;  /* 0x0000002609097210 */ /* 0x000fe40007ffe0ff */
[----:B------:R-:W-:Y:S02]  /*c200*/  ISETP.GE.U32.AND P0, PT, R21, R42, PT ;  /* 0x0000002a1500720c */ /* 0x000fe40003f06070 */
[----:B------:R-:W-:Y:S02]  /*c210*/  IADD3 R7, PT, PT, R7, R40, RZ ;  /* 0x0000002807077210 */ /* 0x000fe40007ffe0ff */
[----:B------:R-:W-:-:S09]  /*c220*/  IADD3 R6, PT, PT, R6, R43, RZ ;  /* 0x0000002b06067210 */ /* 0x000fd20007ffe0ff */
        /* <DEDUP_REMOVED lines=8> */
.L_x_8246:
[----:B------:R-:W-:Y:S05]  /*c2b0*/  BSYNC.RECONVERGENT B0 ;  /* 0x0000000000007941 */ /* 0x000fea0003800200 */
.L_x_8245:
[----:B------:R-:W-:Y:S02]  /*c2c0*/  IADD3 R10, PT, PT, R7, R10, R15 ;  /* 0x0000000a070a7210 */ /* 0x000fe40007ffe00f */
[----:B------:R-:W-:Y:S02]  /*c2d0*/  IADD3 R12, PT, PT, R9, R12, R20 ;  /* 0x0000000c090c7210 */ /* 0x000fe40007ffe014 */
[----:B------:R-:W-:Y:S01]  /*c2e0*/  IADD3 R13, PT, PT, R8, R13, R19 ;  /* 0x0000000d080d7210 */ /* 0x000fe20007ffe013 */
[----:B------:R-:W-:Y:S01]  /*c2f0*/  IMAD.IADD R10, R10, 0x1, R3 ;  /* 0x000000010a0a7824 */ /* 0x000fe200078e0203 */
[----:B------:R-:W-:Y:S02]  /*c300*/  IADD3 R11, PT, PT, R6, R11, R14 ;  /* 0x0000000b060b7210 */ /* 0x000fe40007ffe00e */
[----:B------:R-:W-:Y:S02]  /*c310*/  IADD3 R12, PT, PT, R12, R5, RZ ;  /* 0x000000050c0c7210 */ /* 0x000fe40007ffe0ff */
[----:B------:R-:W-:-:S02]  /*c320*/  IADD3 R13, PT, PT, R13, R4, RZ ;  /* 0x000000040d0d7210 */ /* 0x000fc40007ffe0ff */
[----:B------:R-:W-:Y:S02]  /*c330*/  IADD3 R11, PT, PT, R11, R0, RZ ;  /* 0x000000000b0b7210 */ /* 0x000fe40007ffe0ff */
[----:B------:R-:W-:Y:S02]  /*c340*/  PRMT R19, R12, 0x7610, R19 ;  /* 0x000076100c137816 */ /* 0x000fe40000000013 */
[----:B------:R-:W-:Y:S02]  /*c350*/  PRMT R28, R13, 0x7610, R28 ;  /* 0x000076100d1c7816 */ /* 0x000fe4000000001c */
[----:B------:R-:W-:Y:S02]  /*c360*/  PRMT R22, R10, 0x7610, R22 ;  /* 0x000076100a167816 */ /* 0x000fe40000000016 */
[----:B------:R-:W-:-:S07]  /*c370*/  PRMT R25, R11, 0x7610, R25 ;  /* 0x000076100b197816 */ /* 0x000fce0000000019 */
.L_x_8197:
[----:B------:R-:W-:Y:S05]  /*c380*/  BSYNC.RECONVERGENT B6 ;  /* 0x0000000000067941 */ /* 0x000fea0003800200 */
.L_x_8196:
[----:B------:R-:W1:Y:S02]  /*c390*/  LDCU UR4, c[0x0][0x3a0] ;  /* 0x00007400ff0477ac */ /* 0x000e640008000800 */
[----:B-1----:R-:W-:-:S09]  /*c3a0*/  UISETP.NE.AND UP0, UPT, UR4, URZ, UPT ;  /* 0x000000ff0400728c */ /* 0x002fd2000bf05270 */
[----:B------:R-:W-:Y:S05]  /*c3b0*/  BRA.U !UP0, `(.L_x_8247) ;  /* 0x0000000108987547 */ /* 0x000fea000b800000 */
[----:B------:R-:W1:Y:S01]  /*c3c0*/  S2R R4, SR_CgaCtaId ;  /* 0x0000000000047919 */ /* 0x000e620000008800 */
[----:B------:R-:W2:Y:S01]  /*c3d0*/  LDC R7, c[0x0][0x360] ;  /* 0x0000d800ff077b82 */ /* 0x000ea20000000800 */
[----:B------:R-:W-:Y:S02]  /*c3e0*/  MOV R0, 0x400 ;  /* 0x0000040000007802 */ /* 0x000fe40000000f00 */
[----:B------:R-:W-:Y:S02]  /*c3f0*/  PRMT R5, R22, 0x5410, R25 ;  /* 0x0000541016057816 */ /* 0x000fe40000000019 */
[----:B------:R-:W-:-:S03]  /*c400*/  IADD3 R3, PT, PT, R0, 0x10, RZ ;  /* 0x0000001000037810 */ /* 0x000fc60007ffe0ff */
[----:B------:R-:W3:Y:S01]  /*c410*/  LDC R10, c[0x0][0x364] ;  /* 0x0000d900ff0a7b82 */ /* 0x000ee20000000800 */
[----:B--2---:R-:W-:Y:S01]  /*c420*/  IMAD R0, R17, R7, R2 ;  /* 0x0000000711007224 */ /* 0x004fe200078e0202 */
[----:B-1----:R-:W-:Y:S02]  /*c430*/  LEA R3, R4, R3, 0x18 ;  /* 0x0000000304037211 */ /* 0x002fe400078ec0ff */
[----:B------:R-:W-:Y:S02]  /*c440*/  PRMT R4, R19, 0x5410, R28 ;  /* 0x0000541013047816 */ /* 0x000fe4000000001c */
[----:B---3--:R-:W-:Y:S01]  /*c450*/  ISETP.GE.U32.AND P0, PT, R10, 0x2, PT ;  /* 0x000000020a00780c */ /* 0x008fe20003f06070 */
[----:B------:R-:W-:-:S05]  /*c460*/  IMAD R0, R0, 0x8, R3 ;  /* 0x0000000800007824 */ /* 0x000fca00078e0203 */
[----:B------:R1:W-:Y:S07]  /*c470*/  STS.64 [R0], R4 ;  /* 0x0000000400007388 */ /* 0x0003ee0000000a00 */
[----:B------:R-:W-:Y:S05]  /*c480*/  @!P0 BRA `(.L_x_8247) ;  /* 0x0000000000648947 */ /* 0x000fea0003800000 */
[----:B-1----:R-:W-:-:S07]  /*c490*/  MOV R4, R10 ;  /* 0x0000000a00047202 */ /* 0x002fce0000000f00 */
.L_x_8250:
        /* <DEDUP_REMOVED lines=11> */
[----:B------:R-:W1:Y:S02]  /*c550*/  LDS.64 R8, [R4] ;  /* 0x0000000004087984 */ /* 0x000e640000000a00 */
[----:B-1----:R-:W-:Y:S02]  /*c560*/  PRMT R5, R8, 0x7632, R5 ;  /* 0x0000763208057816 */ /* 0x002fe40000000005 */
[----:B------:R-:W-:Y:S02]  /*c570*/  PRMT R6, R9, 0x7632, R6 ;  /* 0x0000763209067816 */ /* 0x000fe40000000006 */
[----:B------:R-:W-:Y:S01]  /*c580*/  IADD3 R19, PT, PT, R19, R8, RZ ;  /* 0x0000000813137210 */ /* 0x000fe20007ffe0ff */
[----:B------:R-:W-:Y:S01]  /*c590*/  IMAD.IADD R28, R28, 0x1, R5 ;  /* 0x000000011c1c7824 */ /* 0x000fe200078e0205 */
[----:B------:R-:W-:Y:S02]  /*c5a0*/  IADD3 R22, PT, PT, R22, R9, RZ ;  /* 0x0000000916167210 */ /* 0x000fe40007ffe0ff */
[----:B------:R-:W-:-:S02]  /*c5b0*/  IADD3 R25, PT, PT, R25, R6, RZ ;  /* 0x0000000619197210 */ /* 0x000fc40007ffe0ff */
[----:B------:R-:W-:Y:S02]  /*c5c0*/  PRMT R4, R19, 0x5410, R28 ;  /* 0x0000541013047816 */ /* 0x000fe4000000001c */
[----:B------:R-:W-:-:S05]  /*c5d0*/  PRMT R5, R22, 0x5410, R25 ;  /* 0x0000541016057816 */ /* 0x000fca0000000019 */
[----:B------:R1:W-:Y:S02]  /*c5e0*/  STS.64 [R0], R4 ;  /* 0x0000000400007388 */ /* 0x0003e40000000a00 */
.L_x_8249:
[----:B------:R-:W-:Y:S05]  /*c5f0*/  BSYNC.RECONVERGENT B0 ;  /* 0x0000000000007941 */ /* 0x000fea0003800200 */
.L_x_8248:
[----:B-1----:R-:W-:Y:S01]  /*c600*/  MOV R4, R12 ;  /* 0x0000000c00047202 */ /* 0x002fe20000000f00 */
[----:B------:R-:W-:Y:S06]  /*c610*/  @P1 BRA `(.L_x_8250) ;  /* 0xfffffffc00a01947 */ /* 0x000fec000383ffff */
.L_x_8247:
        /* <DEDUP_REMOVED lines=12> */
[----:B------:R-:W-:Y:S02]  /*c6e0*/  PRMT R5, R22, 0x5410, R25 ;  /* 0x0000541016057816 */ /* 0x000fe40000000019 */
[----:B------:R-:W-:Y:S01]  /*c6f0*/  ISETP.GE.U32.AND P0, PT, R10, 0x40, PT ;  /* 0x000000400a00780c */ /* 0x000fe20003f06070 */
[----:B-1----:R-:W-:-:S06]  /*c700*/  ULEA UR4, UR5, UR4, 0x18 ;  /* 0x0000000405047291 */ /* 0x002fcc000f8ec0ff */
[----:B------:R-:W-:Y:S01]  /*c710*/  LEA R3, R0, UR4, 0x3 ;  /* 0x0000000400037c11 */ /* 0x000fe2000f8e18ff */
[----:B------:R-:W-:-:S04]  /*c720*/  HFMA2 R0, -RZ, RZ, 0, 1.9073486328125e-06 ;  /* 0x00000020ff007431 */ /* 0x000fc800000001ff */
[----:B------:R1:W-:Y:S01]  /*c730*/  STS.64 [R3], R4 ;  /* 0x0000000403007388 */ /* 0x0003e20000000a00 */
[----:B------:R-:W-:Y:S05]  /*c740*/  @!P0 BRA `(.L_x_8252) ;  /* 0x0000000000608947 */ /* 0x000fea0003800000 */
[----:B-1----:R-:W-:-:S07]  /*c750*/  MOV R4, R10 ;  /* 0x0000000a00047202 */ /* 0x002fce0000000f00 */
.L_x_8255:
        /* <DEDUP_REMOVED lines=10> */
[----:B------:R-:W1:Y:S02]  /*c800*/  LDS.64 R8, [R4] ;  /* 0x0000000004087984 */ /* 0x000e640000000a00 */
[----:B-1----:R-:W-:Y:S01]  /*c810*/  PRMT R5, R8, 0x7632, R5 ;  /* 0x0000763208057816 */ /* 0x002fe20000000005 */
[----:B------:R-:W-:Y:S01]  /*c820*/  IMAD.IADD R22, R22, 0x1, R9 ;  /* 0x0000000116167824 */ /* 0x000fe200078e0209 */
[----:B------:R-:W-:Y:S02]  /*c830*/  PRMT R6, R9, 0x7632, R6 ;  /* 0x0000763209067816 */ /* 0x000fe40000000006 */
[----:B------:R-:W-:Y:S02]  /*c840*/  IADD3 R19, PT, PT, R19, R8, RZ ;  /* 0x0000000813137210 */ /* 0x000fe40007ffe0ff */
[----:B------:R-:W-:Y:S02]  /*c850*/  IADD3 R28, PT, PT, R28, R5, RZ ;  /* 0x000000051c1c7210 */ /* 0x000fe40007ffe0ff */
[----:B------:R-:W-:-:S02]  /*c860*/  IADD3 R25, PT, PT, R25, R6, RZ ;  /* 0x0000000619197210 */ /* 0x000fc40007ffe0ff */
[----:B------:R-:W-:Y:S02]  /*c870*/  PRMT R4, R19, 0x5410, R28 ;  /* 0x0000541013047816 */ /* 0x000fe4000000001c */
[----:B------:R-:W-:-:S05]  /*c880*/  PRMT R5, R22, 0x5410, R25 ;  /* 0x0000541016057816 */ /* 0x000fca0000000019 */
[----:B------:R1:W-:Y:S02]  /*c890*/  STS.64 [R3], R4 ;  /* 0x0000000403007388 */ /* 0x0003e40000000a00 */
.L_x_8254:
[----:B------:R-:W-:Y:S05]  /*c8a0*/  BSYNC.RECONVERGENT B0 ;  /* 0x0000000000007941 */ /* 0x000fea0003800200 */
.L_x_8253:
[----:B-1----:R-:W-:Y:S01]  /*c8b0*/  IMAD.MOV.U32 R4, RZ, RZ, R7 ;  /* 0x000000ffff047224 */ /* 0x002fe200078e0007 */
[----:B------:R-:W-:Y:S06]  /*c8c0*/  @P1 BRA `(.L_x_8255) ;  /* 0xfffffffc00a41947 */ /* 0x000fec000383ffff */
.L_x_8252:
[----:B------:R-:W-:Y:S01]  /*c8d0*/  ISETP.GE.U32.AND P0, PT, R0, 0x2, PT ;  /* 0x000000020000780c */ /* 0x000fe20003f06070 */
[----:B------:R-:W-:Y:S05]  /*c8e0*/  WARPSYNC.ALL ;  /* 0x0000000000007948 */ /* 0x000fea0003800000 */
[----:B------:R-:W-:Y:S07]  /*c8f0*/  BAR.SYNC.DEFER_BLOCKING 0x0 ;  /* 0x0000000000007b1d */ /* 0x000fee0000010000 */
[----:B------:R-:W-:Y:S05]  /*c900*/  @!P0 BRA `(.L_x_8251) ;  /* 0x0000000000488947 */ /* 0x000fea0003800000 */
[----:B-1----:R-:W-:-:S07]  /*c910*/  MOV R3, 0x1 ;  /* 0x0000000100037802 */ /* 0x002fce0000000f00 */
.L_x_8256:
[----:B------:R-:W-:Y:S02]  /*c920*/  PRMT R6, R28, 0x9910, RZ ;  /* 0x000099101c067816 */ /* 0x000fe400000000ff */
[----:B------:R-:W-:Y:S02]  /*c930*/  PRMT R8, R22, 0x9910, RZ ;  /* 0x0000991016087816 */ /* 0x000fe400000000ff */
[----:B------:R-:W-:Y:S01]  /*c940*/  PRMT R4, R19, 0x9910, RZ ;  /* 0x0000991013047816 */ /* 0x000fe200000000ff */
[----:B------:R-:W1:Y:S01]  /*c950*/  SHFL.DOWN PT, R5, R6, R3, 0x1f ;  /* 0x08001f0306057589 */ /* 0x000e6200000e0000 */
[----:B------:R-:W-:-:S03]  /*c960*/  PRMT R10, R25, 0x9910, RZ ;  /* 0x00009910190a7816 */ /* 0x000fc600000000ff */
[----:B------:R-:W2:Y:S04]  /*c970*/  SHFL.DOWN PT, R7, R8, R3, 0x1f ;  /* 0x08001f0308077589 */ /* 0x000ea800000e0000 */
[----:B------:R-:W3:Y:S04]  /*c980*/  SHFL.DOWN PT, R4, R4, R3, 0x1f ;  /* 0x08001f0304047589 */ /* 0x000ee800000e0000 */
[----:B------:R4:W5:Y:S02]  /*c990*/  SHFL.DOWN PT, R10, R10, R3, 0x1f ;  /* 0x08001f030a0a7589 */ /* 0x00096400000e0000 */
[----:B----4-:R-:W-:-:S02]  /*c9a0*/  SHF.L.U32 R3, R3, 0x1, RZ ;  /* 0x0000000103037819 */ /* 0x010fc400000006ff */
[----:B-1----:R-:W-:Y:S02]  /*c9b0*/  IADD3 R5, PT, PT, R5, R28, RZ ;  /* 0x0000001c05057210 */ /* 0x002fe40007ffe0ff */
[----:B------:R-:W-:Y:S02]  /*c9c0*/  ISETP.GE.AND P0, PT, R3, R0, PT ;  /* 0x000000000300720c */ /* 0x000fe40003f06270 */
[----:B--2---:R-:W-:Y:S02]  /*c9d0*/  IADD3 R7, PT, PT, R7, R22, RZ ;  /* 0x0000001607077210 */ /* 0x004fe40007ffe0ff */
[----:B------:R-:W-:Y:S01]  /*c9e0*/  PRMT R28, R5, 0x7610, R28 ;  /* 0x00007610051c7816 */ /* 0x000fe2000000001c */
[----:B---3--:R-:W-:Y:S01]  /*c9f0*/  IMAD.IADD R19, R4, 0x1, R19 ;  /* 0x0000000104137824 */ /* 0x008fe200078e0213 */
[----:B------:R-:W-:Y:S01]  /*ca00*/  PRMT R22, R7, 0x7610, R22 ;  /* 0x0000761007167816 */ /* 0x000fe20000000016 */
[----:B-----5:R-:W-:-:S06]  /*ca10*/  IMAD.IADD R25, R10, 0x1, R25 ;  /* 0x000000010a197824 */ /* 0x020fcc00078e0219 */
[----:B------:R-:W-:Y:S05]  /*ca20*/  @!P0 BRA `(.L_x_8256) ;  /* 0xfffffffc00bc8947 */ /* 0x000fea000383ffff */
.L_x_8251:
        /* <DEDUP_REMOVED lines=287> */
.L_x_8257:
        /* <DEDUP_REMOVED lines=276> */
.L_x_8258:
        /* <DEDUP_REMOVED lines=276> */
.L_x_8259:
        /* <DEDUP_REMOVED lines=276> */
.L_x_8260:
        /* <DEDUP_REMOVED lines=12> */
[----:B------:R-:W1:Y:S01]  /*110a0*/  LDCU.64 UR6, c[0x0][0x560] ;  /* 0x0000ac00ff0677ac */ /* 0x000e620008000a00 */
[----:B------:R-:W-:Y:S02]  /*110b0*/  MOV R8, RZ ;  /* 0x000000ff00087202 */ /* 0x000fe40000000f00 */
[----:B------:R-:W-:Y:S01]  /*110c0*/  MOV R9, R7 ;  /* 0x0000000700097202 */ /* 0x000fe20000000f00 */
        /* <DEDUP_REMOVED lines=271> */
.L_x_8262:
        /* <DEDUP_REMOVED lines=276> */
.L_x_8263:
        /* <DEDUP_REMOVED lines=276> */
.L_x_8264:
        /* <DEDUP_REMOVED lines=276> */
.L_x_8265:
        /* <DEDUP_REMOVED lines=23> */
[----:B------:R1:W-:Y:S04]  /*156f0*/  STG.E.U16 desc[UR36][R6.64+0x2], R28 ;  /* 0x0000021c06007986 */ /* 0x0003e8000c101524 */
[----:B------:R1:W-:Y:S04]  /*15700*/  STG.E.U16 desc[UR36][R6.64+0x4], R22 ;  /* 0x0000041606007986 */ /* 0x0003e8000c101524 */
[----:B------:R1:W-:Y:S02]  /*15710*/  STG.E.U16 desc[UR36][R6.64+0x6], R25 ;  /* 0x0000061906007986 */ /* 0x0003e4000c101524 */
.L_x_8267:
[----:B------:R-:W-:Y:S05]  /*15720*/  BSYNC.RECONVERGENT B0 ;  /* 0x0000000000007941 */ /* 0x000fea0003800200 */
.L_x_8266:
        /* <DEDUP_REMOVED lines=35> */
.L_x_8269:
[----:B------:R-:W-:Y:S05]  /*15960*/  BSYNC.RECONVERGENT B0 ;  /* 0x0000000000007941 */ /* 0x000fea0003800200 */
.L_x_8268:
        /* <DEDUP_REMOVED lines=38> */
.L_x_8274:
[----:B------:R-:W1:Y:S01]  /*15bd0*/  LDC.64 R6, c[0x0][0x770] ;  /* 0x0001dc00ff067b82 */ /* 0x000e620000000a00 */
[----:B------:R-:W-:-:S04]  /*15be0*/  IMAD.IADD R11, R3, 0x1, R0 ;  /* 0x00000001030b7824 */ /* 0x000fc800078e0200 */
[----:B-1----:R-:W-:-:S05]  /*15bf0*/  IMAD.WIDE.U32 R6, R11, 0x8, R6 ;  /* 0x000000080b067825 */ /* 0x002fca00078e0006 */
[----:B------:R-:W2:Y:S04]  /*15c00*/  LDG.E.U16 R11, desc[UR36][R6.64+0x2] ;  /* 0x00000224060b7981 */ /* 0x000ea8000c1e1500 */
[----:B------:R-:W3:Y:S04]  /*15c10*/  LDG.E.U16 R8, desc[UR36][R6.64] ;  /* 0x0000002406087981 */ /* 0x000ee8000c1e1500 */
[----:B------:R-:W4:Y:S04]  /*15c20*/  LDG.E.U16 R13, desc[UR36][R6.64+0x4] ;  /* 0x00000424060d7981 */ /* 0x000f28000c1e1500 */
[----:B------:R-:W5:Y:S01]  /*15c30*/  LDG.E.U16 R10, desc[UR36][R6.64+0x6] ;  /* 0x00000624060a7981 */ /* 0x000f62000c1e1500 */
[----:B------:R-:W-:-:S04]  /*15c40*/  IADD3 R0, PT, PT, R9, R0, RZ ;  /* 0x0000000009007210 */ /* 0x000fc80007ffe0ff */
[----:B------:R-:W-:Y:S01]  /*15c50*/  ISETP.GE.U32.AND P1, PT, R0, UR8, PT ;  /* 0x0000000800007c0c */ /* 0x000fe2000bf26070 */
[--C-:B--2---:R-:W-:Y:S01]  /*15c60*/  IMAD.IADD R11, R11, 0x1, R22.reuse ;  /* 0x000000010b0b7824 */ /* 0x104fe200078e0216 */
[----:B---3--:R-:W-:Y:S02]  /*15c70*/  IADD3 R8, PT, PT, R8, R19, RZ ;  /* 0x0000001308087210 */ /* 0x008fe40007ffe0ff */
[----:B----4-:R-:W-:Y:S02]  /*15c80*/  IADD3 R13, PT, PT, R13, R18, RZ ;  /* 0x000000120d0d7210 */ /* 0x010fe40007ffe0ff */
[----:B-----5:R-:W-:Y:S02]  /*15c90*/  IADD3 R10, PT, PT, R10, R25, RZ ;  /* 0x000000190a0a7210 */ /* 0x020fe40007ffe0ff */
[----:B------:R-:W-:Y:S02]  /*15ca0*/  PRMT R19, R8, 0x7610, R19 ;  /* 0x0000761008137816 */ /* 0x000fe40000000013 */
[----:B------:R-:W-:-:S02]  /*15cb0*/  PRMT R22, R11, 0x7610, R22 ;  /* 0x000076100b167816 */ /* 0x000fc40000000016 */
[----:B------:R-:W-:Y:S02]  /*15cc0*/  PRMT R18, R13, 0x7610, R18 ;  /* 0x000076100d127816 */ /* 0x000fe40000000012 */
[----:B------:R-:W-:Y:S01]  /*15cd0*/  PRMT R25, R10, 0x7610, R25 ;  /* 0x000076100a197816 */ /* 0x000fe20000000019 */
[----:B------:R-:W-:Y:S06]  /*15ce0*/  @!P1 BRA `(.L_x_8274) ;  /* 0xfffffffc00b89947 */ /* 0x000fec000383ffff */
[----:B------:R-:W-:Y:S05]  /*15cf0*/  BSYNC.RECONVERGENT B1 ;  /* 0x0000000000017941 */ /* 0x000fea0003800200 */
.L_x_8273:
[----:B------:R-:W-:Y:S05]  /*15d00*/  BRA `(.L_x_8272) ;  /* 0x0000000000847947 */ /* 0x000fea0003800000 */
.L_x_8271:
        /* <DEDUP_REMOVED lines=10> */
[----:B------:R-:W-:Y:S01]  /*15db0*/  IMAD.MOV.U32 R3, RZ, RZ, R17 ;  /* 0x000000ffff037224 */ /* 0x000fe200078e0011 */
[----:B------:R-:W-:-:S04]  /*15dc0*/  MOV R25, UR9 ;  /* 0x0000000900197c02 */ /* 0x000fc80008000f00 */
[----:B------:R-:W3:Y:S08]  /*15dd0*/  LDC.64 R6, c[0x0][0x770] ;  /* 0x0001dc00ff067b82 */ /* 0x000ef00000000a00 */
[----:B------:R-:W4:Y:S01]  /*15de0*/  LDC R14, c[0x0][0x364] ;  /* 0x0000d900ff0e7b82 */ /* 0x000f220000000800 */
[----:B-1----:R-:W-:-:S07]  /*15df0*/  IMAD R16, R16, UR5, RZ ;  /* 0x0000000510107c24 */ /* 0x002fce000f8e02ff */
.L_x_8275:
[----:B------:R-:W-:-:S05]  /*15e00*/  IADD3 R9, PT, PT, R16, R3, RZ ;  /* 0x0000000310097210 */ /* 0x000fca0007ffe0ff */
[----:B--2---:R-:W-:-:S04]  /*15e10*/  IMAD R9, R9, R12, R2 ;  /* 0x0000000c09097224 */ /* 0x004fc800078e0202 */
[----:B---3--:R-:W-:-:S05]  /*15e20*/  IMAD.WIDE.U32 R8, R9, 0x8, R6 ;  /* 0x0000000809087825 */ /* 0x008fca00078e0006 */
[----:B------:R-:W2:Y:S04]  /*15e30*/  LDG.E.U16 R10, desc[UR36][R8.64+0x6] ;  /* 0x00000624080a7981 */ /* 0x000ea8000c1e1500 */
[----:B------:R-:W3:Y:S04]  /*15e40*/  LDG.E.U16 R0, desc[UR36][R8.64] ;  /* 0x0000002408007981 */ /* 0x000ee8000c1e1500 */
[----:B------:R-:W5:Y:S04]  /*15e50*/  LDG.E.U16 R11, desc[UR36][R8.64+0x2] ;  /* 0x00000224080b7981 */ /* 0x000f68000c1e1500 */
[----:B------:R-:W5:Y:S01]  /*15e60*/  LDG.E.U16 R13, desc[UR36][R8.64+0x4] ;  /* 0x00000424080d7981 */ /* 0x000f62000c1e1500 */
[----:B----4-:R-:W-:-:S05]  /*15e70*/  IMAD.IADD R3, R14, 0x1, R3 ;  /* 0x000000010e037824 */ /* 0x010fca00078e0203 */
[----:B------:R-:W-:Y:S01]  /*15e80*/  ISETP.GE.U32.AND P1, PT, R3, UR7, PT ;  /* 0x0000000703007c0c */ /* 0x000fe2000bf26070 */
[----:B--2---:R-:W-:Y:S01]  /*15e90*/  IMAD.IADD R10, R10, 0x1, R25 ;  /* 0x000000010a0a7824 */ /* 0x004fe200078e0219 */
[----:B---3--:R-:W-:Y:S02]  /*15ea0*/  IADD3 R0, PT, PT, R0, R19, RZ ;  /* 0x0000001300007210 */ /* 0x008fe40007ffe0ff */
[----:B-----5:R-:W-:Y:S02]  /*15eb0*/  IADD3 R11, PT, PT, R11, R22, RZ ;  /* 0x000000160b0b7210 */ /* 0x020fe40007ffe0ff */
[----:B------:R-:W-:Y:S02]  /*15ec0*/  IADD3 R13, PT, PT, R13, R18, RZ ;  /* 0x000000120d0d7210 */ /* 0x000fe40007ffe0ff */
[----:B------:R-:W-:Y:S02]  /*15ed0*/  PRMT R19, R0, 0x7610, R19 ;  /* 0x0000761000137816 */ /* 0x000fe40000000013 */
[----:B------:R-:W-:-:S02]  /*15ee0*/  PRMT R22, R11, 0x7610, R22 ;  /* 0x000076100b167816 */ /* 0x000fc40000000016 */
[----:B------:R-:W-:Y:S02]  /*15ef0*/  PRMT R18, R13, 0x7610, R18 ;  /* 0x000076100d127816 */ /* 0x000fe40000000012 */
[----:B------:R-:W-:Y:S01]  /*15f00*/  PRMT R25, R10, 0x7610, R25 ;  /* 0x000076100a197816 */ /* 0x000fe20000000019 */
[----:B------:R-:W-:Y:S06]  /*15f10*/  @!P1 BRA `(.L_x_8275) ;  /* 0xfffffffc00b89947 */ /* 0x000fec000383ffff */
.L_x_8272:
[----:B------:R-:W-:Y:S05]  /*15f20*/  BSYNC.RECONVERGENT B0 ;  /* 0x0000000000007941 */ /* 0x000fea0003800200 */
.L_x_8270:
[----:B------:R-:W1:Y:S01]  /*15f30*/  LDCU UR5, c[0x0][0x360] ;  /* 0x00006c00ff0577ac */ /* 0x000e620008000800 */
[----:B------:R-:W-:Y:S02]  /*15f40*/  PRMT R6, R19, 0x5410, R22 ;  /* 0x0000541013067816 */ /* 0x000fe40000000016 */
[----:B------:R-:W-:Y:S01]  /*15f50*/  PRMT R7, R18, 0x5410, R25 ;  /* 0x0000541012077816 */ /* 0x000fe20000000019 */
[----:B------:R-:W-:-:S04]  /*15f60*/  UIADD3 UR4, UPT, UPT, UR4, 0x10, URZ ;  /* 0x0000001004047890 */ /* 0x000fc8000fffe0ff */
[----:B------:R-:W-:Y:S01]  /*15f70*/  ULEA UR8, UR6, UR4, 0x18 ;  /* 0x0000000406087291 */ /* 0x000fe2000f8ec0ff */
[----:B------:R-:W2:Y:S01]  /*15f80*/  LDCU UR6, c[0x0][0x364] ;  /* 0x00006c80ff0677ac */ /* 0x000ea20008000800 */
[----:B-1----:R-:W-:-:S05]  /*15f90*/  IMAD R0, R17, UR5, R2 ;  /* 0x0000000511007c24 */ /* 0x002fca000f8e0202 */
[----:B------:R-:W-:-:S05]  /*15fa0*/  LEA R0, R0, UR8, 0x3 ;  /* 0x0000000800007c11 */ /* 0x000fca000f8e18ff */
[----:B------:R1:W-:Y:S01]  /*15fb0*/  STS.64 [R0], R6 ;  /* 0x0000000600007388 */ /* 0x0003e20000000a00 */
[----:B--2---:R-:W-:-:S09]  /*15fc0*/  UISETP.GE.U32.AND UP0, UPT, UR6, 0x2, UPT ;  /* 0x000000020600788c */ /* 0x004fd2000bf06070 */
[----:B------:R-:W-:Y:S05]  /*15fd0*/  BRA.U !UP0, `(.L_x_8276) ;  /* 0x0000000108607547 */ /* 0x000fea000b800000 */
[----:B------:R-:W-:-:S05]  /*15fe0*/  UMOV UR4, UR6 ;  /* 0x0000000600047c82 */ /* 0x000fca0008000000 */
.L_x_8279:
        /* <DEDUP_REMOVED lines=19> */
.L_x_8278:
[----:B------:R-:W-:Y:S05]  /*16120*/  BSYNC.RECONVERGENT B0 ;  /* 0x0000000000007941 */ /* 0x000fea0003800200 */
.L_x_8277:
[----:B------:R-:W-:-:S03]  /*16130*/  UISETP.GT.U32.AND UP0, UPT, UR4, 0x3, UPT ;  /* 0x000000030400788c */ /* 0x000fc6000bf04070 */
[----:B------:R-:W-:-:S06]  /*16140*/  UMOV UR4, UR7 ;  /* 0x0000000700047c82 */ /* 0x000fcc0008000000 */
[----:B------:R-:W-:Y:S05]  /*16150*/  BRA.U UP0, `(.L_x_8279) ;  /* 0xfffffffd00a47547 */ /* 0x000fea000b83ffff */
.L_x_8276:
[----:B------:R-:W3:Y:S02]  /*16160*/  LDCU UR4, c[0x0][0x39c] ;  /* 0x00007380ff0477ac */ /* 0x000ee40008000800 */
[----:B---3--:R-:W-:-:S09]  /*16170*/  UISETP.NE.AND UP0, UPT, UR4, URZ, UPT ;  /* 0x000000ff0400728c */ /* 0x008fd2000bf05270 */
[----:B------:R-:W-:Y:S05]  /*16180*/  BRA.U !UP0, `(.L_x_8280) ;  /* 0x0000000108d47547 */ /* 0x000fea000b800000 */
[----:B------:R-:W-:Y:S02]  /*16190*/  UISETP.GE.U32.AND UP0, UPT, UR5, 0x21, UPT ;  /* 0x000000210500788c */ /* 0x000fe4000bf06070 */
[----:B------:R-:W-:-:S07]  /*161a0*/  UMOV UR4, UR5 ;  /* 0x0000000500047c82 */ /* 0x000fce0008000000 */
[----:B------:R-:W-:Y:S05]  /*161b0*/  BRA.U !UP0, `(.L_x_8281) ;  /* 0x0000000108747547 */ /* 0x000fea000b800000 */
[----:B-12---:R-:W-:Y:S01]  /*161c0*/  PRMT R6, R19, 0x5410, R22 ;  /* 0x0000541013067816 */ /* 0x006fe20000000016 */
[----:B------:R-:W-:Y:S01]  /*161d0*/  UISETP.GE.U32.AND UP0, UPT, UR5, 0x40, UPT ;  /* 0x000000400500788c */ /* 0x000fe2000bf06070 */
[----:B------:R-:W-:Y:S01]  /*161e0*/  PRMT R7, R18, 0x5410, R25 ;  /* 0x0000541012077816 */ /* 0x000fe20000000019 */
[----:B------:R-:W-:-:S04]  /*161f0*/  UMOV UR4, 0x20 ;  /* 0x0000002000047882 */ /* 0x000fc80000000000 */
[----:B------:R3:W-:Y:S03]  /*16200*/  STS.64 [R0], R6 ;  /* 0x0000000600007388 */ /* 0x0007e60000000a00 */
[----:B------:R-:W-:Y:S05]  /*16210*/  BRA.U !UP0, `(.L_x_8281) ;  /* 0x00000001085c7547 */ /* 0x000fea000b800000 */
[----:B------:R-:W-:-:S07]  /*16220*/  IMAD.U32 R3, RZ, RZ, UR5 ;  /* 0x00000005ff037e24 */ /* 0x000fce000f8e00ff */
.L_x_8284:
        /* <DEDUP_REMOVED lines=8> */
[----:B------:R-:W-:-:S05]  /*162b0*/  LEA R3, R11, R0, 0x3 ;  /* 0x000000000b037211 */ /* 0x000fca00078e18ff */
[----:B------:R-:W1:Y:S02]  /*162c0*/  LDS.64 R8, [R3] ;  /* 0x0000000003087984 */ /* 0x000e640000000a00 */
[----:B-1----:R-:W-:Y:S01]  /*162d0*/  PRMT R6, R9, 0x7632, R6 ;  /* 0x0000763209067816 */ /* 0x002fe20000000006 */
[----:B------:R-:W-:Y:S01]  /*162e0*/  IMAD.IADD R19, R19, 0x1, R8 ;  /* 0x0000000113137824 */ /* 0x000fe200078e0208 */
[----:B------:R-:W-:Y:S02]  /*162f0*/  PRMT R7, R8, 0x7632, R7 ;  /* 0x0000763208077816 */ /* 0x000fe40000000007 */
[----:B------:R-:W-:Y:S01]  /*16300*/  IADD3 R18, PT, PT, R18, R9, RZ ;  /* 0x0000000912127210 */ /* 0x000fe20007ffe0ff */
[----:B------:R-:W-:Y:S01]  /*16310*/  IMAD.IADD R25, R25, 0x1, R6 ;  /* 0x0000000119197824 */ /* 0x000fe200078e0206 */
[----:B------:R-:W-:-:S04]  /*16320*/  IADD3 R22, PT, PT, R22, R7, RZ ;  /* 0x0000000716167210 */ /* 0x000fc80007ffe0ff */
[----:B------:R-:W-:Y:S02]  /*16330*/  PRMT R6, R19, 0x5410, R22 ;  /* 0x0000541013067816 */ /* 0x000fe40000000016 */
[----:B------:R-:W-:-:S05]  /*16340*/  PRMT R7, R18, 0x5410, R25 ;  /* 0x0000541012077816 */ /* 0x000fca0000000019 */
[----:B------:R1:W-:Y:S02]  /*16350*/  STS.64 [R0], R6 ;  /* 0x0000000600007388 */ /* 0x0003e40000000a00 */
.L_x_8283:
[----:B------:R-:W-:Y:S05]  /*16360*/  BSYNC.RECONVERGENT B0 ;  /* 0x0000000000007941 */ /* 0x000fea0003800200 */
.L_x_8282:
[----:B------:R-:W-:Y:S01]  /*16370*/  MOV R3, R11 ;  /* 0x0000000b00037202 */ /* 0x000fe20000000f00 */
[----:B------:R-:W-:Y:S06]  /*16380*/  @P2 BRA `(.L_x_8284) ;  /* 0xfffffffc00a82947 */ /* 0x000fec000383ffff */
.L_x_8281:
[----:B------:R-:W-:Y:S01]  /*16390*/  BAR.SYNC.DEFER_BLOCKING 0x0 ;  /* 0x0000000000007b1d */ /* 0x000fe20000010000 */
[----:B------:R-:W-:-:S09]  /*163a0*/  UISETP.GE.U32.AND UP0, UPT, UR4, 0x2, UPT ;  /* 0x000000020400788c */ /* 0x000fd2000bf06070 */
[----:B------:R-:W-:Y:S05]  /*163b0*/  BRA.U !UP0, `(.L_x_8280) ;  /* 0x0000000108487547 */ /* 0x000fea000b800000 */
[----:B-123--:R-:W-:-:S07]  /*163c0*/  HFMA2 R0, -RZ, RZ, 0, 5.9604644775390625e-08 ;  /* 0x00000001ff007431 */ /* 0x00efce00000001ff */
.L_x_8285:
        /* <DEDUP_REMOVED lines=8> */
[----:B----4-:R-:W-:Y:S01]  /*16450*/  IMAD.SHL.U32 R0, R0, 0x2, RZ ;  /* 0x0000000200007824 */ /* 0x010fe200078e00ff */
[----:B-1----:R-:W-:-:S04]  /*16460*/  IADD3 R2, PT, PT, R2, R19, RZ ;  /* 0x0000001302027210 */ /* 0x002fc80007ffe0ff */
[----:B------:R-:W-:Y:S02]  /*16470*/  ISETP.GE.AND P1, PT, R0, UR4, PT ;  /* 0x0000000400007c0c */ /* 0x000fe4000bf26270 */
[----:B--2---:R-:W-:Y:S02]  /*16480*/  IADD3 R6, PT, PT, R6, R25, RZ ;  /* 0x0000001906067210 */ /* 0x004fe40007ffe0ff */
[----:B------:R-:W-:Y:S02]  /*16490*/  PRMT R19, R2, 0x7610, R19 ;  /* 0x0000761002137816 */ /* 0x000fe40000000013 */
[----:B---3--:R-:W-:Y:S02]  /*164a0*/  IADD3 R22, PT, PT, R7, R22, RZ ;  /* 0x0000001607167210 */ /* 0x008fe40007ffe0ff */
[----:B------:R-:W-:Y:S01]  /*164b0*/  PRMT R25, R6, 0x7610, R25 ;  /* 0x0000761006197816 */ /* 0x000fe20000000019 */
[----:B-----5:R-:W-:-:S04]  /*164c0*/  IMAD.IADD R18, R9, 0x1, R18 ;  /* 0x0000000109127824 */ /* 0x020fc800078e0212 */
[----:B------:R-:W-:Y:S05]  /*164d0*/  @!P1 BRA `(.L_x_8285) ;  /* 0xfffffffc00bc9947 */ /* 0x000fea000383ffff */
.L_x_8280:
        /* <DEDUP_REMOVED lines=10> */
[----:B------:R-:W-:Y:S02]  /*16580*/  IADD3 R4, P2, PT, R24, UR4, RZ ;  /* 0x0000000418047c10 */ /* 0x000fe4000ff5e0ff */
[----:B------:R-:W-:Y:S01]  /*16590*/  IADD3 R2, P1, PT, R23, UR4, RZ ;  /* 0x0000000417027c10 */ /* 0x000fe2000ff3e0ff */
[----:B------:R-:W-:Y:S01]  /*165a0*/  IMAD.X R7, RZ, RZ, UR5, P3 ;  /* 0x00000005ff077e24 */ /* 0x000fe200098e06ff */
[----:B------:R-:W-:-:S02]  /*165b0*/  IADD3.X R9, PT, PT, RZ, UR5, RZ, P4, !PT ;  /* 0x00000005ff097c10 */ /* 0x000fc4000a7fe4ff */
[----:B------:R-:W-:Y:S02]  /*165c0*/  IADD3.X R5, PT, PT, RZ, UR5, RZ, P2, !PT ;  /* 0x00000005ff057c10 */ /* 0x000fe400097fe4ff */
[----:B------:R-:W-:Y:S01]  /*165d0*/  IADD3.X R3, PT, PT, RZ, UR5, RZ, P1, !PT ;  /* 0x00000005ff037c10 */ /* 0x000fe20008ffe4ff */
[----:B------:R-:W2:Y:S04]  /*165e0*/  @P0 LDG.E.U16 R0, desc[UR36][R8.64] ;  /* 0x0000002408000981 */ /* 0x000ea8000c1e1500 */
[----:B------:R-:W3:Y:S04]  /*165f0*/  @P0 LDG.E.U16 R11, desc[UR36][R6.64] ;  /* 0x00000024060b0981 */ /* 0x000ee8000c1e1500 */
[----:B------:R-:W4:Y:S04]  /*16600*/  @P0 LDG.E.U16 R13, desc[UR36][R4.64] ;  /* 0x00000024040d0981 */ /* 0x000f28000c1e1500 */
[----:B------:R-:W5:Y:S01]  /*16610*/  @P0 LDG.E.U16 R10, desc[UR36][R2.64] ;  /* 0x00000024020a0981 */ /* 0x000f62000c1e1500 */
[----:B------:R-:W1:Y:S02]  /*16620*/  LDCU.U8 UR4, c[0x0][0x789] ;  /* 0x0000f120ff0477ac */ /* 0x000e640008000000 */
[----:B-1----:R-:W-:Y:S01]  /*16630*/  ISETP.NE.AND P1, PT, RZ, UR4, PT ;  /* 0x00000004ff007c0c */ /* 0x002fe2000bf25270 */
[----:B--2---:R-:W-:Y:S01]  /*16640*/  @P0 IMAD.IADD R0, R19, 0x1, R0 ;  /* 0x0000000113000824 */ /* 0x004fe200078e0200 */
[----:B---3--:R-:W-:-:S04]  /*16650*/  @P0 IADD3 R11, PT, PT, R22, R11, RZ ;  /* 0x0000000b160b0210 */ /* 0x008fc80007ffe0ff */
[----:B------:R-:W-:Y:S02]  /*16660*/  @P0 PRMT R19, R0, 0x7610, R19 ;  /* 0x0000761000130816 */ /* 0x000fe40000000013 */
[----:B----4-:R-:W-:Y:S02]  /*16670*/  @P0 IADD3 R13, PT, PT, R18, R13, RZ ;  /* 0x0000000d120d0210 */ /* 0x010fe40007ffe0ff */
[----:B------:R-:W-:-:S03]  /*16680*/  @P0 PRMT R22, R11, 0x7610, R22 ;  /* 0x000076100b160816 */ /* 0x000fc60000000016 */
[----:B------:R1:W-:Y:S01]  /*16690*/  @!P1 STG.E.U16 desc[UR36][R8.64], R19 ;  /* 0x0000001308009986 */ /* 0x0003e2000c101524 */
[----:B-----5:R-:W-:Y:S01]  /*166a0*/  @P0 IMAD.IADD R10, R25, 0x1, R10 ;  /* 0x00000001190a0824 */ /* 0x020fe200078e020a */
[----:B------:R-:W-:Y:S02]  /*166b0*/  @P0 PRMT R18, R13, 0x7610, R18 ;  /* 0x000076100d120816 */ /* 0x000fe40000000012 */
[----:B------:R1:W-:Y:S02]  /*166c0*/  @!P1 STG.E.U16 desc[UR36][R6.64], R22 ;  /* 0x0000001606009986 */ /* 0x0003e4000c101524 */
[----:B------:R-:W-:Y:S02]  /*166d0*/  @P0 PRMT R25, R10, 0x7610, R25 ;  /* 0x000076100a190816 */ /* 0x000fe40000000019 */
        /* <DEDUP_REMOVED lines=22> */
.L_x_8288:
        /* <DEDUP_REMOVED lines=19> */
.L_x_8289:
[----:B------:R-:W-:Y:S05]  /*16970*/  BRA `(.L_x_8290) ;  /* 0x0000000000047947 */ /* 0x000fea0003800000 */
.L_x_8287:
[----:B------:R2:W-:Y:S02]  /*16980*/  STG.E.U16 desc[UR36][R8.64], R19 ;  /* 0x0000001308007986 */ /* 0x0005e4000c101524 */
.L_x_8290:
[----:B------:R-:W3:Y:S01]  /*16990*/  LDCU.64 UR6, c[0x0][0x758] ;  /* 0x0000eb00ff0677ac */ /* 0x000ee20008000a00 */
[----:B------:R-:W4:Y:S01]  /*169a0*/  LDCU UR4, c[0x0][0x78c] ;  /* 0x0000f180ff0477ac */ /* 0x000f220008000800 */
[----:B---3--:R-:W-:-:S04]  /*169b0*/  IADD3 R26, P0, PT, R26, UR6, RZ ;  /* 0x000000061a1a7c10 */ /* 0x008fc8000ff1e0ff */
[----:B------:R-:W-:Y:S01]  /*169c0*/  IADD3.X R27, PT, PT, RZ, UR7, RZ, P0, !PT ;  /* 0x00000007ff1b7c10 */ /* 0x000fe200087fe4ff */
[----:B----4-:R-:W-:-:S04]  /*169d0*/  UISETP.NE.AND UP0, UPT, UR4, 0x1, UPT ;  /* 0x000000010400788c */ /* 0x010fc8000bf05270 */
[----:B------:R3:W-:Y:S05]  /*169e0*/  STG.E.U16 desc[UR36][R26.64], R22 ;  /* 0x000000161a007986 */ /* 0x0007ea000c101524 */
[----:B------:R-:W-:Y:S05]  /*169f0*/  BRA.U !UP0, `(.L_x_8291) ;  /* 0x0000000108907547 */ /* 0x000fea000b800000 */
[----:B-1----:R-:W-:Y:S01]  /*16a00*/  MOV R2, 0x0 ;  /* 0x0000000000027802 */ /* 0x002fe20000000f00 */
[----:B------:R-:W1:Y:S01]  /*16a10*/  LDCU.64 UR4, c[0x4][0x7c8] ;  /* 0x0100f900ff0477ac */ /* 0x000e620008000a00 */
[----:B------:R-:W-:Y:S02]  /*16a20*/  HFMA2 R12, -RZ, RZ, 0, 5.9604644775390625e-08 ;  /* 0x00000001ff0c7431 */ /* 0x000fe400000001ff */
[----:B--2---:R-:W-:Y:S01]  /*16a30*/  IMAD.MOV.U32 R8, RZ, RZ, 0x2ef ;  /* 0x000002efff087424 */ /* 0x004fe200078e00ff */
        /* <DEDUP_REMOVED lines=9> */
[----:B--2---:R-:W-:-:S07]  /*16ad0*/  MOV R11, UR9 ;  /* 0x00000009000b7c02 */ /* 0x004fce0008000f00 */
[----:B------:R-:W-:-:S07]  /*16ae0*/  LEPC R20, `(.L_x_8292) ;  /* 0x000000001014794e */ /* 0x000fce0000000000 */
[----:B---34-:R-:W-:Y:S05]  /*16af0*/  CALL.ABS.NOINC R14 ;  /* 0x000000000e007343 */ /* 0x018fea0003c00000 */
.L_x_8292:
        /* <DEDUP_REMOVED lines=19> */
.L_x_8293:
[----:B------:R-:W-:Y:S05]  /*16c30*/  BRA `(.L_x_8294) ;  /* 0x00000000000c7947 */ /* 0x000fea0003800000 */
.L_x_8291:
[----:B-1----:R-:W-:-:S04]  /*16c40*/  IADD3 R2, P0, PT, R24, UR6, RZ ;  /* 0x0000000618027c10 */ /* 0x002fc8000ff1e0ff */
[----:B------:R-:W-:-:S05]  /*16c50*/  IADD3.X R3, PT, PT, RZ, UR7, RZ, P0, !PT ;  /* 0x00000007ff037c10 */ /* 0x000fca00087fe4ff */
[----:B------:R1:W-:Y:S04]  /*16c60*/  STG.E.U16 desc[UR36][R2.64], R18 ;  /* 0x0000001202007986 */ /* 0x0003e8000c101524 */
.L_x_8294:
[----:B------:R-:W1:Y:S02]  /*16c70*/  LDCU.64 UR4, c[0x0][0x758] ;  /* 0x0000eb00ff0477ac */ /* 0x000e640008000a00 */
[----:B-1----:R-:W-:-:S04]  /*16c80*/  IADD3 R2, P0, PT, R23, UR4, RZ ;  /* 0x0000000417027c10 */ /* 0x002fc8000ff1e0ff */
[----:B------:R-:W-:-:S05]  /*16c90*/  IADD3.X R3, PT, PT, RZ, UR5, RZ, P0, !PT ;  /* 0x00000005ff037c10 */ /* 0x000fca00087fe4ff */
[----:B------:R-:W-:Y:S01]  /*16ca0*/  STG.E.U16 desc[UR36][R2.64], R25 ;  /* 0x0000001902007986 */ /* 0x000fe2000c101524 */
[----:B------:R-:W-:Y:S05]  /*16cb0*/  EXIT ;  /* 0x000000000000794d */ /* 0x000fea0003800000 */
.L_x_8286:
[----:B------:R-:W4:Y:S01]  /*16cc0*/  LDCU.U8 UR4, c[0x0][0x788] ;  /* 0x0000f100ff0477ac */ /* 0x000f220008000000 */
[----:B------:R-:W5:Y:S01]  /*16cd0*/  LDCU.U8 UR5, c[0x0][0x789] ;  /* 0x0000f120ff0577ac */ /* 0x000f620008000000 */
[----:B----4-:R-:W-:Y:S02]  /*16ce0*/  UISETP.NE.AND UP1, UPT, UR4, URZ, UPT ;  /* 0x000000ff0400728c */ /* 0x010fe4000bf25270 */
[----:B-----5:R-:W-:-:S07]  /*16cf0*/  UISETP.NE.AND UP0, UPT, UR5, URZ, UPT ;  /* 0x000000ff0500728c */ /* 0x020fce000bf05270 */
[----:B------:R-:W-:Y:S05]  /*16d00*/  BRA.U !UP1, `(.L_x_8295) ;  /* 0x0000000109307547 */ /* 0x000fea000b800000 */
[----:B-123--:R-:W2:Y:S04]  /*16d10*/  LDG.E.U16 R0, desc[UR36][R4.64] ;  /* 0x0000002404007981 */ /* 0x00eea8000c1e1500 */
[----:B------:R-:W3:Y:S04]  /*16d20*/  LDG.E.U16 R2, desc[UR36][R4.64+0x6] ;  /* 0x0000062404027981 */ /* 0x000ee8000c1e1500 */
[----:B------:R-:W4:Y:S04]  /*16d30*/  LDG.E.U16 R3, desc[UR36][R4.64+0x2] ;  /* 0x0000022404037981 */ /* 0x000f28000c1e1500 */
[----:B------:R-:W5:Y:S01]  /*16d40*/  LDG.E.U16 R7, desc[UR36][R4.64+0x4] ;  /* 0x0000042404077981 */ /* 0x000f62000c1e1500 */
[----:B--2---:R-:W-:-:S02]  /*16d50*/  IMAD.IADD R0, R19, 0x1, R0 ;  /* 0x0000000113007824 */ /* 0x004fc400078e0200 */
[----:B---3--:R-:W-:Y:S01]  /*16d60*/  IMAD.IADD R2, R25, 0x1, R2 ;  /* 0x0000000119027824 */ /* 0x008fe200078e0202 */
[----:B----4-:R-:W-:Y:S02]  /*16d70*/  IADD3 R3, PT, PT, R22, R3, RZ ;  /* 0x0000000316037210 */ /* 0x010fe40007ffe0ff */
[----:B-----5:R-:W-:Y:S02]  /*16d80*/  IADD3 R7, PT, PT, R18, R7, RZ ;  /* 0x0000000712077210 */ /* 0x020fe40007ffe0ff */
[----:B------:R-:W-:Y:S02]  /*16d90*/  PRMT R19, R0, 0x7610, R19 ;  /* 0x0000761000137816 */ /* 0x000fe40000000013 */
[----:B------:R-:W-:Y:S02]  /*16da0*/  PRMT R22, R3, 0x7610, R22 ;  /* 0x0000761003167816 */ /* 0x000fe40000000016 */
[----:B------:R-:W-:Y:S02]  /*16db0*/  PRMT R18, R7, 0x7610, R18 ;  /* 0x0000761007127816 */ /* 0x000fe40000000012 */
[----:B------:R-:W-:-:S07]  /*16dc0*/  PRMT R25, R2, 0x7610, R25 ;  /* 0x0000761002197816 */ /* 0x000fce0000000019 */
.L_x_8295:
[----:B------:R-:W-:Y:S05]  /*16dd0*/  BRA.U !UP0, `(.L_x_8296) ;  /* 0x0000000508787547 */ /* 0x000fea000b800000 */
[----:B------:R-:W4:Y:S02]  /*16de0*/  LDCU UR4, c[0x0][0x78c] ;  /* 0x0000f180ff0477ac */ /* 0x000f240008000800 */
[----:B----4-:R-:W-:-:S09]  /*16df0*/  UISETP.NE.AND UP0, UPT, UR4, 0x1, UPT ;  /* 0x000000010400788c */ /* 0x010fd2000bf05270 */
[----:B------:R-:W-:Y:S05]  /*16e00*/  BRA.U !UP0, `(.L_x_8297) ;  /* 0x0000000108907547 */ /* 0x000fea000b800000 */
[----:B------:R-:W-:Y:S01]  /*16e10*/  MOV R2, 0x0 ;  /* 0x0000000000027802 */ /* 0x000fe20000000f00 */
[----:B------:R-:W4:Y:S01]  /*16e20*/  LDCU.64 UR4, c[0x4][0x7c8] ;  /* 0x0100f900ff0477ac */ /* 0x000f220008000a00 */
[----:B------:R-:W-:Y:S01]  /*16e30*/  HFMA2 R8, -RZ, RZ, 0, 4.4763088226318359375e-05 ;  /* 0x000002efff087431 */ /* 0x000fe200000001ff */
[----:B------:R-:W-:Y:S01]  /*16e40*/  MOV R12, 0x1 ;  /* 0x00000001000c7802 */ /* 0x000fe20000000f00 */
[----:B------:R0:W0:Y:S01]  /*16e50*/  LDC.64 R14, c[0x4][R2] ;  /* 0x01000000020e7b82 */ /* 0x0000220000000a00 */
[----:B------:R-:W1:Y:S01]  /*16e60*/  LDCU.64 UR6, c[0x4][0x7b8] ;  /* 0x0100f700ff0677ac */ /* 0x000e620008000a00 */
[----:B------:R-:W-:Y:S01]  /*16e70*/  IMAD.MOV.U32 R13, RZ, RZ, RZ ;  /* 0x000000ffff0d7224 */ /* 0x000fe200078e00ff */
[----:B------:R-:W5:Y:S01]  /*16e80*/  LDCU.64 UR8, c[0x4][0x130] ;  /* 0x01002600ff0877ac */ /* 0x000f620008000a00 */
[----:B----4-:R-:W-:Y:S02]  /*16e90*/  MOV R4, UR4 ;  /* 0x0000000400047c02 */ /* 0x010fe40008000f00 */
[----:B------:R-:W-:Y:S01]  /*16ea0*/  MOV R5, UR5 ;  /* 0x0000000500057c02 */ /* 0x000fe20008000f00 */
[----:B-123--:R-:W-:Y:S01]  /*16eb0*/  IMAD.U32 R6, RZ, RZ, UR6 ;  /* 0x00000006ff067e24 */ /* 0x00efe2000f8e00ff */
[----:B------:R-:W-:-:S02]  /*16ec0*/  MOV R7, UR7 ;  /* 0x0000000700077c02 */ /* 0x000fc40008000f00 */
[----:B-----5:R-:W-:Y:S01]  /*16ed0*/  MOV R10, UR8 ;  /* 0x00000008000a7c02 */ /* 0x020fe20008000f00 */
[----:B------:R-:W-:-:S07]  /*16ee0*/  IMAD.U32 R11, RZ, RZ, UR9 ;  /* 0x00000009ff0b7e24 */ /* 0x000fce000f8e00ff */
[----:B------:R-:W-:-:S07]  /*16ef0*/  LEPC R20, `(.L_x_8298) ;  /* 0x000000001014794e */ /* 0x000fce0000000000 */
[----:B0-----:R-:W-:Y:S05]  /*16f00*/  CALL.ABS.NOINC R14 ;  /* 0x000000000e007343 */ /* 0x001fea0003c00000 */
.L_x_8298:
        /* <DEDUP_REMOVED lines=19> */
.L_x_8299:
[----:B------:R-:W-:Y:S05]  /*17040*/  BRA `(.L_x_8300) ;  /* 0x0000000000107947 */ /* 0x000fea0003800000 */
.L_x_8297:
[----:B------:R-:W4:Y:S02]  /*17050*/  LDCU.64 UR4, c[0x0][0x758] ;  /* 0x0000eb00ff0477ac */ /* 0x000f240008000a00 */
[----:B----4-:R-:W-:-:S04]  /*17060*/  IADD3 R2, P0, PT, R27, UR4, RZ ;  /* 0x000000041b027c10 */ /* 0x010fc8000ff1e0ff */
[----:B------:R-:W-:-:S05]  /*17070*/  IADD3.X R3, PT, PT, RZ, UR5, RZ, P0, !PT ;  /* 0x00000005ff037c10 */ /* 0x000fca00087fe4ff */
[----:B------:R4:W-:Y:S04]  /*17080*/  STG.E.U16 desc[UR36][R2.64], R19 ;  /* 0x0000001302007986 */ /* 0x0009e8000c101524 */
.L_x_8300:
[----:B------:R-:W5:Y:S01]  /*17090*/  LDCU.64 UR6, c[0x0][0x758] ;  /* 0x0000eb00ff0677ac */ /* 0x000f620008000a00 */
[----:B------:R-:W0:Y:S01]  /*170a0*/  LDCU UR4, c[0x0][0x78c] ;  /* 0x0000f180ff0477ac */ /* 0x000e220008000800 */
[----:B-----5:R-:W-:Y:S01]  /*170b0*/  IADD3 R26, P0, PT, R26, UR6, RZ ;  /* 0x000000061a1a7c10 */ /* 0x020fe2000ff1e0ff */
[----:B0-----:R-:W-:-:S04]  /*170c0*/  UISETP.NE.AND UP0, UPT, UR4, 0x1, UPT ;  /* 0x000000010400788c */ /* 0x001fc8000bf05270 */
[----:B------:R-:W-:-:S05]  /*170d0*/  IMAD.X R27, RZ, RZ, UR7, P0 ;  /* 0x00000007ff1b7e24 */ /* 0x000fca00080e06ff */
[----:B------:R0:W-:Y:S01]  /*170e0*/  STG.E.U16 desc[UR36][R26.64], R22 ;  /* 0x000000161a007986 */ /* 0x0001e2000c101524 */
[----:B------:R-:W-:Y:S05]  /*170f0*/  BRA.U !UP0, `(.L_x_8301) ;  /* 0x0000000108907547 */ /* 0x000fea000b800000 */
[----:B----4-:R-:W-:Y:S01]  /*17100*/  MOV R2, 0x0 ;  /* 0x0000000000027802 */ /* 0x010fe20000000f00 */
        /* <DEDUP_REMOVED lines=15> */
.L_x_8302:
        /* <DEDUP_REMOVED lines=19> */
.L_x_8303:
[----:B------:R-:W-:Y:S05]  /*17330*/  BRA `(.L_x_8304) ;  /* 0x00000000000c7947 */ /* 0x000fea0003800000 */
.L_x_8301:
[----:B----4-:R-:W-:-:S04]  /*17340*/  IADD3 R2, P0, PT, R24, UR6, RZ ;  /* 0x0000000618027c10 */ /* 0x010fc8000ff1e0ff */
[----:B------:R-:W-:-:S05]  /*17350*/  IADD3.X R3, PT, PT, RZ, UR7, RZ, P0, !PT ;  /* 0x00000007ff037c10 */ /* 0x000fca00087fe4ff */
[----:B------:R4:W-:Y:S04]  /*17360*/  STG.E.U16 desc[UR36][R2.64], R18 ;  /* 0x0000001202007986 */ /* 0x0009e8000c101524 */
.L_x_8304:
[----:B------:R-:W4:Y:S02]  /*17370*/  LDCU.64 UR4, c[0x0][0x758] ;  /* 0x0000eb00ff0477ac */ /* 0x000f240008000a00 */
[----:B----4-:R-:W-:-:S05]  /*17380*/  IADD3 R2, P0, PT, R23, UR4, RZ ;  /* 0x0000000417027c10 */ /* 0x010fca000ff1e0ff */
[----:B------:R-:W-:-:S05]  /*17390*/  IMAD.X R3, RZ, RZ, UR5, P0 ;  /* 0x00000005ff037e24 */ /* 0x000fca00080e06ff */
[----:B------:R-:W-:Y:S01]  /*173a0*/  STG.E.U16 desc[UR36][R2.64], R25 ;  /* 0x0000001902007986 */ /* 0x000fe2000c101524 */
[----:B------:R-:W-:Y:S05]  /*173b0*/  EXIT ;  /* 0x000000000000794d */ /* 0x000fea0003800000 */
.L_x_8296:
[----:B------:R-:W-:Y:S04]  /*173c0*/  STG.E.U16 desc[UR36][R4.64], R19 ;  /* 0x0000001304007986 */ /* 0x000fe8000c101524 */
[----:B------:R-:W-:Y:S04]  /*173d0*/  STG.E.U16 desc[UR36][R4.64+0x2], R22 ;  /* 0x0000021604007986 */ /* 0x000fe8000c101524 */
[----:B------:R-:W-:Y:S04]  /*173e0*/  STG.E.U16 desc[UR36][R4.64+0x4], R18 ;  /* 0x0000041204007986 */ /* 0x000fe8000c101524 */
[----:B------:R-:W-:Y:S01]  /*173f0*/  STG.E.U16 desc[UR36][R4.64+0x6], R25 ;  /* 0x0000061904007986 */ /* 0x000fe2000c101524 */
[----:B------:R-:W-:Y:S05]  /*17400*/  EXIT ;  /* 0x000000000000794d */ /* 0x000fea0003800000 */
.L_x_8261:
        /* <DEDUP_REMOVED lines=25> */
[----:B------:R-:W2:Y:S04]  /*175a0*/  @P0 LDG.E.U16 R0, desc[UR36][R8.64] ;  /* 0x0000002408000981 */ /* 0x000ea8000c1e1500 */
[----:B------:R-:W3:Y:S04]  /*175b0*/  @P0 LDG.E.U16 R11, desc[UR36][R6.64] ;  /* 0x00000024060b0981 */ /* 0x000ee8000c1e1500 */
[----:B------:R-:W4:Y:S04]  /*175c0*/  @P0 LDG.E.U16 R13, desc[UR36][R4.64] ;  /* 0x00000024040d0981 */ /* 0x000f28000c1e1500 */
[----:B------:R-:W5:Y:S01]  /*175d0*/  @P0 LDG.E.U16 R10, desc[UR36][R2.64] ;  /* 0x00000024020a0981 */ /* 0x000f62000c1e1500 */
[----:B------:R-:W1:Y:S02]  /*175e0*/  LDCU.U8 UR4, c[0x0][0x789] ;  /* 0x0000f120ff0477ac */ /* 0x000e640008000000 */
[----:B-1----:R-:W-:-:S02]  /*175f0*/  ISETP.NE.AND P1, PT, RZ, UR4, PT ;  /* 0x00000004ff007c0c */ /* 0x002fc4000bf25270 */
[----:B--2---:R-:W-:Y:S01]  /*17600*/  @P0 IADD3 R0, PT, PT, R19, R0, RZ ;  /* 0x0000000013000210 */ /* 0x004fe20007ffe0ff */
[----:B---3--:R-:W-:-:S03]  /*17610*/  @P0 IMAD.IADD R11, R28, 0x1, R11 ;  /* 0x000000011c0b0824 */ /* 0x008fc600078e020b */
[----:B------:R-:W-:Y:S02]  /*17620*/  @P0 PRMT R19, R0, 0x7610, R19 ;  /* 0x0000761000130816 */ /* 0x000fe40000000013 */
[----:B----4-:R-:W-:Y:S02]  /*17630*/  @P0 IADD3 R13, PT, PT, R22, R13, RZ ;  /* 0x0000000d160d0210 */ /* 0x010fe40007ffe0ff */
[----:B------:R-:W-:-:S03]  /*17640*/  @P0 PRMT R28, R11, 0x7610, R28 ;  /* 0x000076100b1c0816 */ /* 0x000fc6000000001c */
[----:B------:R1:W-:Y:S01]  /*17650*/  @!P1 STG.E.U16 desc[UR36][R8.64], R19 ;  /* 0x0000001308009986 */ /* 0x0003e2000c101524 */
[----:B-----5:R-:W-:Y:S02]  /*17660*/  @P0 IADD3 R10, PT, PT, R25, R10, RZ ;  /* 0x0000000a190a0210 */ /* 0x020fe40007ffe0ff */
[----:B------:R-:W-:Y:S01]  /*17670*/  @P0 PRMT R22, R13, 0x7610, R22 ;  /* 0x000076100d160816 */ /* 0x000fe20000000016 */
[----:B------:R1:W-:Y:S01]  /*17680*/  @!P1 STG.E.U16 desc[UR36][R6.64], R28 ;  /* 0x0000001c06009986 */ /* 0x0003e2000c101524 */
[----:B------:R-:W-:-:S03]  /*17690*/  @P0 PRMT R25, R10, 0x7610, R25 ;  /* 0x000076100a190816 */ /* 0x000fc60000000019 */
        /* <DEDUP_REMOVED lines=22> */
.L_x_8307:
        /* <DEDUP_REMOVED lines=19> */
.L_x_8308:
[----:B------:R-:W-:Y:S05]  /*17930*/  BRA `(.L_x_8309) ;  /* 0x0000000000047947 */ /* 0x000fea0003800000 */
.L_x_8306:
[----:B------:R2:W-:Y:S02]  /*17940*/  STG.E.U16 desc[UR36][R8.64], R19 ;  /* 0x0000001308007986 */ /* 0x0005e4000c101524 */
.L_x_8309:
        /* <DEDUP_REMOVED lines=20> */
[----:B--2---:R-:W-:-:S07]  /*17a90*/  MOV R11, UR9 ;  /* 0x00000009000b7c02 */ /* 0x004fce0008000f00 */
[----:B------:R-:W-:-:S07]  /*17aa0*/  LEPC R20, `(.L_x_8311) ;  /* 0x000000001014794e */ /* 0x000fce0000000000 */
[----:B---34-:R-:W-:Y:S05]  /*17ab0*/  CALL.ABS.NOINC R14 ;  /* 0x000000000e007343 */ /* 0x018fea0003c00000 */
.L_x_8311:
        /* <DEDUP_REMOVED lines=19> */
.L_x_8312:
[----:B------:R-:W-:Y:S05]  /*17bf0*/  BRA `(.L_x_8313) ;  /* 0x00000000000c7947 */ /* 0x000fea0003800000 */
.L_x_8310:
[----:B-1----:R-:W-:-:S05]  /*17c00*/  IADD3 R2, P0, PT, R24, UR6, RZ ;  /* 0x0000000618027c10 */ /* 0x002fca000ff1e0ff */
[----:B------:R-:W-:-:S05]  /*17c10*/  IMAD.X R3, RZ, RZ, UR7, P0 ;  /* 0x00000007ff037e24 */ /* 0x000fca00080e06ff */
[----:B------:R1:W-:Y:S03]  /*17c20*/  STG.E.U16 desc[UR36][R2.64], R22 ;  /* 0x0000001602007986 */ /* 0x0003e6000c101524 */
.L_x_8313:
[----:B------:R-:W1:Y:S02]  /*17c30*/  LDCU.64 UR4, c[0x0][0x758] ;  /* 0x0000eb00ff0477ac */ /* 0x000e640008000a00 */
[----:B-1----:R-:W-:-:S04]  /*17c40*/  IADD3 R2, P0, PT, R23, UR4, RZ ;  /* 0x0000000417027c10 */ /* 0x002fc8000ff1e0ff */
[----:B------:R-:W-:-:S05]  /*17c50*/  IADD3.X R3, PT, PT, RZ, UR5, RZ, P0, !PT ;  /* 0x00000005ff037c10 */ /* 0x000fca00087fe4ff */
[----:B------:R-:W-:Y:S01]  /*17c60*/  STG.E.U16 desc[UR36][R2.64], R25 ;  /* 0x0000001902007986 */ /* 0x000fe2000c101524 */
[----:B------:R-:W-:Y:S05]  /*17c70*/  EXIT ;  /* 0x000000000000794d */ /* 0x000fea0003800000 */
.L_x_8305:
[----:B------:R-:W1:Y:S01]  /*17c80*/  LDCU.U8 UR4, c[0x0][0x788] ;  /* 0x0000f100ff0477ac */ /* 0x000e620008000000 */
[----:B------:R-:W2:Y:S01]  /*17c90*/  LDCU.U8 UR5, c[0x0][0x789] ;  /* 0x0000f120ff0577ac */ /* 0x000ea20008000000 */
[----:B-1----:R-:W-:Y:S02]  /*17ca0*/  UISETP.NE.AND UP0, UPT, UR4, URZ, UPT ;  /* 0x000000ff0400728c */ /* 0x002fe4000bf05270 */
[----:B--2---:R-:W-:-:S07]  /*17cb0*/  UISETP.NE.AND UP1, UPT, UR5, URZ, UPT ;  /* 0x000000ff0500728c */ /* 0x004fce000bf25270 */
[----:B------:R-:W-:Y:S05]  /*17cc0*/  BRA.U !UP0, `(.L_x_8314) ;  /* 0x0000000108307547 */ /* 0x000fea000b800000 */
[----:B------:R-:W2:Y:S04]  /*17cd0*/  LDG.E.U16 R3, desc[UR36][R4.64+0x2] ;  /* 0x0000022404037981 */ /* 0x000ea8000c1e1500 */
[----:B------:R-:W3:Y:S04]  /*17ce0*/  LDG.E.U16 R0, desc[UR36][R4.64] ;  /* 0x0000002404007981 */ /* 0x000ee8000c1e1500 */
[----:B------:R-:W4:Y:S04]  /*17cf0*/  LDG.E.U16 R7, desc[UR36][R4.64+0x4] ;  /* 0x0000042404077981 */ /* 0x000f28000c1e1500 */
[----:B------:R-:W5:Y:S01]  /*17d00*/  LDG.E.U16 R2, desc[UR36][R4.64+0x6] ;  /* 0x0000062404027981 */ /* 0x000f62000c1e1500 */
[----:B--2---:R-:W-:Y:S01]  /*17d10*/  IMAD.IADD R3, R28, 0x1, R3 ;  /* 0x000000011c037824 */ /* 0x004fe200078e0203 */
[----:B---3--:R-:W-:-:S02]  /*17d20*/  IADD3 R0, PT, PT, R19, R0, RZ ;  /* 0x0000000013007210 */ /* 0x008fc40007ffe0ff */
[----:B----4-:R-:W-:Y:S02]  /*17d30*/  IADD3 R7, PT, PT, R22, R7, RZ ;  /* 0x0000000716077210 */ /* 0x010fe40007ffe0ff */
[----:B-----5:R-:W-:Y:S02]  /*17d40*/  IADD3 R2, PT, PT, R25, R2, RZ ;  /* 0x0000000219027210 */ /* 0x020fe40007ffe0ff */
[----:B------:R-:W-:Y:S02]  /*17d50*/  PRMT R19, R0, 0x7610, R19 ;  /* 0x0000761000137816 */ /* 0x000fe40000000013 */
[----:B------:R-:W-:Y:S02]  /*17d60*/  PRMT R28, R3, 0x7610, R28 ;  /* 0x00007610031c7816 */ /* 0x000fe4000000001c */
[----:B------:R-:W-:Y:S02]  /*17d70*/  PRMT R22, R7, 0x7610, R22 ;  /* 0x0000761007167816 */ /* 0x000fe40000000016 */
[----:B------:R-:W-:-:S07]  /*17d80*/  PRMT R25, R2, 0x7610, R25 ;  /* 0x0000761002197816 */ /* 0x000fce0000000019 */
.L_x_8314:
        /* <DEDUP_REMOVED lines=20> */
.L_x_8317:
        /* <DEDUP_REMOVED lines=19> */
.L_x_8318:
[----:B------:R-:W-:Y:S05]  /*18000*/  BRA `(.L_x_8319) ;  /* 0x0000000000107947 */ /* 0x000fea0003800000 */
.L_x_8316:
[----:B------:R-:W1:Y:S02]  /*18010*/  LDCU.64 UR4, c[0x0][0x758] ;  /* 0x0000eb00ff0477ac */ /* 0x000e640008000a00 */
[----:B-1----:R-:W-:-:S04]  /*18020*/  IADD3 R2, P0, PT, R27, UR4, RZ ;  /* 0x000000041b027c10 */ /* 0x002fc8000ff1e0ff */
[----:B------:R-:W-:-:S05]  /*18030*/  IADD3.X R3, PT, PT, RZ, UR5, RZ, P0, !PT ;  /* 0x00000005ff037c10 */ /* 0x000fca00087fe4ff */
[----:B------:R1:W-:Y:S04]  /*18040*/  STG.E.U16 desc[UR36][R2.64], R19 ;  /* 0x0000001302007986 */ /* 0x0003e8000c101524 */
.L_x_8319:
[----:B------:R-:W2:Y:S01]  /*18050*/  LDCU.64 UR6, c[0x0][0x758] ;  /* 0x0000eb00ff0677ac */ /* 0x000ea20008000a00 */
[----:B------:R-:W3:Y:S01]  /*18060*/  LDCU UR4, c[0x0][0x78c] ;  /* 0x0000f180ff0477ac */ /* 0x000ee20008000800 */
[----:B--2---:R-:W-:-:S04]  /*18070*/  IADD3 R26, P0, PT, R26, UR6, RZ ;  /* 0x000000061a1a7c10 */ /* 0x004fc8000ff1e0ff */
[----:B------:R-:W-:Y:S01]  /*18080*/  IADD3.X R27, PT, PT, RZ, UR7, RZ, P0, !PT ;  /* 0x00000007ff1b7c10 */ /* 0x000fe200087fe4ff */
[----:B---3--:R-:W-:-:S04]  /*18090*/  UISETP.NE.AND UP0, UPT, UR4, 0x1, UPT ;  /* 0x000000010400788c */ /* 0x008fc8000bf05270 */
[----:B------:R2:W-:Y:S05]  /*180a0*/  STG.E.U16 desc[UR36][R26.64], R28 ;  /* 0x0000001c1a007986 */ /* 0x0005ea000c101524 */
        /* <DEDUP_REMOVED lines=17> */
.L_x_8321:
        /* <DEDUP_REMOVED lines=19> */
.L_x_8322:
[----:B------:R-:W-:Y:S05]  /*182f0*/  BRA `(.L_x_8323) ;  /* 0x00000000000c7947 */ /* 0x000fea0003800000 */
.L_x_8320:
[----:B-1----:R-:W-:-:S04]  /*18300*/  IADD3 R2, P0, PT, R24, UR6, RZ ;  /* 0x0000000618027c10 */ /* 0x002fc8000ff1e0ff */
[----:B------:R-:W-:-:S05]  /*18310*/  IADD3.X R3, PT, PT, RZ, UR7, RZ, P0, !PT ;  /* 0x00000007ff037c10 */ /* 0x000fca00087fe4ff */
[----:B------:R1:W-:Y:S04]  /*18320*/  STG.E.U16 desc[UR36][R2.64], R22 ;  /* 0x0000001602007986 */ /* 0x0003e8000c101524 */
.L_x_8323:
[----:B------:R-:W1:Y:S02]  /*18330*/  LDCU.64 UR4, c[0x0][0x758] ;  /* 0x0000eb00ff0477ac */ /* 0x000e640008000a00 */
[----:B-1----:R-:W-:-:S04]  /*18340*/  IADD3 R2, P0, PT, R23, UR4, RZ ;  /* 0x0000000417027c10 */ /* 0x002fc8000ff1e0ff */
[----:B------:R-:W-:-:S05]  /*18350*/  IADD3.X R3, PT, PT, RZ, UR5, RZ, P0, !PT ;  /* 0x00000005ff037c10 */ /* 0x000fca00087fe4ff */
[----:B------:R-:W-:Y:S01]  /*18360*/  STG.E.U16 desc[UR36][R2.64], R25 ;  /* 0x0000001902007986 */ /* 0x000fe2000c101524 */
[----:B------:R-:W-:Y:S05]  /*18370*/  EXIT ;  /* 0x000000000000794d */ /* 0x000fea0003800000 */
.L_x_8315:
[----:B------:R-:W-:Y:S04]  /*18380*/  STG.E.U16 desc[UR36][R4.64], R19 ;  /* 0x0000001304007986 */ /* 0x000fe8000c101524 */
[----:B------:R-:W-:Y:S04]  /*18390*/  STG.E.U16 desc[UR36][R4.64+0x2], R28 ;  /* 0x0000021c04007986 */ /* 0x000fe8000c101524 */
[----:B------:R-:W-:Y:S04]  /*183a0*/  STG.E.U16 desc[UR36][R4.64+0x4], R22 ;  /* 0x0000041604007986 */ /* 0x000fe8000c101524 */
[----:B------:R-:W-:Y:S01]  /*183b0*/  STG.E.U16 desc[UR36][R4.64+0x6], R25 ;  /* 0x0000061904007986 */ /* 0x000fe2000c101524 */
[----:B------:R-:W-:Y:S05]  /*183c0*/  EXIT ;  /* 0x000000000000794d */ /* 0x000fea0003800000 */
.L_x_8324:
        /* <DEDUP_REMOVED lines=11> */
.L_x_10031:


//--------------------- .text._ZN2at6native13reduce_kernelILi512ELi1ENS0_8ReduceOpIlNS0_14func_wrapper_tIlZNS0_11sum_functorIlllEclERNS_14TensorIteratorEEUlllE_EEjlLi4ELi4EEEEEvT1_ --------------------------
	.section	.text._ZN2at6native13reduce_kernelILi512ELi1ENS0_8ReduceOpIlNS0_14func_wrapper_tIlZNS0_11sum_functorIlllEclERNS_14TensorIteratorEEUlllE_EEjlLi4ELi4EEEEEvT1_,"ax",@progbits
	.align	128
        .global         _ZN2at6native13reduce_kernelILi512ELi1ENS0_8ReduceOpIlNS0_14func_wrapper_tIlZNS0_11sum_functorIlllEclERNS_14TensorIteratorEEUlllE_EEjlLi4ELi4EEEEEvT1_
        .type           _ZN2at6native13reduce_kernelILi512ELi1ENS0_8ReduceOpIlNS0_14func_wrapper_tIlZNS0_11sum_functorIlllEclERNS_14TensorIteratorEEUlllE_EEjlLi4ELi4EEEEEvT1_,@function
        .size           _ZN2at6native13reduce_kernelILi512ELi1ENS0_8ReduceOpIlNS0_14func_wrapper_tIlZNS0_11sum_functorIlllEclERNS_14TensorIteratorEEUlllE_EEjlLi4ELi4EEEEEvT1_,(.L_x_10032 - _ZN2at6native13reduce_kernelILi512ELi1ENS0_8ReduceOpIlNS0_14func_wrapper_tIlZNS0_11sum_functorIlllEclERNS_14TensorIteratorEEUlllE_EEjlLi4ELi4EEEEEvT1_)
        .other          _ZN2at6native13reduce_kernelILi512ELi1ENS0_8ReduceOpIlNS0_14func_wrapper_tIlZNS0_11sum_functorIlllEclERNS_14TensorIteratorEEUlllE_EEjlLi4ELi4EEEEEvT1_,@"STO_CUDA_ENTRY STV_DEFAULT"
_ZN2at6native13reduce_kernelILi512ELi1ENS0_8ReduceOpIlNS0_14func_wrapper_tIlZNS0_11sum_functorIlllEclERNS_14TensorIteratorEEUlllE_EEjlLi4ELi4EEEEEvT1_:
.text._ZN2at6native13reduce_kernelILi512ELi1ENS0_8ReduceOpIlNS0_14func_wrapper_tIlZNS0_11sum_functorIlllEclERNS_14TensorIteratorEEUlllE_EEjlLi4ELi4EEEEEvT1_:
        /* <DEDUP_REMOVED lines=301> */
.L_x_8325:
        /* <DEDUP_REMOVED lines=49> */
[----:B0-----:R-:W-:-:S04]  /*15e0*/  IADD3 R15, P0, PT, R8, UR4, RZ ;  /* 0x00000004080f7c10 */ /* 0x001fc8000ff1e0ff */
[----:B------:R-:W-:-:S09]  /*15f0*/  IADD3.X R13, PT, PT, R9, UR5, RZ, P0, !PT ;  /* 0x00000005090d7c10 */ /* 0x000fd200087fe4ff */
.L_x_8332:
[----:B------:R-:W-:Y:S05]  /*1600*/  BSYNC.RECONVERGENT B2 ;  /* 0x0000000000027941 */ /* 0x000fea0003800200 */
.L_x_8331:
[----:B------:R-:W-:Y:S02]  /*1610*/  IADD3 R2, P0, PT, R2, 0x20, RZ ;  /* 0x0000002002027810 */ /* 0x000fe40007f1e0ff */
[----:B------:R-:W-:Y:S02]  /*1620*/  IADD3 R0, PT, PT, R11, -0x4, R20 ;  /* 0xfffffffc0b007810 */ /* 0x000fe40007ffe014 */
[----:B------:R-:W-:-:S09]  /*1630*/  IADD3.X R3, PT, PT, RZ, R3, RZ, P0, !PT ;  /* 0x00000003ff037210 */ /* 0x000fd200007fe4ff */
.L_x_8330:
[----:B------:R-:W-:Y:S05]  /*1640*/  BSYNC.RECONVERGENT B1 ;  /* 0x0000000000017941 */ /* 0x000fea0003800200 */
.L_x_8329:
        /* <DEDUP_REMOVED lines=14> */
.L_x_8335:
[C---:B------:R-:W-:Y:S01]  /*1730*/  IMAD.WIDE.U32 R4, R25.reuse, 0x20, R2 ;  /* 0x0000002019047825 */ /* 0x040fe200078e0002 */
[----:B------:R-:W1:Y:S05]  /*1740*/  LDCU UR4, c[0x0][0x39c] ;  /* 0x00007380ff0477ac */ /* 0x000e6a0008000800 */
[----:B0-----:R-:W2:Y:S01]  /*1750*/  LDG.E.ENL2.256 R8, R4, desc[UR36][R4.64] ;  /* 0xfe0000240404797e */ /* 0x001ea20008121908 */
[----:B-1----:R-:W-:-:S04]  /*1760*/  IADD3 R25, PT, PT, R25, UR4, RZ ;  /* 0x0000000419197c10 */ /* 0x002fc8000fffe0ff */
[----:B------:R-:W-:-:S04]  /*1770*/  LEA R27, R25, 0x3, 0x2 ;  /* 0x00000003191b7811 */ /* 0x000fc800078e10ff */
[----:B------:R-:W-:Y:S02]  /*1780*/  ISETP.GE.U32.AND P1, PT, R27, R0, PT ;  /* 0x000000001b00720c */ /* 0x000fe40003f26070 */
[----:B--2---:R-:W-:Y:S02]  /*1790*/  IADD3 R15, P2, PT, R4, R15, RZ ;  /* 0x0000000f040f7210 */ /* 0x004fe40007f5e0ff */
[----:B------:R-:W-:Y:S02]  /*17a0*/  IADD3 R16, P4, PT, R8, R16, RZ ;  /* 0x0000001008107210 */ /* 0x000fe40007f9e0ff */
[----:B------:R-:W-:Y:S01]  /*17b0*/  IADD3 R23, P3, PT, R6, R23, RZ ;  /* 0x0000001706177210 */ /* 0x000fe20007f7e0ff */
[----:B------:R-:W-:Y:S01]  /*17c0*/  IMAD.X R13, R5, 0x1, R13, P2 ;  /* 0x00000001050d7824 */ /* 0x000fe200010e060d */
[----:B------:R-:W-:Y:S01]  /*17d0*/  IADD3 R19, P5, PT, R10, R19, RZ ;  /* 0x000000130a137210 */ /* 0x000fe20007fbe0ff */
[----:B------:R-:W-:Y:S01]  /*17e0*/  IMAD.X R21, R9, 0x1, R21, P4 ;  /* 0x0000000109157824 */ /* 0x000fe200020e0615 */
[----:B------:R-:W-:-:S02]  /*17f0*/  IADD3.X R14, PT, PT, R7, R14, RZ, P3, !PT ;  /* 0x0000000e070e7210 */ /* 0x000fc40001ffe4ff */
[----:B------:R-:W-:Y:S01]  /*1800*/  IADD3.X R17, PT, PT, R11, R17, RZ, P5, !PT ;  /* 0x000000110b117210 */ /* 0x000fe20002ffe4ff */
[----:B------:R-:W-:Y:S08]  /*1810*/  @!P1 BRA `(.L_x_8335) ;  /* 0xfffffffc00c49947 */ /* 0x000ff0000383ffff */
.L_x_8334:
[----:B------:R-:W-:Y:S05]  /*1820*/  BSYNC.RECONVERGENT B1 ;  /* 0x0000000000017941 */ /* 0x000fea0003800200 */
.L_x_8333:
        /* <DEDUP_REMOVED lines=8> */
[----:B--2---:R-:W-:-:S04]  /*18b0*/  IADD3 R15, P0, PT, R2, R15, RZ ;  /* 0x0000000f020f7210 */ /* 0x004fc80007f1e0ff */
[----:B------:R-:W-:-:S09]  /*18c0*/  IADD3.X R13, PT, PT, R3, R13, RZ, P0, !PT ;  /* 0x0000000d030d7210 */ /* 0x000fd200007fe4ff */
.L_x_8337:
[----:B------:R-:W-:Y:S05]  /*18d0*/  BSYNC.RECONVERGENT B1 ;  /* 0x0000000000017941 */ /* 0x000fea0003800200 */
.L_x_8336:
[----:B------:R-:W-:-:S04]  /*18e0*/  IADD3 R16, P0, P1, R16, R23, R15 ;  /* 0x0000001710107210 */ /* 0x000fc8000791e00f */
[----:B------:R-:W-:Y:S02]  /*18f0*/  IADD3 R16, P2, PT, R19, R16, RZ ;  /* 0x0000001013107210 */ /* 0x000fe40007f5e0ff */
[----:B------:R-:W-:-:S05]  /*1900*/  IADD3.X R14, PT, PT, R21, R14, R13, P0, P1 ;  /* 0x0000000e150e7210 */ /* 0x000fca00007e240d */
[----:B------:R-:W-:Y:S01]  /*1910*/  IMAD.X R17, R17, 0x1, R14, P2 ;  /* 0x0000000111117824 */ /* 0x000fe200010e060e */
[----:B------:R-:W-:Y:S06]  /*1920*/  BRA `(.L_x_8327) ;  /* 0x0000009400d47947 */ /* 0x000fec0003800000 */
.L_x_8328:
        /* <DEDUP_REMOVED lines=25> */
.L_x_8341:
        /* <DEDUP_REMOVED lines=14> */
[----:B--2---:R-:W-:Y:S02]  /*1ba0*/  IADD3 R7, P1, PT, R16, R7, RZ ;  /* 0x0000000710077210 */ /* 0x004fe40007f3e0ff */
[----:B---3--:R-:W-:Y:S02]  /*1bb0*/  IADD3 R6, P2, PT, R18, R6, RZ ;  /* 0x0000000612067210 */ /* 0x008fe40007f5e0ff */
[----:B----4-:R-:W-:Y:S02]  /*1bc0*/  IADD3 R5, P3, PT, R12, R5, RZ ;  /* 0x000000050c057210 */ /* 0x010fe40007f7e0ff */
[----:B-----5:R-:W-:Y:S01]  /*1bd0*/  IADD3 R4, P4, PT, R14, R4, RZ ;  /* 0x000000040e047210 */ /* 0x020fe20007f9e0ff */
[----:B------:R-:W-:Y:S01]  /*1be0*/  IMAD.X R11, R17, 0x1, R11, P1 ;  /* 0x00000001110b7824 */ /* 0x000fe200008e060b */
[----:B------:R-:W-:Y:S01]  /*1bf0*/  IADD3.X R10, PT, PT, R19, R10, RZ, P2, !PT ;  /* 0x0000000a130a7210 */ /* 0x000fe200017fe4ff */
[----:B------:R-:W-:Y:S01]  /*1c00*/  IMAD.X R9, R13, 0x1, R9, P3 ;  /* 0x000000010d097824 */ /* 0x000fe200018e0609 */
[----:B------:R-:W-:Y:S01]  /*1c10*/  IADD3.X R8, PT, PT, R15, R8, RZ, P4, !PT ;  /* 0x000000080f087210 */ /* 0x000fe200027fe4ff */
[----:B------:R-:W-:Y:S08]  /*1c20*/  @!P0 BRA `(.L_x_8341) ;  /* 0xfffffffc00a48947 */ /* 0x000ff0000383ffff */
[----:B------:R-:W-:Y:S05]  /*1c30*/  BSYNC.RECONVERGENT B2 ;  /* 0x0000000000027941 */ /* 0x000fea0003800200 */
.L_x_8340:
[----:B------:R-:W-:Y:S05]  /*1c40*/  BSYNC.RECONVERGENT B1 ;  /* 0x0000000000017941 */ /* 0x000fea0003800200 */
.L_x_8339:
        /* <DEDUP_REMOVED lines=19> */
.L_x_8343:
[----:B------:R-:W-:Y:S05]  /*1d80*/  BSYNC.RECONVERGENT B1 ;  /* 0x0000000000017941 */ /* 0x000fea0003800200 */
.L_x_8342:
[----:B------:R-:W-:Y:S04]  /*1d90*/  BSSY.RECONVERGENT B1, `(.L_x_8344) ;  /* 0x0000013000017945 */ /* 0x000fe80003800200 */
[----:B------:R-:W-:Y:S05]  /*1da0*/  @P0 BRA `(.L_x_8345) ;  /* 0x0000000000440947 */ /* 0x000fea0003800000 */
[----:B0-----:R-:W-:Y:S02]  /*1db0*/  IADD3 R3, PT, PT, R0, R22, RZ ;  /* 0x0000001600037210 */ /* 0x001fe40007ffe0ff */
[----:B-----5:R-:W-:Y:S02]  /*1dc0*/  IADD3 R7, P1, PT, R16, R7, RZ ;  /* 0x0000000710077210 */ /* 0x020fe40007f3e0ff */
[----:B------:R-:W-:-:S03]  /*1dd0*/  ISETP.GE.U32.AND P0, PT, R3, R20, PT ;  /* 0x000000140300720c */ /* 0x000fc60003f06070 */
[----:B------:R-:W-:-:S10]  /*1de0*/  IMAD.X R11, R17, 0x1, R11, P1 ;  /* 0x00000001110b7824 */ /* 0x000fd400008e060b */
[----:B------:R-:W-:Y:S05]  /*1df0*/  @P0 BRA `(.L_x_8345) ;  /* 0x0000000000300947 */ /* 0x000fea0003800000 */
[----:B------:R-:W-:Y:S02]  /*1e00*/  IADD3 R3, PT, PT, R3, R22, RZ ;  /* 0x0000001603037210 */ /* 0x000fe40007ffe0ff */
[----:B------:R-:W-:Y:S02]  /*1e10*/  IADD3 R6, P2, PT, R18, R6, RZ ;  /* 0x0000000612067210 */ /* 0x000fe40007f5e0ff */
[----:B------:R-:W-:Y:S02]  /*1e20*/  ISETP.GE.U32.AND P0, PT, R3, R20, PT ;  /* 0x000000140300720c */ /* 0x000fe40003f06070 */
[----:B------:R-:W-:-:S11]  /*1e30*/  IADD3.X R10, PT, PT, R19, R10, RZ, P2, !PT ;  /* 0x0000000a130a7210 */ /* 0x000fd600017fe4ff */
[----:B------:R-:W-:Y:S01]  /*1e40*/  @!P0 IMAD.IADD R3, R3, 0x1, R22 ;  /* 0x0000000103038824 */ /* 0x000fe200078e0216 */
[----:B------:R-:W-:-:S04]  /*1e50*/  @!P0 IADD3 R5, P3, PT, R12, R5, RZ ;  /* 0x000000050c058210 */ /* 0x000fc80007f7e0ff */
[----:B------:R-:W-:Y:S01]  /*1e60*/  @!P0 ISETP.GE.U32.AND P1, PT, R3, R20, PT ;  /* 0x000000140300820c */ /* 0x000fe20003f26070 */
[----:B------:R-:W-:-:S03]  /*1e70*/  @!P0 IMAD.X R9, R13, 0x1, R9, P3 ;  /* 0x000000010d098824 */ /* 0x000fc600018e0609 */
[----:B------:R-:W-:Y:S02]  /*1e80*/  @!P0 SEL R3, R14, RZ, !P1 ;  /* 0x000000ff0e038207 */ /* 0x000fe40004800000 */
[----:B------:R-:W-:Y:S02]  /*1e90*/  @!P0 SEL R15, R15, RZ, !P1 ;  /* 0x000000ff0f0f8207 */ /* 0x000fe40004800000 */
[----:B------:R-:W-:-:S04]  /*1ea0*/  @!P0 IADD3 R4, P4, PT, R3, R4, RZ ;  /* 0x0000000403048210 */ /* 0x000fc80007f9e0ff */
[----:B------:R-:W-:-:S09]  /*1eb0*/  @!P0 IADD3.X R8, PT, PT, R15, R8, RZ, P4, !PT ;  /* 0x000000080f088210 */ /* 0x000fd200027fe4ff */
.L_x_8345:
[----:B------:R-:W-:Y:S05]  /*1ec0*/  BSYNC.RECONVERGENT B1 ;  /* 0x0000000000017941 */ /* 0x000fea0003800200 */
.L_x_8344:
[----:B------:R-:W-:-:S04]  /*1ed0*/  IADD3 R5, P0, P1, R5, R6, R7 ;  /* 0x0000000605057210 */ /* 0x000fc8000791e007 */
[----:B-----5:R-:W-:Y:S02]  /*1ee0*/  IADD3 R16, P2, PT, R4, R5, RZ ;  /* 0x0000000504107210 */ /* 0x020fe40007f5e0ff */
[----:B------:R-:W-:-:S05]  /*1ef0*/  IADD3.X R9, PT, PT, R9, R10, R11, P0, P1 ;  /* 0x0000000a09097210 */ /* 0x000fca00007e240b */
[----:B------:R-:W-:Y:S01]  /*1f00*/  IMAD.X R17, R8, 0x1, R9, P2 ;  /* 0x0000000108117824 */ /* 0x000fe200010e0609 */
[----:B------:R-:W-:Y:S06]  /*1f10*/  BRA `(.L_x_8327) ;  /* 0x0000009000587947 */ /* 0x000fec0003800000 */
.L_x_8338:
[----:B------:R-:W-:-:S13]  /*1f20*/  ISETP.NE.AND P0, PT, R7, 0x1, PT ;  /* 0x000000010700780c */ /* 0x000fda0003f05270 */
        /* <DEDUP_REMOVED lines=20> */
.L_x_8349:
[----:B------:R-:W-:Y:S02]  /*2070*/  IMAD.IADD R12, R0, 0x1, R23 ;  /* 0x00000001000c7824 */ /* 0x000fe400078e0217 */
[C---:B------:R-:W-:Y:S02]  /*2080*/  IMAD R17, R22.reuse, R0, RZ ;  /* 0x0000000016117224 */ /* 0x040fe400078e02ff */
[----:B------:R-:W-:Y:S01]  /*2090*/  IMAD R19, R22, R12, RZ ;  /* 0x0000000c16137224 */ /* 0x000fe200078e02ff */
[----:B------:R-:W-:Y:S01]  /*20a0*/  IADD3 R13, PT, PT, R12, R23, RZ ;  /* 0x000000170c0d7210 */ /* 0x000fe20007ffe0ff */
[----:B------:R-:W-:-:S04]  /*20b0*/  IMAD.WIDE.U32 R16, R17, 0x8, R2 ;  /* 0x0000000811107825 */ /* 0x000fc800078e0002 */
[----:B------:R-:W-:Y:S02]  /*20c0*/  IMAD.IADD R21, R13, 0x1, R23 ;  /* 0x000000010d157824 */ /* 0x000fe400078e0217 */
[C---:B------:R-:W-:Y:S01]  /*20d0*/  IMAD R13, R22.reuse, R13, RZ ;  /* 0x0000000d160d7224 */ /* 0x040fe200078e02ff */
[----:B------:R-:W2:Y:S01]  /*20e0*/  LDG.E.64 R16, desc[UR36][R16.64] ;  /* 0x0000002410107981 */ /* 0x000ea2000c1e1b00 */
[----:B------:R-:W-:Y:S02]  /*20f0*/  IMAD R15, R22, R21, RZ ;  /* 0x00000015160f7224 */ /* 0x000fe400078e02ff */
[----:B------:R-:W-:-:S04]  /*2100*/  IMAD.WIDE.U32 R12, R13, 0x8, R2 ;  /* 0x000000080d0c7825 */ /* 0x000fc800078e0002 */
[--C-:B------:R-:W-:Y:S02]  /*2110*/  IMAD.WIDE.U32 R18, R19, 0x8, R2.reuse ;  /* 0x0000000813127825 */ /* 0x100fe400078e0002 */
[----:B------:R-:W3:Y:S02]  /*2120*/  LDG.E.64 R12, desc[UR36][R12.64] ;  /* 0x000000240c0c7981 */ /* 0x000ee4000c1e1b00 */
[----:B------:R-:W-:Y:S02]  /*2130*/  IMAD.WIDE.U32 R14, R15, 0x8, R2 ;  /* 0x000000080f0e7825 */ /* 0x000fe400078e0002 */
        /* <DEDUP_REMOVED lines=15> */
.L_x_8348:
[----:B------:R-:W-:Y:S05]  /*2230*/  BSYNC.RECONVERGENT B1 ;  /* 0x0000000000017941 */ /* 0x000fea0003800200 */
.L_x_8347:
        /* <DEDUP_REMOVED lines=17> */
[----:B------:R-:W-:Y:S01]  /*2350*/  ISETP.GE.U32.AND P1, PT, R25, R20, PT ;  /* 0x000000141900720c */ /* 0x000fe20003f26070 */
[----:B------:R-:W-:-:S06]  /*2360*/  IMAD.WIDE.U32 R12, R13, 0x8, R2 ;  /* 0x000000080d0c7825 */ /* 0x000fcc00078e0002 */
[----:B------:R-:W5:Y:S06]  /*2370*/  LDG.E.64 R12, desc[UR36][R12.64] ;  /* 0x000000240c0c7981 */ /* 0x000f6c000c1e1b00 */
[----:B------:R-:W-:-:S04]  /*2380*/  @!P1 IMAD R21, R22, R25, RZ ;  /* 0x0000001916159224 */ /* 0x000fc800078e02ff */
[----:B------:R-:W-:-:S05]  /*2390*/  @!P1 IMAD.WIDE.U32 R2, R21, 0x8, R2 ;  /* 0x0000000815029825 */ /* 0x000fca00078e0002 */
[----:B------:R0:W5:Y:S02]  /*23a0*/  @!P1 LDG.E.64 R14, desc[UR36][R2.64] ;  /* 0x00000024020e9981 */ /* 0x000164000c1e1b00 */
.L_x_8351:
[----:B------:R-:W-:Y:S05]  /*23b0*/  BSYNC.RECONVERGENT B1 ;  /* 0x0000000000017941 */ /* 0x000fea0003800200 */
.L_x_8350:
[----:B------:R-:W-:Y:S04]  /*23c0*/  BSSY.RECONVERGENT B1, `(.L_x_8352) ;  /* 0x0000013000017945 */ /* 0x000fe80003800200 */
[----:B------:R-:W-:Y:S05]  /*23d0*/  @P0 BRA `(.L_x_8353) ;  /* 0x0000000000440947 */ /* 0x000fea0003800000 */
[----:B------:R-:W-:Y:S02]  /*23e0*/  IADD3 R0, PT, PT, R0, R23, RZ ;  /* 0x0000001700007210 */ /* 0x000fe40007ffe0ff */
        /* <DEDUP_REMOVED lines=12> */
[----:B0-----:R-:W-:Y:S02]  /*24b0*/  @!P0 SEL R3, R14, RZ, !P1 ;  /* 0x000000ff0e038207 */ /* 0x001fe40004800000 */
[----:B------:R-:W-:Y:S02]  /*24c0*/  @!P0 SEL R15, R15, RZ, !P1 ;  /* 0x000000ff0f0f8207 */ /* 0x000fe40004800000 */
[----:B------:R-:W-:-:S04]  /*24d0*/  @!P0 IADD3 R4, P4, PT, R3, R4, RZ ;  /* 0x0000000403048210 */ /* 0x000fc80007f9e0ff */
[----:B------:R-:W-:-:S09]  /*24e0*/  @!P0 IADD3.X R8, PT, PT, R15, R8, RZ, P4, !PT ;  /* 0x000000080f088210 */ /* 0x000fd200027fe4ff */
.L_x_8353:
[----:B------:R-:W-:Y:S05]  /*24f0*/  BSYNC.RECONVERGENT B1 ;  /* 0x0000000000017941 */ /* 0x000fea0003800200 */
.L_x_8352:
[----:B------:R-:W-:-:S04]  /*2500*/  IADD3 R5, P0, P1, R5, R6, R7 ;  /* 0x0000000605057210 */ /* 0x000fc8000791e007 */
[----:B-----5:R-:W-:Y:S02]  /*2510*/  IADD3 R16, P2, PT, R4, R5, RZ ;  /* 0x0000000504107210 */ /* 0x020fe40007f5e0ff */
[----:B------:R-:W-:-:S05]  /*2520*/  IADD3.X R9, PT, PT, R9, R10, R11, P0, P1 ;  /* 0x0000000a09097210 */ /* 0x000fca00007e240b */
[----:B------:R-:W-:Y:S01]  /*2530*/  IMAD.X R17, R8, 0x1, R9, P2 ;  /* 0x0000000108117824 */ /* 0x000fe200010e0609 */
[----:B------:R-:W-:Y:S06]  /*2540*/  BRA `(.L_x_8327) ;  /* 0x0000008800cc7947 */ /* 0x000fec0003800000 */
.L_x_8346:
        /* <DEDUP_REMOVED lines=26> */
.L_x_8361:
        /* <DEDUP_REMOVED lines=305> */
.L_x_8357:
        /* <DEDUP_REMOVED lines=232> */
.L_x_8358:
        /* <DEDUP_REMOVED lines=232> */
.L_x_8359:
        /* <DEDUP_REMOVED lines=234> */
.L_x_8360:
[----:B------:R-:W-:-:S04]  /*65a0*/  LOP3.LUT R19, R22, 0xfffffff8, RZ, 0xc0, !PT ;  /* 0xfffffff816137812 */ /* 0x000fc800078ec0ff */
[----:B------:R-:W-:-:S04]  /*65b0*/  IADD3 R18, P1, PT, R19, R16, RZ ;  /* 0x0000001013127210 */ /* 0x000fc80007f3e0ff */
[----:B------:R-:W-:-:S06]  /*65c0*/  IADD3.X R19, PT, PT, RZ, R17, RZ, P1, !PT ;  /* 0x00000011ff137210 */ /* 0x000fcc0000ffe4ff */
[----:B------:R-:W5:Y:S03]  /*65d0*/  LDG.E.64 R18, desc[UR36][R18.64] ;  /* 0x0000002412127981 */ /* 0x000f66000c1e1b00 */
.L_x_8356:
[----:B------:R-:W2:Y:S01]  /*65e0*/  LDCU UR5, c[0x0][0x394] ;  /* 0x00007280ff0577ac */ /* 0x000ea20008000800 */
[----:B-1----:R-:W-:Y:S02]  /*65f0*/  MOV R21, UR4 ;  /* 0x0000000400157c02 */ /* 0x002fe40008000f00 */
[----:B-----5:R-:W-:Y:S02]  /*6600*/  IADD3 R24, P3, PT, R24, R10, RZ ;  /* 0x0000000a18187210 */ /* 0x020fe40007f7e0ff */
[----:B------:R-:W-:Y:S01]  /*6610*/  IADD3 R26, P2, PT, R26, R8, RZ ;  /* 0x000000081a1a7210 */ /* 0x000fe20007f5e0ff */
[----:B------:R-:W-:Y:S01]  /*6620*/  IMAD R2, R21, 0x4, R2 ;  /* 0x0000000415027824 */ /* 0x000fe200078e0202 */
[----:B------:R-:W-:Y:S01]  /*6630*/  IADD3 R4, P4, PT, R4, R12, RZ ;  /* 0x0000000c04047210 */ /* 0x000fe20007f9e0ff */
[----:B------:R-:W-:Y:S01]  /*6640*/  IMAD.X R23, R23, 0x1, R11, P3 ;  /* 0x0000000117177824 */ /* 0x000fe200018e060b */
[----:B------:R-:W-:Y:S01]  /*6650*/  IADD3 R3, P5, PT, R3, R18, RZ ;  /* 0x0000001203037210 */ /* 0x000fe20007fbe0ff */
[----:B------:R-:W-:Y:S01]  /*6660*/  IMAD R27, R21, 0x3, R2 ;  /* 0x00000003151b7824 */ /* 0x000fe200078e0202 */
[----:B------:R-:W-:-:S02]  /*6670*/  IADD3.X R25, PT, PT, R25, R9, RZ, P2, !PT ;  /* 0x0000000919197210 */ /* 0x000fc400017fe4ff */
[----:B------:R-:W-:Y:S02]  /*6680*/  IADD3.X R6, PT, PT, R6, R13, RZ, P4, !PT ;  /* 0x0000000d06067210 */ /* 0x000fe400027fe4ff */
[----:B------:R-:W-:Y:S02]  /*6690*/  IADD3.X R5, PT, PT, R5, R19, RZ, P5, !PT ;  /* 0x0000001305057210 */ /* 0x000fe40002ffe4ff */
[----:B--2---:R-:W-:-:S04]  /*66a0*/  MOV R20, UR5 ;  /* 0x0000000500147c02 */ /* 0x004fc80008000f00 */
[----:B------:R-:W-:-:S13]  /*66b0*/  ISETP.GE.U32.AND P1, PT, R27, R20, PT ;  /* 0x000000141b00720c */ /* 0x000fda0003f26070 */
[----:B------:R-:W-:Y:S05]  /*66c0*/  @!P1 BRA `(.L_x_8361) ;  /* 0xffffffc000089947 */ /* 0x000fea000383ffff */
.L_x_8355:
[----:B0-----:R-:W-:Y:S05]  /*66d0*/  BSYNC.RECONVERGENT B1 ;  /* 0x0000000000017941 */ /* 0x001fea0003800200 */
.L_x_8354:
[----:B------:R-:W-:Y:S01]  /*66e0*/  ISETP.GE.U32.AND P0, PT, R2, R20, PT ;  /* 0x000000140200720c */ /* 0x000fe20003f06070 */
[----:B------:R-:W-:Y:S01]  /*66f0*/  BSSY.RECONVERGENT B1, `(.L_x_8362) ;  /* 0x000047f000017945 */ /* 0x000fe20003800200 */
[----:B------:R-:W-:Y:S01]  /*6700*/  IMAD.MOV.U32 R28, RZ, RZ, R18 ;  /* 0x000000ffff1c7224 */ /* 0x000fe200078e0012 */
[----:B------:R-:W-:Y:S01]  /*6710*/  MOV R29, R19 ;  /* 0x00000013001d7202 */ /* 0x000fe20000000f00 */
[----:B------:R-:W-:Y:S01]  /*6720*/  IMAD.MOV.U32 R19, RZ, RZ, R13 ;  /* 0x000000ffff137224 */ /* 0x000fe200078e000d */
[----:B------:R-:W-:Y:S01]  /*6730*/  MOV R18, R12 ;  /* 0x0000000c00127202 */ /* 0x000fe20000000f00 */
[----:B------:R-:W-:Y:S01]  /*6740*/  IMAD.MOV.U32 R14, RZ, RZ, R8 ;  /* 0x000000ffff0e7224 */ /* 0x000fe200078e0008 */
[----:B------:R-:W-:Y:S02]  /*6750*/  MOV R16, R10 ;  /* 0x0000000a00107202 */ /* 0x000fe40000000f00 */
[----:B------:R-:W-:Y:S02]  /*6760*/  MOV R17, R11 ;  /* 0x0000000b00117202 */ /* 0x000fe40000000f00 */
[----:B------:R-:W-:-:S02]  /*6770*/  MOV R15, R9 ;  /* 0x00000009000f7202 */ /* 0x000fc40000000f00 */
        /* <DEDUP_REMOVED lines=282> */
.L_x_8365:
[----:B------:R-:W-:Y:S02]  /*7920*/  SHF.R.U32.HI R8, RZ, 0x3, R8 ;  /* 0x00000003ff087819 */ /* 0x000fe40000011608 */
[----:B------:R-:W-:-:S07]  /*7930*/  MOV R9, RZ ;  /* 0x000000ff00097202 */ /* 0x000fce0000000f00 */
.L_x_8364:
        /* <DEDUP_REMOVED lines=285> */
.L_x_8367:
[----:B------:R-:W-:Y:S01]  /*8b10*/  SHF.R.U32.HI R10, RZ, 0x3, R0 ;  /* 0x00000003ff0a7819 */ /* 0x000fe20000011600 */
[----:B------:R-:W-:-:S07]  /*8b20*/  IMAD.MOV.U32 R11, RZ, RZ, RZ ;  /* 0x000000ffff0b7224 */ /* 0x000fce00078e00ff */
.L_x_8366:
        /* <DEDUP_REMOVED lines=282> */
.L_x_8369:
[----:B------:R-:W-:Y:S02]  /*9cd0*/  SHF.R.U32.HI R10, RZ, 0x3, R0 ;  /* 0x00000003ff0a7819 */ /* 0x000fe40000011600 */
[----:B------:R-:W-:-:S07]  /*9ce0*/  MOV R11, RZ ;  /* 0x000000ff000b7202 */ /* 0x000fce0000000f00 */
.L_x_8368:
        /* <DEDUP_REMOVED lines=282> */
.L_x_8371:
[----:B------:R-:W-:Y:S02]  /*ae90*/  SHF.R.U32.HI R10, RZ, 0x3, R0 ;  /* 0x00000003ff0a7819 */ /* 0x000fe40000011600 */
[----:B------:R-:W-:-:S07]  /*aea0*/  MOV R11, RZ ;  /* 0x000000ff000b7202 */ /* 0x000fce0000000f00 */
.L_x_8370:
[----:B------:R-:W-:-:S04]  /*aeb0*/  LEA R8, P0, R10, R22, 0x3 ;  /* 0x000000160a087211 */ /* 0x000fc800078018ff */
[----:B------:R-:W-:-:S05]  /*aec0*/  LEA.HI.X R9, R10, R27, R11, 0x3, P0 ;  /* 0x0000001b0a097211 */ /* 0x000fca00000f1c0b */
[----:B------:R0:W5:Y:S04]  /*aed0*/  LDG.E.64 R28, desc[UR36][R8.64] ;  /* 0x00000024081c7981 */ /* 0x000168000c1e1b00 */
.L_x_8363:
[----:B------:R-:W-:Y:S05]  /*aee0*/  BSYNC.RECONVERGENT B1 ;  /* 0x0000000000017941 */ /* 0x000fea0003800200 */
.L_x_8362:
[----:B------:R-:W-:Y:S01]  /*aef0*/  ISETP.GE.U32.AND P0, PT, R2, R20, PT ;  /* 0x000000140200720c */ /* 0x000fe20003f06070 */
[----:B------:R-:W-:-:S12]  /*af00*/  BSSY.RECONVERGENT B1, `(.L_x_8372) ;  /* 0x0000013000017945 */ /* 0x000fd80003800200 */
[----:B------:R-:W-:Y:S05]  /*af10*/  @P0 BRA `(.L_x_8373) ;  /* 0x0000000000440947 */ /* 0x000fea0003800000 */
[----:B------:R-:W-:Y:S01]  /*af20*/  IMAD.IADD R0, R2, 0x1, R21 ;  /* 0x0000000102007824 */ /* 0x000fe200078e0215 */
[----:B-----5:R-:W-:-:S04]  /*af30*/  IADD3 R26, P1, PT, R14, R26, RZ ;  /* 0x0000001a0e1a7210 */ /* 0x020fc80007f3e0ff */
[----:B------:R-:W-:Y:S02]  /*af40*/  ISETP.GE.U32.AND P0, PT, R0, R20, PT ;  /* 0x000000140000720c */ /* 0x000fe40003f06070 */
[----:B------:R-:W-:-:S11]  /*af50*/  IADD3.X R25, PT, PT, R15, R25, RZ, P1, !PT ;  /* 0x000000190f197210 */ /* 0x000fd60000ffe4ff */
[----:B------:R-:W-:Y:S05]  /*af60*/  @P0 BRA `(.L_x_8373) ;  /* 0x0000000000300947 */ /* 0x000fea0003800000 */
[----:B------:R-:W-:Y:S02]  /*af70*/  IADD3 R0, PT, PT, R0, R21, RZ ;  /* 0x0000001500007210 */ /* 0x000fe40007ffe0ff */
[----:B------:R-:W-:Y:S02]  /*af80*/  IADD3 R24, P2, PT, R16, R24, RZ ;  /* 0x0000001810187210 */ /* 0x000fe40007f5e0ff */
[----:B------:R-:W-:Y:S02]  /*af90*/  ISETP.GE.U32.AND P0, PT, R0, R20, PT ;  /* 0x000000140000720c */ /* 0x000fe40003f06070 */
[----:B------:R-:W-:-:S11]  /*afa0*/  IADD3.X R23, PT, PT, R17, R23, RZ, P2, !PT ;  /* 0x0000001711177210 */ /* 0x000fd600017fe4ff */
[----:B------:R-:W-:Y:S01]  /*afb0*/  @!P0 IMAD.IADD R21, R0, 0x1, R21 ;  /* 0x0000000100158824 */ /* 0x000fe200078e0215 */
[----:B------:R-:W-:-:S04]  /*afc0*/  @!P0 IADD3 R4, P3, PT, R18, R4, RZ ;  /* 0x0000000412048210 */ /* 0x000fc80007f7e0ff */
[----:B------:R-:W-:Y:S02]  /*afd0*/  @!P0 ISETP.GE.U32.AND P1, PT, R21, R20, PT ;  /* 0x000000141500820c */ /* 0x000fe40003f26070 */
[----:B------:R-:W-:Y:S02]  /*afe0*/  @!P0 IADD3.X R6, PT, PT, R19, R6, RZ, P3, !PT ;  /* 0x0000000613068210 */ /* 0x000fe40001ffe4ff */
[----:B------:R-:W-:Y:S02]  /*aff0*/  @!P0 SEL R28, R28, RZ, !P1 ;  /* 0x000000ff1c1c8207 */ /* 0x000fe40004800000 */
[----:B------:R-:W-:Y:S02]  /*b000*/  @!P0 SEL R0, R29, RZ, !P1 ;  /* 0x000000ff1d008207 */ /* 0x000fe40004800000 */
[----:B------:R-:W-:-:S05]  /*b010*/  @!P0 IADD3 R3, P4, PT, R28, R3, RZ ;  /* 0x000000031c038210 */ /* 0x000fca0007f9e0ff */
[----:B------:R-:W-:-:S08]  /*b020*/  @!P0 IMAD.X R5, R0, 0x1, R5, P4 ;  /* 0x0000000100058824 */ /* 0x000fd000020e0605 */
.L_x_8373:
[----:B------:R-:W-:Y:S05]  /*b030*/  BSYNC.RECONVERGENT B1 ;  /* 0x0000000000017941 */ /* 0x000fea0003800200 */
.L_x_8372:
[----:B------:R-:W-:-:S04]  /*b040*/  IADD3 R4, P0, P1, R4, R24, R26 ;  /* 0x0000001804047210 */ /* 0x000fc8000791e01a */
[----:B-----5:R-:W-:Y:S02]  /*b050*/  IADD3 R16, P2, PT, R4, R3, RZ ;  /* 0x0000000304107210 */ /* 0x020fe40007f5e0ff */
[----:B------:R-:W-:-:S04]  /*b060*/  IADD3.X R6, PT, PT, R6, R23, R25, P0, P1 ;  /* 0x0000001706067210 */ /* 0x000fc800007e2419 */
[----:B------:R-:W-:-:S07]  /*b070*/  IADD3.X R17, PT, PT, R6, R5, RZ, P2, !PT ;  /* 0x0000000506117210 */ /* 0x000fce00017fe4ff */
.L_x_8327:
[----:B------:R-:W-:Y:S05]  /*b080*/  BSYNC.RECONVERGENT B0 ;  /* 0x0000000000007941 */ /* 0x000fea0003800200 */
.L_x_8326:
        /* <DEDUP_REMOVED lines=17> */
.L_x_8375:
        /* <DEDUP_REMOVED lines=10> */
[----:B-1--4-:R-:W-:-:S05]  /*b240*/  @!P0 IADD3 R16, P1, PT, R2, R16, RZ ;  /* 0x0000001002108210 */ /* 0x012fca0007f3e0ff */
[----:B------:R-:W-:-:S05]  /*b250*/  @!P0 IMAD.X R17, R3, 0x1, R17, P1 ;  /* 0x0000000103118824 */ /* 0x000fca00008e0611 */
[----:B------:R4:W-:Y:S01]  /*b260*/  @!P0 STS.64 [R7], R16 ;  /* 0x0000001007008388 */ /* 0x0009e20000000a00 */
[----:B------:R-:W-:Y:S05]  /*b270*/  BRA.U UP0, `(.L_x_8375) ;  /* 0xfffffffd00c87547 */ /* 0x000fea000b83ffff */
.L_x_8374:
        /* <DEDUP_REMOVED lines=17> */
[----:B------:R-:W-:-:S07]  /*b390*/  MOV R4, UR5 ;  /* 0x0000000500047c02 */ /* 0x000fce0008000f00 */
.L_x_8378:
[----:B------:R-:W-:Y:S01]  /*b3a0*/  SHF.R.U32.HI R6, RZ, 0x1, R4 ;  /* 0x00000001ff067819 */ /* 0x000fe20000011604 */
[----:B------:R-:W-:Y:S03]  /*b3b0*/  BAR.SYNC.DEFER_BLOCKING 0x0 ;  /* 0x0000000000007b1d */ /* 0x000fe60000010000 */
[----:B------:R-:W-:-:S04]  /*b3c0*/  IADD3 R2, PT, PT, R6, R5, RZ ;  /* 0x0000000506027210 */ /* 0x000fc80007ffe0ff */
[----:B------:R-:W-:-:S04]  /*b3d0*/  ISETP.GE.U32.AND P0, PT, R2, UR5, PT ;  /* 0x0000000502007c0c */ /* 0x000fc8000bf06070 */
[----:B------:R-:W-:-:S13]  /*b3e0*/  ISETP.GE.U32.OR P0, PT, R5, R6, P0 ;  /* 0x000000060500720c */ /* 0x000fda0000706470 */
[----:B------:R-:W-:-:S06]  /*b3f0*/  @!P0 IMAD R2, R6, 0x8, R7 ;  /* 0x0000000806028824 */ /* 0x000fcc00078e0207 */
[----:B------:R-:W0:Y:S02]  /*b400*/  @!P0 LDS.64 R2, [R2] ;  /* 0x0000000002028984 */ /* 0x000e240000000a00 */
[----:B0-----:R-:W-:-:S04]  /*b410*/  @!P0 IADD3 R16, P1, PT, R2, R16, RZ ;  /* 0x0000001002108210 */ /* 0x001fc80007f3e0ff */
[----:B------:R-:W-:-:S05]  /*b420*/  @!P0 IADD3.X R17, PT, PT, R3, R17, RZ, P1, !PT ;  /* 0x0000001103118210 */ /* 0x000fca0000ffe4ff */
[----:B------:R0:W-:Y:S01]  /*b430*/  @!P0 STS.64 [R7], R16 ;  /* 0x0000001007008388 */ /* 0x0001e20000000a00 */
[----:B------:R-:W-:Y:S02]  /*b440*/  ISETP.GT.U32.AND P0, PT, R4, 0x7f, PT ;  /* 0x0000007f0400780c */ /* 0x000fe40003f04070 */
[----:B------:R-:W-:-:S11]  /*b450*/  MOV R4, R6 ;  /* 0x0000000600047202 */ /* 0x000fd60000000f00 */
[----:B0-----:R-:W-:Y:S05]  /*b460*/  @P0 BRA `(.L_x_8378) ;  /* 0xfffffffc00cc0947 */ /* 0x001fea000383ffff */
.L_x_8377:
[----:B------:R-:W-:Y:S01]  /*b470*/  BAR.SYNC.DEFER_BLOCKING 0x0 ;  /* 0x0000000000007b1d */ /* 0x000fe20000010000 */
[----:B------:R-:W-:-:S09]  /*b480*/  UISETP.GE.U32.AND UP0, UPT, UR4, 0x2, UPT ;  /* 0x000000020400788c */ /* 0x000fd2000bf06070 */
[----:B------:R-:W-:Y:S05]  /*b490*/  BRA.U !UP0, `(.L_x_8376) ;  /* 0x0000000108207547 */ /* 0x000fea000b800000 */
[----:B0-----:R-:W-:-:S07]  /*b4a0*/  IMAD.MOV.U32 R2, RZ, RZ, 0x1 ;  /* 0x00000001ff027424 */ /* 0x001fce00078e00ff */
.L_x_8379:
[----:B------:R-:W1:Y:S04]  /*b4b0*/  SHFL.DOWN PT, R3, R16, R2, 0x1f ;  /* 0x08001f0210037589 */ /* 0x000e6800000e0000 */
[----:B------:R0:W5:Y:S02]  /*b4c0*/  SHFL.DOWN PT, R4, R17, R2, 0x1f ;  /* 0x08001f0211047589 */ /* 0x00016400000e0000 */
[----:B0-----:R-:W-:-:S04]  /*b4d0*/  SHF.L.U32 R2, R2, 0x1, RZ ;  /* 0x0000000102027819 */ /* 0x001fc800000006ff */
[----:B------:R-:W-:Y:S02]  /*b4e0*/  ISETP.GE.AND P0, PT, R2, UR4, PT ;  /* 0x0000000402007c0c */ /* 0x000fe4000bf06270 */
[----:B-1--4-:R-:W-:-:S04]  /*b4f0*/  IADD3 R16, P1, PT, R3, R16, RZ ;  /* 0x0000001003107210 */ /* 0x012fc80007f3e0ff */
[----:B-----5:R-:W-:-:S07]  /*b500*/  IADD3.X R17, PT, PT, R4, R17, RZ, P1, !PT ;  /* 0x0000001104117210 */ /* 0x020fce0000ffe4ff */
[----:B------:R-:W-:Y:S05]  /*b510*/  @!P0 BRA `(.L_x_8379) ;  /* 0xfffffffc00e48947 */ /* 0x000fea000383ffff */
.L_x_8376:
[----:B------:R-:W5:Y:S01]  /*b520*/  LDCU UR4, c[0x0][0x564] ;  /* 0x0000ac80ff0477ac */ /* 0x000f620008000800 */
[----:B------:R-:W-:Y:S01]  /*b530*/  IMAD.MOV.U32 R18, RZ, RZ, RZ ;  /* 0x000000ffff127224 */ /* 0x000fe200078e00ff */
[----:B-----5:R-:W-:-:S09]  /*b540*/  UISETP.NE.AND UP0, UPT, UR4, URZ, UPT ;  /* 0x000000ff0400728c */ /* 0x020fd2000bf05270 */
[----:B------:R-:W-:Y:S05]  /*b550*/  BRA.U !UP0, `(.L_x_8380) ;  /* 0x00000011085c7547 */ /* 0x000fea000b800000 */
[----:B01--4-:R-:W4:Y:S01]  /*b560*/  LDL.64 R6, [R1] ;  /* 0x0000000001067983 */ /* 0x013f220000100a00 */
[----:B------:R-:W0:Y:S01]  /*b570*/  LDCU.64 UR8, c[0x0][0x568] ;  /* 0x0000ad00ff0877ac */ /* 0x000e220008000a00 */
[----:B------:R-:W-:Y:S01]  /*b580*/  HFMA2 R2, -RZ, RZ, 0, 0 ;  /* 0x00000000ff027431 */ /* 0x000fe200000001ff */
        /* <DEDUP_REMOVED lines=276> */
.L_x_8380:
        /* <DEDUP_REMOVED lines=296> */
.L_x_8382:
        /* <DEDUP_REMOVED lines=24> */
.L_x_8384:
[----:B------:R-:W-:Y:S05]  /*dad0*/  BSYNC.RECONVERGENT B0 ;  /* 0x0000000000007941 */ /* 0x000fea0003800200 */
.L_x_8383:
        /* <DEDUP_REMOVED lines=35> */
.L_x_8386:
[----:B------:R-:W-:Y:S05]  /*dd10*/  BSYNC.RECONVERGENT B0 ;  /* 0x0000000000007941 */ /* 0x000fea0003800200 */
.L_x_8385:
        /* <DEDUP_REMOVED lines=33> */
.L_x_8391:
[----:B------:R-:W-:-:S04]  /*df30*/  IMAD.IADD R9, R11, 0x1, R10 ;  /* 0x000000010b097824 */ /* 0x000fc800078e020a */
[----:B--2---:R-:W-:-:S06]  /*df40*/  IMAD.WIDE.U32 R8, R9, 0x8, R6 ;  /* 0x0000000809087825 */ /* 0x004fcc00078e0006 */
[----:B------:R-:W2:Y:S01]  /*df50*/  LDG.E.64 R8, desc[UR36][R8.64] ;  /* 0x0000002408087981 */ /* 0x000ea2000c1e1b00 */
[----:B------:R-:W-:-:S04]  /*df60*/  IADD3 R10, PT, PT, R13, R10, RZ ;  /* 0x0000000a0d0a7210 */ /* 0x000fc80007ffe0ff */
[----:B------:R-:W-:Y:S02]  /*df70*/  ISETP.GE.U32.AND P1, PT, R10, UR6, PT ;  /* 0x000000060a007c0c */ /* 0x000fe4000bf26070 */
[----:B--2---:R-:W-:-:S04]  /*df80*/  IADD3 R16, P2, PT, R8, R16, RZ ;  /* 0x0000001008107210 */ /* 0x004fc80007f5e0ff */
[----:B------:R-:W-:-:S07]  /*df90*/  IADD3.X R17, PT, PT, R9, R17, RZ, P2, !PT ;  /* 0x0000001109117210 */ /* 0x000fce00017fe4ff */
[----:B------:R-:W-:Y:S05]  /*dfa0*/  @!P1 BRA `(.L_x_8391) ;  /* 0xfffffffc00e09947 */ /* 0x000fea000383ffff */
[----:B------:R-:W-:Y:S05]  /*dfb0*/  BSYNC.RECONVERGENT B1 ;  /* 0x0000000000017941 */ /* 0x000fea0003800200 */
.L_x_8390:
[----:B------:R-:W-:Y:S05]  /*dfc0*/  BRA `(.L_x_8389) ;  /* 0x0000000000487947 */ /* 0x000fea0003800000 */
.L_x_8388:
        /* <DEDUP_REMOVED lines=9> */
.L_x_8392:
[----:B------:R-:W-:-:S05]  /*e060*/  IADD3 R8, PT, PT, R4, R11, RZ ;  /* 0x0000000b04087210 */ /* 0x000fca0007ffe0ff */
[----:B-1----:R-:W-:-:S04]  /*e070*/  IMAD R9, R8, R10, R5 ;  /* 0x0000000a08097224 */ /* 0x002fc800078e0205 */
[----:B--2---:R-:W-:-:S06]  /*e080*/  IMAD.WIDE.U32 R8, R9, 0x8, R6 ;  /* 0x0000000809087825 */ /* 0x004fcc00078e0006 */
[----:B------:R-:W2:Y:S01]  /*e090*/  LDG.E.64 R8, desc[UR36][R8.64] ;  /* 0x0000002408087981 */ /* 0x000ea2000c1e1b00 */
[----:B---3--:R-:W-:-:S04]  /*e0a0*/  IADD3 R11, PT, PT, R12, R11, RZ ;  /* 0x0000000b0c0b7210 */ /* 0x008fc80007ffe0ff */
[----:B------:R-:W-:Y:S02]  /*e0b0*/  ISETP.GE.U32.AND P1, PT, R11, UR5, PT ;  /* 0x000000050b007c0c */ /* 0x000fe4000bf26070 */
[----:B--2---:R-:W-:-:S05]  /*e0c0*/  IADD3 R16, P2, PT, R8, R16, RZ ;  /* 0x0000001008107210 */ /* 0x004fca0007f5e0ff */
[----:B------:R-:W-:-:S06]  /*e0d0*/  IMAD.X R17, R9, 0x1, R17, P2 ;  /* 0x0000000109117824 */ /* 0x000fcc00010e0611 */
[----:B------:R-:W-:Y:S05]  /*e0e0*/  @!P1 BRA `(.L_x_8392) ;  /* 0xfffffffc00dc9947 */ /* 0x000fea000383ffff */
.L_x_8389:
[----:B------:R-:W-:Y:S05]  /*e0f0*/  BSYNC.RECONVERGENT B0 ;  /* 0x0000000000007941 */ /* 0x000fea0003800200 */
.L_x_8387:
        /* <DEDUP_REMOVED lines=12> */
.L_x_8394:
        /* <DEDUP_REMOVED lines=10> */
[----:B01----:R-:W-:-:S04]  /*e260*/  @!P1 IADD3 R16, P2, PT, R6, R16, RZ ;  /* 0x0000001006109210 */ /* 0x003fc80007f5e0ff */
[----:B------:R-:W-:-:S05]  /*e270*/  @!P1 IADD3.X R17, PT, PT, R7, R17, RZ, P2, !PT ;  /* 0x0000001107119210 */ /* 0x000fca00017fe4ff */
[----:B------:R1:W-:Y:S01]  /*e280*/  @!P1 STS.64 [R9], R16 ;  /* 0x0000001009009388 */ /* 0x0003e20000000a00 */
[----:B------:R-:W-:Y:S05]  /*e290*/  BRA.U UP1, `(.L_x_8394) ;  /* 0xfffffffd01c87547 */ /* 0x000fea000b83ffff */
.L_x_8393:
        /* <DEDUP_REMOVED lines=9> */
.L_x_8397:
[----:B------:R-:W-:Y:S01]  /*e330*/  SHF.R.U32.HI R4, RZ, 0x1, R0 ;  /* 0x00000001ff047819 */ /* 0x000fe20000011600 */
[----:B------:R-:W-:Y:S03]  /*e340*/  BAR.SYNC.DEFER_BLOCKING 0x0 ;  /* 0x0000000000007b1d */ /* 0x000fe60000010000 */
[----:B------:R-:W-:-:S04]  /*e350*/  IADD3 R6, PT, PT, R4, R5, RZ ;  /* 0x0000000504067210 */ /* 0x000fc80007ffe0ff */
[----:B------:R-:W-:-:S04]  /*e360*/  ISETP.GE.U32.AND P1, PT, R6, UR5, PT ;  /* 0x0000000506007c0c */ /* 0x000fc8000bf26070 */
[----:B------:R-:W-:-:S13]  /*e370*/  ISETP.GE.U32.OR P1, PT, R5, R4, P1 ;  /* 0x000000040500720c */ /* 0x000fda0000f26470 */
[----:B------:R-:W-:-:S06]  /*e380*/  @!P1 LEA R6, R4, R9, 0x3 ;  /* 0x0000000904069211 */ /* 0x000fcc00078e18ff */
[----:B------:R-:W0:Y:S02]  /*e390*/  @!P1 LDS.64 R6, [R6] ;  /* 0x0000000006069984 */ /* 0x000e240000000a00 */
[----:B012---:R-:W-:-:S05]  /*e3a0*/  @!P1 IADD3 R16, P2, PT, R6, R16, RZ ;  /* 0x0000001006109210 */ /* 0x007fca0007f5e0ff */
[----:B------:R-:W-:-:S05]  /*e3b0*/  @!P1 IMAD.X R17, R7, 0x1, R17, P2 ;  /* 0x0000000107119824 */ /* 0x000fca00010e0611 */
[----:B------:R3:W-:Y:S01]  /*e3c0*/  @!P1 STS.64 [R9], R16 ;  /* 0x0000001009009388 */ /* 0x0007e20000000a00 */
[----:B------:R-:W-:Y:S02]  /*e3d0*/  ISETP.GT.U32.AND P1, PT, R0, 0x7f, PT ;  /* 0x0000007f0000780c */ /* 0x000fe40003f24070 */
[----:B------:R-:W-:-:S11]  /*e3e0*/  MOV R0, R4 ;  /* 0x0000000400007202 */ /* 0x000fd60000000f00 */
[----:B---3--:R-:W-:Y:S05]  /*e3f0*/  @P1 BRA `(.L_x_8397) ;  /* 0xfffffffc00cc1947 */ /* 0x008fea000383ffff */
.L_x_8396:
[----:B------:R-:W-:Y:S01]  /*e400*/  BAR.SYNC.DEFER_BLOCKING 0x0 ;  /* 0x0000000000007b1d */ /* 0x000fe20000010000 */
[----:B------:R-:W-:-:S09]  /*e410*/  UISETP.GE.U32.AND UP0, UPT, UR4, 0x2, UPT ;  /* 0x000000020400788c */ /* 0x000fd2000bf06070 */
[----:B------:R-:W-:Y:S05]  /*e420*/  BRA.U !UP0, `(.L_x_8395) ;  /* 0x0000000108207547 */ /* 0x000fea000b800000 */
[----:B------:R-:W-:-:S07]  /*e430*/  HFMA2 R0, -RZ, RZ, 0, 5.9604644775390625e-08 ;  /* 0x00000001ff007431 */ /* 0x000fce00000001ff */
.L_x_8398:
[----:B------:R-:W0:Y:S04]  /*e440*/  SHFL.DOWN PT, R5, R16, R0, 0x1f ;  /* 0x08001f0010057589 */ /* 0x000e2800000e0000 */
[----:B------:R3:W4:Y:S02]  /*e450*/  SHFL.DOWN PT, R4, R17, R0, 0x1f ;  /* 0x08001f0011047589 */ /* 0x00072400000e0000 */
[----:B---3--:R-:W-:-:S05]  /*e460*/  IMAD.SHL.U32 R0, R0, 0x2, RZ ;  /* 0x0000000200007824 */ /* 0x008fca00078e00ff */
[----:B------:R-:W-:Y:S02]  /*e470*/  ISETP.GE.AND P1, PT, R0, UR4, PT ;  /* 0x0000000400007c0c */ /* 0x000fe4000bf26270 */
[----:B012---:R-:W-:-:S04]  /*e480*/  IADD3 R16, P2, PT, R5, R16, RZ ;  /* 0x0000001005107210 */ /* 0x007fc80007f5e0ff */
[----:B----4-:R-:W-:-:S07]  /*e490*/  IADD3.X R17, PT, PT, R4, R17, RZ, P2, !PT ;  /* 0x0000001104117210 */ /* 0x010fce00017fe4ff */
[----:B------:R-:W-:Y:S05]  /*e4a0*/  @!P1 BRA `(.L_x_8398) ;  /* 0xfffffffc00e49947 */ /* 0x000fea000383ffff */
.L_x_8395:
        /* <DEDUP_REMOVED lines=14> */
[----:B012---:R-:W-:-:S05]  /*e590*/  IADD3 R16, P0, PT, R2, R16, RZ ;  /* 0x0000001002107210 */ /* 0x007fca0007f1e0ff */
[----:B------:R-:W-:-:S08]  /*e5a0*/  IMAD.X R17, R3, 0x1, R17, P0 ;  /* 0x0000000103117824 */ /* 0x000fd000000e0611 */
.L_x_8400:
        /* <DEDUP_REMOVED lines=20> */
.L_x_8402:
[----:B------:R-:W3:Y:S02]  /*e6f0*/  LDCU.64 UR4, c[0x0][0x768] ;  /* 0x0000ed00ff0477ac */ /* 0x000ee40008000a00 */
[----:B---3--:R-:W-:-:S04]  /*e700*/  IADD3 R18, P0, PT, R18, UR4, RZ ;  /* 0x0000000412127c10 */ /* 0x008fc8000ff1e0ff */
[----:B------:R-:W-:-:S05]  /*e710*/  IADD3.X R19, PT, PT, RZ, UR5, RZ, P0, !PT ;  /* 0x00000005ff137c10 */ /* 0x000fca00087fe4ff */
[----:B------:R-:W-:Y:S01]  /*e720*/  STG.E.64 desc[UR36][R18.64], R16 ;  /* 0x0000001012007986 */ /* 0x000fe2000c101b24 */
[----:B------:R-:W-:Y:S05]  /*e730*/  EXIT ;  /* 0x000000000000794d */ /* 0x000fea0003800000 */
.L_x_8401:
[----:B------:R-:W-:Y:S01]  /*e740*/  STG.E.64 desc[UR36][R4.64], R16 ;  /* 0x0000001004007986 */ /* 0x000fe2000c101b24 */
[----:B------:R-:W-:Y:S05]  /*e750*/  EXIT ;  /* 0x000000000000794d */ /* 0x000fea0003800000 */
.L_x_8399:
[----:B------:R-:W3:Y:S01]  /*e760*/  LDCU.U8 UR4, c[0x0][0x798] ;  /* 0x0000f300ff0477ac */ /* 0x000ee20008000000 */
[----:B------:R-:W4:Y:S01]  /*e770*/  LDCU.U8 UR5, c[0x0][0x799] ;  /* 0x0000f320ff0577ac */ /* 0x000f220008000000 */
[----:B---3--:R-:W-:Y:S02]  /*e780*/  UISETP.NE.AND UP0, UPT, UR4, URZ, UPT ;  /* 0x000000ff0400728c */ /* 0x008fe4000bf05270 */
[----:B----4-:R-:W-:-:S07]  /*e790*/  UISETP.NE.AND UP1, UPT, UR5, URZ, UPT ;  /* 0x000000ff0500728c */ /* 0x010fce000bf25270 */
[----:B------:R-:W-:Y:S05]  /*e7a0*/  BRA.U !UP0, `(.L_x_8403) ;  /* 0x00000001080c7547 */ /* 0x000fea000b800000 */
[----:B------:R-:W0:Y:S02]  /*e7b0*/  LDG.E.64 R4, desc[UR36][R2.64] ;  /* 0x0000002402047981 */ /* 0x000e24000c1e1b00 */
[----:B012---:R-:W-:-:S04]  /*e7c0*/  IADD3 R16, P0, PT, R4, R16, RZ ;  /* 0x0000001004107210 */ /* 0x007fc80007f1e0ff */
[----:B------:R-:W-:-:S09]  /*e7d0*/  IADD3.X R17, PT, PT, R5, R17, RZ, P0, !PT ;  /* 0x0000001105117210 */ /* 0x000fd200007fe4ff */
.L_x_8403:
        /* <DEDUP_REMOVED lines=20> */
.L_x_8405:
[----:B------:R-:W3:Y:S02]  /*e920*/  LDCU.64 UR4, c[0x0][0x768] ;  /* 0x0000ed00ff0477ac */ /* 0x000ee40008000a00 */
[----:B---3--:R-:W-:-:S05]  /*e930*/  IADD3 R18, P0, PT, R18, UR4, RZ ;  /* 0x0000000412127c10 */ /* 0x008fca000ff1e0ff */
[----:B------:R-:W-:-:S05]  /*e940*/  IMAD.X R19, RZ, RZ, UR5, P0 ;  /* 0x00000005ff137e24 */ /* 0x000fca00080e06ff */
[----:B------:R-:W-:Y:S01]  /*e950*/  STG.E.64 desc[UR36][R18.64], R16 ;  /* 0x0000001012007986 */ /* 0x000fe2000c101b24 */
[----:B------:R-:W-:Y:S05]  /*e960*/  EXIT ;  /* 0x000000000000794d */ /* 0x000fea0003800000 */
.L_x_8404:
[----:B------:R-:W-:Y:S01]  /*e970*/  STG.E.64 desc[UR36][R2.64], R16 ;  /* 0x0000001002007986 */ /* 0x000fe2000c101b24 */
[----:B------:R-:W-:Y:S05]  /*e980*/  EXIT ;  /* 0x000000000000794d */ /* 0x000fea0003800000 */
.L_x_8381:
        /* <DEDUP_REMOVED lines=23> */
[----:B------:R-:W2:Y:S02]  /*eb00*/  LDG.E.64 R2, desc[UR36][R4.64] ;  /* 0x0000002404027981 */ /* 0x000ea4000c1e1b00 */
[----:B--2---:R-:W-:-:S04]  /*eb10*/  IADD3 R16, P0, PT, R2, R16, RZ ;  /* 0x0000001002107210 */ /* 0x004fc80007f1e0ff */
[----:B------:R-:W-:-:S09]  /*eb20*/  IADD3.X R17, PT, PT, R3, R17, RZ, P0, !PT ;  /* 0x0000001103117210 */ /* 0x000fd200007fe4ff */
.L_x_8407:
        /* <DEDUP_REMOVED lines=20> */
.L_x_8409:
[----:B------:R-:W0:Y:S02]  /*ec70*/  LDCU.64 UR4, c[0x0][0x768] ;  /* 0x0000ed00ff0477ac */ /* 0x000e240008000a00 */
[----:B0-----:R-:W-:-:S05]  /*ec80*/  IADD3 R18, P0, PT, R18, UR4, RZ ;  /* 0x0000000412127c10 */ /* 0x001fca000ff1e0ff */
[----:B------:R-:W-:-:S05]  /*ec90*/  IMAD.X R19, RZ, RZ, UR5, P0 ;  /* 0x00000005ff137e24 */ /* 0x000fca00080e06ff */
[----:B------:R-:W-:Y:S01]  /*eca0*/  STG.E.64 desc[UR36][R18.64], R16 ;  /* 0x0000001012007986 */ /* 0x000fe2000c101b24 */
[----:B------:R-:W-:Y:S05]  /*ecb0*/  EXIT ;  /* 0x000000000000794d */ /* 0x000fea0003800000 */
.L_x_8408:
[----:B------:R-:W-:Y:S01]  /*ecc0*/  STG.E.64 desc[UR36][R4.64], R16 ;  /* 0x0000001004007986 */ /* 0x000fe2000c101b24 */
[----:B------:R-:W-:Y:S05]  /*ecd0*/  EXIT ;  /* 0x000000000000794d */ /* 0x000fea0003800000 */
.L_x_8406:
[----:B------:R-:W0:Y:S01]  /*ece0*/  LDCU.U8 UR4, c[0x0][0x798] ;  /* 0x0000f300ff0477ac */ /* 0x000e220008000000 */
[----:B------:R-:W1:Y:S01]  /*ecf0*/  LDCU.U8 UR5, c[0x0][0x799] ;  /* 0x0000f320ff0577ac */ /* 0x000e620008000000 */
[----:B0-----:R-:W-:Y:S02]  /*ed00*/  UISETP.NE.AND UP0, UPT, UR4, URZ, UPT ;  /* 0x000000ff0400728c */ /* 0x001fe4000bf05270 */
[----:B-1----:R-:W-:-:S07]  /*ed10*/  UISETP.NE.AND UP1, UPT, UR5, URZ, UPT ;  /* 0x000000ff0500728c */ /* 0x002fce000bf25270 */
[----:B------:R-:W-:Y:S05]  /*ed20*/  BRA.U !UP0, `(.L_x_8410) ;  /* 0x00000001080c7547 */ /* 0x000fea000b800000 */
[----:B------:R-:W2:Y:S02]  /*ed30*/  LDG.E.64 R4, desc[UR36][R2.64] ;  /* 0x0000002402047981 */ /* 0x000ea4000c1e1b00 */
[----:B--2---:R-:W-:-:S04]  /*ed40*/  IADD3 R16, P0, PT, R4, R16, RZ ;  /* 0x0000001004107210 */ /* 0x004fc80007f1e0ff */
[----:B------:R-:W-:-:S09]  /*ed50*/  IADD3.X R17, PT, PT, R5, R17, RZ, P0, !PT ;  /* 0x0000001105117210 */ /* 0x000fd200007fe4ff */
.L_x_8410:
        /* <DEDUP_REMOVED lines=20> */
.L_x_8412:
[----:B------:R-:W0:Y:S02]  /*eea0*/  LDCU.64 UR4, c[0x0][0x768] ;  /* 0x0000ed00ff0477ac */ /* 0x000e240008000a00 */
[----:B0-----:R-:W-:-:S04]  /*eeb0*/  IADD3 R18, P0, PT, R18, UR4, RZ ;  /* 0x0000000412127c10 */ /* 0x001fc8000ff1e0ff */
[----:B------:R-:W-:-:S05]  /*eec0*/  IADD3.X R19, PT, PT, RZ, UR5, RZ, P0, !PT ;  /* 0x00000005ff137c10 */ /* 0x000fca00087fe4ff */
[----:B------:R-:W-:Y:S01]  /*eed0*/  STG.E.64 desc[UR36][R18.64], R16 ;  /* 0x0000001012007986 */ /* 0x000fe2000c101b24 */
[----:B------:R-:W-:Y:S05]  /*eee0*/  EXIT ;  /* 0x000000000000794d */ /* 0x000fea0003800000 */
.L_x_8411:
[----:B------:R-:W-:Y:S01]  /*eef0*/  STG.E.64 desc[UR36][R2.64], R16 ;  /* 0x0000001002007986 */ /* 0x000fe2000c101b24 */
[----:B------:R-:W-:Y:S05]  /*ef00*/  EXIT ;  /* 0x000000000000794d */ /* 0x000fea0003800000 */
.L_x_8413:
        /* <DEDUP_REMOVED lines=15> */
.L_x_10032:


//--------------------- .text._ZN2at6native13reduce_kernelILi256ELi2ENS0_8ReduceOpIlNS0_14func_wrapper_tIlZNS0_11sum_functorIlllEclERNS_14TensorIteratorEEUlllE_EEjlLi4ELi4EEEEEvT1_ --------------------------
	.section	.text._ZN2at6native13reduce_kernelILi256ELi2ENS0_8ReduceOpIlNS0_14func_wrapper_tIlZNS0_11sum_functorIlllEclERNS_14TensorIteratorEEUlllE_EEjlLi4ELi4EEEEEvT1_,"ax",@progbits
	.align	128
        .global         _ZN2at6native13reduce_kernelILi256ELi2ENS0_8ReduceOpIlNS0_14func_wrapper_tIlZNS0_11sum_functorIlllEclERNS_14TensorIteratorEEUlllE_EEjlLi4ELi4EEEEEvT1_
        .type           _ZN2at6native13reduce_kernelILi256ELi2ENS0_8ReduceOpIlNS0_14func_wrapper_tIlZNS0_11sum_functorIlllEclERNS_14TensorIteratorEEUlllE_EEjlLi4ELi4EEEEEvT1_,@function
        .size           _ZN2at6native13reduce_kernelILi256ELi2ENS0_8ReduceOpIlNS0_14func_wrapper_tIlZNS0_11sum_functorIlllEclERNS_14TensorIteratorEEUlllE_EEjlLi4ELi4EEEEEvT1_,(.L_x_10033 - _ZN2at6native13reduce_kernelILi256ELi2ENS0_8ReduceOpIlNS0_14func_wrapper_tIlZNS0_11sum_functorIlllEclERNS_14TensorIteratorEEUlllE_EEjlLi4ELi4EEEEEvT1_)
        .other          _ZN2at6native13reduce_kernelILi256ELi2ENS0_8ReduceOpIlNS0_14func_wrapper_tIlZNS0_11sum_functorIlllEclERNS_14TensorIteratorEEUlllE_EEjlLi4ELi4EEEEEvT1_,@"STO_CUDA_ENTRY STV_DEFAULT"
_ZN2at6native13reduce_kernelILi256ELi2ENS0_8ReduceOpIlNS0_14func_wrapper_tIlZNS0_11sum_functorIlllEclERNS_14TensorIteratorEEUlllE_EEjlLi4ELi4EEEEEvT1_:
.text._ZN2at6native13reduce_kernelILi256ELi2ENS0_8ReduceOpIlNS0_14func_wrapper_tIlZNS0_11sum_functorIlllEclERNS_14TensorIteratorEEUlllE_EEjlLi4ELi4EEEEEvT1_:
        /* <DEDUP_REMOVED lines=297> */
.L_x_8414:
        /* <DEDUP_REMOVED lines=32> */
.L_x_8418:
        /* <DEDUP_REMOVED lines=33> */
[----:B0-----:R-:W-:-:S04]  /*16a0*/  IADD3 R25, P0, PT, R4, UR4, RZ ;  /* 0x0000000404197c10 */ /* 0x001fc8000ff1e0ff */
[----:B------:R-:W-:-:S09]  /*16b0*/  IADD3.X R27, PT, PT, R5, UR5, RZ, P0, !PT ;  /* 0x00000005051b7c10 */ /* 0x000fd200087fe4ff */
.L_x_8422:
[----:B------:R-:W-:Y:S05]  /*16c0*/  BSYNC.RECONVERGENT B1 ;  /* 0x0000000000017941 */ /* 0x000fea0003800200 */
.L_x_8421:
[----:B------:R-:W0:Y:S01]  /*16d0*/  LDC R5, c[0x0][0x394] ;  /* 0x0000e500ff057b82 */ /* 0x000e220000000800 */
[----:B------:R-:W-:-:S05]  /*16e0*/  IADD3 R50, P0, PT, R50, 0x20, RZ ;  /* 0x0000002032327810 */ /* 0x000fca0007f1e0ff */
[----:B------:R-:W-:Y:S01]  /*16f0*/  IMAD.X R51, RZ, RZ, R51, P0 ;  /* 0x000000ffff337224 */ /* 0x000fe200000e0633 */
[----:B0-----:R-:W-:-:S07]  /*1700*/  IADD3 R18, PT, PT, R0, -0x4, R5 ;  /* 0xfffffffc00127810 */ /* 0x001fce0007ffe005 */
.L_x_8420:
[----:B------:R-:W-:Y:S05]  /*1710*/  BSYNC.RECONVERGENT B0 ;  /* 0x0000000000007941 */ /* 0x000fea0003800200 */
.L_x_8419:
        /* <DEDUP_REMOVED lines=18> */
.L_x_8425:
[C---:B------:R-:W-:Y:S01]  /*1840*/  IMAD.WIDE.U32 R4, R13.reuse, 0x20, R50 ;  /* 0x000000200d047825 */ /* 0x040fe200078e0032 */
[----:B------:R-:W0:Y:S05]  /*1850*/  LDCU UR4, c[0x0][0x39c] ;  /* 0x00007380ff0477ac */ /* 0x000e2a0008000800 */
[----:B------:R-:W2:Y:S01]  /*1860*/  LDG.E.ENL2.256 R8, R4, desc[UR36][R4.64] ;  /* 0xfe0000240404797e */ /* 0x000ea20008121908 */
[----:B0-----:R-:W-:-:S04]  /*1870*/  IADD3 R13, PT, PT, R13, UR4, RZ ;  /* 0x000000040d0d7c10 */ /* 0x001fc8000fffe0ff */
        /* <DEDUP_REMOVED lines=11> */
.L_x_8424:
[----:B------:R-:W-:Y:S05]  /*1930*/  BSYNC.RECONVERGENT B0 ;  /* 0x0000000000007941 */ /* 0x000fea0003800200 */
.L_x_8423:
        /* <DEDUP_REMOVED lines=10> */
.L_x_8427:
[----:B------:R-:W-:Y:S05]  /*19e0*/  BSYNC.RECONVERGENT B0 ;  /* 0x0000000000007941 */ /* 0x000fea0003800200 */
.L_x_8426:
[----:B------:R-:W-:Y:S01]  /*19f0*/  IADD3 R4, P0, P1, R12, R21, R25 ;  /* 0x000000150c047210 */ /* 0x000fe2000791e019 */
[----:B------:R-:W-:Y:S02]  /*1a00*/  HFMA2 R31, -RZ, RZ, 0, 0 ;  /* 0x00000000ff1f7431 */ /* 0x000fe400000001ff */
[----:B------:R-:W-:Y:S01]  /*1a10*/  IMAD.MOV.U32 R0, RZ, RZ, RZ ;  /* 0x000000ffff007224 */ /* 0x000fe200078e00ff */
[----:B------:R-:W-:Y:S02]  /*1a20*/  IADD3 R4, P2, PT, R29, R4, RZ ;  /* 0x000000041d047210 */ /* 0x000fe40007f5e0ff */
[----:B------:R-:W-:-:S05]  /*1a30*/  IADD3.X R6, PT, PT, R14, R23, R27, P0, P1 ;  /* 0x000000170e067210 */ /* 0x000fca00007e241b */
[----:B------:R-:W-:Y:S01]  /*1a40*/  IMAD.X R5, R3, 0x1, R6, P2 ;  /* 0x0000000103057824 */ /* 0x000fe200010e0606 */
[----:B------:R-:W-:Y:S06]  /*1a50*/  BRA `(.L_x_8416) ;  /* 0x000000a000147947 */ /* 0x000fec0003800000 */
.L_x_8417:
        /* <DEDUP_REMOVED lines=40> */
.L_x_8431:
[----:B------:R-:W-:Y:S01]  /*1ce0*/  SHF.R.U32.HI R13, RZ, 0x1, R49 ;  /* 0x00000001ff0d7819 */ /* 0x000fe20000011631 */
[----:B------:R-:W-:-:S03]  /*1cf0*/  IMAD.IADD R5, R49, 0x1, R18 ;  /* 0x0000000131057824 */ /* 0x000fc600078e0212 */
[C---:B------:R-:W-:Y:S01]  /*1d00*/  IADD3 R4, PT, PT, R13.reuse, R18, RZ ;  /* 0x000000120d047210 */ /* 0x040fe20007ffe0ff */
[--C-:B------:R-:W-:Y:S01]  /*1d10*/  IMAD R49, R18, 0x2, R5.reuse ;  /* 0x0000000212317824 */ /* 0x100fe200078e0205 */
[----:B------:R-:W-:Y:S01]  /*1d20*/  SHF.R.U32.HI R21, RZ, 0x1, R5 ;  /* 0x00000001ff157819 */ /* 0x000fe20000011605 */
[----:B------:R-:W-:Y:S01]  /*1d30*/  IMAD.WIDE.U32 R12, R13, 0x10, R50 ;  /* 0x000000100d0c7825 */ /* 0x000fe200078e0032 */
[----:B------:R-:W-:Y:S02]  /*1d40*/  SHF.L.U32 R6, R4, 0x4, RZ ;  /* 0x0000000404067819 */ /* 0x000fe400000006ff */
[----:B------:R-:W-:Y:S02]  /*1d50*/  SHF.R.U32.HI R4, RZ, 0x1c, R4 ;  /* 0x0000001cff047819 */ /* 0x000fe40000011604 */
[----:B------:R-:W-:Y:S01]  /*1d60*/  LOP3.LUT R9, R6, 0xfffffff0, RZ, 0xc0, !PT ;  /* 0xfffffff006097812 */ /* 0x000fe200078ec0ff */
[----:B------:R-:W2:Y:S01]  /*1d70*/  LDG.E.128 R12, desc[UR36][R12.64] ;  /* 0x000000240c0c7981 */ /* 0x000ea2000c1e1d00 */
[----:B------:R-:W-:-:S02]  /*1d80*/  SHF.R.U32.HI R5, RZ, 0x1, R49 ;  /* 0x00000001ff057819 */ /* 0x000fc40000011631 */
[----:B------:R-:W-:Y:S02]  /*1d90*/  LOP3.LUT R7, R4, 0x7, RZ, 0xc0, !PT ;  /* 0x0000000704077812 */ /* 0x000fe400078ec0ff */
[----:B------:R-:W-:Y:S01]  /*1da0*/  IADD3 R8, P0, PT, R50, R9, RZ ;  /* 0x0000000932087210 */ /* 0x000fe20007f1e0ff */
[----:B------:R-:W-:-:S03]  /*1db0*/  IMAD.WIDE.U32 R20, R21, 0x10, R50 ;  /* 0x0000001015147825 */ /* 0x000fc600078e0032 */
[----:B------:R-:W-:Y:S01]  /*1dc0*/  IADD3.X R9, PT, PT, R51, R7, RZ, P0, !PT ;  /* 0x0000000733097210 */ /* 0x000fe200007fe4ff */
[----:B------:R-:W-:Y:S02]  /*1dd0*/  IMAD.WIDE.U32 R4, R5, 0x10, R50 ;  /* 0x0000001005047825 */ /* 0x000fe400078e0032 */
[----:B------:R-:W3:Y:S04]  /*1de0*/  LDG.E.128 R20, desc[UR36][R20.64] ;  /* 0x0000002414147981 */ /* 0x000ee8000c1e1d00 */
[----:B------:R-:W4:Y:S04]  /*1df0*/  LDG.E.128 R4, desc[UR36][R4.64] ;  /* 0x0000002404047981 */ /* 0x000f28000c1e1d00 */
[----:B------:R-:W5:Y:S01]  /*1e00*/  LDG.E.128 R8, desc[UR36][R8.64] ;  /* 0x0000002408087981 */ /* 0x000f62000c1e1d00 */
[----:B------:R-:W-:-:S04]  /*1e10*/  IMAD.IADD R49, R49, 0x1, R18 ;  /* 0x0000000131317824 */ /* 0x000fc800078e0212 */
[----:B------:R-:W-:-:S05]  /*1e20*/  IMAD R53, R18, 0x3, R49 ;  /* 0x0000000312357824 */ /* 0x000fca00078e0231 */
[----:B------:R-:W-:Y:S02]  /*1e30*/  ISETP.GE.U32.AND P0, PT, R53, R48, PT ;  /* 0x000000303500720c */ /* 0x000fe40003f06070 */
[----:B--2---:R-:W-:Y:S02]  /*1e40*/  IADD3 R47, P2, PT, R14, R47, RZ ;  /* 0x0000002f0e2f7210 */ /* 0x004fe40007f5e0ff */
[----:B------:R-:W-:-:S03]  /*1e50*/  IADD3 R28, P1, PT, R12, R28, RZ ;  /* 0x0000001c0c1c7210 */ /* 0x000fc60007f3e0ff */
[----:B------:R-:W-:Y:S01]  /*1e60*/  IMAD.X R24, R15, 0x1, R24, P2 ;  /* 0x000000010f187824 */ /* 0x000fe200010e0618 */
[----:B------:R-:W-:Y:S02]  /*1e70*/  IADD3.X R26, PT, PT, R13, R26, RZ, P1, !PT ;  /* 0x0000001a0d1a7210 */ /* 0x000fe40000ffe4ff */
[----:B---3--:R-:W-:Y:S02]  /*1e80*/  IADD3 R0, P2, PT, R22, R0, RZ ;  /* 0x0000000016007210 */ /* 0x008fe40007f5e0ff */
[----:B------:R-:W-:Y:S02]  /*1e90*/  IADD3 R43, P1, PT, R20, R43, RZ ;  /* 0x0000002b142b7210 */ /* 0x000fe40007f3e0ff */
[----:B----4-:R-:W-:Y:S02]  /*1ea0*/  IADD3 R29, P6, PT, R6, R29, RZ ;  /* 0x0000001d061d7210 */ /* 0x010fe40007fde0ff */
[----:B------:R-:W-:Y:S02]  /*1eb0*/  IADD3 R27, P5, PT, R4, R27, RZ ;  /* 0x0000001b041b7210 */ /* 0x000fe40007fbe0ff */
[----:B-----5:R-:W-:-:S02]  /*1ec0*/  IADD3 R25, P4, PT, R10, R25, RZ ;  /* 0x000000190a197210 */ /* 0x020fc40007f9e0ff */
[----:B------:R-:W-:Y:S01]  /*1ed0*/  IADD3 R3, P3, PT, R8, R3, RZ ;  /* 0x0000000308037210 */ /* 0x000fe20007f7e0ff */
[----:B------:R-:W-:Y:S01]  /*1ee0*/  IMAD.X R39, R23, 0x1, R39, P2 ;  /* 0x0000000117277824 */ /* 0x000fe200010e0627 */
[----:B------:R-:W-:Y:S01]  /*1ef0*/  IADD3.X R41, PT, PT, R21, R41, RZ, P1, !PT ;  /* 0x0000002915297210 */ /* 0x000fe20000ffe4ff */
[----:B------:R-:W-:Y:S01]  /*1f00*/  IMAD.X R31, R7, 0x1, R31, P6 ;  /* 0x00000001071f7824 */ /* 0x000fe200030e061f */
[----:B------:R-:W-:Y:S01]  /*1f10*/  IADD3.X R33, PT, PT, R5, R33, RZ, P5, !PT ;  /* 0x0000002105217210 */ /* 0x000fe20002ffe4ff */
[----:B------:R-:W-:Y:S01]  /*1f20*/  IMAD.X R35, R11, 0x1, R35, P4 ;  /* 0x000000010b237824 */ /* 0x000fe200020e0623 */
[----:B------:R-:W-:Y:S01]  /*1f30*/  IADD3.X R37, PT, PT, R9, R37, RZ, P3, !PT ;  /* 0x0000002509257210 */ /* 0x000fe20001ffe4ff */
[----:B------:R-:W-:Y:S06]  /*1f40*/  @!P0 BRA `(.L_x_8431) ;  /* 0xfffffffc00648947 */ /* 0x000fec000383ffff */
[----:B------:R-:W-:Y:S05]  /*1f50*/  BSYNC.RECONVERGENT B1 ;  /* 0x0000000000017941 */ /* 0x000fea0003800200 */
.L_x_8430:
[----:B------:R-:W-:Y:S05]  /*1f60*/  BSYNC.RECONVERGENT B0 ;  /* 0x0000000000007941 */ /* 0x000fea0003800200 */
.L_x_8429:
        /* <DEDUP_REMOVED lines=23> */
.L_x_8433:
[----:B------:R-:W-:Y:S05]  /*20e0*/  BSYNC.RECONVERGENT B0 ;  /* 0x0000000000007941 */ /* 0x000fea0003800200 */
.L_x_8432:
[----:B------:R-:W-:Y:S04]  /*20f0*/  BSSY.RECONVERGENT B0, `(.L_x_8434) ;  /* 0x000001a000007945 */ /* 0x000fe80003800200 */
[----:B------:R-:W-:Y:S05]  /*2100*/  @P0 BRA `(.L_x_8435) ;  /* 0x0000000000600947 */ /* 0x000fea0003800000 */
[----:B------:R-:W-:Y:S01]  /*2110*/  IMAD.IADD R49, R49, 0x1, R18 ;  /* 0x0000000131317824 */ /* 0x000fe200078e0212 */
[----:B-----5:R-:W-:Y:S02]  /*2120*/  IADD3 R47, P2, PT, R14, R47, RZ ;  /* 0x0000002f0e2f7210 */ /* 0x020fe40007f5e0ff */
[----:B------:R-:W-:Y:S02]  /*2130*/  IADD3 R28, P1, PT, R12, R28, RZ ;  /* 0x0000001c0c1c7210 */ /* 0x000fe40007f3e0ff */
[----:B------:R-:W-:Y:S01]  /*2140*/  ISETP.GE.U32.AND P0, PT, R49, R48, PT ;  /* 0x000000303100720c */ /* 0x000fe20003f06070 */
[----:B------:R-:W-:Y:S01]  /*2150*/  IMAD.X R24, R15, 0x1, R24, P2 ;  /* 0x000000010f187824 */ /* 0x000fe200010e0618 */
[----:B------:R-:W-:-:S11]  /*2160*/  IADD3.X R26, PT, PT, R13, R26, RZ, P1, !PT ;  /* 0x0000001a0d1a7210 */ /* 0x000fd60000ffe4ff */
[----:B------:R-:W-:Y:S05]  /*2170*/  @P0 BRA `(.L_x_8435) ;  /* 0x0000000000440947 */ /* 0x000fea0003800000 */
[----:B------:R-:W-:Y:S02]  /*2180*/  IADD3 R13, PT, PT, R49, R18, RZ ;  /* 0x00000012310d7210 */ /* 0x000fe40007ffe0ff */
[----:B------:R-:W-:Y:S02]  /*2190*/  IADD3 R43, P1, PT, R20, R43, RZ ;  /* 0x0000002b142b7210 */ /* 0x000fe40007f3e0ff */
[----:B------:R-:W-:Y:S02]  /*21a0*/  ISETP.GE.U32.AND P0, PT, R13, R48, PT ;  /* 0x000000300d00720c */ /* 0x000fe40003f06070 */
[----:B------:R-:W-:Y:S01]  /*21b0*/  IADD3 R0, P2, PT, R22, R0, RZ ;  /* 0x0000000016007210 */ /* 0x000fe20007f5e0ff */
[----:B------:R-:W-:-:S03]  /*21c0*/  IMAD.X R41, R21, 0x1, R41, P1 ;  /* 0x0000000115297824 */ /* 0x000fc600008e0629 */
[----:B------:R-:W-:-:S07]  /*21d0*/  IADD3.X R39, PT, PT, R23, R39, RZ, P2, !PT ;  /* 0x0000002717277210 */ /* 0x000fce00017fe4ff */
[----:B------:R-:W-:Y:S05]  /*21e0*/  @P0 BRA `(.L_x_8435) ;  /* 0x0000000000280947 */ /* 0x000fea0003800000 */
[----:B------:R-:W-:Y:S01]  /*21f0*/  IMAD.IADD R13, R13, 0x1, R18 ;  /* 0x000000010d0d7824 */ /* 0x000fe200078e0212 */
[----:B------:R-:W-:Y:S02]  /*2200*/  IADD3 R25, P2, PT, R10, R25, RZ ;  /* 0x000000190a197210 */ /* 0x000fe40007f5e0ff */
[----:B------:R-:W-:Y:S02]  /*2210*/  IADD3 R3, P1, PT, R8, R3, RZ ;  /* 0x0000000308037210 */ /* 0x000fe40007f3e0ff */
[----:B------:R-:W-:Y:S01]  /*2220*/  ISETP.GE.U32.AND P0, PT, R13, R48, PT ;  /* 0x000000300d00720c */ /* 0x000fe20003f06070 */
[----:B------:R-:W-:Y:S01]  /*2230*/  IMAD.X R35, R11, 0x1, R35, P2 ;  /* 0x000000010b237824 */ /* 0x000fe200010e0623 */
[----:B------:R-:W-:-:S11]  /*2240*/  IADD3.X R37, PT, PT, R9, R37, RZ, P1, !PT ;  /* 0x0000002509257210 */ /* 0x000fd60000ffe4ff */
[----:B------:R-:W-:Y:S02]  /*2250*/  @!P0 IADD3 R29, P4, PT, R6, R29, RZ ;  /* 0x0000001d061d8210 */ /* 0x000fe40007f9e0ff */
[----:B------:R-:W-:-:S03]  /*2260*/  @!P0 IADD3 R27, P3, PT, R4, R27, RZ ;  /* 0x0000001b041b8210 */ /* 0x000fc60007f7e0ff */
[----:B------:R-:W-:Y:S01]  /*2270*/  @!P0 IMAD.X R31, R7, 0x1, R31, P4 ;  /* 0x00000001071f8824 */ /* 0x000fe200020e061f */
[----:B------:R-:W-:-:S09]  /*2280*/  @!P0 IADD3.X R33, PT, PT, R5, R33, RZ, P3, !PT ;  /* 0x0000002105218210 */ /* 0x000fd20001ffe4ff */
.L_x_8435:
[----:B------:R-:W-:Y:S05]  /*2290*/  BSYNC.RECONVERGENT B0 ;  /* 0x0000000000007941 */ /* 0x000fea0003800200 */
.L_x_8434:
[----:B------:R-:W-:Y:S02]  /*22a0*/  IADD3 R0, P2, P3, R25, R0, R47 ;  /* 0x0000000019007210 */ /* 0x000fe40007b5e02f */
[----:B-----5:R-:W-:Y:S02]  /*22b0*/  IADD3 R4, P0, P1, R3, R43, R28 ;  /* 0x0000002b03047210 */ /* 0x020fe4000791e01c */
[----:B------:R-:W-:Y:S02]  /*22c0*/  IADD3 R0, P5, PT, R29, R0, RZ ;  /* 0x000000001d007210 */ /* 0x000fe40007fbe0ff */
[----:B------:R-:W-:Y:S02]  /*22d0*/  IADD3.X R24, PT, PT, R35, R39, R24, P2, P3 ;  /* 0x0000002723187210 */ /* 0x000fe400017e6418 */
[----:B------:R-:W-:Y:S02]  /*22e0*/  IADD3 R4, P4, PT, R27, R4, RZ ;  /* 0x000000041b047210 */ /* 0x000fe40007f9e0ff */
[----:B------:R-:W-:Y:S01]  /*22f0*/  IADD3.X R26, PT, PT, R37, R41, R26, P0, P1 ;  /* 0x00000029251a7210 */ /* 0x000fe200007e241a */
[----:B------:R-:W-:-:S03]  /*2300*/  IMAD.X R31, R31, 0x1, R24, P5 ;  /* 0x000000011f1f7824 */ /* 0x000fc600028e0618 */
[----:B------:R-:W-:Y:S01]  /*2310*/  IADD3.X R5, PT, PT, R33, R26, RZ, P4, !PT ;  /* 0x0000001a21057210 */ /* 0x000fe200027fe4ff */
[----:B------:R-:W-:Y:S06]  /*2320*/  BRA `(.L_x_8416) ;  /* 0x0000009400e07947 */ /* 0x000fec0003800000 */
.L_x_8428:
        /* <DEDUP_REMOVED lines=36> */
.L_x_8439:
        /* <DEDUP_REMOVED lines=27> */
[----:B----4-:R-:W-:Y:S02]  /*2720*/  IADD3 R41, P4, PT, R6, R41, RZ ;  /* 0x0000002906297210 */ /* 0x010fe40007f9e0ff */
[----:B------:R-:W-:Y:S02]  /*2730*/  IADD3 R35, P1, PT, R20, R35, RZ ;  /* 0x0000002314237210 */ /* 0x000fe40007f3e0ff */
[----:B-----5:R-:W-:Y:S02]  /*2740*/  IADD3 R47, P6, PT, R10, R47, RZ ;  /* 0x0000002f0a2f7210 */ /* 0x020fe40007fde0ff */
[----:B------:R-:W-:-:S02]  /*2750*/  IADD3 R39, P3, PT, R4, R39, RZ ;  /* 0x0000002704277210 */ /* 0x000fc40007f7e0ff */
        /* <DEDUP_REMOVED lines=9> */
.L_x_8438:
[----:B------:R-:W-:Y:S05]  /*27f0*/  BSYNC.RECONVERGENT B0 ;  /* 0x0000000000007941 */ /* 0x000fea0003800200 */
.L_x_8437:
        /* <DEDUP_REMOVED lines=27> */
.L_x_8441:
[----:B------:R-:W-:Y:S05]  /*29b0*/  BSYNC.RECONVERGENT B0 ;  /* 0x0000000000007941 */ /* 0x000fea0003800200 */
.L_x_8440:
        /* <DEDUP_REMOVED lines=26> */
.L_x_8443:
[----:B------:R-:W-:Y:S05]  /*2b60*/  BSYNC.RECONVERGENT B0 ;  /* 0x0000000000007941 */ /* 0x000fea0003800200 */
.L_x_8442:
[----:B-----5:R-:W-:Y:S02]  /*2b70*/  IADD3 R4, P0, P1, R39, R35, R30 ;  /* 0x0000002327047210 */ /* 0x020fe4000791e01e */
[----:B------:R-:W-:Y:S02]  /*2b80*/  IADD3 R0, P2, P3, R41, R37, R26 ;  /* 0x0000002529007210 */ /* 0x000fe40007b5e01a */
[----:B------:R-:W-:Y:S02]  /*2b90*/  IADD3 R4, P4, PT, R43, R4, RZ ;  /* 0x000000042b047210 */ /* 0x000fe40007f9e0ff */
[----:B------:R-:W-:Y:S02]  /*2ba0*/  IADD3 R0, P5, PT, R47, R0, RZ ;  /* 0x000000002f007210 */ /* 0x000fe40007fbe0ff */
[----:B------:R-:W-:Y:S02]  /*2bb0*/  IADD3.X R28, PT, PT, R27, R3, R28, P0, P1 ;  /* 0x000000031b1c7210 */ /* 0x000fe400007e241c */
[----:B------:R-:W-:-:S02]  /*2bc0*/  IADD3.X R24, PT, PT, R29, R25, R24, P2, P3 ;  /* 0x000000191d187210 */ /* 0x000fc400017e6418 */
[----:B------:R-:W-:-:S03]  /*2bd0*/  IADD3.X R5, PT, PT, R31, R28, RZ, P4, !PT ;  /* 0x0000001c1f057210 */ /* 0x000fc600027fe4ff */
[----:B------:R-:W-:Y:S01]  /*2be0*/  IMAD.X R31, R33, 0x1, R24, P5 ;  /* 0x00000001211f7824 */ /* 0x000fe200028e0618 */
[----:B------:R-:W-:Y:S06]  /*2bf0*/  BRA `(.L_x_8416) ;  /* 0x0000008c00ac7947 */ /* 0x000fec0003800000 */
.L_x_8436:
        /* <DEDUP_REMOVED lines=42> */
.L_x_8451:
        /* <DEDUP_REMOVED lines=313> */
.L_x_8447:
        /* <DEDUP_REMOVED lines=241> */
.L_x_8448:
        /* <DEDUP_REMOVED lines=241> */
.L_x_8449:
        /* <DEDUP_REMOVED lines=240> */
.L_x_8450:
[----:B------:R-:W-:-:S04]  /*6f50*/  LOP3.LUT R13, R46, 0xfffffff0, RZ, 0xc0, !PT ;  /* 0xfffffff02e0d7812 */ /* 0x000fc800078ec0ff */
[----:B------:R-:W-:-:S04]  /*6f60*/  IADD3 R12, P1, PT, R13, R50, RZ ;  /* 0x000000320d0c7210 */ /* 0x000fc80007f3e0ff */
[----:B------:R-:W-:-:S06]  /*6f70*/  IADD3.X R13, PT, PT, RZ, R51, RZ, P1, !PT ;  /* 0x00000033ff0d7210 */ /* 0x000fcc0000ffe4ff */
[----:B------:R-:W5:Y:S03]  /*6f80*/  LDG.E.128 R12, desc[UR36][R12.64] ;  /* 0x000000240c0c7981 */ /* 0x000f66000c1e1d00 */
.L_x_8446:
[----:B------:R-:W2:Y:S01]  /*6f90*/  LDCU UR5, c[0x0][0x394] ;  /* 0x00007280ff0577ac */ /* 0x000ea20008000800 */
[----:B-1----:R-:W-:Y:S01]  /*6fa0*/  IMAD.U32 R46, RZ, RZ, UR4 ;  /* 0x00000004ff2e7e24 */ /* 0x002fe2000f8e00ff */
[----:B-----5:R-:W-:Y:S02]  /*6fb0*/  IADD3 R40, P3, PT, R40, R28, RZ ;  /* 0x0000001c28287210 */ /* 0x020fe40007f7e0ff */
[----:B------:R-:W-:Y:S02]  /*6fc0*/  IADD3 R39, P6, PT, R39, R30, RZ ;  /* 0x0000001e27277210 */ /* 0x000fe40007fde0ff */
[----:B------:R-:W-:Y:S01]  /*6fd0*/  LEA R41, R46, R41, 0x2 ;  /* 0x000000292e297211 */ /* 0x000fe200078e10ff */
[----:B------:R-:W-:Y:S01]  /*6fe0*/  IMAD.X R38, R38, 0x1, R29, P3 ;  /* 0x0000000126267824 */ /* 0x000fe200018e061d */
[----:B------:R-:W-:Y:S02]  /*6ff0*/  IADD3 R33, P5, PT, R33, R24, RZ ;  /* 0x0000001821217210 */ /* 0x000fe40007fbe0ff */
[----:B------:R-:W-:Y:S01]  /*7000*/  IADD3.X R36, PT, PT, R36, R31, RZ, P6, !PT ;  /* 0x0000001f24247210 */ /* 0x000fe200037fe4ff */
[----:B------:R-:W-:Y:S01]  /*7010*/  IMAD R47, R46, 0x3, R41 ;  /* 0x000000032e2f7824 */ /* 0x000fe200078e0229 */
[----:B------:R-:W-:-:S02]  /*7020*/  IADD3 R7, P2, PT, R7, R26, RZ ;  /* 0x0000001a07077210 */ /* 0x000fc40007f5e0ff */
[----:B------:R-:W-:Y:S02]  /*7030*/  IADD3 R3, P6, PT, R3, R12, RZ ;  /* 0x0000000c03037210 */ /* 0x000fe40007fde0ff */
[----:B------:R-:W-:Y:S01]  /*7040*/  IADD3.X R37, PT, PT, R37, R25, RZ, P5, !PT ;  /* 0x0000001925257210 */ /* 0x000fe20002ffe4ff */
[----:B------:R-:W-:Y:S01]  /*7050*/  IMAD.X R35, R35, 0x1, R27, P2 ;  /* 0x0000000123237824 */ /* 0x000fe200010e061b */
[----:B--2---:R-:W-:Y:S01]  /*7060*/  MOV R48, UR5 ;  /* 0x0000000500307c02 */ /* 0x004fe20008000f00 */
[----:B------:R-:W-:Y:S01]  /*7070*/  IMAD.X R18, R18, 0x1, R13, P6 ;  /* 0x0000000112127824 */ /* 0x000fe200030e060d */
[----:B------:R-:W-:Y:S02]  /*7080*/  IADD3 R5, P4, PT, R5, R20, RZ ;  /* 0x0000001405057210 */ /* 0x000fe40007f9e0ff */
[----:B------:R-:W-:Y:S02]  /*7090*/  ISETP.GE.U32.AND P1, PT, R47, R48, PT ;  /* 0x000000302f00720c */ /* 0x000fe40003f26070 */
[----:B------:R-:W-:-:S02]  /*70a0*/  IADD3 R4, P3, PT, R4, R22, RZ ;  /* 0x0000001604047210 */ /* 0x000fc40007f7e0ff */
[----:B------:R-:W-:Y:S02]  /*70b0*/  IADD3 R0, P5, PT, R0, R14, RZ ;  /* 0x0000000e00007210 */ /* 0x000fe40007fbe0ff */
[----:B------:R-:W-:Y:S02]  /*70c0*/  IADD3.X R34, PT, PT, R34, R21, RZ, P4, !PT ;  /* 0x0000001522227210 */ /* 0x000fe400027fe4ff */
[----:B------:R-:W-:Y:S02]  /*70d0*/  IADD3.X R32, PT, PT, R32, R23, RZ, P3, !PT ;  /* 0x0000001720207210 */ /* 0x000fe40001ffe4ff */
[----:B------:R-:W-:-:S03]  /*70e0*/  IADD3.X R6, PT, PT, R6, R15, RZ, P5, !PT ;  /* 0x0000000f06067210 */ /* 0x000fc60002ffe4ff */
[----:B------:R-:W-:Y:S05]  /*70f0*/  @!P1 BRA `(.L_x_8451) ;  /* 0xffffffbc00689947 */ /* 0x000fea000383ffff */
.L_x_8445:
[----:B0-----:R-:W-:Y:S05]  /*7100*/  BSYNC.RECONVERGENT B0 ;  /* 0x0000000000007941 */ /* 0x001fea0003800200 */
.L_x_8444:
        /* <DEDUP_REMOVED lines=284> */
.L_x_8455:
[----:B------:R-:W-:Y:S02]  /*82d0*/  SHF.R.U32.HI R28, RZ, 0x4, R28 ;  /* 0x00000004ff1c7819 */ /* 0x000fe4000001161c */
[----:B------:R-:W-:-:S07]  /*82e0*/  MOV R29, RZ ;  /* 0x000000ff001d7202 */ /* 0x000fce0000000f00 */
.L_x_8454:
        /* <DEDUP_REMOVED lines=284> */
.L_x_8457:
[----:B------:R-:W-:Y:S01]  /*94b0*/  SHF.R.U32.HI R26, RZ, 0x4, R26 ;  /* 0x00000004ff1a7819 */ /* 0x000fe2000001161a */
[----:B------:R-:W-:-:S07]  /*94c0*/  IMAD.MOV.U32 R27, RZ, RZ, RZ ;  /* 0x000000ffff1b7224 */ /* 0x000fce00078e00ff */
.L_x_8456:
        /* <DEDUP_REMOVED lines=281> */
.L_x_8459:
[----:B------:R-:W-:Y:S02]  /*a660*/  SHF.R.U32.HI R22, RZ, 0x4, R22 ;  /* 0x00000004ff167819 */ /* 0x000fe40000011616 */
[----:B------:R-:W-:-:S07]  /*a670*/  MOV R23, RZ ;  /* 0x000000ff00177202 */ /* 0x000fce0000000f00 */
.L_x_8458:
        /* <DEDUP_REMOVED lines=281> */
.L_x_8461:
[----:B------:R-:W-:Y:S02]  /*b810*/  SHF.R.U32.HI R12, RZ, 0x4, R12 ;  /* 0x00000004ff0c7819 */ /* 0x000fe4000001160c */
[----:B------:R-:W-:-:S07]  /*b820*/  MOV R13, RZ ;  /* 0x000000ff000d7202 */ /* 0x000fce0000000f00 */
.L_x_8460:
[----:B------:R-:W-:-:S04]  /*b830*/  LEA R14, P0, R12, R49, 0x4 ;  /* 0x000000310c0e7211 */ /* 0x000fc800078020ff */
[----:B------:R-:W-:-:S06]  /*b840*/  LEA.HI.X R15, R12, R42, R13, 0x4, P0 ;  /* 0x0000002a0c0f7211 */ /* 0x000fcc00000f240d */
[----:B------:R-:W5:Y:S03]  /*b850*/  LDG.E.128 R12, desc[UR36][R14.64] ;  /* 0x000000240e0c7981 */ /* 0x000f66000c1e1d00 */
.L_x_8453:
[----:B------:R-:W-:Y:S05]  /*b860*/  BSYNC.RECONVERGENT B0 ;  /* 0x0000000000007941 */ /* 0x000fea0003800200 */
.L_x_8452:
[----:B------:R-:W-:Y:S01]  /*b870*/  ISETP.GE.U32.AND P0, PT, R41, R48, PT ;  /* 0x000000302900720c */ /* 0x000fe20003f06070 */
[----:B------:R-:W-:-:S12]  /*b880*/  BSSY.RECONVERGENT B0, `(.L_x_8462) ;  /* 0x000001a000007945 */ /* 0x000fd80003800200 */
[----:B------:R-:W-:Y:S05]  /*b890*/  @P0 BRA `(.L_x_8463) ;  /* 0x0000000000600947 */ /* 0x000fea0003800000 */
[----:B------:R-:W-:Y:S01]  /*b8a0*/  IMAD.IADD R9, R41, 0x1, R46 ;  /* 0x0000000129097824 */ /* 0x000fe200078e022e */
[----:B-----5:R-:W-:Y:S02]  /*b8b0*/  IADD3 R40, P1, PT, R28, R40, RZ ;  /* 0x000000281c287210 */ /* 0x020fe40007f3e0ff */
[----:B------:R-:W-:Y:S02]  /*b8c0*/  IADD3 R39, P2, PT, R30, R39, RZ ;  /* 0x000000271e277210 */ /* 0x000fe40007f5e0ff */
[----:B------:R-:W-:Y:S02]  /*b8d0*/  ISETP.GE.U32.AND P0, PT, R9, R48, PT ;  /* 0x000000300900720c */ /* 0x000fe40003f06070 */
[----:B------:R-:W-:Y:S02]  /*b8e0*/  IADD3.X R38, PT, PT, R29, R38, RZ, P1, !PT ;  /* 0x000000261d267210 */ /* 0x000fe40000ffe4ff */
[----:B------:R-:W-:-:S09]  /*b8f0*/  IADD3.X R36, PT, PT, R31, R36, RZ, P2, !PT ;  /* 0x000000241f247210 */ /* 0x000fd200017fe4ff */
[----:B------:R-:W-:Y:S05]  /*b900*/  @P0 BRA `(.L_x_8463) ;  /* 0x0000000000440947 */ /* 0x000fea0003800000 */
[----:B------:R-:W-:Y:S01]  /*b910*/  IMAD.IADD R9, R9, 0x1, R46 ;  /* 0x0000000109097824 */ /* 0x000fe200078e022e */
[----:B------:R-:W-:Y:S02]  /*b920*/  IADD3 R33, P1, PT, R24, R33, RZ ;  /* 0x0000002118217210 */ /* 0x000fe40007f3e0ff */
        /* <DEDUP_REMOVED lines=11> */
[----:B------:R-:W-:Y:S02]  /*b9e0*/  @!P0 IADD3 R3, P3, PT, R12, R3, RZ ;  /* 0x000000030c038210 */ /* 0x000fe40007f7e0ff */
[----:B------:R-:W-:-:S03]  /*b9f0*/  @!P0 IADD3 R0, P4, PT, R14, R0, RZ ;  /* 0x000000000e008210 */ /* 0x000fc60007f9e0ff */
[----:B------:R-:W-:Y:S01]  /*ba00*/  @!P0 IMAD.X R18, R13, 0x1, R18, P3 ;  /* 0x000000010d128824 */ /* 0x000fe200018e0612 */
[----:B------:R-:W-:-:S09]  /*ba10*/  @!P0 IADD3.X R6, PT, PT, R15, R6, RZ, P4, !PT ;  /* 0x000000060f068210 */ /* 0x000fd200027fe4ff */
.L_x_8463:
[----:B------:R-:W-:Y:S05]  /*ba20*/  BSYNC.RECONVERGENT B0 ;  /* 0x0000000000007941 */ /* 0x000fea0003800200 */
.L_x_8462:
[----:B------:R-:W-:Y:S02]  /*ba30*/  IADD3 R7, P2, P3, R4, R7, R39 ;  /* 0x0000000704077210 */ /* 0x000fe40007b5e027 */
[----:B------:R-:W-:Y:S02]  /*ba40*/  IADD3 R40, P0, P1, R5, R33, R40 ;  /* 0x0000002105287210 */ /* 0x000fe4000791e028 */
[----:B------:R-:W-:Y:S02]  /*ba50*/  IADD3 R0, P5, PT, R7, R0, RZ ;  /* 0x0000000007007210 */ /* 0x000fe40007fbe0ff */
[----:B-----5:R-:W-:Y:S02]  /*ba60*/  IADD3.X R31, PT, PT, R32, R35, R36, P2, P3 ;  /* 0x00000023201f7210 */ /* 0x020fe400017e6424 */
[----:B------:R-:W-:Y:S02]  /*ba70*/  IADD3 R4, P4, PT, R40, R3, RZ ;  /* 0x0000000328047210 */ /* 0x000fe40007f9e0ff */
[----:B------:R-:W-:Y:S01]  /*ba80*/  IADD3.X R5, PT, PT, R34, R37, R38, P0, P1 ;  /* 0x0000002522057210 */ /* 0x000fe200007e2426 */
[----:B------:R-:W-:-:S03]  /*ba90*/  IMAD.X R31, R31, 0x1, R6, P5 ;  /* 0x000000011f1f7824 */ /* 0x000fc600028e0606 */
[----:B------:R-:W-:-:S07]  /*baa0*/  IADD3.X R5, PT, PT, R5, R18, RZ, P4, !PT ;  /* 0x0000001205057210 */ /* 0x000fce00027fe4ff */
.L_x_8416:
[----:B------:R-:W-:Y:S05]  /*bab0*/  BSYNC.RECONVERGENT B6 ;  /* 0x0000000000067941 */ /* 0x000fea0003800200 */
.L_x_8415:
        /* <DEDUP_REMOVED lines=9> */
[----:B--2---:R-:W-:Y:S01]  /*bb50*/  LEA R12, R7, R6, 0x18 ;  /* 0x00000006070c7211 */ /* 0x004fe200078ec0ff */
[----:B------:R-:W-:Y:S01]  /*bb60*/  IMAD.MOV.U32 R6, RZ, RZ, R0 ;  /* 0x000000ffff067224 */ /* 0x000fe200078e0000 */
[----:B------:R-:W-:Y:S02]  /*bb70*/  MOV R7, R31 ;  /* 0x0000001f00077202 */ /* 0x000fe40000000f00 */
[----:B------:R-:W-:Y:S02]  /*bb80*/  LEA R3, R3, R12, 0x4 ;  /* 0x0000000c03037211 */ /* 0x000fe400078e20ff */
[----:B----4-:R-:W-:-:S03]  /*bb90*/  ISETP.GE.U32.AND P0, PT, R13, 0x2, PT ;  /* 0x000000020d00780c */ /* 0x010fc60003f06070 */
[----:B------:R2:W-:Y:S10]  /*bba0*/  STS.128 [R3], R4 ;  /* 0x0000000403007388 */ /* 0x0005f40000000c00 */
[----:B------:R-:W-:Y:S05]  /*bbb0*/  @!P0 BRA `(.L_x_8464) ;  /* 0x00000000005c8947 */ /* 0x000fea0003800000 */
[----:B--2---:R-:W-:-:S07]  /*bbc0*/  MOV R6, R13 ;  /* 0x0000000d00067202 */ /* 0x004fce0000000f00 */
.L_x_8467:
        /* <DEDUP_REMOVED lines=12> */
[----:B--2---:R-:W-:Y:S02]  /*bc90*/  IADD3 R0, P2, PT, R10, R0, RZ ;  /* 0x000000000a007210 */ /* 0x004fe40007f5e0ff */
[----:B------:R-:W-:Y:S02]  /*bca0*/  IADD3 R4, P0, PT, R8, R4, RZ ;  /* 0x0000000408047210 */ /* 0x000fe40007f1e0ff */
[----:B------:R-:W-:Y:S01]  /*bcb0*/  MOV R6, R0 ;  /* 0x0000000000067202 */ /* 0x000fe20000000f00 */
[----:B------:R-:W-:Y:S01]  /*bcc0*/  IMAD.X R31, R11, 0x1, R31, P2 ;  /* 0x000000010b1f7824 */ /* 0x000fe200010e061f */
[----:B------:R-:W-:-:S04]  /*bcd0*/  IADD3.X R5, PT, PT, R9, R5, RZ, P0, !PT ;  /* 0x0000000509057210 */ /* 0x000fc800007fe4ff */
[----:B------:R-:W-:-:S05]  /*bce0*/  MOV R7, R31 ;  /* 0x0000001f00077202 */ /* 0x000fca0000000f00 */
[----:B------:R2:W-:Y:S02]  /*bcf0*/  STS.128 [R3], R4 ;  /* 0x0000000403007388 */ /* 0x0005e40000000c00 */
.L_x_8466:
[----:B------:R-:W-:Y:S05]  /*bd00*/  BSYNC.RECONVERGENT B0 ;  /* 0x0000000000007941 */ /* 0x000fea0003800200 */
.L_x_8465:
[----:B--2---:R-:W-:Y:S01]  /*bd10*/  IMAD.MOV.U32 R6, RZ, RZ, R15 ;  /* 0x000000ffff067224 */ /* 0x004fe200078e000f */
[----:B------:R-:W-:Y:S06]  /*bd20*/  @P1 BRA `(.L_x_8467) ;  /* 0xfffffffc00a81947 */ /* 0x000fec000383ffff */
.L_x_8464:
[----:B------:R-:W3:Y:S02]  /*bd30*/  LDCU UR4, c[0x0][0x3a8] ;  /* 0x00007500ff0477ac */ /* 0x000ee40008000800 */
[----:B---3--:R-:W-:-:S09]  /*bd40*/  UISETP.NE.AND UP0, UPT, UR4, URZ, UPT ;  /* 0x000000ff0400728c */ /* 0x008fd2000bf05270 */
[----:B------:R-:W-:Y:S05]  /*bd50*/  BRA.U !UP0, `(.L_x_8468) ;  /* 0x0000000108d87547 */ /* 0x000fea000b800000 */
[----:B------:R-:W3:Y:S02]  /*bd60*/  LDC R12, c[0x0][0x360] ;  /* 0x0000d800ff0c7b82 */ /* 0x000ee40000000800 */
[----:B---3--:R-:W-:Y:S02]  /*bd70*/  ISETP.GE.U32.AND P0, PT, R12, 0x21, PT ;  /* 0x000000210c00780c */ /* 0x008fe40003f06070 */
[----:B--2---:R-:W-:-:S11]  /*bd80*/  MOV R3, R12 ;  /* 0x0000000c00037202 */ /* 0x004fd60000000f00 */
[----:B------:R-:W-:Y:S05]  /*bd90*/  @!P0 BRA `(.L_x_8469) ;  /* 0x0000000000888947 */ /* 0x000fea0003800000 */
[----:B------:R-:W2:Y:S01]  /*bda0*/  S2UR UR5, SR_CgaCtaId ;  /* 0x00000000000579c3 */ /* 0x000ea20000008800 */
[----:B------:R-:W-:Y:S01]  /*bdb0*/  UMOV UR4, 0x400 ;  /* 0x0000040000047882 */ /* 0x000fe20000000000 */
[----:B------:R-:W-:Y:S01]  /*bdc0*/  IMAD R3, R16, R12, R19 ;  /* 0x0000000c10037224 */ /* 0x000fe200078e0213 */
[----:B------:R-:W-:Y:S01]  /*bdd0*/  UIADD3 UR4, UPT, UPT, UR4, 0x10, URZ ;  /* 0x0000001004047890 */ /* 0x000fe2000fffe0ff */
        /* <DEDUP_REMOVED lines=8> */
[----:B--2---:R-:W-:-:S07]  /*be60*/  MOV R6, R12 ;  /* 0x0000000c00067202 */ /* 0x004fce0000000f00 */
.L_x_8472:
        /* <DEDUP_REMOVED lines=18> */
.L_x_8471:
[----:B------:R-:W-:Y:S05]  /*bf90*/  BSYNC.RECONVERGENT B0 ;  /* 0x0000000000007941 */ /* 0x000fea0003800200 */
.L_x_8470:
[----:B--2---:R-:W-:Y:S01]  /*bfa0*/  IMAD.MOV.U32 R6, RZ, RZ, R14 ;  /* 0x000000ffff067224 */ /* 0x004fe200078e000e */
[----:B------:R-:W-:Y:S06]  /*bfb0*/  @P1 BRA `(.L_x_8472) ;  /* 0xfffffffc00ac1947 */ /* 0x000fec000383ffff */
.L_x_8469:
[----:B------:R-:W-:Y:S01]  /*bfc0*/  ISETP.GE.U32.AND P0, PT, R3, 0x2, PT ;  /* 0x000000020300780c */ /* 0x000fe20003f06070 */
[----:B------:R-:W-:Y:S05]  /*bfd0*/  WARPSYNC.ALL ;  /* 0x0000000000007948 */ /* 0x000fea0003800000 */
[----:B------:R-:W-:Y:S07]  /*bfe0*/  BAR.SYNC.DEFER_BLOCKING 0x0 ;  /* 0x0000000000007b1d */ /* 0x000fee0000010000 */
[----:B------:R-:W-:Y:S05]  /*bff0*/  @!P0 BRA `(.L_x_8468) ;  /* 0x0000000000308947 */ /* 0x000fea0003800000 */
[----:B--2---:R-:W-:-:S07]  /*c000*/  HFMA2 R6, -RZ, RZ, 0, 5.9604644775390625e-08 ;  /* 0x00000001ff067431 */ /* 0x004fce00000001ff */
.L_x_8473:
[----:B------:R-:W2:Y:S04]  /*c010*/  SHFL.DOWN PT, R7, R4, R6, 0x1f ;  /* 0x08001f0604077589 */ /* 0x000ea800000e0000 */
[----:B------:R-:W3:Y:S04]  /*c020*/  SHFL.DOWN PT, R9, R0, R6, 0x1f ;  /* 0x08001f0600097589 */ /* 0x000ee800000e0000 */
[----:B------:R-:W4:Y:S04]  /*c030*/  SHFL.DOWN PT, R8, R5, R6, 0x1f ;  /* 0x08001f0605087589 */ /* 0x000f2800000e0000 */
[----:B------:R5:W0:Y:S02]  /*c040*/  SHFL.DOWN PT, R10, R31, R6, 0x1f ;  /* 0x08001f061f0a7589 */ /* 0x000a2400000e0000 */
[----:B-----5:R-:W-:-:S02]  /*c050*/  SHF.L.U32 R6, R6, 0x1, RZ ;  /* 0x0000000106067819 */ /* 0x020fc400000006ff */
[----:B--2---:R-:W-:Y:S02]  /*c060*/  IADD3 R4, P1, PT, R7, R4, RZ ;  /* 0x0000000407047210 */ /* 0x004fe40007f3e0ff */
[----:B------:R-:W-:Y:S02]  /*c070*/  ISETP.GE.AND P0, PT, R6, R3, PT ;  /* 0x000000030600720c */ /* 0x000fe40003f06270 */
[----:B---3--:R-:W-:Y:S01]  /*c080*/  IADD3 R0, P2, PT, R9, R0, RZ ;  /* 0x0000000009007210 */ /* 0x008fe20007f5e0ff */
[----:B----4-:R-:W-:-:S03]  /*c090*/  IMAD.X R5, R8, 0x1, R5, P1 ;  /* 0x0000000108057824 */ /* 0x010fc600008e0605 */
[----:B0-----:R-:W-:-:S07]  /*c0a0*/  IADD3.X R31, PT, PT, R10, R31, RZ, P2, !PT ;  /* 0x0000001f0a1f7210 */ /* 0x001fce00017fe4ff */
[----:B------:R-:W-:Y:S05]  /*c0b0*/  @!P0 BRA `(.L_x_8473) ;  /* 0xfffffffc00d48947 */ /* 0x000fea000383ffff */
.L_x_8468:
        /* <DEDUP_REMOVED lines=9> */
[----:B--2---:R-:W-:Y:S01]  /*c150*/  MOV R7, R45 ;  /* 0x0000002d00077202 */ /* 0x004fe20000000f00 */
[----:B------:R-:W-:Y:S01]  /*c160*/  IMAD.MOV.U32 R6, RZ, RZ, RZ ;  /* 0x000000ffff067224 */ /* 0x000fe200078e00ff */
[----:B------:R-:W2:Y:S01]  /*c170*/  LDCU UR7, c[0x0][0x570] ;  /* 0x0000ae00ff0777ac */ /* 0x000ea20008000800 */
[----:B------:R-:W4:Y:S01]  /*c180*/  LDCU UR6, c[0x0][0x694] ;  /* 0x0000d280ff0677ac */ /* 0x000f220008000800 */
[----:B------:R-:W-:Y:S01]  /*c190*/  UISETP.NE.AND UP1, UPT, UR5, URZ, UPT ;  /* 0x000000ff0500728c */ /* 0x000fe2000bf25270 */
[----:B---3--:R-:W-:-:S05]  /*c1a0*/  IMAD.HI.U32 R6, R45, UR9, R6 ;  /* 0x000000092d067c27 */ /* 0x008fca000f8e0006 */
[----:B--2---:R-:W-:-:S04]  /*c1b0*/  SHF.R.U32.HI R7, RZ, UR7, R6 ;  /* 0x00000007ff077c19 */ /* 0x004fc80008011606 */
        /* <DEDUP_REMOVED lines=266> */
.L_x_8474:
[----:B------:R-:W-:Y:S01]  /*d260*/  IMAD.MOV.U32 R18, RZ, RZ, RZ ;  /* 0x000000ffff127224 */ /* 0x000fe200078e00ff */
[----:B------:R-:W-:Y:S06]  /*d270*/  BRA.U !UP0, `(.L_x_8475) ;  /* 0x0000001108487547 */ /* 0x000fec000b800000 */
[----:B------:R-:W3:Y:S01]  /*d280*/  LDCU.64 UR8, c[0x0][0x568] ;  /* 0x0000ad00ff0877ac */ /* 0x000ee20008000a00 */
[----:B--2---:R-:W-:Y:S02]  /*d290*/  IADD3 R7, PT, PT, R45, 0x1, RZ ;  /* 0x000000012d077810 */ /* 0x004fe40007ffe0ff */
[----:B------:R-:W-:Y:S01]  /*d2a0*/  MOV R6, RZ ;  /* 0x000000ff00067202 */ /* 0x000fe20000000f00 */
[----:B------:R-:W2:Y:S01]  /*d2b0*/  LDCU UR6, c[0x0][0x570] ;  /* 0x0000ae00ff0677ac */ /* 0x000ea20008000800 */
[----:B------:R-:W4:Y:S01]  /*d2c0*/  LDCU UR7, c[0x0][0x694] ;  /* 0x0000d280ff0777ac */ /* 0x000f220008000800 */
[----:B------:R-:W-:Y:S02]  /*d2d0*/  UISETP.NE.AND UP1, UPT, UR5, URZ, UPT ;  /* 0x000000ff0500728c */ /* 0x000fe4000bf25270 */
[----:B---3--:R-:W-:-:S05]  /*d2e0*/  IMAD.HI.U32 R8, R7, UR9, R6 ;  /* 0x0000000907087c27 */ /* 0x008fca000f8e0006 */
[----:B--2---:R-:W-:-:S05]  /*d2f0*/  SHF.R.U32.HI R9, RZ, UR6, R8 ;  /* 0x00000006ff097c19 */ /* 0x004fca0008011608 */
        /* <DEDUP_REMOVED lines=266> */
.L_x_8475:
[----:B------:R-:W3:Y:S01]  /*e3a0*/  LDC.64 R8, c[0x0][0x778] ;  /* 0x0001de00ff087b82 */ /* 0x000ee20000000a00 */
[----:B------:R-:W4:Y:S02]  /*e3b0*/  LDCU UR6, c[0x0][0x3b0] ;  /* 0x00007600ff0677ac */ /* 0x000f240008000800 */
[----:B----4-:R-:W-:Y:S01]  /*e3c0*/  UISETP.NE.AND UP1, UPT, UR6, URZ, UPT ;  /* 0x000000ff0600728c */ /* 0x010fe2000bf25270 */
[----:B---3--:R-:W-:Y:S02]  /*e3d0*/  ISETP.NE.U32.AND P0, PT, R8, RZ, PT ;  /* 0x000000ff0800720c */ /* 0x008fe40003f05070 */
[----:B--2---:R-:W-:Y:S02]  /*e3e0*/  IADD3 R6, P1, PT, R23, R8, RZ ;  /* 0x0000000817067210 */ /* 0x004fe40007f3e0ff */
[----:B------:R-:W-:Y:S02]  /*e3f0*/  ISETP.NE.AND.EX P0, PT, R9, RZ, PT, P0 ;  /* 0x000000ff0900720c */ /* 0x000fe40003f05300 */
[----:B------:R-:W-:-:S02]  /*e400*/  IADD3.X R3, PT, PT, RZ, R9, RZ, P1, !PT ;  /* 0x00000009ff037210 */ /* 0x000fc40000ffe4ff */
        /* <DEDUP_REMOVED lines=285> */
.L_x_8477:
        /* <DEDUP_REMOVED lines=276> */
.L_x_8478:
        /* <DEDUP_REMOVED lines=24> */
.L_x_8480:
[----:B------:R-:W-:Y:S05]  /*108a0*/  BSYNC.RECONVERGENT B0 ;  /* 0x0000000000007941 */ /* 0x000fea0003800200 */
.L_x_8479:
        /* <DEDUP_REMOVED lines=35> */
.L_x_8482:
[----:B------:R-:W-:Y:S05]  /*10ae0*/  BSYNC.RECONVERGENT B0 ;  /* 0x0000000000007941 */ /* 0x000fea0003800200 */
.L_x_8481:
        /* <DEDUP_REMOVED lines=18> */
[----:B------:R-:W2:Y:S01]  /*10c10*/  LDCU.64 UR10, c[0x0][0x388] ;  /* 0x00007100ff0a77ac */ /* 0x000ea20008000a00 */
[----:B---3--:R-:W-:Y:S01]  /*10c20*/  UISETP.NE.AND UP0, UPT, UR5, URZ, UPT ;  /* 0x000000ff0500728c */ /* 0x008fe2000bf05270 */
[----:B--2---:R-:W-:Y:S01]  /*10c30*/  IMAD.U32 R4, RZ, RZ, UR10 ;  /* 0x0000000aff047e24 */ /* 0x004fe2000f8e00ff */
[----:B------:R-:W-:-:S07]  /*10c40*/  MOV R5, UR11 ;  /* 0x0000000b00057c02 */ /* 0x000fce0008000f00 */
[----:B------:R-:W-:Y:S05]  /*10c50*/  BRA.U !UP0, `(.L_x_8484) ;  /* 0x0000000108707547 */ /* 0x000fea000b800000 */
[----:B------:R-:W2:Y:S01]  /*10c60*/  LDCU UR5, c[0x0][0x360] ;  /* 0x00006c00ff0577ac */ /* 0x000ea20008000800 */
[----:B------:R-:W-:Y:S01]  /*10c70*/  MOV R0, UR10 ;  /* 0x0000000a00007c02 */ /* 0x000fe20008000f00 */
        /* <DEDUP_REMOVED lines=13> */
.L_x_8487:
[----:B------:R-:W-:-:S04]  /*10d50*/  IMAD.IADD R9, R17, 0x1, R2 ;  /* 0x0000000111097824 */ /* 0x000fc800078e0202 */
[----:B----4-:R-:W-:-:S05]  /*10d60*/  IMAD.WIDE.U32 R8, R9, 0x10, R14 ;  /* 0x0000001009087825 */ /* 0x010fca00078e000e */
[----:B------:R-:W2:Y:S04]  /*10d70*/  LDG.E.64 R12, desc[UR36][R8.64+0x8] ;  /* 0x00000824080c7981 */ /* 0x000ea8000c1e1b00 */
[----:B------:R-:W3:Y:S01]  /*10d80*/  LDG.E.64 R10, desc[UR36][R8.64] ;  /* 0x00000024080a7981 */ /* 0x000ee2000c1e1b00 */
[----:B------:R-:W-:-:S04]  /*10d90*/  IADD3 R2, PT, PT, R21, R2, RZ ;  /* 0x0000000215027210 */ /* 0x000fc80007ffe0ff */
[----:B------:R-:W-:Y:S02]  /*10da0*/  ISETP.GE.U32.AND P1, PT, R2, UR8, PT ;  /* 0x0000000802007c0c */ /* 0x000fe4000bf26070 */
[----:B--2---:R-:W-:Y:S02]  /*10db0*/  IADD3 R0, P3, PT, R12, R0, RZ ;  /* 0x000000000c007210 */ /* 0x004fe40007f7e0ff */
[----:B---3--:R-:W-:-:S03]  /*10dc0*/  IADD3 R4, P2, PT, R10, R4, RZ ;  /* 0x000000040a047210 */ /* 0x008fc60007f5e0ff */
[----:B------:R-:W-:Y:S01]  /*10dd0*/  IMAD.X R3, R13, 0x1, R3, P3 ;  /* 0x000000010d037824 */ /* 0x000fe200018e0603 */
[----:B------:R-:W-:-:S05]  /*10de0*/  IADD3.X R5, PT, PT, R11, R5, RZ, P2, !PT ;  /* 0x000000050b057210 */ /* 0x000fca00017fe4ff */
[----:B------:R-:W-:Y:S05]  /*10df0*/  @!P1 BRA `(.L_x_8487) ;  /* 0xfffffffc00d49947 */ /* 0x000fea000383ffff */
[----:B------:R-:W-:Y:S05]  /*10e00*/  BSYNC.RECONVERGENT B1 ;  /* 0x0000000000017941 */ /* 0x000fea0003800200 */
.L_x_8486:
[----:B------:R-:W-:Y:S05]  /*10e10*/  BRA `(.L_x_8485) ;  /* 0x0000000000647947 */ /* 0x000fea0003800000 */
.L_x_8484:
[----:B------:R-:W2:Y:S01]  /*10e20*/  LDCU UR7, c[0x0][0x3a4] ;  /* 0x00007480ff0777ac */ /* 0x000ea20008000800 */
[----:B------:R-:W-:Y:S02]  /*10e30*/  MOV R0, UR10 ;  /* 0x0000000a00007c02 */ /* 0x000fe40008000f00 */
[----:B------:R-:W-:Y:S02]  /*10e40*/  MOV R3, UR11 ;  /* 0x0000000b00037c02 */ /* 0x000fe40008000f00 */
[----:B--2---:R-:W-:-:S13]  /*10e50*/  ISETP.GE.U32.AND P1, PT, R16, UR7, PT ;  /* 0x0000000710007c0c */ /* 0x004fda000bf26070 */
[----:B------:R-:W-:Y:S05]  /*10e60*/  @P1 BRA `(.L_x_8485) ;  /* 0x0000000000501947 */ /* 0x000fea0003800000 */
[----:B------:R-:W2:Y:S01]  /*10e70*/  LDCU UR5, c[0x0][0x374] ;  /* 0x00006e80ff0577ac */ /* 0x000ea20008000800 */
[----:B------:R-:W3:Y:S01]  /*10e80*/  LDC R20, c[0x0][0x360] ;  /* 0x0000d800ff147b82 */ /* 0x000ee20000000800 */
[----:B------:R-:W-:Y:S01]  /*10e90*/  IMAD.U32 R0, RZ, RZ, UR10 ;  /* 0x0000000aff007e24 */ /* 0x000fe2000f8e00ff */
[----:B------:R-:W-:Y:S02]  /*10ea0*/  MOV R3, UR11 ;  /* 0x0000000b00037c02 */ /* 0x000fe40008000f00 */
[----:B------:R-:W-:-:S04]  /*10eb0*/  MOV R2, R16 ;  /* 0x0000001000027202 */ /* 0x000fc80000000f00 */
[----:B------:R-:W4:Y:S08]  /*10ec0*/  LDC.64 R14, c[0x0][0x780] ;  /* 0x0001e000ff0e7b82 */ /* 0x000f300000000a00 */
[----:B------:R-:W0:Y:S01]  /*10ed0*/  LDC R21, c[0x0][0x364] ;  /* 0x0000d900ff157b82 */ /* 0x000e220000000800 */
[----:B--2---:R-:W-:-:S07]  /*10ee0*/  IMAD R17, R17, UR5, RZ ;  /* 0x0000000511117c24 */ /* 0x004fce000f8e02ff */
.L_x_8488:
[----:B------:R-:W-:-:S04]  /*10ef0*/  IMAD.IADD R8, R17, 0x1, R2 ;  /* 0x0000000111087824 */ /* 0x000fc800078e0202 */
[----:B---3--:R-:W-:-:S04]  /*10f00*/  IMAD R9, R8, R20, R19 ;  /* 0x0000001408097224 */ /* 0x008fc800078e0213 */
[----:B----4-:R-:W-:-:S05]  /*10f10*/  IMAD.WIDE.U32 R8, R9, 0x10, R14 ;  /* 0x0000001009087825 */ /* 0x010fca00078e000e */
[----:B------:R-:W2:Y:S04]  /*10f20*/  LDG.E.64 R12, desc[UR36][R8.64+0x8] ;  /* 0x00000824080c7981 */ /* 0x000ea8000c1e1b00 */
[----:B------:R-:W3:Y:S01]  /*10f30*/  LDG.E.64 R10, desc[UR36][R8.64] ;  /* 0x00000024080a7981 */ /* 0x000ee2000c1e1b00 */
[----:B0-----:R-:W-:-:S04]  /*10f40*/  IADD3 R2, PT, PT, R21, R2, RZ ;  /* 0x0000000215027210 */ /* 0x001fc80007ffe0ff */
[----:B------:R-:W-:Y:S02]  /*10f50*/  ISETP.GE.U32.AND P1, PT, R2, UR7, PT ;  /* 0x0000000702007c0c */ /* 0x000fe4000bf26070 */
[----:B--2---:R-:W-:Y:S02]  /*10f60*/  IADD3 R0, P3, PT, R12, R0, RZ ;  /* 0x000000000c007210 */ /* 0x004fe40007f7e0ff */
[----:B---3--:R-:W-:-:S03]  /*10f70*/  IADD3 R4, P2, PT, R10, R4, RZ ;  /* 0x000000040a047210 */ /* 0x008fc60007f5e0ff */
[----:B------:R-:W-:Y:S01]  /*10f80*/  IMAD.X R3, R13, 0x1, R3, P3 ;  /* 0x000000010d037824 */ /* 0x000fe200018e0603 */
[----:B------:R-:W-:-:S05]  /*10f90*/  IADD3.X R5, PT, PT, R11, R5, RZ, P2, !PT ;  /* 0x000000050b057210 */ /* 0x000fca00017fe4ff */
[----:B------:R-:W-:Y:S05]  /*10fa0*/  @!P1 BRA `(.L_x_8488) ;  /* 0xfffffffc00d09947 */ /* 0x000fea000383ffff */
.L_x_8485:
[----:B------:R-:W-:Y:S05]  /*10fb0*/  BSYNC.RECONVERGENT B0 ;  /* 0x0000000000007941 */ /* 0x000fea0003800200 */
.L_x_8483:
[----:B------:R-:W2:Y:S01]  /*10fc0*/  LDCU UR5, c[0x0][0x360] ;  /* 0x00006c00ff0577ac */ /* 0x000ea20008000800 */
[----:B------:R-:W-:Y:S01]  /*10fd0*/  MOV R8, R4 ;  /* 0x0000000400087202 */ /* 0x000fe20000000f00 */
[----:B------:R-:W-:Y:S01]  /*10fe0*/  IMAD.MOV.U32 R10, RZ, RZ, R0 ;  /* 0x000000ffff0a7224 */ /* 0x000fe200078e0000 */
[----:B------:R-:W-:Y:S01]  /*10ff0*/  MOV R9, R5 ;  /* 0x0000000500097202 */ /* 0x000fe20000000f00 */
        /* <DEDUP_REMOVED lines=10> */
.L_x_8492:
        /* <DEDUP_REMOVED lines=10> */
[----:B--2---:R-:W-:Y:S02]  /*11140*/  IADD3 R4, P1, PT, R8, R4, RZ ;  /* 0x0000000408047210 */ /* 0x004fe40007f3e0ff */
[----:B------:R-:W-:Y:S02]  /*11150*/  IADD3 R0, P2, PT, R10, R0, RZ ;  /* 0x000000000a007210 */ /* 0x000fe40007f5e0ff */
[----:B------:R-:W-:Y:S01]  /*11160*/  MOV R8, R4 ;  /* 0x0000000400087202 */ /* 0x000fe20000000f00 */
[----:B------:R-:W-:Y:S01]  /*11170*/  IMAD.X R5, R9, 0x1, R5, P1 ;  /* 0x0000000109057824 */ /* 0x000fe200008e0605 */
[----:B------:R-:W-:Y:S02]  /*11180*/  IADD3.X R3, PT, PT, R11, R3, RZ, P2, !PT ;  /* 0x000000030b037210 */ /* 0x000fe400017fe4ff */
[----:B------:R-:W-:Y:S01]  /*11190*/  MOV R10, R0 ;  /* 0x00000000000a7202 */ /* 0x000fe20000000f00 */
[----:B------:R-:W-:Y:S01]  /*111a0*/  IMAD.MOV.U32 R9, RZ, RZ, R5 ;  /* 0x000000ffff097224 */ /* 0x000fe200078e0005 */
[----:B------:R-:W-:-:S05]  /*111b0*/  MOV R11, R3 ;  /* 0x00000003000b7202 */ /* 0x000fca0000000f00 */
[----:B------:R3:W-:Y:S02]  /*111c0*/  STS.128 [R13], R8 ;  /* 0x000000080d007388 */ /* 0x0007e40000000c00 */
.L_x_8491:
[----:B------:R-:W-:Y:S05]  /*111d0*/  BSYNC.RECONVERGENT B0 ;  /* 0x0000000000007941 */ /* 0x000fea0003800200 */
.L_x_8490:
[----:B------:R-:W-:-:S03]  /*111e0*/  UISETP.GT.U32.AND UP0, UPT, UR4, 0x3, UPT ;  /* 0x000000030400788c */ /* 0x000fc6000bf04070 */
[----:B------:R-:W-:-:S06]  /*111f0*/  UMOV UR4, UR7 ;  /* 0x0000000700047c82 */ /* 0x000fcc0008000000 */
[----:B------:R-:W-:Y:S05]  /*11200*/  BRA.U UP0, `(.L_x_8492) ;  /* 0xfffffffd00a47547 */ /* 0x000fea000b83ffff */
.L_x_8489:
        /* <DEDUP_REMOVED lines=15> */
.L_x_8497:
        /* <DEDUP_REMOVED lines=10> */
[----:B--2---:R-:W-:Y:S02]  /*113a0*/  IADD3 R0, P3, PT, R10, R0, RZ ;  /* 0x000000000a007210 */ /* 0x004fe40007f7e0ff */
[----:B------:R-:W-:Y:S02]  /*113b0*/  IADD3 R4, P1, PT, R8, R4, RZ ;  /* 0x0000000408047210 */ /* 0x000fe40007f3e0ff */
[----:B------:R-:W-:Y:S02]  /*113c0*/  IADD3.X R3, PT, PT, R11, R3, RZ, P3, !PT ;  /* 0x000000030b037210 */ /* 0x000fe40001ffe4ff */
[----:B------:R-:W-:Y:S01]  /*113d0*/  IADD3.X R5, PT, PT, R9, R5, RZ, P1, !PT ;  /* 0x0000000509057210 */ /* 0x000fe20000ffe4ff */
[----:B------:R-:W-:Y:S01]  /*113e0*/  IMAD.MOV.U32 R8, RZ, RZ, R4 ;  /* 0x000000ffff087224 */ /* 0x000fe200078e0004 */
[----:B------:R-:W-:Y:S01]  /*113f0*/  MOV R10, R0 ;  /* 0x00000000000a7202 */ /* 0x000fe20000000f00 */
[----:B------:R-:W-:Y:S01]  /*11400*/  IMAD.MOV.U32 R11, RZ, RZ, R3 ;  /* 0x000000ffff0b7224 */ /* 0x000fe200078e0003 */
[----:B------:R-:W-:-:S05]  /*11410*/  MOV R9, R5 ;  /* 0x0000000500097202 */ /* 0x000fca0000000f00 */
[----:B------:R2:W-:Y:S02]  /*11420*/  STS.128 [R13], R8 ;  /* 0x000000080d007388 */ /* 0x0005e40000000c00 */
.L_x_8496:
[----:B------:R-:W-:Y:S05]  /*11430*/  BSYNC.RECONVERGENT B0 ;  /* 0x0000000000007941 */ /* 0x000fea0003800200 */
.L_x_8495:
[----:B------:R-:W-:Y:S01]  /*11440*/  MOV R2, R12 ;  /* 0x0000000c00027202 */ /* 0x000fe20000000f00 */
[----:B------:R-:W-:Y:S06]  /*11450*/  @P2 BRA `(.L_x_8497) ;  /* 0xfffffffc00a82947 */ /* 0x000fec000383ffff */
.L_x_8494:
[----:B------:R-:W-:Y:S01]  /*11460*/  BAR.SYNC.DEFER_BLOCKING 0x0 ;  /* 0x0000000000007b1d */ /* 0x000fe20000010000 */
[----:B------:R-:W-:-:S09]  /*11470*/  UISETP.GE.U32.AND UP0, UPT, UR4, 0x2, UPT ;  /* 0x000000020400788c */ /* 0x000fd2000bf06070 */
[----:B------:R-:W-:Y:S05]  /*11480*/  BRA.U !UP0, `(.L_x_8493) ;  /* 0x0000000108307547 */ /* 0x000fea000b800000 */
[----:B------:R-:W-:-:S07]  /*11490*/  HFMA2 R2, -RZ, RZ, 0, 5.9604644775390625e-08 ;  /* 0x00000001ff027431 */ /* 0x000fce00000001ff */
.L_x_8498:
[----:B--234-:R-:W2:Y:S04]  /*114a0*/  SHFL.DOWN PT, R9, R4, R2, 0x1f ;  /* 0x08001f0204097589 */ /* 0x01cea800000e0000 */
[----:B------:R-:W3:Y:S04]  /*114b0*/  SHFL.DOWN PT, R11, R0, R2, 0x1f ;  /* 0x08001f02000b7589 */ /* 0x000ee800000e0000 */
[----:B------:R-:W4:Y:S04]  /*114c0*/  SHFL.DOWN PT, R8, R5, R2, 0x1f ;  /* 0x08001f0205087589 */ /* 0x000f2800000e0000 */
[----:B------:R5:W0:Y:S02]  /*114d0*/  SHFL.DOWN PT, R10, R3, R2, 0x1f ;  /* 0x08001f02030a7589 */ /* 0x000a2400000e0000 */
[----:B-----5:R-:W-:Y:S01]  /*114e0*/  IMAD.SHL.U32 R2, R2, 0x2, RZ ;  /* 0x0000000202027824 */ /* 0x020fe200078e00ff */
[----:B--2---:R-:W-:-:S04]  /*114f0*/  IADD3 R4, P2, PT, R9, R4, RZ ;  /* 0x0000000409047210 */ /* 0x004fc80007f5e0ff */
[----:B------:R-:W-:Y:S02]  /*11500*/  ISETP.GE.AND P1, PT, R2, UR4, PT ;  /* 0x0000000402007c0c */ /* 0x000fe4000bf26270 */
[----:B---3--:R-:W-:Y:S02]  /*11510*/  IADD3 R0, P3, PT, R11, R0, RZ ;  /* 0x000000000b007210 */ /* 0x008fe40007f7e0ff */
[----:B----4-:R-:W-:Y:S02]  /*11520*/  IADD3.X R5, PT, PT, R8, R5, RZ, P2, !PT ;  /* 0x0000000508057210 */ /* 0x010fe400017fe4ff */
[----:B0-----:R-:W-:-:S07]  /*11530*/  IADD3.X R3, PT, PT, R10, R3, RZ, P3, !PT ;  /* 0x000000030a037210 */ /* 0x001fce0001ffe4ff */
[----:B------:R-:W-:Y:S05]  /*11540*/  @!P1 BRA `(.L_x_8498) ;  /* 0xfffffffc00d49947 */ /* 0x000fea000383ffff */
.L_x_8493:
        /* <DEDUP_REMOVED lines=9> */
[----:B--234-:R-:W-:-:S03]  /*115e0*/  IADD3 R10, P1, PT, R18, UR4, RZ ;  /* 0x00000004120a7c10 */ /* 0x01cfc6000ff3e0ff */
[----:B------:R-:W-:Y:S01]  /*115f0*/  IMAD.X R13, RZ, RZ, UR5, P2 ;  /* 0x00000005ff0d7e24 */ /* 0x000fe200090e06ff */
[----:B------:R-:W-:-:S05]  /*11600*/  IADD3.X R11, PT, PT, RZ, UR5, RZ, P1, !PT ;  /* 0x00000005ff0b7c10 */ /* 0x000fca0008ffe4ff */
[----:B------:R-:W2:Y:S04]  /*11610*/  @P0 LDG.E.64 R6, desc[UR36][R12.64] ;  /* 0x000000240c060981 */ /* 0x000ea8000c1e1b00 */
[----:B------:R-:W3:Y:S01]  /*11620*/  @P0 LDG.E.64 R8, desc[UR36][R10.64] ;  /* 0x000000240a080981 */ /* 0x000ee2000c1e1b00 */
[----:B------:R-:W0:Y:S02]  /*11630*/  LDCU.U8 UR4, c[0x0][0x799] ;  /* 0x0000f320ff0477ac */ /* 0x000e240008000000 */
[----:B0-----:R-:W-:Y:S02]  /*11640*/  ISETP.NE.AND P1, PT, RZ, UR4, PT ;  /* 0x00000004ff007c0c */ /* 0x001fe4000bf25270 */
[----:B--2---:R-:W-:Y:S02]  /*11650*/  @P0 IADD3 R4, P2, PT, R6, R4, RZ ;  /* 0x0000000406040210 */ /* 0x004fe40007f5e0ff */
[----:B---3--:R-:W-:-:S02]  /*11660*/  @P0 IADD3 R0, P3, PT, R8, R0, RZ ;  /* 0x0000000008000210 */ /* 0x008fc40007f7e0ff */
[----:B------:R-:W-:Y:S02]  /*11670*/  @P0 IADD3.X R5, PT, PT, R7, R5, RZ, P2, !PT ;  /* 0x0000000507050210 */ /* 0x000fe400017fe4ff */
[----:B------:R-:W-:Y:S01]  /*11680*/  MOV R16, R4 ;  /* 0x0000000400107202 */ /* 0x000fe20000000f00 */
[----:B------:R-:W-:Y:S01]  /*11690*/  @P0 IMAD.X R3, R9, 0x1, R3, P3 ;  /* 0x0000000109030824 */ /* 0x000fe200018e0603 */
[----:B------:R-:W-:Y:S01]  /*116a0*/  MOV R17, R5 ;  /* 0x0000000500117202 */ /* 0x000fe20000000f00 */
[----:B------:R-:W-:-:S03]  /*116b0*/  IMAD.MOV.U32 R24, RZ, RZ, R0 ;  /* 0x000000ffff187224 */ /* 0x000fc600078e0000 */
        /* <DEDUP_REMOVED lines=10> */
[----:B0-----:R-:W-:Y:S01]  /*11760*/  IMAD.MOV.U32 R12, RZ, RZ, 0x1 ;  /* 0x00000001ff0c7424 */ /* 0x001fe200078e00ff */
        /* <DEDUP_REMOVED lines=9> */
[----:B0-----:R-:W-:-:S07]  /*11800*/  MOV R11, UR7 ;  /* 0x00000007000b7c02 */ /* 0x001fce0008000f00 */
[----:B------:R-:W-:-:S07]  /*11810*/  LEPC R20, `(.L_x_8501) ;  /* 0x000000001014794e */ /* 0x000fce0000000000 */
[----:B-1-3--:R-:W-:Y:S05]  /*11820*/  CALL.ABS.NOINC R14 ;  /* 0x000000000e007343 */ /* 0x00afea0003c00000 */
.L_x_8501:
        /* <DEDUP_REMOVED lines=19> */
.L_x_8502:
[----:B------:R-:W-:Y:S05]  /*11960*/  BRA `(.L_x_8503) ;  /* 0x0000000000047947 */ /* 0x000fea0003800000 */
.L_x_8500:
[----:B------:R2:W-:Y:S02]  /*11970*/  STG.E.64 desc[UR36][R12.64], R16 ;  /* 0x000000100c007986 */ /* 0x0005e4000c101b24 */
.L_x_8503:
[----:B------:R-:W3:Y:S02]  /*11980*/  LDCU.64 UR4, c[0x0][0x768] ;  /* 0x0000ed00ff0477ac */ /* 0x000ee40008000a00 */
[----:B---3--:R-:W-:-:S05]  /*11990*/  IADD3 R18, P0, PT, R18, UR4, RZ ;  /* 0x0000000412127c10 */ /* 0x008fca000ff1e0ff */
[----:B------:R-:W-:-:S05]  /*119a0*/  IMAD.X R19, RZ, RZ, UR5, P0 ;  /* 0x00000005ff137e24 */ /* 0x000fca00080e06ff */
[----:B------:R-:W-:Y:S01]  /*119b0*/  STG.E.64 desc[UR36][R18.64], R24 ;  /* 0x0000001812007986 */ /* 0x000fe2000c101b24 */
[----:B------:R-:W-:Y:S05]  /*119c0*/  EXIT ;  /* 0x000000000000794d */ /* 0x000fea0003800000 */
.L_x_8499:
[----:B------:R-:W5:Y:S01]  /*119d0*/  LDCU.U8 UR4, c[0x0][0x798] ;  /* 0x0000f300ff0477ac */ /* 0x000f620008000000 */
[----:B------:R-:W0:Y:S01]  /*119e0*/  LDCU.U8 UR5, c[0x0][0x799] ;  /* 0x0000f320ff0577ac */ /* 0x000e220008000000 */
[----:B-----5:R-:W-:Y:S02]  /*119f0*/  UISETP.NE.AND UP1, UPT, UR4, URZ, UPT ;  /* 0x000000ff0400728c */ /* 0x020fe4000bf25270 */
[----:B0-----:R-:W-:-:S07]  /*11a00*/  UISETP.NE.AND UP0, UPT, UR5, URZ, UPT ;  /* 0x000000ff0500728c */ /* 0x001fce000bf05270 */
[----:B------:R-:W-:Y:S05]  /*11a10*/  BRA.U !UP1, `(.L_x_8504) ;  /* 0x0000000109187547 */ /* 0x000fea000b800000 */
[----:B--234-:R-:W2:Y:S04]  /*11a20*/  LDG.E.64 R8, desc[UR36][R6.64] ;  /* 0x0000002406087981 */ /* 0x01cea8000c1e1b00 */
[----:B------:R-:W3:Y:S01]  /*11a30*/  LDG.E.64 R10, desc[UR36][R6.64+0x8] ;  /* 0x00000824060a7981 */ /* 0x000ee2000c1e1b00 */
[----:B--2---:R-:W-:Y:S02]  /*11a40*/  IADD3 R4, P0, PT, R8, R4, RZ ;  /* 0x0000000408047210 */ /* 0x004fe40007f1e0ff */
[----:B---3--:R-:W-:Y:S02]  /*11a50*/  IADD3 R0, P1, PT, R10, R0, RZ ;  /* 0x000000000a007210 */ /* 0x008fe40007f3e0ff */
[----:B------:R-:W-:Y:S02]  /*11a60*/  IADD3.X R5, PT, PT, R9, R5, RZ, P0, !PT ;  /* 0x0000000509057210 */ /* 0x000fe400007fe4ff */
[----:B------:R-:W-:-:S09]  /*11a70*/  IADD3.X R3, PT, PT, R11, R3, RZ, P1, !PT ;  /* 0x000000030b037210 */ /* 0x000fd20000ffe4ff */
.L_x_8504:
        /* <DEDUP_REMOVED lines=24> */
.L_x_8507:
        /* <DEDUP_REMOVED lines=19> */
.L_x_8508:
[----:B------:R-:W-:Y:S05]  /*11d30*/  BRA `(.L_x_8509) ;  /* 0x0000000000107947 */ /* 0x000fea0003800000 */
.L_x_8506:
[----:B------:R-:W0:Y:S02]  /*11d40*/  LDCU.64 UR4, c[0x0][0x768] ;  /* 0x0000ed00ff0477ac */ /* 0x000e240008000a00 */
[----:B0-----:R-:W-:-:S04]  /*11d50*/  IADD3 R22, P0, PT, R22, UR4, RZ ;  /* 0x0000000416167c10 */ /* 0x001fc8000ff1e0ff */
[----:B------:R-:W-:-:S05]  /*11d60*/  IADD3.X R23, PT, PT, RZ, UR5, RZ, P0, !PT ;  /* 0x00000005ff177c10 */ /* 0x000fca00087fe4ff */
[----:B------:R0:W-:Y:S04]  /*11d70*/  STG.E.64 desc[UR36][R22.64], R16 ;  /* 0x0000001016007986 */ /* 0x0001e8000c101b24 */
.L_x_8509:
[----:B------:R-:W5:Y:S02]  /*11d80*/  LDCU.64 UR4, c[0x0][0x768] ;  /* 0x0000ed00ff0477ac */ /* 0x000f640008000a00 */
[----:B-----5:R-:W-:-:S05]  /*11d90*/  IADD3 R18, P0, PT, R18, UR4, RZ ;  /* 0x0000000412127c10 */ /* 0x020fca000ff1e0ff */
[----:B------:R-:W-:-:S05]  /*11da0*/  IMAD.X R19, RZ, RZ, UR5, P0 ;  /* 0x00000005ff137e24 */ /* 0x000fca00080e06ff */
[----:B------:R-:W-:Y:S01]  /*11db0*/  STG.E.64 desc[UR36][R18.64], R24 ;  /* 0x0000001812007986 */ /* 0x000fe2000c101b24 */
[----:B------:R-:W-:Y:S05]  /*11dc0*/  EXIT ;  /* 0x000000000000794d */ /* 0x000fea0003800000 */
.L_x_8505:
[----:B------:R-:W-:Y:S04]  /*11dd0*/  STG.E.64 desc[UR36][R6.64], R16 ;  /* 0x0000001006007986 */ /* 0x000fe8000c101b24 */
[----:B------:R-:W-:Y:S01]  /*11de0*/  STG.E.64 desc[UR36][R6.64+0x8], R24 ;  /* 0x0000081806007986 */ /* 0x000fe2000c101b24 */
[----:B------:R-:W-:Y:S05]  /*11df0*/  EXIT ;  /* 0x000000000000794d */ /* 0x000fea0003800000 */
.L_x_8476:
        /* <DEDUP_REMOVED lines=25> */
[----:B--2---:R-:W-:Y:S02]  /*11f90*/  @P2 IADD3 R4, P0, PT, R2, R4, RZ ;  /* 0x0000000402042210 */ /* 0x004fe40007f1e0ff */
[----:B---3--:R-:W-:-:S03]  /*11fa0*/  @P2 IADD3 R0, P1, PT, R6, R0, RZ ;  /* 0x0000000006002210 */ /* 0x008fc60007f3e0ff */
[----:B------:R-:W-:Y:S01]  /*11fb0*/  @P2 IMAD.X R5, R3, 0x1, R5, P0 ;  /* 0x0000000103052824 */ /* 0x000fe200000e0605 */
[----:B------:R-:W-:Y:S02]  /*11fc0*/  MOV R16, R4 ;  /* 0x0000000400107202 */ /* 0x000fe40000000f00 */
[----:B------:R-:W-:Y:S01]  /*11fd0*/  @P2 IADD3.X R31, PT, PT, R7, R31, RZ, P1, !PT ;  /* 0x0000001f071f2210 */ /* 0x000fe20000ffe4ff */
[----:B------:R-:W-:Y:S01]  /*11fe0*/  IMAD.MOV.U32 R17, RZ, RZ, R5 ;  /* 0x000000ffff117224 */ /* 0x000fe200078e0005 */
[----:B------:R-:W-:-:S04]  /*11ff0*/  MOV R30, R0 ;  /* 0x00000000001e7202 */ /* 0x000fc80000000f00 */
        /* <DEDUP_REMOVED lines=8> */
[----:B--2---:R-:W-:Y:S02]  /*12080*/  HFMA2 R8, -RZ, RZ, 0, 4.4763088226318359375e-05 ;  /* 0x000002efff087431 */ /* 0x004fe400000001ff */
[----:B------:R-:W-:Y:S01]  /*12090*/  IMAD.MOV.U32 R12, RZ, RZ, 0x1 ;  /* 0x00000001ff0c7424 */ /* 0x000fe200078e00ff */
        /* <DEDUP_REMOVED lines=12> */
.L_x_8512:
        /* <DEDUP_REMOVED lines=19> */
.L_x_8513:
[----:B------:R-:W-:Y:S05]  /*12290*/  BRA `(.L_x_8514) ;  /* 0x0000000000047947 */ /* 0x000fea0003800000 */
.L_x_8511:
[----:B------:R3:W-:Y:S02]  /*122a0*/  STG.E.64 desc[UR36][R10.64], R16 ;  /* 0x000000100a007986 */ /* 0x0007e4000c101b24 */
.L_x_8514:
[----:B------:R-:W4:Y:S02]  /*122b0*/  LDCU.64 UR4, c[0x0][0x768] ;  /* 0x0000ed00ff0477ac */ /* 0x000f240008000a00 */
[----:B----4-:R-:W-:-:S05]  /*122c0*/  IADD3 R18, P0, PT, R18, UR4, RZ ;  /* 0x0000000412127c10 */ /* 0x010fca000ff1e0ff */
[----:B------:R-:W-:-:S05]  /*122d0*/  IMAD.X R19, RZ, RZ, UR5, P0 ;  /* 0x00000005ff137e24 */ /* 0x000fca00080e06ff */
[----:B------:R-:W-:Y:S01]  /*122e0*/  STG.E.64 desc[UR36][R18.64], R30 ;  /* 0x0000001e12007986 */ /* 0x000fe2000c101b24 */
[----:B------:R-:W-:Y:S05]  /*122f0*/  EXIT ;  /* 0x000000000000794d */ /* 0x000fea0003800000 */
.L_x_8510:
[----:B------:R-:W2:Y:S01]  /*12300*/  LDCU.U8 UR4, c[0x0][0x798] ;  /* 0x0000f300ff0477ac */ /* 0x000ea20008000000 */
[----:B------:R-:W3:Y:S01]  /*12310*/  LDCU.U8 UR5, c[0x0][0x799] ;  /* 0x0000f320ff0577ac */ /* 0x000ee20008000000 */
[----:B--2---:R-:W-:Y:S02]  /*12320*/  UISETP.NE.AND UP0, UPT, UR4, URZ, UPT ;  /* 0x000000ff0400728c */ /* 0x004fe4000bf05270 */
[----:B---3--:R-:W-:-:S07]  /*12330*/  UISETP.NE.AND UP1, UPT, UR5, URZ, UPT ;  /* 0x000000ff0500728c */ /* 0x008fce000bf25270 */
[----:B------:R-:W-:Y:S05]  /*12340*/  BRA.U !UP0, `(.L_x_8515) ;  /* 0x0000000108187547 */ /* 0x000fea000b800000 */
[----:B------:R-:W2:Y:S04]  /*12350*/  LDG.E.64 R2, desc[UR36][R6.64] ;  /* 0x0000002406027981 */ /* 0x000ea8000c1e1b00 */
[----:B------:R-:W3:Y:S01]  /*12360*/  LDG.E.64 R8, desc[UR36][R6.64+0x8] ;  /* 0x0000082406087981 */ /* 0x000ee2000c1e1b00 */
[----:B--2---:R-:W-:Y:S02]  /*12370*/  IADD3 R4, P0, PT, R2, R4, RZ ;  /* 0x0000000402047210 */ /* 0x004fe40007f1e0ff */
[----:B---3--:R-:W-:Y:S02]  /*12380*/  IADD3 R0, P1, PT, R8, R0, RZ ;  /* 0x0000000008007210 */ /* 0x008fe40007f3e0ff */
[----:B------:R-:W-:Y:S02]  /*12390*/  IADD3.X R5, PT, PT, R3, R5, RZ, P0, !PT ;  /* 0x0000000503057210 */ /* 0x000fe400007fe4ff */
[----:B------:R-:W-:-:S09]  /*123a0*/  IADD3.X R31, PT, PT, R9, R31, RZ, P1, !PT ;  /* 0x0000001f091f7210 */ /* 0x000fd20000ffe4ff */
.L_x_8515:
        /* <DEDUP_REMOVED lines=23> */
.L_x_8518:
        /* <DEDUP_REMOVED lines=19> */
.L_x_8519:
[----:B------:R-:W-:Y:S05]  /*12650*/  BRA `(.L_x_8520) ;  /* 0x0000000000107947 */ /* 0x000fea0003800000 */
.L_x_8517:
[----:B------:R-:W2:Y:S02]  /*12660*/  LDCU.64 UR4, c[0x0][0x768] ;  /* 0x0000ed00ff0477ac */ /* 0x000ea40008000a00 */
[----:B--2---:R-:W-:-:S04]  /*12670*/  IADD3 R2, P0, PT, R23, UR4, RZ ;  /* 0x0000000417027c10 */ /* 0x004fc8000ff1e0ff */
[----:B------:R-:W-:-:S05]  /*12680*/  IADD3.X R3, PT, PT, RZ, UR5, RZ, P0, !PT ;  /* 0x00000005ff037c10 */ /* 0x000fca00087fe4ff */
[----:B------:R2:W-:Y:S04]  /*12690*/  STG.E.64 desc[UR36][R2.64], R16 ;  /* 0x0000001002007986 */ /* 0x0005e8000c101b24 */
.L_x_8520:
[----:B------:R-:W3:Y:S02]  /*126a0*/  LDCU.64 UR4, c[0x0][0x768] ;  /* 0x0000ed00ff0477ac */ /* 0x000ee40008000a00 */
[----:B---3--:R-:W-:-:S04]  /*126b0*/  IADD3 R18, P0, PT, R18, UR4, RZ ;  /* 0x0000000412127c10 */ /* 0x008fc8000ff1e0ff */
[----:B------:R-:W-:-:S05]  /*126c0*/  IADD3.X R19, PT, PT, RZ, UR5, RZ, P0, !PT ;  /* 0x00000005ff137c10 */ /* 0x000fca00087fe4ff */
[----:B------:R-:W-:Y:S01]  /*126d0*/  STG.E.64 desc[UR36][R18.64], R30 ;  /* 0x0000001e12007986 */ /* 0x000fe2000c101b24 */
[----:B------:R-:W-:Y:S05]  /*126e0*/  EXIT ;  /* 0x000000000000794d */ /* 0x000fea0003800000 */
.L_x_8516:
[----:B------:R-:W-:Y:S04]  /*126f0*/  STG.E.64 desc[UR36][R6.64], R16 ;  /* 0x0000001006007986 */ /* 0x000fe8000c101b24 */
[----:B------:R-:W-:Y:S01]  /*12700*/  STG.E.64 desc[UR36][R6.64+0x8], R30 ;  /* 0x0000081e06007986 */ /* 0x000fe2000c101b24 */
[----:B------:R-:W-:Y:S05]  /*12710*/  EXIT ;  /* 0x000000000000794d */ /* 0x000fea0003800000 */
.L_x_8521:
        /* <DEDUP_REMOVED lines=14> */
.L_x_10033:


//--------------------- .text._ZN2at6native13reduce_kernelILi128ELi4ENS0_8ReduceOpIlNS0_14func_wrapper_tIlZNS0_11sum_functorIlllEclERNS_14TensorIteratorEEUlllE_EEjlLi4ELi4EEEEEvT1_ --------------------------
	.section	.text._ZN2at6native13reduce_kernelILi128ELi4ENS0_8ReduceOpIlNS0_14func_wrapper_tIlZNS0_11sum_functorIlllEclERNS_14TensorIteratorEEUlllE_EEjlLi4ELi4EEEEEvT1_,"ax",@progbits
	.align	128
        .global         _ZN2at6native13reduce_kernelILi128ELi4ENS0_8ReduceOpIlNS0_14func_wrapper_tIlZNS0_11sum_functorIlllEclERNS_14TensorIteratorEEUlllE_EEjlLi4ELi4EEEEEvT1_
        .type           _ZN2at6native13reduce_kernelILi128ELi4ENS0_8ReduceOpIlNS0_14func_wrapper_tIlZNS0_11sum_functorIlllEclERNS_14TensorIteratorEEUlllE_EEjlLi4ELi4EEEEEvT1_,@function
        .size           _ZN2at6native13reduce_kernelILi128ELi4ENS0_8ReduceOpIlNS0_14func_wrapper_tIlZNS0_11sum_functorIlllEclERNS_14TensorIteratorEEUlllE_EEjlLi4ELi4EEEEEvT1_,(.L_x_10034 - _ZN2at6native13reduce_kernelILi128ELi4ENS0_8ReduceOpIlNS0_14func_wrapper_tIlZNS0_11sum_functorIlllEclERNS_14TensorIteratorEEUlllE_EEjlLi4ELi4EEEEEvT1_)
        .other          _ZN2at6native13reduce_kernelILi128ELi4ENS0_8ReduceOpIlNS0_14func_wrapper_tIlZNS0_11sum_functorIlllEclERNS_14TensorIteratorEEUlllE_EEjlLi4ELi4EEEEEvT1_,@"STO_CUDA_ENTRY STV_DEFAULT"
_ZN2at6native13reduce_kernelILi128ELi4ENS0_8ReduceOpIlNS0_14func_wrapper_tIlZNS0_11sum_functorIlllEclERNS_14TensorIteratorEEUlllE_EEjlLi4ELi4EEEEEvT1_:
.text._ZN2at6native13reduce_kernelILi128ELi4ENS0_8ReduceOpIlNS0_14func_wrapper_tIlZNS0_11sum_functorIlllEclERNS_14TensorIteratorEEUlllE_EEjlLi4ELi4EEEEEvT1_:
        /* <DEDUP_REMOVED lines=297> */
.L_x_8522:
        /* <DEDUP_REMOVED lines=32> */
.L_x_8526:
        /* <DEDUP_REMOVED lines=35> */
.L_x_8530:
[----:B------:R-:W-:Y:S05]  /*16c0*/  BSYNC.RECONVERGENT B1 ;  /* 0x0000000000017941 */ /* 0x000fea0003800200 */
.L_x_8529:
[----:B------:R-:W0:Y:S01]  /*16d0*/  LDC R3, c[0x0][0x394] ;  /* 0x0000e500ff037b82 */ /* 0x000e220000000800 */
[----:B------:R-:W-:-:S05]  /*16e0*/  IADD3 R84, P0, PT, R84, 0x20, RZ ;  /* 0x0000002054547810 */ /* 0x000fca0007f1e0ff */
[----:B------:R-:W-:Y:S01]  /*16f0*/  IMAD.X R85, RZ, RZ, R85, P0 ;  /* 0x000000ffff557224 */ /* 0x000fe200000e0655 */
[----:B0-----:R-:W-:-:S07]  /*1700*/  IADD3 R18, PT, PT, R0, -0x4, R3 ;  /* 0xfffffffc00127810 */ /* 0x001fce0007ffe003 */
.L_x_8528:
[----:B------:R-:W-:Y:S05]  /*1710*/  BSYNC.RECONVERGENT B0 ;  /* 0x0000000000007941 */ /* 0x000fea0003800200 */
.L_x_8527:
        /* <DEDUP_REMOVED lines=19> */
.L_x_8533:
[C---:B------:R-:W-:Y:S01]  /*1850*/  IMAD.WIDE.U32 R4, R3.reuse, 0x20, R84 ;  /* 0x0000002003047825 */ /* 0x040fe200078e0054 */
[----:B------:R-:W0:Y:S05]  /*1860*/  LDCU UR4, c[0x0][0x39c] ;  /* 0x00007380ff0477ac */ /* 0x000e2a0008000800 */
[----:B------:R-:W2:Y:S01]  /*1870*/  LDG.E.ENL2.256 R8, R4, desc[UR36][R4.64] ;  /* 0xfe0000240404797e */ /* 0x000ea20008121908 */
[----:B0-----:R-:W-:-:S05]  /*1880*/  VIADD R3, R3, UR4 ;  /* 0x0000000403037c36 */ /* 0x001fca0008000000 */
        /* <DEDUP_REMOVED lines=11> */
.L_x_8532:
[----:B------:R-:W-:Y:S05]  /*1940*/  BSYNC.RECONVERGENT B0 ;  /* 0x0000000000007941 */ /* 0x000fea0003800200 */
.L_x_8531:
        /* <DEDUP_REMOVED lines=8> */
[----:B--2---:R-:W-:-:S05]  /*19d0*/  IADD3 R21, P0, PT, R84, R21, RZ ;  /* 0x0000001554157210 */ /* 0x004fca0007f1e0ff */
[----:B------:R-:W-:-:S08]  /*19e0*/  IMAD.X R23, R85, 0x1, R23, P0 ;  /* 0x0000000155177824 */ /* 0x000fd000000e0617 */
.L_x_8535:
[----:B------:R-:W-:Y:S05]  /*19f0*/  BSYNC.RECONVERGENT B0 ;  /* 0x0000000000007941 */ /* 0x000fea0003800200 */
.L_x_8534:
[----:B------:R-:W-:Y:S01]  /*1a00*/  IADD3 R14, P0, P1, R14, R15, R21 ;  /* 0x0000000f0e0e7210 */ /* 0x000fe2000791e015 */
[----:B------:R-:W-:Y:S01]  /*1a10*/  HFMA2 R53, -RZ, RZ, 0, 0 ;  /* 0x00000000ff357431 */ /* 0x000fe200000001ff */
[----:B------:R-:W-:Y:S01]  /*1a20*/  CS2R R8, SRZ ;  /* 0x0000000000087805 */ /* 0x000fe2000001ff00 */
[----:B------:R-:W-:Y:S01]  /*1a30*/  IMAD.MOV.U32 R0, RZ, RZ, RZ ;  /* 0x000000ffff007224 */ /* 0x000fe200078e00ff */
[----:B------:R-:W-:Y:S02]  /*1a40*/  IADD3.X R15, PT, PT, R12, R19, R23, P0, P1 ;  /* 0x000000130c0f7210 */ /* 0x000fe400007e2417 */
[----:B------:R-:W-:-:S04]  /*1a50*/  IADD3 R14, P0, PT, R25, R14, RZ ;  /* 0x0000000e190e7210 */ /* 0x000fc80007f1e0ff */
[----:B------:R-:W-:Y:S02]  /*1a60*/  IADD3.X R15, PT, PT, R20, R15, RZ, P0, !PT ;  /* 0x0000000f140f7210 */ /* 0x000fe400007fe4ff */
[----:B------:R-:W-:Y:S01]  /*1a70*/  CS2R R20, SRZ ;  /* 0x0000000000147805 */ /* 0x000fe2000001ff00 */
[----:B------:R-:W-:Y:S06]  /*1a80*/  BRA `(.L_x_8524) ;  /* 0x000000ac00ac7947 */ /* 0x000fec0003800000 */
.L_x_8525:
        /* <DEDUP_REMOVED lines=73> */
.L_x_8539:
        /* <DEDUP_REMOVED lines=12> */
[----:B------:R-:W4:Y:S01]  /*1fe0*/  LDG.E.ENL2.256 R20, R12, desc[UR36][R12.64] ;  /* 0xfe0000240c0c797e */ /* 0x000f220008121914 */
[----:B------:R-:W-:-:S06]  /*1ff0*/  IMAD.WIDE.U32 R24, R25, 0x20, R84 ;  /* 0x0000002019187825 */ /* 0x000fcc00078e0054 */
[----:B------:R-:W5:Y:S01]  /*2000*/  LDG.E.ENL2.256 R28, R24, desc[UR36][R24.64] ;  /* 0xfe0000241818797e */ /* 0x000f62000812191c */
[----:B------:R-:W-:-:S04]  /*2010*/  IMAD.IADD R81, R81, 0x1, R10 ;  /* 0x0000000151517824 */ /* 0x000fc800078e020a */
[----:B------:R-:W-:-:S05]  /*2020*/  IMAD R87, R10, 0x3, R81 ;  /* 0x000000030a577824 */ /* 0x000fca00078e0251 */
[----:B------:R-:W-:Y:S02]  /*2030*/  ISETP.GE.U32.AND P0, PT, R87, R80, PT ;  /* 0x000000505700720c */ /* 0x000fe40003f06070 */
[----:B--2---:R-:W-:Y:S02]  /*2040*/  IADD3 R77, P4, PT, R38, R77, RZ ;  /* 0x0000004d264d7210 */ /* 0x004fe40007f9e0ff */
[----:B------:R-:W-:Y:S02]  /*2050*/  IADD3 R48, P3, PT, R36, R48, RZ ;  /* 0x0000003024307210 */ /* 0x000fe40007f7e0ff */
[----:B------:R-:W-:Y:S01]  /*2060*/  IADD3 R79, P2, PT, R34, R79, RZ ;  /* 0x0000004f224f7210 */ /* 0x000fe20007f5e0ff */
[----:B------:R-:W-:Y:S01]  /*2070*/  IMAD.X R16, R39, 0x1, R16, P4 ;  /* 0x0000000127107824 */ /* 0x000fe200020e0610 */
[----:B------:R-:W-:Y:S02]  /*2080*/  IADD3.X R18, PT, PT, R37, R18, RZ, P3, !PT ;  /* 0x0000001225127210 */ /* 0x000fe40001ffe4ff */
[----:B---3--:R-:W-:Y:S01]  /*2090*/  IADD3 R0, P4, PT, R46, R0, RZ ;  /* 0x000000002e007210 */ /* 0x008fe20007f9e0ff */
[----:B------:R-:W-:Y:S01]  /*20a0*/  IMAD.X R50, R35, 0x1, R50, P2 ;  /* 0x0000000123327824 */ /* 0x000fe200010e0632 */
[----:B------:R-:W-:-:S02]  /*20b0*/  IADD3 R54, P1, PT, R32, R54, RZ ;  /* 0x0000003620367210 */ /* 0x000fc40007f3e0ff */
[----:B------:R-:W-:Y:S01]  /*20c0*/  IADD3 R3, P3, PT, R44, R3, RZ ;  /* 0x000000032c037210 */ /* 0x000fe20007f7e0ff */
[----:B------:R-:W-:Y:S01]  /*20d0*/  IMAD.X R65, R47, 0x1, R65, P4 ;  /* 0x000000012f417824 */ /* 0x000fe200020e0641 */
[----:B------:R-:W-:Y:S02]  /*20e0*/  IADD3 R71, P2, PT, R42, R71, RZ ;  /* 0x000000472a477210 */ /* 0x000fe40007f5e0ff */
[----:B----4-:R-:W-:Y:S02]  /*20f0*/  IADD3 R4, P4, PT, R14, R4, RZ ;  /* 0x000000040e047210 */ /* 0x010fe40007f9e0ff */
[----:B------:R-:W-:Y:S01]  /*2100*/  IADD3.X R52, PT, PT, R33, R52, RZ, P1, !PT ;  /* 0x0000003421347210 */ /* 0x000fe20000ffe4ff */
[----:B------:R-:W-:Y:S01]  /*2110*/  IMAD.X R69, R43, 0x1, R69, P2 ;  /* 0x000000012b457824 */ /* 0x000fe200010e0645 */
[----:B------:R-:W-:Y:S01]  /*2120*/  IADD3.X R67, PT, PT, R45, R67, RZ, P3, !PT ;  /* 0x000000432d437210 */ /* 0x000fe20001ffe4ff */
[----:B------:R-:W-:Y:S01]  /*2130*/  IMAD.X R61, R15, 0x1, R61, P4 ;  /* 0x000000010f3d7824 */ /* 0x000fe200020e063d */
[----:B------:R-:W-:-:S02]  /*2140*/  IADD3 R75, P1, PT, R40, R75, RZ ;  /* 0x0000004b284b7210 */ /* 0x000fc40007f3e0ff */
[----:B------:R-:W-:Y:S02]  /*2150*/  IADD3 R5, P3, PT, R12, R5, RZ ;  /* 0x000000050c057210 */ /* 0x000fe40007f7e0ff */
[----:B------:R-:W-:Y:S02]  /*2160*/  IADD3.X R73, PT, PT, R41, R73, RZ, P1, !PT ;  /* 0x0000004929497210 */ /* 0x000fe40000ffe4ff */
[----:B------:R-:W-:Y:S02]  /*2170*/  IADD3 R6, P2, PT, R22, R6, RZ ;  /* 0x0000000616067210 */ /* 0x000fe40007f5e0ff */
[----:B------:R-:W-:Y:S02]  /*2180*/  IADD3.X R63, PT, PT, R13, R63, RZ, P3, !PT ;  /* 0x0000003f0d3f7210 */ /* 0x000fe40001ffe4ff */
[----:B-----5:R-:W-:Y:S01]  /*2190*/  IADD3 R8, P4, PT, R26, R8, RZ ;  /* 0x000000081a087210 */ /* 0x020fe20007f9e0ff */
[----:B------:R-:W-:Y:S01]  /*21a0*/  IMAD.X R57, R23, 0x1, R57, P2 ;  /* 0x0000000117397824 */ /* 0x000fe200010e0639 */
[----:B------:R-:W-:-:S02]  /*21b0*/  IADD3 R19, P6, PT, R30, R19, RZ ;  /* 0x000000131e137210 */ /* 0x000fc40007fde0ff */
[----:B------:R-:W-:Y:S01]  /*21c0*/  IADD3 R7, P1, PT, R20, R7, RZ ;  /* 0x0000000714077210 */ /* 0x000fe20007f3e0ff */
[----:B------:R-:W-:Y:S01]  /*21d0*/  IMAD.X R53, R27, 0x1, R53, P4 ;  /* 0x000000011b357824 */ /* 0x000fe200020e0635 */
[----:B------:R-:W-:Y:S01]  /*21e0*/  IADD3 R9, P3, PT, R24, R9, RZ ;  /* 0x0000000918097210 */ /* 0x000fe20007f7e0ff */
[----:B------:R-:W-:Y:S01]  /*21f0*/  IMAD.X R49, R31, 0x1, R49, P6 ;  /* 0x000000011f317824 */ /* 0x000fe200030e0631 */
[----:B------:R-:W-:Y:S02]  /*2200*/  IADD3 R11, P5, PT, R28, R11, RZ ;  /* 0x0000000b1c0b7210 */ /* 0x000fe40007fbe0ff */
[----:B------:R-:W-:Y:S02]  /*2210*/  IADD3.X R59, PT, PT, R21, R59, RZ, P1, !PT ;  /* 0x0000003b153b7210 */ /* 0x000fe40000ffe4ff */
[----:B------:R-:W-:Y:S02]  /*2220*/  IADD3.X R55, PT, PT, R25, R55, RZ, P3, !PT ;  /* 0x0000003719377210 */ /* 0x000fe40001ffe4ff */
[----:B------:R-:W-:Y:S01]  /*2230*/  IADD3.X R51, PT, PT, R29, R51, RZ, P5, !PT ;  /* 0x000000331d337210 */ /* 0x000fe20002ffe4ff */
[----:B------:R-:W-:Y:S06]  /*2240*/  @!P0 BRA `(.L_x_8539) ;  /* 0xfffffffc00348947 */ /* 0x000fec000383ffff */
[----:B------:R-:W-:Y:S05]  /*2250*/  BSYNC.RECONVERGENT B1 ;  /* 0x0000000000017941 */ /* 0x000fea0003800200 */
.L_x_8538:
[----:B------:R-:W-:Y:S05]  /*2260*/  BSYNC.RECONVERGENT B0 ;  /* 0x0000000000007941 */ /* 0x000fea0003800200 */
.L_x_8537:
        /* <DEDUP_REMOVED lines=23> */
.L_x_8541:
[----:B------:R-:W-:Y:S05]  /*23e0*/  BSYNC.RECONVERGENT B0 ;  /* 0x0000000000007941 */ /* 0x000fea0003800200 */
.L_x_8540:
[----:B------:R-:W-:Y:S04]  /*23f0*/  BSSY.RECONVERGENT B0, `(.L_x_8542) ;  /* 0x000002a000007945 */ /* 0x000fe80003800200 */
[----:B------:R-:W-:Y:S05]  /*2400*/  @P0 BRA `(.L_x_8543) ;  /* 0x0000000000a00947 */ /* 0x000fea0003800000 */
[----:B------:R-:W-:Y:S01]  /*2410*/  IMAD.IADD R81, R81, 0x1, R10 ;  /* 0x0000000151517824 */ /* 0x000fe200078e020a */
[----:B-----5:R-:W-:Y:S02]  /*2420*/  IADD3 R79, P2, PT, R34, R79, RZ ;  /* 0x0000004f224f7210 */ /* 0x020fe40007f5e0ff */
[----:B------:R-:W-:Y:S02]  /*2430*/  IADD3 R77, P4, PT, R38, R77, RZ ;  /* 0x0000004d264d7210 */ /* 0x000fe40007f9e0ff */
[----:B------:R-:W-:Y:S01]  /*2440*/  ISETP.GE.U32.AND P0, PT, R81, R80, PT ;  /* 0x000000505100720c */ /* 0x000fe20003f06070 */
[----:B------:R-:W-:Y:S01]  /*2450*/  IMAD.X R50, R35, 0x1, R50, P2 ;  /* 0x0000000123327824 */ /* 0x000fe200010e0632 */
[----:B------:R-:W-:Y:S01]  /*2460*/  IADD3 R54, P1, PT, R32, R54, RZ ;  /* 0x0000003620367210 */ /* 0x000fe20007f3e0ff */
[----:B------:R-:W-:Y:S01]  /*2470*/  IMAD.X R16, R39, 0x1, R16, P4 ;  /* 0x0000000127107824 */ /* 0x000fe200020e0610 */
[----:B------:R-:W-:Y:S02]  /*2480*/  IADD3 R48, P3, PT, R36, R48, RZ ;  /* 0x0000003024307210 */ /* 0x000fe40007f7e0ff */
[----:B------:R-:W-:-:S02]  /*2490*/  IADD3.X R52, PT, PT, R33, R52, RZ, P1, !PT ;  /* 0x0000003421347210 */ /* 0x000fc40000ffe4ff */
[----:B------:R-:W-:-:S05]  /*24a0*/  IADD3.X R18, PT, PT, R37, R18, RZ, P3, !PT ;  /* 0x0000001225127210 */ /* 0x000fca0001ffe4ff */
[----:B------:R-:W-:Y:S05]  /*24b0*/  @P0 BRA `(.L_x_8543) ;  /* 0x0000000000740947 */ /* 0x000fea0003800000 */
[----:B------:R-:W-:Y:S02]  /*24c0*/  IADD3 R33, PT, PT, R81, R10, RZ ;  /* 0x0000000a51217210 */ /* 0x000fe40007ffe0ff */
[----:B------:R-:W-:Y:S02]  /*24d0*/  IADD3 R75, P1, PT, R40, R75, RZ ;  /* 0x0000004b284b7210 */ /* 0x000fe40007f3e0ff */
[----:B------:R-:W-:Y:S02]  /*24e0*/  ISETP.GE.U32.AND P0, PT, R33, R80, PT ;  /* 0x000000502100720c */ /* 0x000fe40003f06070 */
[----:B------:R-:W-:Y:S01]  /*24f0*/  IADD3 R3, P3, PT, R44, R3, RZ ;  /* 0x000000032c037210 */ /* 0x000fe20007f7e0ff */
[----:B------:R-:W-:Y:S01]  /*2500*/  IMAD.X R73, R41, 0x1, R73, P1 ;  /* 0x0000000129497824 */ /* 0x000fe200008e0649 */
[----:B------:R-:W-:Y:S02]  /*2510*/  IADD3 R71, P2, PT, R42, R71, RZ ;  /* 0x000000472a477210 */ /* 0x000fe40007f5e0ff */
[----:B------:R-:W-:Y:S01]  /*2520*/  IADD3 R0, P4, PT, R46, R0, RZ ;  /* 0x000000002e007210 */ /* 0x000fe20007f9e0ff */
[----:B------:R-:W-:Y:S01]  /*2530*/  IMAD.X R67, R45, 0x1, R67, P3 ;  /* 0x000000012d437824 */ /* 0x000fe200018e0643 */
[----:B------:R-:W-:-:S02]  /*2540*/  IADD3.X R69, PT, PT, R43, R69, RZ, P2, !PT ;  /* 0x000000452b457210 */ /* 0x000fc400017fe4ff */
[----:B------:R-:W-:-:S03]  /*2550*/  IADD3.X R65, PT, PT, R47, R65, RZ, P4, !PT ;  /* 0x000000412f417210 */ /* 0x000fc600027fe4ff */
[----:B------:R-:W-:Y:S06]  /*2560*/  @P0 BRA `(.L_x_8543) ;  /* 0x0000000000480947 */ /* 0x000fec0003800000 */
[----:B------:R-:W-:Y:S01]  /*2570*/  IMAD.IADD R33, R33, 0x1, R10 ;  /* 0x0000000121217824 */ /* 0x000fe200078e020a */
[----:B------:R-:W-:Y:S02]  /*2580*/  IADD3 R4, P2, PT, R14, R4, RZ ;  /* 0x000000040e047210 */ /* 0x000fe40007f5e0ff */
[----:B------:R-:W-:Y:S02]  /*2590*/  IADD3 R5, P1, PT, R12, R5, RZ ;  /* 0x000000050c057210 */ /* 0x000fe40007f3e0ff */
[----:B------:R-:W-:Y:S01]  /*25a0*/  ISETP.GE.U32.AND P0, PT, R33, R80, PT ;  /* 0x000000502100720c */ /* 0x000fe20003f06070 */
[----:B------:R-:W-:Y:S01]  /*25b0*/  IMAD.X R61, R15, 0x1, R61, P2 ;  /* 0x000000010f3d7824 */ /* 0x000fe200010e063d */
[----:B------:R-:W-:Y:S02]  /*25c0*/  IADD3.X R63, PT, PT, R13, R63, RZ, P1, !PT ;  /* 0x0000003f0d3f7210 */ /* 0x000fe40000ffe4ff */
[----:B------:R-:W-:Y:S02]  /*25d0*/  IADD3 R6, P2, PT, R22, R6, RZ ;  /* 0x0000000616067210 */ /* 0x000fe40007f5e0ff */
[----:B------:R-:W-:-:S03]  /*25e0*/  IADD3 R7, P1, PT, R20, R7, RZ ;  /* 0x0000000714077210 */ /* 0x000fc60007f3e0ff */
[----:B------:R-:W-:Y:S01]  /*25f0*/  IMAD.X R57, R23, 0x1, R57, P2 ;  /* 0x0000000117397824 */ /* 0x000fe200010e0639 */
[----:B------:R-:W-:-:S03]  /*2600*/  IADD3.X R59, PT, PT, R21, R59, RZ, P1, !PT ;  /* 0x0000003b153b7210 */ /* 0x000fc60000ffe4ff */
[----:B------:R-:W-:Y:S02]  /*2610*/  @!P0 IADD3 R8, P4, PT, R26, R8, RZ ;  /* 0x000000081a088210 */ /* 0x000fe40007f9e0ff */
[----:B------:R-:W-:Y:S02]  /*2620*/  @!P0 IADD3 R19, P6, PT, R30, R19, RZ ;  /* 0x000000131e138210 */ /* 0x000fe40007fde0ff */
[----:B------:R-:W-:Y:S01]  /*2630*/  @!P0 IADD3 R9, P3, PT, R24, R9, RZ ;  /* 0x0000000918098210 */ /* 0x000fe20007f7e0ff */
[----:B------:R-:W-:Y:S01]  /*2640*/  @!P0 IMAD.X R53, R27, 0x1, R53, P4 ;  /* 0x000000011b358824 */ /* 0x000fe200020e0635 */
[----:B------:R-:W-:Y:S01]  /*2650*/  @!P0 IADD3 R11, P5, PT, R28, R11, RZ ;  /* 0x0000000b1c0b8210 */ /* 0x000fe20007fbe0ff */
[----:B------:R-:W-:Y:S01]  /*2660*/  @!P0 IMAD.X R49, R31, 0x1, R49, P6 ;  /* 0x000000011f318824 */ /* 0x000fe200030e0631 */
[----:B------:R-:W-:Y:S02]  /*2670*/  @!P0 IADD3.X R55, PT, PT, R25, R55, RZ, P3, !PT ;  /* 0x0000003719378210 */ /* 0x000fe40001ffe4ff */
[----:B------:R-:W-:-:S09]  /*2680*/  @!P0 IADD3.X R51, PT, PT, R29, R51, RZ, P5, !PT ;  /* 0x000000331d338210 */ /* 0x000fd20002ffe4ff */
.L_x_8543:
[----:B------:R-:W-:Y:S05]  /*2690*/  BSYNC.RECONVERGENT B0 ;  /* 0x0000000000007941 */ /* 0x000fea0003800200 */
.L_x_8542:
[----:B-----5:R-:W-:Y:S02]  /*26a0*/  IADD3 R14, P4, P5, R5, R75, R54 ;  /* 0x0000004b050e7210 */ /* 0x020fe40007d9e036 */
[----:B------:R-:W-:Y:S02]  /*26b0*/  IADD3 R71, P0, P1, R4, R71, R79 ;  /* 0x0000004704477210 */ /* 0x000fe4000791e04f */
[----:B------:R-:W-:Y:S02]  /*26c0*/  IADD3 R20, P2, P3, R7, R3, R48 ;  /* 0x0000000307147210 */ /* 0x000fe40007b5e030 */
[----:B------:R-:W-:Y:S02]  /*26d0*/  IADD3.X R52, PT, PT, R63, R73, R52, P4, P5 ;  /* 0x000000493f347210 */ /* 0x000fe400027ea434 */
[----:B------:R-:W-:Y:S02]  /*26e0*/  IADD3 R6, P5, P4, R6, R0, R77 ;  /* 0x0000000006067210 */ /* 0x000fe40007cbe04d */
[----:B------:R-:W-:-:S02]  /*26f0*/  IADD3.X R50, PT, PT, R61, R69, R50, P0, P1 ;  /* 0x000000453d327210 */ /* 0x000fc400007e2432 */
[----:B------:R-:W-:Y:S02]  /*2700*/  IADD3.X R18, PT, PT, R59, R67, R18, P2, P3 ;  /* 0x000000433b127210 */ /* 0x000fe400017e6412 */
[----:B------:R-:W-:Y:S02]  /*2710*/  IADD3 R0, P1, PT, R8, R71, RZ ;  /* 0x0000004708007210 */ /* 0x000fe40007f3e0ff */
[----:B------:R-:W-:Y:S02]  /*2720*/  IADD3 R8, P3, PT, R19, R6, RZ ;  /* 0x0000000613087210 */ /* 0x000fe40007f7e0ff */
[----:B------:R-:W-:Y:S01]  /*2730*/  IADD3.X R16, PT, PT, R57, R65, R16, P5, P4 ;  /* 0x0000004139107210 */ /* 0x000fe20002fe8410 */
[----:B------:R-:W-:Y:S01]  /*2740*/  IMAD.X R53, R53, 0x1, R50, P1 ;  /* 0x0000000135357824 */ /* 0x000fe200008e0632 */
[----:B------:R-:W-:Y:S02]  /*2750*/  IADD3 R14, P0, PT, R9, R14, RZ ;  /* 0x0000000e090e7210 */ /* 0x000fe40007f1e0ff */
[----:B------:R-:W-:Y:S01]  /*2760*/  IADD3 R20, P2, PT, R11, R20, RZ ;  /* 0x000000140b147210 */ /* 0x000fe20007f5e0ff */
[----:B------:R-:W-:Y:S01]  /*2770*/  IMAD.X R9, R49, 0x1, R16, P3 ;  /* 0x0000000131097824 */ /* 0x000fe200018e0610 */
[----:B------:R-:W-:-:S02]  /*2780*/  IADD3.X R15, PT, PT, R55, R52, RZ, P0, !PT ;  /* 0x00000034370f7210 */ /* 0x000fc400007fe4ff */
[----:B------:R-:W-:Y:S01]  /*2790*/  IADD3.X R21, PT, PT, R51, R18, RZ, P2, !PT ;  /* 0x0000001233157210 */ /* 0x000fe200017fe4ff */
[----:B------:R-:W-:Y:S08]  /*27a0*/  BRA `(.L_x_8524) ;  /* 0x000000a000647947 */ /* 0x000ff00003800000 */
.L_x_8536:
        /* <DEDUP_REMOVED lines=69> */
.L_x_8547:
        /* <DEDUP_REMOVED lines=56> */
.L_x_8546:
[----:B------:R-:W-:Y:S05]  /*2f80*/  BSYNC.RECONVERGENT B0 ;  /* 0x0000000000007941 */ /* 0x000fea0003800200 */
.L_x_8545:
        /* <DEDUP_REMOVED lines=27> */
.L_x_8549:
[----:B------:R-:W-:Y:S05]  /*3140*/  BSYNC.RECONVERGENT B0 ;  /* 0x0000000000007941 */ /* 0x000fea0003800200 */
.L_x_8548:
[----:B------:R-:W-:Y:S04]  /*3150*/  BSSY.RECONVERGENT B0, `(.L_x_8550) ;  /* 0x000002a000007945 */ /* 0x000fe80003800200 */
[----:B------:R-:W-:Y:S05]  /*3160*/  @P0 BRA `(.L_x_8551) ;  /* 0x0000000000a00947 */ /* 0x000fea0003800000 */
[----:B------:R-:W-:Y:S02]  /*3170*/  IADD3 R79, PT, PT, R79, R14, RZ ;  /* 0x0000000e4f4f7210 */ /* 0x000fe40007ffe0ff */
[----:B-----5:R-:W-:Y:S02]  /*3180*/  IADD3 R58, P1, PT, R36, R58, RZ ;  /* 0x0000003a243a7210 */ /* 0x020fe40007f3e0ff */
        /* <DEDUP_REMOVED lines=26> */
[----:B------:R-:W-:-:S02]  /*3330*/  IADD3.X R8, PT, PT, R23, R8, RZ, P2, !PT ;  /* 0x0000000817087210 */ /* 0x000fc400017fe4ff */
[----:B------:R-:W-:Y:S01]  /*3340*/  IADD3 R61, P2, PT, R26, R61, RZ ;  /* 0x0000003d1a3d7210 */ /* 0x000fe20007f5e0ff */
[----:B------:R-:W-:-:S03]  /*3350*/  IMAD.X R7, R25, 0x1, R7, P1 ;  /* 0x0000000119077824 */ /* 0x000fc600008e0607 */
[----:B------:R-:W-:Y:S02]  /*3360*/  IADD3.X R10, PT, PT, R27, R10, RZ, P2, !PT ;  /* 0x0000000a1b0a7210 */ /* 0x000fe400017fe4ff */
[----:B------:R-:W-:Y:S02]  /*3370*/  @!P0 IADD3 R63, P3, PT, R28, R63, RZ ;  /* 0x0000003f1c3f8210 */ /* 0x000fe40007f7e0ff */
[----:B------:R-:W-:Y:S02]  /*3380*/  @!P0 IADD3 R67, P5, PT, R32, R67, RZ ;  /* 0x0000004320438210 */ /* 0x000fe40007fbe0ff */
[----:B------:R-:W-:Y:S01]  /*3390*/  @!P0 IADD3 R65, P4, PT, R30, R65, RZ ;  /* 0x000000411e418210 */ /* 0x000fe20007f9e0ff */
[----:B------:R-:W-:Y:S01]  /*33a0*/  @!P0 IMAD.X R9, R29, 0x1, R9, P3 ;  /* 0x000000011d098824 */ /* 0x000fe200018e0609 */
[----:B------:R-:W-:Y:S01]  /*33b0*/  @!P0 IADD3 R69, P6, PT, R34, R69, RZ ;  /* 0x0000004522458210 */ /* 0x000fe20007fde0ff */
[----:B------:R-:W-:Y:S01]  /*33c0*/  @!P0 IMAD.X R11, R33, 0x1, R11, P5 ;  /* 0x00000001210b8824 */ /* 0x000fe200028e060b */
[----:B------:R-:W-:-:S02]  /*33d0*/  @!P0 IADD3.X R12, PT, PT, R31, R12, RZ, P4, !PT ;  /* 0x0000000c1f0c8210 */ /* 0x000fc400027fe4ff */
[----:B------:R-:W-:-:S09]  /*33e0*/  @!P0 IADD3.X R13, PT, PT, R35, R13, RZ, P6, !PT ;  /* 0x0000000d230d8210 */ /* 0x000fd200037fe4ff */
.L_x_8551:
[----:B------:R-:W-:Y:S05]  /*33f0*/  BSYNC.RECONVERGENT B0 ;  /* 0x0000000000007941 */ /* 0x000fea0003800200 */
.L_x_8550:
[----:B------:R-:W-:Y:S02]  /*3400*/  IADD3 R14, P4, P5, R55, R73, R58 ;  /* 0x00000049370e7210 */ /* 0x000fe40007d9e03a */
[----:B------:R-:W-:Y:S02]  /*3410*/  IADD3 R0, P0, P1, R57, R15, R54 ;  /* 0x0000000f39007210 */ /* 0x000fe4000791e036 */
[----:B-----5:R-:W-:Y:S02]  /*3420*/  IADD3 R20, P2, P3, R59, R19, R52 ;  /* 0x000000133b147210 */ /* 0x020fe40007b5e034 */
[----:B------:R-:W-:Y:S02]  /*3430*/  IADD3.X R56, PT, PT, R5, R71, R56, P4, P5 ;  /* 0x0000004705387210 */ /* 0x000fe400027ea438 */
[----:B------:R-:W-:Y:S02]  /*3440*/  IADD3 R16, P5, P4, R61, R53, R16 ;  /* 0x000000353d107210 */ /* 0x000fe40007cbe010 */
[----:B------:R-:W-:-:S02]  /*3450*/  IADD3.X R53, PT, PT, R8, R4, R77, P0, P1 ;  /* 0x0000000408357210 */ /* 0x000fc400007e244d */
[----:B------:R-:W-:Y:S02]  /*3460*/  IADD3.X R18, PT, PT, R7, R3, R18, P2, P3 ;  /* 0x0000000307127210 */ /* 0x000fe400017e6412 */
[----:B------:R-:W-:Y:S02]  /*3470*/  IADD3 R14, P0, PT, R63, R14, RZ ;  /* 0x0000000e3f0e7210 */ /* 0x000fe40007f1e0ff */
[----:B------:R-:W-:Y:S02]  /*3480*/  IADD3 R20, P2, PT, R67, R20, RZ ;  /* 0x0000001443147210 */ /* 0x000fe40007f5e0ff */
[----:B------:R-:W-:Y:S01]  /*3490*/  IADD3 R0, P1, PT, R65, R0, RZ ;  /* 0x0000000041007210 */ /* 0x000fe20007f3e0ff */
[----:B------:R-:W-:Y:S01]  /*34a0*/  IMAD.X R15, R9, 0x1, R56, P0 ;  /* 0x00000001090f7824 */ /* 0x000fe200000e0638 */
[----:B------:R-:W-:Y:S01]  /*34b0*/  IADD3 R8, P3, PT, R69, R16, RZ ;  /* 0x0000001045087210 */ /* 0x000fe20007f7e0ff */
[----:B------:R-:W-:Y:S01]  /*34c0*/  IMAD.X R21, R11, 0x1, R18, P2 ;  /* 0x000000010b157824 */ /* 0x000fe200010e0612 */
[----:B------:R-:W-:-:S02]  /*34d0*/  IADD3.X R6, PT, PT, R10, R6, R75, P5, P4 ;  /* 0x000000060a067210 */ /* 0x000fc40002fe844b */
[----:B------:R-:W-:Y:S02]  /*34e0*/  IADD3.X R53, PT, PT, R12, R53, RZ, P1, !PT ;  /* 0x000000350c357210 */ /* 0x000fe40000ffe4ff */
[----:B------:R-:W-:Y:S01]  /*34f0*/  IADD3.X R9, PT, PT, R13, R6, RZ, P3, !PT ;  /* 0x000000060d097210 */ /* 0x000fe20001ffe4ff */
[----:B------:R-:W-:Y:S06]  /*3500*/  BRA `(.L_x_8524) ;  /* 0x00000094000c7947 */ /* 0x000fec0003800000 */
.L_x_8544:
        /* <DEDUP_REMOVED lines=73> */
.L_x_8559:
        /* <DEDUP_REMOVED lines=329> */
.L_x_8555:
        /* <DEDUP_REMOVED lines=241> */
.L_x_8556:
        /* <DEDUP_REMOVED lines=241> */
.L_x_8557:
        /* <DEDUP_REMOVED lines=241> */
.L_x_8558:
[----:B------:R-:W-:-:S04]  /*7b60*/  LOP3.LUT R25, R28, 0xffffffe0, RZ, 0xc0, !PT ;  /* 0xffffffe01c197812 */ /* 0x000fc800078ec0ff */
[----:B------:R-:W-:-:S05]  /*7b70*/  IADD3 R24, P1, PT, R25, R84, RZ ;  /* 0x0000005419187210 */ /* 0x000fca0007f3e0ff */
[----:B------:R-:W-:-:S06]  /*7b80*/  IMAD.X R25, RZ, RZ, R85, P1 ;  /* 0x000000ffff197224 */ /* 0x000fcc00008e0655 */
[----:B------:R-:W5:Y:S02]  /*7b90*/  LDG.E.ENL2.256 R28, R24, desc[UR36][R24.64] ;  /* 0xfe0000241818797e */ /* 0x000f64000812191c */
.L_x_8554:
[----:B------:R-:W1:Y:S01]  /*7ba0*/  LDCU UR5, c[0x0][0x394] ;  /* 0x00007280ff0577ac */ /* 0x000e620008000800 */
[----:B------:R-:W-:Y:S02]  /*7bb0*/  MOV R78, UR4 ;  /* 0x00000004004e7c02 */ /* 0x000fe40008000f00 */
[----:B-----5:R-:W-:Y:S02]  /*7bc0*/  IADD3 R74, P6, PT, R74, R52, RZ ;  /* 0x000000344a4a7210 */ /* 0x020fe40007fde0ff */
[----:B------:R-:W-:Y:S01]  /*7bd0*/  IADD3 R68, P2, PT, R68, R48, RZ ;  /* 0x0000003044447210 */ /* 0x000fe20007f5e0ff */
[----:B------:R-:W-:Y:S01]  /*7be0*/  IMAD R75, R78, 0x4, R75 ;  /* 0x000000044e4b7824 */ /* 0x000fe200078e024b */
[----:B------:R-:W-:Y:S01]  /*7bf0*/  IADD3 R69, P3, PT, R69, R44, RZ ;  /* 0x0000002c45457210 */ /* 0x000fe20007f7e0ff */
[----:B------:R-:W-:Y:S01]  /*7c00*/  IMAD.X R72, R72, 0x1, R53, P6 ;  /* 0x0000000148487824 */ /* 0x000fe200030e0635 */
[----:B------:R-:W-:Y:S01]  /*7c10*/  IADD3 R73, P5, PT, R73, R54, RZ ;  /* 0x0000003649497210 */ /* 0x000fe20007fbe0ff */
[----:B------:R-:W-:Y:S01]  /*7c20*/  IMAD R79, R78, 0x3, R75 ;  /* 0x000000034e4f7824 */ /* 0x000fe200078e024b */
[----:B------:R-:W-:Y:S01]  /*7c30*/  IADD3 R71, P4, PT, R71, R50, RZ ;  /* 0x0000003247477210 */ /* 0x000fe20007f9e0ff */
[----:B------:R-:W-:Y:S01]  /*7c40*/  IMAD.X R66, R66, 0x1, R49, P2 ;  /* 0x0000000142427824 */ /* 0x000fe200010e0631 */
[----:B------:R-:W-:Y:S01]  /*7c50*/  IADD3 R67, P6, PT, R67, R46, RZ ;  /* 0x0000002e43437210 */ /* 0x000fe20007fde0ff */
[----:B------:R-:W-:Y:S01]  /*7c60*/  IMAD.X R62, R62, 0x1, R45, P3 ;  /* 0x000000013e3e7824 */ /* 0x000fe200018e062d */
[----:B------:R-:W-:-:S02]  /*7c70*/  IADD3.X R70, PT, PT, R70, R55, RZ, P5, !PT ;  /* 0x0000003746467210 */ /* 0x000fc40002ffe4ff */
[----:B------:R-:W-:Y:S02]  /*7c80*/  IADD3.X R64, PT, PT, R64, R51, RZ, P4, !PT ;  /* 0x0000003340407210 */ /* 0x000fe400027fe4ff */
[----:B-1----:R-:W-:Y:S02]  /*7c90*/  MOV R80, UR5 ;  /* 0x0000000500507c02 */ /* 0x002fe40008000f00 */
[----:B------:R-:W-:Y:S02]  /*7ca0*/  IADD3.X R65, PT, PT, R65, R47, RZ, P6, !PT ;  /* 0x0000002f41417210 */ /* 0x000fe400037fe4ff */
[----:B------:R-:W-:Y:S02]  /*7cb0*/  ISETP.GE.U32.AND P1, PT, R79, R80, PT ;  /* 0x000000504f00720c */ /* 0x000fe40003f26070 */
[----:B------:R-:W-:Y:S02]  /*7cc0*/  IADD3 R63, P5, PT, R63, R40, RZ ;  /* 0x000000283f3f7210 */ /* 0x000fe40007fbe0ff */
[----:B------:R-:W-:-:S02]  /*7cd0*/  IADD3 R0, P2, PT, R0, R42, RZ ;  /* 0x0000002a00007210 */ /* 0x000fc40007f5e0ff */
[----:B------:R-:W-:Y:S01]  /*7ce0*/  IADD3 R3, P4, PT, R3, R36, RZ ;  /* 0x0000002403037210 */ /* 0x000fe20007f9e0ff */
[----:B------:R-:W-:Y:S01]  /*7cf0*/  IMAD.X R60, R60, 0x1, R41, P5 ;  /* 0x000000013c3c7824 */ /* 0x000fe200028e0629 */
[----:B------:R-:W-:Y:S02]  /*7d00*/  IADD3 R4, P3, PT, R4, R38, RZ ;  /* 0x0000002604047210 */ /* 0x000fe40007f7e0ff */
[----:B------:R-:W-:Y:S01]  /*7d10*/  IADD3 R5, P6, PT, R5, R32, RZ ;  /* 0x0000002005057210 */ /* 0x000fe20007fde0ff */
[----:B------:R-:W-:Y:S01]  /*7d20*/  IMAD.X R59, R59, 0x1, R37, P4 ;  /* 0x000000013b3b7824 */ /* 0x000fe200020e0625 */
[----:B------:R-:W-:Y:S02]  /*7d30*/  IADD3.X R61, PT, PT, R61, R43, RZ, P2, !PT ;  /* 0x0000002b3d3d7210 */ /* 0x000fe400017fe4ff */
[----:B------:R-:W-:Y:S01]  /*7d40*/  IADD3.X R58, PT, PT, R58, R39, RZ, P3, !PT ;  /* 0x000000273a3a7210 */ /* 0x000fe20001ffe4ff */
[----:B------:R-:W-:Y:S01]  /*7d50*/  IMAD.X R57, R57, 0x1, R33, P6 ;  /* 0x0000000139397824 */ /* 0x000fe200030e0621 */
[----:B------:R-:W-:-:S02]  /*7d60*/  IADD3 R9, P2, PT, R9, R24, RZ ;  /* 0x0000001809097210 */ /* 0x000fc40007f5e0ff */
[----:B------:R-:W-:Y:S02]  /*7d70*/  IADD3 R11, P3, PT, R11, R28, RZ ;  /* 0x0000001c0b0b7210 */ /* 0x000fe40007f7e0ff */
[----:B------:R-:W-:Y:S01]  /*7d80*/  IADD3 R7, P5, PT, R7, R34, RZ ;  /* 0x0000002207077210 */ /* 0x000fe20007fbe0ff */
[----:B------:R-:W-:Y:S01]  /*7d90*/  IMAD.X R19, R19, 0x1, R25, P2 ;  /* 0x0000000113137824 */ /* 0x000fe200010e0619 */
[----:B------:R-:W-:Y:S01]  /*7da0*/  IADD3 R6, P4, PT, R6, R26, RZ ;  /* 0x0000001a06067210 */ /* 0x000fe20007f9e0ff */
[----:B------:R-:W-:Y:S01]  /*7db0*/  IMAD.X R16, R16, 0x1, R29, P3 ;  /* 0x0000000110107824 */ /* 0x000fe200018e061d */
[----:B------:R-:W-:Y:S02]  /*7dc0*/  IADD3 R8, P6, PT, R8, R30, RZ ;  /* 0x0000001e08087210 */ /* 0x000fe40007fde0ff */
[----:B------:R-:W-:Y:S02]  /*7dd0*/  IADD3.X R56, PT, PT, R56, R35, RZ, P5, !PT ;  /* 0x0000002338387210 */ /* 0x000fe40002ffe4ff */
[----:B------:R-:W-:-:S02]  /*7de0*/  IADD3.X R18, PT, PT, R18, R27, RZ, P4, !PT ;  /* 0x0000001b12127210 */ /* 0x000fc400027fe4ff */
[----:B------:R-:W-:Y:S01]  /*7df0*/  IADD3.X R10, PT, PT, R10, R31, RZ, P6, !PT ;  /* 0x0000001f0a0a7210 */ /* 0x000fe200037fe4ff */
[----:B------:R-:W-:Y:S06]  /*7e00*/  @!P1 BRA `(.L_x_8559) ;  /* 0xffffffb800e49947 */ /* 0x000fec000383ffff */
.L_x_8553:
[----:B0-----:R-:W-:Y:S05]  /*7e10*/  BSYNC.RECONVERGENT B0 ;  /* 0x0000000000007941 */ /* 0x001fea0003800200 */
.L_x_8552:
        /* <DEDUP_REMOVED lines=284> */
.L_x_8563:
[----:B------:R-:W-:Y:S02]  /*8fe0*/  SHF.R.U32.HI R20, RZ, 0x5, R20 ;  /* 0x00000005ff147819 */ /* 0x000fe40000011614 */
[----:B------:R-:W-:-:S07]  /*8ff0*/  MOV R21, RZ ;  /* 0x000000ff00157202 */ /* 0x000fce0000000f00 */
.L_x_8562:
        /* <DEDUP_REMOVED lines=284> */
.L_x_8565:
[----:B------:R-:W-:Y:S02]  /*a1c0*/  SHF.R.U32.HI R14, RZ, 0x5, R40 ;  /* 0x00000005ff0e7819 */ /* 0x000fe40000011628 */
[----:B------:R-:W-:-:S07]  /*a1d0*/  MOV R15, RZ ;  /* 0x000000ff000f7202 */ /* 0x000fce0000000f00 */
.L_x_8564:
        /* <DEDUP_REMOVED lines=281> */
.L_x_8567:
[----:B------:R-:W-:Y:S02]  /*b370*/  SHF.R.U32.HI R14, RZ, 0x5, R32 ;  /* 0x00000005ff0e7819 */ /* 0x000fe40000011620 */
[----:B------:R-:W-:-:S07]  /*b380*/  MOV R15, RZ ;  /* 0x000000ff000f7202 */ /* 0x000fce0000000f00 */
.L_x_8566:
        /* <DEDUP_REMOVED lines=281> */
.L_x_8569:
[----:B------:R-:W-:Y:S01]  /*c520*/  SHF.R.U32.HI R20, RZ, 0x5, R20 ;  /* 0x00000005ff147819 */ /* 0x000fe20000011614 */
[----:B------:R-:W-:-:S07]  /*c530*/  IMAD.MOV.U32 R21, RZ, RZ, RZ ;  /* 0x000000ffff157224 */ /* 0x000fce00078e00ff */
.L_x_8568:
[----:B------:R-:W-:-:S04]  /*c540*/  LEA R24, P0, R20, R77, 0x5 ;  /* 0x0000004d14187211 */ /* 0x000fc800078028ff */
[----:B------:R-:W-:-:S06]  /*c550*/  LEA.HI.X R25, R20, R76, R21, 0x5, P0 ;  /* 0x0000004c14197211 */ /* 0x000fcc00000f2c15 */
[----:B------:R-:W5:Y:S03]  /*c560*/  LDG.E.ENL2.256 R28, R24, desc[UR36][R24.64] ;  /* 0xfe0000241818797e */ /* 0x000f66000812191c */
.L_x_8561:
[----:B------:R-:W-:Y:S05]  /*c570*/  BSYNC.RECONVERGENT B0 ;  /* 0x0000000000007941 */ /* 0x000fea0003800200 */
.L_x_8560:
[----:B------:R-:W-:Y:S01]  /*c580*/  ISETP.GE.U32.AND P0, PT, R75, R80, PT ;  /* 0x000000504b00720c */ /* 0x000fe20003f06070 */
[----:B------:R-:W-:-:S12]  /*c590*/  BSSY.RECONVERGENT B0, `(.L_x_8570) ;  /* 0x000002a000007945 */ /* 0x000fd80003800200 */
[----:B------:R-:W-:Y:S05]  /*c5a0*/  @P0 BRA `(.L_x_8571) ;  /* 0x0000000000a00947 */ /* 0x000fea0003800000 */
[----:B------:R-:W-:Y:S02]  /*c5b0*/  IADD3 R13, PT, PT, R75, R78, RZ ;  /* 0x0000004e4b0d7210 */ /* 0x000fe40007ffe0ff */
[----:B-----5:R-:W-:Y:S02]  /*c5c0*/  IADD3 R73, P2, PT, R54, R73, RZ ;  /* 0x0000004936497210 */ /* 0x020fe40007f5e0ff */
[----:B------:R-:W-:Y:S02]  /*c5d0*/  ISETP.GE.U32.AND P0, PT, R13, R80, PT ;  /* 0x000000500d00720c */ /* 0x000fe40003f06070 */
[----:B------:R-:W-:Y:S01]  /*c5e0*/  IADD3 R74, P1, PT, R52, R74, RZ ;  /* 0x0000004a344a7210 */ /* 0x000fe20007f3e0ff */
[----:B------:R-:W-:Y:S01]  /*c5f0*/  IMAD.X R70, R55, 0x1, R70, P2 ;  /* 0x0000000137467824 */ /* 0x000fe200010e0646 */
[----:B------:R-:W-:Y:S02]  /*c600*/  IADD3 R68, P3, PT, R48, R68, RZ ;  /* 0x0000004430447210 */ /* 0x000fe40007f7e0ff */
[----:B------:R-:W-:-:S02]  /*c610*/  IADD3 R71, P4, PT, R50, R71, RZ ;  /* 0x0000004732477210 */ /* 0x000fc40007f9e0ff */
[----:B------:R-:W-:Y:S02]  /*c620*/  IADD3.X R72, PT, PT, R53, R72, RZ, P1, !PT ;  /* 0x0000004835487210 */ /* 0x000fe40000ffe4ff */
[----:B------:R-:W-:Y:S02]  /*c630*/  IADD3.X R66, PT, PT, R49, R66, RZ, P3, !PT ;  /* 0x0000004231427210 */ /* 0x000fe40001ffe4ff */
[----:B------:R-:W-:Y:S01]  /*c640*/  IADD3.X R64, PT, PT, R51, R64, RZ, P4, !PT ;  /* 0x0000004033407210 */ /* 0x000fe200027fe4ff */
[----:B------:R-:W-:Y:S06]  /*c650*/  @P0 BRA `(.L_x_8571) ;  /* 0x0000000000740947 */ /* 0x000fec0003800000 */
[----:B------:R-:W-:Y:S01]  /*c660*/  IMAD.IADD R13, R13, 0x1, R78 ;  /* 0x000000010d0d7824 */ /* 0x000fe200078e024e */
[----:B------:R-:W-:Y:S02]  /*c670*/  IADD3 R63, P3, PT, R40, R63, RZ ;  /* 0x0000003f283f7210 */ /* 0x000fe40007f7e0ff */
[----:B------:R-:W-:Y:S02]  /*c680*/  IADD3 R69, P1, PT, R44, R69, RZ ;  /* 0x000000452c457210 */ /* 0x000fe40007f3e0ff */
[----:B------:R-:W-:Y:S01]  /*c690*/  ISETP.GE.U32.AND P0, PT, R13, R80, PT ;  /* 0x000000500d00720c */ /* 0x000fe20003f06070 */
[----:B------:R-:W-:Y:S01]  /*c6a0*/  IMAD.X R60, R41, 0x1, R60, P3 ;  /* 0x00000001293c7824 */ /* 0x000fe200018e063c */
[----:B------:R-:W-:Y:S02]  /*c6b0*/  IADD3 R67, P2, PT, R46, R67, RZ ;  /* 0x000000432e437210 */ /* 0x000fe40007f5e0ff */
[----:B------:R-:W-:Y:S02]  /*c6c0*/  IADD3 R0, P4, PT, R42, R0, RZ ;  /* 0x000000002a007210 */ /* 0x000fe40007f9e0ff */
[----:B------:R-:W-:-:S02]  /*c6d0*/  IADD3.X R62, PT, PT, R45, R62, RZ, P1, !PT ;  /* 0x0000003e2d3e7210 */ /* 0x000fc40000ffe4ff */
[----:B------:R-:W-:Y:S02]  /*c6e0*/  IADD3.X R65, PT, PT, R47, R65, RZ, P2, !PT ;  /* 0x000000412f417210 */ /* 0x000fe400017fe4ff */
[----:B------:R-:W-:-:S03]  /*c6f0*/  IADD3.X R61, PT, PT, R43, R61, RZ, P4, !PT ;  /* 0x0000003d2b3d7210 */ /* 0x000fc600027fe4ff */
        /* <DEDUP_REMOVED lines=15> */
[----:B------:R-:W-:Y:S02]  /*c7f0*/  @!P1 IADD3 R8, P6, PT, R30, R8, RZ ;  /* 0x000000081e089210 */ /* 0x000fe40007fde0ff */
[----:B------:R-:W-:-:S02]  /*c800*/  @!P1 IADD3.X R19, PT, PT, R25, R19, RZ, P3, !PT ;  /* 0x0000001319139210 */ /* 0x000fc40001ffe4ff */
[----:B------:R-:W-:Y:S02]  /*c810*/  @!P1 IADD3.X R18, PT, PT, R27, R18, RZ, P4, !PT ;  /* 0x000000121b129210 */ /* 0x000fe400027fe4ff */
[----:B------:R-:W-:-:S07]  /*c820*/  @!P1 IADD3.X R10, PT, PT, R31, R10, RZ, P6, !PT ;  /* 0x0000000a1f0a9210 */ /* 0x000fce00037fe4ff */
.L_x_8571:
[----:B------:R-:W-:Y:S05]  /*c830*/  BSYNC.RECONVERGENT B0 ;  /* 0x0000000000007941 */ /* 0x000fea0003800200 */
.L_x_8570:
[----:B------:R-:W-:Y:S02]  /*c840*/  IADD3 R14, P4, P5, R3, R69, R74 ;  /* 0x00000045030e7210 */ /* 0x000fe40007d9e04a */
[----:B------:R-:W-:Y:S02]  /*c850*/  IADD3 R67, P0, P1, R4, R67, R73 ;  /* 0x0000004304437210 */ /* 0x000fe4000791e049 */
[----:B------:R-:W-:Y:S02]  /*c860*/  IADD3 R20, P2, P3, R5, R63, R68 ;  /* 0x0000003f05147210 */ /* 0x000fe40007b5e044 */
[----:B------:R-:W-:Y:S02]  /*c870*/  IADD3.X R62, PT, PT, R59, R62, R72, P4, P5 ;  /* 0x0000003e3b3e7210 */ /* 0x000fe400027ea448 */
[----:B------:R-:W-:Y:S02]  /*c880*/  IADD3 R7, P5, P4, R7, R0, R71 ;  /* 0x0000000007077210 */ /* 0x000fe40007cbe047 */
[----:B-----5:R-:W-:-:S02]  /*c890*/  IADD3.X R53, PT, PT, R58, R65, R70, P0, P1 ;  /* 0x000000413a357210 */ /* 0x020fc400007e2446 */
[----:B------:R-:W-:Y:S02]  /*c8a0*/  IADD3.X R21, PT, PT, R57, R60, R66, P2, P3 ;  /* 0x0000003c39157210 */ /* 0x000fe400017e6442 */
[----:B------:R-:W-:Y:S02]  /*c8b0*/  IADD3 R14, P0, PT, R14, R9, RZ ;  /* 0x000000090e0e7210 */ /* 0x000fe40007f1e0ff */
[----:B------:R-:W-:Y:S02]  /*c8c0*/  IADD3 R0, P1, PT, R67, R6, RZ ;  /* 0x0000000643007210 */ /* 0x000fe40007f3e0ff */
[----:B------:R-:W-:Y:S02]  /*c8d0*/  IADD3 R20, P2, PT, R20, R11, RZ ;  /* 0x0000000b14147210 */ /* 0x000fe40007f5e0ff */
[----:B------:R-:W-:Y:S01]  /*c8e0*/  IADD3 R8, P3, PT, R7, R8, RZ ;  /* 0x0000000807087210 */ /* 0x000fe20007f7e0ff */
[----:B------:R-:W-:Y:S01]  /*c8f0*/  IMAD.X R53, R53, 0x1, R18, P1 ;  /* 0x0000000135357824 */ /* 0x000fe200008e0612 */
[----:B------:R-:W-:-:S02]  /*c900*/  IADD3.X R9, PT, PT, R56, R61, R64, P5, P4 ;  /* 0x0000003d38097210 */ /* 0x000fc40002fe8440 */
[----:B------:R-:W-:Y:S02]  /*c910*/  IADD3.X R15, PT, PT, R62, R19, RZ, P0, !PT ;  /* 0x000000133e0f7210 */ /* 0x000fe400007fe4ff */
[----:B------:R-:W-:Y:S02]  /*c920*/  IADD3.X R21, PT, PT, R21, R16, RZ, P2, !PT ;  /* 0x0000001015157210 */ /* 0x000fe400017fe4ff */
[----:B------:R-:W-:-:S07]  /*c930*/  IADD3.X R9, PT, PT, R9, R10, RZ, P3, !PT ;  /* 0x0000000a09097210 */ /* 0x000fce0001ffe4ff */
.L_x_8524:
[----:B------:R-:W-:Y:S05]  /*c940*/  BSYNC.RECONVERGENT B6 ;  /* 0x0000000000067941 */ /* 0x000fea0003800200 */
.L_x_8523:
        /* <DEDUP_REMOVED lines=9> */
[----:B------:R-:W-:Y:S01]  /*c9e0*/  VIADD R4, R3, 0x10 ;  /* 0x0000001003047836 */ /* 0x000fe20000000000 */
[----:B------:R-:W-:Y:S01]  /*c9f0*/  MOV R23, R9 ;  /* 0x0000000900177202 */ /* 0x000fe20000000f00 */
        /* <DEDUP_REMOVED lines=10> */
[----:B-1----:R-:W-:-:S07]  /*caa0*/  MOV R4, R13 ;  /* 0x0000000d00047202 */ /* 0x002fce0000000f00 */
.L_x_8575:
        /* <DEDUP_REMOVED lines=11> */
[----:B------:R-:W1:Y:S04]  /*cb60*/  LDS.128 R4, [R11] ;  /* 0x000000000b047984 */ /* 0x000e680000000c00 */
[----:B------:R-:W2:Y:S01]  /*cb70*/  LDS.128 R24, [R11+0x10] ;  /* 0x000010000b187984 */ /* 0x000ea20000000c00 */
[----:B-1----:R-:W-:Y:S02]  /*cb80*/  IADD3 R0, P2, PT, R6, R0, RZ ;  /* 0x0000000006007210 */ /* 0x002fe40007f5e0ff */
[----:B------:R-:W-:Y:S02]  /*cb90*/  IADD3 R14, P0, PT, R4, R14, RZ ;  /* 0x0000000e040e7210 */ /* 0x000fe40007f1e0ff */
[----:B--2---:R-:W-:Y:S01]  /*cba0*/  IADD3 R8, P4, PT, R26, R8, RZ ;  /* 0x000000081a087210 */ /* 0x004fe20007f9e0ff */
[----:B------:R-:W-:Y:S01]  /*cbb0*/  IMAD.X R53, R7, 0x1, R53, P2 ;  /* 0x0000000107357824 */ /* 0x000fe200010e0635 */
[----:B------:R-:W-:Y:S01]  /*cbc0*/  IADD3 R20, P3, PT, R24, R20, RZ ;  /* 0x0000001418147210 */ /* 0x000fe20007f7e0ff */
[----:B------:R-:W-:Y:S01]  /*cbd0*/  IMAD.MOV.U32 R4, RZ, RZ, R14 ;  /* 0x000000ffff047224 */ /* 0x000fe200078e000e */
[----:B------:R-:W-:Y:S01]  /*cbe0*/  IADD3.X R15, PT, PT, R5, R15, RZ, P0, !PT ;  /* 0x0000000f050f7210 */ /* 0x000fe200007fe4ff */
[----:B------:R-:W-:Y:S01]  /*cbf0*/  IMAD.MOV.U32 R7, RZ, RZ, R53 ;  /* 0x000000ffff077224 */ /* 0x000fe200078e0035 */
[----:B------:R-:W-:-:S02]  /*cc00*/  IADD3.X R9, PT, PT, R27, R9, RZ, P4, !PT ;  /* 0x000000091b097210 */ /* 0x000fc400027fe4ff */
[----:B------:R-:W-:Y:S02]  /*cc10*/  IADD3.X R21, PT, PT, R25, R21, RZ, P3, !PT ;  /* 0x0000001519157210 */ /* 0x000fe40001ffe4ff */
[----:B------:R-:W-:Y:S02]  /*cc20*/  MOV R5, R15 ;  /* 0x0000000f00057202 */ /* 0x000fe40000000f00 */
[----:B------:R-:W-:Y:S02]  /*cc30*/  MOV R6, R0 ;  /* 0x0000000000067202 */ /* 0x000fe40000000f00 */
[----:B------:R-:W-:Y:S02]  /*cc40*/  MOV R22, R8 ;  /* 0x0000000800167202 */ /* 0x000fe40000000f00 */
[----:B------:R-:W-:Y:S01]  /*cc50*/  MOV R23, R9 ;  /* 0x0000000900177202 */ /* 0x000fe20000000f00 */
[----:B------:R1:W-:Y:S04]  /*cc60*/  STS.128 [R3], R4 ;  /* 0x0000000403007388 */ /* 0x0003e80000000c00 */
[----:B------:R1:W-:Y:S02]  /*cc70*/  STS.128 [R3+0x10], R20 ;  /* 0x0000101403007388 */ /* 0x0003e40000000c00 */
.L_x_8574:
[----:B------:R-:W-:Y:S05]  /*cc80*/  BSYNC.RECONVERGENT B0 ;  /* 0x0000000000007941 */ /* 0x000fea0003800200 */
.L_x_8573:
[----:B-1----:R-:W-:Y:S01]  /*cc90*/  IMAD.MOV.U32 R4, RZ, RZ, R19 ;  /* 0x000000ffff047224 */ /* 0x002fe200078e0013 */
[----:B------:R-:W-:Y:S06]  /*cca0*/  @P1 BRA `(.L_x_8575) ;  /* 0xfffffffc00801947 */ /* 0x000fec000383ffff */
.L_x_8572:
        /* <DEDUP_REMOVED lines=11> */
[----:B------:R-:W-:Y:S01]  /*cd60*/  MOV R4, R14 ;  /* 0x0000000e00047202 */ /* 0x000fe20000000f00 */
[----:B------:R-:W-:Y:S01]  /*cd70*/  IMAD.MOV.U32 R5, RZ, RZ, R15 ;  /* 0x000000ffff057224 */ /* 0x000fe200078e000f */
[----:B------:R-:W-:Y:S01]  /*cd80*/  MOV R6, R0 ;  /* 0x0000000000067202 */ /* 0x000fe20000000f00 */
[----:B------:R-:W-:Y:S01]  /*cd90*/  IMAD.MOV.U32 R22, RZ, RZ, R8 ;  /* 0x000000ffff167224 */ /* 0x000fe200078e0008 */
[----:B------:R-:W-:Y:S02]  /*cda0*/  MOV R7, R53 ;  /* 0x0000003500077202 */ /* 0x000fe40000000f00 */
[----:B------:R-:W-:-:S02]  /*cdb0*/  MOV R23, R9 ;  /* 0x0000000900177202 */ /* 0x000fc40000000f00 */
        /* <DEDUP_REMOVED lines=8> */
.L_x_8580:
        /* <DEDUP_REMOVED lines=19> */
[----:B------:R-:W-:Y:S01]  /*cf70*/  IMAD.X R9, R27, 0x1, R9, P4 ;  /* 0x000000011b097824 */ /* 0x000fe200020e0609 */
[----:B------:R-:W-:-:S02]  /*cf80*/  IADD3.X R21, PT, PT, R25, R21, RZ, P3, !PT ;  /* 0x0000001519157210 */ /* 0x000fc40001ffe4ff */
[----:B------:R-:W-:Y:S01]  /*cf90*/  MOV R4, R14 ;  /* 0x0000000e00047202 */ /* 0x000fe20000000f00 */
[----:B------:R-:W-:Y:S01]  /*cfa0*/  IMAD.MOV.U32 R23, RZ, RZ, R9 ;  /* 0x000000ffff177224 */ /* 0x000fe200078e0009 */
[----:B------:R-:W-:Y:S02]  /*cfb0*/  MOV R5, R15 ;  /* 0x0000000f00057202 */ /* 0x000fe40000000f00 */
[----:B------:R-:W-:Y:S02]  /*cfc0*/  MOV R7, R53 ;  /* 0x0000003500077202 */ /* 0x000fe40000000f00 */
[----:B------:R-:W-:-:S03]  /*cfd0*/  MOV R22, R8 ;  /* 0x0000000800167202 */ /* 0x000fc60000000f00 */
[----:B------:R1:W-:Y:S04]  /*cfe0*/  STS.128 [R11], R4 ;  /* 0x000000040b007388 */ /* 0x0003e80000000c00 */
[----:B------:R1:W-:Y:S02]  /*cff0*/  STS.128 [R11+0x10], R20 ;  /* 0x000010140b007388 */ /* 0x0003e40000000c00 */
.L_x_8579:
[----:B------:R-:W-:Y:S05]  /*d000*/  BSYNC.RECONVERGENT B0 ;  /* 0x0000000000007941 */ /* 0x000fea0003800200 */
.L_x_8578:
[----:B-1----:R-:W-:Y:S01]  /*d010*/  MOV R4, R16 ;  /* 0x0000001000047202 */ /* 0x002fe20000000f00 */
[----:B------:R-:W-:Y:S06]  /*d020*/  @P1 BRA `(.L_x_8580) ;  /* 0xfffffffc00841947 */ /* 0x000fec000383ffff */
.L_x_8577:
[----:B------:R-:W-:Y:S01]  /*d030*/  ISETP.GE.U32.AND P0, PT, R3, 0x2, PT ;  /* 0x000000020300780c */ /* 0x000fe20003f06070 */
[----:B------:R-:W-:Y:S05]  /*d040*/  WARPSYNC.ALL ;  /* 0x0000000000007948 */ /* 0x000fea0003800000 */
[----:B------:R-:W-:Y:S07]  /*d050*/  BAR.SYNC.DEFER_BLOCKING 0x0 ;  /* 0x0000000000007b1d */ /* 0x000fee0000010000 */
[----:B------:R-:W-:Y:S05]  /*d060*/  @!P0 BRA `(.L_x_8576) ;  /* 0x0000000000508947 */ /* 0x000fea0003800000 */
[----:B-1----:R-:W-:-:S07]  /*d070*/  HFMA2 R4, -RZ, RZ, 0, 5.9604644775390625e-08 ;  /* 0x00000001ff047431 */ /* 0x002fce00000001ff */
.L_x_8581:
[----:B------:R-:W1:Y:S04]  /*d080*/  SHFL.DOWN PT, R11, R20, R4, 0x1f ;  /* 0x08001f04140b7589 */ /* 0x000e6800000e0000 */
[----:B------:R-:W2:Y:S04]  /*d090*/  SHFL.DOWN PT, R5, R14, R4, 0x1f ;  /* 0x08001f040e057589 */ /* 0x000ea800000e0000 */
[----:B------:R-:W3:Y:S04]  /*d0a0*/  SHFL.DOWN PT, R7, R0, R4, 0x1f ;  /* 0x08001f0400077589 */ /* 0x000ee800000e0000 */
[----:B------:R-:W4:Y:S04]  /*d0b0*/  SHFL.DOWN PT, R13, R8, R4, 0x1f ;  /* 0x08001f04080d7589 */ /* 0x000f2800000e0000 */
[----:B------:R-:W5:Y:S04]  /*d0c0*/  SHFL.DOWN PT, R6, R15, R4, 0x1f ;  /* 0x08001f040f067589 */ /* 0x000f6800000e0000 */
[----:B------:R-:W0:Y:S04]  /*d0d0*/  SHFL.DOWN PT, R10, R53, R4, 0x1f ;  /* 0x08001f04350a7589 */ /* 0x000e2800000e0000 */
[----:B------:R-:W0:Y:S01]  /*d0e0*/  SHFL.DOWN PT, R12, R21, R4, 0x1f ;  /* 0x08001f04150c7589 */ /* 0x000e2200000e0000 */
[----:B-1----:R-:W-:-:S03]  /*d0f0*/  IADD3 R20, P3, PT, R11, R20, RZ ;  /* 0x000000140b147210 */ /* 0x002fc60007f7e0ff */
[----:B------:R1:W0:Y:S01]  /*d100*/  SHFL.DOWN PT, R16, R9, R4, 0x1f ;  /* 0x08001f0409107589 */ /* 0x00022200000e0000 */
[----:B--2---:R-:W-:Y:S02]  /*d110*/  IADD3 R14, P1, PT, R5, R14, RZ ;  /* 0x0000000e050e7210 */ /* 0x004fe40007f3e0ff */
[----:B---3--:R-:W-:Y:S02]  /*d120*/  IADD3 R0, P2, PT, R7, R0, RZ ;  /* 0x0000000007007210 */ /* 0x008fe40007f5e0ff */
[----:B----4-:R-:W-:Y:S01]  /*d130*/  IADD3 R8, P4, PT, R13, R8, RZ ;  /* 0x000000080d087210 */ /* 0x010fe20007f9e0ff */
[----:B-1----:R-:W-:Y:S01]  /*d140*/  IMAD.SHL.U32 R4, R4, 0x2, RZ ;  /* 0x0000000204047824 */ /* 0x002fe200078e00ff */
[----:B-----5:R-:W-:-:S04]  /*d150*/  IADD3.X R15, PT, PT, R6, R15, RZ, P1, !PT ;  /* 0x0000000f060f7210 */ /* 0x020fc80000ffe4ff */
[----:B------:R-:W-:Y:S02]  /*d160*/  ISETP.GE.AND P0, PT, R4, R3, PT ;  /* 0x000000030400720c */ /* 0x000fe40003f06270 */
[----:B0-----:R-:W-:Y:S01]  /*d170*/  IADD3.X R53, PT, PT, R10, R53, RZ, P2, !PT ;  /* 0x000000350a357210 */ /* 0x001fe200017fe4ff */
[----:B------:R-:W-:Y:S01]  /*d180*/  IMAD.X R21, R12, 0x1, R21, P3 ;  /* 0x000000010c157824 */ /* 0x000fe200018e0615 */
[----:B------:R-:W-:-:S09]  /*d190*/  IADD3.X R9, PT, PT, R16, R9, RZ, P4, !PT ;  /* 0x0000000910097210 */ /* 0x000fd200027fe4ff */
[----:B------:R-:W-:Y:S05]  /*d1a0*/  @!P0 BRA `(.L_x_8581) ;  /* 0xfffffffc00b48947 */ /* 0x000fea000383ffff */
.L_x_8576:
        /* <DEDUP_REMOVED lines=9> */
[----:B-1----:R-:W-:Y:S01]  /*d240*/  MOV R5, R83 ;  /* 0x0000005300057202 */ /* 0x002fe20000000f00 */
        /* <DEDUP_REMOVED lines=272> */
.L_x_8582:
[----:B------:R-:W-:Y:S01]  /*e350*/  IMAD.MOV.U32 R24, RZ, RZ, RZ ;  /* 0x000000ffff187224 */ /* 0x000fe200078e00ff */
[----:B------:R-:W-:Y:S06]  /*e360*/  BRA.U !UP0, `(.L_x_8583) ;  /* 0x0000001108487547 */ /* 0x000fec000b800000 */
[----:B------:R-:W2:Y:S01]  /*e370*/  LDCU.64 UR8, c[0x0][0x568] ;  /* 0x0000ad00ff0877ac */ /* 0x000ea20008000a00 */
[----:B-1----:R-:W-:Y:S02]  /*e380*/  IADD3 R5, PT, PT, R83, 0x1, RZ ;  /* 0x0000000153057810 */ /* 0x002fe40007ffe0ff */
[----:B------:R-:W-:Y:S01]  /*e390*/  MOV R4, RZ ;  /* 0x000000ff00047202 */ /* 0x000fe20000000f00 */
[----:B------:R-:W1:Y:S01]  /*e3a0*/  LDCU UR6, c[0x0][0x570] ;  /* 0x0000ae00ff0677ac */ /* 0x000e620008000800 */
[----:B------:R-:W3:Y:S01]  /*e3b0*/  LDCU UR7, c[0x0][0x694] ;  /* 0x0000d280ff0777ac */ /* 0x000ee20008000800 */
[----:B------:R-:W-:Y:S02]  /*e3c0*/  UISETP.NE.AND UP1, UPT, UR5, URZ, UPT ;  /* 0x000000ff0500728c */ /* 0x000fe4000bf25270 */
[----:B--2---:R-:W-:-:S05]  /*e3d0*/  IMAD.HI.U32 R6, R5, UR9, R4 ;  /* 0x0000000905067c27 */ /* 0x004fca000f8e0004 */
[----:B-1----:R-:W-:-:S05]  /*e3e0*/  SHF.R.U32.HI R7, RZ, UR6, R6 ;  /* 0x00000006ff077c19 */ /* 0x002fca0008011606 */
        /* <DEDUP_REMOVED lines=266> */
.L_x_8583:
[----:B-1----:R-:W-:Y:S01]  /*f490*/  MOV R23, RZ ;  /* 0x000000ff00177202 */ /* 0x002fe20000000f00 */
        /* <DEDUP_REMOVED lines=275> */
.L_x_8584:
        /* <DEDUP_REMOVED lines=276> */
.L_x_8585:
        /* <DEDUP_REMOVED lines=17> */
[----:B-1----:R-:W-:-:S05]  /*11820*/  IMAD R3, R10, UR8, R3 ;  /* 0x000000080a037c24 */ /* 0x002fca000f8e0203 */
        /* <DEDUP_REMOVED lines=275> */
.L_x_8587:
        /* <DEDUP_REMOVED lines=276> */
.L_x_8588:
        /* <DEDUP_REMOVED lines=276> */
.L_x_8589:
        /* <DEDUP_REMOVED lines=276> */
.L_x_8590:
        /* <DEDUP_REMOVED lines=24> */
[----:B------:R1:W-:Y:S04]  /*15ea0*/  STG.E.64 desc[UR36][R6.64+0x8], R52 ;  /* 0x0000083406007986 */ /* 0x0003e8000c101b24 */
[----:B------:R1:W-:Y:S04]  /*15eb0*/  STG.E.64 desc[UR36][R6.64+0x10], R20 ;  /* 0x0000101406007986 */ /* 0x0003e8000c101b24 */
[----:B------:R1:W-:Y:S02]  /*15ec0*/  STG.E.64 desc[UR36][R6.64+0x18], R8 ;  /* 0x0000180806007986 */ /* 0x0003e4000c101b24 */
.L_x_8592:
[----:B------:R-:W-:Y:S05]  /*15ed0*/  BSYNC.RECONVERGENT B0 ;  /* 0x0000000000007941 */ /* 0x000fea0003800200 */
.L_x_8591:
        /* <DEDUP_REMOVED lines=35> */
.L_x_8594:
[----:B------:R-:W-:Y:S05]  /*16110*/  BSYNC.RECONVERGENT B0 ;  /* 0x0000000000007941 */ /* 0x000fea0003800200 */
.L_x_8593:
        /* <DEDUP_REMOVED lines=47> */
.L_x_8599:
        /* <DEDUP_REMOVED lines=18> */
.L_x_8598:
[----:B------:R-:W-:Y:S05]  /*16530*/  BRA `(.L_x_8597) ;  /* 0x00000000009c7947 */ /* 0x000fea0003800000 */
.L_x_8596:
        /* <DEDUP_REMOVED lines=15> */
[----:B------:R-:W-:Y:S02]  /*16630*/  MOV R19, UR11 ;  /* 0x0000000b00137c02 */ /* 0x000fe40008000f00 */
[----:B------:R-:W-:Y:S01]  /*16640*/  MOV R0, UR10 ;  /* 0x0000000a00007c02 */ /* 0x000fe20008000f00 */
[----:B------:R-:W3:Y:S01]  /*16650*/  LDC.64 R28, c[0x0][0x780] ;  /* 0x0001e000ff1c7b82 */ /* 0x000ee20000000a00 */
[----:B------:R-:W-:-:S07]  /*16660*/  MOV R31, R2 ;  /* 0x00000002001f7202 */ /* 0x000fce0000000f00 */
[----:B------:R-:W4:Y:S01]  /*16670*/  LDC R32, c[0x0][0x364] ;  /* 0x0000d900ff207b82 */ /* 0x000f220000000800 */
[----:B-1----:R-:W-:-:S07]  /*16680*/  IMAD R16, R10, UR5, RZ ;  /* 0x000000050a107c24 */ /* 0x002fce000f8e02ff */
.L_x_8600:
[----:B------:R-:W-:-:S05]  /*16690*/  IADD3 R10, PT, PT, R16, R31, RZ ;  /* 0x0000001f100a7210 */ /* 0x000fca0007ffe0ff */
[----:B--2---:R-:W-:-:S04]  /*166a0*/  IMAD R11, R10, R30, R17 ;  /* 0x0000001e0a0b7224 */ /* 0x004fc800078e0211 */
[----:B---3--:R-:W-:-:S05]  /*166b0*/  IMAD.WIDE.U32 R10, R11, 0x20, R28 ;  /* 0x000000200b0a7825 */ /* 0x008fca00078e001c */
[----:B------:R-:W2:Y:S04]  /*166c0*/  LDG.E.64 R12, desc[UR36][R10.64] ;  /* 0x000000240a0c7981 */ /* 0x000ea8000c1e1b00 */
[----:B------:R-:W3:Y:S04]  /*166d0*/  LDG.E.64 R20, desc[UR36][R10.64+0x10] ;  /* 0x000010240a147981 */ /* 0x000ee8000c1e1b00 */
[----:B------:R-:W5:Y:S04]  /*166e0*/  LDG.E.64 R14, desc[UR36][R10.64+0x8] ;  /* 0x000008240a0e7981 */ /* 0x000f68000c1e1b00 */
[----:B------:R-:W5:Y:S01]  /*166f0*/  LDG.E.64 R26, desc[UR36][R10.64+0x18] ;  /* 0x000018240a1a7981 */ /* 0x000f62000c1e1b00 */
[----:B----4-:R-:W-:-:S02]  /*16700*/  IADD3 R31, PT, PT, R32, R31, RZ ;  /* 0x0000001f201f7210 */ /* 0x010fc40007ffe0ff */
[----:B--2---:R-:W-:-:S05]  /*16710*/  IADD3 R8, P1, PT, R12, R8, RZ ;  /* 0x000000080c087210 */ /* 0x004fca0007f3e0ff */
[----:B------:R-:W-:Y:S01]  /*16720*/  IMAD.X R9, R13, 0x1, R9, P1 ;  /* 0x000000010d097824 */ /* 0x000fe200008e0609 */
[----:B------:R-:W-:Y:S02]  /*16730*/  ISETP.GE.U32.AND P1, PT, R31, UR7, PT ;  /* 0x000000071f007c0c */ /* 0x000fe4000bf26070 */
[----:B---3--:R-:W-:Y:S02]  /*16740*/  IADD3 R18, P3, PT, R20, R18, RZ ;  /* 0x0000001214127210 */ /* 0x008fe40007f7e0ff */
[----:B-----5:R-:W-:Y:S02]  /*16750*/  IADD3 R6, P2, PT, R14, R6, RZ ;  /* 0x000000060e067210 */ /* 0x020fe40007f5e0ff */
[----:B------:R-:W-:Y:S01]  /*16760*/  IADD3 R0, P4, PT, R26, R0, RZ ;  /* 0x000000001a007210 */ /* 0x000fe20007f9e0ff */
[----:B------:R-:W-:Y:S01]  /*16770*/  IMAD.X R19, R21, 0x1, R19, P3 ;  /* 0x0000000115137824 */ /* 0x000fe200018e0613 */
[----:B------:R-:W-:Y:S02]  /*16780*/  IADD3.X R7, PT, PT, R15, R7, RZ, P2, !PT ;  /* 0x000000070f077210 */ /* 0x000fe400017fe4ff */
[----:B------:R-:W-:-:S03]  /*16790*/  IADD3.X R3, PT, PT, R27, R3, RZ, P4, !PT ;  /* 0x000000031b037210 */ /* 0x000fc600027fe4ff */
[----:B------:R-:W-:Y:S06]  /*167a0*/  @!P1 BRA `(.L_x_8600) ;  /* 0xfffffffc00b89947 */ /* 0x000fec000383ffff */
.L_x_8597:
[----:B------:R-:W-:Y:S05]  /*167b0*/  BSYNC.RECONVERGENT B0 ;  /* 0x0000000000007941 */ /* 0x000fea0003800200 */
.L_x_8595:
[----:B------:R-:W1:Y:S01]  /*167c0*/  LDCU UR5, c[0x0][0x360] ;  /* 0x00006c00ff0577ac */ /* 0x000e620008000800 */
[----:B------:R-:W-:Y:S01]  /*167d0*/  IMAD.MOV.U32 R11, RZ, RZ, R7 ;  /* 0x000000ffff0b7224 */ /* 0x000fe200078e0007 */
[----:B------:R-:W-:Y:S01]  /*167e0*/  MOV R12, R18 ;  /* 0x00000012000c7202 */ /* 0x000fe20000000f00 */
[----:B------:R-:W-:Y:S01]  /*167f0*/  IMAD.MOV.U32 R14, RZ, RZ, R0 ;  /* 0x000000ffff0e7224 */ /* 0x000fe200078e0000 */
[----:B------:R-:W-:Y:S01]  /*16800*/  UIADD3 UR4, UPT, UPT, UR4, 0x10, URZ ;  /* 0x0000001004047890 */ /* 0x000fe2000fffe0ff */
[----:B------:R-:W-:Y:S02]  /*16810*/  MOV R13, R19 ;  /* 0x00000013000d7202 */ /* 0x000fe40000000f00 */
        /* <DEDUP_REMOVED lines=11> */
.L_x_8604:
        /* <DEDUP_REMOVED lines=9> */
[----:B------:R-:W1:Y:S04]  /*16960*/  LDS.128 R28, [R10+0x10] ;  /* 0x000010000a1c7984 */ /* 0x000e680000000c00 */
[----:B------:R-:W2:Y:S01]  /*16970*/  LDS.128 R12, [R10] ;  /* 0x000000000a0c7984 */ /* 0x000ea20000000c00 */
        /* <DEDUP_REMOVED lines=8> */
[----:B------:R-:W-:Y:S01]  /*16a00*/  IADD3.X R19, PT, PT, R29, R19, RZ, P3, !PT ;  /* 0x000000131d137210 */ /* 0x000fe20001ffe4ff */
[----:B------:R-:W-:Y:S01]  /*16a10*/  IMAD.X R9, R13, 0x1, R9, P1 ;  /* 0x000000010d097824 */ /* 0x000fe200008e0609 */
[----:B------:R-:W-:-:S02]  /*16a20*/  MOV R10, R6 ;  /* 0x00000006000a7202 */ /* 0x000fc40000000f00 */
[----:B------:R-:W-:Y:S02]  /*16a30*/  MOV R11, R7 ;  /* 0x00000007000b7202 */ /* 0x000fe40000000f00 */
[----:B------:R-:W-:Y:S02]  /*16a40*/  MOV R13, R19 ;  /* 0x00000013000d7202 */ /* 0x000fe40000000f00 */
[----:B------:R-:W-:Y:S01]  /*16a50*/  MOV R14, R0 ;  /* 0x00000000000e7202 */ /* 0x000fe20000000f00 */
[----:B------:R1:W-:Y:S04]  /*16a60*/  STS.128 [R21], R8 ;  /* 0x0000000815007388 */ /* 0x0003e80000000c00 */
[----:B------:R1:W-:Y:S02]  /*16a70*/  STS.128 [R21+0x10], R12 ;  /* 0x0000100c15007388 */ /* 0x0003e40000000c00 */
.L_x_8603:
[----:B------:R-:W-:Y:S05]  /*16a80*/  BSYNC.RECONVERGENT B0 ;  /* 0x0000000000007941 */ /* 0x000fea0003800200 */
.L_x_8602:
[----:B------:R-:W-:-:S03]  /*16a90*/  UISETP.GT.U32.AND UP0, UPT, UR4, 0x3, UPT ;  /* 0x000000030400788c */ /* 0x000fc6000bf04070 */
[----:B------:R-:W-:-:S06]  /*16aa0*/  UMOV UR4, UR7 ;  /* 0x0000000700047c82 */ /* 0x000fcc0008000000 */
[----:B------:R-:W-:Y:S05]  /*16ab0*/  BRA.U UP0, `(.L_x_8604) ;  /* 0xfffffffd00847547 */ /* 0x000fea000b83ffff */
.L_x_8601:
        /* <DEDUP_REMOVED lines=18> */
.L_x_8609:
        /* <DEDUP_REMOVED lines=17> */
[----:B------:R-:W-:-:S02]  /*16cf0*/  IADD3.X R7, PT, PT, R15, R7, RZ, P3, !PT ;  /* 0x000000070f077210 */ /* 0x000fc40001ffe4ff */
[----:B------:R-:W-:Y:S02]  /*16d00*/  IADD3.X R3, PT, PT, R31, R3, RZ, P5, !PT ;  /* 0x000000031f037210 */ /* 0x000fe40002ffe4ff */
[----:B------:R-:W-:Y:S01]  /*16d10*/  IADD3.X R9, PT, PT, R13, R9, RZ, P1, !PT ;  /* 0x000000090d097210 */ /* 0x000fe20000ffe4ff */
[----:B------:R-:W-:Y:S01]  /*16d20*/  IMAD.MOV.U32 R11, RZ, RZ, R7 ;  /* 0x000000ffff0b7224 */ /* 0x000fe200078e0007 */
[----:B------:R-:W-:Y:S02]  /*16d30*/  MOV R10, R6 ;  /* 0x00000006000a7202 */ /* 0x000fe40000000f00 */
[----:B------:R-:W-:Y:S02]  /*16d40*/  MOV R12, R18 ;  /* 0x00000012000c7202 */ /* 0x000fe40000000f00 */
[----:B------:R-:W-:Y:S01]  /*16d50*/  MOV R13, R19 ;  /* 0x00000013000d7202 */ /* 0x000fe20000000f00 */
[----:B------:R1:W-:Y:S01]  /*16d60*/  STS.128 [R21], R8 ;  /* 0x0000000815007388 */ /* 0x0003e20000000c00 */
[----:B------:R-:W-:-:S05]  /*16d70*/  MOV R15, R3 ;  /* 0x00000003000f7202 */ /* 0x000fca0000000f00 */
[----:B------:R1:W-:Y:S02]  /*16d80*/  STS.128 [R21+0x10], R12 ;  /* 0x0000100c15007388 */ /* 0x0003e40000000c00 */
.L_x_8608:
[----:B------:R-:W-:Y:S05]  /*16d90*/  BSYNC.RECONVERGENT B0 ;  /* 0x0000000000007941 */ /* 0x000fea0003800200 */
.L_x_8607:
[----:B------:R-:W-:Y:S01]  /*16da0*/  MOV R2, R16 ;  /* 0x0000001000027202 */ /* 0x000fe20000000f00 */
[----:B------:R-:W-:Y:S06]  /*16db0*/  @P2 BRA `(.L_x_8609) ;  /* 0xfffffffc00882947 */ /* 0x000fec000383ffff */
.L_x_8606:
[----:B------:R-:W-:Y:S01]  /*16dc0*/  BAR.SYNC.DEFER_BLOCKING 0x0 ;  /* 0x0000000000007b1d */ /* 0x000fe20000010000 */
[----:B------:R-:W-:-:S09]  /*16dd0*/  UISETP.GE.U32.AND UP0, UPT, UR4, 0x2, UPT ;  /* 0x000000020400788c */ /* 0x000fd2000bf06070 */
[----:B------:R-:W-:Y:S05]  /*16de0*/  BRA.U !UP0, `(.L_x_8605) ;  /* 0x0000000108507547 */ /* 0x000fea000b800000 */
[----:B------:R-:W-:-:S07]  /*16df0*/  IMAD.MOV.U32 R2, RZ, RZ, 0x1 ;  /* 0x00000001ff027424 */ /* 0x000fce00078e00ff */
.L_x_8610:
[----:B-12---:R-:W1:Y:S04]  /*16e00*/  SHFL.DOWN PT, R13, R6, R2, 0x1f ;  /* 0x08001f02060d7589 */ /* 0x006e6800000e0000 */
        /* <DEDUP_REMOVED lines=10> */
[----:B----4-:R-:W-:Y:S02]  /*16eb0*/  IADD3 R0, P5, PT, R17, R0, RZ ;  /* 0x0000000011007210 */ /* 0x010fe40007fbe0ff */
[----:B-1----:R-:W-:Y:S02]  /*16ec0*/  SHF.L.U32 R2, R2, 0x1, RZ ;  /* 0x0000000102027819 */ /* 0x002fe400000006ff */
[----:B-----5:R-:W-:Y:S02]  /*16ed0*/  IADD3.X R9, PT, PT, R10, R9, RZ, P2, !PT ;  /* 0x000000090a097210 */ /* 0x020fe400017fe4ff */
[----:B------:R-:W-:Y:S01]  /*16ee0*/  ISETP.GE.AND P1, PT, R2, UR4, PT ;  /* 0x0000000402007c0c */ /* 0x000fe2000bf26270 */
[----:B0-----:R-:W-:Y:S01]  /*16ef0*/  IMAD.X R7, R12, 0x1, R7, P3 ;  /* 0x000000010c077824 */ /* 0x001fe200018e0607 */
[----:B------:R-:W-:-:S02]  /*16f00*/  IADD3.X R19, PT, PT, R14, R19, RZ, P4, !PT ;  /* 0x000000130e137210 */ /* 0x000fc400027fe4ff */
[----:B------:R-:W-:-:S09]  /*16f10*/  IADD3.X R3, PT, PT, R16, R3, RZ, P5, !PT ;  /* 0x0000000310037210 */ /* 0x000fd20002ffe4ff */
[----:B------:R-:W-:Y:S05]  /*16f20*/  @!P1 BRA `(.L_x_8610) ;  /* 0xfffffffc00b49947 */ /* 0x000fea000383ffff */
.L_x_8605:
        /* <DEDUP_REMOVED lines=10> */
[----:B------:R-:W-:Y:S01]  /*16fd0*/  IADD3 R20, P1, PT, R22, UR4, RZ ;  /* 0x0000000416147c10 */ /* 0x000fe2000ff3e0ff */
[----:B------:R-:W-:Y:S01]  /*16fe0*/  IMAD.X R31, RZ, RZ, UR5, P4 ;  /* 0x00000005ff1f7e24 */ /* 0x000fe2000a0e06ff */
[----:B------:R-:W-:-:S02]  /*16ff0*/  IADD3 R26, P2, PT, R23, UR4, RZ ;  /* 0x00000004171a7c10 */ /* 0x000fc4000ff5e0ff */
[----:B------:R-:W-:Y:S01]  /*17000*/  IADD3.X R29, PT, PT, RZ, UR5, RZ, P3, !PT ;  /* 0x00000005ff1d7c10 */ /* 0x000fe20009ffe4ff */
[----:B-12---:R-:W-:Y:S02]  /*17010*/  IMAD.X R21, RZ, RZ, UR5, P1 ;  /* 0x00000005ff157e24 */ /* 0x006fe400088e06ff */
[----:B------:R-:W2:Y:S01]  /*17020*/  @P0 LDG.E.64 R4, desc[UR36][R30.64] ;  /* 0x000000241e040981 */ /* 0x000ea2000c1e1b00 */
[----:B------:R-:W-:-:S03]  /*17030*/  IADD3.X R27, PT, PT, RZ, UR5, RZ, P2, !PT ;  /* 0x00000005ff1b7c10 */ /* 0x000fc600097fe4ff */
[----:B------:R-:W3:Y:S04]  /*17040*/  @P0 LDG.E.64 R10, desc[UR36][R28.64] ;  /* 0x000000241c0a0981 */ /* 0x000ee8000c1e1b00 */
[----:B------:R-:W4:Y:S04]  /*17050*/  @P0 LDG.E.64 R14, desc[UR36][R20.64] ;  /* 0x00000024140e0981 */ /* 0x000f28000c1e1b00 */
[----:B------:R-:W5:Y:S01]  /*17060*/  @P0 LDG.E.64 R12, desc[UR36][R26.64] ;  /* 0x000000241a0c0981 */ /* 0x000f62000c1e1b00 */
[----:B------:R-:W1:Y:S02]  /*17070*/  LDCU.U8 UR4, c[0x0][0x799] ;  /* 0x0000f320ff0477ac */ /* 0x000e640008000000 */
[----:B-1----:R-:W-:-:S02]  /*17080*/  ISETP.NE.AND P1, PT, RZ, UR4, PT ;  /* 0x00000004ff007c0c */ /* 0x002fc4000bf25270 */
[----:B--2---:R-:W-:Y:S02]  /*17090*/  @P0 IADD3 R8, P2, PT, R4, R8, RZ ;  /* 0x0000000804080210 */ /* 0x004fe40007f5e0ff */
[----:B---3--:R-:W-:Y:S02]  /*170a0*/  @P0 IADD3 R6, P3, PT, R10, R6, RZ ;  /* 0x000000060a060210 */ /* 0x008fe40007f7e0ff */
[----:B------:R-:W-:Y:S02]  /*170b0*/  @P0 IADD3.X R9, PT, PT, R5, R9, RZ, P2, !PT ;  /* 0x0000000905090210 */ /* 0x000fe400017fe4ff */
[----:B----4-:R-:W-:Y:S02]  /*170c0*/  @P0 IADD3 R0, P5, PT, R14, R0, RZ ;  /* 0x000000000e000210 */ /* 0x010fe40007fbe0ff */
[----:B------:R-:W-:Y:S02]  /*170d0*/  @P0 IADD3.X R7, PT, PT, R11, R7, RZ, P3, !PT ;  /* 0x000000070b070210 */ /* 0x000fe40001ffe4ff */
[----:B-----5:R-:W-:Y:S01]  /*170e0*/  @P0 IADD3 R18, P4, PT, R12, R18, RZ ;  /* 0x000000120c120210 */ /* 0x020fe20007f9e0ff */
[----:B------:R-:W-:Y:S01]  /*170f0*/  IMAD.MOV.U32 R17, RZ, RZ, R9 ;  /* 0x000000ffff117224 */ /* 0x000fe200078e0009 */
[----:B------:R-:W-:-:S02]  /*17100*/  @P0 IADD3.X R3, PT, PT, R15, R3, RZ, P5, !PT ;  /* 0x000000030f030210 */ /* 0x000fc40002ffe4ff */
[----:B------:R-:W-:Y:S01]  /*17110*/  MOV R16, R8 ;  /* 0x0000000800107202 */ /* 0x000fe20000000f00 */
[----:B------:R-:W-:Y:S01]  /*17120*/  @P0 IMAD.X R19, R13, 0x1, R19, P4 ;  /* 0x000000010d130824 */ /* 0x000fe200020e0613 */
[----:B------:R-:W-:Y:S02]  /*17130*/  MOV R32, R6 ;  /* 0x0000000600207202 */ /* 0x000fe40000000f00 */
[----:B------:R-:W-:Y:S01]  /*17140*/  MOV R33, R7 ;  /* 0x0000000700217202 */ /* 0x000fe20000000f00 */
[----:B------:R-:W-:Y:S01]  /*17150*/  IMAD.MOV.U32 R34, RZ, RZ, R0 ;  /* 0x000000ffff227224 */ /* 0x000fe200078e0000 */
        /* <DEDUP_REMOVED lines=25> */
.L_x_8613:
        /* <DEDUP_REMOVED lines=19> */
.L_x_8614:
[----:B------:R-:W-:Y:S05]  /*17420*/  BRA `(.L_x_8615) ;  /* 0x0000000000047947 */ /* 0x000fea0003800000 */
.L_x_8612:
[----:B------:R2:W-:Y:S02]  /*17430*/  STG.E.64 desc[UR36][R30.64], R16 ;  /* 0x000000101e007986 */ /* 0x0005e4000c101b24 */
.L_x_8615:
        /* <DEDUP_REMOVED lines=23> */
.L_x_8617:
        /* <DEDUP_REMOVED lines=19> */
.L_x_8618:
[----:B------:R-:W-:Y:S05]  /*176e0*/  BRA `(.L_x_8619) ;  /* 0x00000000000c7947 */ /* 0x000fea0003800000 */
.L_x_8616:
[----:B------:R-:W-:-:S04]  /*176f0*/  IADD3 R2, P0, PT, R23, UR6, RZ ;  /* 0x0000000617027c10 */ /* 0x000fc8000ff1e0ff */
[----:B------:R-:W-:-:S05]  /*17700*/  IADD3.X R3, PT, PT, RZ, UR7, RZ, P0, !PT ;  /* 0x00000007ff037c10 */ /* 0x000fca00087fe4ff */
[----:B------:R4:W-:Y:S04]  /*17710*/  STG.E.64 desc[UR36][R2.64], R18 ;  /* 0x0000001202007986 */ /* 0x0009e8000c101b24 */
.L_x_8619:
[----:B------:R-:W5:Y:S02]  /*17720*/  LDCU.64 UR4, c[0x0][0x768] ;  /* 0x0000ed00ff0477ac */ /* 0x000f640008000a00 */
[----:B-----5:R-:W-:-:S05]  /*17730*/  IADD3 R22, P0, PT, R22, UR4, RZ ;  /* 0x0000000416167c10 */ /* 0x020fca000ff1e0ff */
[----:B------:R-:W-:-:S05]  /*17740*/  IMAD.X R23, RZ, RZ, UR5, P0 ;  /* 0x00000005ff177e24 */ /* 0x000fca00080e06ff */
[----:B------:R-:W-:Y:S01]  /*17750*/  STG.E.64 desc[UR36][R22.64], R34 ;  /* 0x0000002216007986 */ /* 0x000fe2000c101b24 */
[----:B------:R-:W-:Y:S05]  /*17760*/  EXIT ;  /* 0x000000000000794d */ /* 0x000fea0003800000 */
.L_x_8611:
        /* <DEDUP_REMOVED lines=9> */
[----:B--2---:R-:W-:-:S02]  /*17800*/  IADD3 R18, P2, PT, R14, R18, RZ ;  /* 0x000000120e127210 */ /* 0x004fc40007f5e0ff */
[----:B---3--:R-:W-:Y:S02]  /*17810*/  IADD3 R8, P0, PT, R10, R8, RZ ;  /* 0x000000080a087210 */ /* 0x008fe40007f1e0ff */
[----:B----4-:R-:W-:Y:S02]  /*17820*/  IADD3 R6, P1, PT, R12, R6, RZ ;  /* 0x000000060c067210 */ /* 0x010fe40007f3e0ff */
[----:B-----5:R-:W-:Y:S01]  /*17830*/  IADD3 R0, P3, PT, R16, R0, RZ ;  /* 0x0000000010007210 */ /* 0x020fe20007f7e0ff */
[----:B------:R-:W-:Y:S01]  /*17840*/  IMAD.X R19, R15, 0x1, R19, P2 ;  /* 0x000000010f137824 */ /* 0x000fe200010e0613 */
[----:B------:R-:W-:Y:S02]  /*17850*/  IADD3.X R9, PT, PT, R11, R9, RZ, P0, !PT ;  /* 0x000000090b097210 */ /* 0x000fe400007fe4ff */
[----:B------:R-:W-:Y:S02]  /*17860*/  IADD3.X R7, PT, PT, R13, R7, RZ, P1, !PT ;  /* 0x000000070d077210 */ /* 0x000fe40000ffe4ff */
[----:B------:R-:W-:-:S07]  /*17870*/  IADD3.X R3, PT, PT, R17, R3, RZ, P3, !PT ;  /* 0x0000000311037210 */ /* 0x000fce0001ffe4ff */
.L_x_8620:
        /* <DEDUP_REMOVED lines=12> */
[----:B-12---:R-:W-:Y:S02]  /*17940*/  HFMA2 R8, -RZ, RZ, 0, 4.4763088226318359375e-05 ;  /* 0x000002efff087431 */ /* 0x006fe400000001ff */
[----:B------:R-:W-:Y:S01]  /*17950*/  IMAD.MOV.U32 R12, RZ, RZ, 0x1 ;  /* 0x00000001ff0c7424 */ /* 0x000fe200078e00ff */
[----:B------:R1:W2:Y:S01]  /*17960*/  LDC.64 R14, c[0x4][R2] ;  /* 0x01000000020e7b82 */ /* 0x0002a20000000a00 */
[----:B------:R-:W4:Y:S01]  /*17970*/  LDCU.64 UR6, c[0x4][0x7b8] ;  /* 0x0100f700ff0677ac */ /* 0x000f220008000a00 */
[----:B------:R-:W-:Y:S01]  /*17980*/  MOV R13, RZ ;  /* 0x000000ff000d7202 */ /* 0x000fe20000000f00 */
[----:B------:R-:W5:Y:S01]  /*17990*/  LDCU.64 UR8, c[0x4][0xf8] ;  /* 0x01001f00ff0877ac */ /* 0x000f620008000a00 */
[----:B---3--:R-:W-:Y:S01]  /*179a0*/  MOV R4, UR4 ;  /* 0x0000000400047c02 */ /* 0x008fe20008000f00 */
[----:B------:R-:W-:Y:S01]  /*179b0*/  IMAD.U32 R5, RZ, RZ, UR5 ;  /* 0x00000005ff057e24 */ /* 0x000fe2000f8e00ff */
[----:B----4-:R-:W-:-:S02]  /*179c0*/  MOV R6, UR6 ;  /* 0x0000000600067c02 */ /* 0x010fc40008000f00 */
[----:B------:R-:W-:Y:S01]  /*179d0*/  MOV R7, UR7 ;  /* 0x0000000700077c02 */ /* 0x000fe20008000f00 */
[----:B-----5:R-:W-:Y:S01]  /*179e0*/  IMAD.U32 R10, RZ, RZ, UR8 ;  /* 0x00000008ff0a7e24 */ /* 0x020fe2000f8e00ff */
[----:B-1----:R-:W-:-:S07]  /*179f0*/  MOV R11, UR9 ;  /* 0x00000009000b7c02 */ /* 0x002fce0008000f00 */
[----:B------:R-:W-:-:S07]  /*17a00*/  LEPC R20, `(.L_x_8623) ;  /* 0x000000001014794e */ /* 0x000fce0000000000 */
[----:B0-2---:R-:W-:Y:S05]  /*17a10*/  CALL.ABS.NOINC R14 ;  /* 0x000000000e007343 */ /* 0x005fea0003c00000 */
.L_x_8623:
        /* <DEDUP_REMOVED lines=19> */
.L_x_8624:
[----:B------:R-:W-:Y:S05]  /*17b50*/  BRA `(.L_x_8625) ;  /* 0x0000000000107947 */ /* 0x000fea0003800000 */
.L_x_8622:
[----:B------:R-:W3:Y:S02]  /*17b60*/  LDCU.64 UR4, c[0x0][0x768] ;  /* 0x0000ed00ff0477ac */ /* 0x000ee40008000a00 */
[----:B---3--:R-:W-:-:S05]  /*17b70*/  IADD3 R2, P0, PT, R25, UR4, RZ ;  /* 0x0000000419027c10 */ /* 0x008fca000ff1e0ff */
[----:B------:R-:W-:-:S05]  /*17b80*/  IMAD.X R3, RZ, RZ, UR5, P0 ;  /* 0x00000005ff037e24 */ /* 0x000fca00080e06ff */
[----:B------:R3:W-:Y:S03]  /*17b90*/  STG.E.64 desc[UR36][R2.64], R16 ;  /* 0x0000001002007986 */ /* 0x0007e6000c101b24 */
.L_x_8625:
        /* <DEDUP_REMOVED lines=9> */
[----:B-12---:R-:W-:Y:S02]  /*17c30*/  HFMA2 R8, -RZ, RZ, 0, 4.4763088226318359375e-05 ;  /* 0x000002efff087431 */ /* 0x006fe400000001ff */
[----:B------:R-:W-:Y:S01]  /*17c40*/  IMAD.MOV.U32 R12, RZ, RZ, 0x1 ;  /* 0x00000001ff0c7424 */ /* 0x000fe200078e00ff */
[----:B------:R1:W2:Y:S01]  /*17c50*/  LDC.64 R14, c[0x4][R2] ;  /* 0x01000000020e7b82 */ /* 0x0002a20000000a00 */
        /* <DEDUP_REMOVED lines=8> */
[----:B-1----:R-:W-:-:S07]  /*17ce0*/  MOV R11, UR9 ;  /* 0x00000009000b7c02 */ /* 0x002fce0008000f00 */
[----:B------:R-:W-:-:S07]  /*17cf0*/  LEPC R20, `(.L_x_8627) ;  /* 0x000000001014794e */ /* 0x000fce0000000000 */
[----:B--2-4-:R-:W-:Y:S05]  /*17d00*/  CALL.ABS.NOINC R14 ;  /* 0x000000000e007343 */ /* 0x014fea0003c00000 */
.L_x_8627:
        /* <DEDUP_REMOVED lines=19> */
.L_x_8628:
[----:B------:R-:W-:Y:S05]  /*17e40*/  BRA `(.L_x_8629) ;  /* 0x00000000000c7947 */ /* 0x000fea0003800000 */
.L_x_8626:
[----:B---3--:R-:W-:-:S05]  /*17e50*/  IADD3 R2, P0, PT, R23, UR6, RZ ;  /* 0x0000000617027c10 */ /* 0x008fca000ff1e0ff */
[----:B------:R-:W-:-:S05]  /*17e60*/  IMAD.X R3, RZ, RZ, UR7, P0 ;  /* 0x00000007ff037e24 */ /* 0x000fca00080e06ff */
[----:B------:R3:W-:Y:S03]  /*17e70*/  STG.E.64 desc[UR36][R2.64], R18 ;  /* 0x0000001202007986 */ /* 0x0007e6000c101b24 */
.L_x_8629:
[----:B------:R-:W5:Y:S02]  /*17e80*/  LDCU.64 UR4, c[0x0][0x768] ;  /* 0x0000ed00ff0477ac */ /* 0x000f640008000a00 */
[----:B-----5:R-:W-:-:S04]  /*17e90*/  IADD3 R22, P0, PT, R22, UR4, RZ ;  /* 0x0000000416167c10 */ /* 0x020fc8000ff1e0ff */
[----:B------:R-:W-:-:S05]  /*17ea0*/  IADD3.X R23, PT, PT, RZ, UR5, RZ, P0, !PT ;  /* 0x00000005ff177c10 */ /* 0x000fca00087fe4ff */
[----:B------:R-:W-:Y:S01]  /*17eb0*/  STG.E.64 desc[UR36][R22.64], R28 ;  /* 0x0000001c16007986 */ /* 0x000fe2000c101b24 */
[----:B------:R-:W-:Y:S05]  /*17ec0*/  EXIT ;  /* 0x000000000000794d */ /* 0x000fea0003800000 */
.L_x_8621:
[----:B------:R-:W-:Y:S04]  /*17ed0*/  STG.E.64 desc[UR36][R4.64], R16 ;  /* 0x0000001004007986 */ /* 0x000fe8000c101b24 */
[----:B------:R-:W-:Y:S04]  /*17ee0*/  STG.E.64 desc[UR36][R4.64+0x8], R26 ;  /* 0x0000081a04007986 */ /* 0x000fe8000c101b24 */
[----:B------:R-:W-:Y:S04]  /*17ef0*/  STG.E.64 desc[UR36][R4.64+0x10], R18 ;  /* 0x0000101204007986 */ /* 0x000fe8000c101b24 */
[----:B------:R-:W-:Y:S01]  /*17f00*/  STG.E.64 desc[UR36][R4.64+0x18], R28 ;  /* 0x0000181c04007986 */ /* 0x000fe2000c101b24 */
[----:B------:R-:W-:Y:S05]  /*17f10*/  EXIT ;  /* 0x000000000000794d */ /* 0x000fea0003800000 */
.L_x_8586:
        /* <DEDUP_REMOVED lines=20> */
[----:B------:R-:W-:-:S02]  /*18060*/  IADD3.X R31, PT, PT, RZ, UR5, RZ, P4, !PT ;  /* 0x00000005ff1f7c10 */ /* 0x000fc4000a7fe4ff */
[----:B------:R-:W-:Y:S01]  /*18070*/  IADD3 R28, P3, PT, R24, UR4, RZ ;  /* 0x00000004181c7c10 */ /* 0x000fe2000ff7e0ff */
[----:B------:R-:W-:Y:S01]  /*18080*/  IMAD.X R27, RZ, RZ, UR5, P2 ;  /* 0x00000005ff1b7e24 */ /* 0x000fe200090e06ff */
[----:B------:R-:W-:Y:S01]  /*18090*/  IADD3.X R13, PT, PT, RZ, UR5, RZ, P1, !PT ;  /* 0x00000005ff0d7c10 */ /* 0x000fe20008ffe4ff */
        /* <DEDUP_REMOVED lines=8> */
[----:B---3--:R-:W-:-:S03]  /*18120*/  @P0 IADD3 R8, P4, PT, R10, R8, RZ ;  /* 0x000000080a080210 */ /* 0x008fc60007f9e0ff */
[----:B------:R-:W-:Y:S01]  /*18130*/  @P0 IMAD.X R15, R3, 0x1, R15, P1 ;  /* 0x00000001030f0824 */ /* 0x000fe200008e060f */
[----:B----4-:R-:W-:Y:S01]  /*18140*/  @P0 IADD3 R20, P3, PT, R6, R20, RZ ;  /* 0x0000001406140210 */ /* 0x010fe20007f7e0ff */
[----:B------:R-:W-:Y:S01]  /*18150*/  @P0 IMAD.X R9, R11, 0x1, R9, P4 ;  /* 0x000000010b090824 */ /* 0x000fe200020e0609 */
[----:B-----5:R-:W-:Y:S02]  /*18160*/  @P0 IADD3 R0, P2, PT, R4, R0, RZ ;  /* 0x0000000004000210 */ /* 0x020fe40007f5e0ff */
[----:B------:R-:W-:Y:S02]  /*18170*/  @P0 IADD3.X R21, PT, PT, R7, R21, RZ, P3, !PT ;  /* 0x0000001507150210 */ /* 0x000fe40001ffe4ff */
[----:B------:R-:W-:Y:S01]  /*18180*/  MOV R16, R14 ;  /* 0x0000000e00107202 */ /* 0x000fe20000000f00 */
[----:B------:R-:W-:Y:S01]  /*18190*/  IMAD.MOV.U32 R52, RZ, RZ, R0 ;  /* 0x000000ffff347224 */ /* 0x000fe200078e0000 */
[----:B------:R-:W-:Y:S02]  /*181a0*/  MOV R17, R15 ;  /* 0x0000000f00117202 */ /* 0x000fe40000000f00 */
[----:B------:R-:W-:Y:S01]  /*181b0*/  @P0 IADD3.X R53, PT, PT, R5, R53, RZ, P2, !PT ;  /* 0x0000003505350210 */ /* 0x000fe200017fe4ff */
[----:B------:R-:W-:Y:S01]  /*181c0*/  IMAD.MOV.U32 R32, RZ, RZ, R8 ;  /* 0x000000ffff207224 */ /* 0x000fe200078e0008 */
[----:B------:R-:W-:-:S02]  /*181d0*/  MOV R18, R20 ;  /* 0x0000001400127202 */ /* 0x000fc40000000f00 */
        /* <DEDUP_REMOVED lines=13> */
[----:B-1----:R-:W-:Y:S01]  /*182b0*/  IMAD.MOV.U32 R12, RZ, RZ, 0x1 ;  /* 0x00000001ff0c7424 */ /* 0x002fe200078e00ff */
        /* <DEDUP_REMOVED lines=12> */
.L_x_8632:
        /* <DEDUP_REMOVED lines=19> */
.L_x_8633:
[----:B------:R-:W-:Y:S05]  /*184b0*/  BRA `(.L_x_8634) ;  /* 0x0000000000047947 */ /* 0x000fea0003800000 */
.L_x_8631:
[----:B------:R2:W-:Y:S02]  /*184c0*/  STG.E.64 desc[UR36][R30.64], R16 ;  /* 0x000000101e007986 */ /* 0x0005e4000c101b24 */
.L_x_8634:
        /* <DEDUP_REMOVED lines=10> */
[----:B-1----:R-:W-:Y:S01]  /*18570*/  MOV R12, 0x1 ;  /* 0x00000001000c7802 */ /* 0x002fe20000000f00 */
[----:B------:R1:W0:Y:S01]  /*18580*/  LDC.64 R14, c[0x4][R2] ;  /* 0x01000000020e7b82 */ /* 0x0002220000000a00 */
        /* <DEDUP_REMOVED lines=11> */
.L_x_8636:
        /* <DEDUP_REMOVED lines=19> */
.L_x_8637:
[----:B------:R-:W-:Y:S05]  /*18770*/  BRA `(.L_x_8638) ;  /* 0x00000000000c7947 */ /* 0x000fea0003800000 */
.L_x_8635:
[----:B------:R-:W-:-:S04]  /*18780*/  IADD3 R2, P0, PT, R23, UR6, RZ ;  /* 0x0000000617027c10 */ /* 0x000fc8000ff1e0ff */
[----:B------:R-:W-:-:S05]  /*18790*/  IADD3.X R3, PT, PT, RZ, UR7, RZ, P0, !PT ;  /* 0x00000007ff037c10 */ /* 0x000fca00087fe4ff */
[----:B------:R4:W-:Y:S04]  /*187a0*/  STG.E.64 desc[UR36][R2.64], R18 ;  /* 0x0000001202007986 */ /* 0x0009e8000c101b24 */
.L_x_8638:
[----:B------:R-:W5:Y:S02]  /*187b0*/  LDCU.64 UR4, c[0x0][0x768] ;  /* 0x0000ed00ff0477ac */ /* 0x000f640008000a00 */
[----:B-----5:R-:W-:-:S05]  /*187c0*/  IADD3 R22, P0, PT, R22, UR4, RZ ;  /* 0x0000000416167c10 */ /* 0x020fca000ff1e0ff */
[----:B------:R-:W-:-:S05]  /*187d0*/  IMAD.X R23, RZ, RZ, UR5, P0 ;  /* 0x00000005ff177e24 */ /* 0x000fca00080e06ff */
[----:B------:R-:W-:Y:S01]  /*187e0*/  STG.E.64 desc[UR36][R22.64], R32 ;  /* 0x0000002016007986 */ /* 0x000fe2000c101b24 */
[----:B------:R-:W-:Y:S05]  /*187f0*/  EXIT ;  /* 0x000000000000794d */ /* 0x000fea0003800000 */
.L_x_8630:
        /* <DEDUP_REMOVED lines=17> */
.L_x_8639:
        /* <DEDUP_REMOVED lines=27> */
.L_x_8642:
        /* <DEDUP_REMOVED lines=19> */
.L_x_8643:
[----:B------:R-:W-:Y:S05]  /*18bf0*/  BRA `(.L_x_8644) ;  /* 0x0000000000107947 */ /* 0x000fea0003800000 */
.L_x_8641:
[----:B------:R-:W1:Y:S02]  /*18c00*/  LDCU.64 UR4, c[0x0][0x768] ;  /* 0x0000ed00ff0477ac */ /* 0x000e640008000a00 */
[----:B-1----:R-:W-:-:S04]  /*18c10*/  IADD3 R2, P0, PT, R25, UR4, RZ ;  /* 0x0000000419027c10 */ /* 0x002fc8000ff1e0ff */
[----:B------:R-:W-:-:S05]  /*18c20*/  IADD3.X R3, PT, PT, RZ, UR5, RZ, P0, !PT ;  /* 0x00000005ff037c10 */ /* 0x000fca00087fe4ff */
[----:B------:R1:W-:Y:S04]  /*18c30*/  STG.E.64 desc[UR36][R2.64], R16 ;  /* 0x0000001002007986 */ /* 0x0003e8000c101b24 */
.L_x_8644:
        /* <DEDUP_REMOVED lines=23> */
.L_x_8646:
        /* <DEDUP_REMOVED lines=19> */
.L_x_8647:
[----:B------:R-:W-:Y:S05]  /*18ee0*/  BRA `(.L_x_8648) ;  /* 0x00000000000c7947 */ /* 0x000fea0003800000 */
.L_x_8645:
[----:B-1----:R-:W-:-:S04]  /*18ef0*/  IADD3 R2, P0, PT, R23, UR6, RZ ;  /* 0x0000000617027c10 */ /* 0x002fc8000ff1e0ff */
[----:B------:R-:W-:-:S05]  /*18f00*/  IADD3.X R3, PT, PT, RZ, UR7, RZ, P0, !PT ;  /* 0x00000007ff037c10 */ /* 0x000fca00087fe4ff */
[----:B------:R1:W-:Y:S04]  /*18f10*/  STG.E.64 desc[UR36][R2.64], R18 ;  /* 0x0000001202007986 */ /* 0x0003e8000c101b24 */
.L_x_8648:
[----:B------:R-:W3:Y:S02]  /*18f20*/  LDCU.64 UR4, c[0x0][0x768] ;  /* 0x0000ed00ff0477ac */ /* 0x000ee40008000a00 */
[----:B---3--:R-:W-:-:S04]  /*18f30*/  IADD3 R22, P0, PT, R22, UR4, RZ ;  /* 0x0000000416167c10 */ /* 0x008fc8000ff1e0ff */
[----:B------:R-:W-:-:S05]  /*18f40*/  IADD3.X R23, PT, PT, RZ, UR5, RZ, P0, !PT ;  /* 0x00000005ff177c10 */ /* 0x000fca00087fe4ff */
[----:B------:R-:W-:Y:S01]  /*18f50*/  STG.E.64 desc[UR36][R22.64], R26 ;  /* 0x0000001a16007986 */ /* 0x000fe2000c101b24 */
[----:B------:R-:W-:Y:S05]  /*18f60*/  EXIT ;  /* 0x000000000000794d */ /* 0x000fea0003800000 */
.L_x_8640:
[----:B------:R-:W-:Y:S04]  /*18f70*/  STG.E.64 desc[UR36][R4.64], R16 ;  /* 0x0000001004007986 */ /* 0x000fe8000c101b24 */
[----:B------:R-:W-:Y:S04]  /*18f80*/  STG.E.64 desc[UR36][R4.64+0x8], R52 ;  /* 0x0000083404007986 */ /* 0x000fe8000c101b24 */
[----:B------:R-:W-:Y:S04]  /*18f90*/  STG.E.64 desc[UR36][R4.64+0x10], R18 ;  /* 0x0000101204007986 */ /* 0x000fe8000c101b24 */
[----:B------:R-:W-:Y:S01]  /*18fa0*/  STG.E.64 desc[UR36][R4.64+0x18], R26 ;  /* 0x0000181a04007986 */ /* 0x000fe2000c101b24 */
[----:B------:R-:W-:Y:S05]  /*18fb0*/  EXIT ;  /* 0x000000000000794d */ /* 0x000fea0003800000 */
.L_x_8649:
        /* <DEDUP_REMOVED lines=12> */
.L_x_10034:


//--------------------- .text._ZN2at6native13reduce_kernelILi512ELi1ENS0_8ReduceOpIiNS0_14func_wrapper_tIiZNS0_11sum_functorIiiiEclERNS_14TensorIteratorEEUliiE_EEjiLi4ELi4EEEEEvT1_ --------------------------
	.section	.text._ZN2at6native13reduce_kernelILi512ELi1ENS0_8ReduceOpIiNS0_14func_wrapper_tIiZNS0_11sum_functorIiiiEclERNS_14TensorIteratorEEUliiE_EEjiLi4ELi4EEEEEvT1_,"ax",@progbits
	.align	128
        .global         _ZN2at6native13reduce_kernelILi512ELi1ENS0_8ReduceOpIiNS0_14func_wrapper_tIiZNS0_11sum_functorIiiiEclERNS_14TensorIteratorEEUliiE_EEjiLi4ELi4EEEEEvT1_
        .type           _ZN2at6native13reduce_kernelILi512ELi1ENS0_8ReduceOpIiNS0_14func_wrapper_tIiZNS0_11sum_functorIiiiEclERNS_14TensorIteratorEEUliiE_EEjiLi4ELi4EEEEEvT1_,@function
        .size           _ZN2at6native13reduce_kernelILi512ELi1ENS0_8ReduceOpIiNS0_14func_wrapper_tIiZNS0_11sum_functorIiiiEclERNS_14TensorIteratorEEUliiE_EEjiLi4ELi4EEEEEvT1_,(.L_x_10035 - _ZN2at6native13reduce_kernelILi512ELi1ENS0_8ReduceOpIiNS0_14func_wrapper_tIiZNS0_11sum_functorIiiiEclERNS_14TensorIteratorEEUliiE_EEjiLi4ELi4EEEEEvT1_)
        .other          _ZN2at6native13reduce_kernelILi512ELi1ENS0_8ReduceOpIiNS0_14func_wrapper_tIiZNS0_11sum_functorIiiiEclERNS_14TensorIteratorEEUliiE_EEjiLi4ELi4EEEEEvT1_,@"STO_CUDA_ENTRY STV_DEFAULT"
_ZN2at6native13reduce_kernelILi512ELi1ENS0_8ReduceOpIiNS0_14func_wrapper_tIiZNS0_11sum_functorIiiiEclERNS_14TensorIteratorEEUliiE_EEjiLi4ELi4EEEEEvT1_:
.text._ZN2at6native13reduce_kernelILi512ELi1ENS0_8ReduceOpIiNS0_14func_wrapper_tIiZNS0_11sum_functorIiiiEclERNS_14TensorIteratorEEUliiE_EEjiLi4ELi4EEEEEvT1_:
        /* <DEDUP_REMOVED lines=295> */
.L_x_8650:
        /* <DEDUP_REMOVED lines=40> */
[----:B------:R-:W-:Y:S01]  /*14f0*/  IMAD.WIDE.U32 R2, R0, 0x4, R4 ;  /* 0x0000000400027825 */ /* 0x000fe200078e0004 */
[----:B------:R-:W0:Y:S05]  /*1500*/  LDCU UR4, c[0x0][0x384] ;  /* 0x00007080ff0477ac */ /* 0x000e2a0008000800 */
[----:B------:R-:W0:Y:S02]  /*1510*/  LDG.E R2, desc[UR36][R2.64] ;  /* 0x0000002402027981 */ /* 0x000e24000c1e1900 */
[----:B0-----:R-:W-:-:S07]  /*1520*/  IADD3 R9, PT, PT, R2, UR4, RZ ;  /* 0x0000000402097c10 */ /* 0x001fce000fffe0ff */
.L_x_8657:
[----:B------:R-:W-:Y:S05]  /*1530*/  BSYNC.RECONVERGENT B2 ;  /* 0x0000000000027941 */ /* 0x000fea0003800200 */
.L_x_8656:
[----:B------:R-:W-:Y:S02]  /*1540*/  IADD3 R2, P0, PT, R4, 0x10, RZ ;  /* 0x0000001004027810 */ /* 0x000fe40007f1e0ff */
[----:B------:R-:W-:Y:S02]  /*1550*/  IADD3 R10, PT, PT, R11, -0x4, R24 ;  /* 0xfffffffc0b0a7810 */ /* 0x000fe40007ffe018 */
[----:B------:R-:W-:-:S09]  /*1560*/  IADD3.X R3, PT, PT, RZ, R5, RZ, P0, !PT ;  /* 0x00000005ff037210 */ /* 0x000fd200007fe4ff */
.L_x_8655:
[----:B------:R-:W-:Y:S05]  /*1570*/  BSYNC.RECONVERGENT B1 ;  /* 0x0000000000017941 */ /* 0x000fea0003800200 */
.L_x_8654:
[----:B------:R-:W-:Y:S01]  /*1580*/  LEA R5, R21, 0x3, 0x2 ;  /* 0x0000000315057811 */ /* 0x000fe200078e10ff */
[----:B------:R-:W-:Y:S01]  /*1590*/  BSSY.RECONVERGENT B1, `(.L_x_8658) ;  /* 0x0000015000017945 */ /* 0x000fe20003800200 */
[----:B------:R-:W-:Y:S01]  /*15a0*/  ISETP.NE.AND P0, PT, RZ, UR21, PT ;  /* 0x00000015ff007c0c */ /* 0x000fe2000bf05270 */
[----:B------:R-:W-:Y:S01]  /*15b0*/  IMAD.MOV.U32 R11, RZ, RZ, R12 ;  /* 0x000000ffff0b7224 */ /* 0x000fe200078e000c */
[----:B------:R-:W-:Y:S02]  /*15c0*/  ISETP.GE.U32.AND P2, PT, R5, R10, PT ;  /* 0x0000000a0500720c */ /* 0x000fe40003f46070 */
[----:B------:R-:W-:Y:S02]  /*15d0*/  ISETP.NE.AND P1, PT, RZ, UR22, PT ;  /* 0x00000016ff007c0c */ /* 0x000fe4000bf25270 */
[----:B------:R-:W-:Y:S02]  /*15e0*/  ISETP.NE.AND P0, PT, R7, RZ, P0 ;  /* 0x000000ff0700720c */ /* 0x000fe40000705270 */
[----:B------:R-:W-:-:S04]  /*15f0*/  ISETP.NE.AND P1, PT, R6, RZ, P1 ;  /* 0x000000ff0600720c */ /* 0x000fc80000f25270 */
[----:B------:R-:W-:-:S03]  /*1600*/  PLOP3.LUT P0, PT, P0, P1, PT, 0xf8, 0x8f ;  /* 0x00000000008f781c */ /* 0x000fc60000703f70 */
[----:B------:R-:W-:Y:S10]  /*1610*/  @P2 BRA `(.L_x_8659) ;  /* 0x0000000000302947 */ /* 0x000ff40003800000 */
[----:B------:R-:W-:-:S07]  /*1620*/  MOV R11, R12 ;  /* 0x0000000c000b7202 */ /* 0x000fce0000000f00 */
.L_x_8660:
[C---:B------:R-:W-:Y:S01]  /*1630*/  IMAD.WIDE.U32 R4, R21.reuse, 0x10, R2 ;  /* 0x0000001015047825 */ /* 0x040fe200078e0002 */
[----:B------:R-:W0:Y:S05]  /*1640*/  LDCU UR4, c[0x0][0x394] ;  /* 0x00007280ff0477ac */ /* 0x000e2a0008000800 */
[----:B------:R-:W2:Y:S01]  /*1650*/  LDG.E.128 R4, desc[UR36][R4.64] ;  /* 0x0000002404047981 */ /* 0x000ea2000c1e1d00 */
[----:B0-----:R-:W-:-:S04]  /*1660*/  IADD3 R21, PT, PT, R21, UR4, RZ ;  /* 0x0000000415157c10 */ /* 0x001fc8000fffe0ff */
[----:B------:R-:W-:-:S04]  /*1670*/  LEA R13, R21, 0x3, 0x2 ;  /* 0x00000003150d7811 */ /* 0x000fc800078e10ff */
[----:B------:R-:W-:Y:S01]  /*1680*/  ISETP.GE.U32.AND P1, PT, R13, R10, PT ;  /* 0x0000000a0d00720c */ /* 0x000fe20003f26070 */
[----:B--2---:R-:W-:Y:S01]  /*1690*/  IMAD.IADD R9, R4, 0x1, R9 ;  /* 0x0000000104097824 */ /* 0x004fe200078e0209 */
[----:B------:R-:W-:Y:S01]  /*16a0*/  IADD3 R12, PT, PT, R5, R12, RZ ;  /* 0x0000000c050c7210 */ /* 0x000fe20007ffe0ff */
[----:B------:R-:W-:Y:S01]  /*16b0*/  IMAD.IADD R8, R7, 0x1, R8 ;  /* 0x0000000107087824 */ /* 0x000fe200078e0208 */
[----:B------:R-:W-:-:S09]  /*16c0*/  IADD3 R11, PT, PT, R6, R11, RZ ;  /* 0x0000000b060b7210 */ /* 0x000fd20007ffe0ff */
[----:B------:R-:W-:Y:S05]  /*16d0*/  @!P1 BRA `(.L_x_8660) ;  /* 0xfffffffc00d49947 */ /* 0x000fea000383ffff */
.L_x_8659:
[----:B------:R-:W-:Y:S05]  /*16e0*/  BSYNC.RECONVERGENT B1 ;  /* 0x0000000000017941 */ /* 0x000fea0003800200 */
.L_x_8658:
        /* <DEDUP_REMOVED lines=8> */
[----:B--2---:R-:W-:-:S07]  /*1770*/  IADD3 R9, PT, PT, R9, R2, RZ ;  /* 0x0000000209097210 */ /* 0x004fce0007ffe0ff */
.L_x_8662:
[----:B------:R-:W-:Y:S05]  /*1780*/  BSYNC.RECONVERGENT B1 ;  /* 0x0000000000017941 */ /* 0x000fea0003800200 */
.L_x_8661:
[----:B------:R-:W-:-:S05]  /*1790*/  IADD3 R9, PT, PT, R11, R12, R9 ;  /* 0x0000000c0b097210 */ /* 0x000fca0007ffe009 */
[----:B------:R-:W-:Y:S01]  /*17a0*/  IMAD.IADD R19, R9, 0x1, R8 ;  /* 0x0000000109137824 */ /* 0x000fe200078e0208 */
[----:B------:R-:W-:Y:S06]  /*17b0*/  BRA `(.L_x_8652) ;  /* 0x0000009000f47947 */ /* 0x000fec0003800000 */
.L_x_8653:
        /* <DEDUP_REMOVED lines=18> */
.L_x_8667:
[C---:B------:R-:W-:Y:S02]  /*18e0*/  IMAD.IADD R13, R21.reuse, 0x1, R0 ;  /* 0x00000001150d7824 */ /* 0x040fe400078e0200 */
[----:B------:R-:W-:-:S03]  /*18f0*/  IMAD.WIDE.U32 R10, R21, 0x4, R2 ;  /* 0x00000004150a7825 */ /* 0x000fc600078e0002 */
[CC--:B------:R-:W-:Y:S01]  /*1900*/  IADD3 R15, PT, PT, R13.reuse, R0.reuse, RZ ;  /* 0x000000000d0f7210 */ /* 0x0c0fe20007ffe0ff */
[--C-:B------:R-:W-:Y:S02]  /*1910*/  IMAD.WIDE.U32 R12, R13, 0x4, R2.reuse ;  /* 0x000000040d0c7825 */ /* 0x100fe400078e0002 */
[----:B------:R-:W2:Y:S01]  /*1920*/  LDG.E R11, desc[UR36][R10.64] ;  /* 0x000000240a0b7981 */ /* 0x000ea2000c1e1900 */
[C---:B------:R-:W-:Y:S01]  /*1930*/  IADD3 R23, PT, PT, R15.reuse, R0, RZ ;  /* 0x000000000f177210 */ /* 0x040fe20007ffe0ff */
[--C-:B------:R-:W-:Y:S02]  /*1940*/  IMAD.WIDE.U32 R14, R15, 0x4, R2.reuse ;  /* 0x000000040f0e7825 */ /* 0x100fe400078e0002 */
[----:B------:R-:W3:Y:S02]  /*1950*/  LDG.E R7, desc[UR36][R12.64] ;  /* 0x000000240c077981 */ /* 0x000ee4000c1e1900 */
[C---:B------:R-:W-:Y:S02]  /*1960*/  IMAD.WIDE.U32 R8, R23.reuse, 0x4, R2 ;  /* 0x0000000417087825 */ /* 0x040fe400078e0002 */
[----:B------:R-:W4:Y:S04]  /*1970*/  LDG.E R14, desc[UR36][R14.64] ;  /* 0x000000240e0e7981 */ /* 0x000f28000c1e1900 */
[----:B------:R-:W5:Y:S01]  /*1980*/  LDG.E R8, desc[UR36][R8.64] ;  /* 0x0000002408087981 */ /* 0x000f62000c1e1900 */
[----:B------:R-:W-:-:S04]  /*1990*/  IMAD.IADD R21, R23, 0x1, R0 ;  /* 0x0000000117157824 */ /* 0x000fc800078e0200 */
[----:B------:R-:W-:-:S05]  /*19a0*/  IMAD R23, R0, 0x3, R21 ;  /* 0x0000000300177824 */ /* 0x000fca00078e0215 */
[----:B------:R-:W-:Y:S02]  /*19b0*/  ISETP.GE.U32.AND P0, PT, R23, R24, PT ;  /* 0x000000181700720c */ /* 0x000fe40003f06070 */
[----:B--2---:R-:W-:Y:S02]  /*19c0*/  IADD3 R4, PT, PT, R11, R4, RZ ;  /* 0x000000040b047210 */ /* 0x004fe40007ffe0ff */
[----:B---3--:R-:W-:Y:S01]  /*19d0*/  IADD3 R6, PT, PT, R7, R6, RZ ;  /* 0x0000000607067210 */ /* 0x008fe20007ffe0ff */
[----:B----4-:R-:W-:Y:S01]  /*19e0*/  IMAD.IADD R5, R14, 0x1, R5 ;  /* 0x000000010e057824 */ /* 0x010fe200078e0205 */
[----:B-----5:R-:W-:-:S07]  /*19f0*/  IADD3 R19, PT, PT, R8, R19, RZ ;  /* 0x0000001308137210 */ /* 0x020fce0007ffe0ff */
[----:B------:R-:W-:Y:S05]  /*1a00*/  @!P0 BRA `(.L_x_8667) ;  /* 0xfffffffc00b48947 */ /* 0x000fea000383ffff */
[----:B------:R-:W-:Y:S05]  /*1a10*/  BSYNC.RECONVERGENT B2 ;  /* 0x0000000000027941 */ /* 0x000fea0003800200 */
.L_x_8666:
[----:B------:R-:W-:-:S07]  /*1a20*/  MOV R10, R8 ;  /* 0x00000008000a7202 */ /* 0x000fce0000000f00 */
.L_x_8665:
[----:B------:R-:W-:Y:S05]  /*1a30*/  BSYNC.RECONVERGENT B1 ;  /* 0x0000000000017941 */ /* 0x000fea0003800200 */
.L_x_8664:
        /* <DEDUP_REMOVED lines=19> */
.L_x_8669:
[----:B------:R-:W-:Y:S05]  /*1b70*/  BSYNC.RECONVERGENT B1 ;  /* 0x0000000000017941 */ /* 0x000fea0003800200 */
.L_x_8668:
[----:B------:R-:W-:Y:S04]  /*1b80*/  BSSY.RECONVERGENT B1, `(.L_x_8670) ;  /* 0x000000e000017945 */ /* 0x000fe80003800200 */
[----:B------:R-:W-:Y:S05]  /*1b90*/  @P0 BRA `(.L_x_8671) ;  /* 0x0000000000300947 */ /* 0x000fea0003800000 */
[----:B0-----:R-:W-:Y:S01]  /*1ba0*/  IMAD.IADD R3, R21, 0x1, R0 ;  /* 0x0000000115037824 */ /* 0x001fe200078e0200 */
[----:B-----5:R-:W-:-:S04]  /*1bb0*/  IADD3 R4, PT, PT, R4, R11, RZ ;  /* 0x0000000b04047210 */ /* 0x020fc80007ffe0ff */
[----:B------:R-:W-:-:S13]  /*1bc0*/  ISETP.GE.U32.AND P0, PT, R3, R24, PT ;  /* 0x000000180300720c */ /* 0x000fda0003f06070 */
[----:B------:R-:W-:Y:S05]  /*1bd0*/  @P0 BRA `(.L_x_8671) ;  /* 0x0000000000200947 */ /* 0x000fea0003800000 */
[----:B------:R-:W-:Y:S02]  /*1be0*/  IADD3 R3, PT, PT, R3, R0, RZ ;  /* 0x0000000003037210 */ /* 0x000fe40007ffe0ff */
[----:B------:R-:W-:Y:S02]  /*1bf0*/  IADD3 R6, PT, PT, R6, R7, RZ ;  /* 0x0000000706067210 */ /* 0x000fe40007ffe0ff */
[----:B------:R-:W-:-:S13]  /*1c00*/  ISETP.GE.U32.AND P0, PT, R3, R24, PT ;  /* 0x000000180300720c */ /* 0x000fda0003f06070 */
[----:B------:R-:W-:Y:S01]  /*1c10*/  @!P0 IMAD.IADD R3, R3, 0x1, R0 ;  /* 0x0000000103038824 */ /* 0x000fe200078e0200 */
[----:B------:R-:W-:-:S04]  /*1c20*/  @!P0 IADD3 R5, PT, PT, R5, R14, RZ ;  /* 0x0000000e05058210 */ /* 0x000fc80007ffe0ff */
[----:B------:R-:W-:-:S04]  /*1c30*/  @!P0 ISETP.GE.U32.AND P1, PT, R3, R24, PT ;  /* 0x000000180300820c */ /* 0x000fc80003f26070 */
[----:B------:R-:W-:-:S05]  /*1c40*/  @!P0 SEL R10, R10, RZ, !P1 ;  /* 0x000000ff0a0a8207 */ /* 0x000fca0004800000 */
[----:B------:R-:W-:-:S07]  /*1c50*/  @!P0 IMAD.IADD R19, R19, 0x1, R10 ;  /* 0x0000000113138824 */ /* 0x000fce00078e020a */
.L_x_8671:
[----:B------:R-:W-:Y:S05]  /*1c60*/  BSYNC.RECONVERGENT B1 ;  /* 0x0000000000017941 */ /* 0x000fea0003800200 */
.L_x_8670:
[----:B------:R-:W-:-:S04]  /*1c70*/  IADD3 R4, PT, PT, R5, R6, R4 ;  /* 0x0000000605047210 */ /* 0x000fc80007ffe004 */
[----:B------:R-:W-:Y:S01]  /*1c80*/  IADD3 R19, PT, PT, R4, R19, RZ ;  /* 0x0000001304137210 */ /* 0x000fe20007ffe0ff */
[----:B------:R-:W-:Y:S06]  /*1c90*/  BRA `(.L_x_8652) ;  /* 0x0000008c00bc7947 */ /* 0x000fec0003800000 */
.L_x_8663:
        /* <DEDUP_REMOVED lines=14> */
.L_x_8676:
        /* <DEDUP_REMOVED lines=18> */
[----:B--2---:R-:W-:Y:S01]  /*1ea0*/  IADD3 R7, PT, PT, R14, R7, RZ ;  /* 0x000000070e077210 */ /* 0x004fe20007ffe0ff */
[----:B---3--:R-:W-:Y:S01]  /*1eb0*/  IMAD.IADD R6, R9, 0x1, R6 ;  /* 0x0000000109067824 */ /* 0x008fe200078e0206 */
[----:B----4-:R-:W-:Y:S02]  /*1ec0*/  IADD3 R5, PT, PT, R10, R5, RZ ;  /* 0x000000050a057210 */ /* 0x010fe40007ffe0ff */
[----:B-----5:R-:W-:-:S07]  /*1ed0*/  IADD3 R19, PT, PT, R18, R19, RZ ;  /* 0x0000001312137210 */ /* 0x020fce0007ffe0ff */
[----:B------:R-:W-:Y:S05]  /*1ee0*/  @!P0 BRA `(.L_x_8676) ;  /* 0xfffffffc00a48947 */ /* 0x000fea000383ffff */
[----:B------:R-:W-:Y:S05]  /*1ef0*/  BSYNC.RECONVERGENT B2 ;  /* 0x0000000000027941 */ /* 0x000fea0003800200 */
.L_x_8675:
[----:B------:R-:W-:Y:S01]  /*1f00*/  IMAD.MOV.U32 R12, RZ, RZ, R14 ;  /* 0x000000ffff0c7224 */ /* 0x000fe200078e000e */
[----:B------:R-:W-:Y:S01]  /*1f10*/  MOV R14, R10 ;  /* 0x0000000a000e7202 */ /* 0x000fe20000000f00 */
[----:B------:R-:W-:Y:S01]  /*1f20*/  IMAD.MOV.U32 R10, RZ, RZ, R18 ;  /* 0x000000ffff0a7224 */ /* 0x000fe200078e0012 */
[----:B------:R-:W-:-:S07]  /*1f30*/  MOV R11, R9 ;  /* 0x00000009000b7202 */ /* 0x000fce0000000f00 */
.L_x_8674:
[----:B------:R-:W-:Y:S05]  /*1f40*/  BSYNC.RECONVERGENT B1 ;  /* 0x0000000000017941 */ /* 0x000fea0003800200 */
.L_x_8673:
        /* <DEDUP_REMOVED lines=23> */
.L_x_8678:
[----:B------:R-:W-:Y:S05]  /*20c0*/  BSYNC.RECONVERGENT B1 ;  /* 0x0000000000017941 */ /* 0x000fea0003800200 */
.L_x_8677:
[----:B------:R-:W-:Y:S04]  /*20d0*/  BSSY.RECONVERGENT B1, `(.L_x_8679) ;  /* 0x000000e000017945 */ /* 0x000fe80003800200 */
[----:B------:R-:W-:Y:S05]  /*20e0*/  @P0 BRA `(.L_x_8680) ;  /* 0x0000000000300947 */ /* 0x000fea0003800000 */
[----:B0-----:R-:W-:Y:S02]  /*20f0*/  IADD3 R3, PT, PT, R21, R4, RZ ;  /* 0x0000000415037210 */ /* 0x001fe40007ffe0ff */
[----:B-----5:R-:W-:Y:S02]  /*2100*/  IADD3 R7, PT, PT, R7, R12, RZ ;  /* 0x0000000c07077210 */ /* 0x020fe40007ffe0ff */
[----:B------:R-:W-:-:S13]  /*2110*/  ISETP.GE.U32.AND P0, PT, R3, R24, PT ;  /* 0x000000180300720c */ /* 0x000fda0003f06070 */
[----:B------:R-:W-:Y:S05]  /*2120*/  @P0 BRA `(.L_x_8680) ;  /* 0x0000000000200947 */ /* 0x000fea0003800000 */
[----:B------:R-:W-:Y:S01]  /*2130*/  IMAD.IADD R3, R3, 0x1, R4 ;  /* 0x0000000103037824 */ /* 0x000fe200078e0204 */
[----:B------:R-:W-:-:S04]  /*2140*/  IADD3 R6, PT, PT, R6, R11, RZ ;  /* 0x0000000b06067210 */ /* 0x000fc80007ffe0ff */
[----:B------:R-:W-:-:S13]  /*2150*/  ISETP.GE.U32.AND P0, PT, R3, R24, PT ;  /* 0x000000180300720c */ /* 0x000fda0003f06070 */
[----:B------:R-:W-:Y:S01]  /*2160*/  @!P0 IADD3 R3, PT, PT, R3, R4, RZ ;  /* 0x0000000403038210 */ /* 0x000fe20007ffe0ff */
[----:B------:R-:W-:-:S03]  /*2170*/  @!P0 IMAD.IADD R5, R5, 0x1, R14 ;  /* 0x0000000105058824 */ /* 0x000fc600078e020e */
[----:B------:R-:W-:-:S04]  /*2180*/  @!P0 ISETP.GE.U32.AND P1, PT, R3, R24, PT ;  /* 0x000000180300820c */ /* 0x000fc80003f26070 */
[----:B------:R-:W-:-:S04]  /*2190*/  @!P0 SEL R10, R10, RZ, !P1 ;  /* 0x000000ff0a0a8207 */ /* 0x000fc80004800000 */
[----:B------:R-:W-:-:S07]  /*21a0*/  @!P0 IADD3 R19, PT, PT, R19, R10, RZ ;  /* 0x0000000a13138210 */ /* 0x000fce0007ffe0ff */
.L_x_8680:
[----:B------:R-:W-:Y:S05]  /*21b0*/  BSYNC.RECONVERGENT B1 ;  /* 0x0000000000017941 */ /* 0x000fea0003800200 */
.L_x_8679:
[----:B------:R-:W-:-:S04]  /*21c0*/  IADD3 R6, PT, PT, R5, R6, R7 ;  /* 0x0000000605067210 */ /* 0x000fc80007ffe007 */
[----:B------:R-:W-:Y:S01]  /*21d0*/  IADD3 R19, PT, PT, R6, R19, RZ ;  /* 0x0000001306137210 */ /* 0x000fe20007ffe0ff */
[----:B------:R-:W-:Y:S06]  /*21e0*/  BRA `(.L_x_8652) ;  /* 0x0000008800687947 */ /* 0x000fec0003800000 */
.L_x_8672:
        /* <DEDUP_REMOVED lines=18> */
.L_x_8688:
        /* <DEDUP_REMOVED lines=302> */
.L_x_8684:
        /* <DEDUP_REMOVED lines=232> */
.L_x_8685:
        /* <DEDUP_REMOVED lines=231> */
.L_x_8686:
        /* <DEDUP_REMOVED lines=243> */
.L_x_8687:
[----:B------:R-:W-:-:S04]  /*6210*/  LOP3.LUT R13, R8, 0xfffffffc, RZ, 0xc0, !PT ;  /* 0xfffffffc080d7812 */ /* 0x000fc800078ec0ff */
[----:B------:R-:W-:-:S04]  /*6220*/  IADD3 R12, P1, PT, R13, R4, RZ ;  /* 0x000000040d0c7210 */ /* 0x000fc80007f3e0ff */
[----:B------:R-:W-:-:S05]  /*6230*/  IADD3.X R13, PT, PT, RZ, R5, RZ, P1, !PT ;  /* 0x00000005ff0d7210 */ /* 0x000fca0000ffe4ff */
[----:B------:R2:W5:Y:S04]  /*6240*/  LDG.E R8, desc[UR36][R12.64] ;  /* 0x000000240c087981 */ /* 0x000568000c1e1900 */
.L_x_8683:
        /* <DEDUP_REMOVED lines=11> */
.L_x_8682:
[----:B0-----:R-:W-:Y:S05]  /*6300*/  BSYNC.RECONVERGENT B1 ;  /* 0x0000000000017941 */ /* 0x001fea0003800200 */
.L_x_8681:
        /* <DEDUP_REMOVED lines=284> */
.L_x_8692:
[----:B------:R-:W-:Y:S02]  /*74d0*/  SHF.R.U32.HI R12, RZ, 0x2, R6 ;  /* 0x00000002ff0c7819 */ /* 0x000fe40000011606 */
[----:B------:R-:W-:-:S07]  /*74e0*/  MOV R13, RZ ;  /* 0x000000ff000d7202 */ /* 0x000fce0000000f00 */
.L_x_8691:
        /* <DEDUP_REMOVED lines=284> */
.L_x_8694:
[----:B------:R-:W-:Y:S02]  /*86b0*/  SHF.R.U32.HI R18, RZ, 0x2, R7 ;  /* 0x00000002ff127819 */ /* 0x000fe40000011607 */
[----:B------:R-:W-:-:S07]  /*86c0*/  MOV R19, RZ ;  /* 0x000000ff00137202 */ /* 0x000fce0000000f00 */
.L_x_8693:
        /* <DEDUP_REMOVED lines=281> */
.L_x_8696:
[----:B------:R-:W-:Y:S02]  /*9860*/  SHF.R.U32.HI R18, RZ, 0x2, R0 ;  /* 0x00000002ff127819 */ /* 0x000fe40000011600 */
[----:B------:R-:W-:-:S07]  /*9870*/  MOV R19, RZ ;  /* 0x000000ff00137202 */ /* 0x000fce0000000f00 */
.L_x_8695:
        /* <DEDUP_REMOVED lines=281> */
.L_x_8698:
[----:B------:R-:W-:Y:S01]  /*aa10*/  SHF.R.U32.HI R12, RZ, 0x2, R5 ;  /* 0x00000002ff0c7819 */ /* 0x000fe20000011605 */
[----:B------:R-:W-:-:S07]  /*aa20*/  IMAD.MOV.U32 R13, RZ, RZ, RZ ;  /* 0x000000ffff0d7224 */ /* 0x000fce00078e00ff */
.L_x_8697:
[----:B------:R-:W-:-:S04]  /*aa30*/  LEA R4, P0, R12, R3, 0x2 ;  /* 0x000000030c047211 */ /* 0x000fc800078010ff */
[----:B------:R-:W-:-:S05]  /*aa40*/  LEA.HI.X R5, R12, R2, R13, 0x2, P0 ;  /* 0x000000020c057211 */ /* 0x000fca00000f140d */
[----:B------:R0:W5:Y:S04]  /*aa50*/  LDG.E R8, desc[UR36][R4.64] ;  /* 0x0000002404087981 */ /* 0x000168000c1e1900 */
.L_x_8690:
[----:B------:R-:W-:Y:S05]  /*aa60*/  BSYNC.RECONVERGENT B1 ;  /* 0x0000000000017941 */ /* 0x000fea0003800200 */
.L_x_8689:
[----:B------:R-:W-:Y:S01]  /*aa70*/  ISETP.GE.U32.AND P0, PT, R21, R24, PT ;  /* 0x000000181500720c */ /* 0x000fe20003f06070 */
[----:B------:R-:W-:-:S12]  /*aa80*/  BSSY.RECONVERGENT B1, `(.L_x_8699) ;  /* 0x000000e000017945 */ /* 0x000fd80003800200 */
[----:B------:R-:W-:Y:S05]  /*aa90*/  @P0 BRA `(.L_x_8700) ;  /* 0x0000000000300947 */ /* 0x000fea0003800000 */
[----:B------:R-:W-:Y:S02]  /*aaa0*/  IADD3 R3, PT, PT, R21, R22, RZ ;  /* 0x0000001615037210 */ /* 0x000fe40007ffe0ff */
        /* <DEDUP_REMOVED lines=11> */
.L_x_8700:
[----:B------:R-:W-:Y:S05]  /*ab60*/  BSYNC.RECONVERGENT B1 ;  /* 0x0000000000017941 */ /* 0x000fea0003800200 */
.L_x_8699:
[----:B------:R-:W-:-:S04]  /*ab70*/  IADD3 R9, PT, PT, R11, R10, R9 ;  /* 0x0000000a0b097210 */ /* 0x000fc80007ffe009 */
[----:B------:R-:W-:-:S07]  /*ab80*/  IADD3 R19, PT, PT, R9, R20, RZ ;  /* 0x0000001409137210 */ /* 0x000fce0007ffe0ff */
.L_x_8652:
[----:B------:R-:W-:Y:S05]  /*ab90*/  BSYNC.RECONVERGENT B0 ;  /* 0x0000000000007941 */ /* 0x000fea0003800200 */
.L_x_8651:
        /* <DEDUP_REMOVED lines=17> */
.L_x_8702:
        /* <DEDUP_REMOVED lines=10> */
[----:B-1-3--:R-:W-:-:S05]  /*ad50*/  @!P0 IADD3 R19, PT, PT, R19, R4, RZ ;  /* 0x0000000413138210 */ /* 0x00afca0007ffe0ff */
[----:B------:R3:W-:Y:S01]  /*ad60*/  @!P0 STS [R2], R19 ;  /* 0x0000001302008388 */ /* 0x0007e20000000800 */
[----:B------:R-:W-:Y:S05]  /*ad70*/  BRA.U UP0, `(.L_x_8702) ;  /* 0xfffffffd00cc7547 */ /* 0x000fea000b83ffff */
.L_x_8701:
        /* <DEDUP_REMOVED lines=18> */
.L_x_8705:
[----:B------:R-:W-:Y:S01]  /*aea0*/  SHF.R.U32.HI R7, RZ, 0x1, R3 ;  /* 0x00000001ff077819 */ /* 0x000fe20000011603 */
[----:B------:R-:W-:Y:S04]  /*aeb0*/  BAR.SYNC.DEFER_BLOCKING 0x0 ;  /* 0x0000000000007b1d */ /* 0x000fe80000010000 */
[----:B------:R-:W-:-:S05]  /*aec0*/  IMAD.IADD R4, R7, 0x1, R0 ;  /* 0x0000000107047824 */ /* 0x000fca00078e0200 */
[----:B------:R-:W-:-:S04]  /*aed0*/  ISETP.GE.U32.AND P0, PT, R4, UR5, PT ;  /* 0x0000000504007c0c */ /* 0x000fc8000bf06070 */
[----:B------:R-:W-:-:S13]  /*aee0*/  ISETP.GE.U32.OR P0, PT, R0, R7, P0 ;  /* 0x000000070000720c */ /* 0x000fda0000706470 */
[----:B------:R-:W-:-:S06]  /*aef0*/  @!P0 LEA R4, R7, R2, 0x2 ;  /* 0x0000000207048211 */ /* 0x000fcc00078e10ff */
[----:B------:R-:W4:Y:S02]  /*af00*/  @!P0 LDS R4, [R4] ;  /* 0x0000000004048984 */ /* 0x000f240000000800 */
[----:B----4-:R-:W-:-:S05]  /*af10*/  @!P0 IADD3 R19, PT, PT, R19, R4, RZ ;  /* 0x0000000413138210 */ /* 0x010fca0007ffe0ff */
[----:B------:R0:W-:Y:S01]  /*af20*/  @!P0 STS [R2], R19 ;  /* 0x0000001302008388 */ /* 0x0001e20000000800 */
[----:B------:R-:W-:Y:S01]  /*af30*/  ISETP.GT.U32.AND P0, PT, R3, 0x7f, PT ;  /* 0x0000007f0300780c */ /* 0x000fe20003f04070 */
[----:B------:R-:W-:-:S12]  /*af40*/  IMAD.MOV.U32 R3, RZ, RZ, R7 ;  /* 0x000000ffff037224 */ /* 0x000fd800078e0007 */
[----:B0-----:R-:W-:Y:S05]  /*af50*/  @P0 BRA `(.L_x_8705) ;  /* 0xfffffffc00d00947 */ /* 0x001fea000383ffff */
.L_x_8704:
[----:B------:R-:W-:Y:S01]  /*af60*/  BAR.SYNC.DEFER_BLOCKING 0x0 ;  /* 0x0000000000007b1d */ /* 0x000fe20000010000 */
[----:B------:R-:W-:-:S09]  /*af70*/  UISETP.GE.U32.AND UP0, UPT, UR4, 0x2, UPT ;  /* 0x000000020400788c */ /* 0x000fd2000bf06070 */
[----:B------:R-:W-:Y:S05]  /*af80*/  BRA.U !UP0, `(.L_x_8703) ;  /* 0x0000000108187547 */ /* 0x000fea000b800000 */
[----:B-1-34-:R-:W-:-:S07]  /*af90*/  HFMA2 R2, -RZ, RZ, 0, 5.9604644775390625e-08 ;  /* 0x00000001ff027431 */ /* 0x01afce00000001ff */
.L_x_8706:
[----:B------:R1:W3:Y:S02]  /*afa0*/  SHFL.DOWN PT, R4, R19, R2, 0x1f ;  /* 0x08001f0213047589 */ /* 0x0002e400000e0000 */
[----:B-1----:R-:W-:-:S04]  /*afb0*/  SHF.L.U32 R2, R2, 0x1, RZ ;  /* 0x0000000102027819 */ /* 0x002fc800000006ff */
[----:B------:R-:W-:Y:S01]  /*afc0*/  ISETP.GE.AND P0, PT, R2, UR4, PT ;  /* 0x0000000402007c0c */ /* 0x000fe2000bf06270 */
[----:B---3--:R-:W-:-:S12]  /*afd0*/  IMAD.IADD R19, R4, 0x1, R19 ;  /* 0x0000000104137824 */ /* 0x008fd800078e0213 */
[----:B------:R-:W-:Y:S05]  /*afe0*/  @!P0 BRA `(.L_x_8706) ;  /* 0xfffffffc00ec8947 */ /* 0x000fea000383ffff */
.L_x_8703:
        /* <DEDUP_REMOVED lines=282> */
.L_x_8707:
        /* <DEDUP_REMOVED lines=296> */
.L_x_8709:
        /* <DEDUP_REMOVED lines=24> */
.L_x_8711:
[----:B------:R-:W-:Y:S05]  /*d590*/  BSYNC.RECONVERGENT B0 ;  /* 0x0000000000007941 */ /* 0x000fea0003800200 */
.L_x_8710:
        /* <DEDUP_REMOVED lines=35> */
.L_x_8713:
[----:B------:R-:W-:Y:S05]  /*d7d0*/  BSYNC.RECONVERGENT B0 ;  /* 0x0000000000007941 */ /* 0x000fea0003800200 */
.L_x_8712:
        /* <DEDUP_REMOVED lines=32> */
.L_x_8718:
[----:B------:R-:W-:-:S04]  /*d9e0*/  IMAD.IADD R9, R11, 0x1, R10 ;  /* 0x000000010b097824 */ /* 0x000fc800078e020a */
[----:B--2---:R-:W-:-:S06]  /*d9f0*/  IMAD.WIDE.U32 R8, R9, 0x4, R6 ;  /* 0x0000000409087825 */ /* 0x004fcc00078e0006 */
[----:B------:R-:W2:Y:S01]  /*da00*/  LDG.E R8, desc[UR36][R8.64] ;  /* 0x0000002408087981 */ /* 0x000ea2000c1e1900 */
[----:B------:R-:W-:-:S04]  /*da10*/  IADD3 R10, PT, PT, R13, R10, RZ ;  /* 0x0000000a0d0a7210 */ /* 0x000fc80007ffe0ff */
[----:B------:R-:W-:Y:S02]  /*da20*/  ISETP.GE.U32.AND P1, PT, R10, UR6, PT ;  /* 0x000000060a007c0c */ /* 0x000fe4000bf26070 */
[----:B--2---:R-:W-:-:S11]  /*da30*/  IADD3 R17, PT, PT, R8, R17, RZ ;  /* 0x0000001108117210 */ /* 0x004fd60007ffe0ff */
[----:B------:R-:W-:Y:S05]  /*da40*/  @!P1 BRA `(.L_x_8718) ;  /* 0xfffffffc00e49947 */ /* 0x000fea000383ffff */
[----:B------:R-:W-:Y:S05]  /*da50*/  BSYNC.RECONVERGENT B1 ;  /* 0x0000000000017941 */ /* 0x000fea0003800200 */
.L_x_8717:
[----:B------:R-:W-:Y:S05]  /*da60*/  BRA `(.L_x_8716) ;  /* 0x0000000000447947 */ /* 0x000fea0003800000 */
.L_x_8715:
        /* <DEDUP_REMOVED lines=9> */
.L_x_8719:
[----:B------:R-:W-:-:S05]  /*db00*/  IADD3 R9, PT, PT, R4, R11, RZ ;  /* 0x0000000b04097210 */ /* 0x000fca0007ffe0ff */
[----:B-1----:R-:W-:-:S04]  /*db10*/  IMAD R9, R9, R10, R0 ;  /* 0x0000000a09097224 */ /* 0x002fc800078e0200 */
[----:B--2---:R-:W-:-:S06]  /*db20*/  IMAD.WIDE.U32 R8, R9, 0x4, R6 ;  /* 0x0000000409087825 */ /* 0x004fcc00078e0006 */
[----:B------:R-:W2:Y:S01]  /*db30*/  LDG.E R8, desc[UR36][R8.64] ;  /* 0x0000002408087981 */ /* 0x000ea2000c1e1900 */
[----:B---3--:R-:W-:-:S04]  /*db40*/  IADD3 R11, PT, PT, R12, R11, RZ ;  /* 0x0000000b0c0b7210 */ /* 0x008fc80007ffe0ff */
[----:B------:R-:W-:Y:S01]  /*db50*/  ISETP.GE.U32.AND P1, PT, R11, UR5, PT ;  /* 0x000000050b007c0c */ /* 0x000fe2000bf26070 */
[----:B--2---:R-:W-:-:S12]  /*db60*/  IMAD.IADD R17, R8, 0x1, R17 ;  /* 0x0000000108117824 */ /* 0x004fd800078e0211 */
[----:B------:R-:W-:Y:S05]  /*db70*/  @!P1 BRA `(.L_x_8719) ;  /* 0xfffffffc00e09947 */ /* 0x000fea000383ffff */
.L_x_8716:
[----:B------:R-:W-:Y:S05]  /*db80*/  BSYNC.RECONVERGENT B0 ;  /* 0x0000000000007941 */ /* 0x000fea0003800200 */
.L_x_8714:
        /* <DEDUP_REMOVED lines=12> */
.L_x_8721:
        /* <DEDUP_REMOVED lines=10> */
[----:B01----:R-:W-:-:S05]  /*dcf0*/  @!P1 IADD3 R17, PT, PT, R17, R6, RZ ;  /* 0x0000000611119210 */ /* 0x003fca0007ffe0ff */
[----:B------:R1:W-:Y:S01]  /*dd00*/  @!P1 STS [R4], R17 ;  /* 0x0000001104009388 */ /* 0x0003e20000000800 */
[----:B------:R-:W-:Y:S05]  /*dd10*/  BRA.U UP1, `(.L_x_8721) ;  /* 0xfffffffd01cc7547 */ /* 0x000fea000b83ffff */
.L_x_8720:
        /* <DEDUP_REMOVED lines=9> */
.L_x_8724:
[----:B------:R-:W-:Y:S01]  /*ddb0*/  SHF.R.U32.HI R7, RZ, 0x1, R5 ;  /* 0x00000001ff077819 */ /* 0x000fe20000011605 */
[----:B------:R-:W-:Y:S03]  /*ddc0*/  BAR.SYNC.DEFER_BLOCKING 0x0 ;  /* 0x0000000000007b1d */ /* 0x000fe60000010000 */
[----:B------:R-:W-:-:S04]  /*ddd0*/  IADD3 R6, PT, PT, R7, R0, RZ ;  /* 0x0000000007067210 */ /* 0x000fc80007ffe0ff */
[----:B------:R-:W-:-:S04]  /*dde0*/  ISETP.GE.U32.AND P1, PT, R6, UR5, PT ;  /* 0x0000000506007c0c */ /* 0x000fc8000bf26070 */
[----:B------:R-:W-:-:S13]  /*ddf0*/  ISETP.GE.U32.OR P1, PT, R0, R7, P1 ;  /* 0x000000070000720c */ /* 0x000fda0000f26470 */
[----:B------:R-:W-:-:S06]  /*de00*/  @!P1 LEA R6, R7, R4, 0x2 ;  /* 0x0000000407069211 */ /* 0x000fcc00078e10ff */
[----:B------:R-:W0:Y:S02]  /*de10*/  @!P1 LDS R6, [R6] ;  /* 0x0000000006069984 */ /* 0x000e240000000800 */
[----:B01----:R-:W-:-:S05]  /*de20*/  @!P1 IMAD.IADD R17, R17, 0x1, R6 ;  /* 0x0000000111119824 */ /* 0x003fca00078e0206 */
[----:B------:R2:W-:Y:S01]  /*de30*/  @!P1 STS [R4], R17 ;  /* 0x0000001104009388 */ /* 0x0005e20000000800 */
[----:B------:R-:W-:Y:S02]  /*de40*/  ISETP.GT.U32.AND P1, PT, R5, 0x7f, PT ;  /* 0x0000007f0500780c */ /* 0x000fe40003f24070 */
[----:B------:R-:W-:-:S11]  /*de50*/  MOV R5, R7 ;  /* 0x0000000700057202 */ /* 0x000fd60000000f00 */
[----:B--2---:R-:W-:Y:S05]  /*de60*/  @P1 BRA `(.L_x_8724) ;  /* 0xfffffffc00d01947 */ /* 0x004fea000383ffff */
.L_x_8723:
[----:B------:R-:W-:Y:S01]  /*de70*/  BAR.SYNC.DEFER_BLOCKING 0x0 ;  /* 0x0000000000007b1d */ /* 0x000fe20000010000 */
[----:B------:R-:W-:-:S09]  /*de80*/  UISETP.GE.U32.AND UP0, UPT, UR4, 0x2, UPT ;  /* 0x000000020400788c */ /* 0x000fd2000bf06070 */
[----:B------:R-:W-:Y:S05]  /*de90*/  BRA.U !UP0, `(.L_x_8722) ;  /* 0x0000000108187547 */ /* 0x000fea000b800000 */
[----:B------:R-:W-:-:S07]  /*dea0*/  HFMA2 R0, -RZ, RZ, 0, 5.9604644775390625e-08 ;  /* 0x00000001ff007431 */ /* 0x000fce00000001ff */
.L_x_8725:
[----:B01----:R0:W1:Y:S02]  /*deb0*/  SHFL.DOWN PT, R4, R17, R0, 0x1f ;  /* 0x08001f0011047589 */ /* 0x00306400000e0000 */
[----:B0-----:R-:W-:-:S05]  /*dec0*/  IMAD.SHL.U32 R0, R0, 0x2, RZ ;  /* 0x0000000200007824 */ /* 0x001fca00078e00ff */
[----:B------:R-:W-:Y:S02]  /*ded0*/  ISETP.GE.AND P1, PT, R0, UR4, PT ;  /* 0x0000000400007c0c */ /* 0x000fe4000bf26270 */
[----:B-1----:R-:W-:-:S11]  /*dee0*/  IADD3 R17, PT, PT, R4, R17, RZ ;  /* 0x0000001104117210 */ /* 0x002fd60007ffe0ff */
[----:B------:R-:W-:Y:S05]  /*def0*/  @!P1 BRA `(.L_x_8725) ;  /* 0xfffffffc00ec9947 */ /* 0x000fea000383ffff */
.L_x_8722:
        /* <DEDUP_REMOVED lines=14> */
[----:B01----:R-:W-:-:S07]  /*dfe0*/  IMAD.IADD R17, R17, 0x1, R0 ;  /* 0x0000000111117824 */ /* 0x003fce00078e0200 */
.L_x_8727:
        /* <DEDUP_REMOVED lines=20> */
.L_x_8729:
[----:B------:R-:W2:Y:S02]  /*e130*/  LDCU.64 UR4, c[0x0][0x760] ;  /* 0x0000ec00ff0477ac */ /* 0x000ea40008000a00 */
[----:B--2---:R-:W-:-:S04]  /*e140*/  IADD3 R2, P0, PT, R16, UR4, RZ ;  /* 0x0000000410027c10 */ /* 0x004fc8000ff1e0ff */
[----:B------:R-:W-:-:S05]  /*e150*/  IADD3.X R3, PT, PT, RZ, UR5, RZ, P0, !PT ;  /* 0x00000005ff037c10 */ /* 0x000fca00087fe4ff */
[----:B------:R-:W-:Y:S01]  /*e160*/  STG.E desc[UR36][R2.64], R17 ;  /* 0x0000001102007986 */ /* 0x000fe2000c101924 */
[----:B------:R-:W-:Y:S05]  /*e170*/  EXIT ;  /* 0x000000000000794d */ /* 0x000fea0003800000 */
.L_x_8728:
[----:B------:R-:W-:Y:S01]  /*e180*/  STG.E desc[UR36][R2.64], R17 ;  /* 0x0000001102007986 */ /* 0x000fe2000c101924 */
[----:B------:R-:W-:Y:S05]  /*e190*/  EXIT ;  /* 0x000000000000794d */ /* 0x000fea0003800000 */
.L_x_8726:
[----:B------:R-:W2:Y:S01]  /*e1a0*/  LDCU.U8 UR4, c[0x0][0x790] ;  /* 0x0000f200ff0477ac */ /* 0x000ea20008000000 */
[----:B------:R-:W3:Y:S01]  /*e1b0*/  LDCU.U8 UR5, c[0x0][0x791] ;  /* 0x0000f220ff0577ac */ /* 0x000ee20008000000 */
[----:B--2---:R-:W-:Y:S02]  /*e1c0*/  UISETP.NE.AND UP0, UPT, UR4, URZ, UPT ;  /* 0x000000ff0400728c */ /* 0x004fe4000bf05270 */
[----:B---3--:R-:W-:-:S07]  /*e1d0*/  UISETP.NE.AND UP1, UPT, UR5, URZ, UPT ;  /* 0x000000ff0500728c */ /* 0x008fce000bf25270 */
[----:B------:R-:W-:Y:S05]  /*e1e0*/  BRA.U !UP0, `(.L_x_8730) ;  /* 0x0000000108087547 */ /* 0x000fea000b800000 */
[----:B------:R-:W0:Y:S02]  /*e1f0*/  LDG.E R0, desc[UR36][R2.64] ;  /* 0x0000002402007981 */ /* 0x000e24000c1e1900 */
[----:B01----:R-:W-:-:S07]  /*e200*/  IADD3 R17, PT, PT, R17, R0, RZ ;  /* 0x0000000011117210 */ /* 0x003fce0007ffe0ff */
.L_x_8730:
        /* <DEDUP_REMOVED lines=8> */
[----:B------:R-:W-:Y:S01]  /*e290*/  MOV R13, RZ ;  /* 0x000000ff000d7202 */ /* 0x000fe20000000f00 */
[----:B------:R-:W2:Y:S01]  /*e2a0*/  LDCU.64 UR6, c[0x4][0x7b8] ;  /* 0x0100f700ff0677ac */ /* 0x000ea20008000a00 */
[----:B------:R-:W3:Y:S01]  /*e2b0*/  LDC.64 R2, c[0x4][R2] ;  /* 0x0100000002027b82 */ /* 0x000ee20000000a00 */
[----:B------:R-:W4:Y:S01]  /*e2c0*/  LDCU.64 UR8, c[0x4][0xc0] ;  /* 0x01001800ff0877ac */ /* 0x000f220008000a00 */
[----:B01----:R-:W-:Y:S01]  /*e2d0*/  IMAD.U32 R4, RZ, RZ, UR4 ;  /* 0x00000004ff047e24 */ /* 0x003fe2000f8e00ff */
[----:B------:R-:W-:-:S02]  /*e2e0*/  MOV R5, UR5 ;  /* 0x0000000500057c02 */ /* 0x000fc40008000f00 */
[----:B--2---:R-:W-:Y:S01]  /*e2f0*/  MOV R6, UR6 ;  /* 0x0000000600067c02 */ /* 0x004fe20008000f00 */
[----:B------:R-:W-:Y:S01]  /*e300*/  IMAD.U32 R7, RZ, RZ, UR7 ;  /* 0x00000007ff077e24 */ /* 0x000fe2000f8e00ff */
[----:B----4-:R-:W-:Y:S02]  /*e310*/  MOV R10, UR8 ;  /* 0x00000008000a7c02 */ /* 0x010fe40008000f00 */
[----:B------:R-:W-:-:S07]  /*e320*/  MOV R11, UR9 ;  /* 0x00000009000b7c02 */ /* 0x000fce0008000f00 */
[----:B------:R-:W-:-:S07]  /*e330*/  LEPC R20, `(.L_x_8732) ;  /* 0x000000001014794e */ /* 0x000fce0000000000 */
[----:B---3--:R-:W-:Y:S05]  /*e340*/  CALL.ABS.NOINC R2 ;  /* 0x0000000002007343 */ /* 0x008fea0003c00000 */
.L_x_8732:
[----:B------:R-:W2:Y:S02]  /*e350*/  LDCU.64 UR4, c[0x0][0x760] ;  /* 0x0000ec00ff0477ac */ /* 0x000ea40008000a00 */
[----:B--2---:R-:W-:-:S05]  /*e360*/  IADD3 R2, P0, PT, R16, UR4, RZ ;  /* 0x0000000410027c10 */ /* 0x004fca000ff1e0ff */
[----:B------:R-:W-:-:S05]  /*e370*/  IMAD.X R3, RZ, RZ, UR5, P0 ;  /* 0x00000005ff037e24 */ /* 0x000fca00080e06ff */
[----:B------:R-:W-:Y:S01]  /*e380*/  STG.E desc[UR36][R2.64], R17 ;  /* 0x0000001102007986 */ /* 0x000fe2000c101924 */
[----:B------:R-:W-:Y:S05]  /*e390*/  EXIT ;  /* 0x000000000000794d */ /* 0x000fea0003800000 */
.L_x_8731:
[----:B------:R-:W-:Y:S01]  /*e3a0*/  STG.E desc[UR36][R2.64], R17 ;  /* 0x0000001102007986 */ /* 0x000fe2000c101924 */
[----:B------:R-:W-:Y:S05]  /*e3b0*/  EXIT ;  /* 0x000000000000794d */ /* 0x000fea0003800000 */
.L_x_8708:
        /* <DEDUP_REMOVED lines=23> */
[----:B--2---:R-:W-:-:S07]  /*e530*/  IADD3 R19, PT, PT, R19, R0, RZ ;  /* 0x0000000013137210 */ /* 0x004fce0007ffe0ff */
.L_x_8734:
        /* <DEDUP_REMOVED lines=20> */
.L_x_8736:
[----:B------:R-:W0:Y:S02]  /*e680*/  LDCU.64 UR4, c[0x0][0x760] ;  /* 0x0000ec00ff0477ac */ /* 0x000e240008000a00 */
[----:B0-----:R-:W-:-:S05]  /*e690*/  IADD3 R2, P0, PT, R18, UR4, RZ ;  /* 0x0000000412027c10 */ /* 0x001fca000ff1e0ff */
[----:B------:R-:W-:-:S05]  /*e6a0*/  IMAD.X R3, RZ, RZ, UR5, P0 ;  /* 0x00000005ff037e24 */ /* 0x000fca00080e06ff */
[----:B------:R-:W-:Y:S01]  /*e6b0*/  STG.E desc[UR36][R2.64], R19 ;  /* 0x0000001302007986 */ /* 0x000fe2000c101924 */
[----:B------:R-:W-:Y:S05]  /*e6c0*/  EXIT ;  /* 0x000000000000794d */ /* 0x000fea0003800000 */
.L_x_8735:
[----:B------:R-:W-:Y:S01]  /*e6d0*/  STG.E desc[UR36][R2.64], R19 ;  /* 0x0000001302007986 */ /* 0x000fe2000c101924 */
[----:B------:R-:W-:Y:S05]  /*e6e0*/  EXIT ;  /* 0x000000000000794d */ /* 0x000fea0003800000 */
.L_x_8733:
[----:B------:R-:W0:Y:S01]  /*e6f0*/  LDCU.U8 UR4, c[0x0][0x790] ;  /* 0x0000f200ff0477ac */ /* 0x000e220008000000 */
[----:B------:R-:W1:Y:S01]  /*e700*/  LDCU.U8 UR5, c[0x0][0x791] ;  /* 0x0000f220ff0577ac */ /* 0x000e620008000000 */
[----:B0-----:R-:W-:Y:S02]  /*e710*/  UISETP.NE.AND UP0, UPT, UR4, URZ, UPT ;  /* 0x000000ff0400728c */ /* 0x001fe4000bf05270 */
[----:B-1----:R-:W-:-:S07]  /*e720*/  UISETP.NE.AND UP1, UPT, UR5, URZ, UPT ;  /* 0x000000ff0500728c */ /* 0x002fce000bf25270 */
[----:B------:R-:W-:Y:S05]  /*e730*/  BRA.U !UP0, `(.L_x_8737) ;  /* 0x0000000108087547 */ /* 0x000fea000b800000 */
[----:B------:R-:W2:Y:S02]  /*e740*/  LDG.E R0, desc[UR36][R2.64] ;  /* 0x0000002402007981 */ /* 0x000ea4000c1e1900 */
[----:B--2---:R-:W-:-:S07]  /*e750*/  IADD3 R19, PT, PT, R19, R0, RZ ;  /* 0x0000000013137210 */ /* 0x004fce0007ffe0ff */
.L_x_8737:
        /* <DEDUP_REMOVED lines=20> */
.L_x_8739:
[----:B------:R-:W0:Y:S02]  /*e8a0*/  LDCU.64 UR4, c[0x0][0x760] ;  /* 0x0000ec00ff0477ac */ /* 0x000e240008000a00 */
[----:B0-----:R-:W-:-:S04]  /*e8b0*/  IADD3 R2, P0, PT, R18, UR4, RZ ;  /* 0x0000000412027c10 */ /* 0x001fc8000ff1e0ff */
[----:B------:R-:W-:-:S05]  /*e8c0*/  IADD3.X R3, PT, PT, RZ, UR5, RZ, P0, !PT ;  /* 0x00000005ff037c10 */ /* 0x000fca00087fe4ff */
[----:B------:R-:W-:Y:S01]  /*e8d0*/  STG.E desc[UR36][R2.64], R19 ;  /* 0x0000001302007986 */ /* 0x000fe2000c101924 */
[----:B------:R-:W-:Y:S05]  /*e8e0*/  EXIT ;  /* 0x000000000000794d */ /* 0x000fea0003800000 */
.L_x_8738:
[----:B------:R-:W-:Y:S01]  /*e8f0*/  STG.E desc[UR36][R2.64], R19 ;  /* 0x0000001302007986 */ /* 0x000fe2000c101924 */
[----:B------:R-:W-:Y:S05]  /*e900*/  EXIT ;  /* 0x000000000000794d */ /* 0x000fea0003800000 */
.L_x_8740:
        /* <DEDUP_REMOVED lines=15> */
.L_x_10035:


//--------------------- .text._ZN2at6native13reduce_kernelILi256ELi2ENS0_8ReduceOpIiNS0_14func_wrapper_tIiZNS0_11sum_functorIiiiEclERNS_14TensorIteratorEEUliiE_EEjiLi4ELi4EEEEEvT1_ --------------------------
	.section	.text._ZN2at6native13reduce_kernelILi256ELi2ENS0_8ReduceOpIiNS0_14func_wrapper_tIiZNS0_11sum_functorIiiiEclERNS_14TensorIteratorEEUliiE_EEjiLi4ELi4EEEEEvT1_,"ax",@progbits
	.align	128
        .global         _ZN2at6native13reduce_kernelILi256ELi2ENS0_8ReduceOpIiNS0_14func_wrapper_tIiZNS0_11sum_functorIiiiEclERNS_14TensorIteratorEEUliiE_EEjiLi4ELi4EEEEEvT1_
        .type           _ZN2at6native13reduce_kernelILi256ELi2ENS0_8ReduceOpIiNS0_14func_wrapper_tIiZNS0_11sum_functorIiiiEclERNS_14TensorIteratorEEUliiE_EEjiLi4ELi4EEEEEvT1_,@function
        .size           _ZN2at6native13reduce_kernelILi256ELi2ENS0_8ReduceOpIiNS0_14func_wrapper_tIiZNS0_11sum_functorIiiiEclERNS_14TensorIteratorEEUliiE_EEjiLi4ELi4EEEEEvT1_,(.L_x_10036 - _ZN2at6native13reduce_kernelILi256ELi2ENS0_8ReduceOpIiNS0_14func_wrapper_tIiZNS0_11sum_functorIiiiEclERNS_14TensorIteratorEEUliiE_EEjiLi4ELi4EEEEEvT1_)
        .other          _ZN2at6native13reduce_kernelILi256ELi2ENS0_8ReduceOpIiNS0_14func_wrapper_tIiZNS0_11sum_functorIiiiEclERNS_14TensorIteratorEEUliiE_EEjiLi4ELi4EEEEEvT1_,@"STO_CUDA_ENTRY STV_DEFAULT"
_ZN2at6native13reduce_kernelILi256ELi2ENS0_8ReduceOpIiNS0_14func_wrapper_tIiZNS0_11sum_functorIiiiEclERNS_14TensorIteratorEEUliiE_EEjiLi4ELi4EEEEEvT1_:
.text._ZN2at6native13reduce_kernelILi256ELi2ENS0_8ReduceOpIiNS0_14func_wrapper_tIiZNS0_11sum_functorIiiiEclERNS_14TensorIteratorEEUliiE_EEjiLi4ELi4EEEEEvT1_:
        /* <DEDUP_REMOVED lines=296> */
.L_x_8741:
        /* <DEDUP_REMOVED lines=32> */
.L_x_8745:
        /* <DEDUP_REMOVED lines=27> */
[----:B0-----:R-:W-:-:S07]  /*1630*/  IADD3 R3, PT, PT, R4, UR4, RZ ;  /* 0x0000000404037c10 */ /* 0x001fce000fffe0ff */
.L_x_8749:
[----:B------:R-:W-:Y:S05]  /*1640*/  BSYNC.RECONVERGENT B1 ;  /* 0x0000000000017941 */ /* 0x000fea0003800200 */
.L_x_8748:
[----:B------:R-:W0:Y:S01]  /*1650*/  LDC R25, c[0x0][0x38c] ;  /* 0x0000e300ff197b82 */ /* 0x000e220000000800 */
[----:B------:R-:W-:-:S05]  /*1660*/  IADD3 R18, P0, PT, R18, 0x10, RZ ;  /* 0x0000001012127810 */ /* 0x000fca0007f1e0ff */
[----:B------:R-:W-:Y:S01]  /*1670*/  IMAD.X R19, RZ, RZ, R19, P0 ;  /* 0x000000ffff137224 */ /* 0x000fe200000e0613 */
[----:B0-----:R-:W-:-:S07]  /*1680*/  IADD3 R25, PT, PT, R6, -0x4, R25 ;  /* 0xfffffffc06197810 */ /* 0x001fce0007ffe019 */
.L_x_8747:
[----:B------:R-:W-:Y:S05]  /*1690*/  BSYNC.RECONVERGENT B0 ;  /* 0x0000000000007941 */ /* 0x000fea0003800200 */
.L_x_8746:
        /* <DEDUP_REMOVED lines=15> */
[----:B------:R-:W-:-:S07]  /*1790*/  IMAD.MOV.U32 R10, RZ, RZ, R8 ;  /* 0x000000ffff0a7224 */ /* 0x000fce00078e0008 */
.L_x_8752:
        /* <DEDUP_REMOVED lines=11> */
.L_x_8751:
[----:B------:R-:W-:Y:S05]  /*1850*/  BSYNC.RECONVERGENT B0 ;  /* 0x0000000000007941 */ /* 0x000fea0003800200 */
.L_x_8750:
        /* <DEDUP_REMOVED lines=8> */
[----:B--2---:R-:W-:-:S07]  /*18e0*/  IADD3 R3, PT, PT, R3, R18, RZ ;  /* 0x0000001203037210 */ /* 0x004fce0007ffe0ff */
.L_x_8754:
[----:B------:R-:W-:Y:S05]  /*18f0*/  BSYNC.RECONVERGENT B0 ;  /* 0x0000000000007941 */ /* 0x000fea0003800200 */
.L_x_8753:
[----:B------:R-:W-:Y:S01]  /*1900*/  IADD3 R3, PT, PT, R8, R10, R3 ;  /* 0x0000000a08037210 */ /* 0x000fe20007ffe003 */
[----:B------:R-:W-:-:S03]  /*1910*/  IMAD.MOV.U32 R19, RZ, RZ, RZ ;  /* 0x000000ffff137224 */ /* 0x000fc600078e00ff */
[----:B------:R-:W-:Y:S01]  /*1920*/  IADD3 R18, PT, PT, R3, R0, RZ ;  /* 0x0000000003127210 */ /* 0x000fe20007ffe0ff */
[----:B------:R-:W-:Y:S06]  /*1930*/  BRA `(.L_x_8743) ;  /* 0x0000009800647947 */ /* 0x000fec0003800000 */
.L_x_8744:
        /* <DEDUP_REMOVED lines=27> */
.L_x_8758:
[----:B------:R-:W-:Y:S02]  /*1af0*/  SHF.R.U32.HI R13, RZ, 0x1, R3 ;  /* 0x00000001ff0d7819 */ /* 0x000fe40000011603 */
[----:B------:R-:W-:-:S03]  /*1b00*/  IADD3 R3, PT, PT, R3, R0, RZ ;  /* 0x0000000003037210 */ /* 0x000fc60007ffe0ff */
[C---:B------:R-:W-:Y:S01]  /*1b10*/  IMAD.IADD R10, R13.reuse, 0x1, R0 ;  /* 0x000000010d0a7824 */ /* 0x040fe200078e0200 */
[----:B------:R-:W-:Y:S02]  /*1b20*/  SHF.R.U32.HI R11, RZ, 0x1, R3 ;  /* 0x00000001ff0b7819 */ /* 0x000fe40000011603 */
[----:B------:R-:W-:Y:S01]  /*1b30*/  LEA R3, R0, R3, 0x1 ;  /* 0x0000000300037211 */ /* 0x000fe200078e08ff */
[----:B------:R-:W-:Y:S01]  /*1b40*/  IMAD.SHL.U32 R12, R10, 0x8, RZ ;  /* 0x000000080a0c7824 */ /* 0x000fe200078e00ff */
[----:B------:R-:W-:Y:S02]  /*1b50*/  SHF.R.U32.HI R10, RZ, 0x1d, R10 ;  /* 0x0000001dff0a7819 */ /* 0x000fe4000001160a */
[----:B------:R-:W-:Y:S02]  /*1b60*/  SHF.R.U32.HI R15, RZ, 0x1, R3 ;  /* 0x00000001ff0f7819 */ /* 0x000fe40000011603 */
[----:B------:R-:W-:Y:S01]  /*1b70*/  LOP3.LUT R21, R12, 0xfffffff8, RZ, 0xc0, !PT ;  /* 0xfffffff80c157812 */ /* 0x000fe200078ec0ff */
[----:B------:R-:W-:Y:S01]  /*1b80*/  IMAD.WIDE.U32 R12, R13, 0x8, R18 ;  /* 0x000000080d0c7825 */ /* 0x000fe200078e0012 */
[----:B------:R-:W-:-:S02]  /*1b90*/  LOP3.LUT R27, R10, 0x3, RZ, 0xc0, !PT ;  /* 0x000000030a1b7812 */ /* 0x000fc400078ec0ff */
[----:B------:R-:W-:Y:S01]  /*1ba0*/  IADD3 R20, P0, PT, R18, R21, RZ ;  /* 0x0000001512147210 */ /* 0x000fe20007f1e0ff */
[--C-:B------:R-:W-:Y:S02]  /*1bb0*/  IMAD.WIDE.U32 R10, R11, 0x8, R18.reuse ;  /* 0x000000080b0a7825 */ /* 0x100fe400078e0012 */
[----:B------:R-:W2:Y:S02]  /*1bc0*/  LDG.E.64 R12, desc[UR36][R12.64] ;  /* 0x000000240c0c7981 */ /* 0x000ea4000c1e1b00 */
[----:B------:R-:W-:Y:S02]  /*1bd0*/  IMAD.WIDE.U32 R14, R15, 0x8, R18 ;  /* 0x000000080f0e7825 */ /* 0x000fe400078e0012 */
[----:B------:R-:W3:Y:S02]  /*1be0*/  LDG.E.64 R10, desc[UR36][R10.64] ;  /* 0x000000240a0a7981 */ /* 0x000ee4000c1e1b00 */
[----:B------:R-:W-:Y:S02]  /*1bf0*/  IMAD.X R21, R19, 0x1, R27, P0 ;  /* 0x0000000113157824 */ /* 0x000fe400000e061b */
[----:B------:R-:W4:Y:S04]  /*1c00*/  LDG.E.64 R14, desc[UR36][R14.64] ;  /* 0x000000240e0e7981 */ /* 0x000f28000c1e1b00 */
[----:B------:R-:W5:Y:S01]  /*1c10*/  LDG.E.64 R20, desc[UR36][R20.64] ;  /* 0x0000002414147981 */ /* 0x000f62000c1e1b00 */
[----:B------:R-:W-:-:S05]  /*1c20*/  IADD3 R3, PT, PT, R3, R0, RZ ;  /* 0x0000000003037210 */ /* 0x000fca0007ffe0ff */
[----:B------:R-:W-:-:S05]  /*1c30*/  IMAD R27, R0, 0x3, R3 ;  /* 0x00000003001b7824 */ /* 0x000fca00078e0203 */
[----:B------:R-:W-:Y:S01]  /*1c40*/  ISETP.GE.U32.AND P0, PT, R27, R30, PT ;  /* 0x0000001e1b00720c */ /* 0x000fe20003f06070 */
[----:B--2---:R-:W-:Y:S01]  /*1c50*/  IMAD.IADD R25, R12, 0x1, R25 ;  /* 0x000000010c197824 */ /* 0x004fe200078e0219 */
[----:B------:R-:W-:Y:S01]  /*1c60*/  IADD3 R24, PT, PT, R13, R24, RZ ;  /* 0x000000180d187210 */ /* 0x000fe20007ffe0ff */
[----:B---3--:R-:W-:Y:S01]  /*1c70*/  IMAD.IADD R9, R10, 0x1, R9 ;  /* 0x000000010a097824 */ /* 0x008fe200078e0209 */
[----:B------:R-:W-:Y:S01]  /*1c80*/  IADD3 R8, PT, PT, R11, R8, RZ ;  /* 0x000000080b087210 */ /* 0x000fe20007ffe0ff */
[----:B----4-:R-:W-:Y:S01]  /*1c90*/  IMAD.IADD R5, R14, 0x1, R5 ;  /* 0x000000010e057824 */ /* 0x010fe200078e0205 */
[----:B------:R-:W-:Y:S01]  /*1ca0*/  IADD3 R4, PT, PT, R15, R4, RZ ;  /* 0x000000040f047210 */ /* 0x000fe20007ffe0ff */
[----:B-----5:R-:W-:Y:S01]  /*1cb0*/  IMAD.IADD R7, R20, 0x1, R7 ;  /* 0x0000000114077824 */ /* 0x020fe200078e0207 */
[----:B------:R-:W-:-:S05]  /*1cc0*/  IADD3 R6, PT, PT, R21, R6, RZ ;  /* 0x0000000615067210 */ /* 0x000fca0007ffe0ff */
[----:B------:R-:W-:Y:S05]  /*1cd0*/  @!P0 BRA `(.L_x_8758) ;  /* 0xfffffffc00848947 */ /* 0x000fea000383ffff */
[----:B------:R-:W-:Y:S05]  /*1ce0*/  BSYNC.RECONVERGENT B1 ;  /* 0x0000000000017941 */ /* 0x000fea0003800200 */
.L_x_8757:
[----:B------:R-:W-:Y:S05]  /*1cf0*/  BSYNC.RECONVERGENT B0 ;  /* 0x0000000000007941 */ /* 0x000fea0003800200 */
.L_x_8756:
        /* <DEDUP_REMOVED lines=15> */
[----:B------:R-:W-:Y:S02]  /*1df0*/  IADD3 R29, PT, PT, R27, R0, RZ ;  /* 0x000000001b1d7210 */ /* 0x000fe40007ffe0ff */
[----:B------:R-:W-:Y:S02]  /*1e00*/  SHF.R.U32.HI R21, RZ, 0x1, R27 ;  /* 0x00000001ff157819 */ /* 0x000fe4000001161b */
[----:B------:R-:W-:-:S03]  /*1e10*/  ISETP.GE.U32.AND P1, PT, R29, R30, PT ;  /* 0x0000001e1d00720c */ /* 0x000fc60003f26070 */
[----:B------:R-:W-:-:S06]  /*1e20*/  IMAD.WIDE.U32 R20, R21, 0x8, R18 ;  /* 0x0000000815147825 */ /* 0x000fcc00078e0012 */
[----:B------:R-:W5:Y:S04]  /*1e30*/  LDG.E.64 R20, desc[UR36][R20.64] ;  /* 0x0000002414147981 */ /* 0x000f68000c1e1b00 */
[----:B------:R-:W-:-:S05]  /*1e40*/  @!P1 SHF.R.U32.HI R27, RZ, 0x1, R29 ;  /* 0x00000001ff1b9819 */ /* 0x000fca000001161d */
[----:B------:R-:W-:-:S05]  /*1e50*/  @!P1 IMAD.WIDE.U32 R18, R27, 0x8, R18 ;  /* 0x000000081b129825 */ /* 0x000fca00078e0012 */
[----:B------:R1:W5:Y:S02]  /*1e60*/  @!P1 LDG.E.64 R14, desc[UR36][R18.64] ;  /* 0x00000024120e9981 */ /* 0x000364000c1e1b00 */
.L_x_8760:
[----:B------:R-:W-:Y:S05]  /*1e70*/  BSYNC.RECONVERGENT B0 ;  /* 0x0000000000007941 */ /* 0x000fea0003800200 */
.L_x_8759:
[----:B------:R-:W-:Y:S04]  /*1e80*/  BSSY.RECONVERGENT B0, `(.L_x_8761) ;  /* 0x0000012000007945 */ /* 0x000fe80003800200 */
[----:B------:R-:W-:Y:S05]  /*1e90*/  @P0 BRA `(.L_x_8762) ;  /* 0x0000000000400947 */ /* 0x000fea0003800000 */
[----:B------:R-:W-:Y:S01]  /*1ea0*/  IMAD.IADD R3, R3, 0x1, R0 ;  /* 0x0000000103037824 */ /* 0x000fe200078e0200 */
[----:B-----5:R-:W-:Y:S02]  /*1eb0*/  IADD3 R25, PT, PT, R25, R12, RZ ;  /* 0x0000000c19197210 */ /* 0x020fe40007ffe0ff */
[----:B------:R-:W-:Y:S02]  /*1ec0*/  IADD3 R24, PT, PT, R24, R13, RZ ;  /* 0x0000000d18187210 */ /* 0x000fe40007ffe0ff */
[----:B------:R-:W-:-:S13]  /*1ed0*/  ISETP.GE.U32.AND P0, PT, R3, R30, PT ;  /* 0x0000001e0300720c */ /* 0x000fda0003f06070 */
[----:B------:R-:W-:Y:S05]  /*1ee0*/  @P0 BRA `(.L_x_8762) ;  /* 0x00000000002c0947 */ /* 0x000fea0003800000 */
[----:B------:R-:W-:Y:S01]  /*1ef0*/  IMAD.IADD R3, R3, 0x1, R0 ;  /* 0x0000000103037824 */ /* 0x000fe200078e0200 */
[----:B------:R-:W-:Y:S02]  /*1f00*/  IADD3 R9, PT, PT, R9, R10, RZ ;  /* 0x0000000a09097210 */ /* 0x000fe40007ffe0ff */
[----:B------:R-:W-:Y:S02]  /*1f10*/  IADD3 R8, PT, PT, R8, R11, RZ ;  /* 0x0000000b08087210 */ /* 0x000fe40007ffe0ff */
[----:B------:R-:W-:-:S13]  /*1f20*/  ISETP.GE.U32.AND P0, PT, R3, R30, PT ;  /* 0x0000001e0300720c */ /* 0x000fda0003f06070 */
[----:B------:R-:W-:Y:S05]  /*1f30*/  @P0 BRA `(.L_x_8762) ;  /* 0x0000000000180947 */ /* 0x000fea0003800000 */
[----:B------:R-:W-:Y:S01]  /*1f40*/  IMAD.IADD R3, R3, 0x1, R0 ;  /* 0x0000000103037824 */ /* 0x000fe200078e0200 */
[----:B------:R-:W-:Y:S02]  /*1f50*/  IADD3 R7, PT, PT, R7, R20, RZ ;  /* 0x0000001407077210 */ /* 0x000fe40007ffe0ff */
[----:B------:R-:W-:Y:S02]  /*1f60*/  IADD3 R6, PT, PT, R6, R21, RZ ;  /* 0x0000001506067210 */ /* 0x000fe40007ffe0ff */
[----:B------:R-:W-:-:S13]  /*1f70*/  ISETP.GE.U32.AND P0, PT, R3, R30, PT ;  /* 0x0000001e0300720c */ /* 0x000fda0003f06070 */
[----:B------:R-:W-:Y:S01]  /*1f80*/  @!P0 IMAD.IADD R5, R5, 0x1, R14 ;  /* 0x0000000105058824 */ /* 0x000fe200078e020e */
[----:B------:R-:W-:-:S07]  /*1f90*/  @!P0 IADD3 R4, PT, PT, R4, R15, RZ ;  /* 0x0000000f04048210 */ /* 0x000fce0007ffe0ff */
.L_x_8762:
[----:B------:R-:W-:Y:S05]  /*1fa0*/  BSYNC.RECONVERGENT B0 ;  /* 0x0000000000007941 */ /* 0x000fea0003800200 */
.L_x_8761:
[----:B-1----:R-:W-:Y:S02]  /*1fb0*/  IADD3 R19, PT, PT, R6, R8, R24 ;  /* 0x0000000806137210 */ /* 0x002fe40007ffe018 */
[----:B------:R-:W-:-:S03]  /*1fc0*/  IADD3 R18, PT, PT, R7, R9, R25 ;  /* 0x0000000907127210 */ /* 0x000fc60007ffe019 */
[----:B------:R-:W-:Y:S01]  /*1fd0*/  IMAD.IADD R19, R19, 0x1, R4 ;  /* 0x0000000113137824 */ /* 0x000fe200078e0204 */
[----:B------:R-:W-:Y:S01]  /*1fe0*/  IADD3 R18, PT, PT, R18, R5, RZ ;  /* 0x0000000512127210 */ /* 0x000fe20007ffe0ff */
[----:B------:R-:W-:Y:S06]  /*1ff0*/  BRA `(.L_x_8743) ;  /* 0x0000009000b47947 */ /* 0x000fec0003800000 */
.L_x_8755:
        /* <DEDUP_REMOVED lines=23> */
.L_x_8766:
        /* <DEDUP_REMOVED lines=22> */
[----:B--2---:R-:W-:Y:S02]  /*22d0*/  IADD3 R26, PT, PT, R20, R26, RZ ;  /* 0x0000001a141a7210 */ /* 0x004fe40007ffe0ff */
[----:B------:R-:W-:Y:S01]  /*22e0*/  IADD3 R11, PT, PT, R21, R11, RZ ;  /* 0x0000000b150b7210 */ /* 0x000fe20007ffe0ff */
[----:B---3--:R-:W-:Y:S01]  /*22f0*/  IMAD.IADD R9, R24, 0x1, R9 ;  /* 0x0000000118097824 */ /* 0x008fe200078e0209 */
[----:B------:R-:W-:Y:S02]  /*2300*/  IADD3 R10, PT, PT, R25, R10, RZ ;  /* 0x0000000a190a7210 */ /* 0x000fe40007ffe0ff */
[----:B----4-:R-:W-:Y:S01]  /*2310*/  IADD3 R7, PT, PT, R12, R7, RZ ;  /* 0x000000070c077210 */ /* 0x010fe20007ffe0ff */
[----:B------:R-:W-:Y:S01]  /*2320*/  IMAD.IADD R8, R13, 0x1, R8 ;  /* 0x000000010d087824 */ /* 0x000fe200078e0208 */
[----:B-----5:R-:W-:-:S02]  /*2330*/  IADD3 R5, PT, PT, R14, R5, RZ ;  /* 0x000000050e057210 */ /* 0x020fc40007ffe0ff */
[----:B------:R-:W-:Y:S01]  /*2340*/  IADD3 R6, PT, PT, R15, R6, RZ ;  /* 0x000000060f067210 */ /* 0x000fe20007ffe0ff */
[----:B------:R-:W-:Y:S06]  /*2350*/  @!P0 BRA `(.L_x_8766) ;  /* 0xfffffffc00848947 */ /* 0x000fec000383ffff */
[----:B------:R-:W-:Y:S05]  /*2360*/  BSYNC.RECONVERGENT B1 ;  /* 0x0000000000017941 */ /* 0x000fea0003800200 */
.L_x_8765:
[----:B------:R-:W-:Y:S05]  /*2370*/  BSYNC.RECONVERGENT B0 ;  /* 0x0000000000007941 */ /* 0x000fea0003800200 */
.L_x_8764:
        /* <DEDUP_REMOVED lines=27> */
.L_x_8768:
[----:B------:R-:W-:Y:S05]  /*2530*/  BSYNC.RECONVERGENT B0 ;  /* 0x0000000000007941 */ /* 0x000fea0003800200 */
.L_x_8767:
        /* <DEDUP_REMOVED lines=18> */
.L_x_8770:
[----:B------:R-:W-:Y:S05]  /*2660*/  BSYNC.RECONVERGENT B0 ;  /* 0x0000000000007941 */ /* 0x000fea0003800200 */
.L_x_8769:
[----:B------:R-:W-:Y:S02]  /*2670*/  IADD3 R11, PT, PT, R8, R10, R11 ;  /* 0x0000000a080b7210 */ /* 0x000fe40007ffe00b */
[----:B-1----:R-:W-:-:S03]  /*2680*/  IADD3 R18, PT, PT, R7, R9, R26 ;  /* 0x0000000907127210 */ /* 0x002fc60007ffe01a */
[----:B------:R-:W-:Y:S01]  /*2690*/  IMAD.IADD R19, R11, 0x1, R6 ;  /* 0x000000010b137824 */ /* 0x000fe200078e0206 */
[----:B------:R-:W-:Y:S01]  /*26a0*/  IADD3 R18, PT, PT, R18, R5, RZ ;  /* 0x0000000512127210 */ /* 0x000fe20007ffe0ff */
[----:B------:R-:W-:Y:S06]  /*26b0*/  BRA `(.L_x_8743) ;  /* 0x0000008c00047947 */ /* 0x000fec0003800000 */
.L_x_8763:
        /* <DEDUP_REMOVED lines=26> */
.L_x_8778:
        /* <DEDUP_REMOVED lines=306> */
.L_x_8774:
        /* <DEDUP_REMOVED lines=241> */
.L_x_8775:
        /* <DEDUP_REMOVED lines=241> */
.L_x_8776:
        /* <DEDUP_REMOVED lines=241> */
.L_x_8777:
[----:B------:R-:W-:-:S04]  /*68b0*/  LOP3.LUT R25, R28, 0xfffffff8, RZ, 0xc0, !PT ;  /* 0xfffffff81c197812 */ /* 0x000fc800078ec0ff */
[----:B------:R-:W-:-:S04]  /*68c0*/  IADD3 R24, P1, PT, R25, R18, RZ ;  /* 0x0000001219187210 */ /* 0x000fc80007f3e0ff */
[----:B------:R-:W-:-:S06]  /*68d0*/  IADD3.X R25, PT, PT, RZ, R19, RZ, P1, !PT ;  /* 0x00000013ff197210 */ /* 0x000fcc0000ffe4ff */
[----:B------:R-:W5:Y:S03]  /*68e0*/  LDG.E.64 R24, desc[UR36][R24.64] ;  /* 0x0000002418187981 */ /* 0x000f66000c1e1b00 */
.L_x_8773:
[----:B------:R-:W2:Y:S01]  /*68f0*/  LDCU UR5, c[0x0][0x38c] ;  /* 0x00007180ff0577ac */ /* 0x000ea20008000800 */
[----:B-1----:R-:W-:Y:S01]  /*6900*/  MOV R28, UR4 ;  /* 0x00000004001c7c02 */ /* 0x002fe20008000f00 */
[----:B-----5:R-:W-:Y:S01]  /*6910*/  IMAD.IADD R0, R21, 0x1, R0 ;  /* 0x0000000115007824 */ /* 0x020fe200078e0200 */
[----:B------:R-:W-:Y:S01]  /*6920*/  IADD3 R3, PT, PT, R20, R3, RZ ;  /* 0x0000000314037210 */ /* 0x000fe20007ffe0ff */
[----:B------:R-:W-:Y:S01]  /*6930*/  IMAD.IADD R6, R12, 0x1, R6 ;  /* 0x000000010c067824 */ /* 0x000fe200078e0206 */
[----:B------:R-:W-:Y:S01]  /*6940*/  IADD3 R5, PT, PT, R14, R5, RZ ;  /* 0x000000050e057210 */ /* 0x000fe20007ffe0ff */
[C---:B------:R-:W-:Y:S01]  /*6950*/  IMAD R27, R28.reuse, 0x4, R27 ;  /* 0x000000041c1b7824 */ /* 0x040fe200078e021b */
[----:B------:R-:W-:Y:S01]  /*6960*/  IADD3 R4, PT, PT, R15, R4, RZ ;  /* 0x000000040f047210 */ /* 0x000fe20007ffe0ff */
[----:B------:R-:W-:Y:S01]  /*6970*/  IMAD.IADD R8, R25, 0x1, R8 ;  /* 0x0000000119087824 */ /* 0x000fe200078e0208 */
[----:B------:R-:W-:Y:S01]  /*6980*/  IADD3 R7, PT, PT, R13, R7, RZ ;  /* 0x000000070d077210 */ /* 0x000fe20007ffe0ff */
[----:B------:R-:W-:Y:S01]  /*6990*/  IMAD R31, R28, 0x3, R27 ;  /* 0x000000031c1f7824 */ /* 0x000fe200078e021b */
[----:B------:R-:W-:-:S02]  /*69a0*/  IADD3 R9, PT, PT, R24, R9, RZ ;  /* 0x0000000918097210 */ /* 0x000fc40007ffe0ff */
[----:B--2---:R-:W-:-:S04]  /*69b0*/  MOV R30, UR5 ;  /* 0x00000005001e7c02 */ /* 0x004fc80008000f00 */
[----:B------:R-:W-:-:S13]  /*69c0*/  ISETP.GE.U32.AND P1, PT, R31, R30, PT ;  /* 0x0000001e1f00720c */ /* 0x000fda0003f26070 */
[----:B------:R-:W-:Y:S05]  /*69d0*/  @!P1 BRA `(.L_x_8778) ;  /* 0xffffffbc00a09947 */ /* 0x000fea000383ffff */
.L_x_8772:
[----:B0-----:R-:W-:Y:S05]  /*69e0*/  BSYNC.RECONVERGENT B0 ;  /* 0x0000000000007941 */ /* 0x001fea0003800200 */
.L_x_8771:
        /* <DEDUP_REMOVED lines=284> */
.L_x_8782:
[----:B------:R-:W-:Y:S01]  /*7bb0*/  SHF.R.U32.HI R20, RZ, 0x3, R20 ;  /* 0x00000003ff147819 */ /* 0x000fe20000011614 */
[----:B------:R-:W-:-:S07]  /*7bc0*/  IMAD.MOV.U32 R21, RZ, RZ, RZ ;  /* 0x000000ffff157224 */ /* 0x000fce00078e00ff */
.L_x_8781:
        /* <DEDUP_REMOVED lines=284> */
.L_x_8784:
[----:B------:R-:W-:Y:S02]  /*8d90*/  SHF.R.U32.HI R18, RZ, 0x3, R33 ;  /* 0x00000003ff127819 */ /* 0x000fe40000011621 */
[----:B------:R-:W-:-:S07]  /*8da0*/  MOV R19, RZ ;  /* 0x000000ff00137202 */ /* 0x000fce0000000f00 */
.L_x_8783:
        /* <DEDUP_REMOVED lines=281> */
.L_x_8786:
[----:B------:R-:W-:Y:S01]  /*9f40*/  SHF.R.U32.HI R18, RZ, 0x3, R33 ;  /* 0x00000003ff127819 */ /* 0x000fe20000011621 */
[----:B------:R-:W-:-:S07]  /*9f50*/  IMAD.MOV.U32 R19, RZ, RZ, RZ ;  /* 0x000000ffff137224 */ /* 0x000fce00078e00ff */
.L_x_8785:
        /* <DEDUP_REMOVED lines=281> */
.L_x_8788:
[----:B------:R-:W-:Y:S02]  /*b0f0*/  SHF.R.U32.HI R24, RZ, 0x3, R24 ;  /* 0x00000003ff187819 */ /* 0x000fe40000011618 */
[----:B------:R-:W-:-:S07]  /*b100*/  MOV R25, RZ ;  /* 0x000000ff00197202 */ /* 0x000fce0000000f00 */
.L_x_8787:
[----:B------:R-:W-:-:S04]  /*b110*/  LEA R32, P0, R24, R32, 0x3 ;  /* 0x0000002018207211 */ /* 0x000fc800078018ff */
[----:B------:R-:W-:-:S05]  /*b120*/  LEA.HI.X R33, R24, R26, R25, 0x3, P0 ;  /* 0x0000001a18217211 */ /* 0x000fca00000f1c19 */
[----:B------:R0:W5:Y:S04]  /*b130*/  LDG.E.64 R24, desc[UR36][R32.64] ;  /* 0x0000002420187981 */ /* 0x000168000c1e1b00 */
.L_x_8780:
[----:B------:R-:W-:Y:S05]  /*b140*/  BSYNC.RECONVERGENT B0 ;  /* 0x0000000000007941 */ /* 0x000fea0003800200 */
.L_x_8779:
[----:B------:R-:W-:Y:S01]  /*b150*/  ISETP.GE.U32.AND P0, PT, R27, R30, PT ;  /* 0x0000001e1b00720c */ /* 0x000fe20003f06070 */
[----:B------:R-:W-:-:S12]  /*b160*/  BSSY.RECONVERGENT B0, `(.L_x_8789) ;  /* 0x0000012000007945 */ /* 0x000fd80003800200 */
[----:B------:R-:W-:Y:S05]  /*b170*/  @P0 BRA `(.L_x_8790) ;  /* 0x0000000000400947 */ /* 0x000fea0003800000 */
[----:B------:R-:W-:Y:S01]  /*b180*/  IADD3 R11, PT, PT, R27, R28, RZ ;  /* 0x0000001c1b0b7210 */ /* 0x000fe20007ffe0ff */
[----:B-----5:R-:W-:Y:S01]  /*b190*/  IMAD.IADD R3, R3, 0x1, R20 ;  /* 0x0000000103037824 */ /* 0x020fe200078e0214 */
        /* <DEDUP_REMOVED lines=12> */
[----:B------:R-:W-:Y:S01]  /*b260*/  @!P0 IADD3 R9, PT, PT, R9, R24, RZ ;  /* 0x0000001809098210 */ /* 0x000fe20007ffe0ff */
[----:B------:R-:W-:-:S07]  /*b270*/  @!P0 IMAD.IADD R8, R8, 0x1, R25 ;  /* 0x0000000108088824 */ /* 0x000fce00078e0219 */
.L_x_8790:
[----:B------:R-:W-:Y:S05]  /*b280*/  BSYNC.RECONVERGENT B0 ;  /* 0x0000000000007941 */ /* 0x000fea0003800200 */
.L_x_8789:
[----:B------:R-:W-:Y:S02]  /*b290*/  IADD3 R6, PT, PT, R6, R5, R3 ;  /* 0x0000000506067210 */ /* 0x000fe40007ffe003 */
[----:B------:R-:W-:Y:S02]  /*b2a0*/  IADD3 R7, PT, PT, R7, R4, R0 ;  /* 0x0000000407077210 */ /* 0x000fe40007ffe000 */
[----:B------:R-:W-:Y:S02]  /*b2b0*/  IADD3 R18, PT, PT, R6, R9, RZ ;  /* 0x0000000906127210 */ /* 0x000fe40007ffe0ff */
[----:B------:R-:W-:-:S07]  /*b2c0*/  IADD3 R19, PT, PT, R7, R8, RZ ;  /* 0x0000000807137210 */ /* 0x000fce0007ffe0ff */
.L_x_8743:
[----:B------:R-:W-:Y:S05]  /*b2d0*/  BSYNC.RECONVERGENT B6 ;  /* 0x0000000000067941 */ /* 0x000fea0003800200 */
.L_x_8742:
        /* <DEDUP_REMOVED lines=15> */
.L_x_8792:
        /* <DEDUP_REMOVED lines=9> */
[----:B-1----:R-:W-:Y:S01]  /*b460*/  @!P0 IADD3 R18, PT, PT, R18, R6, RZ ;  /* 0x0000000612128210 */ /* 0x002fe20007ffe0ff */
[----:B------:R-:W-:-:S05]  /*b470*/  @!P0 IMAD.IADD R19, R19, 0x1, R7 ;  /* 0x0000000113138824 */ /* 0x000fca00078e0207 */
[----:B------:R2:W-:Y:S01]  /*b480*/  @!P0 STS.64 [R0], R18 ;  /* 0x0000001200008388 */ /* 0x0005e20000000a00 */
[----:B------:R-:W-:Y:S02]  /*b490*/  ISETP.GT.U32.AND P0, PT, R4, 0x3, PT ;  /* 0x000000030400780c */ /* 0x000fe40003f04070 */
[----:B------:R-:W-:-:S11]  /*b4a0*/  MOV R4, R9 ;  /* 0x0000000900047202 */ /* 0x000fd60000000f00 */
[----:B--2---:R-:W-:Y:S05]  /*b4b0*/  @P0 BRA `(.L_x_8792) ;  /* 0xfffffffc00c40947 */ /* 0x004fea000383ffff */
.L_x_8791:
        /* <DEDUP_REMOVED lines=18> */
.L_x_8795:
[----:B-----5:R-:W-:Y:S01]  /*b5e0*/  SHF.R.U32.HI R10, RZ, 0x1, R4 ;  /* 0x00000001ff0a7819 */ /* 0x020fe20000011604 */
[----:B------:R-:W-:Y:S05]  /*b5f0*/  WARPSYNC.ALL ;  /* 0x0000000000007948 */ /* 0x000fea0003800000 */
[----:B------:R-:W-:Y:S01]  /*b600*/  IADD3 R5, PT, PT, R10, R23, RZ ;  /* 0x000000170a057210 */ /* 0x000fe20007ffe0ff */
[----:B------:R-:W-:Y:S03]  /*b610*/  BAR.SYNC.DEFER_BLOCKING 0x0 ;  /* 0x0000000000007b1d */ /* 0x000fe60000010000 */
[----:B------:R-:W-:-:S04]  /*b620*/  ISETP.GE.U32.AND P0, PT, R5, R8, PT ;  /* 0x000000080500720c */ /* 0x000fc80003f06070 */
[----:B------:R-:W-:-:S13]  /*b630*/  ISETP.GE.U32.OR P0, PT, R23, R10, P0 ;  /* 0x0000000a1700720c */ /* 0x000fda0000706470 */
[----:B------:R-:W-:-:S05]  /*b640*/  @!P0 IMAD R5, R10, 0x8, R3 ;  /* 0x000000080a058824 */ /* 0x000fca00078e0203 */
[----:B------:R-:W1:Y:S02]  /*b650*/  @!P0 LDS.64 R6, [R5] ;  /* 0x0000000005068984 */ /* 0x000e640000000a00 */
[----:B-1----:R-:W-:Y:S02]  /*b660*/  @!P0 IADD3 R18, PT, PT, R18, R6, RZ ;  /* 0x0000000612128210 */ /* 0x002fe40007ffe0ff */
[----:B------:R-:W-:-:S05]  /*b670*/  @!P0 IADD3 R19, PT, PT, R19, R7, RZ ;  /* 0x0000000713138210 */ /* 0x000fca0007ffe0ff */
[----:B------:R2:W-:Y:S01]  /*b680*/  @!P0 STS.64 [R3], R18 ;  /* 0x0000001203008388 */ /* 0x0005e20000000a00 */
[----:B------:R-:W-:Y:S01]  /*b690*/  ISETP.GT.U32.AND P0, PT, R4, 0x7f, PT ;  /* 0x0000007f0400780c */ /* 0x000fe20003f04070 */
[----:B------:R-:W-:-:S12]  /*b6a0*/  IMAD.MOV.U32 R4, RZ, RZ, R10 ;  /* 0x000000ffff047224 */ /* 0x000fd800078e000a */
[----:B--2---:R-:W-:Y:S05]  /*b6b0*/  @P0 BRA `(.L_x_8795) ;  /* 0xfffffffc00c80947 */ /* 0x004fea000383ffff */
.L_x_8794:
[----:B------:R-:W-:Y:S01]  /*b6c0*/  ISETP.GE.U32.AND P0, PT, R0, 0x2, PT ;  /* 0x000000020000780c */ /* 0x000fe20003f06070 */
[----:B------:R-:W-:Y:S05]  /*b6d0*/  WARPSYNC.ALL ;  /* 0x0000000000007948 */ /* 0x000fea0003800000 */
[----:B------:R-:W-:Y:S07]  /*b6e0*/  BAR.SYNC.DEFER_BLOCKING 0x0 ;  /* 0x0000000000007b1d */ /* 0x000fee0000010000 */
[----:B------:R-:W-:Y:S05]  /*b6f0*/  @!P0 BRA `(.L_x_8793) ;  /* 0x0000000000208947 */ /* 0x000fea0003800000 */
[----:B-1----:R-:W-:-:S07]  /*b700*/  HFMA2 R3, -RZ, RZ, 0, 5.9604644775390625e-08 ;  /* 0x00000001ff037431 */ /* 0x002fce00000001ff */
.L_x_8796:
[----:B------:R-:W1:Y:S04]  /*b710*/  SHFL.DOWN PT, R5, R18, R3, 0x1f ;  /* 0x08001f0312057589 */ /* 0x000e6800000e0000 */
[----:B------:R2:W3:Y:S02]  /*b720*/  SHFL.DOWN PT, R4, R19, R3, 0x1f ;  /* 0x08001f0313047589 */ /* 0x0004e400000e0000 */
[----:B--2---:R-:W-:-:S04]  /*b730*/  SHF.L.U32 R3, R3, 0x1, RZ ;  /* 0x0000000103037819 */ /* 0x004fc800000006ff */
[----:B------:R-:W-:Y:S01]  /*b740*/  ISETP.GE.AND P0, PT, R3, R0, PT ;  /* 0x000000000300720c */ /* 0x000fe20003f06270 */
[----:B-1----:R-:W-:Y:S01]  /*b750*/  IMAD.IADD R18, R5, 0x1, R18 ;  /* 0x0000000105127824 */ /* 0x002fe200078e0212 */
[----:B---3--:R-:W-:-:S11]  /*b760*/  IADD3 R19, PT, PT, R4, R19, RZ ;  /* 0x0000001304137210 */ /* 0x008fd60007ffe0ff */
[----:B------:R-:W-:Y:S05]  /*b770*/  @!P0 BRA `(.L_x_8796) ;  /* 0xfffffffc00e48947 */ /* 0x000fea000383ffff */
.L_x_8793:
        /* <DEDUP_REMOVED lines=282> */
.L_x_8797:
        /* <DEDUP_REMOVED lines=276> */
.L_x_8798:
        /* <DEDUP_REMOVED lines=292> */
.L_x_8800:
        /* <DEDUP_REMOVED lines=276> */
.L_x_8801:
        /* <DEDUP_REMOVED lines=24> */
.L_x_8803:
[----:B------:R-:W-:Y:S05]  /*ff60*/  BSYNC.RECONVERGENT B0 ;  /* 0x0000000000007941 */ /* 0x000fea0003800200 */
.L_x_8802:
        /* <DEDUP_REMOVED lines=35> */
.L_x_8805:
[----:B------:R-:W-:Y:S05]  /*101a0*/  BSYNC.RECONVERGENT B0 ;  /* 0x0000000000007941 */ /* 0x000fea0003800200 */
.L_x_8804:
        /* <DEDUP_REMOVED lines=35> */
.L_x_8810:
[----:B------:R-:W-:-:S05]  /*103e0*/  IADD3 R3, PT, PT, R9, R0, RZ ;  /* 0x0000000009037210 */ /* 0x000fca0007ffe0ff */
[----:B-1----:R-:W-:-:S05]  /*103f0*/  IMAD.WIDE.U32 R2, R3, 0x8, R6 ;  /* 0x0000000803027825 */ /* 0x002fca00078e0006 */
[----:B------:R-:W2:Y:S04]  /*10400*/  LDG.E R13, desc[UR36][R2.64] ;  /* 0x00000024020d7981 */ /* 0x000ea8000c1e1900 */
[----:B------:R-:W3:Y:S01]  /*10410*/  LDG.E R8, desc[UR36][R2.64+0x4] ;  /* 0x0000042402087981 */ /* 0x000ee2000c1e1900 */
[----:B------:R-:W-:-:S05]  /*10420*/  IMAD.IADD R0, R11, 0x1, R0 ;  /* 0x000000010b007824 */ /* 0x000fca00078e0200 */
[----:B------:R-:W-:Y:S02]  /*10430*/  ISETP.GE.U32.AND P1, PT, R0, UR8, PT ;  /* 0x0000000800007c0c */ /* 0x000fe4000bf26070 */
[----:B--2---:R-:W-:Y:S02]  /*10440*/  IADD3 R16, PT, PT, R13, R16, RZ ;  /* 0x000000100d107210 */ /* 0x004fe40007ffe0ff */
[----:B---3--:R-:W-:-:S09]  /*10450*/  IADD3 R17, PT, PT, R8, R17, RZ ;  /* 0x0000001108117210 */ /* 0x008fd20007ffe0ff */
[----:B------:R-:W-:Y:S05]  /*10460*/  @!P1 BRA `(.L_x_8810) ;  /* 0xfffffffc00dc9947 */ /* 0x000fea000383ffff */
[----:B------:R-:W-:Y:S05]  /*10470*/  BSYNC.RECONVERGENT B1 ;  /* 0x0000000000017941 */ /* 0x000fea0003800200 */
.L_x_8809:
[----:B------:R-:W-:Y:S05]  /*10480*/  BRA `(.L_x_8808) ;  /* 0x0000000000547947 */ /* 0x000fea0003800000 */
.L_x_8807:
[----:B------:R-:W2:Y:S01]  /*10490*/  LDCU UR6, c[0x0][0x39c] ;  /* 0x00007380ff0677ac */ /* 0x000ea20008000800 */
[----:B------:R-:W-:Y:S01]  /*104a0*/  IMAD.U32 R17, RZ, RZ, UR9 ;  /* 0x00000009ff117e24 */ /* 0x000fe2000f8e00ff */
[----:B--2---:R-:W-:-:S13]  /*104b0*/  ISETP.GE.U32.AND P1, PT, R22, UR6, PT ;  /* 0x0000000616007c0c */ /* 0x004fda000bf26070 */
[----:B------:R-:W-:Y:S05]  /*104c0*/  @P1 BRA `(.L_x_8808) ;  /* 0x0000000000441947 */ /* 0x000fea0003800000 */
[----:B------:R-:W2:Y:S01]  /*104d0*/  LDCU UR5, c[0x0][0x374] ;  /* 0x00006e80ff0577ac */ /* 0x000ea20008000800 */
[----:B------:R-:W3:Y:S01]  /*104e0*/  LDC R10, c[0x0][0x360] ;  /* 0x0000d800ff0a7b82 */ /* 0x000ee20000000800 */
[----:B------:R-:W-:Y:S02]  /*104f0*/  MOV R9, R22 ;  /* 0x0000001600097202 */ /* 0x000fe40000000f00 */
[----:B------:R-:W-:-:S05]  /*10500*/  MOV R17, UR9 ;  /* 0x0000000900117c02 */ /* 0x000fca0008000f00 */
[----:B-1----:R-:W1:Y:S08]  /*10510*/  LDC.64 R6, c[0x0][0x778] ;  /* 0x0001de00ff067b82 */ /* 0x002e700000000a00 */
[----:B------:R-:W4:Y:S01]  /*10520*/  LDC R12, c[0x0][0x364] ;  /* 0x0000d900ff0c7b82 */ /* 0x000f220000000800 */
[----:B--2---:R-:W-:-:S07]  /*10530*/  IMAD R0, R2, UR5, RZ ;  /* 0x0000000502007c24 */ /* 0x004fce000f8e02ff */
.L_x_8811:
[----:B------:R-:W-:-:S04]  /*10540*/  IMAD.IADD R2, R0, 0x1, R9 ;  /* 0x0000000100027824 */ /* 0x000fc800078e0209 */
[----:B---3--:R-:W-:-:S04]  /*10550*/  IMAD R3, R2, R10, R23 ;  /* 0x0000000a02037224 */ /* 0x008fc800078e0217 */
[----:B-1----:R-:W-:-:S05]  /*10560*/  IMAD.WIDE.U32 R2, R3, 0x8, R6 ;  /* 0x0000000803027825 */ /* 0x002fca00078e0006 */
[----:B------:R-:W2:Y:S04]  /*10570*/  LDG.E R11, desc[UR36][R2.64] ;  /* 0x00000024020b7981 */ /* 0x000ea8000c1e1900 */
[----:B------:R-:W3:Y:S01]  /*10580*/  LDG.E R8, desc[UR36][R2.64+0x4] ;  /* 0x0000042402087981 */ /* 0x000ee2000c1e1900 */
[----:B----4-:R-:W-:-:S04]  /*10590*/  IADD3 R9, PT, PT, R12, R9, RZ ;  /* 0x000000090c097210 */ /* 0x010fc80007ffe0ff */
[----:B------:R-:W-:Y:S02]  /*105a0*/  ISETP.GE.U32.AND P1, PT, R9, UR6, PT ;  /* 0x0000000609007c0c */ /* 0x000fe4000bf26070 */
[----:B--2---:R-:W-:Y:S01]  /*105b0*/  IADD3 R16, PT, PT, R11, R16, RZ ;  /* 0x000000100b107210 */ /* 0x004fe20007ffe0ff */
[----:B---3--:R-:W-:-:S10]  /*105c0*/  IMAD.IADD R17, R8, 0x1, R17 ;  /* 0x0000000108117824 */ /* 0x008fd400078e0211 */
[----:B------:R-:W-:Y:S05]  /*105d0*/  @!P1 BRA `(.L_x_8811) ;  /* 0xfffffffc00d89947 */ /* 0x000fea000383ffff */
.L_x_8808:
[----:B------:R-:W-:Y:S05]  /*105e0*/  BSYNC.RECONVERGENT B0 ;  /* 0x0000000000007941 */ /* 0x000fea0003800200 */
.L_x_8806:
        /* <DEDUP_REMOVED lines=12> */
.L_x_8813:
        /* <DEDUP_REMOVED lines=10> */
[----:B--23--:R-:W-:Y:S01]  /*10750*/  @!P1 IADD3 R16, PT, PT, R16, R2, RZ ;  /* 0x0000000210109210 */ /* 0x00cfe20007ffe0ff */
[----:B------:R-:W-:-:S05]  /*10760*/  @!P1 IMAD.IADD R17, R17, 0x1, R3 ;  /* 0x0000000111119824 */ /* 0x000fca00078e0203 */
[----:B------:R3:W-:Y:S01]  /*10770*/  @!P1 STS.64 [R0], R16 ;  /* 0x0000001000009388 */ /* 0x0007e20000000a00 */
[----:B------:R-:W-:Y:S05]  /*10780*/  BRA.U UP1, `(.L_x_8813) ;  /* 0xfffffffd01c87547 */ /* 0x000fea000b83ffff */
.L_x_8812:
        /* <DEDUP_REMOVED lines=9> */
.L_x_8816:
[----:B------:R-:W-:Y:S01]  /*10820*/  SHF.R.U32.HI R8, RZ, 0x1, R2 ;  /* 0x00000001ff087819 */ /* 0x000fe20000011602 */
[----:B------:R-:W-:Y:S03]  /*10830*/  BAR.SYNC.DEFER_BLOCKING 0x0 ;  /* 0x0000000000007b1d */ /* 0x000fe60000010000 */
[----:B------:R-:W-:-:S04]  /*10840*/  IADD3 R3, PT, PT, R8, R23, RZ ;  /* 0x0000001708037210 */ /* 0x000fc80007ffe0ff */
[----:B------:R-:W-:-:S04]  /*10850*/  ISETP.GE.U32.AND P1, PT, R3, UR5, PT ;  /* 0x0000000503007c0c */ /* 0x000fc8000bf26070 */
[----:B------:R-:W-:-:S13]  /*10860*/  ISETP.GE.U32.OR P1, PT, R23, R8, P1 ;  /* 0x000000081700720c */ /* 0x000fda0000f26470 */
[----:B------:R-:W-:-:S05]  /*10870*/  @!P1 IMAD R3, R8, 0x8, R0 ;  /* 0x0000000808039824 */ /* 0x000fca00078e0200 */
[----:B-1----:R-:W2:Y:S02]  /*10880*/  @!P1 LDS.64 R6, [R3] ;  /* 0x0000000003069984 */ /* 0x002ea40000000a00 */
[----:B--234-:R-:W-:Y:S02]  /*10890*/  @!P1 IADD3 R16, PT, PT, R16, R6, RZ ;  /* 0x0000000610109210 */ /* 0x01cfe40007ffe0ff */
[----:B------:R-:W-:-:S05]  /*108a0*/  @!P1 IADD3 R17, PT, PT, R17, R7, RZ ;  /* 0x0000000711119210 */ /* 0x000fca0007ffe0ff */
[----:B------:R1:W-:Y:S01]  /*108b0*/  @!P1 STS.64 [R0], R16 ;  /* 0x0000001000009388 */ /* 0x0003e20000000a00 */
[----:B------:R-:W-:Y:S01]  /*108c0*/  ISETP.GT.U32.AND P1, PT, R2, 0x7f, PT ;  /* 0x0000007f0200780c */ /* 0x000fe20003f24070 */
[----:B------:R-:W-:-:S12]  /*108d0*/  IMAD.MOV.U32 R2, RZ, RZ, R8 ;  /* 0x000000ffff027224 */ /* 0x000fd800078e0008 */
[----:B-1----:R-:W-:Y:S05]  /*108e0*/  @P1 BRA `(.L_x_8816) ;  /* 0xfffffffc00cc1947 */ /* 0x002fea000383ffff */
.L_x_8815:
[----:B------:R-:W-:Y:S01]  /*108f0*/  BAR.SYNC.DEFER_BLOCKING 0x0 ;  /* 0x0000000000007b1d */ /* 0x000fe20000010000 */
[----:B------:R-:W-:-:S09]  /*10900*/  UISETP.GE.U32.AND UP0, UPT, UR4, 0x2, UPT ;  /* 0x000000020400788c */ /* 0x000fd2000bf06070 */
[----:B------:R-:W-:Y:S05]  /*10910*/  BRA.U !UP0, `(.L_x_8814) ;  /* 0x0000000108207547 */ /* 0x000fea000b800000 */
[----:B--234-:R-:W-:-:S07]  /*10920*/  HFMA2 R0, -RZ, RZ, 0, 5.9604644775390625e-08 ;  /* 0x00000001ff007431 */ /* 0x01cfce00000001ff */
.L_x_8817:
[----:B------:R-:W2:Y:S04]  /*10930*/  SHFL.DOWN PT, R3, R16, R0, 0x1f ;  /* 0x08001f0010037589 */ /* 0x000ea800000e0000 */
[----:B------:R3:W4:Y:S02]  /*10940*/  SHFL.DOWN PT, R2, R17, R0, 0x1f ;  /* 0x08001f0011027589 */ /* 0x00072400000e0000 */
[----:B---3--:R-:W-:-:S04]  /*10950*/  SHF.L.U32 R0, R0, 0x1, RZ ;  /* 0x0000000100007819 */ /* 0x008fc800000006ff */
[----:B------:R-:W-:Y:S01]  /*10960*/  ISETP.GE.AND P1, PT, R0, UR4, PT ;  /* 0x0000000400007c0c */ /* 0x000fe2000bf26270 */
[----:B--2---:R-:W-:Y:S01]  /*10970*/  IMAD.IADD R16, R3, 0x1, R16 ;  /* 0x0000000103107824 */ /* 0x004fe200078e0210 */
[----:B----4-:R-:W-:-:S11]  /*10980*/  IADD3 R17, PT, PT, R2, R17, RZ ;  /* 0x0000001102117210 */ /* 0x010fd60007ffe0ff */
[----:B------:R-:W-:Y:S05]  /*10990*/  @!P1 BRA `(.L_x_8817) ;  /* 0xfffffffc00e49947 */ /* 0x000fea000383ffff */
.L_x_8814:
        /* <DEDUP_REMOVED lines=10> */
[----:B------:R-:W-:-:S03]  /*10a40*/  IADD3.X R5, PT, PT, RZ, UR5, RZ, P2, !PT ;  /* 0x00000005ff057c10 */ /* 0x000fc600097fe4ff */
[----:B------:R-:W-:-:S04]  /*10a50*/  IMAD.X R3, RZ, RZ, UR5, P1 ;  /* 0x00000005ff037e24 */ /* 0x000fc800088e06ff */
[----:B-1----:R-:W5:Y:S04]  /*10a60*/  @P0 LDG.E R7, desc[UR36][R4.64] ;  /* 0x0000002404070981 */ /* 0x002f68000c1e1900 */
[----:B--234-:R-:W2:Y:S01]  /*10a70*/  @P0 LDG.E R0, desc[UR36][R2.64] ;  /* 0x0000002402000981 */ /* 0x01cea2000c1e1900 */
[----:B------:R-:W0:Y:S02]  /*10a80*/  LDCU.U8 UR4, c[0x0][0x791] ;  /* 0x0000f220ff0477ac */ /* 0x000e240008000000 */
[----:B0-----:R-:W-:Y:S02]  /*10a90*/  ISETP.NE.AND P1, PT, RZ, UR4, PT ;  /* 0x00000004ff007c0c */ /* 0x001fe4000bf25270 */
[----:B-----5:R-:W-:Y:S02]  /*10aa0*/  @P0 IADD3 R16, PT, PT, R16, R7, RZ ;  /* 0x0000000710100210 */ /* 0x020fe40007ffe0ff */
[----:B--2---:R-:W-:-:S09]  /*10ab0*/  @P0 IADD3 R17, PT, PT, R17, R0, RZ ;  /* 0x0000000011110210 */ /* 0x004fd20007ffe0ff */
        /* <DEDUP_REMOVED lines=22> */
.L_x_8820:
        /* <DEDUP_REMOVED lines=19> */
.L_x_8821:
[----:B------:R-:W-:Y:S05]  /*10d50*/  BRA `(.L_x_8822) ;  /* 0x0000000000047947 */ /* 0x000fea0003800000 */
.L_x_8819:
[----:B------:R1:W-:Y:S02]  /*10d60*/  STG.E desc[UR36][R4.64], R16 ;  /* 0x0000001004007986 */ /* 0x0003e4000c101924 */
.L_x_8822:
[----:B------:R-:W2:Y:S02]  /*10d70*/  LDCU.64 UR4, c[0x0][0x760] ;  /* 0x0000ec00ff0477ac */ /* 0x000ea40008000a00 */
[----:B--2---:R-:W-:-:S04]  /*10d80*/  IADD3 R24, P0, PT, R24, UR4, RZ ;  /* 0x0000000418187c10 */ /* 0x004fc8000ff1e0ff */
[----:B------:R-:W-:-:S05]  /*10d90*/  IADD3.X R25, PT, PT, RZ, UR5, RZ, P0, !PT ;  /* 0x00000005ff197c10 */ /* 0x000fca00087fe4ff */
[----:B------:R-:W-:Y:S01]  /*10da0*/  STG.E desc[UR36][R24.64], R17 ;  /* 0x0000001118007986 */ /* 0x000fe2000c101924 */
[----:B------:R-:W-:Y:S05]  /*10db0*/  EXIT ;  /* 0x000000000000794d */ /* 0x000fea0003800000 */
.L_x_8818:
[----:B------:R-:W5:Y:S01]  /*10dc0*/  LDCU.U8 UR4, c[0x0][0x790] ;  /* 0x0000f200ff0477ac */ /* 0x000f620008000000 */
[----:B------:R-:W0:Y:S01]  /*10dd0*/  LDCU.U8 UR5, c[0x0][0x791] ;  /* 0x0000f220ff0577ac */ /* 0x000e220008000000 */
[----:B-----5:R-:W-:Y:S02]  /*10de0*/  UISETP.NE.AND UP1, UPT, UR4, URZ, UPT ;  /* 0x000000ff0400728c */ /* 0x020fe4000bf25270 */
[----:B0-----:R-:W-:-:S07]  /*10df0*/  UISETP.NE.AND UP0, UPT, UR5, URZ, UPT ;  /* 0x000000ff0500728c */ /* 0x001fce000bf05270 */
[----:B------:R-:W-:Y:S05]  /*10e00*/  BRA.U !UP1, `(.L_x_8823) ;  /* 0x0000000109107547 */ /* 0x000fea000b800000 */
[----:B------:R-:W5:Y:S04]  /*10e10*/  LDG.E R3, desc[UR36][R4.64] ;  /* 0x0000002404037981 */ /* 0x000f68000c1e1900 */
[----:B--234-:R-:W2:Y:S01]  /*10e20*/  LDG.E R0, desc[UR36][R4.64+0x4] ;  /* 0x0000042404007981 */ /* 0x01cea2000c1e1900 */
[----:B-----5:R-:W-:Y:S01]  /*10e30*/  IADD3 R16, PT, PT, R16, R3, RZ ;  /* 0x0000000310107210 */ /* 0x020fe20007ffe0ff */
[----:B--2---:R-:W-:-:S07]  /*10e40*/  IMAD.IADD R17, R17, 0x1, R0 ;  /* 0x0000000111117824 */ /* 0x004fce00078e0200 */
.L_x_8823:
        /* <DEDUP_REMOVED lines=12> */
[----:B0-----:R-:W-:Y:S02]  /*10f10*/  MOV R4, UR4 ;  /* 0x0000000400047c02 */ /* 0x001fe40008000f00 */
[----:B------:R-:W-:Y:S01]  /*10f20*/  MOV R5, UR5 ;  /* 0x0000000500057c02 */ /* 0x000fe20008000f00 */
[----:B-1----:R-:W-:Y:S01]  /*10f30*/  IMAD.U32 R6, RZ, RZ, UR6 ;  /* 0x00000006ff067e24 */ /* 0x002fe2000f8e00ff */
[----:B------:R-:W-:-:S02]  /*10f40*/  MOV R7, UR7 ;  /* 0x0000000700077c02 */ /* 0x000fc40008000f00 */
[----:B-----5:R-:W-:Y:S01]  /*10f50*/  MOV R10, UR8 ;  /* 0x00000008000a7c02 */ /* 0x020fe20008000f00 */
[----:B------:R-:W-:-:S07]  /*10f60*/  IMAD.U32 R11, RZ, RZ, UR9 ;  /* 0x00000009ff0b7e24 */ /* 0x000fce000f8e00ff */
[----:B------:R-:W-:-:S07]  /*10f70*/  LEPC R20, `(.L_x_8826) ;  /* 0x000000001014794e */ /* 0x000fce0000000000 */
[----:B--234-:R-:W-:Y:S05]  /*10f80*/  CALL.ABS.NOINC R14 ;  /* 0x000000000e007343 */ /* 0x01cfea0003c00000 */
.L_x_8826:
        /* <DEDUP_REMOVED lines=19> */
.L_x_8827:
[----:B------:R-:W-:Y:S05]  /*110c0*/  BRA `(.L_x_8828) ;  /* 0x0000000000107947 */ /* 0x000fea0003800000 */
.L_x_8825:
[----:B------:R-:W0:Y:S02]  /*110d0*/  LDCU.64 UR4, c[0x0][0x760] ;  /* 0x0000ec00ff0477ac */ /* 0x000e240008000a00 */
[----:B0-----:R-:W-:-:S04]  /*110e0*/  IADD3 R2, P0, PT, R25, UR4, RZ ;  /* 0x0000000419027c10 */ /* 0x001fc8000ff1e0ff */
[----:B------:R-:W-:-:S05]  /*110f0*/  IADD3.X R3, PT, PT, RZ, UR5, RZ, P0, !PT ;  /* 0x00000005ff037c10 */ /* 0x000fca00087fe4ff */
[----:B------:R0:W-:Y:S04]  /*11100*/  STG.E desc[UR36][R2.64], R16 ;  /* 0x0000001002007986 */ /* 0x0001e8000c101924 */
.L_x_8828:
[----:B------:R-:W5:Y:S02]  /*11110*/  LDCU.64 UR4, c[0x0][0x760] ;  /* 0x0000ec00ff0477ac */ /* 0x000f640008000a00 */
[----:B-----5:R-:W-:-:S05]  /*11120*/  IADD3 R24, P0, PT, R24, UR4, RZ ;  /* 0x0000000418187c10 */ /* 0x020fca000ff1e0ff */
[----:B------:R-:W-:-:S05]  /*11130*/  IMAD.X R25, RZ, RZ, UR5, P0 ;  /* 0x00000005ff197e24 */ /* 0x000fca00080e06ff */
[----:B------:R-:W-:Y:S01]  /*11140*/  STG.E desc[UR36][R24.64], R17 ;  /* 0x0000001118007986 */ /* 0x000fe2000c101924 */
[----:B------:R-:W-:Y:S05]  /*11150*/  EXIT ;  /* 0x000000000000794d */ /* 0x000fea0003800000 */
.L_x_8824:
[----:B------:R-:W-:Y:S04]  /*11160*/  STG.E desc[UR36][R4.64], R16 ;  /* 0x0000001004007986 */ /* 0x000fe8000c101924 */
[----:B------:R-:W-:Y:S01]  /*11170*/  STG.E desc[UR36][R4.64+0x4], R17 ;  /* 0x0000041104007986 */ /* 0x000fe2000c101924 */
[----:B------:R-:W-:Y:S05]  /*11180*/  EXIT ;  /* 0x000000000000794d */ /* 0x000fea0003800000 */
.L_x_8799:
        /* <DEDUP_REMOVED lines=25> */
[----:B--2---:R-:W-:Y:S01]  /*11320*/  @P2 IMAD.IADD R18, R18, 0x1, R7 ;  /* 0x0000000112122824 */ /* 0x004fe200078e0207 */
[----:B---3--:R-:W-:-:S11]  /*11330*/  @P2 IADD3 R19, PT, PT, R19, R0, RZ ;  /* 0x0000000013132210 */ /* 0x008fd60007ffe0ff */
        /* <DEDUP_REMOVED lines=22> */
.L_x_8831:
        /* <DEDUP_REMOVED lines=19> */
.L_x_8832:
[----:B------:R-:W-:Y:S05]  /*115d0*/  BRA `(.L_x_8833) ;  /* 0x0000000000047947 */ /* 0x000fea0003800000 */
.L_x_8830:
[----:B------:R2:W-:Y:S02]  /*115e0*/  STG.E desc[UR36][R4.64], R18 ;  /* 0x0000001204007986 */ /* 0x0005e4000c101924 */
.L_x_8833:
[----:B------:R-:W3:Y:S02]  /*115f0*/  LDCU.64 UR4, c[0x0][0x760] ;  /* 0x0000ec00ff0477ac */ /* 0x000ee40008000a00 */
[----:B---3--:R-:W-:-:S05]  /*11600*/  IADD3 R24, P0, PT, R24, UR4, RZ ;  /* 0x0000000418187c10 */ /* 0x008fca000ff1e0ff */
[----:B------:R-:W-:-:S05]  /*11610*/  IMAD.X R25, RZ, RZ, UR5, P0 ;  /* 0x00000005ff197e24 */ /* 0x000fca00080e06ff */
[----:B------:R-:W-:Y:S01]  /*11620*/  STG.E desc[UR36][R24.64], R19 ;  /* 0x0000001318007986 */ /* 0x000fe2000c101924 */
[----:B------:R-:W-:Y:S05]  /*11630*/  EXIT ;  /* 0x000000000000794d */ /* 0x000fea0003800000 */
.L_x_8829:
[----:B------:R-:W1:Y:S01]  /*11640*/  LDCU.U8 UR4, c[0x0][0x790] ;  /* 0x0000f200ff0477ac */ /* 0x000e620008000000 */
[----:B------:R-:W2:Y:S01]  /*11650*/  LDCU.U8 UR5, c[0x0][0x791] ;  /* 0x0000f220ff0577ac */ /* 0x000ea20008000000 */
[----:B-1----:R-:W-:Y:S02]  /*11660*/  UISETP.NE.AND UP0, UPT, UR4, URZ, UPT ;  /* 0x000000ff0400728c */ /* 0x002fe4000bf05270 */
[----:B--2---:R-:W-:-:S07]  /*11670*/  UISETP.NE.AND UP1, UPT, UR5, URZ, UPT ;  /* 0x000000ff0500728c */ /* 0x004fce000bf25270 */
[----:B------:R-:W-:Y:S05]  /*11680*/  BRA.U !UP0, `(.L_x_8834) ;  /* 0x0000000108107547 */ /* 0x000fea000b800000 */
[----:B------:R-:W2:Y:S04]  /*11690*/  LDG.E R3, desc[UR36][R4.64] ;  /* 0x0000002404037981 */ /* 0x000ea8000c1e1900 */
[----:B------:R-:W3:Y:S01]  /*116a0*/  LDG.E R0, desc[UR36][R4.64+0x4] ;  /* 0x0000042404007981 */ /* 0x000ee2000c1e1900 */
[----:B--2---:R-:W-:Y:S02]  /*116b0*/  IADD3 R18, PT, PT, R18, R3, RZ ;  /* 0x0000000312127210 */ /* 0x004fe40007ffe0ff */
[----:B---3--:R-:W-:-:S07]  /*116c0*/  IADD3 R19, PT, PT, R19, R0, RZ ;  /* 0x0000000013137210 */ /* 0x008fce0007ffe0ff */
.L_x_8834:
        /* <DEDUP_REMOVED lines=20> */
.L_x_8837:
        /* <DEDUP_REMOVED lines=19> */
.L_x_8838:
[----:B------:R-:W-:Y:S05]  /*11940*/  BRA `(.L_x_8839) ;  /* 0x0000000000107947 */ /* 0x000fea0003800000 */
.L_x_8836:
[----:B------:R-:W1:Y:S02]  /*11950*/  LDCU.64 UR4, c[0x0][0x760] ;  /* 0x0000ec00ff0477ac */ /* 0x000e640008000a00 */
[----:B-1----:R-:W-:-:S04]  /*11960*/  IADD3 R2, P0, PT, R25, UR4, RZ ;  /* 0x0000000419027c10 */ /* 0x002fc8000ff1e0ff */
[----:B------:R-:W-:-:S05]  /*11970*/  IADD3.X R3, PT, PT, RZ, UR5, RZ, P0, !PT ;  /* 0x00000005ff037c10 */ /* 0x000fca00087fe4ff */
[----:B------:R1:W-:Y:S04]  /*11980*/  STG.E desc[UR36][R2.64], R18 ;  /* 0x0000001202007986 */ /* 0x0003e8000c101924 */
.L_x_8839:
[----:B------:R-:W2:Y:S02]  /*11990*/  LDCU.64 UR4, c[0x0][0x760] ;  /* 0x0000ec00ff0477ac */ /* 0x000ea40008000a00 */
[----:B--2---:R-:W-:-:S04]  /*119a0*/  IADD3 R24, P0, PT, R24, UR4, RZ ;  /* 0x0000000418187c10 */ /* 0x004fc8000ff1e0ff */
[----:B------:R-:W-:-:S05]  /*119b0*/  IADD3.X R25, PT, PT, RZ, UR5, RZ, P0, !PT ;  /* 0x00000005ff197c10 */ /* 0x000fca00087fe4ff */
[----:B------:R-:W-:Y:S01]  /*119c0*/  STG.E desc[UR36][R24.64], R19 ;  /* 0x0000001318007986 */ /* 0x000fe2000c101924 */
[----:B------:R-:W-:Y:S05]  /*119d0*/  EXIT ;  /* 0x000000000000794d */ /* 0x000fea0003800000 */
.L_x_8835:
[----:B------:R-:W-:Y:S04]  /*119e0*/  STG.E desc[UR36][R4.64], R18 ;  /* 0x0000001204007986 */ /* 0x000fe8000c101924 */
[----:B------:R-:W-:Y:S01]  /*119f0*/  STG.E desc[UR36][R4.64+0x4], R19 ;  /* 0x0000041304007986 */ /* 0x000fe2000c101924 */
[----:B------:R-:W-:Y:S05]  /*11a00*/  EXIT ;  /* 0x000000000000794d */ /* 0x000fea0003800000 */
.L_x_8840:
        /* <DEDUP_REMOVED lines=15> */
.L_x_10036:


//--------------------- .text._ZN2at6native13reduce_kernelILi128ELi4ENS0_8ReduceOpIiNS0_14func_wrapper_tIiZNS0_11sum_functorIiiiEclERNS_14TensorIteratorEEUliiE_EEjiLi4ELi4EEEEEvT1_ --------------------------
	.section	.text._ZN2at6native13reduce_kernelILi128ELi4ENS0_8ReduceOpIiNS0_14func_wrapper_tIiZNS0_11sum_functorIiiiEclERNS_14TensorIteratorEEUliiE_EEjiLi4ELi4EEEEEvT1_,"ax",@progbits
	.align	128
        .global         _ZN2at6native13reduce_kernelILi128ELi4ENS0_8ReduceOpIiNS0_14func_wrapper_tIiZNS0_11sum_functorIiiiEclERNS_14TensorIteratorEEUliiE_EEjiLi4ELi4EEEEEvT1_
        .type           _ZN2at6native13reduce_kernelILi128ELi4ENS0_8ReduceOpIiNS0_14func_wrapper_tIiZNS0_11sum_functorIiiiEclERNS_14TensorIteratorEEUliiE_EEjiLi4ELi4EEEEEvT1_,@function
        .size           _ZN2at6native13reduce_kernelILi128ELi4ENS0_8ReduceOpIiNS0_14func_wrapper_tIiZNS0_11sum_functorIiiiEclERNS_14TensorIteratorEEUliiE_EEjiLi4ELi4EEEEEvT1_,(.L_x_10037 - _ZN2at6native13reduce_kernelILi128ELi4ENS0_8ReduceOpIiNS0_14func_wrapper_tIiZNS0_11sum_functorIiiiEclERNS_14TensorIteratorEEUliiE_EEjiLi4ELi4EEEEEvT1_)
        .other          _ZN2at6native13reduce_kernelILi128ELi4ENS0_8ReduceOpIiNS0_14func_wrapper_tIiZNS0_11sum_functorIiiiEclERNS_14TensorIteratorEEUliiE_EEjiLi4ELi4EEEEEvT1_,@"STO_CUDA_ENTRY STV_DEFAULT"
_ZN2at6native13reduce_kernelILi128ELi4ENS0_8ReduceOpIiNS0_14func_wrapper_tIiZNS0_11sum_functorIiiiEclERNS_14TensorIteratorEEUliiE_EEjiLi4ELi4EEEEEvT1_:
.text._ZN2at6native13reduce_kernelILi128ELi4ENS0_8ReduceOpIiNS0_14func_wrapper_tIiZNS0_11sum_functorIiiiEclERNS_14TensorIteratorEEUliiE_EEjiLi4ELi4EEEEEvT1_:
        /* <DEDUP_REMOVED lines=296> */
.L_x_8841:
        /* <DEDUP_REMOVED lines=27> */
[----:B----4-:R-:W-:-:S02]  /*1430*/  MOV R6, UR8 ;  /* 0x0000000800067c02 */ /* 0x010fc40008000f00 */
[----:B------:R-:W-:Y:S01]  /*1440*/  MOV R7, UR9 ;  /* 0x0000000900077c02 */ /* 0x000fe20008000f00 */
[----:B-----5:R-:W-:Y:S01]  /*1450*/  IMAD.U32 R10, RZ, RZ, UR10 ;  /* 0x0000000aff0a7e24 */ /* 0x020fe2000f8e00ff */
[----:B------:R-:W-:Y:S02]  /*1460*/  MOV R11, UR11 ;  /* 0x0000000b000b7c02 */ /* 0x000fe40008000f00 */
[----:B0-2---:R-:W-:-:S07]  /*1470*/  MOV R16, UR4 ;  /* 0x0000000400107c02 */ /* 0x005fce0008000f00 */
[----:B------:R-:W-:-:S07]  /*1480*/  LEPC R20, `(.L_x_8845) ;  /* 0x000000001014794e */ /* 0x000fce0000000000 */
[----:B---3--:R-:W-:Y:S05]  /*1490*/  CALL.ABS.NOINC R14 ;  /* 0x000000000e007343 */ /* 0x008fea0003c00000 */
.L_x_8845:
[----:B------:R-:W0:Y:S01]  /*14a0*/  LDC R8, c[0x0][0x384] ;  /* 0x0000e100ff087b82 */ /* 0x000e220000000800 */
[----:B------:R-:W-:Y:S01]  /*14b0*/  SHF.R.U32.HI R48, RZ, 0x2, R48 ;  /* 0x00000002ff307819 */ /* 0x000fe20000011630 */
[----:B------:R-:W-:Y:S03]  /*14c0*/  BSSY.RECONVERGENT B0, `(.L_x_8846) ;  /* 0x000001f000007945 */ /* 0x000fe60003800200 */
[----:B------:R-:W-:Y:S01]  /*14d0*/  LOP3.LUT P0, R48, R48, 0x3, RZ, 0xc0, !PT ;  /* 0x0000000330307812 */ /* 0x000fe2000780c0ff */
[----:B0-----:R-:W-:Y:S01]  /*14e0*/  IMAD.MOV.U32 R0, RZ, RZ, R8 ;  /* 0x000000ffff007224 */ /* 0x001fe200078e0008 */
[----:B------:R-:W-:-:S11]  /*14f0*/  MOV R3, R8 ;  /* 0x0000000800037202 */ /* 0x000fd60000000f00 */
        /* <DEDUP_REMOVED lines=21> */
[----:B0-----:R-:W-:-:S07]  /*1650*/  VIADD R3, R4, UR4 ;  /* 0x0000000404037c36 */ /* 0x001fce0008000000 */
.L_x_8849:
[----:B------:R-:W-:Y:S05]  /*1660*/  BSYNC.RECONVERGENT B1 ;  /* 0x0000000000017941 */ /* 0x000fea0003800200 */
.L_x_8848:
[----:B------:R-:W0:Y:S01]  /*1670*/  LDC R5, c[0x0][0x38c] ;  /* 0x0000e300ff057b82 */ /* 0x000e220000000800 */
[----:B------:R-:W-:-:S04]  /*1680*/  IADD3 R42, P0, PT, R42, 0x10, RZ ;  /* 0x000000102a2a7810 */ /* 0x000fc80007f1e0ff */
[----:B------:R-:W-:Y:S02]  /*1690*/  IADD3.X R43, PT, PT, RZ, R43, RZ, P0, !PT ;  /* 0x0000002bff2b7210 */ /* 0x000fe400007fe4ff */
[----:B0-----:R-:W-:-:S07]  /*16a0*/  IADD3 R16, PT, PT, R48, -0x4, R5 ;  /* 0xfffffffc30107810 */ /* 0x001fce0007ffe005 */
.L_x_8847:
[----:B------:R-:W-:Y:S05]  /*16b0*/  BSYNC.RECONVERGENT B0 ;  /* 0x0000000000007941 */ /* 0x000fea0003800200 */
.L_x_8846:
        /* <DEDUP_REMOVED lines=16> */
.L_x_8852:
[C---:B------:R-:W-:Y:S01]  /*17c0*/  IMAD.WIDE.U32 R4, R9.reuse, 0x10, R42 ;  /* 0x0000001009047825 */ /* 0x040fe200078e002a */
[----:B------:R-:W0:Y:S05]  /*17d0*/  LDCU UR4, c[0x0][0x394] ;  /* 0x00007280ff0477ac */ /* 0x000e2a0008000800 */
[----:B------:R-:W2:Y:S01]  /*17e0*/  LDG.E.128 R4, desc[UR36][R4.64] ;  /* 0x0000002404047981 */ /* 0x000ea2000c1e1d00 */
[----:B0-----:R-:W-:-:S04]  /*17f0*/  IADD3 R9, PT, PT, R9, UR4, RZ ;  /* 0x0000000409097c10 */ /* 0x001fc8000fffe0ff */
[----:B------:R-:W-:-:S04]  /*1800*/  LEA R11, R9, 0x3, 0x2 ;  /* 0x00000003090b7811 */ /* 0x000fc800078e10ff */
[----:B------:R-:W-:Y:S02]  /*1810*/  ISETP.GE.U32.AND P1, PT, R11, R16, PT ;  /* 0x000000100b00720c */ /* 0x000fe40003f26070 */
[----:B--2---:R-:W-:Y:S01]  /*1820*/  IADD3 R3, PT, PT, R4, R3, RZ ;  /* 0x0000000304037210 */ /* 0x004fe20007ffe0ff */
[----:B------:R-:W-:Y:S01]  /*1830*/  IMAD.IADD R10, R5, 0x1, R10 ;  /* 0x00000001050a7824 */ /* 0x000fe200078e020a */
[----:B------:R-:W-:Y:S02]  /*1840*/  IADD3 R8, PT, PT, R6, R8, RZ ;  /* 0x0000000806087210 */ /* 0x000fe40007ffe0ff */
[----:B------:R-:W-:-:S07]  /*1850*/  IADD3 R0, PT, PT, R7, R0, RZ ;  /* 0x0000000007007210 */ /* 0x000fce0007ffe0ff */
[----:B------:R-:W-:Y:S05]  /*1860*/  @!P1 BRA `(.L_x_8852) ;  /* 0xfffffffc00d49947 */ /* 0x000fea000383ffff */
.L_x_8851:
[----:B------:R-:W-:Y:S05]  /*1870*/  BSYNC.RECONVERGENT B0 ;  /* 0x0000000000007941 */ /* 0x000fea0003800200 */
.L_x_8850:
        /* <DEDUP_REMOVED lines=9> */
.L_x_8854:
[----:B------:R-:W-:Y:S05]  /*1910*/  BSYNC.RECONVERGENT B0 ;  /* 0x0000000000007941 */ /* 0x000fea0003800200 */
.L_x_8853:
[----:B------:R-:W-:Y:S02]  /*1920*/  IADD3 R3, PT, PT, R8, R10, R3 ;  /* 0x0000000a08037210 */ /* 0x000fe40007ffe003 */
[----:B------:R-:W-:Y:S01]  /*1930*/  CS2R R18, SRZ ;  /* 0x0000000000127805 */ /* 0x000fe2000001ff00 */
[----:B------:R-:W-:Y:S01]  /*1940*/  IMAD.MOV.U32 R17, RZ, RZ, RZ ;  /* 0x000000ffff117224 */ /* 0x000fe200078e00ff */
[----:B------:R-:W-:Y:S01]  /*1950*/  IADD3 R16, PT, PT, R3, R0, RZ ;  /* 0x0000000003107210 */ /* 0x000fe20007ffe0ff */
[----:B------:R-:W-:Y:S06]  /*1960*/  BRA `(.L_x_8843) ;  /* 0x0000009c00f47947 */ /* 0x000fec0003800000 */
.L_x_8844:
        /* <DEDUP_REMOVED lines=43> */
.L_x_8858:
        /* <DEDUP_REMOVED lines=17> */
[----:B------:R-:W-:Y:S02]  /*1d30*/  ISETP.GE.U32.AND P0, PT, R39, R46, PT ;  /* 0x0000002e2700720c */ /* 0x000fe40003f06070 */
[----:B--2---:R-:W-:Y:S01]  /*1d40*/  IADD3 R33, PT, PT, R12, R33, RZ ;  /* 0x000000210c217210 */ /* 0x004fe20007ffe0ff */
[----:B------:R-:W-:Y:S01]  /*1d50*/  IMAD.IADD R30, R13, 0x1, R30 ;  /* 0x000000010d1e7824 */ /* 0x000fe200078e021e */
[----:B------:R-:W-:Y:S02]  /*1d60*/  IADD3 R31, PT, PT, R14, R31, RZ ;  /* 0x0000001f0e1f7210 */ /* 0x000fe40007ffe0ff */
[----:B------:R-:W-:Y:S01]  /*1d70*/  IADD3 R28, PT, PT, R15, R28, RZ ;  /* 0x0000001c0f1c7210 */ /* 0x000fe20007ffe0ff */
[----:B---3--:R-:W-:Y:S01]  /*1d80*/  IMAD.IADD R29, R16, 0x1, R29 ;  /* 0x00000001101d7824 */ /* 0x008fe200078e021d */
[----:B------:R-:W-:Y:S01]  /*1d90*/  IADD3 R26, PT, PT, R17, R26, RZ ;  /* 0x0000001a111a7210 */ /* 0x000fe20007ffe0ff */
[----:B------:R-:W-:Y:S01]  /*1da0*/  IMAD.IADD R24, R19, 0x1, R24 ;  /* 0x0000000113187824 */ /* 0x000fe200078e0218 */
[----:B------:R-:W-:Y:S01]  /*1db0*/  IADD3 R27, PT, PT, R18, R27, RZ ;  /* 0x0000001b121b7210 */ /* 0x000fe20007ffe0ff */
[----:B----4-:R-:W-:Y:S01]  /*1dc0*/  IMAD.IADD R35, R6, 0x1, R35 ;  /* 0x0000000106237824 */ /* 0x010fe200078e0223 */
[----:B------:R-:W-:-:S02]  /*1dd0*/  IADD3 R32, PT, PT, R4, R32, RZ ;  /* 0x0000002004207210 */ /* 0x000fc40007ffe0ff */
[----:B------:R-:W-:Y:S01]  /*1de0*/  IADD3 R34, PT, PT, R5, R34, RZ ;  /* 0x0000002205227210 */ /* 0x000fe20007ffe0ff */
[----:B-----5:R-:W-:Y:S01]  /*1df0*/  IMAD.IADD R20, R9, 0x1, R20 ;  /* 0x0000000109147824 */ /* 0x020fe200078e0214 */
[----:B------:R-:W-:Y:S02]  /*1e00*/  IADD3 R36, PT, PT, R7, R36, RZ ;  /* 0x0000002407247210 */ /* 0x000fe40007ffe0ff */
[----:B------:R-:W-:Y:S02]  /*1e10*/  IADD3 R37, PT, PT, R8, R37, RZ ;  /* 0x0000002508257210 */ /* 0x000fe40007ffe0ff */
[----:B------:R-:W-:Y:S02]  /*1e20*/  IADD3 R3, PT, PT, R10, R3, RZ ;  /* 0x000000030a037210 */ /* 0x000fe40007ffe0ff */
[----:B------:R-:W-:Y:S01]  /*1e30*/  IADD3 R0, PT, PT, R11, R0, RZ ;  /* 0x000000000b007210 */ /* 0x000fe20007ffe0ff */
[----:B------:R-:W-:Y:S06]  /*1e40*/  @!P0 BRA `(.L_x_8858) ;  /* 0xfffffffc00748947 */ /* 0x000fec000383ffff */
[----:B------:R-:W-:Y:S05]  /*1e50*/  BSYNC.RECONVERGENT B1 ;  /* 0x0000000000017941 */ /* 0x000fea0003800200 */
.L_x_8857:
[----:B------:R-:W-:Y:S05]  /*1e60*/  BSYNC.RECONVERGENT B0 ;  /* 0x0000000000007941 */ /* 0x000fea0003800200 */
.L_x_8856:
        /* <DEDUP_REMOVED lines=23> */
.L_x_8860:
[----:B------:R-:W-:Y:S05]  /*1fe0*/  BSYNC.RECONVERGENT B0 ;  /* 0x0000000000007941 */ /* 0x000fea0003800200 */
.L_x_8859:
[----:B------:R-:W-:Y:S04]  /*1ff0*/  BSSY.RECONVERGENT B0, `(.L_x_8861) ;  /* 0x000001a000007945 */ /* 0x000fe80003800200 */
[----:B------:R-:W-:Y:S05]  /*2000*/  @P0 BRA `(.L_x_8862) ;  /* 0x0000000000600947 */ /* 0x000fea0003800000 */
[----:B------:R-:W-:Y:S01]  /*2010*/  IMAD.IADD R38, R38, 0x1, R21 ;  /* 0x0000000126267824 */ /* 0x000fe200078e0215 */
[----:B-----5:R-:W-:Y:S01]  /*2020*/  IADD3 R33, PT, PT, R33, R12, RZ ;  /* 0x0000000c21217210 */ /* 0x020fe20007ffe0ff */
        /* <DEDUP_REMOVED lines=21> */
[----:B------:R-:W-:-:S07]  /*2180*/  @!P0 IADD3 R3, PT, PT, R3, R10, RZ ;  /* 0x0000000a03038210 */ /* 0x000fce0007ffe0ff */
.L_x_8862:
[----:B------:R-:W-:Y:S05]  /*2190*/  BSYNC.RECONVERGENT B0 ;  /* 0x0000000000007941 */ /* 0x000fea0003800200 */
.L_x_8861:
[----:B-----5:R-:W-:Y:S02]  /*21a0*/  IADD3 R18, PT, PT, R35, R27, R31 ;  /* 0x0000001b23127210 */ /* 0x020fe40007ffe01f */
[----:B------:R-:W-:Y:S02]  /*21b0*/  IADD3 R16, PT, PT, R32, R29, R33 ;  /* 0x0000001d20107210 */ /* 0x000fe40007ffe021 */
[----:B------:R-:W-:Y:S01]  /*21c0*/  IADD3 R17, PT, PT, R34, R26, R30 ;  /* 0x0000001a22117210 */ /* 0x000fe20007ffe01e */
[----:B------:R-:W-:Y:S01]  /*21d0*/  IMAD.IADD R18, R18, 0x1, R3 ;  /* 0x0000000112127824 */ /* 0x000fe200078e0203 */
[----:B------:R-:W-:Y:S02]  /*21e0*/  IADD3 R19, PT, PT, R36, R24, R28 ;  /* 0x0000001824137210 */ /* 0x000fe40007ffe01c */
[----:B------:R-:W-:Y:S02]  /*21f0*/  IADD3 R16, PT, PT, R16, R37, RZ ;  /* 0x0000002510107210 */ /* 0x000fe40007ffe0ff */
[----:B------:R-:W-:-:S02]  /*2200*/  IADD3 R17, PT, PT, R17, R20, RZ ;  /* 0x0000001411117210 */ /* 0x000fc40007ffe0ff */
[----:B------:R-:W-:Y:S01]  /*2210*/  IADD3 R19, PT, PT, R19, R0, RZ ;  /* 0x0000000013137210 */ /* 0x000fe20007ffe0ff */
[----:B------:R-:W-:Y:S06]  /*2220*/  BRA `(.L_x_8843) ;  /* 0x0000009400c47947 */ /* 0x000fec0003800000 */
.L_x_8855:
        /* <DEDUP_REMOVED lines=38> */
.L_x_8866:
        /* <DEDUP_REMOVED lines=40> */
.L_x_8865:
[----:B------:R-:W-:Y:S05]  /*2710*/  BSYNC.RECONVERGENT B0 ;  /* 0x0000000000007941 */ /* 0x000fea0003800200 */
.L_x_8864:
        /* <DEDUP_REMOVED lines=27> */
.L_x_8868:
[----:B------:R-:W-:Y:S05]  /*28d0*/  BSYNC.RECONVERGENT B0 ;  /* 0x0000000000007941 */ /* 0x000fea0003800200 */
.L_x_8867:
        /* <DEDUP_REMOVED lines=26> */
.L_x_8870:
[----:B------:R-:W-:Y:S05]  /*2a80*/  BSYNC.RECONVERGENT B0 ;  /* 0x0000000000007941 */ /* 0x000fea0003800200 */
.L_x_8869:
        /* <DEDUP_REMOVED lines=9> */
.L_x_8863:
        /* <DEDUP_REMOVED lines=41> */
[----:B------:R-:W-:-:S02]  /*2db0*/  MOV R37, R0 ;  /* 0x0000000000257202 */ /* 0x000fc40000000f00 */
[----:B-1----:R-:W-:-:S07]  /*2dc0*/  IADD3 R47, PT, PT, R47, 0x1, RZ ;  /* 0x000000012f2f7810 */ /* 0x002fce0007ffe0ff */
.L_x_8878:
[----:B------:R-:W1:Y:S01]  /*2dd0*/  LDCU UR4, c[0x0][0x394] ;  /* 0x00007280ff0477ac */ /* 0x000e620008000800 */
[----:B-----5:R-:W-:Y:S01]  /*2de0*/  @!P0 IMAD.MOV.U32 R12, RZ, RZ, R8 ;  /* 0x000000ffff0c8224 */ /* 0x020fe200078e0008 */
[----:B------:R-:W-:Y:S01]  /*2df0*/  @!P0 MOV R13, R9 ;  /* 0x00000009000d8202 */ /* 0x000fe20000000f00 */
[----:B------:R-:W-:Y:S01]  /*2e00*/  @!P0 IMAD.MOV.U32 R15, RZ, RZ, R11 ;  /* 0x000000ffff0f8224 */ /* 0x000fe200078e000b */
[-C--:B------:R-:W-:Y:S01]  /*2e10*/  @!P0 MOV R14, R10.reuse ;  /* 0x0000000a000e8202 */ /* 0x080fe20000000f00 */
        /* <DEDUP_REMOVED lines=11> */
[----:B------:R-:W-:Y:S01]  /*2ed0*/  @!P0 MOV R33, R9 ;  /* 0x0000000900218202 */ /* 0x000fe20000000f00 */
        /* <DEDUP_REMOVED lines=296> */
.L_x_8874:
        /* <DEDUP_REMOVED lines=241> */
.L_x_8875:
        /* <DEDUP_REMOVED lines=241> */
.L_x_8876:
        /* <DEDUP_REMOVED lines=230> */
.L_x_8877:
[----:B------:R-:W-:-:S04]  /*6de0*/  LOP3.LUT R13, R42, 0xfffffff0, RZ, 0xc0, !PT ;  /* 0xfffffff02a0d7812 */ /* 0x000fc800078ec0ff */
[----:B------:R-:W-:-:S05]  /*6df0*/  IADD3 R12, P1, PT, R13, R48, RZ ;  /* 0x000000300d0c7210 */ /* 0x000fca0007f3e0ff */
[----:B------:R-:W-:-:S06]  /*6e00*/  IMAD.X R13, RZ, RZ, R49, P1 ;  /* 0x000000ffff0d7224 */ /* 0x000fcc00008e0631 */
[----:B------:R-:W5:Y:S02]  /*6e10*/  LDG.E.128 R12, desc[UR36][R12.64] ;  /* 0x000000240c0c7981 */ /* 0x000f64000c1e1d00 */
.L_x_8873:
[----:B------:R-:W1:Y:S01]  /*6e20*/  LDCU UR5, c[0x0][0x38c] ;  /* 0x00007180ff0577ac */ /* 0x000e620008000800 */
[----:B------:R-:W-:Y:S01]  /*6e30*/  MOV R42, UR4 ;  /* 0x00000004002a7c02 */ /* 0x000fe20008000f00 */
[----:B-----5:R-:W-:Y:S01]  /*6e40*/  IMAD.IADD R27, R34, 0x1, R27 ;  /* 0x00000001221b7824 */ /* 0x020fe200078e021b */
        /* <DEDUP_REMOVED lines=10> */
[----:B------:R-:W-:-:S02]  /*6ef0*/  IADD3 R7, PT, PT, R30, R7, RZ ;  /* 0x000000071e077210 */ /* 0x000fc40007ffe0ff */
[----:B------:R-:W-:Y:S02]  /*6f00*/  IADD3 R20, PT, PT, R31, R20, RZ ;  /* 0x000000141f147210 */ /* 0x000fe40007ffe0ff */
[----:B------:R-:W-:Y:S01]  /*6f10*/  IADD3 R6, PT, PT, R17, R6, RZ ;  /* 0x0000000611067210 */ /* 0x000fe20007ffe0ff */
[----:B-1----:R-:W-:Y:S01]  /*6f20*/  IMAD.U32 R46, RZ, RZ, UR5 ;  /* 0x00000005ff2e7e24 */ /* 0x002fe2000f8e00ff */
[----:B------:R-:W-:Y:S02]  /*6f30*/  IADD3 R38, PT, PT, R18, R38, RZ ;  /* 0x0000002612267210 */ /* 0x000fe40007ffe0ff */
[----:B------:R-:W-:Y:S02]  /*6f40*/  IADD3 R41, PT, PT, R12, R41, RZ ;  /* 0x000000290c297210 */ /* 0x000fe40007ffe0ff */
[----:B------:R-:W-:Y:S02]  /*6f50*/  ISETP.GE.U32.AND P1, PT, R51, R46, PT ;  /* 0x0000002e3300720c */ /* 0x000fe40003f26070 */
[----:B------:R-:W-:-:S02]  /*6f60*/  IADD3 R4, PT, PT, R13, R4, RZ ;  /* 0x000000040d047210 */ /* 0x000fc40007ffe0ff */
[----:B------:R-:W-:-:S09]  /*6f70*/  IADD3 R0, PT, PT, R15, R0, RZ ;  /* 0x000000000f007210 */ /* 0x000fd20007ffe0ff */
[----:B------:R-:W-:Y:S05]  /*6f80*/  @!P1 BRA `(.L_x_8878) ;  /* 0xffffffbc00909947 */ /* 0x000fea000383ffff */
.L_x_8872:
[----:B0-----:R-:W-:Y:S05]  /*6f90*/  BSYNC.RECONVERGENT B0 ;  /* 0x0000000000007941 */ /* 0x001fea0003800200 */
.L_x_8871:
        /* <DEDUP_REMOVED lines=284> */
.L_x_8882:
[----:B------:R-:W-:Y:S02]  /*8160*/  SHF.R.U32.HI R32, RZ, 0x4, R32 ;  /* 0x00000004ff207819 */ /* 0x000fe40000011620 */
[----:B------:R-:W-:-:S07]  /*8170*/  MOV R33, RZ ;  /* 0x000000ff00217202 */ /* 0x000fce0000000f00 */
.L_x_8881:
        /* <DEDUP_REMOVED lines=284> */
.L_x_8884:
[----:B------:R-:W-:Y:S01]  /*9340*/  SHF.R.U32.HI R30, RZ, 0x4, R30 ;  /* 0x00000004ff1e7819 */ /* 0x000fe2000001161e */
[----:B------:R-:W-:-:S07]  /*9350*/  IMAD.MOV.U32 R31, RZ, RZ, RZ ;  /* 0x000000ffff1f7224 */ /* 0x000fce00078e00ff */
.L_x_8883:
        /* <DEDUP_REMOVED lines=281> */
.L_x_8886:
[----:B------:R-:W-:Y:S02]  /*a4f0*/  SHF.R.U32.HI R18, RZ, 0x4, R18 ;  /* 0x00000004ff127819 */ /* 0x000fe40000011612 */
[----:B------:R-:W-:-:S07]  /*a500*/  MOV R19, RZ ;  /* 0x000000ff00137202 */ /* 0x000fce0000000f00 */
.L_x_8885:
        /* <DEDUP_REMOVED lines=281> */
.L_x_8888:
[----:B------:R-:W-:Y:S02]  /*b6a0*/  SHF.R.U32.HI R12, RZ, 0x4, R12 ;  /* 0x00000004ff0c7819 */ /* 0x000fe4000001160c */
[----:B------:R-:W-:-:S07]  /*b6b0*/  MOV R13, RZ ;  /* 0x000000ff000d7202 */ /* 0x000fce0000000f00 */
.L_x_8887:
[----:B------:R-:W-:-:S04]  /*b6c0*/  LEA R14, P0, R12, R49, 0x4 ;  /* 0x000000310c0e7211 */ /* 0x000fc800078020ff */
[----:B------:R-:W-:-:S06]  /*b6d0*/  LEA.HI.X R15, R12, R40, R13, 0x4, P0 ;  /* 0x000000280c0f7211 */ /* 0x000fcc00000f240d */
[----:B------:R-:W5:Y:S03]  /*b6e0*/  LDG.E.128 R12, desc[UR36][R14.64] ;  /* 0x000000240e0c7981 */ /* 0x000f66000c1e1d00 */
.L_x_8880:
[----:B------:R-:W-:Y:S05]  /*b6f0*/  BSYNC.RECONVERGENT B0 ;  /* 0x0000000000007941 */ /* 0x000fea0003800200 */
.L_x_8879:
[----:B------:R-:W-:Y:S01]  /*b700*/  ISETP.GE.U32.AND P0, PT, R43, R46, PT ;  /* 0x0000002e2b00720c */ /* 0x000fe20003f06070 */
[----:B------:R-:W-:-:S12]  /*b710*/  BSSY.RECONVERGENT B0, `(.L_x_8889) ;  /* 0x000001a000007945 */ /* 0x000fd80003800200 */
        /* <DEDUP_REMOVED lines=25> */
.L_x_8890:
[----:B------:R-:W-:Y:S05]  /*b8b0*/  BSYNC.RECONVERGENT B0 ;  /* 0x0000000000007941 */ /* 0x000fea0003800200 */
.L_x_8889:
[----:B-----5:R-:W-:Y:S02]  /*b8c0*/  IADD3 R18, PT, PT, R38, R7, R27 ;  /* 0x0000000726127210 */ /* 0x020fe40007ffe01b */
[----:B------:R-:W-:Y:S02]  /*b8d0*/  IADD3 R16, PT, PT, R5, R21, R37 ;  /* 0x0000001505107210 */ /* 0x000fe40007ffe025 */
[----:B------:R-:W-:Y:S01]  /*b8e0*/  IADD3 R17, PT, PT, R6, R24, R36 ;  /* 0x0000001806117210 */ /* 0x000fe20007ffe024 */
[----:B------:R-:W-:Y:S01]  /*b8f0*/  IMAD.IADD R18, R18, 0x1, R3 ;  /* 0x0000000112127824 */ /* 0x000fe200078e0203 */
[----:B------:R-:W-:Y:S02]  /*b900*/  IADD3 R19, PT, PT, R39, R20, R26 ;  /* 0x0000001427137210 */ /* 0x000fe40007ffe01a */
[----:B------:R-:W-:Y:S02]  /*b910*/  IADD3 R16, PT, PT, R16, R41, RZ ;  /* 0x0000002910107210 */ /* 0x000fe40007ffe0ff */
[----:B------:R-:W-:-:S02]  /*b920*/  IADD3 R17, PT, PT, R17, R4, RZ ;  /* 0x0000000411117210 */ /* 0x000fc40007ffe0ff */
[----:B------:R-:W-:-:S07]  /*b930*/  IADD3 R19, PT, PT, R19, R0, RZ ;  /* 0x0000000013137210 */ /* 0x000fce0007ffe0ff */
.L_x_8843:
[----:B------:R-:W-:Y:S05]  /*b940*/  BSYNC.RECONVERGENT B6 ;  /* 0x0000000000067941 */ /* 0x000fea0003800200 */
.L_x_8842:
        /* <DEDUP_REMOVED lines=10> */
[----:B----4-:R-:W-:-:S03]  /*b9f0*/  ISETP.GE.U32.AND P0, PT, R9, 0x2, PT ;  /* 0x000000020900780c */ /* 0x010fc60003f06070 */
[----:B------:R-:W-:-:S05]  /*ba00*/  IMAD R0, R0, 0x10, R3 ;  /* 0x0000001000007824 */ /* 0x000fca00078e0203 */
[----:B------:R2:W-:Y:S05]  /*ba10*/  STS.128 [R0], R16 ;  /* 0x0000001000007388 */ /* 0x0005ea0000000c00 */
[----:B------:R-:W-:Y:S05]  /*ba20*/  @!P0 BRA `(.L_x_8891) ;  /* 0x0000000000488947 */ /* 0x000fea0003800000 */
[----:B------:R-:W-:-:S07]  /*ba30*/  MOV R8, R9 ;  /* 0x0000000900087202 */ /* 0x000fce0000000f00 */
.L_x_8892:
        /* <DEDUP_REMOVED lines=8> */
[----:B------:R-:W2:Y:S02]  /*bac0*/  @!P0 LDS.128 R4, [R4] ;  /* 0x0000000004048984 */ /* 0x000ea40000000c00 */
[----:B--23--:R-:W-:Y:S01]  /*bad0*/  @!P0 IADD3 R16, PT, PT, R16, R4, RZ ;  /* 0x0000000410108210 */ /* 0x00cfe20007ffe0ff */
[----:B------:R-:W-:Y:S01]  /*bae0*/  @!P0 IMAD.IADD R18, R18, 0x1, R6 ;  /* 0x0000000112128824 */ /* 0x000fe200078e0206 */
[----:B------:R-:W-:Y:S02]  /*baf0*/  @!P0 IADD3 R17, PT, PT, R17, R5, RZ ;  /* 0x0000000511118210 */ /* 0x000fe40007ffe0ff */
[----:B------:R-:W-:-:S05]  /*bb00*/  @!P0 IADD3 R19, PT, PT, R19, R7, RZ ;  /* 0x0000000713138210 */ /* 0x000fca0007ffe0ff */
[----:B------:R3:W-:Y:S01]  /*bb10*/  @!P0 STS.128 [R0], R16 ;  /* 0x0000001000008388 */ /* 0x0007e20000000c00 */
[----:B------:R-:W-:Y:S02]  /*bb20*/  ISETP.GT.U32.AND P0, PT, R8, 0x3, PT ;  /* 0x000000030800780c */ /* 0x000fe40003f04070 */
[----:B------:R-:W-:-:S11]  /*bb30*/  MOV R8, R11 ;  /* 0x0000000b00087202 */ /* 0x000fd60000000f00 */
[----:B------:R-:W-:Y:S05]  /*bb40*/  @P0 BRA `(.L_x_8892) ;  /* 0xfffffffc00bc0947 */ /* 0x000fea000383ffff */
.L_x_8891:
[----:B------:R-:W4:Y:S02]  /*bb50*/  LDCU UR4, c[0x0][0x3a0] ;  /* 0x00007400ff0477ac */ /* 0x000f240008000800 */
[----:B----4-:R-:W-:-:S09]  /*bb60*/  UISETP.NE.AND UP0, UPT, UR4, URZ, UPT ;  /* 0x000000ff0400728c */ /* 0x010fd2000bf05270 */
[----:B------:R-:W-:Y:S05]  /*bb70*/  BRA.U !UP0, `(.L_x_8893) ;  /* 0x0000000108bc7547 */ /* 0x000fea000b800000 */
[----:B------:R-:W4:Y:S02]  /*bb80*/  LDC R6, c[0x0][0x360] ;  /* 0x0000d800ff067b82 */ /* 0x000f240000000800 */
        /* <DEDUP_REMOVED lines=14> */
.L_x_8895:
        /* <DEDUP_REMOVED lines=8> */
[----:B--23--:R-:W-:Y:S01]  /*bcf0*/  @!P0 IADD3 R16, PT, PT, R16, R8, RZ ;  /* 0x0000000810108210 */ /* 0x00cfe20007ffe0ff */
[----:B------:R-:W-:Y:S01]  /*bd00*/  @!P0 IMAD.IADD R17, R17, 0x1, R9 ;  /* 0x0000000111118824 */ /* 0x000fe200078e0209 */
[----:B------:R-:W-:Y:S02]  /*bd10*/  @!P0 IADD3 R18, PT, PT, R18, R10, RZ ;  /* 0x0000000a12128210 */ /* 0x000fe40007ffe0ff */
[----:B------:R-:W-:-:S05]  /*bd20*/  @!P0 IADD3 R19, PT, PT, R19, R11, RZ ;  /* 0x0000000b13138210 */ /* 0x000fca0007ffe0ff */
[----:B------:R3:W-:Y:S01]  /*bd30*/  @!P0 STS.128 [R3], R16 ;  /* 0x0000001003008388 */ /* 0x0007e20000000c00 */
[----:B------:R-:W-:Y:S01]  /*bd40*/  ISETP.GT.U32.AND P0, PT, R4, 0x7f, PT ;  /* 0x0000007f0400780c */ /* 0x000fe20003f04070 */
[----:B------:R-:W-:-:S12]  /*bd50*/  IMAD.MOV.U32 R4, RZ, RZ, R12 ;  /* 0x000000ffff047224 */ /* 0x000fd800078e000c */
[----:B------:R-:W-:Y:S05]  /*bd60*/  @P0 BRA `(.L_x_8895) ;  /* 0xfffffffc00c00947 */ /* 0x000fea000383ffff */
.L_x_8894:
[----:B------:R-:W-:Y:S01]  /*bd70*/  ISETP.GE.U32.AND P0, PT, R0, 0x2, PT ;  /* 0x000000020000780c */ /* 0x000fe20003f06070 */
[----:B------:R-:W-:Y:S05]  /*bd80*/  WARPSYNC.ALL ;  /* 0x0000000000007948 */ /* 0x000fea0003800000 */
[----:B------:R-:W-:Y:S07]  /*bd90*/  BAR.SYNC.DEFER_BLOCKING 0x0 ;  /* 0x0000000000007b1d */ /* 0x000fee0000010000 */
[----:B------:R-:W-:Y:S05]  /*bda0*/  @!P0 BRA `(.L_x_8893) ;  /* 0x0000000000308947 */ /* 0x000fea0003800000 */
[----:B--23--:R-:W-:-:S07]  /*bdb0*/  MOV R3, 0x1 ;  /* 0x0000000100037802 */ /* 0x00cfce0000000f00 */
.L_x_8896:
[----:B------:R-:W2:Y:S04]  /*bdc0*/  SHFL.DOWN PT, R5, R16, R3, 0x1f ;  /* 0x08001f0310057589 */ /* 0x000ea800000e0000 */
[----:B------:R-:W3:Y:S04]  /*bdd0*/  SHFL.DOWN PT, R4, R17, R3, 0x1f ;  /* 0x08001f0311047589 */ /* 0x000ee800000e0000 */
[----:B------:R-:W4:Y:S04]  /*bde0*/  SHFL.DOWN PT, R7, R18, R3, 0x1f ;  /* 0x08001f0312077589 */ /* 0x000f2800000e0000 */
[----:B------:R5:W0:Y:S02]  /*bdf0*/  SHFL.DOWN PT, R6, R19, R3, 0x1f ;  /* 0x08001f0313067589 */ /* 0x000a2400000e0000 */
[----:B-----5:R-:W-:Y:S01]  /*be00*/  SHF.L.U32 R3, R3, 0x1, RZ ;  /* 0x0000000103037819 */ /* 0x020fe200000006ff */
[----:B--2---:R-:W-:-:S03]  /*be10*/  IMAD.IADD R16, R5, 0x1, R16 ;  /* 0x0000000105107824 */ /* 0x004fc600078e0210 */
[----:B------:R-:W-:Y:S02]  /*be20*/  ISETP.GE.AND P0, PT, R3, R0, PT ;  /* 0x000000000300720c */ /* 0x000fe40003f06270 */
[----:B---3--:R-:W-:Y:S02]  /*be30*/  IADD3 R17, PT, PT, R4, R17, RZ ;  /* 0x0000001104117210 */ /* 0x008fe40007ffe0ff */
[----:B----4-:R-:W-:Y:S01]  /*be40*/  IADD3 R18, PT, PT, R7, R18, RZ ;  /* 0x0000001207127210 */ /* 0x010fe20007ffe0ff */
[----:B0-----:R-:W-:-:S08]  /*be50*/  IMAD.IADD R19, R6, 0x1, R19 ;  /* 0x0000000106137824 */ /* 0x001fd000078e0213 */
[----:B------:R-:W-:Y:S05]  /*be60*/  @!P0 BRA `(.L_x_8896) ;  /* 0xfffffffc00d48947 */ /* 0x000fea000383ffff */
.L_x_8893:
        /* <DEDUP_REMOVED lines=9> */
[----:B------:R-:W-:Y:S01]  /*bf00*/  MOV R4, RZ ;  /* 0x000000ff00047202 */ /* 0x000fe20000000f00 */
[----:B------:R-:W-:Y:S01]  /*bf10*/  IMAD.MOV.U32 R5, RZ, RZ, R45 ;  /* 0x000000ffff057224 */ /* 0x000fe200078e002d */
        /* <DEDUP_REMOVED lines=271> */
.L_x_8897:
        /* <DEDUP_REMOVED lines=15> */
[----:B------:R-:W-:Y:S01]  /*d100*/  IMAD.MOV.U32 R6, RZ, RZ, RZ ;  /* 0x000000ffff067224 */ /* 0x000fe200078e00ff */
[----:B------:R-:W4:Y:S01]  /*d110*/  LDCU UR8, c[0x0][0x56c] ;  /* 0x0000ad80ff0877ac */ /* 0x000f220008000800 */
[----:B------:R-:W5:Y:S01]  /*d120*/  LDCU UR9, c[0x0][0x694] ;  /* 0x0000d280ff0977ac */ /* 0x000f620008000800 */
[----:B------:R-:W-:Y:S01]  /*d130*/  UISETP.NE.AND UP1, UPT, UR4, 0x2, UPT ;  /* 0x000000020400788c */ /* 0x000fe2000bf25270 */
[----:B0-----:R-:W-:-:S05]  /*d140*/  IMAD.HI.U32 R4, R7, UR6, R6 ;  /* 0x0000000607047c27 */ /* 0x001fca000f8e0006 */
[----:B------:R-:W-:-:S04]  /*d150*/  SHF.R.U32.HI R5, RZ, UR7, R4 ;  /* 0x00000007ff057c19 */ /* 0x000fc80008011604 */
[----:B------:R-:W-:-:S05]  /*d160*/  IADD3 R6, PT, PT, -R5, RZ, RZ ;  /* 0x000000ff05067210 */ /* 0x000fca0007ffe1ff */
        /* <DEDUP_REMOVED lines=9> */
[----:B----4-:R-:W-:-:S05]  /*d200*/  SHF.R.U32.HI R7, RZ, UR6, R6 ;  /* 0x00000006ff077c19 */ /* 0x010fca0008011606 */
[----:B------:R-:W-:-:S04]  /*d210*/  IMAD.MOV R4, RZ, RZ, -R7 ;  /* 0x000000ffff047224 */ /* 0x000fc800078e0a07 */
        /* <DEDUP_REMOVED lines=9> */
[----:B------:R-:W-:-:S04]  /*d2b0*/  SHF.R.U32.HI R5, RZ, UR7, R4 ;  /* 0x00000007ff057c19 */ /* 0x000fc80008011604 */
[----:B------:R-:W-:-:S05]  /*d2c0*/  IADD3 R6, PT, PT, -R5, RZ, RZ ;  /* 0x000000ff05067210 */ /* 0x000fca0007ffe1ff */
[----:B----4-:R-:W-:-:S04]  /*d2d0*/  IMAD R6, R6, UR8, R7 ;  /* 0x0000000806067c24 */ /* 0x010fc8000f8e0207 */
[----:B-----5:R-:W-:Y:S01]  /*d2e0*/  IMAD R27, R6, UR9, R27 ;  /* 0x00000009061b7c24 */ /* 0x020fe2000f8e021b */
[----:B------:R-:W-:Y:S06]  /*d2f0*/  BRA.U !UP1, `(.L_x_8898) ;  /* 0x0000000d09947547 */ /* 0x000fec000b800000 */
[----:B------:R-:W0:Y:S01]  /*d300*/  LDCU.64 UR8, c[0x0][0x590] ;  /* 0x0000b200ff0877ac */ /* 0x000e220008000a00 */
[----:B------:R-:W-:Y:S01]  /*d310*/  IMAD.MOV.U32 R4, RZ, RZ, RZ ;  /* 0x000000ffff047224 */ /* 0x000fe200078e00ff */
[----:B------:R-:W4:Y:S01]  /*d320*/  LDCU UR6, c[0x0][0x598] ;  /* 0x0000b300ff0677ac */ /* 0x000f220008000800 */
[----:B------:R-:W5:Y:S01]  /*d330*/  LDCU UR7, c[0x0][0x6ac] ;  /* 0x0000d580ff0777ac */ /* 0x000f620008000800 */
[----:B------:R-:W-:Y:S01]  /*d340*/  UISETP.NE.AND UP1, UPT, UR4, 0x5, UPT ;  /* 0x000000050400788c */ /* 0x000fe2000bf25270 */
        /* <DEDUP_REMOVED lines=224> */
.L_x_8898:
        /* <DEDUP_REMOVED lines=276> */
.L_x_8899:
[----:B------:R-:W-:Y:S01]  /*f290*/  MOV R24, RZ ;  /* 0x000000ff00187202 */ /* 0x000fe20000000f00 */
[----:B------:R-:W-:Y:S06]  /*f2a0*/  BRA.U !UP0, `(.L_x_8900) ;  /* 0x0000001108487547 */ /* 0x000fec000b800000 */
[----:B------:R-:W4:Y:S01]  /*f2b0*/  LDCU.64 UR8, c[0x0][0x560] ;  /* 0x0000ac00ff0877ac */ /* 0x000f220008000a00 */
[----:B------:R-:W-:Y:S01]  /*f2c0*/  IADD3 R5, PT, PT, R45, 0x3, RZ ;  /* 0x000000032d057810 */ /* 0x000fe20007ffe0ff */
[----:B------:R-:W-:Y:S01]  /*f2d0*/  IMAD.MOV.U32 R4, RZ, RZ, RZ ;  /* 0x000000ffff047224 */ /* 0x000fe200078e00ff */
        /* <DEDUP_REMOVED lines=271> */
.L_x_8900:
        /* <DEDUP_REMOVED lines=292> */
.L_x_8902:
        /* <DEDUP_REMOVED lines=276> */
.L_x_8903:
        /* <DEDUP_REMOVED lines=276> */
.L_x_8904:
        /* <DEDUP_REMOVED lines=276> */
.L_x_8905:
        /* <DEDUP_REMOVED lines=25> */
.L_x_8907:
[----:B------:R-:W-:Y:S05]  /*14b60*/  BSYNC.RECONVERGENT B0 ;  /* 0x0000000000007941 */ /* 0x000fea0003800200 */
.L_x_8906:
        /* <DEDUP_REMOVED lines=35> */
.L_x_8909:
[----:B------:R-:W-:Y:S05]  /*14da0*/  BSYNC.RECONVERGENT B0 ;  /* 0x0000000000007941 */ /* 0x000fea0003800200 */
.L_x_8908:
        /* <DEDUP_REMOVED lines=23> */
[----:B------:R-:W-:Y:S01]  /*14f20*/  IMAD.U32 R17, RZ, RZ, UR9 ;  /* 0x00000009ff117e24 */ /* 0x000fe2000f8e00ff */
        /* <DEDUP_REMOVED lines=14> */
.L_x_8914:
[----:B------:R-:W2:Y:S01]  /*15010*/  LDC.64 R2, c[0x0][0x778] ;  /* 0x0001de00ff027b82 */ /* 0x000ea20000000a00 */
[----:B------:R-:W-:-:S04]  /*15020*/  IMAD.IADD R9, R23, 0x1, R0 ;  /* 0x0000000117097824 */ /* 0x000fc800078e0200 */
[----:B--2---:R-:W-:-:S05]  /*15030*/  IMAD.WIDE.U32 R2, R9, 0x10, R2 ;  /* 0x0000001009027825 */ /* 0x004fca00078e0002 */
[----:B------:R-:W2:Y:S04]  /*15040*/  LDG.E R9, desc[UR36][R2.64] ;  /* 0x0000002402097981 */ /* 0x000ea8000c1e1900 */
[----:B------:R-:W3:Y:S04]  /*15050*/  LDG.E R6, desc[UR36][R2.64+0x4] ;  /* 0x0000042402067981 */ /* 0x000ee8000c1e1900 */
[----:B------:R-:W4:Y:S04]  /*15060*/  LDG.E R11, desc[UR36][R2.64+0x8] ;  /* 0x00000824020b7981 */ /* 0x000f28000c1e1900 */
[----:B------:R-:W5:Y:S01]  /*15070*/  LDG.E R8, desc[UR36][R2.64+0xc] ;  /* 0x00000c2402087981 */ /* 0x000f62000c1e1900 */
[----:B------:R-:W-:-:S04]  /*15080*/  IADD3 R0, PT, PT, R7, R0, RZ ;  /* 0x0000000007007210 */ /* 0x000fc80007ffe0ff */
[----:B------:R-:W-:Y:S02]  /*15090*/  ISETP.GE.U32.AND P1, PT, R0, UR8, PT ;  /* 0x0000000800007c0c */ /* 0x000fe4000bf26070 */
[----:B--2---:R-:W-:Y:S01]  /*150a0*/  IADD3 R16, PT, PT, R9, R16, RZ ;  /* 0x0000001009107210 */ /* 0x004fe20007ffe0ff */
[----:B---3--:R-:W-:Y:S01]  /*150b0*/  IMAD.IADD R17, R6, 0x1, R17 ;  /* 0x0000000106117824 */ /* 0x008fe200078e0211 */
[----:B----4-:R-:W-:Y:S02]  /*150c0*/  IADD3 R18, PT, PT, R11, R18, RZ ;  /* 0x000000120b127210 */ /* 0x010fe40007ffe0ff */
[----:B-----5:R-:W-:-:S07]  /*150d0*/  IADD3 R19, PT, PT, R8, R19, RZ ;  /* 0x0000001308137210 */ /* 0x020fce0007ffe0ff */
[----:B------:R-:W-:Y:S05]  /*150e0*/  @!P1 BRA `(.L_x_8914) ;  /* 0xfffffffc00c89947 */ /* 0x000fea000383ffff */
[----:B------:R-:W-:Y:S05]  /*150f0*/  BSYNC.RECONVERGENT B1 ;  /* 0x0000000000017941 */ /* 0x000fea0003800200 */
.L_x_8913:
[----:B------:R-:W-:Y:S05]  /*15100*/  BRA `(.L_x_8912) ;  /* 0x0000000000747947 */ /* 0x000fea0003800000 */
.L_x_8911:
        /* <DEDUP_REMOVED lines=8> */
[----:B------:R-:W-:Y:S01]  /*15190*/  IMAD.MOV.U32 R0, RZ, RZ, R22 ;  /* 0x000000ffff007224 */ /* 0x000fe200078e0016 */
[----:B------:R-:W-:Y:S01]  /*151a0*/  MOV R17, UR9 ;  /* 0x0000000900117c02 */ /* 0x000fe20008000f00 */
[----:B------:R-:W-:Y:S01]  /*151b0*/  IMAD.U32 R19, RZ, RZ, UR9 ;  /* 0x00000009ff137e24 */ /* 0x000fe2000f8e00ff */
[----:B------:R-:W-:-:S04]  /*151c0*/  MOV R18, UR9 ;  /* 0x0000000900127c02 */ /* 0x000fc80008000f00 */
[----:B------:R-:W4:Y:S08]  /*151d0*/  LDC.64 R6, c[0x0][0x778] ;  /* 0x0001de00ff067b82 */ /* 0x000f300000000a00 */
[----:B------:R-:W0:Y:S01]  /*151e0*/  LDC R13, c[0x0][0x364] ;  /* 0x0000d900ff0d7b82 */ /* 0x000e220000000800 */
[----:B--2---:R-:W-:-:S07]  /*151f0*/  IMAD R23, R23, UR5, RZ ;  /* 0x0000000517177c24 */ /* 0x004fce000f8e02ff */
.L_x_8915:
        /* <DEDUP_REMOVED lines=9> */
[----:B--2---:R-:W-:Y:S01]  /*15290*/  IMAD.IADD R16, R9, 0x1, R16 ;  /* 0x0000000109107824 */ /* 0x004fe200078e0210 */
[----:B---3--:R-:W-:Y:S02]  /*152a0*/  IADD3 R17, PT, PT, R8, R17, RZ ;  /* 0x0000001108117210 */ /* 0x008fe40007ffe0ff */
[----:B----4-:R-:W-:Y:S01]  /*152b0*/  IADD3 R18, PT, PT, R11, R18, RZ ;  /* 0x000000120b127210 */ /* 0x010fe20007ffe0ff */
[----:B-----5:R-:W-:-:S08]  /*152c0*/  IMAD.IADD R19, R10, 0x1, R19 ;  /* 0x000000010a137824 */ /* 0x020fd000078e0213 */
[----:B------:R-:W-:Y:S05]  /*152d0*/  @!P1 BRA `(.L_x_8915) ;  /* 0xfffffffc00c89947 */ /* 0x000fea000383ffff */
.L_x_8912:
[----:B------:R-:W-:Y:S05]  /*152e0*/  BSYNC.RECONVERGENT B0 ;  /* 0x0000000000007941 */ /* 0x000fea0003800200 */
.L_x_8910:
        /* <DEDUP_REMOVED lines=12> */
.L_x_8917:
        /* <DEDUP_REMOVED lines=10> */
[----:B--23--:R-:W-:Y:S01]  /*15450*/  @!P1 IADD3 R16, PT, PT, R16, R8, RZ ;  /* 0x0000000810109210 */ /* 0x00cfe20007ffe0ff */
[----:B------:R-:W-:Y:S01]  /*15460*/  @!P1 IMAD.IADD R17, R17, 0x1, R9 ;  /* 0x0000000111119824 */ /* 0x000fe200078e0209 */
[----:B------:R-:W-:Y:S02]  /*15470*/  @!P1 IADD3 R18, PT, PT, R18, R10, RZ ;  /* 0x0000000a12129210 */ /* 0x000fe40007ffe0ff */
[----:B------:R-:W-:-:S05]  /*15480*/  @!P1 IADD3 R19, PT, PT, R19, R11, RZ ;  /* 0x0000000b13139210 */ /* 0x000fca0007ffe0ff */
[----:B------:R3:W-:Y:S01]  /*15490*/  @!P1 STS.128 [R0], R16 ;  /* 0x0000001000009388 */ /* 0x0007e20000000c00 */
[----:B------:R-:W-:Y:S05]  /*154a0*/  BRA.U UP1, `(.L_x_8917) ;  /* 0xfffffffd01c07547 */ /* 0x000fea000b83ffff */
.L_x_8916:
        /* <DEDUP_REMOVED lines=9> */
.L_x_8920:
[----:B------:R-:W-:Y:S01]  /*15540*/  SHF.R.U32.HI R6, RZ, 0x1, R2 ;  /* 0x00000001ff067819 */ /* 0x000fe20000011602 */
[----:B------:R-:W-:Y:S03]  /*15550*/  BAR.SYNC.DEFER_BLOCKING 0x0 ;  /* 0x0000000000007b1d */ /* 0x000fe60000010000 */
[----:B------:R-:W-:-:S04]  /*15560*/  IADD3 R3, PT, PT, R6, R25, RZ ;  /* 0x0000001906037210 */ /* 0x000fc80007ffe0ff */
[----:B------:R-:W-:-:S04]  /*15570*/  ISETP.GE.U32.AND P1, PT, R3, UR5, PT ;  /* 0x0000000503007c0c */ /* 0x000fc8000bf26070 */
[----:B------:R-:W-:-:S13]  /*15580*/  ISETP.GE.U32.OR P1, PT, R25, R6, P1 ;  /* 0x000000061900720c */ /* 0x000fda0000f26470 */
[----:B------:R-:W-:-:S05]  /*15590*/  @!P1 LEA R3, R6, R0, 0x4 ;  /* 0x0000000006039211 */ /* 0x000fca00078e20ff */
[----:B--2---:R-:W2:Y:S02]  /*155a0*/  @!P1 LDS.128 R8, [R3] ;  /* 0x0000000003089984 */ /* 0x004ea40000000c00 */
[----:B--234-:R-:W-:Y:S01]  /*155b0*/  @!P1 IMAD.IADD R16, R16, 0x1, R8 ;  /* 0x0000000110109824 */ /* 0x01cfe200078e0208 */
[----:B------:R-:W-:Y:S01]  /*155c0*/  @!P1 IADD3 R17, PT, PT, R17, R9, RZ ;  /* 0x0000000911119210 */ /* 0x000fe20007ffe0ff */
[----:B------:R-:W-:Y:S01]  /*155d0*/  @!P1 IMAD.IADD R19, R19, 0x1, R11 ;  /* 0x0000000113139824 */ /* 0x000fe200078e020b */
[----:B------:R-:W-:-:S05]  /*155e0*/  @!P1 IADD3 R18, PT, PT, R18, R10, RZ ;  /* 0x0000000a12129210 */ /* 0x000fca0007ffe0ff */
[----:B------:R2:W-:Y:S01]  /*155f0*/  @!P1 STS.128 [R0], R16 ;  /* 0x0000001000009388 */ /* 0x0005e20000000c00 */
[----:B------:R-:W-:Y:S02]  /*15600*/  ISETP.GT.U32.AND P1, PT, R2, 0x7f, PT ;  /* 0x0000007f0200780c */ /* 0x000fe40003f24070 */
[----:B------:R-:W-:-:S11]  /*15610*/  MOV R2, R6 ;  /* 0x0000000600027202 */ /* 0x000fd60000000f00 */
[----:B------:R-:W-:Y:S05]  /*15620*/  @P1 BRA `(.L_x_8920) ;  /* 0xfffffffc00c41947 */ /* 0x000fea000383ffff */
.L_x_8919:
[----:B------:R-:W-:Y:S01]  /*15630*/  BAR.SYNC.DEFER_BLOCKING 0x0 ;  /* 0x0000000000007b1d */ /* 0x000fe20000010000 */
[----:B------:R-:W-:-:S09]  /*15640*/  UISETP.GE.U32.AND UP0, UPT, UR4, 0x2, UPT ;  /* 0x000000020400788c */ /* 0x000fd2000bf06070 */
[----:B------:R-:W-:Y:S05]  /*15650*/  BRA.U !UP0, `(.L_x_8918) ;  /* 0x0000000108307547 */ /* 0x000fea000b800000 */
[----:B--234-:R-:W-:-:S07]  /*15660*/  HFMA2 R0, -RZ, RZ, 0, 5.9604644775390625e-08 ;  /* 0x00000001ff007431 */ /* 0x01cfce00000001ff */
.L_x_8921:
[----:B------:R-:W2:Y:S04]  /*15670*/  SHFL.DOWN PT, R3, R16, R0, 0x1f ;  /* 0x08001f0010037589 */ /* 0x000ea800000e0000 */
[----:B------:R-:W3:Y:S04]  /*15680*/  SHFL.DOWN PT, R2, R17, R0, 0x1f ;  /* 0x08001f0011027589 */ /* 0x000ee800000e0000 */
[----:B------:R-:W4:Y:S04]  /*15690*/  SHFL.DOWN PT, R7, R18, R0, 0x1f ;  /* 0x08001f0012077589 */ /* 0x000f2800000e0000 */
[----:B------:R5:W0:Y:S02]  /*156a0*/  SHFL.DOWN PT, R6, R19, R0, 0x1f ;  /* 0x08001f0013067589 */ /* 0x000a2400000e0000 */
[----:B-----5:R-:W-:Y:S01]  /*156b0*/  IMAD.SHL.U32 R0, R0, 0x2, RZ ;  /* 0x0000000200007824 */ /* 0x020fe200078e00ff */
[----:B--2---:R-:W-:-:S04]  /*156c0*/  IADD3 R16, PT, PT, R3, R16, RZ ;  /* 0x0000001003107210 */ /* 0x004fc80007ffe0ff */
[----:B------:R-:W-:Y:S02]  /*156d0*/  ISETP.GE.AND P1, PT, R0, UR4, PT ;  /* 0x0000000400007c0c */ /* 0x000fe4000bf26270 */
[----:B---3--:R-:W-:Y:S01]  /*156e0*/  IADD3 R17, PT, PT, R2, R17, RZ ;  /* 0x0000001102117210 */ /* 0x008fe20007ffe0ff */
[----:B----4-:R-:W-:Y:S01]  /*156f0*/  IMAD.IADD R18, R7, 0x1, R18 ;  /* 0x0000000107127824 */ /* 0x010fe200078e0212 */
[----:B0-----:R-:W-:-:S09]  /*15700*/  IADD3 R19, PT, PT, R6, R19, RZ ;  /* 0x0000001306137210 */ /* 0x001fd20007ffe0ff */
[----:B------:R-:W-:Y:S05]  /*15710*/  @!P1 BRA `(.L_x_8921) ;  /* 0xfffffffc00d49947 */ /* 0x000fea000383ffff */
.L_x_8918:
        /* <DEDUP_REMOVED lines=11> */
[----:B------:R-:W-:Y:S01]  /*157d0*/  IADD3 R2, P1, PT, R24, UR4, RZ ;  /* 0x0000000418027c10 */ /* 0x000fe2000ff3e0ff */
[----:B------:R-:W-:Y:S01]  /*157e0*/  IMAD.X R7, RZ, RZ, UR5, P3 ;  /* 0x00000005ff077e24 */ /* 0x000fe200098e06ff */
[----:B------:R-:W-:-:S02]  /*157f0*/  IADD3.X R9, PT, PT, RZ, UR5, RZ, P4, !PT ;  /* 0x00000005ff097c10 */ /* 0x000fc4000a7fe4ff */
[----:B------:R-:W-:Y:S02]  /*15800*/  IADD3.X R5, PT, PT, RZ, UR5, RZ, P2, !PT ;  /* 0x00000005ff057c10 */ /* 0x000fe400097fe4ff */
[----:B------:R-:W-:Y:S01]  /*15810*/  IADD3.X R3, PT, PT, RZ, UR5, RZ, P1, !PT ;  /* 0x00000005ff037c10 */ /* 0x000fe20008ffe4ff */
[----:B------:R-:W5:Y:S04]  /*15820*/  @P0 LDG.E R11, desc[UR36][R8.64] ;  /* 0x00000024080b0981 */ /* 0x000f68000c1e1900 */
[----:B--234-:R-:W2:Y:S04]  /*15830*/  @P0 LDG.E R0, desc[UR36][R6.64] ;  /* 0x0000002406000981 */ /* 0x01cea8000c1e1900 */
[----:B------:R-:W3:Y:S04]  /*15840*/  @P0 LDG.E R13, desc[UR36][R4.64] ;  /* 0x00000024040d0981 */ /* 0x000ee8000c1e1900 */
[----:B------:R-:W4:Y:S01]  /*15850*/  @P0 LDG.E R10, desc[UR36][R2.64] ;  /* 0x00000024020a0981 */ /* 0x000f22000c1e1900 */
[----:B------:R-:W0:Y:S02]  /*15860*/  LDCU.U8 UR4, c[0x0][0x791] ;  /* 0x0000f220ff0477ac */ /* 0x000e240008000000 */
[----:B0-----:R-:W-:Y:S01]  /*15870*/  ISETP.NE.AND P1, PT, RZ, UR4, PT ;  /* 0x00000004ff007c0c */ /* 0x001fe2000bf25270 */
[----:B-----5:R-:W-:Y:S01]  /*15880*/  @P0 IMAD.IADD R16, R16, 0x1, R11 ;  /* 0x0000000110100824 */ /* 0x020fe200078e020b */
[----:B--2---:R-:W-:-:S11]  /*15890*/  @P0 IADD3 R17, PT, PT, R17, R0, RZ ;  /* 0x0000000011110210 */ /* 0x004fd60007ffe0ff */
[----:B------:R0:W-:Y:S01]  /*158a0*/  @!P1 STG.E desc[UR36][R8.64], R16 ;  /* 0x0000001008009986 */ /* 0x0001e2000c101924 */
[----:B---3--:R-:W-:-:S03]  /*158b0*/  @P0 IADD3 R18, PT, PT, R18, R13, RZ ;  /* 0x0000000d12120210 */ /* 0x008fc60007ffe0ff */
[----:B------:R0:W-:Y:S01]  /*158c0*/  @!P1 STG.E desc[UR36][R6.64], R17 ;  /* 0x0000001106009986 */ /* 0x0001e2000c101924 */
[----:B----4-:R-:W-:-:S03]  /*158d0*/  @P0 IMAD.IADD R19, R19, 0x1, R10 ;  /* 0x0000000113130824 */ /* 0x010fc600078e020a */
        /* <DEDUP_REMOVED lines=22> */
.L_x_8924:
        /* <DEDUP_REMOVED lines=19> */
.L_x_8925:
[----:B------:R-:W-:Y:S05]  /*15b70*/  BRA `(.L_x_8926) ;  /* 0x0000000000047947 */ /* 0x000fea0003800000 */
.L_x_8923:
[----:B------:R2:W-:Y:S02]  /*15b80*/  STG.E desc[UR36][R8.64], R16 ;  /* 0x0000001008007986 */ /* 0x0005e4000c101924 */
.L_x_8926:
        /* <DEDUP_REMOVED lines=9> */
[----:B------:R-:W-:Y:S02]  /*15c20*/  HFMA2 R12, -RZ, RZ, 0, 5.9604644775390625e-08 ;  /* 0x00000001ff0c7431 */ /* 0x000fe400000001ff */
[----:B--2---:R-:W-:Y:S01]  /*15c30*/  IMAD.MOV.U32 R8, RZ, RZ, 0x2ef ;  /* 0x000002efff087424 */ /* 0x004fe200078e00ff */
        /* <DEDUP_REMOVED lines=12> */
.L_x_8928:
        /* <DEDUP_REMOVED lines=19> */
.L_x_8929:
[----:B------:R-:W-:Y:S05]  /*15e30*/  BRA `(.L_x_8930) ;  /* 0x00000000000c7947 */ /* 0x000fea0003800000 */
.L_x_8927:
[----:B------:R-:W-:-:S04]  /*15e40*/  IADD3 R26, P0, PT, R26, UR6, RZ ;  /* 0x000000061a1a7c10 */ /* 0x000fc8000ff1e0ff */
[----:B------:R-:W-:-:S05]  /*15e50*/  IADD3.X R27, PT, PT, RZ, UR7, RZ, P0, !PT ;  /* 0x00000007ff1b7c10 */ /* 0x000fca00087fe4ff */
[----:B------:R3:W-:Y:S04]  /*15e60*/  STG.E desc[UR36][R26.64], R18 ;  /* 0x000000121a007986 */ /* 0x0007e8000c101924 */
.L_x_8930:
[----:B------:R-:W4:Y:S02]  /*15e70*/  LDCU.64 UR4, c[0x0][0x760] ;  /* 0x0000ec00ff0477ac */ /* 0x000f240008000a00 */
[----:B----4-:R-:W-:-:S04]  /*15e80*/  IADD3 R24, P0, PT, R24, UR4, RZ ;  /* 0x0000000418187c10 */ /* 0x010fc8000ff1e0ff */
[----:B------:R-:W-:-:S05]  /*15e90*/  IADD3.X R25, PT, PT, RZ, UR5, RZ, P0, !PT ;  /* 0x00000005ff197c10 */ /* 0x000fca00087fe4ff */
[----:B------:R-:W-:Y:S01]  /*15ea0*/  STG.E desc[UR36][R24.64], R19 ;  /* 0x0000001318007986 */ /* 0x000fe2000c101924 */
[----:B------:R-:W-:Y:S05]  /*15eb0*/  EXIT ;  /* 0x000000000000794d */ /* 0x000fea0003800000 */
.L_x_8922:
        /* <DEDUP_REMOVED lines=9> */
[----:B-----5:R-:W-:Y:S01]  /*15f50*/  IMAD.IADD R16, R16, 0x1, R3 ;  /* 0x0000000110107824 */ /* 0x020fe200078e0203 */
[----:B--2---:R-:W-:-:S02]  /*15f60*/  IADD3 R17, PT, PT, R17, R0, RZ ;  /* 0x0000000011117210 */ /* 0x004fc40007ffe0ff */
[----:B---3--:R-:W-:Y:S01]  /*15f70*/  IADD3 R18, PT, PT, R18, R7, RZ ;  /* 0x0000000712127210 */ /* 0x008fe20007ffe0ff */
[----:B----4-:R-:W-:-:S07]  /*15f80*/  IMAD.IADD R19, R19, 0x1, R2 ;  /* 0x0000000113137824 */ /* 0x010fce00078e0202 */
.L_x_8931:
        /* <DEDUP_REMOVED lines=15> */
[----:B------:R-:W-:-:S02]  /*16080*/  MOV R7, UR7 ;  /* 0x0000000700077c02 */ /* 0x000fc40008000f00 */
[----:B--2---:R-:W-:Y:S01]  /*16090*/  MOV R10, UR8 ;  /* 0x00000008000a7c02 */ /* 0x004fe20008000f00 */
[----:B------:R-:W-:-:S07]  /*160a0*/  IMAD.U32 R11, RZ, RZ, UR9 ;  /* 0x00000009ff0b7e24 */ /* 0x000fce000f8e00ff */
[----:B------:R-:W-:-:S07]  /*160b0*/  LEPC R20, `(.L_x_8934) ;  /* 0x000000001014794e */ /* 0x000fce0000000000 */
[----:B-1-34-:R-:W-:Y:S05]  /*160c0*/  CALL.ABS.NOINC R14 ;  /* 0x000000000e007343 */ /* 0x01afea0003c00000 */
.L_x_8934:
        /* <DEDUP_REMOVED lines=19> */
.L_x_8935:
[----:B------:R-:W-:Y:S05]  /*16200*/  BRA `(.L_x_8936) ;  /* 0x0000000000107947 */ /* 0x000fea0003800000 */
.L_x_8933:
[----:B------:R-:W0:Y:S02]  /*16210*/  LDCU.64 UR4, c[0x0][0x760] ;  /* 0x0000ec00ff0477ac */ /* 0x000e240008000a00 */
[----:B0-----:R-:W-:-:S04]  /*16220*/  IADD3 R28, P0, PT, R28, UR4, RZ ;  /* 0x000000041c1c7c10 */ /* 0x001fc8000ff1e0ff */
[----:B------:R-:W-:-:S05]  /*16230*/  IADD3.X R29, PT, PT, RZ, UR5, RZ, P0, !PT ;  /* 0x00000005ff1d7c10 */ /* 0x000fca00087fe4ff */
[----:B------:R0:W-:Y:S04]  /*16240*/  STG.E desc[UR36][R28.64], R16 ;  /* 0x000000101c007986 */ /* 0x0001e8000c101924 */
.L_x_8936:
[----:B------:R-:W5:Y:S01]  /*16250*/  LDCU.64 UR6, c[0x0][0x760] ;  /* 0x0000ec00ff0677ac */ /* 0x000f620008000a00 */
[----:B------:R-:W1:Y:S01]  /*16260*/  LDCU UR4, c[0x0][0x794] ;  /* 0x0000f280ff0477ac */ /* 0x000e620008000800 */
[----:B-----5:R-:W-:Y:S01]  /*16270*/  IADD3 R2, P0, PT, R27, UR6, RZ ;  /* 0x000000061b027c10 */ /* 0x020fe2000ff1e0ff */
[----:B-1----:R-:W-:-:S04]  /*16280*/  UISETP.NE.AND UP0, UPT, UR4, 0x1, UPT ;  /* 0x000000010400788c */ /* 0x002fc8000bf05270 */
[----:B------:R-:W-:-:S05]  /*16290*/  IMAD.X R3, RZ, RZ, UR7, P0 ;  /* 0x00000007ff037e24 */ /* 0x000fca00080e06ff */
[----:B------:R1:W-:Y:S01]  /*162a0*/  STG.E desc[UR36][R2.64], R17 ;  /* 0x0000001102007986 */ /* 0x0003e2000c101924 */
        /* <DEDUP_REMOVED lines=10> */
[----:B------:R-:W-:Y:S01]  /*16350*/  MOV R5, UR5 ;  /* 0x0000000500057c02 */ /* 0x000fe20008000f00 */
[----:B-----5:R-:W-:Y:S01]  /*16360*/  IMAD.U32 R6, RZ, RZ, UR6 ;  /* 0x00000006ff067e24 */ /* 0x020fe2000f8e00ff */
[----:B------:R-:W-:-:S02]  /*16370*/  MOV R7, UR7 ;  /* 0x0000000700077c02 */ /* 0x000fc40008000f00 */
[----:B--2---:R-:W-:Y:S01]  /*16380*/  MOV R10, UR8 ;  /* 0x00000008000a7c02 */ /* 0x004fe20008000f00 */
[----:B------:R-:W-:-:S07]  /*16390*/  IMAD.U32 R11, RZ, RZ, UR9 ;  /* 0x00000009ff0b7e24 */ /* 0x000fce000f8e00ff */
[----:B------:R-:W-:-:S07]  /*163a0*/  LEPC R20, `(.L_x_8938) ;  /* 0x000000001014794e */ /* 0x000fce0000000000 */
[----:B0--34-:R-:W-:Y:S05]  /*163b0*/  CALL.ABS.NOINC R14 ;  /* 0x000000000e007343 */ /* 0x019fea0003c00000 */
.L_x_8938:
        /* <DEDUP_REMOVED lines=19> */
.L_x_8939:
[----:B------:R-:W-:Y:S05]  /*164f0*/  BRA `(.L_x_8940) ;  /* 0x00000000000c7947 */ /* 0x000fea0003800000 */
.L_x_8937:
[----:B------:R-:W-:-:S04]  /*16500*/  IADD3 R26, P0, PT, R26, UR6, RZ ;  /* 0x000000061a1a7c10 */ /* 0x000fc8000ff1e0ff */
[----:B------:R-:W-:-:S05]  /*16510*/  IADD3.X R27, PT, PT, RZ, UR7, RZ, P0, !PT ;  /* 0x00000007ff1b7c10 */ /* 0x000fca00087fe4ff */
[----:B------:R0:W-:Y:S04]  /*16520*/  STG.E desc[UR36][R26.64], R18 ;  /* 0x000000121a007986 */ /* 0x0001e8000c101924 */
.L_x_8940:
[----:B------:R-:W5:Y:S02]  /*16530*/  LDCU.64 UR4, c[0x0][0x760] ;  /* 0x0000ec00ff0477ac */ /* 0x000f640008000a00 */
[----:B-----5:R-:W-:-:S05]  /*16540*/  IADD3 R24, P0, PT, R24, UR4, RZ ;  /* 0x0000000418187c10 */ /* 0x020fca000ff1e0ff */
[----:B------:R-:W-:-:S05]  /*16550*/  IMAD.X R25, RZ, RZ, UR5, P0 ;  /* 0x00000005ff197e24 */ /* 0x000fca00080e06ff */
[----:B------:R-:W-:Y:S01]  /*16560*/  STG.E desc[UR36][R24.64], R19 ;  /* 0x0000001318007986 */ /* 0x000fe2000c101924 */
[----:B------:R-:W-:Y:S05]  /*16570*/  EXIT ;  /* 0x000000000000794d */ /* 0x000fea0003800000 */
.L_x_8932:
[----:B------:R-:W-:Y:S04]  /*16580*/  STG.E desc[UR36][R4.64], R16 ;  /* 0x0000001004007986 */ /* 0x000fe8000c101924 */
[----:B------:R-:W-:Y:S04]  /*16590*/  STG.E desc[UR36][R4.64+0x4], R17 ;  /* 0x0000041104007986 */ /* 0x000fe8000c101924 */
[----:B------:R-:W-:Y:S04]  /*165a0*/  STG.E desc[UR36][R4.64+0x8], R18 ;  /* 0x0000081204007986 */ /* 0x000fe8000c101924 */
[----:B------:R-:W-:Y:S01]  /*165b0*/  STG.E desc[UR36][R4.64+0xc], R19 ;  /* 0x00000c1304007986 */ /* 0x000fe2000c101924 */
[----:B------:R-:W-:Y:S05]  /*165c0*/  EXIT ;  /* 0x000000000000794d */ /* 0x000fea0003800000 */
.L_x_8901:
        /* <DEDUP_REMOVED lines=30> */
[----:B0-----:R-:W-:-:S02]  /*167b0*/  ISETP.NE.AND P1, PT, RZ, UR4, PT ;  /* 0x00000004ff007c0c */ /* 0x001fc4000bf25270 */
[----:B--2---:R-:W-:Y:S01]  /*167c0*/  @P0 IADD3 R16, PT, PT, R16, R11, RZ ;  /* 0x0000000b10100210 */ /* 0x004fe20007ffe0ff */
[----:B---3--:R-:W-:-:S10]  /*167d0*/  @P0 IMAD.IADD R17, R17, 0x1, R0 ;  /* 0x0000000111110824 */ /* 0x008fd400078e0200 */
[----:B------:R0:W-:Y:S01]  /*167e0*/  @!P1 STG.E desc[UR36][R8.64], R16 ;  /* 0x0000001008009986 */ /* 0x0001e2000c101924 */
[----:B----4-:R-:W-:-:S03]  /*167f0*/  @P0 IADD3 R18, PT, PT, R18, R13, RZ ;  /* 0x0000000d12120210 */ /* 0x010fc60007ffe0ff */
[----:B------:R0:W-:Y:S01]  /*16800*/  @!P1 STG.E desc[UR36][R6.64], R17 ;  /* 0x0000001106009986 */ /* 0x0001e2000c101924 */
[----:B-----5:R-:W-:-:S03]  /*16810*/  @P0 IADD3 R19, PT, PT, R19, R10, RZ ;  /* 0x0000000a13130210 */ /* 0x020fc60007ffe0ff */
        /* <DEDUP_REMOVED lines=22> */
.L_x_8943:
        /* <DEDUP_REMOVED lines=19> */
.L_x_8944:
[----:B------:R-:W-:Y:S05]  /*16ab0*/  BRA `(.L_x_8945) ;  /* 0x0000000000047947 */ /* 0x000fea0003800000 */
.L_x_8942:
[----:B------:R2:W-:Y:S02]  /*16ac0*/  STG.E desc[UR36][R8.64], R16 ;  /* 0x0000001008007986 */ /* 0x0005e4000c101924 */
.L_x_8945:
        /* <DEDUP_REMOVED lines=9> */
[----:B--2---:R-:W-:Y:S02]  /*16b60*/  HFMA2 R8, -RZ, RZ, 0, 4.4763088226318359375e-05 ;  /* 0x000002efff087431 */ /* 0x004fe400000001ff */
        /* <DEDUP_REMOVED lines=13> */
.L_x_8947:
        /* <DEDUP_REMOVED lines=19> */
.L_x_8948:
[----:B------:R-:W-:Y:S05]  /*16d70*/  BRA `(.L_x_8949) ;  /* 0x00000000000c7947 */ /* 0x000fea0003800000 */
.L_x_8946:
[----:B------:R-:W-:-:S05]  /*16d80*/  IADD3 R26, P0, PT, R26, UR6, RZ ;  /* 0x000000061a1a7c10 */ /* 0x000fca000ff1e0ff */
[----:B------:R-:W-:-:S05]  /*16d90*/  IMAD.X R27, RZ, RZ, UR7, P0 ;  /* 0x00000007ff1b7e24 */ /* 0x000fca00080e06ff */
[----:B------:R3:W-:Y:S03]  /*16da0*/  STG.E desc[UR36][R26.64], R18 ;  /* 0x000000121a007986 */ /* 0x0007e6000c101924 */
.L_x_8949:
[----:B------:R-:W4:Y:S02]  /*16db0*/  LDCU.64 UR4, c[0x0][0x760] ;  /* 0x0000ec00ff0477ac */ /* 0x000f240008000a00 */
[----:B----4-:R-:W-:-:S04]  /*16dc0*/  IADD3 R24, P0, PT, R24, UR4, RZ ;  /* 0x0000000418187c10 */ /* 0x010fc8000ff1e0ff */
[----:B------:R-:W-:-:S05]  /*16dd0*/  IADD3.X R25, PT, PT, RZ, UR5, RZ, P0, !PT ;  /* 0x00000005ff197c10 */ /* 0x000fca00087fe4ff */
[----:B------:R-:W-:Y:S01]  /*16de0*/  STG.E desc[UR36][R24.64], R19 ;  /* 0x0000001318007986 */ /* 0x000fe2000c101924 */
[----:B------:R-:W-:Y:S05]  /*16df0*/  EXIT ;  /* 0x000000000000794d */ /* 0x000fea0003800000 */
.L_x_8941:
        /* <DEDUP_REMOVED lines=9> */
[----:B--2---:R-:W-:Y:S01]  /*16e90*/  IADD3 R16, PT, PT, R16, R3, RZ ;  /* 0x0000000310107210 */ /* 0x004fe20007ffe0ff */
[----:B---3--:R-:W-:Y:S01]  /*16ea0*/  IMAD.IADD R17, R17, 0x1, R0 ;  /* 0x0000000111117824 */ /* 0x008fe200078e0200 */
[----:B----4-:R-:W-:-:S02]  /*16eb0*/  IADD3 R18, PT, PT, R18, R7, RZ ;  /* 0x0000000712127210 */ /* 0x010fc40007ffe0ff */
[----:B-----5:R-:W-:-:S07]  /*16ec0*/  IADD3 R19, PT, PT, R19, R2, RZ ;  /* 0x0000000213137210 */ /* 0x020fce0007ffe0ff */
.L_x_8950:
[----:B------:R-:W-:Y:S05]  /*16ed0*/  BRA.U !UP1, `(.L_x_8951) ;  /* 0x0000000509787547 */ /* 0x000fea000b800000 */
        /* <DEDUP_REMOVED lines=19> */
.L_x_8953:
        /* <DEDUP_REMOVED lines=19> */
.L_x_8954:
[----:B------:R-:W-:Y:S05]  /*17140*/  BRA `(.L_x_8955) ;  /* 0x0000000000107947 */ /* 0x000fea0003800000 */
.L_x_8952:
[----:B------:R-:W2:Y:S02]  /*17150*/  LDCU.64 UR4, c[0x0][0x760] ;  /* 0x0000ec00ff0477ac */ /* 0x000ea40008000a00 */
[----:B--2---:R-:W-:-:S04]  /*17160*/  IADD3 R2, P0, PT, R29, UR4, RZ ;  /* 0x000000041d027c10 */ /* 0x004fc8000ff1e0ff */
[----:B------:R-:W-:-:S05]  /*17170*/  IADD3.X R3, PT, PT, RZ, UR5, RZ, P0, !PT ;  /* 0x00000005ff037c10 */ /* 0x000fca00087fe4ff */
[----:B------:R2:W-:Y:S04]  /*17180*/  STG.E desc[UR36][R2.64], R16 ;  /* 0x0000001002007986 */ /* 0x0005e8000c101924 */
.L_x_8955:
        /* <DEDUP_REMOVED lines=23> */
.L_x_8957:
        /* <DEDUP_REMOVED lines=19> */
.L_x_8958:
[----:B------:R-:W-:Y:S05]  /*17430*/  BRA `(.L_x_8959) ;  /* 0x00000000000c7947 */ /* 0x000fea0003800000 */
.L_x_8956:
[----:B------:R-:W-:-:S04]  /*17440*/  IADD3 R26, P0, PT, R26, UR6, RZ ;  /* 0x000000061a1a7c10 */ /* 0x000fc8000ff1e0ff */
[----:B------:R-:W-:-:S05]  /*17450*/  IADD3.X R27, PT, PT, RZ, UR7, RZ, P0, !PT ;  /* 0x00000007ff1b7c10 */ /* 0x000fca00087fe4ff */
[----:B------:R3:W-:Y:S04]  /*17460*/  STG.E desc[UR36][R26.64], R18 ;  /* 0x000000121a007986 */ /* 0x0007e8000c101924 */
.L_x_8959:
[----:B------:R-:W4:Y:S02]  /*17470*/  LDCU.64 UR4, c[0x0][0x760] ;  /* 0x0000ec00ff0477ac */ /* 0x000f240008000a00 */
[----:B----4-:R-:W-:-:S04]  /*17480*/  IADD3 R24, P0, PT, R24, UR4, RZ ;  /* 0x0000000418187c10 */ /* 0x010fc8000ff1e0ff */
[----:B------:R-:W-:-:S05]  /*17490*/  IADD3.X R25, PT, PT, RZ, UR5, RZ, P0, !PT ;  /* 0x00000005ff197c10 */ /* 0x000fca00087fe4ff */
[----:B------:R-:W-:Y:S01]  /*174a0*/  STG.E desc[UR36][R24.64], R19 ;  /* 0x0000001318007986 */ /* 0x000fe2000c101924 */
[----:B------:R-:W-:Y:S05]  /*174b0*/  EXIT ;  /* 0x000000000000794d */ /* 0x000fea0003800000 */
.L_x_8951:
[----:B------:R-:W-:Y:S04]  /*174c0*/  STG.E desc[UR36][R4.64], R16 ;  /* 0x0000001004007986 */ /* 0x000fe8000c101924 */
[----:B------:R-:W-:Y:S04]  /*174d0*/  STG.E desc[UR36][R4.64+0x4], R17 ;  /* 0x0000041104007986 */ /* 0x000fe8000c101924 */
[----:B------:R-:W-:Y:S04]  /*174e0*/  STG.E desc[UR36][R4.64+0x8], R18 ;  /* 0x0000081204007986 */ /* 0x000fe8000c101924 */
[----:B------:R-:W-:Y:S01]  /*174f0*/  STG.E desc[UR36][R4.64+0xc], R19 ;  /* 0x00000c1304007986 */ /* 0x000fe2000c101924 */
[----:B------:R-:W-:Y:S05]  /*17500*/  EXIT ;  /* 0x000000000000794d */ /* 0x000fea0003800000 */
.L_x_8960:
        /* <DEDUP_REMOVED lines=15> */
.L_x_10037:


//--------------------- .text._ZN2at6native13reduce_kernelILi512ELi1ENS0_8ReduceOpIaNS0_14func_wrapper_tIaZNS0_11sum_functorIaaaEclERNS_14TensorIteratorEEUlaaE_EEjaLi4ELi4EEEEEvT1_ --------------------------
	.section	.text._ZN2at6native13reduce_kernelILi512ELi1ENS0_8ReduceOpIaNS0_14func_wrapper_tIaZNS0_11sum_functorIaaaEclERNS_14TensorIteratorEEUlaaE_EEjaLi4ELi4EEEEEvT1_,"ax",@progbits
	.align	128
        .global         _ZN2at6native13reduce_kernelILi512ELi1ENS0_8ReduceOpIaNS0_14func_wrapper_tIaZNS0_11sum_functorIaaaEclERNS_14TensorIteratorEEUlaaE_EEjaLi4ELi4EEEEEvT1_
        .type           _ZN2at6native13reduce_kernelILi512ELi1ENS0_8ReduceOpIaNS0_14func_wrapper_tIaZNS0_11sum_functorIaaaEclERNS_14TensorIteratorEEUlaaE_EEjaLi4ELi4EEEEEvT1_,@function
        .size           _ZN2at6native13reduce_kernelILi512ELi1ENS0_8ReduceOpIaNS0_14func_wrapper_tIaZNS0_11sum_functorIaaaEclERNS_14TensorIteratorEEUlaaE_EEjaLi4ELi4EEEEEvT1_,(.L_x_10038 - _ZN2at6native13reduce_kernelILi512ELi1ENS0_8ReduceOpIaNS0_14func_wrapper_tIaZNS0_11sum_functorIaaaEclERNS_14TensorIteratorEEUlaaE_EEjaLi4ELi4EEEEEvT1_)
        .other          _ZN2at6native13reduce_kernelILi512ELi1ENS0_8ReduceOpIaNS0_14func_wrapper_tIaZNS0_11sum_functorIaaaEclERNS_14TensorIteratorEEUlaaE_EEjaLi4ELi4EEEEEvT1_,@"STO_CUDA_ENTRY STV_DEFAULT"
_ZN2at6native13reduce_kernelILi512ELi1ENS0_8ReduceOpIaNS0_14func_wrapper_tIaZNS0_11sum_functorIaaaEclERNS_14TensorIteratorEEUlaaE_EEjaLi4ELi4EEEEEvT1_:
.text._ZN2at6native13reduce_kernelILi512ELi1ENS0_8ReduceOpIaNS0_14func_wrapper_tIaZNS0_11sum_functorIaaaEclERNS_14TensorIteratorEEUlaaE_EEjaLi4ELi4EEEEEvT1_:
        /* <DEDUP_REMOVED lines=295> */
.L_x_8961:
        /* <DEDUP_REMOVED lines=23> */
[C---:B------:R-:W-:Y:S01]  /*13e0*/  ISETP.GT.U32.AND P0, PT, R22.reuse, 0x3, PT ;  /* 0x000000031600780c */ /* 0x040fe20003f04070 */
[----:B------:R-:W-:Y:S01]  /*13f0*/  BSSY.RECONVERGENT B2, `(.L_x_8967) ;  /* 0x0000013000027945 */ /* 0x000fe20003800200 */
[----:B------:R-:W-:Y:S02]  /*1400*/  IADD3 R4, PT, PT, -R11, RZ, RZ ;  /* 0x000000ff0b047210 */ /* 0x000fe40007ffe1ff */
[----:B------:R-:W-:Y:S02]  /*1410*/  ISETP.LT.U32.OR P0, PT, R22, R11, P0 ;  /* 0x0000000b1600720c */ /* 0x000fe40000701470 */
[----:B------:R-:W-:Y:S02]  /*1420*/  IADD3 R13, P1, PT, R4, R14, RZ ;  /* 0x0000000e040d7210 */ /* 0x000fe40007f3e0ff */
[----:B------:R-:W-:Y:S02]  /*1430*/  PRMT R3, R2, 0x7610, R3 ;  /* 0x0000761002037816 */ /* 0x000fe40000000003 */
        /* <DEDUP_REMOVED lines=10> */
[----:B------:R-:W-:-:S05]  /*14e0*/  IADD3 R4, P0, PT, R22, R13, RZ ;  /* 0x0000000d16047210 */ /* 0x000fca0007f1e0ff */
[----:B------:R-:W-:-:S06]  /*14f0*/  IMAD.X R5, RZ, RZ, R15, P0 ;  /* 0x000000ffff057224 */ /* 0x000fcc00000e060f */
[----:B------:R-:W2:Y:S02]  /*1500*/  LDG.E.U8 R5, desc[UR36][R4.64] ;  /* 0x0000002404057981 */ /* 0x000ea4000c1e1100 */
[----:B--2---:R-:W-:-:S07]  /*1510*/  IADD3 R3, PT, PT, R2, R5, RZ ;  /* 0x0000000502037210 */ /* 0x004fce0007ffe0ff */
.L_x_8968:
[----:B------:R-:W-:Y:S05]  /*1520*/  BSYNC.RECONVERGENT B2 ;  /* 0x0000000000027941 */ /* 0x000fea0003800200 */
.L_x_8967:
[----:B------:R-:W-:Y:S02]  /*1530*/  IADD3 R14, P0, PT, R13, 0x4, RZ ;  /* 0x000000040d0e7810 */ /* 0x000fe40007f1e0ff */
[----:B------:R-:W-:-:S03]  /*1540*/  IADD3 R4, PT, PT, R11, -0x4, R8 ;  /* 0xfffffffc0b047810 */ /* 0x000fc60007ffe008 */
[----:B------:R-:W-:-:S08]  /*1550*/  IMAD.X R15, RZ, RZ, R15, P0 ;  /* 0x000000ffff0f7224 */ /* 0x000fd000000e060f */
.L_x_8966:
[----:B------:R-:W-:Y:S05]  /*1560*/  BSYNC.RECONVERGENT B1 ;  /* 0x0000000000017941 */ /* 0x000fea0003800200 */
.L_x_8965:
        /* <DEDUP_REMOVED lines=11> */
[----:B------:R-:W-:Y:S02]  /*1620*/  MOV R11, R7 ;  /* 0x00000007000b7202 */ /* 0x000fe40000000f00 */
[C---:B------:R-:W-:Y:S02]  /*1630*/  PRMT R5, R2.reuse, 0x7610, R5 ;  /* 0x0000761002057816 */ /* 0x040fe40000000005 */
[----:B------:R-:W-:-:S07]  /*1640*/  PRMT R0, R2, 0x7610, R0 ;  /* 0x0000761002007816 */ /* 0x000fce0000000000 */
.L_x_8971:
        /* <DEDUP_REMOVED lines=8> */
[C---:B------:R-:W-:Y:S01]  /*16d0*/  PRMT R8, R6.reuse, 0x7770, RZ ;  /* 0x0000777006087816 */ /* 0x040fe200000000ff */
[----:B------:R-:W-:Y:S01]  /*16e0*/  IMAD.IADD R0, R13, 0x1, R0 ;  /* 0x000000010d007824 */ /* 0x000fe200078e0200 */
[----:B------:R-:W-:Y:S01]  /*16f0*/  PRMT R10, R6, 0x7772, RZ ;  /* 0x00007772060a7816 */ /* 0x000fe200000000ff */
[----:B------:R-:W-:Y:S01]  /*1700*/  IMAD.IADD R2, R17, 0x1, R2 ;  /* 0x0000000111027824 */ /* 0x000fe200078e0202 */
[----:B------:R-:W-:-:S02]  /*1710*/  IADD3 R3, PT, PT, R8, R3, RZ ;  /* 0x0000000308037210 */ /* 0x000fc40007ffe0ff */
[----:B------:R-:W-:Y:S01]  /*1720*/  IADD3 R5, PT, PT, R10, R5, RZ ;  /* 0x000000050a057210 */ /* 0x000fe20007ffe0ff */
[----:B------:R-:W-:Y:S06]  /*1730*/  @!P1 BRA `(.L_x_8971) ;  /* 0xfffffffc00c49947 */ /* 0x000fec000383ffff */
.L_x_8970:
[----:B------:R-:W-:Y:S05]  /*1740*/  BSYNC.RECONVERGENT B1 ;  /* 0x0000000000017941 */ /* 0x000fea0003800200 */
.L_x_8969:
        /* <DEDUP_REMOVED lines=9> */
[----:B--2---:R-:W-:-:S07]  /*17e0*/  IMAD.IADD R3, R3, 0x1, R14 ;  /* 0x0000000103037824 */ /* 0x004fce00078e020e */
.L_x_8973:
[----:B------:R-:W-:Y:S05]  /*17f0*/  BSYNC.RECONVERGENT B1 ;  /* 0x0000000000017941 */ /* 0x000fea0003800200 */
.L_x_8972:
[----:B------:R-:W-:-:S04]  /*1800*/  IADD3 R3, PT, PT, R5, R0, R3 ;  /* 0x0000000005037210 */ /* 0x000fc80007ffe003 */
[----:B------:R-:W-:-:S04]  /*1810*/  IADD3 R3, PT, PT, R3, R2, RZ ;  /* 0x0000000203037210 */ /* 0x000fc80007ffe0ff */
[----:B------:R-:W-:Y:S01]  /*1820*/  PRMT R17, R3, 0x7610, R17 ;  /* 0x0000761003117816 */ /* 0x000fe20000000011 */
[----:B------:R-:W-:Y:S06]  /*1830*/  BRA `(.L_x_8963) ;  /* 0x0000009000c87947 */ /* 0x000fec0003800000 */
.L_x_8964:
        /* <DEDUP_REMOVED lines=9> */
[----:B-1----:R-:W-:Y:S01]  /*18d0*/  IMAD.U32 R6, RZ, RZ, UR4 ;  /* 0x00000004ff067e24 */ /* 0x002fe2000f8e00ff */
[----:B------:R-:W-:Y:S01]  /*18e0*/  MOV R5, UR4 ;  /* 0x0000000400057c02 */ /* 0x000fe20008000f00 */
[----:B------:R-:W-:Y:S02]  /*18f0*/  IMAD.U32 R4, RZ, RZ, UR4 ;  /* 0x00000004ff047e24 */ /* 0x000fe4000f8e00ff */
[----:B0-----:R-:W-:Y:S01]  /*1900*/  IMAD R3, R0, 0x3, R7 ;  /* 0x0000000300037824 */ /* 0x001fe200078e0207 */
[----:B------:R-:W-:-:S04]  /*1910*/  MOV R7, UR4 ;  /* 0x0000000400077c02 */ /* 0x000fc80008000f00 */
[----:B------:R-:W-:-:S13]  /*1920*/  ISETP.GE.U32.AND P0, PT, R3, R8, PT ;  /* 0x000000080300720c */ /* 0x000fda0003f06070 */
[----:B------:R-:W-:Y:S05]  /*1930*/  @P0 BRA `(.L_x_8976) ;  /* 0x00000000007c0947 */ /* 0x000fea0003800000 */
[----:B------:R-:W-:Y:S01]  /*1940*/  BSSY.RECONVERGENT B2, `(.L_x_8977) ;  /* 0x000001b000027945 */ /* 0x000fe20003800200 */
[C---:B------:R-:W-:Y:S02]  /*1950*/  PRMT R6, R7.reuse, 0x7610, R6 ;  /* 0x0000761007067816 */ /* 0x040fe40000000006 */
[C---:B------:R-:W-:Y:S02]  /*1960*/  PRMT R5, R7.reuse, 0x7610, R5 ;  /* 0x0000761007057816 */ /* 0x040fe40000000005 */
[----:B------:R-:W-:-:S07]  /*1970*/  PRMT R4, R7, 0x7610, R4 ;  /* 0x0000761007047816 */ /* 0x000fce0000000004 */
.L_x_8978:
[C---:B------:R-:W-:Y:S02]  /*1980*/  IADD3 R3, PT, PT, R19.reuse, R0, RZ ;  /* 0x0000000013037210 */ /* 0x040fe40007ffe0ff */
[-C--:B------:R-:W-:Y:S02]  /*1990*/  IADD3 R16, P0, PT, R19, R14.reuse, RZ ;  /* 0x0000000e13107210 */ /* 0x080fe40007f1e0ff */
[CC--:B------:R-:W-:Y:S01]  /*19a0*/  IADD3 R2, P1, PT, R3.reuse, R14.reuse, RZ ;  /* 0x0000000e03027210 */ /* 0x0c0fe20007f3e0ff */
[--C-:B------:R-:W-:Y:S01]  /*19b0*/  IMAD.IADD R11, R3, 0x1, R0.reuse ;  /* 0x00000001030b7824 */ /* 0x100fe200078e0200 */
[-C--:B------:R-:W-:Y:S02]  /*19c0*/  IADD3.X R17, PT, PT, RZ, R15.reuse, RZ, P0, !PT ;  /* 0x0000000fff117210 */ /* 0x080fe400007fe4ff */
[----:B------:R-:W-:Y:S01]  /*19d0*/  IADD3.X R3, PT, PT, RZ, R15, RZ, P1, !PT ;  /* 0x0000000fff037210 */ /* 0x000fe20000ffe4ff */
[C---:B------:R-:W-:Y:S01]  /*19e0*/  IMAD.IADD R19, R11.reuse, 0x1, R0 ;  /* 0x000000010b137824 */ /* 0x040fe200078e0200 */
[----:B------:R-:W-:-:S02]  /*19f0*/  IADD3 R10, P0, PT, R11, R14, RZ ;  /* 0x0000000e0b0a7210 */ /* 0x000fc40007f1e0ff */
[----:B------:R-:W2:Y:S02]  /*1a00*/  LDG.E.U8 R17, desc[UR36][R16.64] ;  /* 0x0000002410117981 */ /* 0x000ea4000c1e1100 */
[----:B------:R-:W-:Y:S01]  /*1a10*/  IADD3 R12, P1, PT, R19, R14, RZ ;  /* 0x0000000e130c7210 */ /* 0x000fe20007f3e0ff */
[----:B------:R-:W-:Y:S01]  /*1a20*/  IMAD.X R11, RZ, RZ, R15, P0 ;  /* 0x000000ffff0b7224 */ /* 0x000fe200000e060f */
[----:B------:R-:W3:Y:S02]  /*1a30*/  LDG.E.U8 R2, desc[UR36][R2.64] ;  /* 0x0000002402027981 */ /* 0x000ee4000c1e1100 */
[----:B------:R-:W-:-:S03]  /*1a40*/  IADD3.X R13, PT, PT, RZ, R15, RZ, P1, !PT ;  /* 0x0000000fff0d7210 */ /* 0x000fc60000ffe4ff */
[----:B------:R-:W4:Y:S04]  /*1a50*/  LDG.E.U8 R11, desc[UR36][R10.64] ;  /* 0x000000240a0b7981 */ /* 0x000f28000c1e1100 */
[----:B------:R-:W5:Y:S01]  /*1a60*/  LDG.E.U8 R12, desc[UR36][R12.64] ;  /* 0x000000240c0c7981 */ /* 0x000f62000c1e1100 */
[----:B------:R-:W-:-:S04]  /*1a70*/  IMAD.IADD R19, R19, 0x1, R0 ;  /* 0x0000000113137824 */ /* 0x000fc800078e0200 */
[----:B------:R-:W-:-:S05]  /*1a80*/  IMAD R21, R0, 0x3, R19 ;  /* 0x0000000300157824 */ /* 0x000fca00078e0213 */
[----:B------:R-:W-:Y:S02]  /*1a90*/  ISETP.GE.U32.AND P0, PT, R21, R8, PT ;  /* 0x000000081500720c */ /* 0x000fe40003f06070 */
[----:B--2---:R-:W-:Y:S01]  /*1aa0*/  IADD3 R4, PT, PT, R17, R4, RZ ;  /* 0x0000000411047210 */ /* 0x004fe20007ffe0ff */
[----:B---3--:R-:W-:Y:S01]  /*1ab0*/  IMAD.IADD R5, R2, 0x1, R5 ;  /* 0x0000000102057824 */ /* 0x008fe200078e0205 */
[----:B----4-:R-:W-:Y:S01]  /*1ac0*/  IADD3 R6, PT, PT, R11, R6, RZ ;  /* 0x000000060b067210 */ /* 0x010fe20007ffe0ff */
[----:B-----5:R-:W-:-:S08]  /*1ad0*/  IMAD.IADD R7, R12, 0x1, R7 ;  /* 0x000000010c077824 */ /* 0x020fd000078e0207 */
[----:B------:R-:W-:Y:S05]  /*1ae0*/  @!P0 BRA `(.L_x_8978) ;  /* 0xfffffffc00a48947 */ /* 0x000fea000383ffff */
[----:B------:R-:W-:Y:S05]  /*1af0*/  BSYNC.RECONVERGENT B2 ;  /* 0x0000000000027941 */ /* 0x000fea0003800200 */
.L_x_8977:
[----:B------:R-:W-:Y:S02]  /*1b00*/  PRMT R13, R11, 0x7610, R13 ;  /* 0x000076100b0d7816 */ /* 0x000fe4000000000d */
[----:B------:R-:W-:Y:S02]  /*1b10*/  PRMT R10, R2, 0x7610, R10 ;  /* 0x00007610020a7816 */ /* 0x000fe4000000000a */
[----:B------:R-:W-:-:S07]  /*1b20*/  PRMT R11, R12, 0x7610, R11 ;  /* 0x000076100c0b7816 */ /* 0x000fce000000000b */
.L_x_8976:
[----:B------:R-:W-:Y:S05]  /*1b30*/  BSYNC.RECONVERGENT B1 ;  /* 0x0000000000017941 */ /* 0x000fea0003800200 */
.L_x_8975:
        /* <DEDUP_REMOVED lines=23> */
.L_x_8980:
[----:B------:R-:W-:Y:S05]  /*1cb0*/  BSYNC.RECONVERGENT B1 ;  /* 0x0000000000017941 */ /* 0x000fea0003800200 */
.L_x_8979:
[----:B------:R-:W-:Y:S04]  /*1cc0*/  BSSY.RECONVERGENT B1, `(.L_x_8981) ;  /* 0x0000010000017945 */ /* 0x000fe80003800200 */
[----:B------:R-:W-:Y:S05]  /*1cd0*/  @P0 BRA `(.L_x_8982) ;  /* 0x0000000000380947 */ /* 0x000fea0003800000 */
[----:B0-----:R-:W-:Y:S01]  /*1ce0*/  IMAD.IADD R3, R19, 0x1, R0 ;  /* 0x0000000113037824 */ /* 0x001fe200078e0200 */
[----:B-----5:R-:W-:-:S04]  /*1cf0*/  IADD3 R4, PT, PT, R4, R17, RZ ;  /* 0x0000001104047210 */ /* 0x020fc80007ffe0ff */
[----:B------:R-:W-:-:S13]  /*1d00*/  ISETP.GE.U32.AND P0, PT, R3, R8, PT ;  /* 0x000000080300720c */ /* 0x000fda0003f06070 */
[----:B------:R-:W-:Y:S05]  /*1d10*/  @P0 BRA `(.L_x_8982) ;  /* 0x0000000000280947 */ /* 0x000fea0003800000 */
[----:B------:R-:W-:Y:S02]  /*1d20*/  IMAD.IADD R3, R3, 0x1, R0 ;  /* 0x0000000103037824 */ /* 0x000fe400078e0200 */
[----:B------:R-:W-:-:S03]  /*1d30*/  IMAD.IADD R5, R5, 0x1, R10 ;  /* 0x0000000105057824 */ /* 0x000fc600078e020a */
[----:B------:R-:W-:-:S13]  /*1d40*/  ISETP.GE.U32.AND P0, PT, R3, R8, PT ;  /* 0x000000080300720c */ /* 0x000fda0003f06070 */
[----:B------:R-:W-:Y:S02]  /*1d50*/  @!P0 IADD3 R3, PT, PT, R3, R0, RZ ;  /* 0x0000000003038210 */ /* 0x000fe40007ffe0ff */
[----:B------:R-:W-:Y:S02]  /*1d60*/  @!P0 IADD3 R13, PT, PT, R6, R13, RZ ;  /* 0x0000000d060d8210 */ /* 0x000fe40007ffe0ff */
[----:B------:R-:W-:Y:S02]  /*1d70*/  @!P0 ISETP.GE.U32.AND P1, PT, R3, R8, PT ;  /* 0x000000080300820c */ /* 0x000fe40003f26070 */
[----:B------:R-:W-:Y:S02]  /*1d80*/  @!P0 PRMT R6, R13, 0x7610, R6 ;  /* 0x000076100d068816 */ /* 0x000fe40000000006 */
[----:B------:R-:W-:-:S05]  /*1d90*/  @!P0 SEL R0, R11, RZ, !P1 ;  /* 0x000000ff0b008207 */ /* 0x000fca0004800000 */
[----:B------:R-:W-:-:S05]  /*1da0*/  @!P0 IMAD.IADD R0, R7, 0x1, R0 ;  /* 0x0000000107008824 */ /* 0x000fca00078e0200 */
[----:B------:R-:W-:-:S07]  /*1db0*/  @!P0 PRMT R7, R0, 0x7610, R7 ;  /* 0x0000761000078816 */ /* 0x000fce0000000007 */
.L_x_8982:
[----:B------:R-:W-:Y:S05]  /*1dc0*/  BSYNC.RECONVERGENT B1 ;  /* 0x0000000000017941 */ /* 0x000fea0003800200 */
.L_x_8981:
[----:B------:R-:W-:-:S04]  /*1dd0*/  IADD3 R4, PT, PT, R6, R5, R4 ;  /* 0x0000000506047210 */ /* 0x000fc80007ffe004 */
[----:B------:R-:W-:-:S04]  /*1de0*/  IADD3 R4, PT, PT, R4, R7, RZ ;  /* 0x0000000704047210 */ /* 0x000fc80007ffe0ff */
[----:B-----5:R-:W-:Y:S01]  /*1df0*/  PRMT R17, R4, 0x7610, R17 ;  /* 0x0000761004117816 */ /* 0x020fe20000000011 */
[----:B------:R-:W-:Y:S06]  /*1e00*/  BRA `(.L_x_8963) ;  /* 0x0000008c00547947 */ /* 0x000fec0003800000 */
.L_x_8974:
        /* <DEDUP_REMOVED lines=9> */
[----:B0-----:R-:W-:-:S05]  /*1ea0*/  IMAD R3, R0, 0x3, R7 ;  /* 0x0000000300037824 */ /* 0x001fca00078e0207 */
[----:B------:R-:W-:-:S13]  /*1eb0*/  ISETP.GE.U32.AND P0, PT, R3, R8, PT ;  /* 0x000000080300720c */ /* 0x000fda0003f06070 */
[----:B------:R-:W-:Y:S05]  /*1ec0*/  @P0 BRA `(.L_x_8985) ;  /* 0x0000000000880947 */ /* 0x000fea0003800000 */
[----:B------:R-:W-:Y:S01]  /*1ed0*/  BSSY.RECONVERGENT B2, `(.L_x_8986) ;  /* 0x000001f000027945 */ /* 0x000fe20003800200 */
[C---:B------:R-:W-:Y:S02]  /*1ee0*/  PRMT R17, R18.reuse, 0x7610, R17 ;  /* 0x0000761012117816 */ /* 0x040fe40000000011 */
[C---:B------:R-:W-:Y:S02]  /*1ef0*/  PRMT R13, R18.reuse, 0x7610, R13 ;  /* 0x00007610120d7816 */ /* 0x040fe4000000000d */
[----:B------:R-:W-:-:S07]  /*1f00*/  PRMT R12, R18, 0x7610, R12 ;  /* 0x00007610120c7816 */ /* 0x000fce000000000c */
.L_x_8987:
        /* <DEDUP_REMOVED lines=17> */
[----:B------:R0:W4:Y:S04]  /*2020*/  LDG.E.U8 R6, desc[UR36][R6.64] ;  /* 0x0000002406067981 */ /* 0x000128000c1e1100 */
[----:B------:R-:W5:Y:S01]  /*2030*/  LDG.E.U8 R21, desc[UR36][R10.64] ;  /* 0x000000240a157981 */ /* 0x000f62000c1e1100 */
[----:B0-----:R-:W-:-:S05]  /*2040*/  IADD3 R7, PT, PT, R19, R0, RZ ;  /* 0x0000000013077210 */ /* 0x001fca0007ffe0ff */
        /* <DEDUP_REMOVED lines=8> */
.L_x_8986:
[----:B------:R-:W-:Y:S02]  /*20d0*/  PRMT R11, R3, 0x7610, R11 ;  /* 0x00007610030b7816 */ /* 0x000fe4000000000b */
[----:B------:R-:W-:-:S07]  /*20e0*/  PRMT R5, R21, 0x7610, R5 ;  /* 0x0000761015057816 */ /* 0x000fce0000000005 */
.L_x_8985:
[----:B------:R-:W-:Y:S05]  /*20f0*/  BSYNC.RECONVERGENT B1 ;  /* 0x0000000000017941 */ /* 0x000fea0003800200 */
.L_x_8984:
        /* <DEDUP_REMOVED lines=27> */
.L_x_8989:
[----:B------:R-:W-:Y:S05]  /*22b0*/  BSYNC.RECONVERGENT B1 ;  /* 0x0000000000017941 */ /* 0x000fea0003800200 */
.L_x_8988:
        /* <DEDUP_REMOVED lines=18> */
.L_x_8991:
[----:B------:R-:W-:Y:S05]  /*23e0*/  BSYNC.RECONVERGENT B1 ;  /* 0x0000000000017941 */ /* 0x000fea0003800200 */
.L_x_8990:
[----:B------:R-:W-:-:S05]  /*23f0*/  IADD3 R13, PT, PT, R17, R13, R12 ;  /* 0x0000000d110d7210 */ /* 0x000fca0007ffe00c */
[----:B------:R-:W-:-:S05]  /*2400*/  IMAD.IADD R13, R13, 0x1, R18 ;  /* 0x000000010d0d7824 */ /* 0x000fca00078e0212 */
[----:B------:R-:W-:Y:S01]  /*2410*/  PRMT R17, R13, 0x7610, R17 ;  /* 0x000076100d117816 */ /* 0x000fe20000000011 */
[----:B------:R-:W-:Y:S06]  /*2420*/  BRA `(.L_x_8963) ;  /* 0x0000008400cc7947 */ /* 0x000fec0003800000 */
.L_x_8983:
[----:B------:R-:W0:Y:S01]  /*2430*/  LDCU UR4, c[0x0][0x390] ;  /* 0x00007200ff0477ac */ /* 0x000e220008000800 */
[----:B------:R-:W1:Y:S01]  /*2440*/  LDC.U8 R14, c[0x0][0x381] ;  /* 0x0000e040ff0e7b82 */ /* 0x000e620000000000 */
[----:B------:R-:W-:Y:S01]  /*2450*/  BSSY.RECONVERGENT B1, `(.L_x_8992) ;  /* 0x00003f5000017945 */ /* 0x000fe20003800200 */
[----:B0-----:R-:W-:-:S05]  /*2460*/  MOV R6, UR4 ;  /* 0x0000000400067c02 */ /* 0x001fca0008000f00 */
[----:B------:R-:W-:Y:S01]  /*2470*/  IMAD R3, R6, 0x3, R7 ;  /* 0x0000000306037824 */ /* 0x000fe200078e0207 */
[C---:B-1----:R-:W-:Y:S02]  /*2480*/  PRMT R5, R14.reuse, 0x7610, R5 ;  /* 0x000076100e057816 */ /* 0x042fe40000000005 */
[C---:B------:R-:W-:Y:S02]  /*2490*/  PRMT R4, R14.reuse, 0x7610, R4 ;  /* 0x000076100e047816 */ /* 0x040fe40000000004 */
[----:B------:R-:W-:Y:S02]  /*24a0*/  ISETP.GE.U32.AND P0, PT, R3, R8, PT ;  /* 0x000000080300720c */ /* 0x000fe40003f06070 */
[C---:B------:R-:W-:Y:S02]  /*24b0*/  PRMT R3, R14.reuse, 0x7610, R3 ;  /* 0x000076100e037816 */ /* 0x040fe40000000003 */
[----:B------:R-:W-:-:S09]  /*24c0*/  PRMT R2, R14, 0x7610, R2 ;  /* 0x000076100e027816 */ /* 0x000fd20000000002 */
[----:B------:R-:W-:Y:S05]  /*24d0*/  @P0 BRA `(.L_x_8993) ;  /* 0x0000003c00b00947 */ /* 0x000fea0003800000 */
[----:B------:R-:W-:-:S13]  /*24e0*/  ISETP.NE.AND P0, PT, R0, RZ, PT ;  /* 0x000000ff0000720c */ /* 0x000fda0003f05270 */
[----:B------:R0:W5:Y:S01]  /*24f0*/  @!P0 LDG.E.U8 R11, desc[UR36][R12.64] ;  /* 0x000000240c0b8981 */ /* 0x000162000c1e1100 */
[----:B------:R-:W-:Y:S01]  /*2500*/  VIADD R0, R0, 0xffffffff ;  /* 0xffffffff00007836 */ /* 0x000fe20000000000 */
[C---:B------:R-:W-:Y:S02]  /*2510*/  PRMT R5, R14.reuse, 0x7610, R5 ;  /* 0x000076100e057816 */ /* 0x040fe40000000005 */
[----:B------:R-:W-:Y:S02]  /*2520*/  PRMT R4, R14, 0x7610, R4 ;  /* 0x000076100e047816 */ /* 0x000fe40000000004 */
[----:B------:R-:W-:Y:S02]  /*2530*/  VIMNMX.U32 R0, PT, PT, R0, 0x18, PT ;  /* 0x0000001800007848 */ /* 0x000fe40003fe0000 */
[C---:B------:R-:W-:Y:S02]  /*2540*/  PRMT R3, R14.reuse, 0x7610, R3 ;  /* 0x000076100e037816 */ /* 0x040fe40000000003 */
[----:B------:R-:W-:-:S02]  /*2550*/  PRMT R2, R14, 0x7610, R2 ;  /* 0x000076100e027816 */ /* 0x000fc40000000002 */
[----:B0-----:R-:W-:-:S07]  /*2560*/  IADD3 R0, PT, PT, R0, 0x1, RZ ;  /* 0x0000000100007810 */ /* 0x001fce0007ffe0ff */
.L_x_8999:
[----:B------:R-:W0:Y:S01]  /*2570*/  LDCU UR4, c[0x0][0x390] ;  /* 0x00007200ff0477ac */ /* 0x000e220008000800 */
[C---:B-----5:R-:W-:Y:S02]  /*2580*/  @!P0 PRMT R14, R11.reuse, 0x7610, R14 ;  /* 0x000076100b0e8816 */ /* 0x060fe4000000000e */
[C---:B------:R-:W-:Y:S02]  /*2590*/  @!P0 PRMT R19, R11.reuse, 0x7610, R19 ;  /* 0x000076100b138816 */ /* 0x040fe40000000013 */
[C---:B------:R-:W-:Y:S02]  /*25a0*/  @!P0 PRMT R26, R11.reuse, 0x7610, R26 ;  /* 0x000076100b1a8816 */ /* 0x040fe4000000001a */
[----:B------:R-:W-:Y:S01]  /*25b0*/  @!P0 PRMT R27, R11, 0x7610, R27 ;  /* 0x000076100b1b8816 */ /* 0x000fe2000000001b */
[----:B------:R-:W-:Y:S06]  /*25c0*/  @!P0 BRA `(.L_x_8994) ;  /* 0x0000003c00488947 */ /* 0x000fec0003800000 */
[----:B------:R-:W1:Y:S01]  /*25d0*/  LDCU.64 UR30, c[0x0][0x3c8] ;  /* 0x00007900ff1e77ac */ /* 0x000e620008000a00 */
[----:B------:R-:W-:Y:S01]  /*25e0*/  IMAD.MOV.U32 R6, RZ, RZ, RZ ;  /* 0x000000ffff067224 */ /* 0x000fe200078e00ff */
        /* <DEDUP_REMOVED lines=279> */
[----:B0-----:R-:W-:-:S04]  /*3760*/  @P1 SHF.R.U32.HI R19, RZ, R8, R19 ;  /* 0x00000008ff131219 */ /* 0x001fc80000011613 */
[----:B------:R-:W-:-:S05]  /*3770*/  @P1 IADD3 R19, PT, PT, -R19, RZ, RZ ;  /* 0x000000ff13131210 */ /* 0x000fca0007ffe1ff */
[----:B------:R-:W-:-:S04]  /*3780*/  @P1 IMAD R18, R19, R18, R17 ;  /* 0x0000001213121224 */ /* 0x000fc800078e0211 */
[----:B--2---:R-:W-:-:S07]  /*3790*/  @P1 IMAD R15, R18, R14, R15 ;  /* 0x0000000e120f1224 */ /* 0x004fce00078e020f */
.L_x_8995:
[----:B------:R-:W1:Y:S01]  /*37a0*/  LDCU UR52, c[0x0][0x3d0] ;  /* 0x00007a00ff3477ac */ /* 0x000e620008000800 */
[----:B------:R-:W-:Y:S01]  /*37b0*/  IADD3 R14, P1, PT, R15, R12, RZ ;  /* 0x0000000c0f0e7210 */ /* 0x000fe20007f3e0ff */
[----:B------:R-:W-:Y:S01]  /*37c0*/  IMAD.MOV.U32 R16, RZ, RZ, RZ ;  /* 0x000000ffff107224 */ /* 0x000fe200078e00ff */
[----:B0-----:R-:W-:-:S03]  /*37d0*/  IADD3 R17, PT, PT, R7, UR4, RZ ;  /* 0x0000000407117c10 */ /* 0x001fc6000fffe0ff */
[----:B------:R-:W-:Y:S02]  /*37e0*/  IMAD.X R15, RZ, RZ, R13, P1 ;  /* 0x000000ffff0f7224 */ /* 0x000fe400008e060d */
[----:B------:R-:W-:-:S03]  /*37f0*/  IMAD.HI.U32 R6, R17, UR31, R16 ;  /* 0x0000001f11067c27 */ /* 0x000fc6000f8e0010 */
[----:B------:R1:W5:Y:S02]  /*3800*/  LDG.E.U8 R27, desc[UR36][R14.64] ;  /* 0x000000240e1b7981 */ /* 0x000364000c1e1100 */
        /* <DEDUP_REMOVED lines=209> */
[----:B------:R-:W1:Y:S01]  /*4520*/  @P1 LDC R8, c[0x0][0x4f0] ;  /* 0x00013c00ff081b82 */ /* 0x000e620000000800 */
[----:B0-----:R-:W-:-:S07]  /*4530*/  IMAD.HI.U32 R18, R23, UR52, R14 ;  /* 0x0000003417127c27 */ /* 0x001fce000f8e000e */
[----:B------:R-:W0:Y:S01]  /*4540*/  @P1 LDC.64 R14, c[0x0][0x4e8] ;  /* 0x00013a00ff0e1b82 */ /* 0x000e220000000a00 */
[----:B------:R-:W-:Y:S01]  /*4550*/  SHF.R.U32.HI R19, RZ, UR53, R18 ;  /* 0x00000035ff137c19 */ /* 0x000fe20008011612 */
[----:B------:R-:W-:-:S03]  /*4560*/  @P1 IMAD.MOV.U32 R18, RZ, RZ, RZ ;  /* 0x000000ffff121224 */ /* 0x000fc600078e00ff */
[----:B------:R-:W-:-:S03]  /*4570*/  IADD3 R6, PT, PT, -R19, RZ, RZ ;  /* 0x000000ff13067210 */ /* 0x000fc60007ffe1ff */
        /* <DEDUP_REMOVED lines=8> */
.L_x_8996:
[----:B------:R-:W0:Y:S01]  /*4600*/  LDCU UR52, c[0x0][0x3d0] ;  /* 0x00007a00ff3477ac */ /* 0x000e220008000800 */
[----:B------:R-:W-:Y:S02]  /*4610*/  IADD3 R14, P1, PT, R21, R12, RZ ;  /* 0x0000000c150e7210 */ /* 0x000fe40007f3e0ff */
[----:B------:R-:W-:Y:S02]  /*4620*/  IADD3 R17, PT, PT, R17, UR4, RZ ;  /* 0x0000000411117c10 */ /* 0x000fe4000fffe0ff */
[----:B------:R-:W-:Y:S01]  /*4630*/  MOV R16, RZ ;  /* 0x000000ff00107202 */ /* 0x000fe20000000f00 */
[----:B------:R-:W-:-:S04]  /*4640*/  IMAD.X R15, RZ, RZ, R13, P1 ;  /* 0x000000ffff0f7224 */ /* 0x000fc800008e060d */
[----:B------:R-:W-:Y:S01]  /*4650*/  IMAD.HI.U32 R6, R17, UR31, R16 ;  /* 0x0000001f11067c27 */ /* 0x000fe2000f8e0010 */
[----:B------:R0:W5:Y:S04]  /*4660*/  LDG.E.U8 R26, desc[UR36][R14.64] ;  /* 0x000000240e1a7981 */ /* 0x000168000c1e1100 */
[----:B0-----:R-:W-:-:S05]  /*4670*/  SHF.R.U32.HI R15, RZ, UR52, R6 ;  /* 0x00000034ff0f7c19 */ /* 0x001fca0008011606 */
[----:B------:R-:W-:-:S04]  /*4680*/  IMAD.MOV R21, RZ, RZ, -R15 ;  /* 0x000000ffff157224 */ /* 0x000fc800078e0a0f */
[----:B------:R-:W-:-:S04]  /*4690*/  IMAD R21, R21, UR30, R17 ;  /* 0x0000001e15157c24 */ /* 0x000fc8000f8e0211 */
[----:B------:R-:W-:Y:S01]  /*46a0*/  IMAD R21, R21, UR5, RZ ;  /* 0x0000000515157c24 */ /* 0x000fe2000f8e02ff */
[----:B------:R-:W-:Y:S06]  /*46b0*/  BRA.U !UP0, `(.L_x_8997) ;  /* 0x0000000d08687547 */ /* 0x000fec000b800000 */
        /* <DEDUP_REMOVED lines=218> */
.L_x_8997:
[----:B------:R-:W0:Y:S01]  /*5460*/  LDCU UR52, c[0x0][0x3d0] ;  /* 0x00007a00ff3477ac */ /* 0x000e220008000800 */
[----:B------:R-:W-:Y:S01]  /*5470*/  IADD3 R14, P1, PT, R21, R12, RZ ;  /* 0x0000000c150e7210 */ /* 0x000fe20007f3e0ff */
[----:B------:R-:W-:Y:S01]  /*5480*/  IMAD.MOV.U32 R16, RZ, RZ, RZ ;  /* 0x000000ffff107224 */ /* 0x000fe200078e00ff */
[----:B------:R-:W-:Y:S02]  /*5490*/  IADD3 R17, PT, PT, R17, UR4, RZ ;  /* 0x0000000411117c10 */ /* 0x000fe4000fffe0ff */
[----:B------:R-:W-:-:S03]  /*54a0*/  IADD3.X R15, PT, PT, RZ, R13, RZ, P1, !PT ;  /* 0x0000000dff0f7210 */ /* 0x000fc60000ffe4ff */
[----:B------:R-:W-:Y:S02]  /*54b0*/  IMAD.HI.U32 R6, R17, UR31, R16 ;  /* 0x0000001f11067c27 */ /* 0x000fe4000f8e0010 */
[----:B------:R0:W5:Y:S03]  /*54c0*/  LDG.E.U8 R19, desc[UR36][R14.64] ;  /* 0x000000240e137981 */ /* 0x000166000c1e1100 */
[----:B0-----:R-:W-:-:S04]  /*54d0*/  SHF.R.U32.HI R15, RZ, UR52, R6 ;  /* 0x00000034ff0f7c19 */ /* 0x001fc80008011606 */
[----:B------:R-:W-:-:S05]  /*54e0*/  IADD3 R16, PT, PT, -R15, RZ, RZ ;  /* 0x000000ff0f107210 */ /* 0x000fca0007ffe1ff */
        /* <DEDUP_REMOVED lines=221> */
.L_x_8998:
[----:B------:R-:W-:-:S04]  /*62c0*/  IADD3 R14, P1, PT, R21, R12, RZ ;  /* 0x0000000c150e7210 */ /* 0x000fc80007f3e0ff */
[----:B------:R-:W-:-:S05]  /*62d0*/  IADD3.X R15, PT, PT, RZ, R13, RZ, P1, !PT ;  /* 0x0000000dff0f7210 */ /* 0x000fca0000ffe4ff */
[----:B------:R1:W5:Y:S04]  /*62e0*/  LDG.E.U8 R14, desc[UR36][R14.64] ;  /* 0x000000240e0e7981 */ /* 0x000368000c1e1100 */
.L_x_8994:
[----:B------:R-:W2:Y:S01]  /*62f0*/  LDCU UR5, c[0x0][0x388] ;  /* 0x00007100ff0577ac */ /* 0x000ea20008000800 */
[----:B0-----:R-:W-:Y:S01]  /*6300*/  IMAD.U32 R6, RZ, RZ, UR4 ;  /* 0x00000004ff067e24 */ /* 0x001fe2000f8e00ff */
[----:B-----5:R-:W-:Y:S01]  /*6310*/  IADD3 R3, PT, PT, R26, R3, RZ ;  /* 0x000000031a037210 */ /* 0x020fe20007ffe0ff */
[----:B------:R-:W-:Y:S01]  /*6320*/  IMAD.IADD R2, R27, 0x1, R2 ;  /* 0x000000011b027824 */ /* 0x000fe200078e0202 */
[----:B------:R-:W-:Y:S01]  /*6330*/  IADD3 R4, PT, PT, R19, R4, RZ ;  /* 0x0000000413047210 */ /* 0x000fe20007ffe0ff */
[----:B------:R-:W-:Y:S01]  /*6340*/  IMAD.IADD R5, R14, 0x1, R5 ;  /* 0x000000010e057824 */ /* 0x000fe200078e0205 */
[----:B------:R-:W-:-:S05]  /*6350*/  LEA R7, R6, R7, 0x2 ;  /* 0x0000000706077211 */ /* 0x000fca00078e10ff */
[----:B-1----:R-:W-:Y:S01]  /*6360*/  IMAD R15, R6, 0x3, R7 ;  /* 0x00000003060f7824 */ /* 0x002fe200078e0207 */
[----:B--2---:R-:W-:-:S04]  /*6370*/  MOV R8, UR5 ;  /* 0x0000000500087c02 */ /* 0x004fc80008000f00 */
[----:B------:R-:W-:-:S13]  /*6380*/  ISETP.GE.U32.AND P1, PT, R15, R8, PT ;  /* 0x000000080f00720c */ /* 0x000fda0003f26070 */
[----:B------:R-:W-:Y:S05]  /*6390*/  @!P1 BRA `(.L_x_8999) ;  /* 0xffffffc000749947 */ /* 0x000fea000383ffff */
.L_x_8993:
[----:B------:R-:W-:Y:S05]  /*63a0*/  BSYNC.RECONVERGENT B1 ;  /* 0x0000000000017941 */ /* 0x000fea0003800200 */
.L_x_8992:
[----:B------:R-:W-:Y:S01]  /*63b0*/  ISETP.GE.U32.AND P0, PT, R7, R8, PT ;  /* 0x000000080700720c */ /* 0x000fe20003f06070 */
[----:B------:R-:W-:Y:S01]  /*63c0*/  BSSY.RECONVERGENT B1, `(.L_x_9000) ;  /* 0x0000464000017945 */ /* 0x000fe20003800200 */
[----:B------:R-:W-:-:S11]  /*63d0*/  PRMT R0, R14, 0x7610, R0 ;  /* 0x000076100e007816 */ /* 0x000fd60000000000 */
[----:B------:R-:W-:Y:S05]  /*63e0*/  @P0 BRA `(.L_x_9001) ;  /* 0x0000004400840947 */ /* 0x000fea0003800000 */
[----:B------:R-:W0:Y:S01]  /*63f0*/  LDC R18, c[0x0][0x3c4] ;  /* 0x0000f100ff127b82 */ /* 0x000e220000000800 */
[----:B------:R-:W1:Y:S02]  /*6400*/  LDCU.64 UR4, c[0x0][0x750] ;  /* 0x0000ea00ff0477ac */ /* 0x000e640008000a00 */
[----:B-1----:R-:W-:-:S04]  /*6410*/  IADD3 R10, P0, PT, R10, UR4, RZ ;  /* 0x000000040a0a7c10 */ /* 0x002fc8000ff1e0ff */
[----:B------:R-:W-:Y:S02]  /*6420*/  IADD3.X R11, PT, PT, RZ, UR5, RZ, P0, !PT ;  /* 0x00000005ff0b7c10 */ /* 0x000fe400087fe4ff */
[----:B0-----:R-:W-:-:S13]  /*6430*/  ISETP.NE.AND P1, PT, R18, RZ, PT ;  /* 0x000000ff1200720c */ /* 0x001fda0003f25270 */
[----:B------:R-:W-:Y:S05]  /*6440*/  @P1 BRA `(.L_x_9002) ;  /* 0x0000000000381947 */ /* 0x000fea0003800000 */
[----:B------:R1:W5:Y:S01]  /*6450*/  LDG.E.U8 R27, desc[UR36][R10.64] ;  /* 0x000000240a1b7981 */ /* 0x000362000c1e1100 */
[----:B------:R-:W-:-:S04]  /*6460*/  IADD3 R13, PT, PT, R7, R6, RZ ;  /* 0x00000006070d7210 */ /* 0x000fc80007ffe0ff */
[----:B------:R-:W-:-:S13]  /*6470*/  ISETP.GE.U32.AND P0, PT, R13, R8, PT ;  /* 0x000000080d00720c */ /* 0x000fda0003f06070 */
[----:B-1----:R-:W-:Y:S05]  /*6480*/  @P0 BRA `(.L_x_9001) ;  /* 0x00000044005c0947 */ /* 0x002fea0003800000 */
[----:B------:R-:W-:Y:S01]  /*6490*/  IMAD.IADD R11, R13, 0x1, R6 ;  /* 0x000000010d0b7824 */ /* 0x000fe200078e0206 */
[----:B-----5:R-:W-:-:S04]  /*64a0*/  PRMT R26, R27, 0x7610, R26 ;  /* 0x000076101b1a7816 */ /* 0x020fc8000000001a */
[----:B------:R-:W-:-:S13]  /*64b0*/  ISETP.GE.U32.AND P0, PT, R11, R8, PT ;  /* 0x000000080b00720c */ /* 0x000fda0003f06070 */
[----:B------:R-:W-:Y:S05]  /*64c0*/  @P0 BRA `(.L_x_9001) ;  /* 0x00000044004c0947 */ /* 0x000fea0003800000 */
[----:B------:R-:W-:Y:S02]  /*64d0*/  IADD3 R11, PT, PT, R11, R6, RZ ;  /* 0x000000060b0b7210 */ /* 0x000fe40007ffe0ff */
[----:B------:R-:W-:Y:S02]  /*64e0*/  PRMT R19, R27, 0x7610, R19 ;  /* 0x000076101b137816 */ /* 0x000fe40000000013 */
[----:B------:R-:W-:Y:S02]  /*64f0*/  ISETP.GE.U32.AND P0, PT, R11, R8, PT ;  /* 0x000000080b00720c */ /* 0x000fe40003f06070 */
[C---:B------:R-:W-:Y:S02]  /*6500*/  PRMT R26, R27.reuse, 0x7610, R26 ;  /* 0x000076101b1a7816 */ /* 0x040fe4000000001a */
[----:B------:R-:W-:Y:S01]  /*6510*/  SEL R0, R27, R0, !P0 ;  /* 0x000000001b007207 */ /* 0x000fe20004000000 */
[----:B------:R-:W-:Y:S08]  /*6520*/  BRA `(.L_x_9001) ;  /* 0x0000004400347947 */ /* 0x000ff00003800000 */
.L_x_9002:
[----:B------:R-:W0:Y:S01]  /*6530*/  LDC.64 R12, c[0x0][0x3c8] ;  /* 0x0000f200ff0c7b82 */ /* 0x000e220000000a00 */
[----:B------:R-:W-:Y:S02]  /*6540*/  HFMA2 R14, -RZ, RZ, 0, 0 ;  /* 0x00000000ff0e7431 */ /* 0x000fe400000001ff */
[----:B------:R-:W-:Y:S01]  /*6550*/  IMAD.MOV.U32 R15, RZ, RZ, R7 ;  /* 0x000000ffff0f7224 */ /* 0x000fe200078e0007 */
[----:B------:R-:W-:-:S04]  /*6560*/  IADD3 R18, PT, PT, R18, -0x1, RZ ;  /* 0xffffffff12127810 */ /* 0x000fc80007ffe0ff */
[C---:B------:R-:W-:Y:S01]  /*6570*/  ISETP.NE.AND P0, PT, R18.reuse, RZ, PT ;  /* 0x000000ff1200720c */ /* 0x040fe20003f05270 */
[----:B------:R-:W1:Y:S01]  /*6580*/  LDC R23, c[0x0][0x3d0] ;  /* 0x0000f400ff177b82 */ /* 0x000e620000000800 */
[----:B------:R-:W-:-:S05]  /*6590*/  VIMNMX.U32 R25, PT, PT, R18, 0x18, PT ;  /* 0x0000001812197848 */ /* 0x000fca0003fe0000 */
[----:B------:R-:W-:Y:S02]  /*65a0*/  VIADD R25, R25, 0x1 ;  /* 0x0000000119197836 */ /* 0x000fe40000000000 */
[----:B------:R-:W2:Y:S01]  /*65b0*/  LDC R24, c[0x0][0x4f4] ;  /* 0x00013d00ff187b82 */ /* 0x000ea20000000800 */
[----:B0-----:R-:W-:-:S05]  /*65c0*/  IMAD.HI.U32 R16, R7, R13, R14 ;  /* 0x0000000d07107227 */ /* 0x001fca00078e000e */
[----:B-1----:R-:W-:-:S04]  /*65d0*/  SHF.R.U32.HI R17, RZ, R23, R16 ;  /* 0x00000017ff117219 */ /* 0x002fc80000011610 */
[----:B------:R-:W-:-:S05]  /*65e0*/  IADD3 R27, PT, PT, -R17, RZ, RZ ;  /* 0x000000ff111b7210 */ /* 0x000fca0007ffe1ff */
[----:B------:R-:W-:-:S04]  /*65f0*/  IMAD R27, R12, R27, R7 ;  /* 0x0000001b0c1b7224 */ /* 0x000fc800078e0207 */
[----:B--2---:R-:W-:Y:S01]  /*6600*/  IMAD R27, R27, R24, RZ ;  /* 0x000000181b1b7224 */ /* 0x004fe200078e02ff */
        /* <DEDUP_REMOVED lines=243> */
[----:B------:R-:W-:Y:S01]  /*7540*/  ISETP.NE.AND P1, PT, R25, 0x18, PT ;  /* 0x000000181900780c */ /* 0x000fe20003f25270 */
[----:B------:R-:W0:Y:S01]  /*7550*/  LDCU.64 UR4, c[0x0][0x4e0] ;  /* 0x00009c00ff0477ac */ /* 0x000e220008000a00 */
[----:B------:R-:W-:Y:S01]  /*7560*/  IMAD.MOV.U32 R20, RZ, RZ, RZ ;  /* 0x000000ffff147224 */ /* 0x000fe200078e00ff */
[----:B------:R-:W1:Y:S10]  /*7570*/  LDCU UR6, c[0x0][0x4dc] ;  /* 0x00009b80ff0677ac */ /* 0x000e740008000800 */
[----:B------:R-:W2:Y:S01]  /*7580*/  @P1 LDC.64 R14, c[0x0][0x4e8] ;  /* 0x00013a00ff0e1b82 */ /* 0x000ea20000000a00 */
[----:B0-----:R-:W-:Y:S01]  /*7590*/  IMAD.HI.U32 R16, R21, UR4, R20 ;  /* 0x0000000415107c27 */ /* 0x001fe2000f8e0014 */
[----:B------:R-:W0:Y:S06]  /*75a0*/  LDCU UR4, c[0x0][0x550] ;  /* 0x0000aa00ff0477ac */ /* 0x000e2c0008000800 */
[----:B------:R-:W3:Y:S01]  /*75b0*/  @P1 LDC R18, c[0x0][0x4f0] ;  /* 0x00013c00ff121b82 */ /* 0x000ee20000000800 */
[----:B------:R-:W-:-:S02]  /*75c0*/  SHF.R.U32.HI R17, RZ, UR5, R16 ;  /* 0x00000005ff117c19 */ /* 0x000fc40008011610 */
[----:B------:R-:W-:Y:S02]  /*75d0*/  @P1 MOV R16, RZ ;  /* 0x000000ff00101202 */ /* 0x000fe40000000f00 */
[----:B------:R-:W-:-:S05]  /*75e0*/  IADD3 R20, PT, PT, -R17, RZ, RZ ;  /* 0x000000ff11147210 */ /* 0x000fca0007ffe1ff */
[----:B-1----:R-:W-:Y:S02]  /*75f0*/  IMAD R20, R20, UR6, R21 ;  /* 0x0000000614147c24 */ /* 0x002fe4000f8e0215 */
[----:B--2---:R-:W-:Y:S02]  /*7600*/  @P1 IMAD.HI.U32 R15, R17, R15, R16 ;  /* 0x0000000f110f1227 */ /* 0x004fe400078e0010 */
[----:B------:R-:W1:Y:S02]  /*7610*/  @P1 LDC R16, c[0x0][0x554] ;  /* 0x00015500ff101b82 */ /* 0x000e640000000800 */
[----:B0-----:R-:W-:Y:S01]  /*7620*/  IMAD R27, R20, UR4, R27 ;  /* 0x00000004141b7c24 */ /* 0x001fe2000f8e021b */
[----:B---3--:R-:W-:-:S05]  /*7630*/  @P1 SHF.R.U32.HI R15, RZ, R18, R15 ;  /* 0x00000012ff0f1219 */ /* 0x008fca000001160f */
[----:B------:R-:W-:-:S04]  /*7640*/  @P1 IMAD.MOV R15, RZ, RZ, -R15 ;  /* 0x000000ffff0f1224 */ /* 0x000fc800078e0a0f */
[----:B------:R-:W-:-:S04]  /*7650*/  @P1 IMAD R14, R14, R15, R17 ;  /* 0x0000000f0e0e1224 */ /* 0x000fc800078e0211 */
[----:B-1----:R-:W-:-:S07]  /*7660*/  @P1 IMAD R27, R14, R16, R27 ;  /* 0x000000100e1b1224 */ /* 0x002fce00078e021b */
.L_x_9003:
[----:B------:R-:W-:-:S04]  /*7670*/  IADD3 R14, P1, PT, R27, R10, RZ ;  /* 0x0000000a1b0e7210 */ /* 0x000fc80007f3e0ff */
[----:B------:R-:W-:-:S05]  /*7680*/  IADD3.X R15, PT, PT, RZ, R11, RZ, P1, !PT ;  /* 0x0000000bff0f7210 */ /* 0x000fca0000ffe4ff */
[----:B------:R0:W5:Y:S01]  /*7690*/  LDG.E.U8 R27, desc[UR36][R14.64] ;  /* 0x000000240e1b7981 */ /* 0x000162000c1e1100 */
[----:B------:R-:W-:-:S04]  /*76a0*/  IADD3 R17, PT, PT, R7, R6, RZ ;  /* 0x0000000607117210 */ /* 0x000fc80007ffe0ff */
[----:B------:R-:W-:-:S13]  /*76b0*/  ISETP.GE.U32.AND P1, PT, R17, R8, PT ;  /* 0x000000081100720c */ /* 0x000fda0003f26070 */
[----:B0-----:R-:W-:Y:S05]  /*76c0*/  @P1 BRA `(.L_x_9001) ;  /* 0x0000003000cc1947 */ /* 0x001fea0003800000 */
[----:B------:R-:W-:-:S04]  /*76d0*/  IMAD.MOV.U32 R16, RZ, RZ, RZ ;  /* 0x000000ffff107224 */ /* 0x000fc800078e00ff */
[----:B------:R-:W-:-:S05]  /*76e0*/  IMAD.HI.U32 R20, R17, R13, R16 ;  /* 0x0000000d11147227 */ /* 0x000fca00078e0010 */
[----:B------:R-:W-:-:S04]  /*76f0*/  SHF.R.U32.HI R21, RZ, R23, R20 ;  /* 0x00000017ff157219 */ /* 0x000fc80000011614 */
[----:B------:R-:W-:-:S05]  /*7700*/  IADD3 R15, PT, PT, -R21, RZ, RZ ;  /* 0x000000ff150f7210 */ /* 0x000fca0007ffe1ff */
[----:B------:R-:W-:-:S04]  /*7710*/  IMAD R15, R12, R15, R17 ;  /* 0x0000000f0c0f7224 */ /* 0x000fc800078e0211 */
[----:B------:R-:W-:Y:S01]  /*7720*/  IMAD R18, R15, R24, RZ ;  /* 0x000000180f127224 */ /* 0x000fe200078e02ff */
        /* <DEDUP_REMOVED lines=246> */
[----:B------:R-:W1:-:S12]  /*8690*/  LDCU UR6, c[0x0][0x4dc] ;  /* 0x00009b80ff0677ac */ /* 0x000e580008000800 */
[----:B------:R-:W2:Y:S01]  /*86a0*/  @P1 LDC.64 R14, c[0x0][0x4e8] ;  /* 0x00013a00ff0e1b82 */ /* 0x000ea20000000a00 */
[----:B0-----:R-:W-:Y:S01]  /*86b0*/  IMAD.HI.U32 R20, R29, UR4, R28 ;  /* 0x000000041d147c27 */ /* 0x001fe2000f8e001c */
[----:B------:R-:W0:Y:S04]  /*86c0*/  LDCU UR4, c[0x0][0x550] ;  /* 0x0000aa00ff0477ac */ /* 0x000e280008000800 */
[----:B------:R-:W-:Y:S01]  /*86d0*/  SHF.R.U32.HI R21, RZ, UR5, R20 ;  /* 0x00000005ff157c19 */ /* 0x000fe20008011614 */
[----:B------:R-:W-:-:S03]  /*86e0*/  @P1 IMAD.MOV.U32 R20, RZ, RZ, RZ ;  /* 0x000000ffff141224 */ /* 0x000fc600078e00ff */
[----:B------:R-:W-:-:S05]  /*86f0*/  IADD3 R28, PT, PT, -R21, RZ, RZ ;  /* 0x000000ff151c7210 */ /* 0x000fca0007ffe1ff */
[----:B-1----:R-:W-:-:S04]  /*8700*/  IMAD R29, R28, UR6, R29 ;  /* 0x000000061c1d7c24 */ /* 0x002fc8000f8e021d */
[----:B0-----:R-:W-:Y:S02]  /*8710*/  IMAD R18, R29, UR4, R18 ;  /* 0x000000041d127c24 */ /* 0x001fe4000f8e0212 */
[----:B------:R-:W0:Y:S01]  /*8720*/  @P1 LDC R29, c[0x0][0x4f0] ;  /* 0x00013c00ff1d1b82 */ /* 0x000e220000000800 */
[----:B--2---:R-:W-:-:S07]  /*8730*/  @P1 IMAD.HI.U32 R20, R21, R15, R20 ;  /* 0x0000000f15141227 */ /* 0x004fce00078e0014 */
[----:B------:R-:W1:Y:S01]  /*8740*/  @P1 LDC R15, c[0x0][0x554] ;  /* 0x00015500ff0f1b82 */ /* 0x000e620000000800 */
[----:B0-----:R-:W-:-:S04]  /*8750*/  @P1 SHF.R.U32.HI R20, RZ, R29, R20 ;  /* 0x0000001dff141219 */ /* 0x001fc80000011614 */
[----:B------:R-:W-:-:S05]  /*8760*/  @P1 IADD3 R29, PT, PT, -R20, RZ, RZ ;  /* 0x000000ff141d1210 */ /* 0x000fca0007ffe1ff */
[----:B------:R-:W-:-:S04]  /*8770*/  @P1 IMAD R14, R14, R29, R21 ;  /* 0x0000001d0e0e1224 */ /* 0x000fc800078e0215 */
[----:B-1----:R-:W-:-:S07]  /*8780*/  @P1 IMAD R18, R14, R15, R18 ;  /* 0x0000000f0e121224 */ /* 0x002fce00078e0212 */
.L_x_9004:
[----:B------:R-:W-:-:S04]  /*8790*/  IADD3 R20, P1, PT, R18, R10, RZ ;  /* 0x0000000a12147210 */ /* 0x000fc80007f3e0ff */
[----:B------:R-:W-:-:S05]  /*87a0*/  IADD3.X R21, PT, PT, RZ, R11, RZ, P1, !PT ;  /* 0x0000000bff157210 */ /* 0x000fca0000ffe4ff */
[----:B------:R0:W5:Y:S01]  /*87b0*/  LDG.E.U8 R26, desc[UR36][R20.64] ;  /* 0x00000024141a7981 */ /* 0x000162000c1e1100 */
[----:B------:R-:W-:-:S05]  /*87c0*/  IMAD.IADD R15, R17, 0x1, R6 ;  /* 0x00000001110f7824 */ /* 0x000fca00078e0206 */
[----:B------:R-:W-:-:S13]  /*87d0*/  ISETP.GE.U32.AND P1, PT, R15, R8, PT ;  /* 0x000000080f00720c */ /* 0x000fda0003f26070 */
[----:B0-----:R-:W-:Y:S05]  /*87e0*/  @P1 BRA `(.L_x_9001) ;  /* 0x0000002000841947 */ /* 0x001fea0003800000 */
[----:B------:R-:W-:-:S05]  /*87f0*/  MOV R14, RZ ;  /* 0x000000ff000e7202 */ /* 0x000fca0000000f00 */
[----:B------:R-:W-:-:S05]  /*8800*/  IMAD.HI.U32 R16, R15, R13, R14 ;  /* 0x0000000d0f107227 */ /* 0x000fca00078e000e */
[----:B------:R-:W-:-:S04]  /*8810*/  SHF.R.U32.HI R17, RZ, R23, R16 ;  /* 0x00000017ff117219 */ /* 0x000fc80000011610 */
[----:B------:R-:W-:-:S05]  /*8820*/  IADD3 R29, PT, PT, -R17, RZ, RZ ;  /* 0x000000ff111d7210 */ /* 0x000fca0007ffe1ff */
[----:B------:R-:W-:-:S04]  /*8830*/  IMAD R29, R12, R29, R15 ;  /* 0x0000001d0c1d7224 */ /* 0x000fc800078e020f */
[----:B------:R-:W-:Y:S01]  /*8840*/  IMAD R29, R29, R24, RZ ;  /* 0x000000181d1d7224 */ /* 0x000fe200078e02ff */
        /* <DEDUP_REMOVED lines=245> */
[----:B------:R-:W-:Y:S01]  /*97a0*/  MOV R16, RZ ;  /* 0x000000ff00107202 */ /* 0x000fe20000000f00 */
[----:B------:R-:W1:Y:S10]  /*97b0*/  LDCU UR6, c[0x0][0x4dc] ;  /* 0x00009b80ff0677ac */ /* 0x000e740008000800 */
[----:B------:R-:W2:Y:S01]  /*97c0*/  @P1 LDC.64 R18, c[0x0][0x4e8] ;  /* 0x00013a00ff121b82 */ /* 0x000ea20000000a00 */
[----:B0-----:R-:W-:Y:S01]  /*97d0*/  IMAD.HI.U32 R20, R17, UR4, R16 ;  /* 0x0000000411147c27 */ /* 0x001fe2000f8e0010 */
[----:B------:R-:W0:Y:S04]  /*97e0*/  LDCU UR4, c[0x0][0x550] ;  /* 0x0000aa00ff0477ac */ /* 0x000e280008000800 */
[----:B------:R-:W-:-:S02]  /*97f0*/  SHF.R.U32.HI R21, RZ, UR5, R20 ;  /* 0x00000005ff157c19 */ /* 0x000fc40008011614 */
[----:B------:R-:W-:-:S03]  /*9800*/  @P1 MOV R20, RZ ;  /* 0x000000ff00141202 */ /* 0x000fc60000000f00 */
[----:B------:R-:W-:-:S04]  /*9810*/  IMAD.MOV R16, RZ, RZ, -R21 ;  /* 0x000000ffff107224 */ /* 0x000fc800078e0a15 */
[----:B-1----:R-:W-:Y:S02]  /*9820*/  IMAD R16, R16, UR6, R17 ;  /* 0x0000000610107c24 */ /* 0x002fe4000f8e0211 */
[----:B--2---:R-:W-:Y:S02]  /*9830*/  @P1 IMAD.HI.U32 R19, R21, R19, R20 ;  /* 0x0000001315131227 */ /* 0x004fe400078e0014 */
[----:B------:R-:W1:Y:S02]  /*9840*/  @P1 LDC R20, c[0x0][0x4f0] ;  /* 0x00013c00ff141b82 */ /* 0x000e640000000800 */
[----:B0-----:R-:W-:-:S06]  /*9850*/  IMAD R29, R16, UR4, R29 ;  /* 0x00000004101d7c24 */ /* 0x001fcc000f8e021d */
[----:B------:R-:W0:Y:S01]  /*9860*/  @P1 LDC R16, c[0x0][0x554] ;  /* 0x00015500ff101b82 */ /* 0x000e220000000800 */
[----:B-1----:R-:W-:-:S04]  /*9870*/  @P1 SHF.R.U32.HI R19, RZ, R20, R19 ;  /* 0x00000014ff131219 */ /* 0x002fc80000011613 */
[----:B------:R-:W-:-:S05]  /*9880*/  @P1 IADD3 R19, PT, PT, -R19, RZ, RZ ;  /* 0x000000ff13131210 */ /* 0x000fca0007ffe1ff */
[----:B------:R-:W-:-:S04]  /*9890*/  @P1 IMAD R18, R18, R19, R21 ;  /* 0x0000001312121224 */ /* 0x000fc800078e0215 */
[----:B0-----:R-:W-:-:S07]  /*98a0*/  @P1 IMAD R29, R18, R16, R29 ;  /* 0x00000010121d1224 */ /* 0x001fce00078e021d */
.L_x_9005:
[----:B------:R-:W-:-:S05]  /*98b0*/  IADD3 R16, P1, PT, R29, R10, RZ ;  /* 0x0000000a1d107210 */ /* 0x000fca0007f3e0ff */
[----:B------:R-:W-:-:S05]  /*98c0*/  IMAD.X R17, RZ, RZ, R11, P1 ;  /* 0x000000ffff117224 */ /* 0x000fca00008e060b */
[----:B------:R0:W5:Y:S01]  /*98d0*/  LDG.E.U8 R19, desc[UR36][R16.64] ;  /* 0x0000002410137981 */ /* 0x000162000c1e1100 */
[----:B------:R-:W-:-:S04]  /*98e0*/  IADD3 R15, PT, PT, R15, R6, RZ ;  /* 0x000000060f0f7210 */ /* 0x000fc80007ffe0ff */
[----:B------:R-:W-:-:S13]  /*98f0*/  ISETP.GE.U32.AND P1, PT, R15, R8, PT ;  /* 0x000000080f00720c */ /* 0x000fda0003f26070 */
[----:B0-----:R-:W-:Y:S05]  /*9900*/  @P1 BRA `(.L_x_9001) ;  /* 0x00000010003c1947 */ /* 0x001fea0003800000 */
[----:B------:R-:W-:-:S05]  /*9910*/  HFMA2 R14, -RZ, RZ, 0, 0 ;  /* 0x00000000ff0e7431 */ /* 0x000fca00000001ff */
[----:B------:R-:W-:-:S05]  /*9920*/  IMAD.HI.U32 R0, R15, R13, R14 ;  /* 0x0000000d0f007227 */ /* 0x000fca00078e000e */
[----:B------:R-:W-:-:S05]  /*9930*/  SHF.R.U32.HI R13, RZ, R23, R0 ;  /* 0x00000017ff0d7219 */ /* 0x000fca0000011600 */
[----:B------:R-:W-:-:S04]  /*9940*/  IMAD.MOV R17, RZ, RZ, -R13 ;  /* 0x000000ffff117224 */ /* 0x000fc800078e0a0d */
        /* <DEDUP_REMOVED lines=247> */
[----:B------:R-:W-:-:S11]  /*a8c0*/  IMAD.MOV.U32 R14, RZ, RZ, RZ ;  /* 0x000000ffff0e7224 */ /* 0x000fd600078e00ff */
[----:B------:R-:W1:Y:S01]  /*a8d0*/  @P0 LDC.64 R12, c[0x0][0x4e8] ;  /* 0x00013a00ff0c0b82 */ /* 0x000e620000000a00 */
[----:B0-----:R-:W-:Y:S01]  /*a8e0*/  IMAD.HI.U32 R20, R15, UR4, R14 ;  /* 0x000000040f147c27 */ /* 0x001fe2000f8e000e */
[----:B------:R-:W0:Y:S06]  /*a8f0*/  LDCU UR4, c[0x0][0x4dc] ;  /* 0x00009b80ff0477ac */ /* 0x000e2c0008000800 */
[----:B------:R-:W2:Y:S01]  /*a900*/  @P0 LDC R0, c[0x0][0x4f0] ;  /* 0x00013c00ff000b82 */ /* 0x000ea20000000800 */
[----:B------:R-:W-:Y:S01]  /*a910*/  SHF.R.U32.HI R21, RZ, UR5, R20 ;  /* 0x00000005ff157c19 */ /* 0x000fe20008011614 */
[----:B------:R-:W3:Y:S01]  /*a920*/  LDCU UR5, c[0x0][0x550] ;  /* 0x0000aa00ff0577ac */ /* 0x000ee20008000800 */
[----:B------:R-:W-:-:S02]  /*a930*/  @P0 MOV R20, RZ ;  /* 0x000000ff00140202 */ /* 0x000fc40000000f00 */
[----:B------:R-:W-:-:S03]  /*a940*/  IADD3 R14, PT, PT, -R21, RZ, RZ ;  /* 0x000000ff150e7210 */ /* 0x000fc60007ffe1ff */
[----:B------:R-:W4:Y:S01]  /*a950*/  @P0 LDC R16, c[0x0][0x554] ;  /* 0x00015500ff100b82 */ /* 0x000f220000000800 */
[----:B-1----:R-:W-:-:S04]  /*a960*/  @P0 IMAD.HI.U32 R13, R21, R13, R20 ;  /* 0x0000000d150d0227 */ /* 0x002fc800078e0014 */
[----:B0-----:R-:W-:Y:S01]  /*a970*/  IMAD R14, R14, UR4, R15 ;  /* 0x000000040e0e7c24 */ /* 0x001fe2000f8e020f */
[----:B--2---:R-:W-:-:S03]  /*a980*/  @P0 SHF.R.U32.HI R13, RZ, R0, R13 ;  /* 0x00000000ff0d0219 */ /* 0x004fc6000001160d */
[----:B---3--:R-:W-:Y:S02]  /*a990*/  IMAD R17, R14, UR5, R17 ;  /* 0x000000050e117c24 */ /* 0x008fe4000f8e0211 */
[----:B------:R-:W-:-:S04]  /*a9a0*/  @P0 IMAD.MOV R13, RZ, RZ, -R13 ;  /* 0x000000ffff0d0224 */ /* 0x000fc800078e0a0d */
[----:B------:R-:W-:-:S04]  /*a9b0*/  @P0 IMAD R12, R12, R13, R21 ;  /* 0x0000000d0c0c0224 */ /* 0x000fc800078e0215 */
[----:B----4-:R-:W-:-:S07]  /*a9c0*/  @P0 IMAD R17, R12, R16, R17 ;  /* 0x000000100c110224 */ /* 0x010fce00078e0211 */
.L_x_9006:
[----:B------:R-:W-:-:S04]  /*a9d0*/  IADD3 R10, P0, PT, R17, R10, RZ ;  /* 0x0000000a110a7210 */ /* 0x000fc80007f1e0ff */
[----:B------:R-:W-:-:S05]  /*a9e0*/  IADD3.X R11, PT, PT, RZ, R11, RZ, P0, !PT ;  /* 0x0000000bff0b7210 */ /* 0x000fca00007fe4ff */
[----:B------:R0:W5:Y:S04]  /*a9f0*/  LDG.E.U8 R0, desc[UR36][R10.64] ;  /* 0x000000240a007981 */ /* 0x000168000c1e1100 */
.L_x_9001:
[----:B------:R-:W-:Y:S05]  /*aa00*/  BSYNC.RECONVERGENT B1 ;  /* 0x0000000000017941 */ /* 0x000fea0003800200 */
.L_x_9000:
[----:B------:R-:W-:Y:S01]  /*aa10*/  ISETP.GE.U32.AND P0, PT, R7, R8, PT ;  /* 0x000000080700720c */ /* 0x000fe20003f06070 */
[----:B------:R-:W-:-:S12]  /*aa20*/  BSSY.RECONVERGENT B1, `(.L_x_9007) ;  /* 0x0000010000017945 */ /* 0x000fd80003800200 */
[----:B------:R-:W-:Y:S05]  /*aa30*/  @P0 BRA `(.L_x_9008) ;  /* 0x0000000000380947 */ /* 0x000fea0003800000 */
[----:B------:R-:W-:Y:S01]  /*aa40*/  IADD3 R7, PT, PT, R7, R6, RZ ;  /* 0x0000000607077210 */ /* 0x000fe20007ffe0ff */
[----:B-----5:R-:W-:-:S03]  /*aa50*/  IMAD.IADD R2, R2, 0x1, R27 ;  /* 0x0000000102027824 */ /* 0x020fc600078e021b */
[----:B------:R-:W-:-:S13]  /*aa60*/  ISETP.GE.U32.AND P0, PT, R7, R8, PT ;  /* 0x000000080700720c */ /* 0x000fda0003f06070 */
[----:B------:R-:W-:Y:S05]  /*aa70*/  @P0 BRA `(.L_x_9008) ;  /* 0x0000000000280947 */ /* 0x000fea0003800000 */
[----:B------:R-:W-:Y:S01]  /*aa80*/  IADD3 R7, PT, PT, R7, R6, RZ ;  /* 0x0000000607077210 */ /* 0x000fe20007ffe0ff */
[----:B------:R-:W-:-:S03]  /*aa90*/  IMAD.IADD R3, R3, 0x1, R26 ;  /* 0x0000000103037824 */ /* 0x000fc600078e021a */
[----:B------:R-:W-:-:S13]  /*aaa0*/  ISETP.GE.U32.AND P0, PT, R7, R8, PT ;  /* 0x000000080700720c */ /* 0x000fda0003f06070 */
[----:B------:R-:W-:Y:S02]  /*aab0*/  @!P0 IADD3 R7, PT, PT, R7, R6, RZ ;  /* 0x0000000607078210 */ /* 0x000fe40007ffe0ff */
[----:B------:R-:W-:Y:S02]  /*aac0*/  @!P0 IADD3 R19, PT, PT, R4, R19, RZ ;  /* 0x0000001304138210 */ /* 0x000fe40007ffe0ff */
[----:B------:R-:W-:Y:S02]  /*aad0*/  @!P0 ISETP.GE.U32.AND P1, PT, R7, R8, PT ;  /* 0x000000080700820c */ /* 0x000fe40003f26070 */
[----:B------:R-:W-:Y:S02]  /*aae0*/  @!P0 PRMT R4, R19, 0x7610, R4 ;  /* 0x0000761013048816 */ /* 0x000fe40000000004 */
[----:B------:R-:W-:-:S04]  /*aaf0*/  @!P0 SEL R0, R0, RZ, !P1 ;  /* 0x000000ff00008207 */ /* 0x000fc80004800000 */
[----:B------:R-:W-:-:S04]  /*ab00*/  @!P0 IADD3 R0, PT, PT, R5, R0, RZ ;  /* 0x0000000005008210 */ /* 0x000fc80007ffe0ff */
[----:B------:R-:W-:-:S07]  /*ab10*/  @!P0 PRMT R5, R0, 0x7610, R5 ;  /* 0x0000761000058816 */ /* 0x000fce0000000005 */
.L_x_9008:
[----:B------:R-:W-:Y:S05]  /*ab20*/  BSYNC.RECONVERGENT B1 ;  /* 0x0000000000017941 */ /* 0x000fea0003800200 */
.L_x_9007:
[----:B------:R-:W-:-:S05]  /*ab30*/  IADD3 R2, PT, PT, R4, R3, R2 ;  /* 0x0000000304027210 */ /* 0x000fca0007ffe002 */
[----:B------:R-:W-:-:S05]  /*ab40*/  IMAD.IADD R2, R2, 0x1, R5 ;  /* 0x0000000102027824 */ /* 0x000fca00078e0205 */
[----:B------:R-:W-:-:S07]  /*ab50*/  PRMT R17, R2, 0x7610, R17 ;  /* 0x0000761002117816 */ /* 0x000fce0000000011 */
.L_x_8963:
[----:B------:R-:W-:Y:S05]  /*ab60*/  BSYNC.RECONVERGENT B0 ;  /* 0x0000000000007941 */ /* 0x000fea0003800200 */
.L_x_8962:
        /* <DEDUP_REMOVED lines=8> */
[----:B--2--5:R-:W-:-:S03]  /*abf0*/  IMAD R0, R9, UR8, R22 ;  /* 0x0000000809007c24 */ /* 0x024fc6000f8e0216 */
[----:B-1----:R-:W-:Y:S02]  /*ac00*/  ULEA UR4, UR5, UR4, 0x18 ;  /* 0x0000000405047291 */ /* 0x002fe4000f8ec0ff */
[----:B---3--:R-:W-:-:S07]  /*ac10*/  UISETP.GE.U32.AND UP0, UPT, UR6, 0x2, UPT ;  /* 0x000000020600788c */ /* 0x008fce000bf06070 */
[----:B------:R1:W-:Y:S02]  /*ac20*/  STS.U8 [R0+UR4], R17 ;  /* 0x0000001100007988 */ /* 0x0003e40008000004 */
[----:B------:R-:W-:Y:S05]  /*ac30*/  BRA.U !UP0, `(.L_x_9009) ;  /* 0x0000000108387547 */ /* 0x000fea000b800000 */
[----:B------:R-:W-:-:S05]  /*ac40*/  UMOV UR5, UR6 ;  /* 0x0000000600057c82 */ /* 0x000fca0008000000 */
.L_x_9010:
[----:B------:R-:W-:Y:S01]  /*ac50*/  USHF.R.U32.HI UR7, URZ, 0x1, UR5 ;  /* 0x00000001ff077899 */ /* 0x000fe20008011605 */
[----:B------:R-:W-:Y:S01]  /*ac60*/  BAR.SYNC.DEFER_BLOCKING 0x0 ;  /* 0x0000000000007b1d */ /* 0x000fe20000010000 */
[----:B------:R-:W-:-:S04]  /*ac70*/  UISETP.GT.U32.AND UP0, UPT, UR5, 0x3, UPT ;  /* 0x000000030500788c */ /* 0x000fc8000bf04070 */
[----:B0-2---:R-:W-:Y:S01]  /*ac80*/  IADD3 R3, PT, PT, R9, UR7, RZ ;  /* 0x0000000709037c10 */ /* 0x005fe2000fffe0ff */
[----:B------:R-:W-:-:S03]  /*ac90*/  UMOV UR5, UR7 ;  /* 0x0000000700057c82 */ /* 0x000fc60008000000 */
[----:B------:R-:W-:-:S04]  /*aca0*/  ISETP.GE.U32.AND P0, PT, R3, UR6, PT ;  /* 0x0000000603007c0c */ /* 0x000fc8000bf06070 */
[----:B------:R-:W-:-:S13]  /*acb0*/  ISETP.GE.U32.OR P0, PT, R9, UR7, P0 ;  /* 0x0000000709007c0c */ /* 0x000fda0008706470 */
[----:B------:R-:W-:-:S06]  /*acc0*/  @!P0 IMAD R2, R3, UR8, R22 ;  /* 0x0000000803028c24 */ /* 0x000fcc000f8e0216 */
[----:B------:R-:W0:Y:S02]  /*acd0*/  @!P0 LDS.U8 R2, [R2+UR4] ;  /* 0x0000000402028984 */ /* 0x000e240008000000 */
[----:B0-----:R-:W-:-:S04]  /*ace0*/  @!P0 IADD3 R3, PT, PT, R17, R2, RZ ;  /* 0x0000000211038210 */ /* 0x001fc80007ffe0ff */
[----:B-1----:R-:W-:Y:S01]  /*acf0*/  @!P0 PRMT R17, R3, 0x7610, R17 ;  /* 0x0000761003118816 */ /* 0x002fe20000000011 */
[----:B------:R2:W-:Y:S01]  /*ad00*/  @!P0 STS.U8 [R0+UR4], R3 ;  /* 0x0000000300008988 */ /* 0x0005e20008000004 */
[----:B------:R-:W-:Y:S05]  /*ad10*/  BRA.U UP0, `(.L_x_9010) ;  /* 0xfffffffd00cc7547 */ /* 0x000fea000b83ffff */
.L_x_9009:
        /* <DEDUP_REMOVED lines=9> */
[----:B-12--5:R-:W-:Y:S01]  /*adb0*/  IMAD R0, R9, UR6, R22 ;  /* 0x0000000609007c24 */ /* 0x026fe2000f8e0216 */
[----:B------:R-:W-:Y:S02]  /*adc0*/  UIADD3 UR4, UPT, UPT, UR4, 0x10, URZ ;  /* 0x0000001004047890 */ /* 0x000fe4000fffe0ff */
[----:B------:R-:W-:Y:S02]  /*add0*/  UISETP.GE.U32.AND UP0, UPT, UR6, 0x40, UPT ;  /* 0x000000400600788c */ /* 0x000fe4000bf06070 */
[----:B---3--:R-:W-:-:S03]  /*ade0*/  ULEA UR8, UR5, UR4, 0x18 ;  /* 0x0000000405087291 */ /* 0x008fc6000f8ec0ff */
[----:B------:R-:W-:-:S03]  /*adf0*/  UMOV UR4, 0x20 ;  /* 0x0000002000047882 */ /* 0x000fc60000000000 */
[----:B0-----:R-:W-:-:S03]  /*ae00*/  VIADD R2, R0, UR8 ;  /* 0x0000000800027c36 */ /* 0x001fc60008000000 */
[----:B------:R3:W-:Y:S01]  /*ae10*/  STS.U8 [R0+UR8], R17 ;  /* 0x0000001100007988 */ /* 0x0007e20008000008 */
[----:B------:R-:W-:Y:S05]  /*ae20*/  BRA.U !UP0, `(.L_x_9012) ;  /* 0x0000000108347547 */ /* 0x000fea000b800000 */
[----:B------:R-:W-:-:S05]  /*ae30*/  UMOV UR5, UR6 ;  /* 0x0000000600057c82 */ /* 0x000fca0008000000 */
.L_x_9013:
[----:B------:R-:W-:Y:S01]  /*ae40*/  USHF.R.U32.HI UR7, URZ, 0x1, UR5 ;  /* 0x00000001ff077899 */ /* 0x000fe20008011605 */
[----:B------:R-:W-:Y:S01]  /*ae50*/  BAR.SYNC.DEFER_BLOCKING 0x0 ;  /* 0x0000000000007b1d */ /* 0x000fe20000010000 */
[----:B------:R-:W-:-:S04]  /*ae60*/  UISETP.GT.U32.AND UP0, UPT, UR5, 0x7f, UPT ;  /* 0x0000007f0500788c */ /* 0x000fc8000bf04070 */
[----:B----4-:R-:W-:Y:S01]  /*ae70*/  IADD3 R3, PT, PT, R22, UR7, RZ ;  /* 0x0000000716037c10 */ /* 0x010fe2000fffe0ff */
[----:B------:R-:W-:-:S03]  /*ae80*/  UMOV UR5, UR7 ;  /* 0x0000000700057c82 */ /* 0x000fc60008000000 */
[----:B------:R-:W-:-:S04]  /*ae90*/  ISETP.GE.U32.AND P0, PT, R3, UR6, PT ;  /* 0x0000000603007c0c */ /* 0x000fc8000bf06070 */
[----:B------:R-:W-:-:S13]  /*aea0*/  ISETP.GE.U32.OR P0, PT, R22, UR7, P0 ;  /* 0x0000000716007c0c */ /* 0x000fda0008706470 */
[----:B------:R-:W0:Y:S02]  /*aeb0*/  @!P0 LDS.U8 R4, [R2+UR7] ;  /* 0x0000000702048984 */ /* 0x000e240008000000 */
[----:B0-----:R-:W-:-:S04]  /*aec0*/  @!P0 IADD3 R3, PT, PT, R17, R4, RZ ;  /* 0x0000000411038210 */ /* 0x001fc80007ffe0ff */
[----:B---3--:R-:W-:Y:S01]  /*aed0*/  @!P0 PRMT R17, R3, 0x7610, R17 ;  /* 0x0000761003118816 */ /* 0x008fe20000000011 */
[----:B------:R4:W-:Y:S01]  /*aee0*/  @!P0 STS.U8 [R0+UR8], R3 ;  /* 0x0000000300008988 */ /* 0x0009e20008000008 */
[----:B------:R-:W-:Y:S05]  /*aef0*/  BRA.U UP0, `(.L_x_9013) ;  /* 0xfffffffd00d07547 */ /* 0x000fea000b83ffff */
.L_x_9012:
[----:B------:R-:W-:Y:S01]  /*af00*/  BAR.SYNC.DEFER_BLOCKING 0x0 ;  /* 0x0000000000007b1d */ /* 0x000fe20000010000 */
[----:B------:R-:W-:-:S09]  /*af10*/  UISETP.GE.U32.AND UP0, UPT, UR4, 0x2, UPT ;  /* 0x000000020400788c */ /* 0x000fd2000bf06070 */
[----:B------:R-:W-:Y:S05]  /*af20*/  BRA.U !UP0, `(.L_x_9011) ;  /* 0x0000000108247547 */ /* 0x000fea000b800000 */
[----:B-12345:R-:W-:-:S07]  /*af30*/  IMAD.MOV.U32 R0, RZ, RZ, 0x1 ;  /* 0x00000001ff007424 */ /* 0x03efce00078e00ff */
.L_x_9014:
[----:B0-----:R-:W-:-:S04]  /*af40*/  LOP3.LUT R2, R17, 0xffff, RZ, 0xc0, !PT ;  /* 0x0000ffff11027812 */ /* 0x001fc800078ec0ff */
[----:B------:R-:W-:-:S05]  /*af50*/  PRMT R3, R2, 0x8880, RZ ;  /* 0x0000888002037816 */ /* 0x000fca00000000ff */
[----:B------:R0:W1:Y:S02]  /*af60*/  SHFL.DOWN PT, R2, R3, R0, 0x1f ;  /* 0x08001f0003027589 */ /* 0x00006400000e0000 */
[----:B0-----:R-:W-:-:S04]  /*af70*/  SHF.L.U32 R0, R0, 0x1, RZ ;  /* 0x0000000100007819 */ /* 0x001fc800000006ff */
[----:B------:R-:W-:Y:S02]  /*af80*/  ISETP.GE.AND P0, PT, R0, UR4, PT ;  /* 0x0000000400007c0c */ /* 0x000fe4000bf06270 */
[----:B-1----:R-:W-:-:S04]  /*af90*/  IADD3 R2, PT, PT, R2, R17, RZ ;  /* 0x0000001102027210 */ /* 0x002fc80007ffe0ff */
[----:B------:R-:W-:-:S07]  /*afa0*/  PRMT R17, R2, 0x7610, R17 ;  /* 0x0000761002117816 */ /* 0x000fce0000000011 */
[----:B------:R-:W-:Y:S05]  /*afb0*/  @!P0 BRA `(.L_x_9014) ;  /* 0xfffffffc00e08947 */ /* 0x000fea000383ffff */
.L_x_9011:
[----:B-12345:R-:W1:Y:S01]  /*afc0*/  S2R R0, SR_CTAID.X ;  /* 0x0000000000007919 */ /* 0x03ee620000002500 */
[----:B------:R-:W2:Y:S01]  /*afd0*/  LDCU UR4, c[0x0][0x558] ;  /* 0x0000ab00ff0477ac */ /* 0x000ea20008000800 */
[----:B------:R-:W-:Y:S01]  /*afe0*/  IMAD.MOV.U32 R16, RZ, RZ, RZ ;  /* 0x000000ffff107224 */ /* 0x000fe200078e00ff */
        /* <DEDUP_REMOVED lines=284> */
.L_x_9015:
[----:B------:R-:W0:Y:S01]  /*c1b0*/  LDCU UR5, c[0x0][0x3a4] ;  /* 0x00007480ff0577ac */ /* 0x000e220008000800 */
[----:B------:R-:W1:Y:S01]  /*c1c0*/  LDCU.64 UR6, c[0x0][0x768] ;  /* 0x0000ed00ff0677ac */ /* 0x000e620008000a00 */
[----:B0-----:R-:W-:Y:S01]  /*c1d0*/  UISETP.NE.AND UP1, UPT, UR5, URZ, UPT ;  /* 0x000000ff0500728c */ /* 0x001fe2000bf25270 */
[----:B-1----:R-:W-:Y:S02]  /*c1e0*/  IADD3 R4, P1, PT, R16, UR6, RZ ;  /* 0x0000000610047c10 */ /* 0x002fe4000ff3e0ff */
[----:B------:R-:W-:-:S03]  /*c1f0*/  ISETP.NE.U32.AND P0, PT, RZ, UR6, PT ;  /* 0x00000006ff007c0c */ /* 0x000fc6000bf05070 */
[----:B------:R-:W-:Y:S01]  /*c200*/  IMAD.X R5, RZ, RZ, UR7, P1 ;  /* 0x00000007ff057e24 */ /* 0x000fe200088e06ff */
[----:B------:R-:W-:-:S04]  /*c210*/  ISETP.NE.AND.EX P0, PT, RZ, UR7, PT, P0 ;  /* 0x00000007ff007c0c */ /* 0x000fc8000bf05300 */
[----:B------:R-:W-:Y:S02]  /*c220*/  SEL R4, R4, RZ, P0 ;  /* 0x000000ff04047207 */ /* 0x000fe40000000000 */
[----:B------:R-:W-:Y:S01]  /*c230*/  SEL R5, R5, RZ, P0 ;  /* 0x000000ff05057207 */ /* 0x000fe20000000000 */
[----:B------:R-:W-:Y:S06]  /*c240*/  BRA.U !UP1, `(.L_x_9016) ;  /* 0x0000002109707547 */ /* 0x000fec000b800000 */
[----:B------:R-:W-:Y:S01]  /*c250*/  MOV R16, RZ ;  /* 0x000000ff00107202 */ /* 0x000fe20000000f00 */
[----:B------:R-:W-:Y:S06]  /*c260*/  BRA.U !UP0, `(.L_x_9017) ;  /* 0x0000001108587547 */ /* 0x000fec000b800000 */
[----:B------:R-:W0:Y:S01]  /*c270*/  LDCU.64 UR6, c[0x0][0x560] ;  /* 0x0000ac00ff0677ac */ /* 0x000e220008000a00 */
[----:B------:R-:W-:Y:S02]  /*c280*/  HFMA2 R6, -RZ, RZ, 0, 0 ;  /* 0x00000000ff067431 */ /* 0x000fe400000001ff */
        /* <DEDUP_REMOVED lines=12> */
[----:B------:R-:W-:Y:S01]  /*c350*/  MOV R6, RZ ;  /* 0x000000ff00067202 */ /* 0x000fe20000000f00 */
        /* <DEDUP_REMOVED lines=263> */
.L_x_9017:
        /* <DEDUP_REMOVED lines=22> */
[----:B--2---:R-:W-:-:S04]  /*d530*/  IADD3 R2, P0, PT, R3, UR6, RZ ;  /* 0x0000000603027c10 */ /* 0x004fc8000ff1e0ff */
[----:B------:R-:W-:Y:S02]  /*d540*/  IADD3.X R3, PT, PT, RZ, UR7, RZ, P0, !PT ;  /* 0x00000007ff037c10 */ /* 0x000fe400087fe4ff */
[----:B------:R-:W-:-:S03]  /*d550*/  PLOP3.LUT P0, PT, PT, PT, PT, 0x80, 0x8 ;  /* 0x000000000008781c */ /* 0x000fc60003f0f070 */
[----:B------:R0:W-:Y:S10]  /*d560*/  STG.E.U8 desc[UR36][R2.64], R17 ;  /* 0x0000001102007986 */ /* 0x0001f4000c101124 */
.L_x_9019:
[----:B------:R-:W-:Y:S05]  /*d570*/  BSYNC.RECONVERGENT B0 ;  /* 0x0000000000007941 */ /* 0x000fea0003800200 */
.L_x_9018:
        /* <DEDUP_REMOVED lines=35> */
.L_x_9021:
[----:B------:R-:W-:Y:S05]  /*d7b0*/  BSYNC.RECONVERGENT B0 ;  /* 0x0000000000007941 */ /* 0x000fea0003800200 */
.L_x_9020:
        /* <DEDUP_REMOVED lines=18> */
[----:B-1----:R-:W-:-:S08]  /*d8e0*/  MOV R17, UR4 ;  /* 0x0000000400117c02 */ /* 0x002fd00008000f00 */
        /* <DEDUP_REMOVED lines=13> */
.L_x_9026:
[----:B------:R-:W-:-:S05]  /*d9c0*/  IMAD.IADD R2, R7, 0x1, R6 ;  /* 0x0000000107027824 */ /* 0x000fca00078e0206 */
[----:B------:R-:W-:-:S04]  /*d9d0*/  IADD3 R2, P1, PT, R2, UR10, RZ ;  /* 0x0000000a02027c10 */ /* 0x000fc8000ff3e0ff */
[----:B------:R-:W-:-:S05]  /*d9e0*/  IADD3.X R3, PT, PT, RZ, UR11, RZ, P1, !PT ;  /* 0x0000000bff037c10 */ /* 0x000fca0008ffe4ff */
[----:B------:R-:W2:Y:S01]  /*d9f0*/  LDG.E.U8 R2, desc[UR36][R2.64] ;  /* 0x0000002402027981 */ /* 0x000ea2000c1e1100 */
[----:B------:R-:W-:-:S04]  /*da00*/  IADD3 R6, PT, PT, R11, R6, RZ ;  /* 0x000000060b067210 */ /* 0x000fc80007ffe0ff */
[----:B------:R-:W-:Y:S01]  /*da10*/  ISETP.GE.U32.AND P1, PT, R6, UR6, PT ;  /* 0x0000000606007c0c */ /* 0x000fe2000bf26070 */
[----:B--2---:R-:W-:-:S12]  /*da20*/  IMAD.IADD R17, R2, 0x1, R17 ;  /* 0x0000000102117824 */ /* 0x004fd800078e0211 */
[----:B------:R-:W-:Y:S05]  /*da30*/  @!P1 BRA `(.L_x_9026) ;  /* 0xfffffffc00e09947 */ /* 0x000fea000383ffff */
[----:B------:R-:W-:Y:S05]  /*da40*/  BSYNC.RECONVERGENT B1 ;  /* 0x0000000000017941 */ /* 0x000fea0003800200 */
.L_x_9025:
[----:B------:R-:W-:Y:S05]  /*da50*/  BRA `(.L_x_9024) ;  /* 0x0000000000487947 */ /* 0x000fea0003800000 */
.L_x_9023:
        /* <DEDUP_REMOVED lines=9> */
.L_x_9027:
[----:B------:R-:W-:-:S05]  /*daf0*/  IADD3 R3, PT, PT, R0, R7, RZ ;  /* 0x0000000700037210 */ /* 0x000fca0007ffe0ff */
[----:B-1----:R-:W-:-:S05]  /*db00*/  IMAD R3, R3, R6, R22 ;  /* 0x0000000603037224 */ /* 0x002fca00078e0216 */
[----:B------:R-:W-:-:S05]  /*db10*/  IADD3 R2, P1, PT, R3, UR10, RZ ;  /* 0x0000000a03027c10 */ /* 0x000fca000ff3e0ff */
[----:B------:R-:W-:-:S05]  /*db20*/  IMAD.X R3, RZ, RZ, UR11, P1 ;  /* 0x0000000bff037e24 */ /* 0x000fca00088e06ff */
[----:B------:R-:W3:Y:S01]  /*db30*/  LDG.E.U8 R2, desc[UR36][R2.64] ;  /* 0x0000002402027981 */ /* 0x000ee2000c1e1100 */
[----:B--2---:R-:W-:-:S04]  /*db40*/  IADD3 R7, PT, PT, R8, R7, RZ ;  /* 0x0000000708077210 */ /* 0x004fc80007ffe0ff */
[----:B------:R-:W-:Y:S02]  /*db50*/  ISETP.GE.U32.AND P1, PT, R7, UR5, PT ;  /* 0x0000000507007c0c */ /* 0x000fe4000bf26070 */
[----:B---3--:R-:W-:-:S11]  /*db60*/  IADD3 R17, PT, PT, R2, R17, RZ ;  /* 0x0000001102117210 */ /* 0x008fd60007ffe0ff */
[----:B------:R-:W-:Y:S05]  /*db70*/  @!P1 BRA `(.L_x_9027) ;  /* 0xfffffffc00dc9947 */ /* 0x000fea000383ffff */
.L_x_9024:
[----:B------:R-:W-:Y:S05]  /*db80*/  BSYNC.RECONVERGENT B0 ;  /* 0x0000000000007941 */ /* 0x000fea0003800200 */
.L_x_9022:
        /* <DEDUP_REMOVED lines=11> */
.L_x_9029:
[----:B------:R-:W-:Y:S01]  /*dc40*/  USHF.R.U32.HI UR7, URZ, 0x1, UR4 ;  /* 0x00000001ff077899 */ /* 0x000fe20008011604 */
[----:B------:R-:W-:Y:S01]  /*dc50*/  BAR.SYNC.DEFER_BLOCKING 0x0 ;  /* 0x0000000000007b1d */ /* 0x000fe20000010000 */
[----:B------:R-:W-:-:S04]  /*dc60*/  UISETP.GT.U32.AND UP1, UPT, UR4, 0x3, UPT ;  /* 0x000000030400788c */ /* 0x000fc8000bf24070 */
[----:B0-----:R-:W-:Y:S01]  /*dc70*/  VIADD R3, R9, UR7 ;  /* 0x0000000709037c36 */ /* 0x001fe20008000000 */
[----:B------:R-:W-:-:S04]  /*dc80*/  UMOV UR4, UR7 ;  /* 0x0000000700047c82 */ /* 0x000fc80008000000 */
[----:B------:R-:W-:-:S04]  /*dc90*/  ISETP.GE.U32.AND P1, PT, R3, UR5, PT ;  /* 0x0000000503007c0c */ /* 0x000fc8000bf26070 */
[----:B------:R-:W-:-:S13]  /*dca0*/  ISETP.GE.U32.OR P1, PT, R9, UR7, P1 ;  /* 0x0000000709007c0c */ /* 0x000fda0008f26470 */
[----:B------:R-:W-:-:S06]  /*dcb0*/  @!P1 IMAD R2, R3, UR6, R22 ;  /* 0x0000000603029c24 */ /* 0x000fcc000f8e0216 */
[----:B------:R-:W0:Y:S02]  /*dcc0*/  @!P1 LDS.U8 R2, [R2+UR8] ;  /* 0x0000000802029984 */ /* 0x000e240008000000 */
[----:B0-----:R-:W-:-:S04]  /*dcd0*/  @!P1 IADD3 R3, PT, PT, R17, R2, RZ ;  /* 0x0000000211039210 */ /* 0x001fc80007ffe0ff */
[----:B------:R-:W-:Y:S01]  /*dce0*/  @!P1 PRMT R17, R3, 0x7610, R17 ;  /* 0x0000761003119816 */ /* 0x000fe20000000011 */
[----:B------:R0:W-:Y:S01]  /*dcf0*/  @!P1 STS.U8 [R0+UR8], R3 ;  /* 0x0000000300009988 */ /* 0x0001e20008000008 */
[----:B------:R-:W-:Y:S05]  /*dd00*/  BRA.U UP1, `(.L_x_9029) ;  /* 0xfffffffd01cc7547 */ /* 0x000fea000b83ffff */
.L_x_9028:
[----:B------:R-:W-:Y:S01]  /*dd10*/  IADD3 R2, PT, PT, R0, UR8, RZ ;  /* 0x0000000800027c10 */ /* 0x000fe2000fffe0ff */
        /* <DEDUP_REMOVED lines=9> */
.L_x_9032:
[----:B------:R-:W-:Y:S01]  /*ddb0*/  USHF.R.U32.HI UR7, URZ, 0x1, UR5 ;  /* 0x00000001ff077899 */ /* 0x000fe20008011605 */
[----:B------:R-:W-:Y:S01]  /*ddc0*/  BAR.SYNC.DEFER_BLOCKING 0x0 ;  /* 0x0000000000007b1d */ /* 0x000fe20000010000 */
[----:B------:R-:W-:-:S04]  /*ddd0*/  UISETP.GT.U32.AND UP0, UPT, UR5, 0x7f, UPT ;  /* 0x0000007f0500788c */ /* 0x000fc8000bf04070 */
[----:B01----:R-:W-:Y:S01]  /*dde0*/  VIADD R3, R22, UR7 ;  /* 0x0000000716037c36 */ /* 0x003fe20008000000 */
[----:B------:R-:W-:-:S04]  /*ddf0*/  UMOV UR5, UR7 ;  /* 0x0000000700057c82 */ /* 0x000fc80008000000 */
[----:B------:R-:W-:-:S04]  /*de00*/  ISETP.GE.U32.AND P1, PT, R3, UR6, PT ;  /* 0x0000000603007c0c */ /* 0x000fc8000bf26070 */
[----:B------:R-:W-:-:S13]  /*de10*/  ISETP.GE.U32.OR P1, PT, R22, UR7, P1 ;  /* 0x0000000716007c0c */ /* 0x000fda0008f26470 */
[----:B------:R-:W0:Y:S02]  /*de20*/  @!P1 LDS.U8 R6, [R2+UR7] ;  /* 0x0000000702069984 */ /* 0x000e240008000000 */
[----:B0-----:R-:W-:-:S04]  /*de30*/  @!P1 IADD3 R3, PT, PT, R17, R6, RZ ;  /* 0x0000000611039210 */ /* 0x001fc80007ffe0ff */
[----:B------:R-:W-:Y:S01]  /*de40*/  @!P1 PRMT R17, R3, 0x7610, R17 ;  /* 0x0000761003119816 */ /* 0x000fe20000000011 */
[----:B------:R1:W-:Y:S01]  /*de50*/  @!P1 STS.U8 [R0+UR8], R3 ;  /* 0x0000000300009988 */ /* 0x0003e20008000008 */
[----:B------:R-:W-:Y:S05]  /*de60*/  BRA.U UP0, `(.L_x_9032) ;  /* 0xfffffffd00d07547 */ /* 0x000fea000b83ffff */
.L_x_9031:
[----:B------:R-:W-:Y:S01]  /*de70*/  BAR.SYNC.DEFER_BLOCKING 0x0 ;  /* 0x0000000000007b1d */ /* 0x000fe20000010000 */
[----:B------:R-:W-:-:S09]  /*de80*/  UISETP.GE.U32.AND UP0, UPT, UR4, 0x2, UPT ;  /* 0x000000020400788c */ /* 0x000fd2000bf06070 */
[----:B------:R-:W-:Y:S05]  /*de90*/  BRA.U !UP0, `(.L_x_9030) ;  /* 0x0000000108247547 */ /* 0x000fea000b800000 */
[----:B01----:R-:W-:-:S07]  /*dea0*/  HFMA2 R0, -RZ, RZ, 0, 5.9604644775390625e-08 ;  /* 0x00000001ff007431 */ /* 0x003fce00000001ff */
.L_x_9033:
[----:B------:R-:W-:-:S04]  /*deb0*/  LOP3.LUT R2, R17, 0xffff, RZ, 0xc0, !PT ;  /* 0x0000ffff11027812 */ /* 0x000fc800078ec0ff */
[----:B------:R-:W-:-:S05]  /*dec0*/  PRMT R3, R2, 0x8880, RZ ;  /* 0x0000888002037816 */ /* 0x000fca00000000ff */
[----:B------:R0:W1:Y:S02]  /*ded0*/  SHFL.DOWN PT, R2, R3, R0, 0x1f ;  /* 0x08001f0003027589 */ /* 0x00006400000e0000 */
[----:B0-----:R-:W-:-:S05]  /*dee0*/  IMAD.SHL.U32 R0, R0, 0x2, RZ ;  /* 0x0000000200007824 */ /* 0x001fca00078e00ff */
[----:B------:R-:W-:Y:S02]  /*def0*/  ISETP.GE.AND P1, PT, R0, UR4, PT ;  /* 0x0000000400007c0c */ /* 0x000fe4000bf26270 */
[----:B-1----:R-:W-:-:S04]  /*df00*/  IADD3 R2, PT, PT, R2, R17, RZ ;  /* 0x0000001102027210 */ /* 0x002fc80007ffe0ff */
[----:B------:R-:W-:-:S07]  /*df10*/  PRMT R17, R2, 0x7610, R17 ;  /* 0x0000761002117816 */ /* 0x000fce0000000011 */
[----:B------:R-:W-:Y:S05]  /*df20*/  @!P1 BRA `(.L_x_9033) ;  /* 0xfffffffc00e09947 */ /* 0x000fea000383ffff */
.L_x_9030:
        /* <DEDUP_REMOVED lines=10> */
[----:B01----:R-:W-:Y:S01]  /*dfd0*/  IADD3.X R3, PT, PT, RZ, UR5, RZ, P0, !PT ;  /* 0x00000005ff037c10 */ /* 0x003fe200087fe4ff */
[----:B----4-:R-:W-:-:S03]  /*dfe0*/  UISETP.NE.AND UP1, UPT, UR7, URZ, UPT ;  /* 0x000000ff0700728c */ /* 0x010fc6000bf25270 */
[----:B------:R-:W-:Y:S08]  /*dff0*/  BRA.U !UP0, `(.L_x_9035) ;  /* 0x00000001080c7547 */ /* 0x000ff0000b800000 */
[----:B------:R-:W2:Y:S02]  /*e000*/  LDG.E.U8 R0, desc[UR36][R2.64] ;  /* 0x0000002402007981 */ /* 0x000ea4000c1e1100 */
[----:B--2---:R-:W-:-:S05]  /*e010*/  IMAD.IADD R0, R17, 0x1, R0 ;  /* 0x0000000111007824 */ /* 0x004fca00078e0200 */
[----:B------:R-:W-:-:S07]  /*e020*/  PRMT R17, R0, 0x7610, R17 ;  /* 0x0000761000117816 */ /* 0x000fce0000000011 */
.L_x_9035:
        /* <DEDUP_REMOVED lines=20> */
.L_x_9037:
[----:B------:R-:W0:Y:S02]  /*e170*/  LDCU.64 UR4, c[0x0][0x758] ;  /* 0x0000eb00ff0477ac */ /* 0x000e240008000a00 */
[----:B0-----:R-:W-:-:S04]  /*e180*/  IADD3 R2, P0, PT, R16, UR4, RZ ;  /* 0x0000000410027c10 */ /* 0x001fc8000ff1e0ff */
[----:B------:R-:W-:-:S05]  /*e190*/  IADD3.X R3, PT, PT, RZ, UR5, RZ, P0, !PT ;  /* 0x00000005ff037c10 */ /* 0x000fca00087fe4ff */
[----:B------:R-:W-:Y:S01]  /*e1a0*/  STG.E.U8 desc[UR36][R2.64], R17 ;  /* 0x0000001102007986 */ /* 0x000fe2000c101124 */
[----:B------:R-:W-:Y:S05]  /*e1b0*/  EXIT ;  /* 0x000000000000794d */ /* 0x000fea0003800000 */
.L_x_9036:
[----:B------:R-:W-:Y:S01]  /*e1c0*/  STG.E.U8 desc[UR36][R2.64], R17 ;  /* 0x0000001102007986 */ /* 0x000fe2000c101124 */
[----:B------:R-:W-:Y:S05]  /*e1d0*/  EXIT ;  /* 0x000000000000794d */ /* 0x000fea0003800000 */
.L_x_9034:
[----:B------:R-:W2:Y:S01]  /*e1e0*/  LDCU.U8 UR4, c[0x0][0x788] ;  /* 0x0000f100ff0477ac */ /* 0x000ea20008000000 */
[----:B------:R-:W3:Y:S01]  /*e1f0*/  LDCU.U8 UR5, c[0x0][0x789] ;  /* 0x0000f120ff0577ac */ /* 0x000ee20008000000 */
[----:B--2---:R-:W-:Y:S02]  /*e200*/  UISETP.NE.AND UP0, UPT, UR4, URZ, UPT ;  /* 0x000000ff0400728c */ /* 0x004fe4000bf05270 */
[----:B---3--:R-:W-:-:S07]  /*e210*/  UISETP.NE.AND UP1, UPT, UR5, URZ, UPT ;  /* 0x000000ff0500728c */ /* 0x008fce000bf25270 */
[----:B------:R-:W-:Y:S05]  /*e220*/  BRA.U !UP0, `(.L_x_9038) ;  /* 0x00000001080c7547 */ /* 0x000fea000b800000 */
[----:B01----:R-:W2:Y:S02]  /*e230*/  LDG.E.U8 R0, desc[UR36][R4.64] ;  /* 0x0000002404007981 */ /* 0x003ea4000c1e1100 */
[----:B--2---:R-:W-:-:S04]  /*e240*/  IADD3 R0, PT, PT, R17, R0, RZ ;  /* 0x0000000011007210 */ /* 0x004fc80007ffe0ff */
[----:B------:R-:W-:-:S07]  /*e250*/  PRMT R17, R0, 0x7610, R17 ;  /* 0x0000761000117816 */ /* 0x000fce0000000011 */
.L_x_9038:
        /* <DEDUP_REMOVED lines=8> */
[----:B------:R-:W-:Y:S01]  /*e2e0*/  MOV R13, RZ ;  /* 0x000000ff000d7202 */ /* 0x000fe20000000f00 */
[----:B------:R-:W3:Y:S01]  /*e2f0*/  LDCU.64 UR6, c[0x4][0x7b8] ;  /* 0x0100f700ff0677ac */ /* 0x000ee20008000a00 */
[----:B01----:R-:W0:Y:S01]  /*e300*/  LDC.64 R2, c[0x4][R2] ;  /* 0x0100000002027b82 */ /* 0x003e220000000a00 */
[----:B------:R-:W1:Y:S01]  /*e310*/  LDCU.64 UR8, c[0x4][0x88] ;  /* 0x01001100ff0877ac */ /* 0x000e620008000a00 */
[----:B--2---:R-:W-:Y:S01]  /*e320*/  IMAD.U32 R4, RZ, RZ, UR4 ;  /* 0x00000004ff047e24 */ /* 0x004fe2000f8e00ff */
[----:B------:R-:W-:-:S02]  /*e330*/  MOV R5, UR5 ;  /* 0x0000000500057c02 */ /* 0x000fc40008000f00 */
[----:B---3--:R-:W-:Y:S01]  /*e340*/  MOV R6, UR6 ;  /* 0x0000000600067c02 */ /* 0x008fe20008000f00 */
[----:B------:R-:W-:Y:S01]  /*e350*/  IMAD.U32 R7, RZ, RZ, UR7 ;  /* 0x00000007ff077e24 */ /* 0x000fe2000f8e00ff */
[----:B-1----:R-:W-:Y:S02]  /*e360*/  MOV R10, UR8 ;  /* 0x00000008000a7c02 */ /* 0x002fe40008000f00 */
[----:B------:R-:W-:-:S07]  /*e370*/  MOV R11, UR9 ;  /* 0x00000009000b7c02 */ /* 0x000fce0008000f00 */
[----:B------:R-:W-:-:S07]  /*e380*/  LEPC R20, `(.L_x_9040) ;  /* 0x000000001014794e */ /* 0x000fce0000000000 */
[----:B0-----:R-:W-:Y:S05]  /*e390*/  CALL.ABS.NOINC R2 ;  /* 0x0000000002007343 */ /* 0x001fea0003c00000 */
.L_x_9040:
[----:B------:R-:W2:Y:S02]  /*e3a0*/  LDCU.64 UR4, c[0x0][0x758] ;  /* 0x0000eb00ff0477ac */ /* 0x000ea40008000a00 */
[----:B--2---:R-:W-:-:S05]  /*e3b0*/  IADD3 R2, P0, PT, R16, UR4, RZ ;  /* 0x0000000410027c10 */ /* 0x004fca000ff1e0ff */
[----:B01----:R-:W-:-:S05]  /*e3c0*/  IMAD.X R3, RZ, RZ, UR5, P0 ;  /* 0x00000005ff037e24 */ /* 0x003fca00080e06ff */
[----:B------:R-:W-:Y:S01]  /*e3d0*/  STG.E.U8 desc[UR36][R2.64], R17 ;  /* 0x0000001102007986 */ /* 0x000fe2000c101124 */
[----:B------:R-:W-:Y:S05]  /*e3e0*/  EXIT ;  /* 0x000000000000794d */ /* 0x000fea0003800000 */
.L_x_9039:
[----:B------:R-:W-:Y:S01]  /*e3f0*/  STG.E.U8 desc[UR36][R4.64], R17 ;  /* 0x0000001104007986 */ /* 0x000fe2000c101124 */
[----:B------:R-:W-:Y:S05]  /*e400*/  EXIT ;  /* 0x000000000000794d */ /* 0x000fea0003800000 */
.L_x_9016:
        /* <DEDUP_REMOVED lines=22> */
[----:B------:R-:W2:Y:S02]  /*e570*/  LDG.E.U8 R0, desc[UR36][R2.64] ;  /* 0x0000002402007981 */ /* 0x000ea4000c1e1100 */
[----:B--2---:R-:W-:-:S04]  /*e580*/  IADD3 R0, PT, PT, R17, R0, RZ ;  /* 0x0000000011007210 */ /* 0x004fc80007ffe0ff */
[----:B------:R-:W-:-:S07]  /*e590*/  PRMT R17, R0, 0x7610, R17 ;  /* 0x0000761000117816 */ /* 0x000fce0000000011 */
.L_x_9042:
        /* <DEDUP_REMOVED lines=20> */
.L_x_9044:
[----:B------:R-:W0:Y:S02]  /*e6e0*/  LDCU.64 UR4, c[0x0][0x758] ;  /* 0x0000eb00ff0477ac */ /* 0x000e240008000a00 */
[----:B0-----:R-:W-:-:S05]  /*e6f0*/  IADD3 R2, P0, PT, R16, UR4, RZ ;  /* 0x0000000410027c10 */ /* 0x001fca000ff1e0ff */
[----:B------:R-:W-:-:S05]  /*e700*/  IMAD.X R3, RZ, RZ, UR5, P0 ;  /* 0x00000005ff037e24 */ /* 0x000fca00080e06ff */
[----:B------:R-:W-:Y:S01]  /*e710*/  STG.E.U8 desc[UR36][R2.64], R17 ;  /* 0x0000001102007986 */ /* 0x000fe2000c101124 */
[----:B------:R-:W-:Y:S05]  /*e720*/  EXIT ;  /* 0x000000000000794d */ /* 0x000fea0003800000 */
.L_x_9043:
[----:B------:R-:W-:Y:S01]  /*e730*/  STG.E.U8 desc[UR36][R2.64], R17 ;  /* 0x0000001102007986 */ /* 0x000fe2000c101124 */
[----:B------:R-:W-:Y:S05]  /*e740*/  EXIT ;  /* 0x000000000000794d */ /* 0x000fea0003800000 */
.L_x_9041:
[----:B------:R-:W0:Y:S01]  /*e750*/  LDCU.U8 UR4, c[0x0][0x788] ;  /* 0x0000f100ff0477ac */ /* 0x000e220008000000 */
[----:B------:R-:W1:Y:S01]  /*e760*/  LDCU.U8 UR5, c[0x0][0x789] ;  /* 0x0000f120ff0577ac */ /* 0x000e620008000000 */
[----:B0-----:R-:W-:Y:S02]  /*e770*/  UISETP.NE.AND UP0, UPT, UR4, URZ, UPT ;  /* 0x000000ff0400728c */ /* 0x001fe4000bf05270 */
[----:B-1----:R-:W-:-:S07]  /*e780*/  UISETP.NE.AND UP1, UPT, UR5, URZ, UPT ;  /* 0x000000ff0500728c */ /* 0x002fce000bf25270 */
[----:B------:R-:W-:Y:S05]  /*e790*/  BRA.U !UP0, `(.L_x_9045) ;  /* 0x00000001080c7547 */ /* 0x000fea000b800000 */
[----:B------:R-:W2:Y:S02]  /*e7a0*/  LDG.E.U8 R0, desc[UR36][R4.64] ;  /* 0x0000002404007981 */ /* 0x000ea4000c1e1100 */
[----:B--2---:R-:W-:-:S04]  /*e7b0*/  IADD3 R0, PT, PT, R17, R0, RZ ;  /* 0x0000000011007210 */ /* 0x004fc80007ffe0ff */
[----:B------:R-:W-:-:S07]  /*e7c0*/  PRMT R17, R0, 0x7610, R17 ;  /* 0x0000761000117816 */ /* 0x000fce0000000011 */
.L_x_9045:
        /* <DEDUP_REMOVED lines=20> */
.L_x_9047:
[----:B------:R-:W0:Y:S02]  /*e910*/  LDCU.64 UR4, c[0x0][0x758] ;  /* 0x0000eb00ff0477ac */ /* 0x000e240008000a00 */
[----:B0-----:R-:W-:-:S04]  /*e920*/  IADD3 R2, P0, PT, R16, UR4, RZ ;  /* 0x0000000410027c10 */ /* 0x001fc8000ff1e0ff */
[----:B------:R-:W-:-:S05]  /*e930*/  IADD3.X R3, PT, PT, RZ, UR5, RZ, P0, !PT ;  /* 0x00000005ff037c10 */ /* 0x000fca00087fe4ff */
[----:B------:R-:W-:Y:S01]  /*e940*/  STG.E.U8 desc[UR36][R2.64], R17 ;  /* 0x0000001102007986 */ /* 0x000fe2000c101124 */
[----:B------:R-:W-:Y:S05]  /*e950*/  EXIT ;  /* 0x000000000000794d */ /* 0x000fea0003800000 */
.L_x_9046:
[----:B------:R-:W-:Y:S01]  /*e960*/  STG.E.U8 desc[UR36][R4.64], R17 ;  /* 0x0000001104007986 */ /* 0x000fe2000c101124 */
[----:B------:R-:W-:Y:S05]  /*e970*/  EXIT ;  /* 0x000000000000794d */ /* 0x000fea0003800000 */
.L_x_9048:
        /* <DEDUP_REMOVED lines=16> */
.L_x_10038:


//--------------------- .text._ZN2at6native13reduce_kernelILi256ELi2ENS0_8ReduceOpIaNS0_14func_wrapper_tIaZNS0_11sum_functorIaaaEclERNS_14TensorIteratorEEUlaaE_EEjaLi4ELi4EEEEEvT1_ --------------------------
	.section	.text._ZN2at6native13reduce_kernelILi256ELi2ENS0_8ReduceOpIaNS0_14func_wrapper_tIaZNS0_11sum_functorIaaaEclERNS_14TensorIteratorEEUlaaE_EEjaLi4ELi4EEEEEvT1_,"ax",@progbits
	.align	128
        .global         _ZN2at6native13reduce_kernelILi256ELi2ENS0_8ReduceOpIaNS0_14func_wrapper_tIaZNS0_11sum_functorIaaaEclERNS_14TensorIteratorEEUlaaE_EEjaLi4ELi4EEEEEvT1_
        .type           _ZN2at6native13reduce_kernelILi256ELi2ENS0_8ReduceOpIaNS0_14func_wrapper_tIaZNS0_11sum_functorIaaaEclERNS_14TensorIteratorEEUlaaE_EEjaLi4ELi4EEEEEvT1_,@function
        .size           _ZN2at6native13reduce_kernelILi256ELi2ENS0_8ReduceOpIaNS0_14func_wrapper_tIaZNS0_11sum_functorIaaaEclERNS_14TensorIteratorEEUlaaE_EEjaLi4ELi4EEEEEvT1_,(.L_x_10039 - _ZN2at6native13reduce_kernelILi256ELi2ENS0_8ReduceOpIaNS0_14func_wrapper_tIaZNS0_11sum_functorIaaaEclERNS_14TensorIteratorEEUlaaE_EEjaLi4ELi4EEEEEvT1_)
        .other          _ZN2at6native13reduce_kernelILi256ELi2ENS0_8ReduceOpIaNS0_14func_wrapper_tIaZNS0_11sum_functorIaaaEclERNS_14TensorIteratorEEUlaaE_EEjaLi4ELi4EEEEEvT1_,@"STO_CUDA_ENTRY STV_DEFAULT"
_ZN2at6native13reduce_kernelILi256ELi2ENS0_8ReduceOpIaNS0_14func_wrapper_tIaZNS0_11sum_functorIaaaEclERNS_14TensorIteratorEEUlaaE_EEjaLi4ELi4EEEEEvT1_:
.text._ZN2at6native13reduce_kernelILi256ELi2ENS0_8ReduceOpIaNS0_14func_wrapper_tIaZNS0_11sum_functorIaaaEclERNS_14TensorIteratorEEUlaaE_EEjaLi4ELi4EEEEEvT1_:
        /* <DEDUP_REMOVED lines=296> */
.L_x_9049:
        /* <DEDUP_REMOVED lines=31> */
.L_x_9053:
        /* <DEDUP_REMOVED lines=27> */
[----:B------:R-:W-:-:S06]  /*1620*/  IMAD.X R5, RZ, RZ, R25, P0 ;  /* 0x000000ffff057224 */ /* 0x000fcc00000e0619 */
[----:B------:R-:W2:Y:S02]  /*1630*/  LDG.E.U8 R5, desc[UR36][R4.64] ;  /* 0x0000002404057981 */ /* 0x000ea4000c1e1100 */
[----:B--2---:R-:W-:-:S07]  /*1640*/  IADD3 R3, PT, PT, R0, R5, RZ ;  /* 0x0000000500037210 */ /* 0x004fce0007ffe0ff */
.L_x_9057:
[----:B------:R-:W-:Y:S05]  /*1650*/  BSYNC.RECONVERGENT B1 ;  /* 0x0000000000017941 */ /* 0x000fea0003800200 */
.L_x_9056:
[----:B------:R-:W0:Y:S01]  /*1660*/  LDC R4, c[0x0][0x388] ;  /* 0x0000e200ff047b82 */ /* 0x000e220000000800 */
[----:B------:R-:W-:-:S05]  /*1670*/  IADD3 R22, P0, PT, R9, 0x4, RZ ;  /* 0x0000000409167810 */ /* 0x000fca0007f1e0ff */
[----:B------:R-:W-:Y:S01]  /*1680*/  IMAD.X R25, RZ, RZ, R25, P0 ;  /* 0x000000ffff197224 */ /* 0x000fe200000e0619 */
[----:B0-----:R-:W-:-:S07]  /*1690*/  IADD3 R4, PT, PT, R7, -0x4, R4 ;  /* 0xfffffffc07047810 */ /* 0x001fce0007ffe004 */
.L_x_9055:
[----:B------:R-:W-:Y:S05]  /*16a0*/  BSYNC.RECONVERGENT B0 ;  /* 0x0000000000007941 */ /* 0x000fea0003800200 */
.L_x_9054:
        /* <DEDUP_REMOVED lines=16> */
[----:B------:R-:W-:Y:S02]  /*17b0*/  MOV R5, R6 ;  /* 0x0000000600057202 */ /* 0x000fe40000000f00 */
[C---:B------:R-:W-:Y:S02]  /*17c0*/  PRMT R8, R0.reuse, 0x7610, R8 ;  /* 0x0000761000087816 */ /* 0x040fe40000000008 */
[----:B------:R-:W-:-:S07]  /*17d0*/  PRMT R9, R0, 0x7610, R9 ;  /* 0x0000761000097816 */ /* 0x000fce0000000009 */
.L_x_9060:
[----:B------:R-:W-:Y:S01]  /*17e0*/  IMAD.MOV.U32 R24, RZ, RZ, R22 ;  /* 0x000000ffff187224 */ /* 0x000fe200078e0016 */
[----:B------:R-:W0:Y:S03]  /*17f0*/  LDCU UR4, c[0x0][0x390] ;  /* 0x00007200ff0477ac */ /* 0x000e260008000800 */
[----:B------:R-:W-:-:S06]  /*1800*/  IMAD.WIDE.U32 R6, R5, 0x4, R24 ;  /* 0x0000000405067825 */ /* 0x000fcc00078e0018 */
[----:B------:R-:W2:Y:S01]  /*1810*/  LDG.E R6, desc[UR36][R6.64] ;  /* 0x0000002406067981 */ /* 0x000ea2000c1e1900 */
[----:B0-----:R-:W-:-:S04]  /*1820*/  IADD3 R5, PT, PT, R5, UR4, RZ ;  /* 0x0000000405057c10 */ /* 0x001fc8000fffe0ff */
[----:B------:R-:W-:-:S04]  /*1830*/  LEA R11, R5, 0x3, 0x2 ;  /* 0x00000003050b7811 */ /* 0x000fc800078e10ff */
[----:B------:R-:W-:Y:S02]  /*1840*/  ISETP.GE.U32.AND P1, PT, R11, R4, PT ;  /* 0x000000040b00720c */ /* 0x000fe40003f26070 */
[C---:B--2---:R-:W-:Y:S02]  /*1850*/  PRMT R10, R6.reuse, 0x7770, RZ ;  /* 0x00007770060a7816 */ /* 0x044fe400000000ff */
[C---:B------:R-:W-:Y:S02]  /*1860*/  PRMT R11, R6.reuse, 0x7772, RZ ;  /* 0x00007772060b7816 */ /* 0x040fe400000000ff */
[----:B------:R-:W-:Y:S01]  /*1870*/  PRMT R12, R6, 0x7771, RZ ;  /* 0x00007771060c7816 */ /* 0x000fe200000000ff */
[----:B------:R-:W-:Y:S01]  /*1880*/  IMAD.IADD R3, R10, 0x1, R3 ;  /* 0x000000010a037824 */ /* 0x000fe200078e0203 */
[----:B------:R-:W-:Y:S01]  /*1890*/  PRMT R13, R6, 0x7773, RZ ;  /* 0x00007773060d7816 */ /* 0x000fe200000000ff */
[----:B------:R-:W-:Y:S01]  /*18a0*/  IMAD.IADD R8, R11, 0x1, R8 ;  /* 0x000000010b087824 */ /* 0x000fe200078e0208 */
[----:B------:R-:W-:-:S02]  /*18b0*/  IADD3 R9, PT, PT, R12, R9, RZ ;  /* 0x000000090c097210 */ /* 0x000fc40007ffe0ff */
[----:B------:R-:W-:Y:S01]  /*18c0*/  IADD3 R0, PT, PT, R13, R0, RZ ;  /* 0x000000000d007210 */ /* 0x000fe20007ffe0ff */
[----:B------:R-:W-:Y:S06]  /*18d0*/  @!P1 BRA `(.L_x_9060) ;  /* 0xfffffffc00c09947 */ /* 0x000fec000383ffff */
.L_x_9059:
[----:B------:R-:W-:Y:S05]  /*18e0*/  BSYNC.RECONVERGENT B0 ;  /* 0x0000000000007941 */ /* 0x000fea0003800200 */
.L_x_9058:
        /* <DEDUP_REMOVED lines=8> */
[----:B------:R-:W2:Y:S02]  /*1970*/  LDG.E.U8 R4, desc[UR36][R4.64] ;  /* 0x0000002404047981 */ /* 0x000ea4000c1e1100 */
[----:B--2---:R-:W-:-:S07]  /*1980*/  IADD3 R3, PT, PT, R3, R4, RZ ;  /* 0x0000000403037210 */ /* 0x004fce0007ffe0ff */
.L_x_9062:
[----:B------:R-:W-:Y:S05]  /*1990*/  BSYNC.RECONVERGENT B0 ;  /* 0x0000000000007941 */ /* 0x000fea0003800200 */
.L_x_9061:
[----:B------:R-:W-:Y:S02]  /*19a0*/  IADD3 R3, PT, PT, R8, R9, R3 ;  /* 0x0000000908037210 */ /* 0x000fe40007ffe003 */
[----:B------:R-:W-:-:S03]  /*19b0*/  PRMT R17, RZ, 0x7610, R17 ;  /* 0x00007610ff117816 */ /* 0x000fc60000000011 */
[----:B------:R-:W-:-:S05]  /*19c0*/  IMAD.IADD R3, R3, 0x1, R0 ;  /* 0x0000000103037824 */ /* 0x000fca00078e0200 */
[----:B------:R-:W-:Y:S01]  /*19d0*/  PRMT R16, R3, 0x7610, R16 ;  /* 0x0000761003107816 */ /* 0x000fe20000000010 */
[----:B------:R-:W-:Y:S06]  /*19e0*/  BRA `(.L_x_9051) ;  /* 0x0000009c00c87947 */ /* 0x000fec0003800000 */
.L_x_9052:
        /* <DEDUP_REMOVED lines=16> */
[----:B------:R-:W-:Y:S02]  /*1af0*/  ISETP.GE.U32.AND P0, PT, R3, R6, PT ;  /* 0x000000060300720c */ /* 0x000fe40003f06070 */
[----:B------:R-:W-:-:S11]  /*1b00*/  MOV R3, UR4 ;  /* 0x0000000400037c02 */ /* 0x000fd60008000f00 */
        /* <DEDUP_REMOVED lines=9> */
.L_x_9067:
[C---:B------:R-:W-:Y:S02]  /*1ba0*/  LOP3.LUT R5, R27.reuse, 0xfffffffe, RZ, 0xc0, !PT ;  /* 0xfffffffe1b057812 */ /* 0x040fe400078ec0ff */
[CC--:B------:R-:W-:Y:S02]  /*1bb0*/  LEA.HI R9, R27.reuse, R0.reuse, RZ, 0x1f ;  /* 0x000000001b097211 */ /* 0x0c0fe400078ff8ff */
[----:B------:R-:W-:Y:S02]  /*1bc0*/  IADD3 R27, PT, PT, R27, R0, RZ ;  /* 0x000000001b1b7210 */ /* 0x000fe40007ffe0ff */
[-C--:B------:R-:W-:Y:S02]  /*1bd0*/  IADD3 R4, P0, PT, R5, R22.reuse, RZ ;  /* 0x0000001605047210 */ /* 0x080fe40007f1e0ff */
[----:B------:R-:W-:Y:S02]  /*1be0*/  LOP3.LUT R11, R27, 0xfffffffe, RZ, 0xc0, !PT ;  /* 0xfffffffe1b0b7812 */ /* 0x000fe400078ec0ff */
[----:B------:R-:W-:Y:S01]  /*1bf0*/  LEA R27, R0, R27, 0x1 ;  /* 0x0000001b001b7211 */ /* 0x000fe200078e08ff */
[----:B------:R-:W-:Y:S01]  /*1c00*/  IMAD.X R5, RZ, RZ, R25, P0 ;  /* 0x000000ffff057224 */ /* 0x000fe200000e0619 */
[----:B------:R-:W-:-:S02]  /*1c10*/  IADD3 R10, P0, PT, R11, R22, RZ ;  /* 0x000000160b0a7210 */ /* 0x000fc40007f1e0ff */
[----:B------:R-:W-:Y:S02]  /*1c20*/  LOP3.LUT R21, R27, 0xfffffffe, RZ, 0xc0, !PT ;  /* 0xfffffffe1b157812 */ /* 0x000fe400078ec0ff */
[-C--:B------:R-:W-:Y:S01]  /*1c30*/  LEA R8, P1, R9, R22.reuse, 0x1 ;  /* 0x0000001609087211 */ /* 0x080fe200078208ff */
[----:B------:R-:W2:Y:S01]  /*1c40*/  LDG.E.U16 R5, desc[UR36][R4.64] ;  /* 0x0000002404057981 */ /* 0x000ea2000c1e1500 */
[----:B------:R-:W-:Y:S02]  /*1c50*/  IADD3.X R11, PT, PT, RZ, R25, RZ, P0, !PT ;  /* 0x00000019ff0b7210 */ /* 0x000fe400007fe4ff */
[----:B------:R-:W-:Y:S01]  /*1c60*/  IADD3 R20, P0, PT, R21, R22, RZ ;  /* 0x0000001615147210 */ /* 0x000fe20007f1e0ff */
[--C-:B------:R-:W-:Y:S02]  /*1c70*/  IMAD.X R9, RZ, RZ, R25.reuse, P1 ;  /* 0x000000ffff097224 */ /* 0x100fe400008e0619 */
[----:B------:R-:W3:Y:S02]  /*1c80*/  LDG.E.U16 R10, desc[UR36][R10.64] ;  /* 0x000000240a0a7981 */ /* 0x000ee4000c1e1500 */
[----:B------:R-:W-:-:S02]  /*1c90*/  IMAD.X R21, RZ, RZ, R25, P0 ;  /* 0x000000ffff157224 */ /* 0x000fc400000e0619 */
[----:B------:R3:W4:Y:S04]  /*1ca0*/  LDG.E.U16 R9, desc[UR36][R8.64] ;  /* 0x0000002408097981 */ /* 0x000728000c1e1500 */
[----:B------:R-:W5:Y:S01]  /*1cb0*/  LDG.E.U16 R20, desc[UR36][R20.64] ;  /* 0x0000002414147981 */ /* 0x000f62000c1e1500 */
[----:B------:R-:W-:-:S05]  /*1cc0*/  IADD3 R27, PT, PT, R27, R0, RZ ;  /* 0x000000001b1b7210 */ /* 0x000fca0007ffe0ff */
        /* <DEDUP_REMOVED lines=9> */
[----:B------:R-:W-:Y:S01]  /*1d60*/  PRMT R5, R20, 0x7771, RZ ;  /* 0x0000777114057816 */ /* 0x000fe200000000ff */
[----:B------:R-:W-:Y:S01]  /*1d70*/  IMAD.IADD R7, R4, 0x1, R7 ;  /* 0x0000000104077824 */ /* 0x000fe200078e0207 */
[----:B------:R-:W-:Y:S01]  /*1d80*/  IADD3 R3, PT, PT, R24, R3, RZ ;  /* 0x0000000318037210 */ /* 0x000fe20007ffe0ff */
[----:B------:R-:W-:Y:S01]  /*1d90*/  IMAD.IADD R16, R29, 0x1, R16 ;  /* 0x000000011d107824 */ /* 0x000fe200078e0210 */
[----:B------:R-:W-:Y:S01]  /*1da0*/  IADD3 R14, PT, PT, R9, R14, RZ ;  /* 0x0000000e090e7210 */ /* 0x000fe20007ffe0ff */
[----:B------:R-:W-:Y:S01]  /*1db0*/  IMAD.IADD R17, R8, 0x1, R17 ;  /* 0x0000000108117824 */ /* 0x000fe200078e0211 */
[----:B------:R-:W-:Y:S01]  /*1dc0*/  IADD3 R15, PT, PT, R26, R15, RZ ;  /* 0x0000000f1a0f7210 */ /* 0x000fe20007ffe0ff */
[----:B------:R-:W-:Y:S01]  /*1dd0*/  IMAD.IADD R13, R28, 0x1, R13 ;  /* 0x000000011c0d7824 */ /* 0x000fe200078e020d */
[----:B------:R-:W-:Y:S01]  /*1de0*/  IADD3 R12, PT, PT, R5, R12, RZ ;  /* 0x0000000c050c7210 */ /* 0x000fe20007ffe0ff */
[----:B------:R-:W-:Y:S06]  /*1df0*/  @!P0 BRA `(.L_x_9067) ;  /* 0xfffffffc00688947 */ /* 0x000fec000383ffff */
[----:B------:R-:W-:Y:S05]  /*1e00*/  BSYNC.RECONVERGENT B1 ;  /* 0x0000000000017941 */ /* 0x000fea0003800200 */
.L_x_9066:
[----:B------:R-:W-:Y:S02]  /*1e10*/  PRMT R20, R24, 0x7610, R20 ;  /* 0x0000761018147816 */ /* 0x000fe40000000014 */
[----:B------:R-:W-:Y:S02]  /*1e20*/  PRMT R10, R4, 0x7610, R10 ;  /* 0x00007610040a7816 */ /* 0x000fe4000000000a */
[----:B------:R-:W-:Y:S02]  /*1e30*/  PRMT R24, R8, 0x7610, R24 ;  /* 0x0000761008187816 */ /* 0x000fe40000000018 */
[----:B------:R-:W-:Y:S02]  /*1e40*/  PRMT R21, R9, 0x7610, R21 ;  /* 0x0000761009157816 */ /* 0x000fe40000000015 */
[----:B------:R-:W-:-:S07]  /*1e50*/  PRMT R11, R5, 0x7610, R11 ;  /* 0x00007610050b7816 */ /* 0x000fce000000000b */
.L_x_9065:
[----:B------:R-:W-:Y:S05]  /*1e60*/  BSYNC.RECONVERGENT B0 ;  /* 0x0000000000007941 */ /* 0x000fea0003800200 */
.L_x_9064:
        /* <DEDUP_REMOVED lines=33> */
[C---:B---3--:R-:W-:Y:S02]  /*2080*/  @!P1 PRMT R22, R4.reuse, 0x7770, RZ ;  /* 0x0000777004169816 */ /* 0x048fe400000000ff */
[----:B------:R-:W-:Y:S02]  /*2090*/  @!P1 PRMT R25, R4, 0x7771, RZ ;  /* 0x0000777104199816 */ /* 0x000fe400000000ff */
[----:B------:R-:W-:Y:S02]  /*20a0*/  @!P1 PRMT R28, R22, 0x7610, R28 ;  /* 0x00007610161c9816 */ /* 0x000fe4000000001c */
[----:B------:R-:W-:-:S07]  /*20b0*/  @!P1 PRMT R11, R25, 0x7610, R11 ;  /* 0x00007610190b9816 */ /* 0x000fce000000000b */
.L_x_9069:
[----:B------:R-:W-:Y:S05]  /*20c0*/  BSYNC.RECONVERGENT B0 ;  /* 0x0000000000007941 */ /* 0x000fea0003800200 */
.L_x_9068:
[----:B------:R-:W-:Y:S04]  /*20d0*/  BSSY.RECONVERGENT B0, `(.L_x_9070) ;  /* 0x0000014000007945 */ /* 0x000fe80003800200 */
[----:B------:R-:W-:Y:S05]  /*20e0*/  @P0 BRA `(.L_x_9071) ;  /* 0x0000000000480947 */ /* 0x000fea0003800000 */
[----:B------:R-:W-:Y:S01]  /*20f0*/  IADD3 R5, PT, PT, R27, R0, RZ ;  /* 0x000000001b057210 */ /* 0x000fe20007ffe0ff */
[----:B------:R-:W-:Y:S01]  /*2100*/  IMAD.IADD R7, R7, 0x1, R10 ;  /* 0x0000000107077824 */ /* 0x000fe200078e020a */
[----:B------:R-:W-:Y:S02]  /*2110*/  IADD3 R3, PT, PT, R3, R20, RZ ;  /* 0x0000001403037210 */ /* 0x000fe40007ffe0ff */
[----:B------:R-:W-:-:S13]  /*2120*/  ISETP.GE.U32.AND P0, PT, R5, R6, PT ;  /* 0x000000060500720c */ /* 0x000fda0003f06070 */
        /* <DEDUP_REMOVED lines=14> */
.L_x_9071:
[----:B------:R-:W-:Y:S05]  /*2210*/  BSYNC.RECONVERGENT B0 ;  /* 0x0000000000007941 */ /* 0x000fea0003800200 */
.L_x_9070:
[----:B------:R-:W-:Y:S02]  /*2220*/  IADD3 R3, PT, PT, R14, R15, R3 ;  /* 0x0000000f0e037210 */ /* 0x000fe40007ffe003 */
[----:B------:R-:W-:Y:S02]  /*2230*/  IADD3 R16, PT, PT, R16, R17, R7 ;  /* 0x0000001110107210 */ /* 0x000fe40007ffe007 */
[----:B------:R-:W-:-:S03]  /*2240*/  IADD3 R3, PT, PT, R3, R12, RZ ;  /* 0x0000000c03037210 */ /* 0x000fc60007ffe0ff */
[----:B------:R-:W-:Y:S01]  /*2250*/  IMAD.IADD R16, R16, 0x1, R13 ;  /* 0x0000000110107824 */ /* 0x000fe200078e020d */
[----:B------:R-:W-:Y:S01]  /*2260*/  PRMT R17, R3, 0x7610, R17 ;  /* 0x0000761003117816 */ /* 0x000fe20000000011 */
[----:B------:R-:W-:Y:S06]  /*2270*/  BRA `(.L_x_9051) ;  /* 0x0000009400a47947 */ /* 0x000fec0003800000 */
.L_x_9063:
        /* <DEDUP_REMOVED lines=9> */
[----:B------:R-:W-:Y:S01]  /*2310*/  IMAD.U32 R17, RZ, RZ, UR4 ;  /* 0x00000004ff117e24 */ /* 0x000fe2000f8e00ff */
[----:B------:R-:W-:Y:S01]  /*2320*/  MOV R21, UR4 ;  /* 0x0000000400157c02 */ /* 0x000fe20008000f00 */
[----:B-1----:R-:W-:Y:S01]  /*2330*/  IMAD R3, R0, 0x3, R27 ;  /* 0x0000000300037824 */ /* 0x002fe200078e021b */
[----:B------:R-:W-:-:S04]  /*2340*/  MOV R7, UR4 ;  /* 0x0000000400077c02 */ /* 0x000fc80008000f00 */
        /* <DEDUP_REMOVED lines=11> */
.L_x_9076:
[C-C-:B------:R-:W-:Y:S02]  /*2400*/  IMAD.IADD R5, R27.reuse, 0x1, R0.reuse ;  /* 0x000000011b057824 */ /* 0x140fe400078e0200 */
[-C--:B------:R-:W-:Y:S02]  /*2410*/  IMAD R27, R27, R14.reuse, RZ ;  /* 0x0000000e1b1b7224 */ /* 0x080fe400078e02ff */
[C---:B------:R-:W-:Y:S01]  /*2420*/  IMAD R4, R5.reuse, R14, RZ ;  /* 0x0000000e05047224 */ /* 0x040fe200078e02ff */
[----:B------:R-:W-:Y:S02]  /*2430*/  IADD3 R9, PT, PT, R5, R0, RZ ;  /* 0x0000000005097210 */ /* 0x000fe40007ffe0ff */
[----:B------:R-:W-:Y:S02]  /*2440*/  LOP3.LUT R27, R27, 0xfffffffe, RZ, 0xc0, !PT ;  /* 0xfffffffe1b1b7812 */ /* 0x000fe400078ec0ff */
[----:B------:R-:W-:Y:S02]  /*2450*/  LOP3.LUT R5, R4, 0xfffffffe, RZ, 0xc0, !PT ;  /* 0xfffffffe04057812 */ /* 0x000fe400078ec0ff */
[-C--:B------:R-:W-:Y:S01]  /*2460*/  IADD3 R10, P0, PT, R27, R22.reuse, RZ ;  /* 0x000000161b0a7210 */ /* 0x080fe20007f1e0ff */
[----:B------:R-:W-:Y:S01]  /*2470*/  IMAD.IADD R27, R9, 0x1, R0 ;  /* 0x00000001091b7824 */ /* 0x000fe200078e0200 */
[----:B------:R-:W-:Y:S01]  /*2480*/  IADD3 R4, P1, PT, R5, R22, RZ ;  /* 0x0000001605047210 */ /* 0x000fe20007f3e0ff */
[-C--:B------:R-:W-:Y:S01]  /*2490*/  IMAD R9, R9, R14.reuse, RZ ;  /* 0x0000000e09097224 */ /* 0x080fe200078e02ff */
[----:B------:R-:W-:Y:S01]  /*24a0*/  IADD3.X R11, PT, PT, RZ, R25, RZ, P0, !PT ;  /* 0x00000019ff0b7210 */ /* 0x000fe200007fe4ff */
[----:B------:R-:W-:-:S02]  /*24b0*/  IMAD R8, R27, R14, RZ ;  /* 0x0000000e1b087224 */ /* 0x000fc400078e02ff */
[----:B------:R-:W-:Y:S01]  /*24c0*/  IMAD.X R5, RZ, RZ, R25, P1 ;  /* 0x000000ffff057224 */ /* 0x000fe200008e0619 */
[----:B------:R-:W-:Y:S02]  /*24d0*/  LOP3.LUT R9, R9, 0xfffffffe, RZ, 0xc0, !PT ;  /* 0xfffffffe09097812 */ /* 0x000fe400078ec0ff */
[----:B------:R-:W-:Y:S01]  /*24e0*/  LOP3.LUT R13, R8, 0xfffffffe, RZ, 0xc0, !PT ;  /* 0xfffffffe080d7812 */ /* 0x000fe200078ec0ff */
[----:B------:R-:W2:Y:S01]  /*24f0*/  LDG.E.U16 R11, desc[UR36][R10.64] ;  /* 0x000000240a0b7981 */ /* 0x000ea2000c1e1500 */
[-C--:B------:R-:W-:Y:S02]  /*2500*/  IADD3 R8, P0, PT, R9, R22.reuse, RZ ;  /* 0x0000001609087210 */ /* 0x080fe40007f1e0ff */
[----:B------:R-:W-:Y:S01]  /*2510*/  IADD3 R12, P1, PT, R13, R22, RZ ;  /* 0x000000160d0c7210 */ /* 0x000fe20007f3e0ff */
[----:B------:R-:W3:Y:S01]  /*2520*/  LDG.E.U16 R4, desc[UR36][R4.64] ;  /* 0x0000002404047981 */ /* 0x000ee2000c1e1500 */
[----:B------:R-:W-:-:S03]  /*2530*/  IADD3.X R9, PT, PT, RZ, R25, RZ, P0, !PT ;  /* 0x00000019ff097210 */ /* 0x000fc600007fe4ff */
[----:B------:R-:W-:Y:S02]  /*2540*/  IMAD.X R13, RZ, RZ, R25, P1 ;  /* 0x000000ffff0d7224 */ /* 0x000fe400008e0619 */
[----:B------:R-:W4:Y:S04]  /*2550*/  LDG.E.U16 R8, desc[UR36][R8.64] ;  /* 0x0000002408087981 */ /* 0x000f28000c1e1500 */
[----:B------:R1:W5:Y:S01]  /*2560*/  LDG.E.U16 R12, desc[UR36][R12.64] ;  /* 0x000000240c0c7981 */ /* 0x000362000c1e1500 */
[----:B------:R-:W-:-:S05]  /*2570*/  IADD3 R27, PT, PT, R27, R0, RZ ;  /* 0x000000001b1b7210 */ /* 0x000fca0007ffe0ff */
[----:B------:R-:W-:-:S05]  /*2580*/  IMAD R29, R0, 0x3, R27 ;  /* 0x00000003001d7824 */ /* 0x000fca00078e021b */
[----:B------:R-:W-:Y:S02]  /*2590*/  ISETP.GE.U32.AND P0, PT, R29, R6, PT ;  /* 0x000000061d00720c */ /* 0x000fe40003f06070 */
[C---:B--2---:R-:W-:Y:S02]  /*25a0*/  PRMT R10, R11.reuse, 0x7770, RZ ;  /* 0x000077700b0a7816 */ /* 0x044fe400000000ff */
[----:B------:R-:W-:Y:S02]  /*25b0*/  PRMT R30, R11, 0x7771, RZ ;  /* 0x000077710b1e7816 */ /* 0x000fe400000000ff */
[----:B---3--:R-:W-:Y:S01]  /*25c0*/  PRMT R26, R4, 0x7770, RZ ;  /* 0x00007770041a7816 */ /* 0x008fe200000000ff */
[----:B------:R-:W-:Y:S01]  /*25d0*/  IMAD.IADD R7, R10, 0x1, R7 ;  /* 0x000000010a077824 */ /* 0x000fe200078e0207 */
[----:B------:R-:W-:Y:S02]  /*25e0*/  PRMT R28, R4, 0x7771, RZ ;  /* 0x00007771041c7816 */ /* 0x000fe400000000ff */
[----:B------:R-:W-:Y:S01]  /*25f0*/  IADD3 R3, PT, PT, R30, R3, RZ ;  /* 0x000000031e037210 */ /* 0x000fe20007ffe0ff */
[----:B------:R-:W-:Y:S01]  /*2600*/  IMAD.IADD R21, R26, 0x1, R21 ;  /* 0x000000011a157824 */ /* 0x000fe200078e0215 */
[----:B----4-:R-:W-:-:S02]  /*2610*/  PRMT R29, R8, 0x7770, RZ ;  /* 0x00007770081d7816 */ /* 0x010fc400000000ff */
[----:B-1----:R-:W-:Y:S02]  /*2620*/  PRMT R13, R8, 0x7771, RZ ;  /* 0x00007771080d7816 */ /* 0x002fe400000000ff */
[C---:B-----5:R-:W-:Y:S01]  /*2630*/  PRMT R11, R12.reuse, 0x7770, RZ ;  /* 0x000077700c0b7816 */ /* 0x060fe200000000ff */
[----:B------:R-:W-:Y:S01]  /*2640*/  IMAD.IADD R24, R29, 0x1, R24 ;  /* 0x000000011d187824 */ /* 0x000fe200078e0218 */
[----:B------:R-:W-:Y:S02]  /*2650*/  PRMT R4, R12, 0x7771, RZ ;  /* 0x000077710c047816 */ /* 0x000fe400000000ff */
[----:B------:R-:W-:Y:S01]  /*2660*/  IADD3 R17, PT, PT, R28, R17, RZ ;  /* 0x000000111c117210 */ /* 0x000fe20007ffe0ff */
[----:B------:R-:W-:Y:S01]  /*2670*/  IMAD.IADD R16, R11, 0x1, R16 ;  /* 0x000000010b107824 */ /* 0x000fe200078e0210 */
[----:B------:R-:W-:Y:S02]  /*2680*/  IADD3 R20, PT, PT, R13, R20, RZ ;  /* 0x000000140d147210 */ /* 0x000fe40007ffe0ff */
[----:B------:R-:W-:Y:S01]  /*2690*/  IADD3 R15, PT, PT, R4, R15, RZ ;  /* 0x0000000f040f7210 */ /* 0x000fe20007ffe0ff */
[----:B------:R-:W-:Y:S06]  /*26a0*/  @!P0 BRA `(.L_x_9076) ;  /* 0xfffffffc00548947 */ /* 0x000fec000383ffff */
[----:B------:R-:W-:Y:S05]  /*26b0*/  BSYNC.RECONVERGENT B1 ;  /* 0x0000000000017941 */ /* 0x000fea0003800200 */
.L_x_9075:
[----:B------:R-:W-:Y:S02]  /*26c0*/  PRMT R12, R30, 0x7610, R12 ;  /* 0x000076101e0c7816 */ /* 0x000fe4000000000c */
[----:B------:R-:W-:-:S07]  /*26d0*/  PRMT R30, R4, 0x7610, R30 ;  /* 0x00007610041e7816 */ /* 0x000fce000000001e */
.L_x_9074:
[----:B------:R-:W-:Y:S05]  /*26e0*/  BSYNC.RECONVERGENT B0 ;  /* 0x0000000000007941 */ /* 0x000fea0003800200 */
.L_x_9073:
        /* <DEDUP_REMOVED lines=41> */
.L_x_9078:
[----:B------:R-:W-:Y:S05]  /*2980*/  BSYNC.RECONVERGENT B0 ;  /* 0x0000000000007941 */ /* 0x000fea0003800200 */
.L_x_9077:
        /* <DEDUP_REMOVED lines=21> */
.L_x_9080:
[----:B------:R-:W-:Y:S05]  /*2ae0*/  BSYNC.RECONVERGENT B0 ;  /* 0x0000000000007941 */ /* 0x000fea0003800200 */
.L_x_9079:
[----:B------:R-:W-:Y:S02]  /*2af0*/  IADD3 R7, PT, PT, R24, R21, R7 ;  /* 0x0000001518077210 */ /* 0x000fe40007ffe007 */
[----:B------:R-:W-:-:S03]  /*2b00*/  IADD3 R20, PT, PT, R20, R17, R3 ;  /* 0x0000001114147210 */ /* 0x000fc60007ffe003 */
[----:B------:R-:W-:Y:S01]  /*2b10*/  IMAD.IADD R7, R7, 0x1, R16 ;  /* 0x0000000107077824 */ /* 0x000fe200078e0210 */
[----:B------:R-:W-:-:S04]  /*2b20*/  IADD3 R20, PT, PT, R20, R15, RZ ;  /* 0x0000000f14147210 */ /* 0x000fc80007ffe0ff */
[----:B------:R-:W-:Y:S02]  /*2b30*/  PRMT R16, R7, 0x7610, R16 ;  /* 0x0000761007107816 */ /* 0x000fe40000000010 */
[----:B------:R-:W-:Y:S01]  /*2b40*/  PRMT R17, R20, 0x7610, R17 ;  /* 0x0000761014117816 */ /* 0x000fe20000000011 */
[----:B------:R-:W-:Y:S06]  /*2b50*/  BRA `(.L_x_9051) ;  /* 0x0000008c006c7947 */ /* 0x000fec0003800000 */
.L_x_9072:
        /* <DEDUP_REMOVED lines=19> */
[C---:B------:R-:W-:Y:S02]  /*2c90*/  PRMT R9, R14.reuse, 0x7610, R9 ;  /* 0x000076100e097816 */ /* 0x040fe40000000009 */
[C---:B------:R-:W-:Y:S02]  /*2ca0*/  PRMT R10, R14.reuse, 0x7610, R10 ;  /* 0x000076100e0a7816 */ /* 0x040fe4000000000a */
[----:B------:R-:W-:Y:S02]  /*2cb0*/  VIMNMX.U32 R13, PT, PT, R3, 0x18, PT ;  /* 0x00000018030d7848 */ /* 0x000fe40003fe0000 */
[C---:B------:R-:W-:Y:S02]  /*2cc0*/  PRMT R11, R14.reuse, 0x7610, R11 ;  /* 0x000076100e0b7816 */ /* 0x040fe4000000000b */
[----:B------:R-:W-:-:S02]  /*2cd0*/  PRMT R12, R14, 0x7610, R12 ;  /* 0x000076100e0c7816 */ /* 0x000fc4000000000c */
[C---:B------:R-:W-:Y:S02]  /*2ce0*/  PRMT R0, R14.reuse, 0x7610, R0 ;  /* 0x000076100e007816 */ /* 0x040fe40000000000 */
[C---:B------:R-:W-:Y:S02]  /*2cf0*/  PRMT R3, R14.reuse, 0x7610, R3 ;  /* 0x000076100e037816 */ /* 0x040fe40000000003 */
[C---:B------:R-:W-:Y:S02]  /*2d00*/  PRMT R5, R14.reuse, 0x7610, R5 ;  /* 0x000076100e057816 */ /* 0x040fe40000000005 */
[----:B------:R-:W-:Y:S02]  /*2d10*/  PRMT R4, R14, 0x7610, R4 ;  /* 0x000076100e047816 */ /* 0x000fe40000000004 */
[----:B------:R-:W-:Y:S02]  /*2d20*/  IADD3 R13, PT, PT, R13, 0x1, RZ ;  /* 0x000000010d0d7810 */ /* 0x000fe40007ffe0ff */
[----:B--2---:R-:W-:-:S02]  /*2d30*/  @!P0 PRMT R20, R21, 0x7770, RZ ;  /* 0x0000777015148816 */ /* 0x004fc400000000ff */
[----:B------:R-:W-:-:S07]  /*2d40*/  @!P0 PRMT R21, R21, 0x7771, RZ ;  /* 0x0000777115158816 */ /* 0x000fce00000000ff */
.L_x_9088:
        /* <DEDUP_REMOVED lines=11> */
[----:B------:R-:W-:Y:S01]  /*2e00*/  MOV R7, R8 ;  /* 0x0000000800077202 */ /* 0x000fe20000000f00 */
        /* <DEDUP_REMOVED lines=289> */
[----:B0-----:R-:W-:Y:S01]  /*4020*/  @P1 SHF.R.U32.HI R14, RZ, R26, R7 ;  /* 0x0000001aff0e1219 */ /* 0x001fe20000011607 */
[----:B------:R-:W-:-:S03]  /*4030*/  IMAD R7, R25, UR27, R28 ;  /* 0x0000001b19077c24 */ /* 0x000fc6000f8e021c */
[----:B------:R-:W-:Y:S01]  /*4040*/  @P1 IADD3 R25, PT, PT, -R14, RZ, RZ ;  /* 0x000000ff0e191210 */ /* 0x000fe20007ffe1ff */
[----:B------:R-:W-:-:S04]  /*4050*/  IMAD R22, R7, UR28, R22 ;  /* 0x0000001c07167c24 */ /* 0x000fc8000f8e0216 */
[----:B------:R-:W-:-:S04]  /*4060*/  @P1 IMAD R15, R25, R6, R15 ;  /* 0x00000006190f1224 */ /* 0x000fc800078e020f */
[----:B---3--:R-:W-:-:S07]  /*4070*/  @P1 IMAD R22, R15, R27, R22 ;  /* 0x0000001b0f161224 */ /* 0x008fce00078e0216 */
.L_x_9084:
        /* <DEDUP_REMOVED lines=243> */
.L_x_9085:
[----:B------:R-:W-:-:S04]  /*4fb0*/  LOP3.LUT R7, R22, 0xfffffffe, RZ, 0xc0, !PT ;  /* 0xfffffffe16077812 */ /* 0x000fc800078ec0ff */
[----:B------:R-:W-:-:S04]  /*4fc0*/  IADD3 R6, P1, PT, R7, R16, RZ ;  /* 0x0000001007067210 */ /* 0x000fc80007f3e0ff */
[----:B------:R-:W-:-:S05]  /*4fd0*/  IADD3.X R7, PT, PT, RZ, R17, RZ, P1, !PT ;  /* 0x00000011ff077210 */ /* 0x000fca0000ffe4ff */
[----:B------:R-:W2:Y:S01]  /*4fe0*/  LDG.E.U16 R6, desc[UR36][R6.64] ;  /* 0x0000002406067981 */ /* 0x000ea2000c1e1500 */
        /* <DEDUP_REMOVED lines=239> */
.L_x_9086:
        /* <DEDUP_REMOVED lines=242> */
.L_x_9087:
[----:B------:R-:W-:-:S04]  /*6e00*/  LOP3.LUT R7, R22, 0xfffffffe, RZ, 0xc0, !PT ;  /* 0xfffffffe16077812 */ /* 0x000fc800078ec0ff */
[----:B------:R-:W-:-:S05]  /*6e10*/  IADD3 R6, P1, PT, R7, R16, RZ ;  /* 0x0000001007067210 */ /* 0x000fca0007f3e0ff */
[----:B------:R-:W-:-:S05]  /*6e20*/  IMAD.X R7, RZ, RZ, R17, P1 ;  /* 0x000000ffff077224 */ /* 0x000fca00008e0611 */
[----:B------:R-:W2:Y:S02]  /*6e30*/  LDG.E.U16 R6, desc[UR36][R6.64] ;  /* 0x0000002406067981 */ /* 0x000ea4000c1e1500 */
[C---:B--2---:R-:W-:Y:S02]  /*6e40*/  PRMT R31, R6.reuse, 0x7770, RZ ;  /* 0x00007770061f7816 */ /* 0x044fe400000000ff */
[----:B------:R-:W-:-:S07]  /*6e50*/  PRMT R32, R6, 0x7771, RZ ;  /* 0x0000777106207816 */ /* 0x000fce00000000ff */
.L_x_9083:
[----:B------:R-:W2:Y:S01]  /*6e60*/  LDCU UR5, c[0x0][0x388] ;  /* 0x00007100ff0577ac */ /* 0x000ea20008000800 */
[----:B-1----:R-:W-:Y:S01]  /*6e70*/  MOV R7, UR4 ;  /* 0x0000000400077c02 */ /* 0x002fe20008000f00 */
        /* <DEDUP_REMOVED lines=8> */
[----:B------:R-:W-:-:S02]  /*6f00*/  IMAD R15, R7, 0x3, R8 ;  /* 0x00000003070f7824 */ /* 0x000fc400078e0208 */
[----:B------:R-:W-:Y:S01]  /*6f10*/  IMAD.IADD R10, R31, 0x1, R10 ;  /* 0x000000011f0a7824 */ /* 0x000fe200078e020a */
[----:B--2---:R-:W-:-:S04]  /*6f20*/  MOV R6, UR5 ;  /* 0x0000000500067c02 */ /* 0x004fc80008000f00 */
[----:B------:R-:W-:-:S13]  /*6f30*/  ISETP.GE.U32.AND P1, PT, R15, R6, PT ;  /* 0x000000060f00720c */ /* 0x000fda0003f26070 */
[----:B------:R-:W-:Y:S05]  /*6f40*/  @!P1 BRA `(.L_x_9088) ;  /* 0xffffffbc00809947 */ /* 0x000fea000383ffff */
.L_x_9082:
[----:B0-----:R-:W-:Y:S05]  /*6f50*/  BSYNC.RECONVERGENT B0 ;  /* 0x0000000000007941 */ /* 0x001fea0003800200 */
.L_x_9081:
        /* <DEDUP_REMOVED lines=285> */
.L_x_9092:
[----:B------:R-:W-:Y:S02]  /*8130*/  SHF.R.U32.HI R20, RZ, 0x1, R20 ;  /* 0x00000001ff147819 */ /* 0x000fe40000011614 */
[----:B------:R-:W-:-:S07]  /*8140*/  MOV R21, RZ ;  /* 0x000000ff00157202 */ /* 0x000fce0000000f00 */
.L_x_9091:
        /* <DEDUP_REMOVED lines=286> */
.L_x_9094:
[----:B------:R-:W-:Y:S01]  /*9330*/  SHF.R.U32.HI R20, RZ, 0x1, R29 ;  /* 0x00000001ff147819 */ /* 0x000fe2000001161d */
[----:B------:R-:W-:-:S07]  /*9340*/  IMAD.MOV.U32 R21, RZ, RZ, RZ ;  /* 0x000000ffff157224 */ /* 0x000fce00078e00ff */
.L_x_9093:
        /* <DEDUP_REMOVED lines=283> */
.L_x_9096:
[----:B------:R-:W-:Y:S01]  /*a500*/  SHF.R.U32.HI R20, RZ, 0x1, R13 ;  /* 0x00000001ff147819 */ /* 0x000fe2000001160d */
[----:B------:R-:W-:-:S07]  /*a510*/  IMAD.MOV.U32 R21, RZ, RZ, RZ ;  /* 0x000000ffff157224 */ /* 0x000fce00078e00ff */
.L_x_9095:
        /* <DEDUP_REMOVED lines=283> */
.L_x_9098:
[----:B------:R-:W-:Y:S02]  /*b6d0*/  SHF.R.U32.HI R20, RZ, 0x1, R20 ;  /* 0x00000001ff147819 */ /* 0x000fe40000011614 */
[----:B------:R-:W-:-:S07]  /*b6e0*/  MOV R21, RZ ;  /* 0x000000ff00157202 */ /* 0x000fce0000000f00 */
.L_x_9097:
[----:B------:R-:W-:-:S04]  /*b6f0*/  LEA R24, P0, R20, R24, 0x1 ;  /* 0x0000001814187211 */ /* 0x000fc800078008ff */
[----:B------:R-:W-:-:S05]  /*b700*/  LEA.HI.X R25, R20, R22, R21, 0x1, P0 ;  /* 0x0000001614197211 */ /* 0x000fca00000f0c15 */
[----:B------:R-:W2:Y:S02]  /*b710*/  LDG.E.U16 R24, desc[UR36][R24.64] ;  /* 0x0000002418187981 */ /* 0x000ea4000c1e1500 */
[C---:B--2---:R-:W-:Y:S02]  /*b720*/  PRMT R31, R24.reuse, 0x7770, RZ ;  /* 0x00007770181f7816 */ /* 0x044fe400000000ff */
[----:B------:R-:W-:-:S07]  /*b730*/  PRMT R32, R24, 0x7771, RZ ;  /* 0x0000777118207816 */ /* 0x000fce00000000ff */
.L_x_9090:
[----:B------:R-:W-:Y:S05]  /*b740*/  BSYNC.RECONVERGENT B0 ;  /* 0x0000000000007941 */ /* 0x000fea0003800200 */
.L_x_9089:
[----:B------:R-:W-:Y:S01]  /*b750*/  ISETP.GE.U32.AND P0, PT, R8, R6, PT ;  /* 0x000000060800720c */ /* 0x000fe20003f06070 */
[----:B------:R-:W-:-:S12]  /*b760*/  BSSY.RECONVERGENT B0, `(.L_x_9099) ;  /* 0x0000014000007945 */ /* 0x000fd80003800200 */
        /* <DEDUP_REMOVED lines=12> */
[----:B------:R-:W-:Y:S01]  /*b830*/  IADD3 R11, PT, PT, R11, R34, RZ ;  /* 0x000000220b0b7210 */ /* 0x000fe20007ffe0ff */
[----:B------:R-:W-:-:S03]  /*b840*/  IMAD.IADD R12, R12, 0x1, R13 ;  /* 0x000000010c0c7824 */ /* 0x000fc600078e020d */
[----:B------:R-:W-:-:S13]  /*b850*/  ISETP.GE.U32.AND P0, PT, R7, R6, PT ;  /* 0x000000060700720c */ /* 0x000fda0003f06070 */
[----:B------:R-:W-:Y:S02]  /*b860*/  @!P0 IADD3 R31, PT, PT, R10, R31, RZ ;  /* 0x0000001f0a1f8210 */ /* 0x000fe40007ffe0ff */
[----:B------:R-:W-:Y:S02]  /*b870*/  @!P0 IADD3 R32, PT, PT, R9, R32, RZ ;  /* 0x0000002009208210 */ /* 0x000fe40007ffe0ff */
[----:B------:R-:W-:Y:S02]  /*b880*/  @!P0 PRMT R10, R31, 0x7610, R10 ;  /* 0x000076101f0a8816 */ /* 0x000fe4000000000a */
[----:B------:R-:W-:-:S07]  /*b890*/  @!P0 PRMT R9, R32, 0x7610, R9 ;  /* 0x0000761020098816 */ /* 0x000fce0000000009 */
.L_x_9100:
[----:B------:R-:W-:Y:S05]  /*b8a0*/  BSYNC.RECONVERGENT B0 ;  /* 0x0000000000007941 */ /* 0x000fea0003800200 */
.L_x_9099:
[----:B------:R-:W-:Y:S02]  /*b8b0*/  IADD3 R0, PT, PT, R11, R0, R5 ;  /* 0x000000000b007210 */ /* 0x000fe40007ffe005 */
[----:B------:R-:W-:-:S03]  /*b8c0*/  IADD3 R3, PT, PT, R12, R3, R4 ;  /* 0x000000030c037210 */ /* 0x000fc60007ffe004 */
[----:B------:R-:W-:Y:S01]  /*b8d0*/  IMAD.IADD R0, R0, 0x1, R9 ;  /* 0x0000000100007824 */ /* 0x000fe200078e0209 */
[----:B------:R-:W-:-:S04]  /*b8e0*/  IADD3 R3, PT, PT, R3, R10, RZ ;  /* 0x0000000a03037210 */ /* 0x000fc80007ffe0ff */
[----:B------:R-:W-:Y:S02]  /*b8f0*/  PRMT R16, R3, 0x7610, R16 ;  /* 0x0000761003107816 */ /* 0x000fe40000000010 */
[----:B------:R-:W-:-:S07]  /*b900*/  PRMT R17, R0, 0x7610, R17 ;  /* 0x0000761000117816 */ /* 0x000fce0000000011 */
.L_x_9051:
[----:B------:R-:W-:Y:S05]  /*b910*/  BSYNC.RECONVERGENT B6 ;  /* 0x0000000000067941 */ /* 0x000fea0003800200 */
.L_x_9050:
        /* <DEDUP_REMOVED lines=11> */
[----:B---3--:R-:W-:Y:S02]  /*b9d0*/  ISETP.GE.U32.AND P0, PT, R8, 0x2, PT ;  /* 0x000000020800780c */ /* 0x008fe40003f06070 */
[----:B------:R-:W-:-:S05]  /*b9e0*/  LEA R0, R0, R3, 0x1 ;  /* 0x0000000300007211 */ /* 0x000fca00078e08ff */
[----:B------:R1:W-:Y:S06]  /*b9f0*/  STS.U16 [R0], R5 ;  /* 0x0000000500007388 */ /* 0x0003ec0000000400 */
[----:B------:R-:W-:Y:S05]  /*ba00*/  @!P0 BRA `(.L_x_9101) ;  /* 0x0000000000608947 */ /* 0x000fea0003800000 */
[----:B------:R-:W-:-:S07]  /*ba10*/  IMAD.MOV.U32 R4, RZ, RZ, R8 ;  /* 0x000000ffff047224 */ /* 0x000fce00078e0008 */
.L_x_9104:
        /* <DEDUP_REMOVED lines=11> */
[----:B------:R-:W1:Y:S02]  /*bad0*/  LDS.U16 R4, [R4] ;  /* 0x0000000004047984 */ /* 0x000e640000000400 */
[C---:B-1----:R-:W-:Y:S02]  /*bae0*/  PRMT R5, R4.reuse, 0x7770, RZ ;  /* 0x0000777004057816 */ /* 0x042fe400000000ff */
[----:B------:R-:W-:-:S03]  /*baf0*/  PRMT R6, R4, 0x7771, RZ ;  /* 0x0000777104067816 */ /* 0x000fc600000000ff */
[----:B------:R-:W-:Y:S01]  /*bb00*/  IMAD.IADD R5, R16, 0x1, R5 ;  /* 0x0000000110057824 */ /* 0x000fe200078e0205 */
[----:B------:R-:W-:-:S04]  /*bb10*/  IADD3 R6, PT, PT, R17, R6, RZ ;  /* 0x0000000611067210 */ /* 0x000fc80007ffe0ff */
[C---:B------:R-:W-:Y:S02]  /*bb20*/  PRMT R7, R6.reuse, 0x7604, R5 ;  /* 0x0000760406077816 */ /* 0x040fe40000000005 */
[----:B------:R-:W-:Y:S02]  /*bb30*/  PRMT R16, R5, 0x7610, R16 ;  /* 0x0000761005107816 */ /* 0x000fe40000000010 */
[----:B------:R-:W-:Y:S01]  /*bb40*/  PRMT R17, R6, 0x7610, R17 ;  /* 0x0000761006117816 */ /* 0x000fe20000000011 */
[----:B------:R1:W-:Y:S06]  /*bb50*/  STS.U16 [R0], R7 ;  /* 0x0000000700007388 */ /* 0x0003ec0000000400 */
.L_x_9103:
[----:B------:R-:W-:Y:S05]  /*bb60*/  BSYNC.RECONVERGENT B0 ;  /* 0x0000000000007941 */ /* 0x000fea0003800200 */
.L_x_9102:
[----:B------:R-:W-:Y:S01]  /*bb70*/  MOV R4, R10 ;  /* 0x0000000a00047202 */ /* 0x000fe20000000f00 */
[----:B------:R-:W-:Y:S06]  /*bb80*/  @P1 BRA `(.L_x_9104) ;  /* 0xfffffffc00a41947 */ /* 0x000fec000383ffff */
.L_x_9101:
        /* <DEDUP_REMOVED lines=15> */
[----:B------:R-:W-:-:S04]  /*bc80*/  HFMA2 R0, -RZ, RZ, 0, 1.9073486328125e-06 ;  /* 0x00000020ff007431 */ /* 0x000fc800000001ff */
[----:B------:R1:W-:Y:S01]  /*bc90*/  STS.U16 [R3], R4 ;  /* 0x0000000403007388 */ /* 0x0003e20000000400 */
[----:B------:R-:W-:Y:S05]  /*bca0*/  @!P0 BRA `(.L_x_9106) ;  /* 0x0000000000608947 */ /* 0x000fea0003800000 */
[----:B-1----:R-:W-:-:S07]  /*bcb0*/  MOV R4, R10 ;  /* 0x0000000a00047202 */ /* 0x002fce0000000f00 */
.L_x_9109:
        /* <DEDUP_REMOVED lines=9> */
[----:B------:R-:W-:-:S04]  /*bd50*/  LOP3.LUT R4, R4, 0x7fe, RZ, 0xc0, !PT ;  /* 0x000007fe04047812 */ /* 0x000fc800078ec0ff */
[----:B------:R-:W-:-:S06]  /*bd60*/  IADD3 R4, PT, PT, R3, R4, RZ ;  /* 0x0000000403047210 */ /* 0x000fcc0007ffe0ff */
        /* <DEDUP_REMOVED lines=9> */
.L_x_9108:
[----:B------:R-:W-:Y:S05]  /*be00*/  BSYNC.RECONVERGENT B0 ;  /* 0x0000000000007941 */ /* 0x000fea0003800200 */
.L_x_9107:
[----:B------:R-:W-:Y:S01]  /*be10*/  MOV R4, R7 ;  /* 0x0000000700047202 */ /* 0x000fe20000000f00 */
[----:B------:R-:W-:Y:S06]  /*be20*/  @P1 BRA `(.L_x_9109) ;  /* 0xfffffffc00a41947 */ /* 0x000fec000383ffff */
.L_x_9106:
[----:B------:R-:W-:Y:S01]  /*be30*/  ISETP.GE.U32.AND P0, PT, R0, 0x2, PT ;  /* 0x000000020000780c */ /* 0x000fe20003f06070 */
[----:B------:R-:W-:Y:S05]  /*be40*/  WARPSYNC.ALL ;  /* 0x0000000000007948 */ /* 0x000fea0003800000 */
[----:B------:R-:W-:Y:S07]  /*be50*/  BAR.SYNC.DEFER_BLOCKING 0x0 ;  /* 0x0000000000007b1d */ /* 0x000fee0000010000 */
[----:B------:R-:W-:Y:S05]  /*be60*/  @!P0 BRA `(.L_x_9105) ;  /* 0x0000000000348947 */ /* 0x000fea0003800000 */
[----:B-1----:R-:W-:-:S07]  /*be70*/  HFMA2 R3, -RZ, RZ, 0, 5.9604644775390625e-08 ;  /* 0x00000001ff037431 */ /* 0x002fce00000001ff */
.L_x_9110:
[----:B------:R-:W-:Y:S02]  /*be80*/  LOP3.LUT R4, R16, 0xffff, RZ, 0xc0, !PT ;  /* 0x0000ffff10047812 */ /* 0x000fe400078ec0ff */
[----:B------:R-:W-:Y:S02]  /*be90*/  LOP3.LUT R5, R17, 0xffff, RZ, 0xc0, !PT ;  /* 0x0000ffff11057812 */ /* 0x000fe400078ec0ff */
[----:B------:R-:W-:Y:S02]  /*bea0*/  PRMT R4, R4, 0x8880, RZ ;  /* 0x0000888004047816 */ /* 0x000fe400000000ff */
[----:B------:R-:W-:-:S03]  /*beb0*/  PRMT R6, R5, 0x8880, RZ ;  /* 0x0000888005067816 */ /* 0x000fc600000000ff */
[----:B------:R-:W1:Y:S04]  /*bec0*/  SHFL.DOWN PT, R5, R4, R3, 0x1f ;  /* 0x08001f0304057589 */ /* 0x000e6800000e0000 */
[----:B------:R2:W3:Y:S02]  /*bed0*/  SHFL.DOWN PT, R6, R6, R3, 0x1f ;  /* 0x08001f0306067589 */ /* 0x0004e400000e0000 */
[----:B--2---:R-:W-:-:S05]  /*bee0*/  IMAD.SHL.U32 R3, R3, 0x2, RZ ;  /* 0x0000000203037824 */ /* 0x004fca00078e00ff */
[----:B------:R-:W-:Y:S02]  /*bef0*/  ISETP.GE.AND P0, PT, R3, R0, PT ;  /* 0x000000000300720c */ /* 0x000fe40003f06270 */
[----:B-1----:R-:W-:Y:S02]  /*bf00*/  IADD3 R5, PT, PT, R5, R16, RZ ;  /* 0x0000001005057210 */ /* 0x002fe40007ffe0ff */
[----:B---3--:R-:W-:Y:S02]  /*bf10*/  IADD3 R17, PT, PT, R6, R17, RZ ;  /* 0x0000001106117210 */ /* 0x008fe40007ffe0ff */
[----:B------:R-:W-:-:S07]  /*bf20*/  PRMT R16, R5, 0x7610, R16 ;  /* 0x0000761005107816 */ /* 0x000fce0000000010 */
[----:B------:R-:W-:Y:S05]  /*bf30*/  @!P0 BRA `(.L_x_9110) ;  /* 0xfffffffc00d08947 */ /* 0x000fea000383ffff */
.L_x_9105:
[----:B------:R-:W2:Y:S01]  /*bf40*/  LDCU UR9, c[0x0][0x558] ;  /* 0x0000ab00ff0977ac */ /* 0x000ea20008000800 */
[----:B------:R-:W-:Y:S01]  /*bf50*/  IMAD.MOV.U32 R25, RZ, RZ, RZ ;  /* 0x000000ffff197224 */ /* 0x000fe200078e00ff */
        /* <DEDUP_REMOVED lines=285> */
.L_x_9111:
        /* <DEDUP_REMOVED lines=276> */
.L_x_9112:
        /* <DEDUP_REMOVED lines=286> */
.L_x_9114:
        /* <DEDUP_REMOVED lines=276> */
.L_x_9115:
        /* <DEDUP_REMOVED lines=24> */
.L_x_9117:
[----:B------:R-:W-:Y:S05]  /*10710*/  BSYNC.RECONVERGENT B0 ;  /* 0x0000000000007941 */ /* 0x000fea0003800200 */
.L_x_9116:
        /* <DEDUP_REMOVED lines=35> */
.L_x_9119:
[----:B------:R-:W-:Y:S05]  /*10950*/  BSYNC.RECONVERGENT B0 ;  /* 0x0000000000007941 */ /* 0x000fea0003800200 */
.L_x_9118:
        /* <DEDUP_REMOVED lines=20> */
[----:B-1----:R-:W-:-:S08]  /*10aa0*/  IMAD.U32 R2, RZ, RZ, UR6 ;  /* 0x00000006ff027e24 */ /* 0x002fd0000f8e00ff */
        /* <DEDUP_REMOVED lines=14> */
.L_x_9124:
[----:B------:R-:W-:-:S05]  /*10b90*/  IADD3 R9, PT, PT, R19, R0, RZ ;  /* 0x0000000013097210 */ /* 0x000fca0007ffe0ff */
[----:B---3--:R-:W-:-:S05]  /*10ba0*/  IMAD.WIDE.U32 R8, R9, 0x2, R6 ;  /* 0x0000000209087825 */ /* 0x008fca00078e0006 */
[----:B------:R-:W2:Y:S04]  /*10bb0*/  LDG.E.U8 R10, desc[UR36][R8.64+0x1] ;  /* 0x00000124080a7981 */ /* 0x000ea8000c1e1100 */
[----:B------:R-:W3:Y:S01]  /*10bc0*/  LDG.E.U8 R11, desc[UR36][R8.64] ;  /* 0x00000024080b7981 */ /* 0x000ee2000c1e1100 */
[----:B------:R-:W-:-:S04]  /*10bd0*/  IADD3 R0, PT, PT, R3, R0, RZ ;  /* 0x0000000003007210 */ /* 0x000fc80007ffe0ff */
[----:B------:R-:W-:Y:S02]  /*10be0*/  ISETP.GE.U32.AND P1, PT, R0, UR8, PT ;  /* 0x0000000800007c0c */ /* 0x000fe4000bf26070 */
[----:B--2---:R-:W-:Y:S01]  /*10bf0*/  IADD3 R10, PT, PT, R10, R25, RZ ;  /* 0x000000190a0a7210 */ /* 0x004fe20007ffe0ff */
[----:B---3--:R-:W-:-:S03]  /*10c00*/  IMAD.IADD R2, R11, 0x1, R2 ;  /* 0x000000010b027824 */ /* 0x008fc600078e0202 */
[----:B------:R-:W-:-:S07]  /*10c10*/  PRMT R25, R10, 0x7610, R25 ;  /* 0x000076100a197816 */ /* 0x000fce0000000019 */
[----:B------:R-:W-:Y:S05]  /*10c20*/  @!P1 BRA `(.L_x_9124) ;  /* 0xfffffffc00d89947 */ /* 0x000fea000383ffff */
[----:B------:R-:W-:Y:S05]  /*10c30*/  BSYNC.RECONVERGENT B1 ;  /* 0x0000000000017941 */ /* 0x000fea0003800200 */
.L_x_9123:
[----:B------:R-:W-:Y:S05]  /*10c40*/  BRA `(.L_x_9122) ;  /* 0x0000000000587947 */ /* 0x000fea0003800000 */
.L_x_9121:
        /* <DEDUP_REMOVED lines=11> */
.L_x_9125:
[----:B------:R-:W-:-:S04]  /*10d00*/  IMAD.IADD R9, R19, 0x1, R0 ;  /* 0x0000000113097824 */ /* 0x000fc800078e0200 */
[----:B--2---:R-:W-:-:S04]  /*10d10*/  IMAD R9, R9, R11, R18 ;  /* 0x0000000b09097224 */ /* 0x004fc800078e0212 */
[----:B---3--:R-:W-:-:S05]  /*10d20*/  IMAD.WIDE.U32 R8, R9, 0x2, R6 ;  /* 0x0000000209087825 */ /* 0x008fca00078e0006 */
[----:B------:R-:W2:Y:S04]  /*10d30*/  LDG.E.U8 R10, desc[UR36][R8.64+0x1] ;  /* 0x00000124080a7981 */ /* 0x000ea8000c1e1100 */
[----:B------:R-:W3:Y:S01]  /*10d40*/  LDG.E.U8 R3, desc[UR36][R8.64] ;  /* 0x0000002408037981 */ /* 0x000ee2000c1e1100 */
[----:B----4-:R-:W-:-:S04]  /*10d50*/  IADD3 R0, PT, PT, R13, R0, RZ ;  /* 0x000000000d007210 */ /* 0x010fc80007ffe0ff */
[----:B------:R-:W-:Y:S01]  /*10d60*/  ISETP.GE.U32.AND P1, PT, R0, UR7, PT ;  /* 0x0000000700007c0c */ /* 0x000fe2000bf26070 */
[----:B--2---:R-:W-:Y:S01]  /*10d70*/  IMAD.IADD R10, R10, 0x1, R25 ;  /* 0x000000010a0a7824 */ /* 0x004fe200078e0219 */
[----:B---3--:R-:W-:-:S04]  /*10d80*/  IADD3 R2, PT, PT, R3, R2, RZ ;  /* 0x0000000203027210 */ /* 0x008fc80007ffe0ff */
[----:B------:R-:W-:-:S07]  /*10d90*/  PRMT R25, R10, 0x7610, R25 ;  /* 0x000076100a197816 */ /* 0x000fce0000000019 */
[----:B------:R-:W-:Y:S05]  /*10da0*/  @!P1 BRA `(.L_x_9125) ;  /* 0xfffffffc00d49947 */ /* 0x000fea000383ffff */
.L_x_9122:
[----:B------:R-:W-:Y:S05]  /*10db0*/  BSYNC.RECONVERGENT B0 ;  /* 0x0000000000007941 */ /* 0x000fea0003800200 */
.L_x_9120:
        /* <DEDUP_REMOVED lines=11> */
.L_x_9129:
        /* <DEDUP_REMOVED lines=8> */
[----:B------:R-:W-:-:S06]  /*10ef0*/  LEA R3, R3, UR8, 0x1 ;  /* 0x0000000803037c11 */ /* 0x000fcc000f8e08ff */
[----:B------:R-:W1:Y:S02]  /*10f00*/  LDS.U16 R3, [R3] ;  /* 0x0000000003037984 */ /* 0x000e640000000400 */
[C---:B-1----:R-:W-:Y:S02]  /*10f10*/  PRMT R6, R3.reuse, 0x7771, RZ ;  /* 0x0000777103067816 */ /* 0x042fe400000000ff */
[----:B------:R-:W-:-:S03]  /*10f20*/  PRMT R7, R3, 0x7770, RZ ;  /* 0x0000777003077816 */ /* 0x000fc600000000ff */
[----:B------:R-:W-:Y:S01]  /*10f30*/  IMAD.IADD R25, R25, 0x1, R6 ;  /* 0x0000000119197824 */ /* 0x000fe200078e0206 */
[----:B------:R-:W-:-:S04]  /*10f40*/  IADD3 R2, PT, PT, R2, R7, RZ ;  /* 0x0000000702027210 */ /* 0x000fc80007ffe0ff */
[----:B------:R-:W-:-:S05]  /*10f50*/  PRMT R7, R25, 0x7604, R2 ;  /* 0x0000760419077816 */ /* 0x000fca0000000002 */
[----:B------:R1:W-:Y:S02]  /*10f60*/  STS.U16 [R0], R7 ;  /* 0x0000000700007388 */ /* 0x0003e40000000400 */
.L_x_9128:
[----:B------:R-:W-:Y:S05]  /*10f70*/  BSYNC.RECONVERGENT B0 ;  /* 0x0000000000007941 */ /* 0x000fea0003800200 */
.L_x_9127:
[----:B------:R-:W-:-:S03]  /*10f80*/  UISETP.GT.U32.AND UP0, UPT, UR4, 0x3, UPT ;  /* 0x000000030400788c */ /* 0x000fc6000bf04070 */
[----:B------:R-:W-:-:S06]  /*10f90*/  UMOV UR4, UR7 ;  /* 0x0000000700047c82 */ /* 0x000fcc0008000000 */
[----:B------:R-:W-:Y:S05]  /*10fa0*/  BRA.U UP0, `(.L_x_9129) ;  /* 0xfffffffd00b07547 */ /* 0x000fea000b83ffff */
.L_x_9126:
[----:B------:R-:W2:Y:S02]  /*10fb0*/  LDCU UR4, c[0x0][0x39c] ;  /* 0x00007380ff0477ac */ /* 0x000ea40008000800 */
[----:B--2---:R-:W-:-:S09]  /*10fc0*/  UISETP.NE.AND UP0, UPT, UR4, URZ, UPT ;  /* 0x000000ff0400728c */ /* 0x004fd2000bf05270 */
[----:B------:R-:W-:Y:S05]  /*10fd0*/  BRA.U !UP0, `(.L_x_9130) ;  /* 0x0000000108b07547 */ /* 0x000fea000b800000 */
[----:B------:R-:W-:Y:S02]  /*10fe0*/  UISETP.GE.U32.AND UP0, UPT, UR6, 0x21, UPT ;  /* 0x000000210600788c */ /* 0x000fe4000bf06070 */
[----:B------:R-:W-:-:S07]  /*10ff0*/  UMOV UR4, UR6 ;  /* 0x0000000600047c82 */ /* 0x000fce0008000000 */
[----:B------:R-:W-:Y:S05]  /*11000*/  BRA.U !UP0, `(.L_x_9131) ;  /* 0x0000000108647547 */ /* 0x000fea000b800000 */
[----:B------:R-:W-:Y:S01]  /*11010*/  PRMT R3, R25, 0x7604, R2 ;  /* 0x0000760419037816 */ /* 0x000fe20000000002 */
[----:B------:R-:W-:Y:S01]  /*11020*/  UISETP.GE.U32.AND UP0, UPT, UR6, 0x40, UPT ;  /* 0x000000400600788c */ /* 0x000fe2000bf06070 */
[----:B------:R-:W-:-:S03]  /*11030*/  UMOV UR4, 0x20 ;  /* 0x0000002000047882 */ /* 0x000fc60000000000 */
[----:B------:R2:W-:Y:S05]  /*11040*/  STS.U16 [R0], R3 ;  /* 0x0000000300007388 */ /* 0x0005ea0000000400 */
[----:B------:R-:W-:Y:S05]  /*11050*/  BRA.U !UP0, `(.L_x_9131) ;  /* 0x0000000108507547 */ /* 0x000fea000b800000 */
[----:B------:R-:W-:-:S05]  /*11060*/  UMOV UR5, UR6 ;  /* 0x0000000600057c82 */ /* 0x000fca0008000000 */
.L_x_9134:
[----:B------:R-:W-:Y:S01]  /*11070*/  USHF.R.U32.HI UR7, URZ, 0x1, UR5 ;  /* 0x00000001ff077899 */ /* 0x000fe20008011605 */
[----:B------:R-:W-:Y:S05]  /*11080*/  BAR.SYNC.DEFER_BLOCKING 0x0 ;  /* 0x0000000000007b1d */ /* 0x000fea0000010000 */
[----:B--2---:R-:W-:Y:S01]  /*11090*/  IADD3 R3, PT, PT, R18, UR7, RZ ;  /* 0x0000000712037c10 */ /* 0x004fe2000fffe0ff */
[----:B------:R-:W-:Y:S03]  /*110a0*/  BSSY.RECONVERGENT B0, `(.L_x_9132) ;  /* 0x000000c000007945 */ /* 0x000fe60003800200 */
[----:B------:R-:W-:-:S04]  /*110b0*/  ISETP.GE.U32.AND P1, PT, R3, UR6, PT ;  /* 0x0000000603007c0c */ /* 0x000fc8000bf26070 */
[----:B------:R-:W-:-:S13]  /*110c0*/  ISETP.GE.U32.OR P1, PT, R18, UR7, P1 ;  /* 0x0000000712007c0c */ /* 0x000fda0008f26470 */
[----:B------:R-:W-:Y:S05]  /*110d0*/  @P1 BRA `(.L_x_9133) ;  /* 0x0000000000201947 */ /* 0x000fea0003800000 */
[----:B------:R-:W-:-:S09]  /*110e0*/  ULOP3.LUT UR8, UR5, 0x7fe, URZ, 0xc0, !UPT ;  /* 0x000007fe05087892 */ /* 0x000fd2000f8ec0ff */
[----:B------:R-:W2:Y:S02]  /*110f0*/  LDS.U16 R6, [R0+UR8] ;  /* 0x0000000800067984 */ /* 0x000ea40008000400 */
[C---:B--2---:R-:W-:Y:S02]  /*11100*/  PRMT R3, R6.reuse, 0x7770, RZ ;  /* 0x0000777006037816 */ /* 0x044fe400000000ff */
[----:B------:R-:W-:Y:S02]  /*11110*/  PRMT R6, R6, 0x7771, RZ ;  /* 0x0000777106067816 */ /* 0x000fe400000000ff */
[----:B------:R-:W-:-:S03]  /*11120*/  IADD3 R2, PT, PT, R2, R3, RZ ;  /* 0x0000000302027210 */ /* 0x000fc60007ffe0ff */
[----:B------:R-:W-:-:S05]  /*11130*/  IMAD.IADD R25, R25, 0x1, R6 ;  /* 0x0000000119197824 */ /* 0x000fca00078e0206 */
[----:B------:R-:W-:-:S05]  /*11140*/  PRMT R3, R25, 0x7604, R2 ;  /* 0x0000760419037816 */ /* 0x000fca0000000002 */
[----:B------:R2:W-:Y:S02]  /*11150*/  STS.U16 [R0], R3 ;  /* 0x0000000300007388 */ /* 0x0005e40000000400 */
.L_x_9133:
[----:B------:R-:W-:Y:S05]  /*11160*/  BSYNC.RECONVERGENT B0 ;  /* 0x0000000000007941 */ /* 0x000fea0003800200 */
.L_x_9132:
[----:B------:R-:W-:-:S03]  /*11170*/  UISETP.GT.U32.AND UP0, UPT, UR5, 0x7f, UPT ;  /* 0x0000007f0500788c */ /* 0x000fc6000bf04070 */
[----:B------:R-:W-:-:S06]  /*11180*/  UMOV UR5, UR7 ;  /* 0x0000000700057c82 */ /* 0x000fcc0008000000 */
[----:B------:R-:W-:Y:S05]  /*11190*/  BRA.U UP0, `(.L_x_9134) ;  /* 0xfffffffd00b47547 */ /* 0x000fea000b83ffff */
.L_x_9131:
[----:B------:R-:W-:Y:S01]  /*111a0*/  BAR.SYNC.DEFER_BLOCKING 0x0 ;  /* 0x0000000000007b1d */ /* 0x000fe20000010000 */
[----:B------:R-:W-:-:S09]  /*111b0*/  UISETP.GE.U32.AND UP0, UPT, UR4, 0x2, UPT ;  /* 0x000000020400788c */ /* 0x000fd2000bf06070 */
[----:B------:R-:W-:Y:S05]  /*111c0*/  BRA.U !UP0, `(.L_x_9130) ;  /* 0x0000000108347547 */ /* 0x000fea000b800000 */
[----:B-12---:R-:W-:-:S07]  /*111d0*/  HFMA2 R0, -RZ, RZ, 0, 5.9604644775390625e-08 ;  /* 0x00000001ff007431 */ /* 0x006fce00000001ff */
.L_x_9135:
[----:B------:R-:W-:Y:S02]  /*111e0*/  LOP3.LUT R6, R25, 0xffff, RZ, 0xc0, !PT ;  /* 0x0000ffff19067812 */ /* 0x000fe400078ec0ff */
[----:B------:R-:W-:Y:S02]  /*111f0*/  LOP3.LUT R3, R2, 0xffff, RZ, 0xc0, !PT ;  /* 0x0000ffff02037812 */ /* 0x000fe400078ec0ff */
        /* <DEDUP_REMOVED lines=10> */
.L_x_9130:
        /* <DEDUP_REMOVED lines=10> */
[----:B-1----:R-:W-:-:S03]  /*11340*/  IADD3.X R7, PT, PT, RZ, UR5, RZ, P2, !PT ;  /* 0x00000005ff077c10 */ /* 0x002fc600097fe4ff */
[----:B------:R-:W-:-:S04]  /*11350*/  IMAD.X R5, RZ, RZ, UR5, P1 ;  /* 0x00000005ff057e24 */ /* 0x000fc800088e06ff */
[----:B--2---:R-:W2:Y:S04]  /*11360*/  @P0 LDG.E.U8 R3, desc[UR36][R6.64] ;  /* 0x0000002406030981 */ /* 0x004ea8000c1e1100 */
[----:B------:R-:W3:Y:S01]  /*11370*/  @P0 LDG.E.U8 R0, desc[UR36][R4.64] ;  /* 0x0000002404000981 */ /* 0x000ee2000c1e1100 */
[----:B------:R-:W1:Y:S02]  /*11380*/  LDCU.U8 UR4, c[0x0][0x789] ;  /* 0x0000f120ff0477ac */ /* 0x000e640008000000 */
[----:B-1----:R-:W-:Y:S02]  /*11390*/  ISETP.NE.AND P1, PT, RZ, UR4, PT ;  /* 0x00000004ff007c0c */ /* 0x002fe4000bf25270 */
[----:B--2---:R-:W-:Y:S02]  /*113a0*/  @P0 IADD3 R3, PT, PT, R2, R3, RZ ;  /* 0x0000000302030210 */ /* 0x004fe40007ffe0ff */
[----:B---3--:R-:W-:-:S02]  /*113b0*/  @P0 IADD3 R0, PT, PT, R25, R0, RZ ;  /* 0x0000000019000210 */ /* 0x008fc40007ffe0ff */
[----:B------:R-:W-:Y:S02]  /*113c0*/  @P0 PRMT R2, R3, 0x7610, R2 ;  /* 0x0000761003020816 */ /* 0x000fe40000000002 */
[----:B------:R-:W-:-:S05]  /*113d0*/  @P0 PRMT R25, R0, 0x7610, R25 ;  /* 0x0000761000190816 */ /* 0x000fca0000000019 */
[----:B------:R1:W-:Y:S04]  /*113e0*/  @!P1 STG.E.U8 desc[UR36][R6.64], R2 ;  /* 0x0000000206009986 */ /* 0x0003e8000c101124 */
[----:B------:R1:W-:Y:S01]  /*113f0*/  @!P1 STG.E.U8 desc[UR36][R4.64], R25 ;  /* 0x0000001904009986 */ /* 0x0003e2000c101124 */
[----:B------:R-:W-:Y:S05]  /*11400*/  @!P1 EXIT ;  /* 0x000000000000994d */ /* 0x000fea0003800000 */
[----:B------:R-:W2:Y:S02]  /*11410*/  LDCU UR4, c[0x0][0x78c] ;  /* 0x0000f180ff0477ac */ /* 0x000ea40008000800 */
[----:B--2---:R-:W-:-:S09]  /*11420*/  UISETP.NE.AND UP0, UPT, UR4, 0x1, UPT ;  /* 0x000000010400788c */ /* 0x004fd2000bf05270 */
        /* <DEDUP_REMOVED lines=17> */
.L_x_9138:
        /* <DEDUP_REMOVED lines=14> */
[----:B------:R2:W-:Y:S01]  /*11620*/  STG.E.U8 desc[UR36][R14.64], R2 ;  /* 0x000000020e007986 */ /* 0x0005e2000c101124 */
[----:B0-----:R-:W-:Y:S01]  /*11630*/  MOV R10, UR4 ;  /* 0x00000004000a7c02 */ /* 0x001fe20008000f00 */
[----:B--2---:R-:W-:-:S07]  /*11640*/  IMAD.U32 R11, RZ, RZ, UR5 ;  /* 0x00000005ff0b7e24 */ /* 0x004fce000f8e00ff */
[----:B------:R-:W-:-:S07]  /*11650*/  LEPC R20, `(.L_x_9139) ;  /* 0x000000001014794e */ /* 0x000fce0000000000 */
[----:B-1----:R-:W-:Y:S05]  /*11660*/  CALL.ABS.NOINC R16 ;  /* 0x0000000010007343 */ /* 0x002fea0003c00000 */
.L_x_9139:
[----:B------:R-:W-:Y:S05]  /*11670*/  BRA `(.L_x_9140) ;  /* 0x0000000000047947 */ /* 0x000fea0003800000 */
.L_x_9137:
[----:B------:R2:W-:Y:S02]  /*11680*/  STG.E.U8 desc[UR36][R6.64], R2 ;  /* 0x0000000206007986 */ /* 0x0005e4000c101124 */
.L_x_9140:
[----:B------:R-:W3:Y:S02]  /*11690*/  LDCU.64 UR4, c[0x0][0x758] ;  /* 0x0000eb00ff0477ac */ /* 0x000ee40008000a00 */
[----:B---3--:R-:W-:-:S04]  /*116a0*/  IADD3 R22, P0, PT, R22, UR4, RZ ;  /* 0x0000000416167c10 */ /* 0x008fc8000ff1e0ff */
[----:B------:R-:W-:-:S05]  /*116b0*/  IADD3.X R23, PT, PT, RZ, UR5, RZ, P0, !PT ;  /* 0x00000005ff177c10 */ /* 0x000fca00087fe4ff */
[----:B------:R-:W-:Y:S01]  /*116c0*/  STG.E.U8 desc[UR36][R22.64], R25 ;  /* 0x0000001916007986 */ /* 0x000fe2000c101124 */
[----:B------:R-:W-:Y:S05]  /*116d0*/  EXIT ;  /* 0x000000000000794d */ /* 0x000fea0003800000 */
.L_x_9136:
[----:B------:R-:W3:Y:S01]  /*116e0*/  LDCU.U8 UR4, c[0x0][0x788] ;  /* 0x0000f100ff0477ac */ /* 0x000ee20008000000 */
[----:B------:R-:W4:Y:S01]  /*116f0*/  LDCU.U8 UR5, c[0x0][0x789] ;  /* 0x0000f120ff0577ac */ /* 0x000f220008000000 */
[----:B---3--:R-:W-:Y:S02]  /*11700*/  UISETP.NE.AND UP1, UPT, UR4, URZ, UPT ;  /* 0x000000ff0400728c */ /* 0x008fe4000bf25270 */
[----:B----4-:R-:W-:-:S07]  /*11710*/  UISETP.NE.AND UP0, UPT, UR5, URZ, UPT ;  /* 0x000000ff0500728c */ /* 0x010fce000bf05270 */
[----:B------:R-:W-:Y:S05]  /*11720*/  BRA.U !UP1, `(.L_x_9141) ;  /* 0x0000000109147547 */ /* 0x000fea000b800000 */
[----:B-12---:R-:W2:Y:S04]  /*11730*/  LDG.E.U8 R0, desc[UR36][R4.64+0x1] ;  /* 0x0000012404007981 */ /* 0x006ea8000c1e1100 */
[----:B------:R-:W3:Y:S01]  /*11740*/  LDG.E.U8 R3, desc[UR36][R4.64] ;  /* 0x0000002404037981 */ /* 0x000ee2000c1e1100 */
[----:B--2---:R-:W-:Y:S01]  /*11750*/  IMAD.IADD R0, R25, 0x1, R0 ;  /* 0x0000000119007824 */ /* 0x004fe200078e0200 */
[----:B---3--:R-:W-:-:S04]  /*11760*/  IADD3 R2, PT, PT, R2, R3, RZ ;  /* 0x0000000302027210 */ /* 0x008fc80007ffe0ff */
[----:B------:R-:W-:-:S07]  /*11770*/  PRMT R25, R0, 0x7610, R25 ;  /* 0x0000761000197816 */ /* 0x000fce0000000019 */
.L_x_9141:
        /* <DEDUP_REMOVED lines=11> */
[----:B------:R-:W2:Y:S01]  /*11830*/  LDCU.64 UR8, c[0x4][0x88] ;  /* 0x01001100ff0877ac */ /* 0x000ea20008000a00 */
[----:B---3--:R-:W-:Y:S02]  /*11840*/  MOV R4, UR4 ;  /* 0x0000000400047c02 */ /* 0x008fe40008000f00 */
[----:B------:R-:W-:Y:S01]  /*11850*/  MOV R5, UR5 ;  /* 0x0000000500057c02 */ /* 0x000fe20008000f00 */
[----:B-----5:R-:W-:Y:S01]  /*11860*/  IMAD.U32 R6, RZ, RZ, UR6 ;  /* 0x00000006ff067e24 */ /* 0x020fe2000f8e00ff */
[----:B-1----:R-:W-:-:S02]  /*11870*/  MOV R7, UR7 ;  /* 0x0000000700077c02 */ /* 0x002fc40008000f00 */
[----:B--2---:R-:W-:Y:S01]  /*11880*/  MOV R10, UR8 ;  /* 0x00000008000a7c02 */ /* 0x004fe20008000f00 */
[----:B----4-:R-:W-:-:S07]  /*11890*/  IMAD.U32 R11, RZ, RZ, UR9 ;  /* 0x00000009ff0b7e24 */ /* 0x010fce000f8e00ff */
[----:B------:R-:W-:-:S07]  /*118a0*/  LEPC R20, `(.L_x_9144) ;  /* 0x000000001014794e */ /* 0x000fce0000000000 */
[----:B0-----:R-:W-:Y:S05]  /*118b0*/  CALL.ABS.NOINC R14 ;  /* 0x000000000e007343 */ /* 0x001fea0003c00000 */
.L_x_9144:
        /* <DEDUP_REMOVED lines=13> */
[----:B------:R2:W-:Y:S01]  /*11990*/  STG.E.U8 desc[UR36][R14.64], R2 ;  /* 0x000000020e007986 */ /* 0x0005e2000c101124 */
[----:B------:R-:W-:Y:S01]  /*119a0*/  MOV R7, UR9 ;  /* 0x0000000900077c02 */ /* 0x000fe20008000f00 */
[----:B0-----:R-:W-:Y:S01]  /*119b0*/  IMAD.U32 R10, RZ, RZ, UR4 ;  /* 0x00000004ff0a7e24 */ /* 0x001fe2000f8e00ff */
[----:B--2---:R-:W-:-:S07]  /*119c0*/  MOV R11, UR5 ;  /* 0x00000005000b7c02 */ /* 0x004fce0008000f00 */
[----:B------:R-:W-:-:S07]  /*119d0*/  LEPC R20, `(.L_x_9145) ;  /* 0x000000001014794e */ /* 0x000fce0000000000 */
[----:B-1----:R-:W-:Y:S05]  /*119e0*/  CALL.ABS.NOINC R16 ;  /* 0x0000000010007343 */ /* 0x002fea0003c00000 */
.L_x_9145:
[----:B------:R-:W-:Y:S05]  /*119f0*/  BRA `(.L_x_9146) ;  /* 0x0000000000107947 */ /* 0x000fea0003800000 */
.L_x_9143:
[----:B------:R-:W3:Y:S02]  /*11a00*/  LDCU.64 UR4, c[0x0][0x758] ;  /* 0x0000eb00ff0477ac */ /* 0x000ee40008000a00 */
[----:B---3--:R-:W-:-:S04]  /*11a10*/  IADD3 R4, P0, PT, R24, UR4, RZ ;  /* 0x0000000418047c10 */ /* 0x008fc8000ff1e0ff */
[----:B------:R-:W-:-:S05]  /*11a20*/  IADD3.X R5, PT, PT, RZ, UR5, RZ, P0, !PT ;  /* 0x00000005ff057c10 */ /* 0x000fca00087fe4ff */
[----:B------:R3:W-:Y:S04]  /*11a30*/  STG.E.U8 desc[UR36][R4.64], R2 ;  /* 0x0000000204007986 */ /* 0x0007e8000c101124 */
.L_x_9146:
[----:B------:R-:W4:Y:S02]  /*11a40*/  LDCU.64 UR4, c[0x0][0x758] ;  /* 0x0000eb00ff0477ac */ /* 0x000f240008000a00 */
[----:B----4-:R-:W-:-:S05]  /*11a50*/  IADD3 R22, P0, PT, R22, UR4, RZ ;  /* 0x0000000416167c10 */ /* 0x010fca000ff1e0ff */
[----:B------:R-:W-:-:S05]  /*11a60*/  IMAD.X R23, RZ, RZ, UR5, P0 ;  /* 0x00000005ff177e24 */ /* 0x000fca00080e06ff */
[----:B------:R-:W-:Y:S01]  /*11a70*/  STG.E.U8 desc[UR36][R22.64], R25 ;  /* 0x0000001916007986 */ /* 0x000fe2000c101124 */
[----:B------:R-:W-:Y:S05]  /*11a80*/  EXIT ;  /* 0x000000000000794d */ /* 0x000fea0003800000 */
.L_x_9142:
[----:B------:R-:W-:Y:S04]  /*11a90*/  STG.E.U8 desc[UR36][R4.64], R2 ;  /* 0x0000000204007986 */ /* 0x000fe8000c101124 */
[----:B------:R-:W-:Y:S01]  /*11aa0*/  STG.E.U8 desc[UR36][R4.64+0x1], R25 ;  /* 0x0000011904007986 */ /* 0x000fe2000c101124 */
[----:B------:R-:W-:Y:S05]  /*11ab0*/  EXIT ;  /* 0x000000000000794d */ /* 0x000fea0003800000 */
.L_x_9113:
        /* <DEDUP_REMOVED lines=21> */
[----:B------:R-:W2:Y:S04]  /*11c10*/  @P2 LDG.E.U8 R7, desc[UR36][R4.64] ;  /* 0x0000002404072981 */ /* 0x000ea8000c1e1100 */
[----:B------:R-:W3:Y:S01]  /*11c20*/  @P2 LDG.E.U8 R0, desc[UR36][R2.64] ;  /* 0x0000002402002981 */ /* 0x000ee2000c1e1100 */
[----:B------:R-:W1:Y:S02]  /*11c30*/  LDCU.U8 UR4, c[0x0][0x789] ;  /* 0x0000f120ff0477ac */ /* 0x000e640008000000 */
[----:B-1----:R-:W-:Y:S01]  /*11c40*/  ISETP.NE.AND P0, PT, RZ, UR4, PT ;  /* 0x00000004ff007c0c */ /* 0x002fe2000bf05270 */
[----:B--2---:R-:W-:Y:S01]  /*11c50*/  @P2 IMAD.IADD R7, R16, 0x1, R7 ;  /* 0x0000000110072824 */ /* 0x004fe200078e0207 */
[----:B---3--:R-:W-:-:S04]  /*11c60*/  @P2 IADD3 R0, PT, PT, R17, R0, RZ ;  /* 0x0000000011002210 */ /* 0x008fc80007ffe0ff */
        /* <DEDUP_REMOVED lines=24> */
.L_x_9149:
        /* <DEDUP_REMOVED lines=13> */
[----:B------:R2:W-:Y:S01]  /*11ec0*/  STG.E.U8 desc[UR36][R14.64], R16 ;  /* 0x000000100e007986 */ /* 0x0005e2000c101124 */
[----:B------:R-:W-:Y:S02]  /*11ed0*/  MOV R6, UR8 ;  /* 0x0000000800067c02 */ /* 0x000fe40008000f00 */
[----:B0-----:R-:W-:Y:S02]  /*11ee0*/  MOV R10, UR4 ;  /* 0x00000004000a7c02 */ /* 0x001fe40008000f00 */
[----:B--2---:R-:W-:-:S07]  /*11ef0*/  MOV R11, UR5 ;  /* 0x00000005000b7c02 */ /* 0x004fce0008000f00 */
[----:B------:R-:W-:-:S07]  /*11f00*/  LEPC R20, `(.L_x_9150) ;  /* 0x000000001014794e */ /* 0x000fce0000000000 */
[----:B-1----:R-:W-:Y:S05]  /*11f10*/  CALL.ABS.NOINC R2 ;  /* 0x0000000002007343 */ /* 0x002fea0003c00000 */
.L_x_9150:
[----:B------:R-:W-:Y:S05]  /*11f20*/  BRA `(.L_x_9151) ;  /* 0x0000000000047947 */ /* 0x000fea0003800000 */
.L_x_9148:
[----:B------:R2:W-:Y:S02]  /*11f30*/  STG.E.U8 desc[UR36][R4.64], R16 ;  /* 0x0000001004007986 */ /* 0x0005e4000c101124 */
.L_x_9151:
[----:B------:R-:W3:Y:S02]  /*11f40*/  LDCU.64 UR4, c[0x0][0x758] ;  /* 0x0000eb00ff0477ac */ /* 0x000ee40008000a00 */
[----:B---3--:R-:W-:-:S05]  /*11f50*/  IADD3 R22, P0, PT, R22, UR4, RZ ;  /* 0x0000000416167c10 */ /* 0x008fca000ff1e0ff */
[----:B------:R-:W-:-:S05]  /*11f60*/  IMAD.X R23, RZ, RZ, UR5, P0 ;  /* 0x00000005ff177e24 */ /* 0x000fca00080e06ff */
[----:B------:R-:W-:Y:S01]  /*11f70*/  STG.E.U8 desc[UR36][R22.64], R17 ;  /* 0x0000001116007986 */ /* 0x000fe2000c101124 */
[----:B------:R-:W-:Y:S05]  /*11f80*/  EXIT ;  /* 0x000000000000794d */ /* 0x000fea0003800000 */
.L_x_9147:
[----:B------:R-:W1:Y:S01]  /*11f90*/  LDCU.U8 UR4, c[0x0][0x788] ;  /* 0x0000f100ff0477ac */ /* 0x000e620008000000 */
[----:B------:R-:W2:Y:S01]  /*11fa0*/  LDCU.U8 UR5, c[0x0][0x789] ;  /* 0x0000f120ff0577ac */ /* 0x000ea20008000000 */
[----:B-1----:R-:W-:Y:S02]  /*11fb0*/  UISETP.NE.AND UP0, UPT, UR4, URZ, UPT ;  /* 0x000000ff0400728c */ /* 0x002fe4000bf05270 */
[----:B--2---:R-:W-:-:S07]  /*11fc0*/  UISETP.NE.AND UP1, UPT, UR5, URZ, UPT ;  /* 0x000000ff0500728c */ /* 0x004fce000bf25270 */
[----:B------:R-:W-:Y:S05]  /*11fd0*/  BRA.U !UP0, `(.L_x_9152) ;  /* 0x0000000108187547 */ /* 0x000fea000b800000 */
[----:B------:R-:W2:Y:S04]  /*11fe0*/  LDG.E.U8 R3, desc[UR36][R4.64] ;  /* 0x0000002404037981 */ /* 0x000ea8000c1e1100 */
[----:B------:R-:W3:Y:S01]  /*11ff0*/  LDG.E.U8 R0, desc[UR36][R4.64+0x1] ;  /* 0x0000012404007981 */ /* 0x000ee2000c1e1100 */
[----:B--2---:R-:W-:Y:S02]  /*12000*/  IADD3 R3, PT, PT, R16, R3, RZ ;  /* 0x0000000310037210 */ /* 0x004fe40007ffe0ff */
[----:B---3--:R-:W-:Y:S02]  /*12010*/  IADD3 R0, PT, PT, R17, R0, RZ ;  /* 0x0000000011007210 */ /* 0x008fe40007ffe0ff */
[----:B------:R-:W-:Y:S02]  /*12020*/  PRMT R16, R3, 0x7610, R16 ;  /* 0x0000761003107816 */ /* 0x000fe40000000010 */
[----:B------:R-:W-:-:S07]  /*12030*/  PRMT R17, R0, 0x7610, R17 ;  /* 0x0000761000117816 */ /* 0x000fce0000000011 */
.L_x_9152:
        /* <DEDUP_REMOVED lines=20> */
.L_x_9155:
        /* <DEDUP_REMOVED lines=19> */
.L_x_9156:
[----:B------:R-:W-:Y:S05]  /*122b0*/  BRA `(.L_x_9157) ;  /* 0x0000000000107947 */ /* 0x000fea0003800000 */
.L_x_9154:
[----:B------:R-:W1:Y:S02]  /*122c0*/  LDCU.64 UR4, c[0x0][0x758] ;  /* 0x0000eb00ff0477ac */ /* 0x000e640008000a00 */
[----:B-1----:R-:W-:-:S04]  /*122d0*/  IADD3 R2, P0, PT, R25, UR4, RZ ;  /* 0x0000000419027c10 */ /* 0x002fc8000ff1e0ff */
[----:B------:R-:W-:-:S05]  /*122e0*/  IADD3.X R3, PT, PT, RZ, UR5, RZ, P0, !PT ;  /* 0x00000005ff037c10 */ /* 0x000fca00087fe4ff */
[----:B------:R1:W-:Y:S04]  /*122f0*/  STG.E.U8 desc[UR36][R2.64], R16 ;  /* 0x0000001002007986 */ /* 0x0003e8000c101124 */
.L_x_9157:
[----:B------:R-:W2:Y:S02]  /*12300*/  LDCU.64 UR4, c[0x0][0x758] ;  /* 0x0000eb00ff0477ac */ /* 0x000ea40008000a00 */
[----:B--2---:R-:W-:-:S04]  /*12310*/  IADD3 R22, P0, PT, R22, UR4, RZ ;  /* 0x0000000416167c10 */ /* 0x004fc8000ff1e0ff */
[----:B------:R-:W-:-:S05]  /*12320*/  IADD3.X R23, PT, PT, RZ, UR5, RZ, P0, !PT ;  /* 0x00000005ff177c10 */ /* 0x000fca00087fe4ff */
[----:B------:R-:W-:Y:S01]  /*12330*/  STG.E.U8 desc[UR36][R22.64], R17 ;  /* 0x0000001116007986 */ /* 0x000fe2000c101124 */
[----:B------:R-:W-:Y:S05]  /*12340*/  EXIT ;  /* 0x000000000000794d */ /* 0x000fea0003800000 */
.L_x_9153:
[----:B------:R-:W-:Y:S04]  /*12350*/  STG.E.U8 desc[UR36][R4.64], R16 ;  /* 0x0000001004007986 */ /* 0x000fe8000c101124 */
[----:B------:R-:W-:Y:S01]  /*12360*/  STG.E.U8 desc[UR36][R4.64+0x1], R17 ;  /* 0x0000011104007986 */ /* 0x000fe2000c101124 */
[----:B------:R-:W-:Y:S05]  /*12370*/  EXIT ;  /* 0x000000000000794d */ /* 0x000fea0003800000 */
.L_x_9158:
        /* <DEDUP_REMOVED lines=16> */
.L_x_10039:


//--------------------- .text._ZN2at6native13reduce_kernelILi128ELi4ENS0_8ReduceOpIaNS0_14func_wrapper_tIaZNS0_11sum_functorIaaaEclERNS_14TensorIteratorEEUlaaE_EEjaLi4ELi4EEEEEvT1_ --------------------------
	.section	.text._ZN2at6native13reduce_kernelILi128ELi4ENS0_8ReduceOpIaNS0_14func_wrapper_tIaZNS0_11sum_functorIaaaEclERNS_14TensorIteratorEEUlaaE_EEjaLi4ELi4EEEEEvT1_,"ax",@progbits
	.align	128
        .global         _ZN2at6native13reduce_kernelILi128ELi4ENS0_8ReduceOpIaNS0_14func_wrapper_tIaZNS0_11sum_functorIaaaEclERNS_14TensorIteratorEEUlaaE_EEjaLi4ELi4EEEEEvT1_
        .type           _ZN2at6native13reduce_kernelILi128ELi4ENS0_8ReduceOpIaNS0_14func_wrapper_tIaZNS0_11sum_functorIaaaEclERNS_14TensorIteratorEEUlaaE_EEjaLi4ELi4EEEEEvT1_,@function
        .size           _ZN2at6native13reduce_kernelILi128ELi4ENS0_8ReduceOpIaNS0_14func_wrapper_tIaZNS0_11sum_functorIaaaEclERNS_14TensorIteratorEEUlaaE_EEjaLi4ELi4EEEEEvT1_,(.L_x_10040 - _ZN2at6native13reduce_kernelILi128ELi4ENS0_8ReduceOpIaNS0_14func_wrapper_tIaZNS0_11sum_functorIaaaEclERNS_14TensorIteratorEEUlaaE_EEjaLi4ELi4EEEEEvT1_)
        .other          _ZN2at6native13reduce_kernelILi128ELi4ENS0_8ReduceOpIaNS0_14func_wrapper_tIaZNS0_11sum_functorIaaaEclERNS_14TensorIteratorEEUlaaE_EEjaLi4ELi4EEEEEvT1_,@"STO_CUDA_ENTRY STV_DEFAULT"
_ZN2at6native13reduce_kernelILi128ELi4ENS0_8ReduceOpIaNS0_14func_wrapper_tIaZNS0_11sum_functorIaaaEclERNS_14TensorIteratorEEUlaaE_EEjaLi4ELi4EEEEEvT1_:
.text._ZN2at6native13reduce_kernelILi128ELi4ENS0_8ReduceOpIaNS0_14func_wrapper_tIaZNS0_11sum_functorIaaaEclERNS_14TensorIteratorEEUlaaE_EEjaLi4ELi4EEEEEvT1_:
        /* <DEDUP_REMOVED lines=296> */
.L_x_9159:
        /* <DEDUP_REMOVED lines=31> */
.L_x_9163:
        /* <DEDUP_REMOVED lines=12> */
[C---:B------:R-:W-:Y:S02]  /*1530*/  IADD3 R9, P1, PT, R0.reuse, R24, RZ ;  /* 0x0000001800097210 */ /* 0x040fe40007f3e0ff */
        /* <DEDUP_REMOVED lines=15> */
[----:B------:R-:W2:Y:S02]  /*1630*/  LDG.E.U8 R4, desc[UR36][R4.64] ;  /* 0x0000002404047981 */ /* 0x000ea4000c1e1100 */
[----:B--2---:R-:W-:-:S07]  /*1640*/  IADD3 R6, PT, PT, R3, R4, RZ ;  /* 0x0000000403067210 */ /* 0x004fce0007ffe0ff */
.L_x_9167:
[----:B------:R-:W-:Y:S05]  /*1650*/  BSYNC.RECONVERGENT B1 ;  /* 0x0000000000017941 */ /* 0x000fea0003800200 */
.L_x_9166:
[----:B------:R-:W0:Y:S01]  /*1660*/  LDC R0, c[0x0][0x388] ;  /* 0x0000e200ff007b82 */ /* 0x000e220000000800 */
[----:B------:R-:W-:-:S05]  /*1670*/  IADD3 R24, P0, PT, R9, 0x4, RZ ;  /* 0x0000000409187810 */ /* 0x000fca0007f1e0ff */
[----:B------:R-:W-:Y:S01]  /*1680*/  IMAD.X R25, RZ, RZ, R25, P0 ;  /* 0x000000ffff197224 */ /* 0x000fe200000e0619 */
[----:B0-----:R-:W-:-:S07]  /*1690*/  IADD3 R0, PT, PT, R7, -0x4, R0 ;  /* 0xfffffffc07007810 */ /* 0x001fce0007ffe000 */
.L_x_9165:
[----:B------:R-:W-:Y:S05]  /*16a0*/  BSYNC.RECONVERGENT B0 ;  /* 0x0000000000007941 */ /* 0x000fea0003800200 */
.L_x_9164:
        /* <DEDUP_REMOVED lines=18> */
.L_x_9170:
        /* <DEDUP_REMOVED lines=15> */
.L_x_9169:
[----:B------:R-:W-:Y:S05]  /*18c0*/  BSYNC.RECONVERGENT B0 ;  /* 0x0000000000007941 */ /* 0x000fea0003800200 */
.L_x_9168:
        /* <DEDUP_REMOVED lines=8> */
[----:B------:R-:W2:Y:S02]  /*1950*/  LDG.E.U8 R25, desc[UR36][R24.64] ;  /* 0x0000002418197981 */ /* 0x000ea4000c1e1100 */
[----:B--2---:R-:W-:-:S07]  /*1960*/  IADD3 R6, PT, PT, R6, R25, RZ ;  /* 0x0000001906067210 */ /* 0x004fce0007ffe0ff */
.L_x_9172:
[----:B------:R-:W-:Y:S05]  /*1970*/  BSYNC.RECONVERGENT B0 ;  /* 0x0000000000007941 */ /* 0x000fea0003800200 */
.L_x_9171:
[----:B------:R-:W-:Y:S02]  /*1980*/  IADD3 R6, PT, PT, R9, R8, R6 ;  /* 0x0000000809067210 */ /* 0x000fe40007ffe006 */
[----:B------:R-:W-:Y:S02]  /*1990*/  PRMT R24, RZ, 0x7610, R24 ;  /* 0x00007610ff187816 */ /* 0x000fe40000000018 */
[----:B------:R-:W-:Y:S01]  /*19a0*/  PRMT R18, RZ, 0x7610, R18 ;  /* 0x00007610ff127816 */ /* 0x000fe20000000012 */
[----:B------:R-:W-:Y:S01]  /*19b0*/  IMAD.IADD R6, R6, 0x1, R3 ;  /* 0x0000000106067824 */ /* 0x000fe200078e0203 */
[----:B------:R-:W-:-:S04]  /*19c0*/  PRMT R27, RZ, 0x7610, R27 ;  /* 0x00007610ff1b7816 */ /* 0x000fc8000000001b */
[----:B------:R-:W-:Y:S01]  /*19d0*/  PRMT R22, R6, 0x7610, R22 ;  /* 0x0000761006167816 */ /* 0x000fe20000000016 */
[----:B------:R-:W-:Y:S06]  /*19e0*/  BRA `(.L_x_9161) ;  /* 0x000000a800b07947 */ /* 0x000fec0003800000 */
.L_x_9162:
        /* <DEDUP_REMOVED lines=15> */
[----:B------:R-:W-:Y:S01]  /*1ae0*/  IMAD.U32 R15, RZ, RZ, UR4 ;  /* 0x00000004ff0f7e24 */ /* 0x000fe2000f8e00ff */
[----:B------:R-:W-:Y:S01]  /*1af0*/  MOV R12, UR4 ;  /* 0x00000004000c7c02 */ /* 0x000fe20008000f00 */
[----:B------:R-:W-:Y:S01]  /*1b00*/  IMAD.U32 R13, RZ, RZ, UR4 ;  /* 0x00000004ff0d7e24 */ /* 0x000fe2000f8e00ff */
[----:B------:R-:W-:Y:S01]  /*1b10*/  ISETP.GE.U32.AND P0, PT, R3, R28, PT ;  /* 0x0000001c0300720c */ /* 0x000fe20003f06070 */
[----:B------:R-:W-:Y:S01]  /*1b20*/  IMAD.U32 R11, RZ, RZ, UR4 ;  /* 0x00000004ff0b7e24 */ /* 0x000fe2000f8e00ff */
[----:B------:R-:W-:Y:S01]  /*1b30*/  MOV R10, UR4 ;  /* 0x00000004000a7c02 */ /* 0x000fe20008000f00 */
[----:B------:R-:W-:Y:S01]  /*1b40*/  IMAD.U32 R9, RZ, RZ, UR4 ;  /* 0x00000004ff097e24 */ /* 0x000fe2000f8e00ff */
[----:B------:R-:W-:Y:S01]  /*1b50*/  MOV R3, UR4 ;  /* 0x0000000400037c02 */ /* 0x000fe20008000f00 */
[----:B------:R-:W-:Y:S01]  /*1b60*/  IMAD.U32 R6, RZ, RZ, UR4 ;  /* 0x00000004ff067e24 */ /* 0x000fe2000f8e00ff */
[----:B------:R-:W-:Y:S01]  /*1b70*/  MOV R7, UR4 ;  /* 0x0000000400077c02 */ /* 0x000fe20008000f00 */
[----:B------:R-:W-:-:S06]  /*1b80*/  IMAD.U32 R8, RZ, RZ, UR4 ;  /* 0x00000004ff087e24 */ /* 0x000fcc000f8e00ff */
        /* <DEDUP_REMOVED lines=17> */
.L_x_9177:
[C---:B------:R-:W-:Y:S02]  /*1ca0*/  LOP3.LUT R5, R27.reuse, 0xfffffffc, RZ, 0xc0, !PT ;  /* 0xfffffffc1b057812 */ /* 0x040fe400078ec0ff */
[----:B------:R-:W-:Y:S02]  /*1cb0*/  IADD3 R29, PT, PT, R27, R0, RZ ;  /* 0x000000001b1d7210 */ /* 0x000fe40007ffe0ff */
[----:B------:R-:W-:Y:S02]  /*1cc0*/  IADD3 R26, P0, PT, R5, R24, RZ ;  /* 0x00000018051a7210 */ /* 0x000fe40007f1e0ff */
        /* <DEDUP_REMOVED lines=12> */
[----:B------:R-:W3:Y:S03]  /*1d90*/  LDG.E R4, desc[UR36][R4.64] ;  /* 0x0000002404047981 */ /* 0x000ee6000c1e1900 */
[----:B------:R-:W-:Y:S01]  /*1da0*/  IADD3.X R33, PT, PT, RZ, R25, RZ, P0, !PT ;  /* 0x00000019ff217210 */ /* 0x000fe200007fe4ff */
[----:B------:R-:W4:Y:S04]  /*1db0*/  LDG.E R30, desc[UR36][R30.64] ;  /* 0x000000241e1e7981 */ /* 0x000f28000c1e1900 */
[----:B------:R3:W5:Y:S01]  /*1dc0*/  LDG.E R34, desc[UR36][R32.64] ;  /* 0x0000002420227981 */ /* 0x000762000c1e1900 */
[----:B-1----:R-:W-:-:S04]  /*1dd0*/  IMAD.IADD R27, R29, 0x1, R0 ;  /* 0x000000011d1b7824 */ /* 0x002fc800078e0200 */
[----:B------:R-:W-:-:S05]  /*1de0*/  IMAD R29, R0, 0x3, R27 ;  /* 0x00000003001d7824 */ /* 0x000fca00078e021b */
[----:B------:R-:W-:Y:S02]  /*1df0*/  ISETP.GE.U32.AND P0, PT, R29, R28, PT ;  /* 0x0000001c1d00720c */ /* 0x000fe40003f06070 */
[C---:B--2---:R-:W-:Y:S02]  /*1e00*/  PRMT R29, R42.reuse, 0x7770, RZ ;  /* 0x000077702a1d7816 */ /* 0x044fe400000000ff */
[C---:B------:R-:W-:Y:S02]  /*1e10*/  PRMT R26, R42.reuse, 0x7771, RZ ;  /* 0x000077712a1a7816 */ /* 0x040fe400000000ff */
[----:B------:R-:W-:Y:S02]  /*1e20*/  PRMT R43, R42, 0x7772, RZ ;  /* 0x000077722a2b7816 */ /* 0x000fe400000000ff */
[----:B---3--:R-:W-:Y:S01]  /*1e30*/  PRMT R32, R4, 0x7770, RZ ;  /* 0x0000777004207816 */ /* 0x008fe200000000ff */
[----:B------:R-:W-:Y:S01]  /*1e40*/  IMAD.IADD R7, R26, 0x1, R7 ;  /* 0x000000011a077824 */ /* 0x000fe200078e0207 */
[----:B------:R-:W-:-:S02]  /*1e50*/  PRMT R33, R4, 0x7771, RZ ;  /* 0x0000777104217816 */ /* 0x000fc400000000ff */
[C---:B------:R-:W-:Y:S02]  /*1e60*/  PRMT R36, R4.reuse, 0x7772, RZ ;  /* 0x0000777204247816 */ /* 0x040fe400000000ff */
[----:B------:R-:W-:Y:S01]  /*1e70*/  PRMT R35, R4, 0x7773, RZ ;  /* 0x0000777304237816 */ /* 0x000fe200000000ff */
[----:B------:R-:W-:Y:S01]  /*1e80*/  IMAD.IADD R10, R33, 0x1, R10 ;  /* 0x00000001210a7824 */ /* 0x000fe200078e020a */
[C---:B-----5:R-:W-:Y:S02]  /*1e90*/  PRMT R37, R34.reuse, 0x7770, RZ ;  /* 0x0000777022257816 */ /* 0x060fe400000000ff */
[C---:B------:R-:W-:Y:S01]  /*1ea0*/  PRMT R4, R34.reuse, 0x7771, RZ ;  /* 0x0000777122047816 */ /* 0x040fe200000000ff */
[----:B------:R-:W-:Y:S01]  /*1eb0*/  IMAD.IADD R12, R35, 0x1, R12 ;  /* 0x00000001230c7824 */ /* 0x000fe200078e020c */
[----:B------:R-:W-:Y:S02]  /*1ec0*/  PRMT R5, R34, 0x7772, RZ ;  /* 0x0000777222057816 */ /* 0x000fe400000000ff */
[----:B------:R-:W-:Y:S01]  /*1ed0*/  PRMT R42, R42, 0x7773, RZ ;  /* 0x000077732a2a7816 */ /* 0x000fe200000000ff */
[----:B------:R-:W-:Y:S01]  /*1ee0*/  IMAD.IADD R21, R4, 0x1, R21 ;  /* 0x0000000104157824 */ /* 0x000fe200078e0215 */
[----:B----4-:R-:W-:-:S02]  /*1ef0*/  PRMT R41, R30, 0x7771, RZ ;  /* 0x000077711e297816 */ /* 0x010fc400000000ff */
[----:B------:R-:W-:Y:S01]  /*1f00*/  PRMT R39, R30, 0x7773, RZ ;  /* 0x000077731e277816 */ /* 0x000fe200000000ff */
[----:B------:R-:W-:Y:S01]  /*1f10*/  IMAD.IADD R3, R42, 0x1, R3 ;  /* 0x000000012a037824 */ /* 0x000fe200078e0203 */
[----:B------:R-:W-:Y:S01]  /*1f20*/  PRMT R34, R34, 0x7773, RZ ;  /* 0x0000777322227816 */ /* 0x000fe200000000ff */
[----:B------:R-:W-:Y:S01]  /*1f30*/  IMAD.IADD R14, R41, 0x1, R14 ;  /* 0x00000001290e7824 */ /* 0x000fe200078e020e */
[C---:B------:R-:W-:Y:S01]  /*1f40*/  PRMT R40, R30.reuse, 0x7770, RZ ;  /* 0x000077701e287816 */ /* 0x040fe200000000ff */
[----:B------:R-:W-:Y:S01]  /*1f50*/  IMAD.IADD R18, R39, 0x1, R18 ;  /* 0x0000000127127824 */ /* 0x000fe200078e0212 */
[----:B------:R-:W-:Y:S01]  /*1f60*/  PRMT R38, R30, 0x7772, RZ ;  /* 0x000077721e267816 */ /* 0x000fe200000000ff */
[----:B------:R-:W-:Y:S01]  /*1f70*/  IMAD.IADD R23, R34, 0x1, R23 ;  /* 0x0000000122177824 */ /* 0x000fe200078e0217 */
[----:B------:R-:W-:Y:S02]  /*1f80*/  IADD3 R8, PT, PT, R29, R8, RZ ;  /* 0x000000081d087210 */ /* 0x000fe40007ffe0ff */
[----:B------:R-:W-:-:S02]  /*1f90*/  IADD3 R6, PT, PT, R43, R6, RZ ;  /* 0x000000062b067210 */ /* 0x000fc40007ffe0ff */
[----:B------:R-:W-:Y:S02]  /*1fa0*/  IADD3 R9, PT, PT, R32, R9, RZ ;  /* 0x0000000920097210 */ /* 0x000fe40007ffe0ff */
[----:B------:R-:W-:Y:S02]  /*1fb0*/  IADD3 R11, PT, PT, R36, R11, RZ ;  /* 0x0000000b240b7210 */ /* 0x000fe40007ffe0ff */
[----:B------:R-:W-:Y:S02]  /*1fc0*/  IADD3 R13, PT, PT, R40, R13, RZ ;  /* 0x0000000d280d7210 */ /* 0x000fe40007ffe0ff */
[----:B------:R-:W-:Y:S02]  /*1fd0*/  IADD3 R15, PT, PT, R38, R15, RZ ;  /* 0x0000000f260f7210 */ /* 0x000fe40007ffe0ff */
[----:B------:R-:W-:Y:S02]  /*1fe0*/  IADD3 R20, PT, PT, R37, R20, RZ ;  /* 0x0000001425147210 */ /* 0x000fe40007ffe0ff */
[----:B------:R-:W-:Y:S01]  /*1ff0*/  IADD3 R22, PT, PT, R5, R22, RZ ;  /* 0x0000001605167210 */ /* 0x000fe20007ffe0ff */
[----:B------:R-:W-:Y:S06]  /*2000*/  @!P0 BRA `(.L_x_9177) ;  /* 0xfffffffc00248947 */ /* 0x000fec000383ffff */
[----:B------:R-:W-:Y:S05]  /*2010*/  BSYNC.RECONVERGENT B1 ;  /* 0x0000000000017941 */ /* 0x000fea0003800200 */
.L_x_9176:
[----:B------:R-:W-:Y:S02]  /*2020*/  PRMT R31, R43, 0x7610, R31 ;  /* 0x000076102b1f7816 */ /* 0x000fe4000000001f */
[----:B------:R-:W-:Y:S02]  /*2030*/  PRMT R30, R42, 0x7610, R30 ;  /* 0x000076102a1e7816 */ /* 0x000fe4000000001e */
[----:B------:R-:W-:Y:S02]  /*2040*/  PRMT R42, R38, 0x7610, R42 ;  /* 0x00007610262a7816 */ /* 0x000fe4000000002a */
[----:B------:R-:W-:Y:S02]  /*2050*/  PRMT R43, R39, 0x7610, R43 ;  /* 0x00007610272b7816 */ /* 0x000fe4000000002b */
[----:B------:R-:W-:Y:S02]  /*2060*/  PRMT R38, R4, 0x7610, R38 ;  /* 0x0000761004267816 */ /* 0x000fe40000000026 */
[----:B------:R-:W-:-:S07]  /*2070*/  PRMT R39, R5, 0x7610, R39 ;  /* 0x0000761005277816 */ /* 0x000fce0000000027 */
.L_x_9175:
[----:B------:R-:W-:Y:S05]  /*2080*/  BSYNC.RECONVERGENT B0 ;  /* 0x0000000000007941 */ /* 0x000fea0003800200 */
.L_x_9174:
        /* <DEDUP_REMOVED lines=48> */
.L_x_9179:
[----:B------:R-:W-:Y:S05]  /*2390*/  BSYNC.RECONVERGENT B0 ;  /* 0x0000000000007941 */ /* 0x000fea0003800200 */
.L_x_9178:
[----:B------:R-:W-:Y:S04]  /*23a0*/  BSSY.RECONVERGENT B0, `(.L_x_9180) ;  /* 0x000001e000007945 */ /* 0x000fe80003800200 */
        /* <DEDUP_REMOVED lines=29> */
.L_x_9181:
[----:B------:R-:W-:Y:S05]  /*2580*/  BSYNC.RECONVERGENT B0 ;  /* 0x0000000000007941 */ /* 0x000fea0003800200 */
.L_x_9180:
        /* <DEDUP_REMOVED lines=13> */
.L_x_9173:
[----:B------:R-:W-:-:S13]  /*2660*/  ISETP.NE.AND P0, PT, R26, 0x1, PT ;  /* 0x000000011a00780c */ /* 0x000fda0003f05270 */
[----:B------:R-:W-:Y:S05]  /*2670*/  @P0 BRA `(.L_x_9182) ;  /* 0x0000000c002c0947 */ /* 0x000fea0003800000 */
[----:B------:R-:W1:Y:S01]  /*2680*/  LDC R10, c[0x0][0x390] ;  /* 0x0000e400ff0a7b82 */ /* 0x000e620000000800 */
[----:B------:R-:W2:Y:S01]  /*2690*/  LDCU.U8 UR4, c[0x0][0x381] ;  /* 0x00007020ff0477ac */ /* 0x000ea20008000000 */
[----:B------:R-:W-:Y:S01]  /*26a0*/  MOV R31, R27 ;  /* 0x0000001b001f7202 */ /* 0x000fe20000000f00 */
        /* <DEDUP_REMOVED lines=18> */
[----:B------:R-:W-:-:S07]  /*27d0*/  MOV R9, UR4 ;  /* 0x0000000400097c02 */ /* 0x000fce0008000f00 */
        /* <DEDUP_REMOVED lines=17> */
.L_x_9186:
[C---:B------:R-:W-:Y:S02]  /*28f0*/  IMAD R4, R31.reuse, R29, RZ ;  /* 0x0000001d1f047224 */ /* 0x040fe400078e02ff */
[----:B------:R-:W-:-:S03]  /*2900*/  IMAD.IADD R31, R31, 0x1, R10 ;  /* 0x000000011f1f7824 */ /* 0x000fc600078e020a */
[----:B------:R-:W-:Y:S01]  /*2910*/  LOP3.LUT R5, R4, 0xfffffffc, RZ, 0xc0, !PT ;  /* 0xfffffffc04057812 */ /* 0x000fe200078ec0ff */
[CC--:B------:R-:W-:Y:S01]  /*2920*/  IMAD R6, R31.reuse, R29.reuse, RZ ;  /* 0x0000001d1f067224 */ /* 0x0c0fe200078e02ff */
[----:B------:R-:W-:Y:S02]  /*2930*/  IADD3 R31, PT, PT, R31, R10, RZ ;  /* 0x0000000a1f1f7210 */ /* 0x000fe40007ffe0ff */
[-C--:B------:R-:W-:Y:S02]  /*2940*/  IADD3 R4, P0, PT, R5, R24.reuse, RZ ;  /* 0x0000001805047210 */ /* 0x080fe40007f1e0ff */
[----:B------:R-:W-:Y:S01]  /*2950*/  LOP3.LUT R7, R6, 0xfffffffc, RZ, 0xc0, !PT ;  /* 0xfffffffc06077812 */ /* 0x000fe200078ec0ff */
[C---:B------:R-:W-:Y:S02]  /*2960*/  IMAD R30, R31.reuse, R29, RZ ;  /* 0x0000001d1f1e7224 */ /* 0x040fe400078e02ff */
[----:B------:R-:W-:Y:S02]  /*2970*/  IMAD.IADD R31, R31, 0x1, R10 ;  /* 0x000000011f1f7824 */ /* 0x000fe400078e020a */
[----:B------:R-:W-:Y:S01]  /*2980*/  IMAD.X R5, RZ, RZ, R25, P0 ;  /* 0x000000ffff057224 */ /* 0x000fe200000e0619 */
[----:B------:R-:W-:-:S02]  /*2990*/  IADD3 R6, P0, PT, R7, R24, RZ ;  /* 0x0000001807067210 */ /* 0x000fc40007f1e0ff */
[----:B------:R-:W-:Y:S01]  /*29a0*/  LOP3.LUT R35, R30, 0xfffffffc, RZ, 0xc0, !PT ;  /* 0xfffffffc1e237812 */ /* 0x000fe200078ec0ff */
[----:B------:R-:W-:Y:S01]  /*29b0*/  IMAD R30, R31, R29, RZ ;  /* 0x0000001d1f1e7224 */ /* 0x000fe200078e02ff */
[-C--:B------:R-:W-:Y:S01]  /*29c0*/  IADD3.X R7, PT, PT, RZ, R25.reuse, RZ, P0, !PT ;  /* 0x00000019ff077210 */ /* 0x080fe200007fe4ff */
[----:B------:R1:W2:Y:S01]  /*29d0*/  LDG.E R4, desc[UR36][R4.64] ;  /* 0x0000002404047981 */ /* 0x0002a2000c1e1900 */
[-C--:B------:R-:W-:Y:S02]  /*29e0*/  IADD3 R34, P0, PT, R35, R24.reuse, RZ ;  /* 0x0000001823227210 */ /* 0x080fe40007f1e0ff */
[----:B------:R-:W-:Y:S01]  /*29f0*/  LOP3.LUT R33, R30, 0xfffffffc, RZ, 0xc0, !PT ;  /* 0xfffffffc1e217812 */ /* 0x000fe200078ec0ff */
[----:B------:R2:W3:Y:S01]  /*2a00*/  LDG.E R41, desc[UR36][R6.64] ;  /* 0x0000002406297981 */ /* 0x0004e2000c1e1900 */
[----:B------:R-:W-:Y:S02]  /*2a10*/  IADD3.X R35, PT, PT, RZ, R25, RZ, P0, !PT ;  /* 0x00000019ff237210 */ /* 0x000fe400007fe4ff */
[----:B------:R-:W-:-:S03]  /*2a20*/  IADD3 R32, P0, PT, R33, R24, RZ ;  /* 0x0000001821207210 */ /* 0x000fc60007f1e0ff */
[----:B------:R-:W4:Y:S02]  /*2a30*/  LDG.E R34, desc[UR36][R34.64] ;  /* 0x0000002422227981 */ /* 0x000f24000c1e1900 */
[----:B------:R-:W-:-:S06]  /*2a40*/  IMAD.X R33, RZ, RZ, R25, P0 ;  /* 0x000000ffff217224 */ /* 0x000fcc00000e0619 */
[----:B------:R3:W5:Y:S01]  /*2a50*/  LDG.E R33, desc[UR36][R32.64] ;  /* 0x0000002420217981 */ /* 0x000762000c1e1900 */
[----:B------:R-:W-:-:S05]  /*2a60*/  IADD3 R31, PT, PT, R31, R10, RZ ;  /* 0x0000000a1f1f7210 */ /* 0x000fca0007ffe0ff */
[----:B-1----:R-:W-:-:S05]  /*2a70*/  IMAD R5, R10, 0x3, R31 ;  /* 0x000000030a057824 */ /* 0x002fca00078e021f */
[----:B------:R-:W-:Y:S02]  /*2a80*/  ISETP.GE.U32.AND P0, PT, R5, R28, PT ;  /* 0x0000001c0500720c */ /* 0x000fe40003f06070 */
[C---:B--2---:R-:W-:Y:S02]  /*2a90*/  PRMT R6, R4.reuse, 0x7770, RZ ;  /* 0x0000777004067816 */ /* 0x044fe400000000ff */
[C---:B------:R-:W-:Y:S02]  /*2aa0*/  PRMT R7, R4.reuse, 0x7771, RZ ;  /* 0x0000777104077816 */ /* 0x040fe400000000ff */
[----:B------:R-:W-:Y:S01]  /*2ab0*/  PRMT R30, R4, 0x7772, RZ ;  /* 0x00007772041e7816 */ /* 0x000fe200000000ff */
[----:B------:R-:W-:Y:S01]  /*2ac0*/  IMAD.IADD R9, R6, 0x1, R9 ;  /* 0x0000000106097824 */ /* 0x000fe200078e0209 */
[----:B------:R-:W-:Y:S02]  /*2ad0*/  PRMT R45, R4, 0x7773, RZ ;  /* 0x00007773042d7816 */ /* 0x000fe400000000ff */
[C---:B---3--:R-:W-:Y:S01]  /*2ae0*/  PRMT R32, R41.reuse, 0x7770, RZ ;  /* 0x0000777029207816 */ /* 0x048fe200000000ff */
[----:B------:R-:W-:Y:S01]  /*2af0*/  IMAD.IADD R3, R30, 0x1, R3 ;  /* 0x000000011e037824 */ /* 0x000fe200078e0203 */
[----:B------:R-:W-:-:S02]  /*2b00*/  PRMT R37, R41, 0x7771, RZ ;  /* 0x0000777129257816 */ /* 0x000fc400000000ff */
[----:B------:R-:W-:Y:S01]  /*2b10*/  PRMT R36, R41, 0x7772, RZ ;  /* 0x0000777229247816 */ /* 0x000fe200000000ff */
[----:B------:R-:W-:Y:S01]  /*2b20*/  IMAD.IADD R27, R32, 0x1, R27 ;  /* 0x00000001201b7824 */ /* 0x000fe200078e021b */
[C---:B----4-:R-:W-:Y:S02]  /*2b30*/  PRMT R43, R34.reuse, 0x7770, RZ ;  /* 0x00007770222b7816 */ /* 0x050fe400000000ff */
[----:B------:R-:W-:Y:S01]  /*2b40*/  PRMT R40, R34, 0x7771, RZ ;  /* 0x0000777122287816 */ /* 0x000fe200000000ff */
[----:B------:R-:W-:Y:S01]  /*2b50*/  IMAD.IADD R23, R36, 0x1, R23 ;  /* 0x0000000124177824 */ /* 0x000fe200078e0217 */
[C---:B------:R-:W-:Y:S01]  /*2b60*/  PRMT R35, R34.reuse, 0x7772, RZ ;  /* 0x0000777222237816 */ /* 0x040fe200000000ff */
[----:B------:R-:W-:Y:S01]  /*2b70*/  IMAD.IADD R20, R43, 0x1, R20 ;  /* 0x000000012b147824 */ /* 0x000fe200078e0214 */
[----:B------:R-:W-:Y:S02]  /*2b80*/  PRMT R38, R34, 0x7773, RZ ;  /* 0x0000777322267816 */ /* 0x000fe400000000ff */
[----:B-----5:R-:W-:Y:S01]  /*2b90*/  PRMT R39, R33, 0x7770, RZ ;  /* 0x0000777021277816 */ /* 0x020fe200000000ff */
[----:B------:R-:W-:Y:S01]  /*2ba0*/  IMAD.IADD R18, R35, 0x1, R18 ;  /* 0x0000000123127824 */ /* 0x000fe200078e0212 */
[----:B------:R-:W-:-:S02]  /*2bb0*/  PRMT R5, R33, 0x7772, RZ ;  /* 0x0000777221057816 */ /* 0x000fc400000000ff */
[----:B------:R-:W-:Y:S01]  /*2bc0*/  PRMT R41, R41, 0x7773, RZ ;  /* 0x0000777329297816 */ /* 0x000fe200000000ff */
[----:B------:R-:W-:Y:S01]  /*2bd0*/  IMAD.IADD R14, R39, 0x1, R14 ;  /* 0x00000001270e7824 */ /* 0x000fe200078e020e */
[----:B------:R-:W-:Y:S01]  /*2be0*/  PRMT R4, R33, 0x7771, RZ ;  /* 0x0000777121047816 */ /* 0x000fe200000000ff */
[----:B------:R-:W-:Y:S01]  /*2bf0*/  IMAD.IADD R12, R5, 0x1, R12 ;  /* 0x00000001050c7824 */ /* 0x000fe200078e020c */
[----:B------:R-:W-:Y:S02]  /*2c00*/  PRMT R34, R33, 0x7773, RZ ;  /* 0x0000777321227816 */ /* 0x000fe400000000ff */
[----:B------:R-:W-:Y:S02]  /*2c10*/  IADD3 R8, PT, PT, R7, R8, RZ ;  /* 0x0000000807087210 */ /* 0x000fe40007ffe0ff */
[----:B------:R-:W-:Y:S02]  /*2c20*/  IADD3 R0, PT, PT, R45, R0, RZ ;  /* 0x000000002d007210 */ /* 0x000fe40007ffe0ff */
[----:B------:R-:W-:-:S02]  /*2c30*/  IADD3 R26, PT, PT, R37, R26, RZ ;  /* 0x0000001a251a7210 */ /* 0x000fc40007ffe0ff */
[----:B------:R-:W-:Y:S02]  /*2c40*/  IADD3 R22, PT, PT, R41, R22, RZ ;  /* 0x0000001629167210 */ /* 0x000fe40007ffe0ff */
[----:B------:R-:W-:Y:S02]  /*2c50*/  IADD3 R21, PT, PT, R40, R21, RZ ;  /* 0x0000001528157210 */ /* 0x000fe40007ffe0ff */
[----:B------:R-:W-:Y:S02]  /*2c60*/  IADD3 R15, PT, PT, R38, R15, RZ ;  /* 0x0000000f260f7210 */ /* 0x000fe40007ffe0ff */
[----:B------:R-:W-:Y:S02]  /*2c70*/  IADD3 R13, PT, PT, R4, R13, RZ ;  /* 0x0000000d040d7210 */ /* 0x000fe40007ffe0ff */
[----:B------:R-:W-:Y:S01]  /*2c80*/  IADD3 R11, PT, PT, R34, R11, RZ ;  /* 0x0000000b220b7210 */ /* 0x000fe20007ffe0ff */
[----:B------:R-:W-:Y:S06]  /*2c90*/  @!P0 BRA `(.L_x_9186) ;  /* 0xfffffffc00148947 */ /* 0x000fec000383ffff */
[----:B------:R-:W-:Y:S05]  /*2ca0*/  BSYNC.RECONVERGENT B1 ;  /* 0x0000000000017941 */ /* 0x000fea0003800200 */
.L_x_9185:
[----:B------:R-:W-:Y:S02]  /*2cb0*/  PRMT R33, R45, 0x7610, R33 ;  /* 0x000076102d217816 */ /* 0x000fe40000000021 */
[----:B------:R-:W-:Y:S02]  /*2cc0*/  PRMT R42, R38, 0x7610, R42 ;  /* 0x00007610262a7816 */ /* 0x000fe4000000002a */
[----:B------:R-:W-:Y:S02]  /*2cd0*/  PRMT R38, R4, 0x7610, R38 ;  /* 0x0000761004267816 */ /* 0x000fe40000000026 */
[----:B------:R-:W-:-:S07]  /*2ce0*/  PRMT R45, R5, 0x7610, R45 ;  /* 0x00007610052d7816 */ /* 0x000fce000000002d */
.L_x_9184:
[----:B------:R-:W-:Y:S05]  /*2cf0*/  BSYNC.RECONVERGENT B0 ;  /* 0x0000000000007941 */ /* 0x000fea0003800200 */
.L_x_9183:
        /* <DEDUP_REMOVED lines=40> */
[----:B------:R-:W-:Y:S02]  /*2f80*/  @!P1 PRMT R40, R4, 0x7772, RZ ;  /* 0x0000777204289816 */ /* 0x000fe400000000ff */
[----:B------:R-:W-:Y:S02]  /*2f90*/  @!P1 PRMT R38, R35, 0x7610, R38 ;  /* 0x0000761023269816 */ /* 0x000fe40000000026 */
[----:B------:R-:W-:Y:S02]  /*2fa0*/  @!P1 PRMT R45, R40, 0x7610, R45 ;  /* 0x00007610282d9816 */ /* 0x000fe4000000002d */
[----:B------:R-:W-:Y:S02]  /*2fb0*/  @!P1 PRMT R42, R4, 0x7773, RZ ;  /* 0x00007773042a9816 */ /* 0x000fe400000000ff */
[----:B---3--:R-:W-:-:S02]  /*2fc0*/  PRMT R43, R24, 0x7770, RZ ;  /* 0x00007770182b7816 */ /* 0x008fc400000000ff */
[C---:B------:R-:W-:Y:S02]  /*2fd0*/  PRMT R40, R24.reuse, 0x7771, RZ ;  /* 0x0000777118287816 */ /* 0x040fe400000000ff */
[----:B------:R-:W-:Y:S02]  /*2fe0*/  PRMT R35, R24, 0x7772, RZ ;  /* 0x0000777218237816 */ /* 0x000fe400000000ff */
[----:B------:R-:W-:Y:S02]  /*2ff0*/  @!P1 PRMT R29, R4, 0x7770, RZ ;  /* 0x00007770041d9816 */ /* 0x000fe400000000ff */
[----:B------:R-:W-:Y:S02]  /*3000*/  PRMT R24, R24, 0x7773, RZ ;  /* 0x0000777318187816 */ /* 0x000fe400000000ff */
[----:B------:R-:W-:Y:S02]  /*3010*/  @!P1 PRMT R34, R42, 0x7610, R34 ;  /* 0x000076102a229816 */ /* 0x000fe40000000022 */
[----:B------:R-:W-:-:S02]  /*3020*/  @!P1 PRMT R39, R29, 0x7610, R39 ;  /* 0x000076101d279816 */ /* 0x000fc40000000027 */
[----:B------:R-:W-:-:S07]  /*3030*/  PRMT R42, R24, 0x7610, R42 ;  /* 0x00007610182a7816 */ /* 0x000fce000000002a */
.L_x_9188:
[----:B------:R-:W-:Y:S05]  /*3040*/  BSYNC.RECONVERGENT B0 ;  /* 0x0000000000007941 */ /* 0x000fea0003800200 */
.L_x_9187:
[----:B------:R-:W-:Y:S04]  /*3050*/  BSSY.RECONVERGENT B0, `(.L_x_9189) ;  /* 0x0000020000007945 */ /* 0x000fe80003800200 */
[----:B------:R-:W-:Y:S05]  /*3060*/  @P0 BRA `(.L_x_9190) ;  /* 0x0000000000780947 */ /* 0x000fea0003800000 */
[----:B------:R-:W-:Y:S01]  /*3070*/  IADD3 R5, PT, PT, R31, R10, RZ ;  /* 0x0000000a1f057210 */ /* 0x000fe20007ffe0ff */
[----:B------:R-:W-:Y:S01]  /*3080*/  IMAD.IADD R6, R9, 0x1, R6 ;  /* 0x0000000109067824 */ /* 0x000fe200078e0206 */
[----:B------:R-:W-:Y:S01]  /*3090*/  IADD3 R7, PT, PT, R8, R7, RZ ;  /* 0x0000000708077210 */ /* 0x000fe20007ffe0ff */
[----:B------:R-:W-:Y:S01]  /*30a0*/  IMAD.IADD R3, R3, 0x1, R30 ;  /* 0x0000000103037824 */ /* 0x000fe200078e021e */
[----:B------:R-:W-:Y:S02]  /*30b0*/  ISETP.GE.U32.AND P0, PT, R5, R28, PT ;  /* 0x0000001c0500720c */ /* 0x000fe40003f06070 */
[----:B------:R-:W-:Y:S02]  /*30c0*/  IADD3 R0, PT, PT, R0, R33, RZ ;  /* 0x0000002100007210 */ /* 0x000fe40007ffe0ff */
[----:B------:R-:W-:Y:S02]  /*30d0*/  PRMT R9, R6, 0x7610, R9 ;  /* 0x0000761006097816 */ /* 0x000fe40000000009 */
[----:B------:R-:W-:-:S07]  /*30e0*/  PRMT R8, R7, 0x7610, R8 ;  /* 0x0000761007087816 */ /* 0x000fce0000000008 */
        /* <DEDUP_REMOVED lines=22> */
.L_x_9190:
[----:B------:R-:W-:Y:S05]  /*3250*/  BSYNC.RECONVERGENT B0 ;  /* 0x0000000000007941 */ /* 0x000fea0003800200 */
.L_x_9189:
        /* <DEDUP_REMOVED lines=13> */
.L_x_9182:
        /* <DEDUP_REMOVED lines=44> */
[----:B------:R-:W-:Y:S02]  /*35f0*/  IADD3 R25, PT, PT, R25, 0x1, RZ ;  /* 0x0000000119197810 */ /* 0x000fe40007ffe0ff */
[C---:B--2---:R-:W-:Y:S02]  /*3600*/  @!P0 PRMT R26, R31.reuse, 0x7770, RZ ;  /* 0x000077701f1a8816 */ /* 0x044fe400000000ff */
[C---:B------:R-:W-:Y:S02]  /*3610*/  @!P0 PRMT R27, R31.reuse, 0x7771, RZ ;  /* 0x000077711f1b8816 */ /* 0x040fe400000000ff */
[C---:B------:R-:W-:Y:S02]  /*3620*/  @!P0 PRMT R30, R31.reuse, 0x7772, RZ ;  /* 0x000077721f1e8816 */ /* 0x040fe400000000ff */
[----:B------:R-:W-:-:S07]  /*3630*/  @!P0 PRMT R31, R31, 0x7773, RZ ;  /* 0x000077731f1f8816 */ /* 0x000fce00000000ff */
.L_x_9198:
        /* <DEDUP_REMOVED lines=313> */
.L_x_9194:
        /* <DEDUP_REMOVED lines=245> */
.L_x_9195:
        /* <DEDUP_REMOVED lines=244> */
.L_x_9196:
        /* <DEDUP_REMOVED lines=244> */
.L_x_9197:
        /* <DEDUP_REMOVED lines=8> */
.L_x_9193:
[----:B------:R-:W1:Y:S01]  /*7820*/  LDCU UR5, c[0x0][0x388] ;  /* 0x00007100ff0577ac */ /* 0x000e620008000800 */
[----:B------:R-:W-:Y:S01]  /*7830*/  MOV R42, UR4 ;  /* 0x00000004002a7c02 */ /* 0x000fe20008000f00 */
        /* <DEDUP_REMOVED lines=16> */
[----:B------:R-:W-:Y:S01]  /*7940*/  IMAD.IADD R5, R44, 0x1, R5 ;  /* 0x000000012c057824 */ /* 0x000fe200078e0205 */
[----:B-1----:R-:W-:Y:S01]  /*7950*/  MOV R28, UR5 ;  /* 0x00000005001c7c02 */ /* 0x002fe20008000f00 */
[----:B------:R-:W-:-:S03]  /*7960*/  IMAD.IADD R3, R46, 0x1, R3 ;  /* 0x000000012e037824 */ /* 0x000fc600078e0203 */
[----:B------:R-:W-:-:S13]  /*7970*/  ISETP.GE.U32.AND P1, PT, R51, R28, PT ;  /* 0x0000001c3300720c */ /* 0x000fda0003f26070 */
[----:B------:R-:W-:Y:S05]  /*7980*/  @!P1 BRA `(.L_x_9198) ;  /* 0xffffffbc002c9947 */ /* 0x000fea000383ffff */
.L_x_9192:
[----:B0-----:R-:W-:Y:S05]  /*7990*/  BSYNC.RECONVERGENT B0 ;  /* 0x0000000000007941 */ /* 0x001fea0003800200 */
.L_x_9191:
        /* <DEDUP_REMOVED lines=283> */
.L_x_9202:
[----:B------:R-:W-:Y:S01]  /*8b50*/  SHF.R.U32.HI R26, RZ, 0x2, R26 ;  /* 0x00000002ff1a7819 */ /* 0x000fe2000001161a */
[----:B------:R-:W-:-:S07]  /*8b60*/  IMAD.MOV.U32 R27, RZ, RZ, RZ ;  /* 0x000000ffff1b7224 */ /* 0x000fce00078e00ff */
.L_x_9201:
        /* <DEDUP_REMOVED lines=288> */
.L_x_9204:
[----:B------:R-:W-:Y:S02]  /*9d70*/  SHF.R.U32.HI R26, RZ, 0x2, R34 ;  /* 0x00000002ff1a7819 */ /* 0x000fe40000011622 */
[----:B------:R-:W-:-:S07]  /*9d80*/  MOV R27, RZ ;  /* 0x000000ff001b7202 */ /* 0x000fce0000000f00 */
.L_x_9203:
        /* <DEDUP_REMOVED lines=285> */
.L_x_9206:
[----:B------:R-:W-:Y:S02]  /*af60*/  SHF.R.U32.HI R26, RZ, 0x2, R38 ;  /* 0x00000002ff1a7819 */ /* 0x000fe40000011626 */
[----:B------:R-:W-:-:S07]  /*af70*/  MOV R27, RZ ;  /* 0x000000ff001b7202 */ /* 0x000fce0000000f00 */
.L_x_9205:
        /* <DEDUP_REMOVED lines=285> */
.L_x_9208:
[----:B------:R-:W-:Y:S02]  /*c150*/  SHF.R.U32.HI R26, RZ, 0x2, R26 ;  /* 0x00000002ff1a7819 */ /* 0x000fe4000001161a */
[----:B------:R-:W-:-:S07]  /*c160*/  MOV R27, RZ ;  /* 0x000000ff001b7202 */ /* 0x000fce0000000f00 */
.L_x_9207:
[----:B------:R-:W-:-:S04]  /*c170*/  LEA R22, P0, R26, R48, 0x2 ;  /* 0x000000301a167211 */ /* 0x000fc800078010ff */
[----:B------:R-:W-:-:S05]  /*c180*/  LEA.HI.X R23, R26, R21, R27, 0x2, P0 ;  /* 0x000000151a177211 */ /* 0x000fca00000f141b */
[----:B------:R-:W2:Y:S02]  /*c190*/  LDG.E R22, desc[UR36][R22.64] ;  /* 0x0000002416167981 */ /* 0x000ea4000c1e1900 */
[C---:B--2---:R-:W-:Y:S02]  /*c1a0*/  PRMT R44, R22.reuse, 0x7770, RZ ;  /* 0x00007770162c7816 */ /* 0x044fe400000000ff */
[C---:B------:R-:W-:Y:S02]  /*c1b0*/  PRMT R29, R22.reuse, 0x7771, RZ ;  /* 0x00007771161d7816 */ /* 0x040fe400000000ff */
[C---:B------:R-:W-:Y:S02]  /*c1c0*/  PRMT R46, R22.reuse, 0x7772, RZ ;  /* 0x00007772162e7816 */ /* 0x040fe400000000ff */
[----:B------:R-:W-:-:S07]  /*c1d0*/  PRMT R49, R22, 0x7773, RZ ;  /* 0x0000777316317816 */ /* 0x000fce00000000ff */
.L_x_9200:
[----:B------:R-:W-:Y:S05]  /*c1e0*/  BSYNC.RECONVERGENT B0 ;  /* 0x0000000000007941 */ /* 0x000fea0003800200 */
.L_x_9199:
[----:B------:R-:W-:Y:S01]  /*c1f0*/  ISETP.GE.U32.AND P0, PT, R33, R28, PT ;  /* 0x0000001c2100720c */ /* 0x000fe20003f06070 */
[----:B------:R-:W-:-:S12]  /*c200*/  BSSY.RECONVERGENT B0, `(.L_x_9209) ;  /* 0x000001e000007945 */ /* 0x000fd80003800200 */
        /* <DEDUP_REMOVED lines=29> */
.L_x_9210:
[----:B------:R-:W-:Y:S05]  /*c3e0*/  BSYNC.RECONVERGENT B0 ;  /* 0x0000000000007941 */ /* 0x000fea0003800200 */
.L_x_9209:
        /* <DEDUP_REMOVED lines=11> */
[----:B------:R-:W-:-:S07]  /*c4a0*/  PRMT R24, R11, 0x7610, R24 ;  /* 0x000076100b187816 */ /* 0x000fce0000000018 */
.L_x_9161:
[----:B------:R-:W-:Y:S05]  /*c4b0*/  BSYNC.RECONVERGENT B6 ;  /* 0x0000000000067941 */ /* 0x000fea0003800200 */
.L_x_9160:
        /* <DEDUP_REMOVED lines=21> */
[----:B------:R-:W-:-:S07]  /*c610*/  MOV R4, R10 ;  /* 0x0000000a00047202 */ /* 0x000fce0000000f00 */
.L_x_9214:
        /* <DEDUP_REMOVED lines=11> */
[----:B------:R-:W2:Y:S02]  /*c6d0*/  LDS R4, [R4] ;  /* 0x0000000004047984 */ /* 0x000ea40000000800 */
[C---:B--2---:R-:W-:Y:S02]  /*c6e0*/  PRMT R9, R4.reuse, 0x7773, RZ ;  /* 0x0000777304097816 */ /* 0x044fe400000000ff */
[C---:B------:R-:W-:Y:S02]  /*c6f0*/  PRMT R6, R4.reuse, 0x7771, RZ ;  /* 0x0000777104067816 */ /* 0x040fe400000000ff */
[----:B-1----:R-:W-:Y:S01]  /*c700*/  PRMT R7, R4, 0x7772, RZ ;  /* 0x0000777204077816 */ /* 0x002fe200000000ff */
[----:B------:R-:W-:Y:S01]  /*c710*/  IMAD.IADD R9, R24, 0x1, R9 ;  /* 0x0000000118097824 */ /* 0x000fe200078e0209 */
[----:B------:R-:W-:Y:S01]  /*c720*/  PRMT R5, R4, 0x7770, RZ ;  /* 0x0000777004057816 */ /* 0x000fe200000000ff */
[----:B------:R-:W-:Y:S01]  /*c730*/  IMAD.IADD R6, R27, 0x1, R6 ;  /* 0x000000011b067824 */ /* 0x000fe200078e0206 */
[----:B------:R-:W-:-:S02]  /*c740*/  IADD3 R7, PT, PT, R18, R7, RZ ;  /* 0x0000000712077210 */ /* 0x000fc40007ffe0ff */
[----:B------:R-:W-:Y:S02]  /*c750*/  IADD3 R5, PT, PT, R22, R5, RZ ;  /* 0x0000000516057210 */ /* 0x000fe40007ffe0ff */
[----:B------:R-:W-:Y:S02]  /*c760*/  LOP3.LUT R8, R9, 0xffff, RZ, 0xc0, !PT ;  /* 0x0000ffff09087812 */ /* 0x000fe400078ec0ff */
[----:B------:R-:W-:Y:S02]  /*c770*/  LOP3.LUT R11, R7, 0xffff, RZ, 0xc0, !PT ;  /* 0x0000ffff070b7812 */ /* 0x000fe400078ec0ff */
[----:B------:R-:W-:Y:S02]  /*c780*/  LOP3.LUT R4, R6, 0xffff, RZ, 0xc0, !PT ;  /* 0x0000ffff06047812 */ /* 0x000fe400078ec0ff */
[----:B------:R-:W-:Y:S02]  /*c790*/  LOP3.LUT R13, R5, 0xffff, RZ, 0xc0, !PT ;  /* 0x0000ffff050d7812 */ /* 0x000fe400078ec0ff */
[----:B------:R-:W-:-:S02]  /*c7a0*/  PRMT R8, R11, 0x3340, R8 ;  /* 0x000033400b087816 */ /* 0x000fc40000000008 */
[----:B------:R-:W-:Y:S02]  /*c7b0*/  PRMT R13, R13, 0x3340, R4 ;  /* 0x000033400d0d7816 */ /* 0x000fe40000000004 */
[----:B------:R-:W-:Y:S02]  /*c7c0*/  PRMT R22, R5, 0x7610, R22 ;  /* 0x0000761005167816 */ /* 0x000fe40000000016 */
[----:B------:R-:W-:Y:S02]  /*c7d0*/  PRMT R13, R13, 0x5410, R8 ;  /* 0x000054100d0d7816 */ /* 0x000fe40000000008 */
[----:B------:R-:W-:Y:S02]  /*c7e0*/  PRMT R27, R6, 0x7610, R27 ;  /* 0x00007610061b7816 */ /* 0x000fe4000000001b */
[----:B------:R-:W-:Y:S01]  /*c7f0*/  PRMT R18, R7, 0x7610, R18 ;  /* 0x0000761007127816 */ /* 0x000fe20000000012 */
[----:B------:R2:W-:Y:S01]  /*c800*/  STS [R0], R13 ;  /* 0x0000000d00007388 */ /* 0x0005e20000000800 */
[----:B------:R-:W-:-:S07]  /*c810*/  PRMT R24, R9, 0x7610, R24 ;  /* 0x0000761009187816 */ /* 0x000fce0000000018 */
.L_x_9213:
[----:B------:R-:W-:Y:S05]  /*c820*/  BSYNC.RECONVERGENT B0 ;  /* 0x0000000000007941 */ /* 0x000fea0003800200 */
.L_x_9212:
[----:B------:R-:W-:Y:S01]  /*c830*/  IMAD.MOV.U32 R4, RZ, RZ, R12 ;  /* 0x000000ffff047224 */ /* 0x000fe200078e000c */
[----:B------:R-:W-:Y:S06]  /*c840*/  @P1 BRA `(.L_x_9214) ;  /* 0xfffffffc00741947 */ /* 0x000fec000383ffff */
.L_x_9211:
        /* <DEDUP_REMOVED lines=24> */
[----:B-1----:R-:W-:-:S07]  /*c9d0*/  MOV R4, R10 ;  /* 0x0000000a00047202 */ /* 0x002fce0000000f00 */
.L_x_9219:
        /* <DEDUP_REMOVED lines=9> */
[----:B------:R-:W-:-:S06]  /*ca70*/  LEA R4, R15, R3, 0x2 ;  /* 0x000000030f047211 */ /* 0x000fcc00078e10ff */
[----:B------:R-:W1:Y:S02]  /*ca80*/  LDS R4, [R4] ;  /* 0x0000000004047984 */ /* 0x000e640000000800 */
[C---:B-1----:R-:W-:Y:S02]  /*ca90*/  PRMT R9, R4.reuse, 0x7773, RZ ;  /* 0x0000777304097816 */ /* 0x042fe400000000ff */
[C---:B------:R-:W-:Y:S02]  /*caa0*/  PRMT R6, R4.reuse, 0x7771, RZ ;  /* 0x0000777104067816 */ /* 0x040fe400000000ff */
[----:B------:R-:W-:Y:S01]  /*cab0*/  PRMT R7, R4, 0x7772, RZ ;  /* 0x0000777204077816 */ /* 0x000fe200000000ff */
        /* <DEDUP_REMOVED lines=17> */
.L_x_9218:
[----:B------:R-:W-:Y:S05]  /*cbd0*/  BSYNC.RECONVERGENT B0 ;  /* 0x0000000000007941 */ /* 0x000fea0003800200 */
.L_x_9217:
[----:B------:R-:W-:Y:S01]  /*cbe0*/  IMAD.MOV.U32 R4, RZ, RZ, R15 ;  /* 0x000000ffff047224 */ /* 0x000fe200078e000f */
[----:B------:R-:W-:Y:S06]  /*cbf0*/  @P1 BRA `(.L_x_9219) ;  /* 0xfffffffc00781947 */ /* 0x000fec000383ffff */
.L_x_9216:
[----:B------:R-:W-:Y:S01]  /*cc00*/  ISETP.GE.U32.AND P0, PT, R0, 0x2, PT ;  /* 0x000000020000780c */ /* 0x000fe20003f06070 */
[----:B------:R-:W-:Y:S05]  /*cc10*/  WARPSYNC.ALL ;  /* 0x0000000000007948 */ /* 0x000fea0003800000 */
[----:B------:R-:W-:Y:S07]  /*cc20*/  BAR.SYNC.DEFER_BLOCKING 0x0 ;  /* 0x0000000000007b1d */ /* 0x000fee0000010000 */
[----:B------:R-:W-:Y:S05]  /*cc30*/  @!P0 BRA `(.L_x_9215) ;  /* 0x0000000000608947 */ /* 0x000fea0003800000 */
[----:B-1----:R-:W-:-:S07]  /*cc40*/  HFMA2 R3, -RZ, RZ, 0, 5.9604644775390625e-08 ;  /* 0x00000001ff037431 */ /* 0x002fce00000001ff */
.L_x_9220:
        /* <DEDUP_REMOVED lines=9> */
[----:B------:R-:W1:Y:S04]  /*cce0*/  SHFL.DOWN PT, R5, R4, R3, 0x1f ;  /* 0x08001f0304057589 */ /* 0x000e6800000e0000 */
[----:B------:R-:W2:Y:S04]  /*ccf0*/  SHFL.DOWN PT, R7, R8, R3, 0x1f ;  /* 0x08001f0308077589 */ /* 0x000ea800000e0000 */
[----:B------:R-:W3:Y:S04]  /*cd00*/  SHFL.DOWN PT, R9, R10, R3, 0x1f ;  /* 0x08001f030a097589 */ /* 0x000ee800000e0000 */
[----:B------:R4:W5:Y:S02]  /*cd10*/  SHFL.DOWN PT, R6, R6, R3, 0x1f ;  /* 0x08001f0306067589 */ /* 0x00096400000e0000 */
[----:B----4-:R-:W-:Y:S01]  /*cd20*/  SHF.L.U32 R3, R3, 0x1, RZ ;  /* 0x0000000103037819 */ /* 0x010fe200000006ff */
[----:B-1----:R-:W-:-:S03]  /*cd30*/  IMAD.IADD R5, R5, 0x1, R22 ;  /* 0x0000000105057824 */ /* 0x002fc600078e0216 */
[----:B------:R-:W-:Y:S01]  /*cd40*/  ISETP.GE.AND P0, PT, R3, R0, PT ;  /* 0x000000000300720c */ /* 0x000fe20003f06270 */
[----:B--2---:R-:W-:Y:S01]  /*cd50*/  IMAD.IADD R7, R7, 0x1, R18 ;  /* 0x0000000107077824 */ /* 0x004fe200078e0212 */
[----:B------:R-:W-:Y:S02]  /*cd60*/  PRMT R22, R5, 0x7610, R22 ;  /* 0x0000761005167816 */ /* 0x000fe40000000016 */
[----:B---3--:R-:W-:Y:S02]  /*cd70*/  IADD3 R9, PT, PT, R9, R24, RZ ;  /* 0x0000001809097210 */ /* 0x008fe40007ffe0ff */
[----:B------:R-:W-:Y:S02]  /*cd80*/  PRMT R18, R7, 0x7610, R18 ;  /* 0x0000761007127816 */ /* 0x000fe40000000012 */
[----:B-----5:R-:W-:Y:S02]  /*cd90*/  IADD3 R27, PT, PT, R6, R27, RZ ;  /* 0x0000001b061b7210 */ /* 0x020fe40007ffe0ff */
[----:B------:R-:W-:-:S03]  /*cda0*/  PRMT R24, R9, 0x7610, R24 ;  /* 0x0000761009187816 */ /* 0x000fc60000000018 */
[----:B------:R-:W-:Y:S05]  /*cdb0*/  @!P0 BRA `(.L_x_9220) ;  /* 0xfffffffc00a48947 */ /* 0x000fea000383ffff */
.L_x_9215:
        /* <DEDUP_REMOVED lines=11> */
[----:B----4-:R-:W-:-:S05]  /*ce70*/  IMAD R0, R17, UR8, R0 ;  /* 0x0000000811007c24 */ /* 0x010fca000f8e0200 */
        /* <DEDUP_REMOVED lines=275> */
.L_x_9221:
        /* <DEDUP_REMOVED lines=276> */
.L_x_9222:
        /* <DEDUP_REMOVED lines=276> */
.L_x_9223:
        /* <DEDUP_REMOVED lines=276> */
.L_x_9224:
        /* <DEDUP_REMOVED lines=10> */
[----:B------:R-:W-:Y:S01]  /*11410*/  MOV R28, RZ ;  /* 0x000000ff001c7202 */ /* 0x000fe20000000f00 */
        /* <DEDUP_REMOVED lines=275> */
.L_x_9226:
[----:B------:R-:W-:Y:S01]  /*12550*/  MOV R26, RZ ;  /* 0x000000ff001a7202 */ /* 0x000fe20000000f00 */
[----:B------:R-:W-:Y:S06]  /*12560*/  BRA.U !UP0, `(.L_x_9227) ;  /* 0x0000001108487547 */ /* 0x000fec000b800000 */
[----:B------:R-:W1:Y:S01]  /*12570*/  LDCU.64 UR6, c[0x0][0x560] ;  /* 0x0000ac00ff0677ac */ /* 0x000e620008000a00 */
[----:B------:R-:W-:Y:S02]  /*12580*/  HFMA2 R8, -RZ, RZ, 0, 0 ;  /* 0x00000000ff087431 */ /* 0x000fe400000001ff */
        /* <DEDUP_REMOVED lines=272> */
.L_x_9227:
        /* <DEDUP_REMOVED lines=276> */
.L_x_9228:
        /* <DEDUP_REMOVED lines=276> */
.L_x_9229:
        /* <DEDUP_REMOVED lines=26> */
.L_x_9231:
[----:B------:R-:W-:Y:S05]  /*15ab0*/  BSYNC.RECONVERGENT B0 ;  /* 0x0000000000007941 */ /* 0x000fea0003800200 */
.L_x_9230:
        /* <DEDUP_REMOVED lines=35> */
.L_x_9233:
[----:B------:R-:W-:Y:S05]  /*15cf0*/  BSYNC.RECONVERGENT B0 ;  /* 0x0000000000007941 */ /* 0x000fea0003800200 */
.L_x_9232:
        /* <DEDUP_REMOVED lines=35> */
[----:B------:R-:W-:Y:S01]  /*15f30*/  PRMT R22, R18, 0x7610, R22 ;  /* 0x0000761012167816 */ /* 0x000fe20000000016 */
[----:B-1----:R-:W-:Y:S02]  /*15f40*/  IMAD R17, R17, UR7, RZ ;  /* 0x0000000711117c24 */ /* 0x002fe4000f8e02ff */
[----:B--2---:R-:W-:-:S07]  /*15f50*/  IMAD R3, R3, UR5, RZ ;  /* 0x0000000503037c24 */ /* 0x004fce000f8e02ff */
.L_x_9238:
[----:B------:R-:W1:Y:S01]  /*15f60*/  LDC.64 R6, c[0x0][0x770] ;  /* 0x0001dc00ff067b82 */ /* 0x000e620000000a00 */
[----:B------:R-:W-:-:S05]  /*15f70*/  IADD3 R9, PT, PT, R17, R0, RZ ;  /* 0x0000000011097210 */ /* 0x000fca0007ffe0ff */
[----:B-1----:R-:W-:-:S05]  /*15f80*/  IMAD.WIDE.U32 R6, R9, 0x4, R6 ;  /* 0x0000000409067825 */ /* 0x002fca00078e0006 */
[----:B------:R-:W2:Y:S04]  /*15f90*/  LDG.E.U8 R9, desc[UR36][R6.64] ;  /* 0x0000002406097981 */ /* 0x000ea8000c1e1100 */
[----:B------:R-:W3:Y:S04]  /*15fa0*/  LDG.E.U8 R8, desc[UR36][R6.64+0x1] ;  /* 0x0000012406087981 */ /* 0x000ee8000c1e1100 */
[----:B------:R-:W4:Y:S04]  /*15fb0*/  LDG.E.U8 R13, desc[UR36][R6.64+0x3] ;  /* 0x00000324060d7981 */ /* 0x000f28000c1e1100 */
[----:B------:R-:W5:Y:S01]  /*15fc0*/  LDG.E.U8 R11, desc[UR36][R6.64+0x2] ;  /* 0x00000224060b7981 */ /* 0x000f62000c1e1100 */
[----:B------:R-:W-:-:S05]  /*15fd0*/  IMAD.IADD R0, R3, 0x1, R0 ;  /* 0x0000000103007824 */ /* 0x000fca00078e0200 */
[----:B------:R-:W-:Y:S02]  /*15fe0*/  ISETP.GE.U32.AND P1, PT, R0, UR8, PT ;  /* 0x0000000800007c0c */ /* 0x000fe4000bf26070 */
[----:B--2---:R-:W-:Y:S02]  /*15ff0*/  IADD3 R9, PT, PT, R9, R18, RZ ;  /* 0x0000001209097210 */ /* 0x004fe40007ffe0ff */
[----:B---3--:R-:W-:Y:S02]  /*16000*/  IADD3 R8, PT, PT, R8, R27, RZ ;  /* 0x0000001b08087210 */ /* 0x008fe40007ffe0ff */
[----:B----4-:R-:W-:Y:S02]  /*16010*/  IADD3 R13, PT, PT, R13, R22, RZ ;  /* 0x000000160d0d7210 */ /* 0x010fe40007ffe0ff */
[----:B------:R-:W-:Y:S01]  /*16020*/  PRMT R18, R9, 0x7610, R18 ;  /* 0x0000761009127816 */ /* 0x000fe20000000012 */
[----:B-----5:R-:W-:Y:S01]  /*16030*/  IMAD.IADD R2, R11, 0x1, R2 ;  /* 0x000000010b027824 */ /* 0x020fe200078e0202 */
[----:B------:R-:W-:-:S02]  /*16040*/  PRMT R27, R8, 0x7610, R27 ;  /* 0x00007610081b7816 */ /* 0x000fc4000000001b */
[----:B------:R-:W-:Y:S01]  /*16050*/  PRMT R22, R13, 0x7610, R22 ;  /* 0x000076100d167816 */ /* 0x000fe20000000016 */
[----:B------:R-:W-:Y:S06]  /*16060*/  @!P1 BRA `(.L_x_9238) ;  /* 0xfffffffc00bc9947 */ /* 0x000fec000383ffff */
[----:B------:R-:W-:Y:S05]  /*16070*/  BSYNC.RECONVERGENT B1 ;  /* 0x0000000000017941 */ /* 0x000fea0003800200 */
.L_x_9237:
[----:B------:R-:W-:Y:S05]  /*16080*/  BRA `(.L_x_9236) ;  /* 0x0000000000807947 */ /* 0x000fea0003800000 */
.L_x_9235:
        /* <DEDUP_REMOVED lines=8> */
[C---:B------:R-:W-:Y:S02]  /*16110*/  PRMT R27, R18.reuse, 0x7610, R27 ;  /* 0x00007610121b7816 */ /* 0x040fe4000000001b */
[C---:B------:R-:W-:Y:S02]  /*16120*/  PRMT R2, R18.reuse, 0x7610, R2 ;  /* 0x0000761012027816 */ /* 0x040fe40000000002 */
[----:B------:R-:W-:Y:S02]  /*16130*/  PRMT R22, R18, 0x7610, R22 ;  /* 0x0000761012167816 */ /* 0x000fe40000000016 */
[----:B------:R-:W-:Y:S01]  /*16140*/  MOV R0, R19 ;  /* 0x0000001300007202 */ /* 0x000fe20000000f00 */
[----:B------:R-:W3:Y:S08]  /*16150*/  LDC.64 R6, c[0x0][0x770] ;  /* 0x0001dc00ff067b82 */ /* 0x000ef00000000a00 */
[----:B------:R-:W4:Y:S01]  /*16160*/  LDC R15, c[0x0][0x364] ;  /* 0x0000d900ff0f7b82 */ /* 0x000f220000000800 */
[----:B-1----:R-:W-:-:S07]  /*16170*/  IMAD R17, R17, UR5, RZ ;  /* 0x0000000511117c24 */ /* 0x002fce000f8e02ff */
.L_x_9239:
[----:B------:R-:W-:-:S04]  /*16180*/  IMAD.IADD R9, R17, 0x1, R0 ;  /* 0x0000000111097824 */ /* 0x000fc800078e0200 */
[----:B--2---:R-:W-:-:S04]  /*16190*/  IMAD R9, R9, R12, R16 ;  /* 0x0000000c09097224 */ /* 0x004fc800078e0210 */
[----:B---3--:R-:W-:-:S05]  /*161a0*/  IMAD.WIDE.U32 R8, R9, 0x4, R6 ;  /* 0x0000000409087825 */ /* 0x008fca00078e0006 */
[----:B------:R-:W2:Y:S04]  /*161b0*/  LDG.E.U8 R10, desc[UR36][R8.64+0x1] ;  /* 0x00000124080a7981 */ /* 0x000ea8000c1e1100 */
[----:B------:R-:W3:Y:S04]  /*161c0*/  LDG.E.U8 R3, desc[UR36][R8.64] ;  /* 0x0000002408037981 */ /* 0x000ee8000c1e1100 */
[----:B------:R-:W5:Y:S04]  /*161d0*/  LDG.E.U8 R13, desc[UR36][R8.64+0x3] ;  /* 0x00000324080d7981 */ /* 0x000f68000c1e1100 */
[----:B------:R-:W5:Y:S01]  /*161e0*/  LDG.E.U8 R11, desc[UR36][R8.64+0x2] ;  /* 0x00000224080b7981 */ /* 0x000f62000c1e1100 */
[----:B----4-:R-:W-:-:S04]  /*161f0*/  IADD3 R0, PT, PT, R15, R0, RZ ;  /* 0x000000000f007210 */ /* 0x010fc80007ffe0ff */
[----:B------:R-:W-:Y:S01]  /*16200*/  ISETP.GE.U32.AND P1, PT, R0, UR7, PT ;  /* 0x0000000700007c0c */ /* 0x000fe2000bf26070 */
[--C-:B--2---:R-:W-:Y:S01]  /*16210*/  IMAD.IADD R10, R10, 0x1, R27.reuse ;  /* 0x000000010a0a7824 */ /* 0x104fe200078e021b */
[----:B---3--:R-:W-:Y:S02]  /*16220*/  IADD3 R3, PT, PT, R3, R18, RZ ;  /* 0x0000001203037210 */ /* 0x008fe40007ffe0ff */
[----:B-----5:R-:W-:Y:S02]  /*16230*/  IADD3 R13, PT, PT, R13, R22, RZ ;  /* 0x000000160d0d7210 */ /* 0x020fe40007ffe0ff */
[----:B------:R-:W-:Y:S02]  /*16240*/  PRMT R18, R3, 0x7610, R18 ;  /* 0x0000761003127816 */ /* 0x000fe40000000012 */
[----:B------:R-:W-:Y:S02]  /*16250*/  IADD3 R2, PT, PT, R11, R2, RZ ;  /* 0x000000020b027210 */ /* 0x000fe40007ffe0ff */
[----:B------:R-:W-:-:S02]  /*16260*/  PRMT R27, R10, 0x7610, R27 ;  /* 0x000076100a1b7816 */ /* 0x000fc4000000001b */
[----:B------:R-:W-:Y:S01]  /*16270*/  PRMT R22, R13, 0x7610, R22 ;  /* 0x000076100d167816 */ /* 0x000fe20000000016 */
[----:B------:R-:W-:Y:S06]  /*16280*/  @!P1 BRA `(.L_x_9239) ;  /* 0xfffffffc00bc9947 */ /* 0x000fec000383ffff */
.L_x_9236:
[----:B------:R-:W-:Y:S05]  /*16290*/  BSYNC.RECONVERGENT B0 ;  /* 0x0000000000007941 */ /* 0x000fea0003800200 */
.L_x_9234:
        /* <DEDUP_REMOVED lines=17> */
.L_x_9243:
        /* <DEDUP_REMOVED lines=8> */
[----:B------:R-:W-:-:S06]  /*16430*/  LEA R3, R3, UR8, 0x2 ;  /* 0x0000000803037c11 */ /* 0x000fcc000f8e10ff */
[----:B------:R-:W1:Y:S02]  /*16440*/  LDS R3, [R3] ;  /* 0x0000000003037984 */ /* 0x000e640000000800 */
[C---:B-1----:R-:W-:Y:S02]  /*16450*/  PRMT R6, R3.reuse, 0x7771, RZ ;  /* 0x0000777103067816 */ /* 0x042fe400000000ff */
[C---:B------:R-:W-:Y:S02]  /*16460*/  PRMT R11, R3.reuse, 0x7773, RZ ;  /* 0x00007773030b7816 */ /* 0x040fe400000000ff */
[----:B------:R-:W-:Y:S01]  /*16470*/  PRMT R9, R3, 0x7772, RZ ;  /* 0x0000777203097816 */ /* 0x000fe200000000ff */
[----:B------:R-:W-:Y:S01]  /*16480*/  IMAD.IADD R6, R27, 0x1, R6 ;  /* 0x000000011b067824 */ /* 0x000fe200078e0206 */
[----:B------:R-:W-:Y:S02]  /*16490*/  PRMT R7, R3, 0x7770, RZ ;  /* 0x0000777003077816 */ /* 0x000fe400000000ff */
[----:B------:R-:W-:-:S02]  /*164a0*/  IADD3 R11, PT, PT, R22, R11, RZ ;  /* 0x0000000b160b7210 */ /* 0x000fc40007ffe0ff */
[----:B------:R-:W-:Y:S02]  /*164b0*/  IADD3 R2, PT, PT, R2, R9, RZ ;  /* 0x0000000902027210 */ /* 0x000fe40007ffe0ff */
[----:B------:R-:W-:Y:S02]  /*164c0*/  IADD3 R7, PT, PT, R18, R7, RZ ;  /* 0x0000000712077210 */ /* 0x000fe40007ffe0ff */
[----:B------:R-:W-:Y:S02]  /*164d0*/  LOP3.LUT R8, R11, 0xffff, RZ, 0xc0, !PT ;  /* 0x0000ffff0b087812 */ /* 0x000fe400078ec0ff */
[----:B------:R-:W-:Y:S02]  /*164e0*/  LOP3.LUT R9, R2, 0xffff, RZ, 0xc0, !PT ;  /* 0x0000ffff02097812 */ /* 0x000fe400078ec0ff */
[----:B------:R-:W-:Y:S02]  /*164f0*/  LOP3.LUT R3, R6, 0xffff, RZ, 0xc0, !PT ;  /* 0x0000ffff06037812 */ /* 0x000fe400078ec0ff */
[----:B------:R-:W-:-:S02]  /*16500*/  LOP3.LUT R10, R7, 0xffff, RZ, 0xc0, !PT ;  /* 0x0000ffff070a7812 */ /* 0x000fc400078ec0ff */
[----:B------:R-:W-:Y:S02]  /*16510*/  PRMT R8, R9, 0x3340, R8 ;  /* 0x0000334009087816 */ /* 0x000fe40000000008 */
[----:B------:R-:W-:Y:S02]  /*16520*/  PRMT R3, R10, 0x3340, R3 ;  /* 0x000033400a037816 */ /* 0x000fe40000000003 */
[----:B------:R-:W-:Y:S02]  /*16530*/  PRMT R18, R7, 0x7610, R18 ;  /* 0x0000761007127816 */ /* 0x000fe40000000012 */
[----:B------:R-:W-:Y:S02]  /*16540*/  PRMT R3, R3, 0x5410, R8 ;  /* 0x0000541003037816 */ /* 0x000fe40000000008 */
[----:B------:R-:W-:Y:S02]  /*16550*/  PRMT R27, R6, 0x7610, R27 ;  /* 0x00007610061b7816 */ /* 0x000fe4000000001b */
[----:B------:R-:W-:Y:S01]  /*16560*/  PRMT R22, R11, 0x7610, R22 ;  /* 0x000076100b167816 */ /* 0x000fe20000000016 */
[----:B------:R1:W-:Y:S06]  /*16570*/  STS [R0], R3 ;  /* 0x0000000300007388 */ /* 0x0003ec0000000800 */
.L_x_9242:
[----:B------:R-:W-:Y:S05]  /*16580*/  BSYNC.RECONVERGENT B0 ;  /* 0x0000000000007941 */ /* 0x000fea0003800200 */
.L_x_9241:
[----:B------:R-:W-:-:S03]  /*16590*/  UISETP.GT.U32.AND UP0, UPT, UR4, 0x3, UPT ;  /* 0x000000030400788c */ /* 0x000fc6000bf04070 */
[----:B------:R-:W-:-:S06]  /*165a0*/  UMOV UR4, UR7 ;  /* 0x0000000700047c82 */ /* 0x000fcc0008000000 */
[----:B------:R-:W-:Y:S05]  /*165b0*/  BRA.U UP0, `(.L_x_9243) ;  /* 0xfffffffd007c7547 */ /* 0x000fea000b83ffff */
.L_x_9240:
[----:B------:R-:W2:Y:S02]  /*165c0*/  LDCU UR4, c[0x0][0x39c] ;  /* 0x00007380ff0477ac */ /* 0x000ea40008000800 */
[----:B--2---:R-:W-:-:S09]  /*165d0*/  UISETP.NE.AND UP0, UPT, UR4, URZ, UPT ;  /* 0x000000ff0400728c */ /* 0x004fd2000bf05270 */
[----:B------:R-:W-:Y:S05]  /*165e0*/  BRA.U !UP0, `(.L_x_9244) ;  /* 0x0000000508207547 */ /* 0x000fea000b800000 */
[----:B------:R-:W-:Y:S02]  /*165f0*/  UISETP.GE.U32.AND UP0, UPT, UR5, 0x21, UPT ;  /* 0x000000210500788c */ /* 0x000fe4000bf06070 */
[----:B------:R-:W-:-:S07]  /*16600*/  UMOV UR4, UR5 ;  /* 0x0000000500047c82 */ /* 0x000fce0008000000 */
[----:B------:R-:W-:Y:S05]  /*16610*/  BRA.U !UP0, `(.L_x_9245) ;  /* 0x0000000108b07547 */ /* 0x000fea000b800000 */
[----:B-1----:R-:W-:Y:S01]  /*16620*/  LOP3.LUT R3, R22, 0xffff, RZ, 0xc0, !PT ;  /* 0x0000ffff16037812 */ /* 0x002fe200078ec0ff */
[----:B------:R-:W-:Y:S01]  /*16630*/  UISETP.GE.U32.AND UP0, UPT, UR5, 0x40, UPT ;  /* 0x000000400500788c */ /* 0x000fe2000bf06070 */
[----:B------:R-:W-:Y:S01]  /*16640*/  LOP3.LUT R6, R2, 0xffff, RZ, 0xc0, !PT ;  /* 0x0000ffff02067812 */ /* 0x000fe200078ec0ff */
[----:B------:R-:W-:Y:S01]  /*16650*/  UMOV UR4, 0x20 ;  /* 0x0000002000047882 */ /* 0x000fe20000000000 */
[----:B------:R-:W-:Y:S02]  /*16660*/  LOP3.LUT R7, R27, 0xffff, RZ, 0xc0, !PT ;  /* 0x0000ffff1b077812 */ /* 0x000fe400078ec0ff */
[----:B------:R-:W-:Y:S02]  /*16670*/  LOP3.LUT R8, R18, 0xffff, RZ, 0xc0, !PT ;  /* 0x0000ffff12087812 */ /* 0x000fe400078ec0ff */
[----:B------:R-:W-:Y:S02]  /*16680*/  PRMT R3, R6, 0x3340, R3 ;  /* 0x0000334006037816 */ /* 0x000fe40000000003 */
[----:B------:R-:W-:-:S04]  /*16690*/  PRMT R8, R8, 0x3340, R7 ;  /* 0x0000334008087816 */ /* 0x000fc80000000007 */
[----:B------:R-:W-:-:S05]  /*166a0*/  PRMT R3, R8, 0x5410, R3 ;  /* 0x0000541008037816 */ /* 0x000fca0000000003 */
[----:B------:R2:W-:Y:S01]  /*166b0*/  STS [R0], R3 ;  /* 0x0000000300007388 */ /* 0x0005e20000000800 */
[----:B------:R-:W-:Y:S05]  /*166c0*/  BRA.U !UP0, `(.L_x_9245) ;  /* 0x0000000108847547 */ /* 0x000fea000b800000 */
[----:B--2---:R-:W-:-:S07]  /*166d0*/  MOV R3, UR5 ;  /* 0x0000000500037c02 */ /* 0x004fce0008000f00 */
.L_x_9248:
[----:B------:R-:W-:Y:S01]  /*166e0*/  SHF.R.U32.HI R13, RZ, 0x1, R3 ;  /* 0x00000001ff0d7819 */ /* 0x000fe20000011603 */
[----:B------:R-:W-:Y:S01]  /*166f0*/  BAR.SYNC.DEFER_BLOCKING 0x0 ;  /* 0x0000000000007b1d */ /* 0x000fe20000010000 */
[----:B------:R-:W-:-:S03]  /*16700*/  ISETP.GT.U32.AND P2, PT, R3, 0x7f, PT ;  /* 0x0000007f0300780c */ /* 0x000fc60003f44070 */
[----:B------:R-:W-:Y:S02]  /*16710*/  IMAD.IADD R6, R13, 0x1, R16 ;  /* 0x000000010d067824 */ /* 0x000fe400078e0210 */
[----:B------:R-:W-:Y:S03]  /*16720*/  BSSY.RECONVERGENT B0, `(.L_x_9246) ;  /* 0x0000019000007945 */ /* 0x000fe60003800200 */
[----:B------:R-:W-:-:S04]  /*16730*/  ISETP.GE.U32.AND P1, PT, R6, UR5, PT ;  /* 0x0000000506007c0c */ /* 0x000fc8000bf26070 */
[----:B------:R-:W-:-:S13]  /*16740*/  ISETP.GE.U32.OR P1, PT, R16, R13, P1 ;  /* 0x0000000d1000720c */ /* 0x000fda0000f26470 */
[----:B------:R-:W-:Y:S05]  /*16750*/  @P1 BRA `(.L_x_9247) ;  /* 0x0000000000541947 */ /* 0x000fea0003800000 */
[----:B------:R-:W-:-:S06]  /*16760*/  LEA R3, R13, R0, 0x2 ;  /* 0x000000000d037211 */ /* 0x000fcc00078e10ff */
[----:B------:R-:W1:Y:S02]  /*16770*/  LDS R3, [R3] ;  /* 0x0000000003037984 */ /* 0x000e640000000800 */
[C---:B-1----:R-:W-:Y:S02]  /*16780*/  PRMT R9, R3.reuse, 0x7772, RZ ;  /* 0x0000777203097816 */ /* 0x042fe400000000ff */
[C---:B------:R-:W-:Y:S02]  /*16790*/  PRMT R11, R3.reuse, 0x7773, RZ ;  /* 0x00007773030b7816 */ /* 0x040fe400000000ff */
[C---:B------:R-:W-:Y:S01]  /*167a0*/  PRMT R6, R3.reuse, 0x7771, RZ ;  /* 0x0000777103067816 */ /* 0x040fe200000000ff */
        /* <DEDUP_REMOVED lines=16> */
.L_x_9247:
[----:B------:R-:W-:Y:S05]  /*168b0*/  BSYNC.RECONVERGENT B0 ;  /* 0x0000000000007941 */ /* 0x000fea0003800200 */
.L_x_9246:
[----:B-1----:R-:W-:Y:S01]  /*168c0*/  IMAD.MOV.U32 R3, RZ, RZ, R13 ;  /* 0x000000ffff037224 */ /* 0x002fe200078e000d */
[----:B------:R-:W-:Y:S06]  /*168d0*/  @P2 BRA `(.L_x_9248) ;  /* 0xfffffffc00802947 */ /* 0x000fec000383ffff */
.L_x_9245:
[----:B------:R-:W-:Y:S01]  /*168e0*/  BAR.SYNC.DEFER_BLOCKING 0x0 ;  /* 0x0000000000007b1d */ /* 0x000fe20000010000 */
[----:B------:R-:W-:-:S09]  /*168f0*/  UISETP.GE.U32.AND UP0, UPT, UR4, 0x2, UPT ;  /* 0x000000020400788c */ /* 0x000fd2000bf06070 */
[----:B------:R-:W-:Y:S05]  /*16900*/  BRA.U !UP0, `(.L_x_9244) ;  /* 0x0000000108587547 */ /* 0x000fea000b800000 */
[----:B-12---:R-:W-:-:S07]  /*16910*/  HFMA2 R0, -RZ, RZ, 0, 5.9604644775390625e-08 ;  /* 0x00000001ff007431 */ /* 0x006fce00000001ff */
.L_x_9249:
[----:B------:R-:W-:Y:S02]  /*16920*/  LOP3.LUT R6, R27, 0xffff, RZ, 0xc0, !PT ;  /* 0x0000ffff1b067812 */ /* 0x000fe400078ec0ff */
[----:B------:R-:W-:Y:S02]  /*16930*/  LOP3.LUT R7, R2, 0xffff, RZ, 0xc0, !PT ;  /* 0x0000ffff02077812 */ /* 0x000fe400078ec0ff */
[----:B------:R-:W-:Y:S02]  /*16940*/  PRMT R6, R6, 0x8880, RZ ;  /* 0x0000888006067816 */ /* 0x000fe400000000ff */
[----:B------:R-:W-:Y:S02]  /*16950*/  LOP3.LUT R3, R18, 0xffff, RZ, 0xc0, !PT ;  /* 0x0000ffff12037812 */ /* 0x000fe400078ec0ff */
[----:B------:R-:W-:Y:S02]  /*16960*/  LOP3.LUT R8, R22, 0xffff, RZ, 0xc0, !PT ;  /* 0x0000ffff16087812 */ /* 0x000fe400078ec0ff */
[----:B------:R-:W-:-:S02]  /*16970*/  PRMT R9, R7, 0x8880, RZ ;  /* 0x0000888007097816 */ /* 0x000fc400000000ff */
[----:B------:R-:W-:Y:S02]  /*16980*/  MOV R7, R6 ;  /* 0x0000000600077202 */ /* 0x000fe40000000f00 */
[----:B------:R-:W-:Y:S02]  /*16990*/  PRMT R3, R3, 0x8880, RZ ;  /* 0x0000888003037816 */ /* 0x000fe400000000ff */
[----:B------:R-:W-:Y:S01]  /*169a0*/  PRMT R11, R8, 0x8880, RZ ;  /* 0x00008880080b7816 */ /* 0x000fe200000000ff */
[----:B------:R-:W1:Y:S04]  /*169b0*/  SHFL.DOWN PT, R6, R7, R0, 0x1f ;  /* 0x08001f0007067589 */ /* 0x000e6800000e0000 */
[----:B------:R-:W2:Y:S04]  /*169c0*/  SHFL.DOWN PT, R3, R3, R0, 0x1f ;  /* 0x08001f0003037589 */ /* 0x000ea800000e0000 */
[----:B------:R-:W3:Y:S04]  /*169d0*/  SHFL.DOWN PT, R9, R9, R0, 0x1f ;  /* 0x08001f0009097589 */ /* 0x000ee800000e0000 */
[----:B------:R4:W5:Y:S02]  /*169e0*/  SHFL.DOWN PT, R11, R11, R0, 0x1f ;  /* 0x08001f000b0b7589 */ /* 0x00096400000e0000 */
[----:B----4-:R-:W-:Y:S01]  /*169f0*/  IMAD.SHL.U32 R0, R0, 0x2, RZ ;  /* 0x0000000200007824 */ /* 0x010fe200078e00ff */
[----:B-1----:R-:W-:-:S04]  /*16a00*/  IADD3 R6, PT, PT, R6, R27, RZ ;  /* 0x0000001b06067210 */ /* 0x002fc80007ffe0ff */
[----:B------:R-:W-:Y:S02]  /*16a10*/  ISETP.GE.AND P1, PT, R0, UR4, PT ;  /* 0x0000000400007c0c */ /* 0x000fe4000bf26270 */
[----:B--2---:R-:W-:Y:S02]  /*16a20*/  IADD3 R18, PT, PT, R3, R18, RZ ;  /* 0x0000001203127210 */ /* 0x004fe40007ffe0ff */
[----:B------:R-:W-:Y:S01]  /*16a30*/  PRMT R27, R6, 0x7610, R27 ;  /* 0x00007610061b7816 */ /* 0x000fe2000000001b */
[----:B---3--:R-:W-:Y:S01]  /*16a40*/  IMAD.IADD R2, R9, 0x1, R2 ;  /* 0x0000000109027824 */ /* 0x008fe200078e0202 */
[----:B-----5:R-:W-:-:S07]  /*16a50*/  IADD3 R22, PT, PT, R11, R22, RZ ;  /* 0x000000160b167210 */ /* 0x020fce0007ffe0ff */
[----:B------:R-:W-:Y:S05]  /*16a60*/  @!P1 BRA `(.L_x_9249) ;  /* 0xfffffffc00ac9947 */ /* 0x000fea000383ffff */
.L_x_9244:
        /* <DEDUP_REMOVED lines=11> */
[----:B------:R-:W-:Y:S01]  /*16b20*/  IADD3 R4, P1, PT, R23, UR4, RZ ;  /* 0x0000000417047c10 */ /* 0x000fe2000ff3e0ff */
[----:B------:R-:W-:Y:S01]  /*16b30*/  IMAD.X R9, RZ, RZ, UR5, P3 ;  /* 0x00000005ff097e24 */ /* 0x000fe200098e06ff */
[----:B------:R-:W-:-:S02]  /*16b40*/  IADD3.X R11, PT, PT, RZ, UR5, RZ, P4, !PT ;  /* 0x00000005ff0b7c10 */ /* 0x000fc4000a7fe4ff */
[----:B------:R-:W-:Y:S02]  /*16b50*/  IADD3.X R7, PT, PT, RZ, UR5, RZ, P2, !PT ;  /* 0x00000005ff077c10 */ /* 0x000fe400097fe4ff */
[----:B------:R-:W-:Y:S01]  /*16b60*/  IADD3.X R5, PT, PT, RZ, UR5, RZ, P1, !PT ;  /* 0x00000005ff057c10 */ /* 0x000fe20008ffe4ff */
[----:B-12---:R-:W2:Y:S04]  /*16b70*/  @P0 LDG.E.U8 R3, desc[UR36][R10.64] ;  /* 0x000000240a030981 */ /* 0x006ea8000c1e1100 */
[----:B------:R-:W3:Y:S04]  /*16b80*/  @P0 LDG.E.U8 R0, desc[UR36][R8.64] ;  /* 0x0000002408000981 */ /* 0x000ee8000c1e1100 */
[----:B------:R-:W4:Y:S04]  /*16b90*/  @P0 LDG.E.U8 R13, desc[UR36][R6.64] ;  /* 0x00000024060d0981 */ /* 0x000f28000c1e1100 */
[----:B------:R-:W5:Y:S01]  /*16ba0*/  @P0 LDG.E.U8 R15, desc[UR36][R4.64] ;  /* 0x00000024040f0981 */ /* 0x000f62000c1e1100 */
[----:B------:R-:W1:Y:S02]  /*16bb0*/  LDCU.U8 UR4, c[0x0][0x789] ;  /* 0x0000f120ff0477ac */ /* 0x000e640008000000 */
[----:B-1----:R-:W-:Y:S01]  /*16bc0*/  ISETP.NE.AND P1, PT, RZ, UR4, PT ;  /* 0x00000004ff007c0c */ /* 0x002fe2000bf25270 */
[----:B--2---:R-:W-:Y:S01]  /*16bd0*/  @P0 IMAD.IADD R3, R18, 0x1, R3 ;  /* 0x0000000112030824 */ /* 0x004fe200078e0203 */
[----:B---3--:R-:W-:-:S04]  /*16be0*/  @P0 IADD3 R0, PT, PT, R27, R0, RZ ;  /* 0x000000001b000210 */ /* 0x008fc80007ffe0ff */
[----:B------:R-:W-:Y:S02]  /*16bf0*/  @P0 PRMT R18, R3, 0x7610, R18 ;  /* 0x0000761003120816 */ /* 0x000fe40000000012 */
[----:B----4-:R-:W-:Y:S02]  /*16c00*/  @P0 IADD3 R13, PT, PT, R2, R13, RZ ;  /* 0x0000000d020d0210 */ /* 0x010fe40007ffe0ff */
[----:B------:R-:W-:-:S03]  /*16c10*/  @P0 PRMT R27, R0, 0x7610, R27 ;  /* 0x00007610001b0816 */ /* 0x000fc6000000001b */
[----:B------:R1:W-:Y:S01]  /*16c20*/  @!P1 STG.E.U8 desc[UR36][R10.64], R18 ;  /* 0x000000120a009986 */ /* 0x0003e2000c101124 */
[----:B-----5:R-:W-:Y:S01]  /*16c30*/  @P0 IMAD.IADD R15, R22, 0x1, R15 ;  /* 0x00000001160f0824 */ /* 0x020fe200078e020f */
[----:B------:R-:W-:Y:S02]  /*16c40*/  @P0 PRMT R2, R13, 0x7610, R2 ;  /* 0x000076100d020816 */ /* 0x000fe40000000002 */
[----:B------:R1:W-:Y:S02]  /*16c50*/  @!P1 STG.E.U8 desc[UR36][R8.64], R27 ;  /* 0x0000001b08009986 */ /* 0x0003e4000c101124 */
[----:B------:R-:W-:Y:S02]  /*16c60*/  @P0 PRMT R22, R15, 0x7610, R22 ;  /* 0x000076100f160816 */ /* 0x000fe40000000016 */
[----:B------:R1:W-:Y:S04]  /*16c70*/  @!P1 STG.E.U8 desc[UR36][R6.64], R2 ;  /* 0x0000000206009986 */ /* 0x0003e8000c101124 */
[----:B------:R1:W-:Y:S01]  /*16c80*/  @!P1 STG.E.U8 desc[UR36][R4.64], R22 ;  /* 0x0000001604009986 */ /* 0x0003e2000c101124 */
        /* <DEDUP_REMOVED lines=20> */
.L_x_9252:
        /* <DEDUP_REMOVED lines=19> */
.L_x_9253:
[----:B------:R-:W-:Y:S05]  /*16f00*/  BRA `(.L_x_9254) ;  /* 0x0000000000047947 */ /* 0x000fea0003800000 */
.L_x_9251:
[----:B------:R2:W-:Y:S02]  /*16f10*/  STG.E.U8 desc[UR36][R10.64], R18 ;  /* 0x000000120a007986 */ /* 0x0005e4000c101124 */
.L_x_9254:
[----:B------:R-:W1:Y:S01]  /*16f20*/  LDCU.64 UR6, c[0x0][0x758] ;  /* 0x0000eb00ff0677ac */ /* 0x000e620008000a00 */
[----:B------:R-:W3:Y:S01]  /*16f30*/  LDCU UR4, c[0x0][0x78c] ;  /* 0x0000f180ff0477ac */ /* 0x000ee20008000800 */
[----:B-1----:R-:W-:-:S04]  /*16f40*/  IADD3 R4, P0, PT, R26, UR6, RZ ;  /* 0x000000061a047c10 */ /* 0x002fc8000ff1e0ff */
[----:B------:R-:W-:Y:S01]  /*16f50*/  IADD3.X R5, PT, PT, RZ, UR7, RZ, P0, !PT ;  /* 0x00000007ff057c10 */ /* 0x000fe200087fe4ff */
[----:B---3--:R-:W-:-:S04]  /*16f60*/  UISETP.NE.AND UP0, UPT, UR4, 0x1, UPT ;  /* 0x000000010400788c */ /* 0x008fc8000bf05270 */
[----:B------:R1:W-:Y:S05]  /*16f70*/  STG.E.U8 desc[UR36][R4.64], R27 ;  /* 0x0000001b04007986 */ /* 0x0003ea000c101124 */
[----:B------:R-:W-:Y:S05]  /*16f80*/  BRA.U !UP0, `(.L_x_9255) ;  /* 0x0000000108907547 */ /* 0x000fea000b800000 */
[----:B------:R-:W-:Y:S01]  /*16f90*/  MOV R16, 0x0 ;  /* 0x0000000000107802 */ /* 0x000fe20000000f00 */
[----:B------:R-:W1:Y:S01]  /*16fa0*/  LDCU.64 UR4, c[0x4][0x7c8] ;  /* 0x0100f900ff0477ac */ /* 0x000e620008000a00 */
[----:B------:R-:W-:Y:S02]  /*16fb0*/  HFMA2 R12, -RZ, RZ, 0, 5.9604644775390625e-08 ;  /* 0x00000001ff0c7431 */ /* 0x000fe400000001ff */
[----:B------:R-:W-:Y:S01]  /*16fc0*/  IMAD.MOV.U32 R8, RZ, RZ, 0x2ef ;  /* 0x000002efff087424 */ /* 0x000fe200078e00ff */
[----:B------:R3:W4:Y:S01]  /*16fd0*/  LDC.64 R14, c[0x4][R16] ;  /* 0x01000000100e7b82 */ /* 0x0007220000000a00 */
[----:B------:R-:W5:Y:S01]  /*16fe0*/  LDCU.64 UR6, c[0x4][0x7b8] ;  /* 0x0100f700ff0677ac */ /* 0x000f620008000a00 */
[----:B------:R-:W-:Y:S01]  /*16ff0*/  MOV R13, RZ ;  /* 0x000000ff000d7202 */ /* 0x000fe20000000f00 */
[----:B------:R-:W2:Y:S01]  /*17000*/  LDCU.64 UR8, c[0x4][0x88] ;  /* 0x01001100ff0877ac */ /* 0x000ea20008000a00 */
[----:B-1----:R-:W-:Y:S01]  /*17010*/  IMAD.U32 R4, RZ, RZ, UR4 ;  /* 0x00000004ff047e24 */ /* 0x002fe2000f8e00ff */
[----:B------:R-:W-:-:S02]  /*17020*/  MOV R5, UR5 ;  /* 0x0000000500057c02 */ /* 0x000fc40008000f00 */
[----:B-----5:R-:W-:Y:S01]  /*17030*/  MOV R6, UR6 ;  /* 0x0000000600067c02 */ /* 0x020fe20008000f00 */
[----:B------:R-:W-:Y:S01]  /*17040*/  IMAD.U32 R7, RZ, RZ, UR7 ;  /* 0x00000007ff077e24 */ /* 0x000fe2000f8e00ff */
[----:B--2---:R-:W-:Y:S02]  /*17050*/  MOV R10, UR8 ;  /* 0x00000008000a7c02 */ /* 0x004fe40008000f00 */
[----:B---3--:R-:W-:-:S07]  /*17060*/  MOV R11, UR9 ;  /* 0x00000009000b7c02 */ /* 0x008fce0008000f00 */
[----:B------:R-:W-:-:S07]  /*17070*/  LEPC R20, `(.L_x_9256) ;  /* 0x000000001014794e */ /* 0x000fce0000000000 */
[----:B0---4-:R-:W-:Y:S05]  /*17080*/  CALL.ABS.NOINC R14 ;  /* 0x000000000e007343 */ /* 0x011fea0003c00000 */
.L_x_9256:
        /* <DEDUP_REMOVED lines=19> */
.L_x_9257:
[----:B------:R-:W-:Y:S05]  /*171c0*/  BRA `(.L_x_9258) ;  /* 0x00000000000c7947 */ /* 0x000fea0003800000 */
.L_x_9255:
[----:B-1----:R-:W-:-:S04]  /*171d0*/  IADD3 R4, P0, PT, R25, UR6, RZ ;  /* 0x0000000619047c10 */ /* 0x002fc8000ff1e0ff */
[----:B------:R-:W-:-:S05]  /*171e0*/  IADD3.X R5, PT, PT, RZ, UR7, RZ, P0, !PT ;  /* 0x00000007ff057c10 */ /* 0x000fca00087fe4ff */
[----:B------:R1:W-:Y:S04]  /*171f0*/  STG.E.U8 desc[UR36][R4.64], R2 ;  /* 0x0000000204007986 */ /* 0x0003e8000c101124 */
.L_x_9258:
[----:B------:R-:W1:Y:S02]  /*17200*/  LDCU.64 UR4, c[0x0][0x758] ;  /* 0x0000eb00ff0477ac */ /* 0x000e640008000a00 */
[----:B-1----:R-:W-:-:S04]  /*17210*/  IADD3 R2, P0, PT, R23, UR4, RZ ;  /* 0x0000000417027c10 */ /* 0x002fc8000ff1e0ff */
[----:B------:R-:W-:-:S05]  /*17220*/  IADD3.X R3, PT, PT, RZ, UR5, RZ, P0, !PT ;  /* 0x00000005ff037c10 */ /* 0x000fca00087fe4ff */
[----:B------:R-:W-:Y:S01]  /*17230*/  STG.E.U8 desc[UR36][R2.64], R22 ;  /* 0x0000001602007986 */ /* 0x000fe2000c101124 */
[----:B------:R-:W-:Y:S05]  /*17240*/  EXIT ;  /* 0x000000000000794d */ /* 0x000fea0003800000 */
.L_x_9250:
        /* <DEDUP_REMOVED lines=9> */
[----:B--2---:R-:W-:-:S02]  /*172e0*/  IMAD.IADD R3, R18, 0x1, R3 ;  /* 0x0000000112037824 */ /* 0x004fc400078e0203 */
[----:B---3--:R-:W-:Y:S01]  /*172f0*/  IMAD.IADD R9, R22, 0x1, R9 ;  /* 0x0000000116097824 */ /* 0x008fe200078e0209 */
[----:B----4-:R-:W-:Y:S02]  /*17300*/  IADD3 R0, PT, PT, R27, R0, RZ ;  /* 0x000000001b007210 */ /* 0x010fe40007ffe0ff */
[----:B------:R-:W-:Y:S02]  /*17310*/  PRMT R18, R3, 0x7610, R18 ;  /* 0x0000761003127816 */ /* 0x000fe40000000012 */
[----:B-----5:R-:W-:Y:S02]  /*17320*/  IADD3 R2, PT, PT, R2, R7, RZ ;  /* 0x0000000702027210 */ /* 0x020fe40007ffe0ff */
[----:B------:R-:W-:Y:S02]  /*17330*/  PRMT R27, R0, 0x7610, R27 ;  /* 0x00007610001b7816 */ /* 0x000fe4000000001b */
[----:B------:R-:W-:-:S07]  /*17340*/  PRMT R22, R9, 0x7610, R22 ;  /* 0x0000761009167816 */ /* 0x000fce0000000016 */
.L_x_9259:
        /* <DEDUP_REMOVED lines=18> */
[----:B------:R-:W-:-:S07]  /*17470*/  LEPC R20, `(.L_x_9262) ;  /* 0x000000001014794e */ /* 0x000fce0000000000 */
[----:B0-2---:R-:W-:Y:S05]  /*17480*/  CALL.ABS.NOINC R14 ;  /* 0x000000000e007343 */ /* 0x005fea0003c00000 */
.L_x_9262:
        /* <DEDUP_REMOVED lines=19> */
.L_x_9263:
[----:B------:R-:W-:Y:S05]  /*175c0*/  BRA `(.L_x_9264) ;  /* 0x0000000000107947 */ /* 0x000fea0003800000 */
.L_x_9261:
[----:B------:R-:W3:Y:S02]  /*175d0*/  LDCU.64 UR4, c[0x0][0x758] ;  /* 0x0000eb00ff0477ac */ /* 0x000ee40008000a00 */
[----:B---3--:R-:W-:-:S04]  /*175e0*/  IADD3 R28, P0, PT, R28, UR4, RZ ;  /* 0x000000041c1c7c10 */ /* 0x008fc8000ff1e0ff */
[----:B------:R-:W-:-:S05]  /*175f0*/  IADD3.X R29, PT, PT, RZ, UR5, RZ, P0, !PT ;  /* 0x00000005ff1d7c10 */ /* 0x000fca00087fe4ff */
[----:B------:R3:W-:Y:S04]  /*17600*/  STG.E.U8 desc[UR36][R28.64], R18 ;  /* 0x000000121c007986 */ /* 0x0007e8000c101124 */
.L_x_9264:
[----:B------:R-:W4:Y:S01]  /*17610*/  LDCU.64 UR6, c[0x0][0x758] ;  /* 0x0000eb00ff0677ac */ /* 0x000f220008000a00 */
[----:B------:R-:W5:Y:S01]  /*17620*/  LDCU UR4, c[0x0][0x78c] ;  /* 0x0000f180ff0477ac */ /* 0x000f620008000800 */
[----:B----4-:R-:W-:Y:S01]  /*17630*/  IADD3 R4, P0, PT, R26, UR6, RZ ;  /* 0x000000061a047c10 */ /* 0x010fe2000ff1e0ff */
[----:B-----5:R-:W-:-:S04]  /*17640*/  UISETP.NE.AND UP0, UPT, UR4, 0x1, UPT ;  /* 0x000000010400788c */ /* 0x020fc8000bf05270 */
[----:B------:R-:W-:-:S05]  /*17650*/  IMAD.X R5, RZ, RZ, UR7, P0 ;  /* 0x00000007ff057e24 */ /* 0x000fca00080e06ff */
[----:B------:R4:W-:Y:S01]  /*17660*/  STG.E.U8 desc[UR36][R4.64], R27 ;  /* 0x0000001b04007986 */ /* 0x0009e2000c101124 */
        /* <DEDUP_REMOVED lines=17> */
.L_x_9266:
        /* <DEDUP_REMOVED lines=19> */
.L_x_9267:
[----:B------:R-:W-:Y:S05]  /*178b0*/  BRA `(.L_x_9268) ;  /* 0x00000000000c7947 */ /* 0x000fea0003800000 */
.L_x_9265:
[----:B----4-:R-:W-:-:S04]  /*178c0*/  IADD3 R4, P0, PT, R25, UR6, RZ ;  /* 0x0000000619047c10 */ /* 0x010fc8000ff1e0ff */
[----:B------:R-:W-:-:S05]  /*178d0*/  IADD3.X R5, PT, PT, RZ, UR7, RZ, P0, !PT ;  /* 0x00000007ff057c10 */ /* 0x000fca00087fe4ff */
[----:B------:R4:W-:Y:S04]  /*178e0*/  STG.E.U8 desc[UR36][R4.64], R2 ;  /* 0x0000000204007986 */ /* 0x0009e8000c101124 */
.L_x_9268:
[----:B------:R-:W4:Y:S02]  /*178f0*/  LDCU.64 UR4, c[0x0][0x758] ;  /* 0x0000eb00ff0477ac */ /* 0x000f240008000a00 */
[----:B----4-:R-:W-:-:S05]  /*17900*/  IADD3 R2, P0, PT, R23, UR4, RZ ;  /* 0x0000000417027c10 */ /* 0x010fca000ff1e0ff */
[----:B-12---:R-:W-:-:S05]  /*17910*/  IMAD.X R3, RZ, RZ, UR5, P0 ;  /* 0x00000005ff037e24 */ /* 0x006fca00080e06ff */
[----:B------:R-:W-:Y:S01]  /*17920*/  STG.E.U8 desc[UR36][R2.64], R22 ;  /* 0x0000001602007986 */ /* 0x000fe2000c101124 */
[----:B------:R-:W-:Y:S05]  /*17930*/  EXIT ;  /* 0x000000000000794d */ /* 0x000fea0003800000 */
.L_x_9260:
[----:B------:R-:W-:Y:S04]  /*17940*/  STG.E.U8 desc[UR36][R4.64], R18 ;  /* 0x0000001204007986 */ /* 0x000fe8000c101124 */
[----:B------:R-:W-:Y:S04]  /*17950*/  STG.E.U8 desc[UR36][R4.64+0x1], R27 ;  /* 0x0000011b04007986 */ /* 0x000fe8000c101124 */
[----:B------:R-:W-:Y:S04]  /*17960*/  STG.E.U8 desc[UR36][R4.64+0x2], R2 ;  /* 0x0000020204007986 */ /* 0x000fe8000c101124 */
[----:B------:R-:W-:Y:S01]  /*17970*/  STG.E.U8 desc[UR36][R4.64+0x3], R22 ;  /* 0x0000031604007986 */ /* 0x000fe2000c101124 */
[----:B------:R-:W-:Y:S05]  /*17980*/  EXIT ;  /* 0x000000000000794d */ /* 0x000fea0003800000 */
.L_x_9225:
        /* <DEDUP_REMOVED lines=25> */
[----:B------:R-:W2:Y:S04]  /*17b20*/  @P0 LDG.E.U8 R11, desc[UR36][R8.64] ;  /* 0x00000024080b0981 */ /* 0x000ea8000c1e1100 */
[----:B------:R-:W3:Y:S04]  /*17b30*/  @P0 LDG.E.U8 R0, desc[UR36][R6.64] ;  /* 0x0000002406000981 */ /* 0x000ee8000c1e1100 */
[----:B------:R-:W4:Y:S04]  /*17b40*/  @P0 LDG.E.U8 R13, desc[UR36][R4.64] ;  /* 0x00000024040d0981 */ /* 0x000f28000c1e1100 */
[----:B------:R-:W5:Y:S01]  /*17b50*/  @P0 LDG.E.U8 R15, desc[UR36][R2.64] ;  /* 0x00000024020f0981 */ /* 0x000f62000c1e1100 */
[----:B------:R-:W1:Y:S02]  /*17b60*/  LDCU.U8 UR4, c[0x0][0x789] ;  /* 0x0000f120ff0477ac */ /* 0x000e640008000000 */
[----:B-1----:R-:W-:-:S02]  /*17b70*/  ISETP.NE.AND P1, PT, RZ, UR4, PT ;  /* 0x00000004ff007c0c */ /* 0x002fc4000bf25270 */
[----:B--2---:R-:W-:Y:S01]  /*17b80*/  @P0 IADD3 R11, PT, PT, R22, R11, RZ ;  /* 0x0000000b160b0210 */ /* 0x004fe20007ffe0ff */
[----:B---3--:R-:W-:-:S03]  /*17b90*/  @P0 IMAD.IADD R0, R27, 0x1, R0 ;  /* 0x000000011b000824 */ /* 0x008fc600078e0200 */
[----:B------:R-:W-:Y:S02]  /*17ba0*/  @P0 PRMT R22, R11, 0x7610, R22 ;  /* 0x000076100b160816 */ /* 0x000fe40000000016 */
[----:B----4-:R-:W-:Y:S02]  /*17bb0*/  @P0 IADD3 R13, PT, PT, R18, R13, RZ ;  /* 0x0000000d120d0210 */ /* 0x010fe40007ffe0ff */
[----:B------:R-:W-:-:S03]  /*17bc0*/  @P0 PRMT R27, R0, 0x7610, R27 ;  /* 0x00007610001b0816 */ /* 0x000fc6000000001b */
[----:B------:R1:W-:Y:S01]  /*17bd0*/  @!P1 STG.E.U8 desc[UR36][R8.64], R22 ;  /* 0x0000001608009986 */ /* 0x0003e2000c101124 */
[----:B-----5:R-:W-:Y:S02]  /*17be0*/  @P0 IADD3 R15, PT, PT, R24, R15, RZ ;  /* 0x0000000f180f0210 */ /* 0x020fe40007ffe0ff */
[----:B------:R-:W-:Y:S01]  /*17bf0*/  @P0 PRMT R18, R13, 0x7610, R18 ;  /* 0x000076100d120816 */ /* 0x000fe20000000012 */
[----:B------:R1:W-:Y:S01]  /*17c00*/  @!P1 STG.E.U8 desc[UR36][R6.64], R27 ;  /* 0x0000001b06009986 */ /* 0x0003e2000c101124 */
[----:B------:R-:W-:-:S03]  /*17c10*/  @P0 PRMT R24, R15, 0x7610, R24 ;  /* 0x000076100f180816 */ /* 0x000fc60000000018 */
        /* <DEDUP_REMOVED lines=22> */
.L_x_9271:
        /* <DEDUP_REMOVED lines=19> */
.L_x_9272:
[----:B------:R-:W-:Y:S05]  /*17eb0*/  BRA `(.L_x_9273) ;  /* 0x0000000000047947 */ /* 0x000fea0003800000 */
.L_x_9270:
[----:B------:R2:W-:Y:S02]  /*17ec0*/  STG.E.U8 desc[UR36][R8.64], R22 ;  /* 0x0000001608007986 */ /* 0x0005e4000c101124 */
.L_x_9273:
[----:B------:R-:W1:Y:S01]  /*17ed0*/  LDCU.64 UR6, c[0x0][0x758] ;  /* 0x0000eb00ff0677ac */ /* 0x000e620008000a00 */
[----:B------:R-:W3:Y:S01]  /*17ee0*/  LDCU UR4, c[0x0][0x78c] ;  /* 0x0000f180ff0477ac */ /* 0x000ee20008000800 */
[----:B-1----:R-:W-:-:S04]  /*17ef0*/  IADD3 R2, P0, PT, R26, UR6, RZ ;  /* 0x000000061a027c10 */ /* 0x002fc8000ff1e0ff */
[----:B------:R-:W-:Y:S01]  /*17f00*/  IADD3.X R3, PT, PT, RZ, UR7, RZ, P0, !PT ;  /* 0x00000007ff037c10 */ /* 0x000fe200087fe4ff */
[----:B---3--:R-:W-:-:S04]  /*17f10*/  UISETP.NE.AND UP0, UPT, UR4, 0x1, UPT ;  /* 0x000000010400788c */ /* 0x008fc8000bf05270 */
[----:B------:R1:W-:Y:S05]  /*17f20*/  STG.E.U8 desc[UR36][R2.64], R27 ;  /* 0x0000001b02007986 */ /* 0x0003ea000c101124 */
        /* <DEDUP_REMOVED lines=17> */
.L_x_9275:
        /* <DEDUP_REMOVED lines=19> */
.L_x_9276:
[----:B------:R-:W-:Y:S05]  /*18170*/  BRA `(.L_x_9277) ;  /* 0x00000000000c7947 */ /* 0x000fea0003800000 */
.L_x_9274:
[----:B-1----:R-:W-:-:S05]  /*18180*/  IADD3 R2, P0, PT, R25, UR6, RZ ;  /* 0x0000000619027c10 */ /* 0x002fca000ff1e0ff */
[----:B------:R-:W-:-:S05]  /*18190*/  IMAD.X R3, RZ, RZ, UR7, P0 ;  /* 0x00000007ff037e24 */ /* 0x000fca00080e06ff */
[----:B------:R1:W-:Y:S03]  /*181a0*/  STG.E.U8 desc[UR36][R2.64], R18 ;  /* 0x0000001202007986 */ /* 0x0003e6000c101124 */
.L_x_9277:
[----:B------:R-:W1:Y:S02]  /*181b0*/  LDCU.64 UR4, c[0x0][0x758] ;  /* 0x0000eb00ff0477ac */ /* 0x000e640008000a00 */
[----:B-1----:R-:W-:-:S04]  /*181c0*/  IADD3 R2, P0, PT, R23, UR4, RZ ;  /* 0x0000000417027c10 */ /* 0x002fc8000ff1e0ff */
[----:B------:R-:W-:-:S05]  /*181d0*/  IADD3.X R3, PT, PT, RZ, UR5, RZ, P0, !PT ;  /* 0x00000005ff037c10 */ /* 0x000fca00087fe4ff */
[----:B------:R-:W-:Y:S01]  /*181e0*/  STG.E.U8 desc[UR36][R2.64], R24 ;  /* 0x0000001802007986 */ /* 0x000fe2000c101124 */
[----:B------:R-:W-:Y:S05]  /*181f0*/  EXIT ;  /* 0x000000000000794d */ /* 0x000fea0003800000 */
.L_x_9269:
        /* <DEDUP_REMOVED lines=17> */
.L_x_9278:
        /* <DEDUP_REMOVED lines=20> */
.L_x_9281:
        /* <DEDUP_REMOVED lines=19> */
.L_x_9282:
[----:B------:R-:W-:Y:S05]  /*18580*/  BRA `(.L_x_9283) ;  /* 0x0000000000107947 */ /* 0x000fea0003800000 */
.L_x_9280:
[----:B------:R-:W1:Y:S02]  /*18590*/  LDCU.64 UR4, c[0x0][0x758] ;  /* 0x0000eb00ff0477ac */ /* 0x000e640008000a00 */
[----:B-1----:R-:W-:-:S04]  /*185a0*/  IADD3 R2, P0, PT, R29, UR4, RZ ;  /* 0x000000041d027c10 */ /* 0x002fc8000ff1e0ff */
[----:B------:R-:W-:-:S05]  /*185b0*/  IADD3.X R3, PT, PT, RZ, UR5, RZ, P0, !PT ;  /* 0x00000005ff037c10 */ /* 0x000fca00087fe4ff */
[----:B------:R1:W-:Y:S04]  /*185c0*/  STG.E.U8 desc[UR36][R2.64], R22 ;  /* 0x0000001602007986 */ /* 0x0003e8000c101124 */
.L_x_9283:
[----:B------:R-:W1:Y:S01]  /*185d0*/  LDCU.64 UR6, c[0x0][0x758] ;  /* 0x0000eb00ff0677ac */ /* 0x000e620008000a00 */
[----:B------:R-:W2:Y:S01]  /*185e0*/  LDCU UR4, c[0x0][0x78c] ;  /* 0x0000f180ff0477ac */ /* 0x000ea20008000800 */
[----:B-1----:R-:W-:-:S04]  /*185f0*/  IADD3 R2, P0, PT, R26, UR6, RZ ;  /* 0x000000061a027c10 */ /* 0x002fc8000ff1e0ff */
[----:B------:R-:W-:Y:S01]  /*18600*/  IADD3.X R3, PT, PT, RZ, UR7, RZ, P0, !PT ;  /* 0x00000007ff037c10 */ /* 0x000fe200087fe4ff */
[----:B--2---:R-:W-:-:S04]  /*18610*/  UISETP.NE.AND UP0, UPT, UR4, 0x1, UPT ;  /* 0x000000010400788c */ /* 0x004fc8000bf05270 */
[----:B------:R1:W-:Y:S05]  /*18620*/  STG.E.U8 desc[UR36][R2.64], R27 ;  /* 0x0000001b02007986 */ /* 0x0003ea000c101124 */
        /* <DEDUP_REMOVED lines=17> */
.L_x_9285:
        /* <DEDUP_REMOVED lines=19> */
.L_x_9286:
[----:B------:R-:W-:Y:S05]  /*18870*/  BRA `(.L_x_9287) ;  /* 0x00000000000c7947 */ /* 0x000fea0003800000 */
.L_x_9284:
[----:B-1----:R-:W-:-:S04]  /*18880*/  IADD3 R2, P0, PT, R25, UR6, RZ ;  /* 0x0000000619027c10 */ /* 0x002fc8000ff1e0ff */
[----:B------:R-:W-:-:S05]  /*18890*/  IADD3.X R3, PT, PT, RZ, UR7, RZ, P0, !PT ;  /* 0x00000007ff037c10 */ /* 0x000fca00087fe4ff */
[----:B------:R1:W-:Y:S04]  /*188a0*/  STG.E.U8 desc[UR36][R2.64], R18 ;  /* 0x0000001202007986 */ /* 0x0003e8000c101124 */
.L_x_9287:
[----:B------:R-:W1:Y:S02]  /*188b0*/  LDCU.64 UR4, c[0x0][0x758] ;  /* 0x0000eb00ff0477ac */ /* 0x000e640008000a00 */
[----:B-1----:R-:W-:-:S04]  /*188c0*/  IADD3 R2, P0, PT, R23, UR4, RZ ;  /* 0x0000000417027c10 */ /* 0x002fc8000ff1e0ff */
[----:B------:R-:W-:-:S05]  /*188d0*/  IADD3.X R3, PT, PT, RZ, UR5, RZ, P0, !PT ;  /* 0x00000005ff037c10 */ /* 0x000fca00087fe4ff */
[----:B------:R-:W-:Y:S01]  /*188e0*/  STG.E.U8 desc[UR36][R2.64], R24 ;  /* 0x0000001802007986 */ /* 0x000fe2000c101124 */
[----:B------:R-:W-:Y:S05]  /*188f0*/  EXIT ;  /* 0x000000000000794d */ /* 0x000fea0003800000 */
.L_x_9279:
[----:B------:R-:W-:Y:S04]  /*18900*/  STG.E.U8 desc[UR36][R4.64], R22 ;  /* 0x0000001604007986 */ /* 0x000fe8000c101124 */
[----:B------:R-:W-:Y:S04]  /*18910*/  STG.E.U8 desc[UR36][R4.64+0x1], R27 ;  /* 0x0000011b04007986 */ /* 0x000fe8000c101124 */
[----:B------:R-:W-:Y:S04]  /*18920*/  STG.E.U8 desc[UR36][R4.64+0x2], R18 ;  /* 0x0000021204007986 */ /* 0x000fe8000c101124 */
[----:B------:R-:W-:Y:S01]  /*18930*/  STG.E.U8 desc[UR36][R4.64+0x3], R24 ;  /* 0x0000031804007986 */ /* 0x000fe2000c101124 */
[----:B------:R-:W-:Y:S05]  /*18940*/  EXIT ;  /* 0x000000000000794d */ /* 0x000fea0003800000 */
.L_x_9288:
        /* <DEDUP_REMOVED lines=11> */
.L_x_10040:


//--------------------- .text._ZN2at6native13reduce_kernelILi512ELi1ENS0_8ReduceOpIhNS0_14func_wrapper_tIhZNS0_11sum_functorIhhhEclERNS_14TensorIteratorEEUlhhE_EEjhLi4ELi4EEEEEvT1_ --------------------------
	.section	.text._ZN2at6native13reduce_kernelILi512ELi1ENS0_8ReduceOpIhNS0_14func_wrapper_tIhZNS0_11sum_functorIhhhEclERNS_14TensorIteratorEEUlhhE_EEjhLi4ELi4EEEEEvT1_,"ax",@progbits
	.align	128
        .global         _ZN2at6native13reduce_kernelILi512ELi1ENS0_8ReduceOpIhNS0_14func_wrapper_tIhZNS0_11sum_functorIhhhEclERNS_14TensorIteratorEEUlhhE_EEjhLi4ELi4EEEEEvT1_
        .type           _ZN2at6native13reduce_kernelILi512ELi1ENS0_8ReduceOpIhNS0_14func_wrapper_tIhZNS0_11sum_functorIhhhEclERNS_14TensorIteratorEEUlhhE_EEjhLi4ELi4EEEEEvT1_,@function
        .size           _ZN2at6native13reduce_kernelILi512ELi1ENS0_8ReduceOpIhNS0_14func_wrapper_tIhZNS0_11sum_functorIhhhEclERNS_14TensorIteratorEEUlhhE_EEjhLi4ELi4EEEEEvT1_,(.L_x_10041 - _ZN2at6native13reduce_kernelILi512ELi1ENS0_8ReduceOpIhNS0_14func_wrapper_tIhZNS0_11sum_functorIhhhEclERNS_14TensorIteratorEEUlhhE_EEjhLi4ELi4EEEEEvT1_)
        .other          _ZN2at6native13reduce_kernelILi512ELi1ENS0_8ReduceOpIhNS0_14func_wrapper_tIhZNS0_11sum_functorIhhhEclERNS_14TensorIteratorEEUlhhE_EEjhLi4ELi4EEEEEvT1_,@"STO_CUDA_ENTRY STV_DEFAULT"
_ZN2at6native13reduce_kernelILi512ELi1ENS0_8ReduceOpIhNS0_14func_wrapper_tIhZNS0_11sum_functorIhhhEclERNS_14TensorIteratorEEUlhhE_EEjhLi4ELi4EEEEEvT1_:
.text._ZN2at6native13reduce_kernelILi512ELi1ENS0_8ReduceOpIhNS0_14func_wrapper_tIhZNS0_11sum_functorIhhhEclERNS_14TensorIteratorEEUlhhE_EEjhLi4ELi4EEEEEvT1_:
        /* <DEDUP_REMOVED lines=295> */
.L_x_9289:
        /* <DEDUP_REMOVED lines=43> */
.L_x_9296:
[----:B------:R-:W-:Y:S05]  /*1520*/  BSYNC.RECONVERGENT B2 ;  /* 0x0000000000027941 */ /* 0x000fea0003800200 */
.L_x_9295:
[----:B------:R-:W-:Y:S02]  /*1530*/  IADD3 R14, P0, PT, R13, 0x4, RZ ;  /* 0x000000040d0e7810 */ /* 0x000fe40007f1e0ff */
[----:B------:R-:W-:-:S03]  /*1540*/  IADD3 R4, PT, PT, R11, -0x4, R8 ;  /* 0xfffffffc0b047810 */ /* 0x000fc60007ffe008 */
[----:B------:R-:W-:-:S08]  /*1550*/  IMAD.X R15, RZ, RZ, R15, P0 ;  /* 0x000000ffff0f7224 */ /* 0x000fd000000e060f */
.L_x_9294:
[----:B------:R-:W-:Y:S05]  /*1560*/  BSYNC.RECONVERGENT B1 ;  /* 0x0000000000017941 */ /* 0x000fea0003800200 */
.L_x_9293:
        /* <DEDUP_REMOVED lines=14> */
.L_x_9299:
        /* <DEDUP_REMOVED lines=15> */
.L_x_9298:
[----:B------:R-:W-:Y:S05]  /*1740*/  BSYNC.RECONVERGENT B1 ;  /* 0x0000000000017941 */ /* 0x000fea0003800200 */
.L_x_9297:
        /* <DEDUP_REMOVED lines=10> */
.L_x_9301:
[----:B------:R-:W-:Y:S05]  /*17f0*/  BSYNC.RECONVERGENT B1 ;  /* 0x0000000000017941 */ /* 0x000fea0003800200 */
.L_x_9300:
[----:B------:R-:W-:-:S04]  /*1800*/  IADD3 R3, PT, PT, R5, R0, R3 ;  /* 0x0000000005037210 */ /* 0x000fc80007ffe003 */
[----:B------:R-:W-:-:S04]  /*1810*/  IADD3 R3, PT, PT, R3, R2, RZ ;  /* 0x0000000203037210 */ /* 0x000fc80007ffe0ff */
[----:B------:R-:W-:Y:S01]  /*1820*/  PRMT R17, R3, 0x7610, R17 ;  /* 0x0000761003117816 */ /* 0x000fe20000000011 */
[----:B------:R-:W-:Y:S06]  /*1830*/  BRA `(.L_x_9291) ;  /* 0x0000009000c87947 */ /* 0x000fec0003800000 */
.L_x_9292:
        /* <DEDUP_REMOVED lines=20> */
.L_x_9306:
        /* <DEDUP_REMOVED lines=24> */
.L_x_9305:
[----:B------:R-:W-:Y:S02]  /*1b00*/  PRMT R13, R11, 0x7610, R13 ;  /* 0x000076100b0d7816 */ /* 0x000fe4000000000d */
[----:B------:R-:W-:Y:S02]  /*1b10*/  PRMT R10, R2, 0x7610, R10 ;  /* 0x00007610020a7816 */ /* 0x000fe4000000000a */
[----:B------:R-:W-:-:S07]  /*1b20*/  PRMT R11, R12, 0x7610, R11 ;  /* 0x000076100c0b7816 */ /* 0x000fce000000000b */
.L_x_9304:
[----:B------:R-:W-:Y:S05]  /*1b30*/  BSYNC.RECONVERGENT B1 ;  /* 0x0000000000017941 */ /* 0x000fea0003800200 */
.L_x_9303:
        /* <DEDUP_REMOVED lines=23> */
.L_x_9308:
[----:B------:R-:W-:Y:S05]  /*1cb0*/  BSYNC.RECONVERGENT B1 ;  /* 0x0000000000017941 */ /* 0x000fea0003800200 */
.L_x_9307:
        /* <DEDUP_REMOVED lines=16> */
.L_x_9310:
[----:B------:R-:W-:Y:S05]  /*1dc0*/  BSYNC.RECONVERGENT B1 ;  /* 0x0000000000017941 */ /* 0x000fea0003800200 */
.L_x_9309:
[----:B------:R-:W-:-:S04]  /*1dd0*/  IADD3 R4, PT, PT, R6, R5, R4 ;  /* 0x0000000506047210 */ /* 0x000fc80007ffe004 */
[----:B------:R-:W-:-:S04]  /*1de0*/  IADD3 R4, PT, PT, R4, R7, RZ ;  /* 0x0000000704047210 */ /* 0x000fc80007ffe0ff */
[----:B-----5:R-:W-:Y:S01]  /*1df0*/  PRMT R17, R4, 0x7610, R17 ;  /* 0x0000761004117816 */ /* 0x020fe20000000011 */
[----:B------:R-:W-:Y:S06]  /*1e00*/  BRA `(.L_x_9291) ;  /* 0x0000008c00547947 */ /* 0x000fec0003800000 */
.L_x_9302:
        /* <DEDUP_REMOVED lines=16> */
.L_x_9315:
        /* <DEDUP_REMOVED lines=28> */
.L_x_9314:
[----:B------:R-:W-:Y:S02]  /*20d0*/  PRMT R11, R3, 0x7610, R11 ;  /* 0x00007610030b7816 */ /* 0x000fe4000000000b */
[----:B------:R-:W-:-:S07]  /*20e0*/  PRMT R5, R21, 0x7610, R5 ;  /* 0x0000761015057816 */ /* 0x000fce0000000005 */
.L_x_9313:
[----:B------:R-:W-:Y:S05]  /*20f0*/  BSYNC.RECONVERGENT B1 ;  /* 0x0000000000017941 */ /* 0x000fea0003800200 */
.L_x_9312:
        /* <DEDUP_REMOVED lines=27> */
.L_x_9317:
[----:B------:R-:W-:Y:S05]  /*22b0*/  BSYNC.RECONVERGENT B1 ;  /* 0x0000000000017941 */ /* 0x000fea0003800200 */
.L_x_9316:
        /* <DEDUP_REMOVED lines=18> */
.L_x_9319:
[----:B------:R-:W-:Y:S05]  /*23e0*/  BSYNC.RECONVERGENT B1 ;  /* 0x0000000000017941 */ /* 0x000fea0003800200 */
.L_x_9318:
[----:B------:R-:W-:-:S05]  /*23f0*/  IADD3 R13, PT, PT, R17, R13, R12 ;  /* 0x0000000d110d7210 */ /* 0x000fca0007ffe00c */
[----:B------:R-:W-:-:S05]  /*2400*/  IMAD.IADD R13, R13, 0x1, R18 ;  /* 0x000000010d0d7824 */ /* 0x000fca00078e0212 */
[----:B------:R-:W-:Y:S01]  /*2410*/  PRMT R17, R13, 0x7610, R17 ;  /* 0x000076100d117816 */ /* 0x000fe20000000011 */
[----:B------:R-:W-:Y:S06]  /*2420*/  BRA `(.L_x_9291) ;  /* 0x0000008400cc7947 */ /* 0x000fec0003800000 */
.L_x_9311:
        /* <DEDUP_REMOVED lines=20> */
.L_x_9327:
        /* <DEDUP_REMOVED lines=291> */
.L_x_9323:
        /* <DEDUP_REMOVED lines=230> */
.L_x_9324:
        /* <DEDUP_REMOVED lines=230> */
.L_x_9325:
        /* <DEDUP_REMOVED lines=230> */
.L_x_9326:
[----:B------:R-:W-:-:S04]  /*62c0*/  IADD3 R14, P1, PT, R21, R12, RZ ;  /* 0x0000000c150e7210 */ /* 0x000fc80007f3e0ff */
[----:B------:R-:W-:-:S05]  /*62d0*/  IADD3.X R15, PT, PT, RZ, R13, RZ, P1, !PT ;  /* 0x0000000dff0f7210 */ /* 0x000fca0000ffe4ff */
[----:B------:R1:W5:Y:S04]  /*62e0*/  LDG.E.U8 R14, desc[UR36][R14.64] ;  /* 0x000000240e0e7981 */ /* 0x000368000c1e1100 */
.L_x_9322:
        /* <DEDUP_REMOVED lines=11> */
.L_x_9321:
[----:B------:R-:W-:Y:S05]  /*63a0*/  BSYNC.RECONVERGENT B1 ;  /* 0x0000000000017941 */ /* 0x000fea0003800200 */
.L_x_9320:
        /* <DEDUP_REMOVED lines=24> */
.L_x_9330:
        /* <DEDUP_REMOVED lines=276> */
.L_x_9331:
        /* <DEDUP_REMOVED lines=274> */
.L_x_9332:
        /* <DEDUP_REMOVED lines=274> */
.L_x_9333:
        /* <DEDUP_REMOVED lines=274> */
.L_x_9334:
[----:B------:R-:W-:-:S04]  /*a9d0*/  IADD3 R10, P0, PT, R17, R10, RZ ;  /* 0x0000000a110a7210 */ /* 0x000fc80007f1e0ff */
[----:B------:R-:W-:-:S05]  /*a9e0*/  IADD3.X R11, PT, PT, RZ, R11, RZ, P0, !PT ;  /* 0x0000000bff0b7210 */ /* 0x000fca00007fe4ff */
[----:B------:R0:W5:Y:S04]  /*a9f0*/  LDG.E.U8 R0, desc[UR36][R10.64] ;  /* 0x000000240a007981 */ /* 0x000168000c1e1100 */
.L_x_9329:
[----:B------:R-:W-:Y:S05]  /*aa00*/  BSYNC.RECONVERGENT B1 ;  /* 0x0000000000017941 */ /* 0x000fea0003800200 */
.L_x_9328:
        /* <DEDUP_REMOVED lines=17> */
.L_x_9336:
[----:B------:R-:W-:Y:S05]  /*ab20*/  BSYNC.RECONVERGENT B1 ;  /* 0x0000000000017941 */ /* 0x000fea0003800200 */
.L_x_9335:
[----:B------:R-:W-:-:S05]  /*ab30*/  IADD3 R2, PT, PT, R4, R3, R2 ;  /* 0x0000000304027210 */ /* 0x000fca0007ffe002 */
[----:B------:R-:W-:-:S05]  /*ab40*/  IMAD.IADD R2, R2, 0x1, R5 ;  /* 0x0000000102027824 */ /* 0x000fca00078e0205 */
[----:B------:R-:W-:-:S07]  /*ab50*/  PRMT R17, R2, 0x7610, R17 ;  /* 0x0000761002117816 */ /* 0x000fce0000000011 */
.L_x_9291:
[----:B------:R-:W-:Y:S05]  /*ab60*/  BSYNC.RECONVERGENT B0 ;  /* 0x0000000000007941 */ /* 0x000fea0003800200 */
.L_x_9290:
        /* <DEDUP_REMOVED lines=14> */
.L_x_9338:
        /* <DEDUP_REMOVED lines=13> */
.L_x_9337:
        /* <DEDUP_REMOVED lines=18> */
.L_x_9341:
        /* <DEDUP_REMOVED lines=12> */
.L_x_9340:
[----:B------:R-:W-:Y:S01]  /*af00*/  BAR.SYNC.DEFER_BLOCKING 0x0 ;  /* 0x0000000000007b1d */ /* 0x000fe20000010000 */
[----:B------:R-:W-:-:S09]  /*af10*/  UISETP.GE.U32.AND UP0, UPT, UR4, 0x2, UPT ;  /* 0x000000020400788c */ /* 0x000fd2000bf06070 */
[----:B------:R-:W-:Y:S05]  /*af20*/  BRA.U !UP0, `(.L_x_9339) ;  /* 0x0000000108207547 */ /* 0x000fea000b800000 */
[----:B-12345:R-:W-:-:S07]  /*af30*/  IMAD.MOV.U32 R0, RZ, RZ, 0x1 ;  /* 0x00000001ff007424 */ /* 0x03efce00078e00ff */
.L_x_9342:
[----:B0-----:R-:W-:-:S05]  /*af40*/  LOP3.LUT R3, R17, 0xff, RZ, 0xc0, !PT ;  /* 0x000000ff11037812 */ /* 0x001fca00078ec0ff */
[----:B------:R0:W1:Y:S02]  /*af50*/  SHFL.DOWN PT, R2, R3, R0, 0x1f ;  /* 0x08001f0003027589 */ /* 0x00006400000e0000 */
[----:B0-----:R-:W-:-:S04]  /*af60*/  SHF.L.U32 R0, R0, 0x1, RZ ;  /* 0x0000000100007819 */ /* 0x001fc800000006ff */
[----:B------:R-:W-:Y:S02]  /*af70*/  ISETP.GE.AND P0, PT, R0, UR4, PT ;  /* 0x0000000400007c0c */ /* 0x000fe4000bf06270 */
[----:B-1----:R-:W-:-:S04]  /*af80*/  IADD3 R2, PT, PT, R2, R17, RZ ;  /* 0x0000001102027210 */ /* 0x002fc80007ffe0ff */
[----:B------:R-:W-:-:S07]  /*af90*/  PRMT R17, R2, 0x7610, R17 ;  /* 0x0000761002117816 */ /* 0x000fce0000000011 */
[----:B------:R-:W-:Y:S05]  /*afa0*/  @!P0 BRA `(.L_x_9342) ;  /* 0xfffffffc00e48947 */ /* 0x000fea000383ffff */
.L_x_9339:
        /* <DEDUP_REMOVED lines=287> */
.L_x_9343:
        /* <DEDUP_REMOVED lines=290> */
.L_x_9345:
        /* <DEDUP_REMOVED lines=26> */
.L_x_9347:
[----:B------:R-:W-:Y:S05]  /*d560*/  BSYNC.RECONVERGENT B0 ;  /* 0x0000000000007941 */ /* 0x000fea0003800200 */
.L_x_9346:
        /* <DEDUP_REMOVED lines=35> */
.L_x_9349:
[----:B------:R-:W-:Y:S05]  /*d7a0*/  BSYNC.RECONVERGENT B0 ;  /* 0x0000000000007941 */ /* 0x000fea0003800200 */
.L_x_9348:
        /* <DEDUP_REMOVED lines=32> */
.L_x_9354:
        /* <DEDUP_REMOVED lines=9> */
.L_x_9353:
[----:B------:R-:W-:Y:S05]  /*da40*/  BRA `(.L_x_9352) ;  /* 0x0000000000487947 */ /* 0x000fea0003800000 */
.L_x_9351:
        /* <DEDUP_REMOVED lines=9> */
.L_x_9355:
        /* <DEDUP_REMOVED lines=9> */
.L_x_9352:
[----:B------:R-:W-:Y:S05]  /*db70*/  BSYNC.RECONVERGENT B0 ;  /* 0x0000000000007941 */ /* 0x000fea0003800200 */
.L_x_9350:
        /* <DEDUP_REMOVED lines=11> */
.L_x_9357:
        /* <DEDUP_REMOVED lines=13> */
.L_x_9356:
        /* <DEDUP_REMOVED lines=10> */
.L_x_9360:
        /* <DEDUP_REMOVED lines=12> */
.L_x_9359:
[----:B------:R-:W-:Y:S01]  /*de60*/  BAR.SYNC.DEFER_BLOCKING 0x0 ;  /* 0x0000000000007b1d */ /* 0x000fe20000010000 */
[----:B------:R-:W-:-:S09]  /*de70*/  UISETP.GE.U32.AND UP0, UPT, UR4, 0x2, UPT ;  /* 0x000000020400788c */ /* 0x000fd2000bf06070 */
[----:B------:R-:W-:Y:S05]  /*de80*/  BRA.U !UP0, `(.L_x_9358) ;  /* 0x0000000108207547 */ /* 0x000fea000b800000 */
[----:B01----:R-:W-:-:S07]  /*de90*/  HFMA2 R0, -RZ, RZ, 0, 5.9604644775390625e-08 ;  /* 0x00000001ff007431 */ /* 0x003fce00000001ff */
.L_x_9361:
[----:B------:R-:W-:-:S05]  /*dea0*/  LOP3.LUT R3, R17, 0xff, RZ, 0xc0, !PT ;  /* 0x000000ff11037812 */ /* 0x000fca00078ec0ff */
[----:B------:R0:W1:Y:S02]  /*deb0*/  SHFL.DOWN PT, R2, R3, R0, 0x1f ;  /* 0x08001f0003027589 */ /* 0x00006400000e0000 */
[----:B0-----:R-:W-:-:S05]  /*dec0*/  IMAD.SHL.U32 R0, R0, 0x2, RZ ;  /* 0x0000000200007824 */ /* 0x001fca00078e00ff */
[----:B------:R-:W-:Y:S02]  /*ded0*/  ISETP.GE.AND P1, PT, R0, UR4, PT ;  /* 0x0000000400007c0c */ /* 0x000fe4000bf26270 */
[----:B-1----:R-:W-:-:S04]  /*dee0*/  IADD3 R2, PT, PT, R2, R17, RZ ;  /* 0x0000001102027210 */ /* 0x002fc80007ffe0ff */
[----:B------:R-:W-:-:S07]  /*def0*/  PRMT R17, R2, 0x7610, R17 ;  /* 0x0000761002117816 */ /* 0x000fce0000000011 */
[----:B------:R-:W-:Y:S05]  /*df00*/  @!P1 BRA `(.L_x_9361) ;  /* 0xfffffffc00e49947 */ /* 0x000fea000383ffff */
.L_x_9358:
        /* <DEDUP_REMOVED lines=16> */
.L_x_9363:
        /* <DEDUP_REMOVED lines=20> */
.L_x_9365:
[----:B------:R-:W0:Y:S02]  /*e150*/  LDCU.64 UR4, c[0x0][0x758] ;  /* 0x0000eb00ff0477ac */ /* 0x000e240008000a00 */
[----:B0-----:R-:W-:-:S04]  /*e160*/  IADD3 R2, P0, PT, R16, UR4, RZ ;  /* 0x0000000410027c10 */ /* 0x001fc8000ff1e0ff */
[----:B------:R-:W-:-:S05]  /*e170*/  IADD3.X R3, PT, PT, RZ, UR5, RZ, P0, !PT ;  /* 0x00000005ff037c10 */ /* 0x000fca00087fe4ff */
[----:B------:R-:W-:Y:S01]  /*e180*/  STG.E.U8 desc[UR36][R2.64], R17 ;  /* 0x0000001102007986 */ /* 0x000fe2000c101124 */
[----:B------:R-:W-:Y:S05]  /*e190*/  EXIT ;  /* 0x000000000000794d */ /* 0x000fea0003800000 */
.L_x_9364:
[----:B------:R-:W-:Y:S01]  /*e1a0*/  STG.E.U8 desc[UR36][R2.64], R17 ;  /* 0x0000001102007986 */ /* 0x000fe2000c101124 */
[----:B------:R-:W-:Y:S05]  /*e1b0*/  EXIT ;  /* 0x000000000000794d */ /* 0x000fea0003800000 */
.L_x_9362:
        /* <DEDUP_REMOVED lines=8> */
.L_x_9366:
        /* <DEDUP_REMOVED lines=20> */
.L_x_9368:
[----:B------:R-:W2:Y:S02]  /*e380*/  LDCU.64 UR4, c[0x0][0x758] ;  /* 0x0000eb00ff0477ac */ /* 0x000ea40008000a00 */
[----:B--2---:R-:W-:-:S05]  /*e390*/  IADD3 R2, P0, PT, R16, UR4, RZ ;  /* 0x0000000410027c10 */ /* 0x004fca000ff1e0ff */
[----:B01----:R-:W-:-:S05]  /*e3a0*/  IMAD.X R3, RZ, RZ, UR5, P0 ;  /* 0x00000005ff037e24 */ /* 0x003fca00080e06ff */
[----:B------:R-:W-:Y:S01]  /*e3b0*/  STG.E.U8 desc[UR36][R2.64], R17 ;  /* 0x0000001102007986 */ /* 0x000fe2000c101124 */
[----:B------:R-:W-:Y:S05]  /*e3c0*/  EXIT ;  /* 0x000000000000794d */ /* 0x000fea0003800000 */
.L_x_9367:
[----:B------:R-:W-:Y:S01]  /*e3d0*/  STG.E.U8 desc[UR36][R4.64], R17 ;  /* 0x0000001104007986 */ /* 0x000fe2000c101124 */
[----:B------:R-:W-:Y:S05]  /*e3e0*/  EXIT ;  /* 0x000000000000794d */ /* 0x000fea0003800000 */
.L_x_9344:
        /* <DEDUP_REMOVED lines=25> */
.L_x_9370:
        /* <DEDUP_REMOVED lines=20> */
.L_x_9372:
[----:B------:R-:W0:Y:S02]  /*e6c0*/  LDCU.64 UR4, c[0x0][0x758] ;  /* 0x0000eb00ff0477ac */ /* 0x000e240008000a00 */
[----:B0-----:R-:W-:-:S05]  /*e6d0*/  IADD3 R2, P0, PT, R16, UR4, RZ ;  /* 0x0000000410027c10 */ /* 0x001fca000ff1e0ff */
[----:B------:R-:W-:-:S05]  /*e6e0*/  IMAD.X R3, RZ, RZ, UR5, P0 ;  /* 0x00000005ff037e24 */ /* 0x000fca00080e06ff */
[----:B------:R-:W-:Y:S01]  /*e6f0*/  STG.E.U8 desc[UR36][R2.64], R17 ;  /* 0x0000001102007986 */ /* 0x000fe2000c101124 */
[----:B------:R-:W-:Y:S05]  /*e700*/  EXIT ;  /* 0x000000000000794d */ /* 0x000fea0003800000 */
.L_x_9371:
[----:B------:R-:W-:Y:S01]  /*e710*/  STG.E.U8 desc[UR36][R2.64], R17 ;  /* 0x0000001102007986 */ /* 0x000fe2000c101124 */
[----:B------:R-:W-:Y:S05]  /*e720*/  EXIT ;  /* 0x000000000000794d */ /* 0x000fea0003800000 */
.L_x_9369:
        /* <DEDUP_REMOVED lines=8> */
.L_x_9373:
        /* <DEDUP_REMOVED lines=20> */
.L_x_9375:
[----:B------:R-:W0:Y:S02]  /*e8f0*/  LDCU.64 UR4, c[0x0][0x758] ;  /* 0x0000eb00ff0477ac */ /* 0x000e240008000a00 */
[----:B0-----:R-:W-:-:S04]  /*e900*/  IADD3 R2, P0, PT, R16, UR4, RZ ;  /* 0x0000000410027c10 */ /* 0x001fc8000ff1e0ff */
[----:B------:R-:W-:-:S05]  /*e910*/  IADD3.X R3, PT, PT, RZ, UR5, RZ, P0, !PT ;  /* 0x00000005ff037c10 */ /* 0x000fca00087fe4ff */
[----:B------:R-:W-:Y:S01]  /*e920*/  STG.E.U8 desc[UR36][R2.64], R17 ;  /* 0x0000001102007986 */ /* 0x000fe2000c101124 */
[----:B------:R-:W-:Y:S05]  /*e930*/  EXIT ;  /* 0x000000000000794d */ /* 0x000fea0003800000 */
.L_x_9374:
[----:B------:R-:W-:Y:S01]  /*e940*/  STG.E.U8 desc[UR36][R4.64], R17 ;  /* 0x0000001104007986 */ /* 0x000fe2000c101124 */
[----:B------:R-:W-:Y:S05]  /*e950*/  EXIT ;  /* 0x000000000000794d */ /* 0x000fea0003800000 */
.L_x_9376:
        /* <DEDUP_REMOVED lines=10> */
.L_x_10041:


//--------------------- .text._ZN2at6native13reduce_kernelILi256ELi2ENS0_8ReduceOpIhNS0_14func_wrapper_tIhZNS0_11sum_functorIhhhEclERNS_14TensorIteratorEEUlhhE_EEjhLi4ELi4EEEEEvT1_ --------------------------
	.section	.text._ZN2at6native13reduce_kernelILi256ELi2ENS0_8ReduceOpIhNS0_14func_wrapper_tIhZNS0_11sum_functorIhhhEclERNS_14TensorIteratorEEUlhhE_EEjhLi4ELi4EEEEEvT1_,"ax",@progbits
	.align	128
        .global         _ZN2at6native13reduce_kernelILi256ELi2ENS0_8ReduceOpIhNS0_14func_wrapper_tIhZNS0_11sum_functorIhhhEclERNS_14TensorIteratorEEUlhhE_EEjhLi4ELi4EEEEEvT1_
        .type           _ZN2at6native13reduce_kernelILi256ELi2ENS0_8ReduceOpIhNS0_14func_wrapper_tIhZNS0_11sum_functorIhhhEclERNS_14TensorIteratorEEUlhhE_EEjhLi4ELi4EEEEEvT1_,@function
        .size           _ZN2at6native13reduce_kernelILi256ELi2ENS0_8ReduceOpIhNS0_14func_wrapper_tIhZNS0_11sum_functorIhhhEclERNS_14TensorIteratorEEUlhhE_EEjhLi4ELi4EEEEEvT1_,(.L_x_10042 - _ZN2at6native13reduce_kernelILi256ELi2ENS0_8ReduceOpIhNS0_14func_wrapper_tIhZNS0_11sum_functorIhhhEclERNS_14TensorIteratorEEUlhhE_EEjhLi4ELi4EEEEEvT1_)
        .other          _ZN2at6native13reduce_kernelILi256ELi2ENS0_8ReduceOpIhNS0_14func_wrapper_tIhZNS0_11sum_functorIhhhEclERNS_14TensorIteratorEEUlhhE_EEjhLi4ELi4EEEEEvT1_,@"STO_CUDA_ENTRY STV_DEFAULT"
_ZN2at6native13reduce_kernelILi256ELi2ENS0_8ReduceOpIhNS0_14func_wrapper_tIhZNS0_11sum_functorIhhhEclERNS_14TensorIteratorEEUlhhE_EEjhLi4ELi4EEEEEvT1_:
.text._ZN2at6native13reduce_kernelILi256ELi2ENS0_8ReduceOpIhNS0_14func_wrapper_tIhZNS0_11sum_functorIhhhEclERNS_14TensorIteratorEEUlhhE_EEjhLi4ELi4EEEEEvT1_:
        /* <DEDUP_REMOVED lines=296> */
.L_x_9377:
        /* <DEDUP_REMOVED lines=31> */
.L_x_9381:
        /* <DEDUP_REMOVED lines=30> */
.L_x_9385:
[----:B------:R-:W-:Y:S05]  /*1650*/  BSYNC.RECONVERGENT B1 ;  /* 0x0000000000017941 */ /* 0x000fea0003800200 */
.L_x_9384:
[----:B------:R-:W0:Y:S01]  /*1660*/  LDC R4, c[0x0][0x388] ;  /* 0x0000e200ff047b82 */ /* 0x000e220000000800 */
[----:B------:R-:W-:-:S05]  /*1670*/  IADD3 R22, P0, PT, R9, 0x4, RZ ;  /* 0x0000000409167810 */ /* 0x000fca0007f1e0ff */
[----:B------:R-:W-:Y:S01]  /*1680*/  IMAD.X R25, RZ, RZ, R25, P0 ;  /* 0x000000ffff197224 */ /* 0x000fe200000e0619 */
[----:B0-----:R-:W-:-:S07]  /*1690*/  IADD3 R4, PT, PT, R7, -0x4, R4 ;  /* 0xfffffffc07047810 */ /* 0x001fce0007ffe004 */
.L_x_9383:
[----:B------:R-:W-:Y:S05]  /*16a0*/  BSYNC.RECONVERGENT B0 ;  /* 0x0000000000007941 */ /* 0x000fea0003800200 */
.L_x_9382:
        /* <DEDUP_REMOVED lines=19> */
.L_x_9388:
        /* <DEDUP_REMOVED lines=16> */
.L_x_9387:
[----:B------:R-:W-:Y:S05]  /*18e0*/  BSYNC.RECONVERGENT B0 ;  /* 0x0000000000007941 */ /* 0x000fea0003800200 */
.L_x_9386:
        /* <DEDUP_REMOVED lines=10> */
.L_x_9390:
[----:B------:R-:W-:Y:S05]  /*1990*/  BSYNC.RECONVERGENT B0 ;  /* 0x0000000000007941 */ /* 0x000fea0003800200 */
.L_x_9389:
[----:B------:R-:W-:Y:S02]  /*19a0*/  IADD3 R3, PT, PT, R8, R9, R3 ;  /* 0x0000000908037210 */ /* 0x000fe40007ffe003 */
[----:B------:R-:W-:-:S03]  /*19b0*/  PRMT R17, RZ, 0x7610, R17 ;  /* 0x00007610ff117816 */ /* 0x000fc60000000011 */
[----:B------:R-:W-:-:S05]  /*19c0*/  IMAD.IADD R3, R3, 0x1, R0 ;  /* 0x0000000103037824 */ /* 0x000fca00078e0200 */
[----:B------:R-:W-:Y:S01]  /*19d0*/  PRMT R16, R3, 0x7610, R16 ;  /* 0x0000761003107816 */ /* 0x000fe20000000010 */
[----:B------:R-:W-:Y:S06]  /*19e0*/  BRA `(.L_x_9379) ;  /* 0x0000009c00c87947 */ /* 0x000fec0003800000 */
.L_x_9380:
        /* <DEDUP_REMOVED lines=27> */
.L_x_9395:
        /* <DEDUP_REMOVED lines=39> */
.L_x_9394:
[----:B------:R-:W-:Y:S02]  /*1e10*/  PRMT R20, R24, 0x7610, R20 ;  /* 0x0000761018147816 */ /* 0x000fe40000000014 */
[----:B------:R-:W-:Y:S02]  /*1e20*/  PRMT R10, R4, 0x7610, R10 ;  /* 0x00007610040a7816 */ /* 0x000fe4000000000a */
[----:B------:R-:W-:Y:S02]  /*1e30*/  PRMT R24, R8, 0x7610, R24 ;  /* 0x0000761008187816 */ /* 0x000fe40000000018 */
[----:B------:R-:W-:Y:S02]  /*1e40*/  PRMT R21, R9, 0x7610, R21 ;  /* 0x0000761009157816 */ /* 0x000fe40000000015 */
[----:B------:R-:W-:-:S07]  /*1e50*/  PRMT R11, R5, 0x7610, R11 ;  /* 0x00007610050b7816 */ /* 0x000fce000000000b */
.L_x_9393:
[----:B------:R-:W-:Y:S05]  /*1e60*/  BSYNC.RECONVERGENT B0 ;  /* 0x0000000000007941 */ /* 0x000fea0003800200 */
.L_x_9392:
        /* <DEDUP_REMOVED lines=37> */
.L_x_9397:
[----:B------:R-:W-:Y:S05]  /*20c0*/  BSYNC.RECONVERGENT B0 ;  /* 0x0000000000007941 */ /* 0x000fea0003800200 */
.L_x_9396:
        /* <DEDUP_REMOVED lines=20> */
.L_x_9399:
[----:B------:R-:W-:Y:S05]  /*2210*/  BSYNC.RECONVERGENT B0 ;  /* 0x0000000000007941 */ /* 0x000fea0003800200 */
.L_x_9398:
[----:B------:R-:W-:Y:S02]  /*2220*/  IADD3 R3, PT, PT, R14, R15, R3 ;  /* 0x0000000f0e037210 */ /* 0x000fe40007ffe003 */
[----:B------:R-:W-:Y:S02]  /*2230*/  IADD3 R16, PT, PT, R16, R17, R7 ;  /* 0x0000001110107210 */ /* 0x000fe40007ffe007 */
[----:B------:R-:W-:-:S03]  /*2240*/  IADD3 R3, PT, PT, R3, R12, RZ ;  /* 0x0000000c03037210 */ /* 0x000fc60007ffe0ff */
[----:B------:R-:W-:Y:S01]  /*2250*/  IMAD.IADD R16, R16, 0x1, R13 ;  /* 0x0000000110107824 */ /* 0x000fe200078e020d */
[----:B------:R-:W-:Y:S01]  /*2260*/  PRMT R17, R3, 0x7610, R17 ;  /* 0x0000761003117816 */ /* 0x000fe20000000011 */
[----:B------:R-:W-:Y:S06]  /*2270*/  BRA `(.L_x_9379) ;  /* 0x0000009400a47947 */ /* 0x000fec0003800000 */
.L_x_9391:
        /* <DEDUP_REMOVED lines=24> */
.L_x_9404:
        /* <DEDUP_REMOVED lines=44> */
.L_x_9403:
[----:B------:R-:W-:Y:S02]  /*26c0*/  PRMT R12, R30, 0x7610, R12 ;  /* 0x000076101e0c7816 */ /* 0x000fe4000000000c */
[----:B------:R-:W-:-:S07]  /*26d0*/  PRMT R30, R4, 0x7610, R30 ;  /* 0x00007610041e7816 */ /* 0x000fce000000001e */
.L_x_9402:
[----:B------:R-:W-:Y:S05]  /*26e0*/  BSYNC.RECONVERGENT B0 ;  /* 0x0000000000007941 */ /* 0x000fea0003800200 */
.L_x_9401:
        /* <DEDUP_REMOVED lines=41> */
.L_x_9406:
[----:B------:R-:W-:Y:S05]  /*2980*/  BSYNC.RECONVERGENT B0 ;  /* 0x0000000000007941 */ /* 0x000fea0003800200 */
.L_x_9405:
        /* <DEDUP_REMOVED lines=21> */
.L_x_9408:
[----:B------:R-:W-:Y:S05]  /*2ae0*/  BSYNC.RECONVERGENT B0 ;  /* 0x0000000000007941 */ /* 0x000fea0003800200 */
.L_x_9407:
[----:B------:R-:W-:Y:S02]  /*2af0*/  IADD3 R7, PT, PT, R24, R21, R7 ;  /* 0x0000001518077210 */ /* 0x000fe40007ffe007 */
[----:B------:R-:W-:-:S03]  /*2b00*/  IADD3 R20, PT, PT, R20, R17, R3 ;  /* 0x0000001114147210 */ /* 0x000fc60007ffe003 */
[----:B------:R-:W-:Y:S01]  /*2b10*/  IMAD.IADD R7, R7, 0x1, R16 ;  /* 0x0000000107077824 */ /* 0x000fe200078e0210 */
[----:B------:R-:W-:-:S04]  /*2b20*/  IADD3 R20, PT, PT, R20, R15, RZ ;  /* 0x0000000f14147210 */ /* 0x000fc80007ffe0ff */
[----:B------:R-:W-:Y:S02]  /*2b30*/  PRMT R16, R7, 0x7610, R16 ;  /* 0x0000761007107816 */ /* 0x000fe40000000010 */
[----:B------:R-:W-:Y:S01]  /*2b40*/  PRMT R17, R20, 0x7610, R17 ;  /* 0x0000761014117816 */ /* 0x000fe20000000011 */
[----:B------:R-:W-:Y:S06]  /*2b50*/  BRA `(.L_x_9379) ;  /* 0x0000008c006c7947 */ /* 0x000fec0003800000 */
.L_x_9400:
        /* <DEDUP_REMOVED lines=31> */
.L_x_9416:
        /* <DEDUP_REMOVED lines=307> */
.L_x_9412:
        /* <DEDUP_REMOVED lines=243> */
.L_x_9413:
        /* <DEDUP_REMOVED lines=243> */
.L_x_9414:
        /* <DEDUP_REMOVED lines=242> */
.L_x_9415:
[----:B------:R-:W-:-:S04]  /*6e00*/  LOP3.LUT R7, R22, 0xfffffffe, RZ, 0xc0, !PT ;  /* 0xfffffffe16077812 */ /* 0x000fc800078ec0ff */
[----:B------:R-:W-:-:S05]  /*6e10*/  IADD3 R6, P1, PT, R7, R16, RZ ;  /* 0x0000001007067210 */ /* 0x000fca0007f3e0ff */
[----:B------:R-:W-:-:S05]  /*6e20*/  IMAD.X R7, RZ, RZ, R17, P1 ;  /* 0x000000ffff077224 */ /* 0x000fca00008e0611 */
[----:B------:R-:W2:Y:S02]  /*6e30*/  LDG.E.U16 R6, desc[UR36][R6.64] ;  /* 0x0000002406067981 */ /* 0x000ea4000c1e1500 */
[C---:B--2---:R-:W-:Y:S02]  /*6e40*/  PRMT R31, R6.reuse, 0x7770, RZ ;  /* 0x00007770061f7816 */ /* 0x044fe400000000ff */
[----:B------:R-:W-:-:S07]  /*6e50*/  PRMT R32, R6, 0x7771, RZ ;  /* 0x0000777106207816 */ /* 0x000fce00000000ff */
.L_x_9411:
        /* <DEDUP_REMOVED lines=15> */
.L_x_9410:
[----:B0-----:R-:W-:Y:S05]  /*6f50*/  BSYNC.RECONVERGENT B0 ;  /* 0x0000000000007941 */ /* 0x001fea0003800200 */
.L_x_9409:
        /* <DEDUP_REMOVED lines=285> */
.L_x_9420:
[----:B------:R-:W-:Y:S02]  /*8130*/  SHF.R.U32.HI R20, RZ, 0x1, R20 ;  /* 0x00000001ff147819 */ /* 0x000fe40000011614 */
[----:B------:R-:W-:-:S07]  /*8140*/  MOV R21, RZ ;  /* 0x000000ff00157202 */ /* 0x000fce0000000f00 */
.L_x_9419:
        /* <DEDUP_REMOVED lines=286> */
.L_x_9422:
[----:B------:R-:W-:Y:S01]  /*9330*/  SHF.R.U32.HI R20, RZ, 0x1, R29 ;  /* 0x00000001ff147819 */ /* 0x000fe2000001161d */
[----:B------:R-:W-:-:S07]  /*9340*/  IMAD.MOV.U32 R21, RZ, RZ, RZ ;  /* 0x000000ffff157224 */ /* 0x000fce00078e00ff */
.L_x_9421:
        /* <DEDUP_REMOVED lines=283> */
.L_x_9424:
[----:B------:R-:W-:Y:S01]  /*a500*/  SHF.R.U32.HI R20, RZ, 0x1, R13 ;  /* 0x00000001ff147819 */ /* 0x000fe2000001160d */
[----:B------:R-:W-:-:S07]  /*a510*/  IMAD.MOV.U32 R21, RZ, RZ, RZ ;  /* 0x000000ffff157224 */ /* 0x000fce00078e00ff */
.L_x_9423:
        /* <DEDUP_REMOVED lines=283> */
.L_x_9426:
[----:B------:R-:W-:Y:S02]  /*b6d0*/  SHF.R.U32.HI R20, RZ, 0x1, R20 ;  /* 0x00000001ff147819 */ /* 0x000fe40000011614 */
[----:B------:R-:W-:-:S07]  /*b6e0*/  MOV R21, RZ ;  /* 0x000000ff00157202 */ /* 0x000fce0000000f00 */
.L_x_9425:
[----:B------:R-:W-:-:S04]  /*b6f0*/  LEA R24, P0, R20, R24, 0x1 ;  /* 0x0000001814187211 */ /* 0x000fc800078008ff */
[----:B------:R-:W-:-:S05]  /*b700*/  LEA.HI.X R25, R20, R22, R21, 0x1, P0 ;  /* 0x0000001614197211 */ /* 0x000fca00000f0c15 */
[----:B------:R-:W2:Y:S02]  /*b710*/  LDG.E.U16 R24, desc[UR36][R24.64] ;  /* 0x0000002418187981 */ /* 0x000ea4000c1e1500 */
[C---:B--2---:R-:W-:Y:S02]  /*b720*/  PRMT R31, R24.reuse, 0x7770, RZ ;  /* 0x00007770181f7816 */ /* 0x044fe400000000ff */
[----:B------:R-:W-:-:S07]  /*b730*/  PRMT R32, R24, 0x7771, RZ ;  /* 0x0000777118207816 */ /* 0x000fce00000000ff */
.L_x_9418:
[----:B------:R-:W-:Y:S05]  /*b740*/  BSYNC.RECONVERGENT B0 ;  /* 0x0000000000007941 */ /* 0x000fea0003800200 */
.L_x_9417:
        /* <DEDUP_REMOVED lines=21> */
.L_x_9428:
[----:B------:R-:W-:Y:S05]  /*b8a0*/  BSYNC.RECONVERGENT B0 ;  /* 0x0000000000007941 */ /* 0x000fea0003800200 */
.L_x_9427:
[----:B------:R-:W-:Y:S02]  /*b8b0*/  IADD3 R0, PT, PT, R11, R0, R5 ;  /* 0x000000000b007210 */ /* 0x000fe40007ffe005 */
[----:B------:R-:W-:-:S03]  /*b8c0*/  IADD3 R3, PT, PT, R12, R3, R4 ;  /* 0x000000030c037210 */ /* 0x000fc60007ffe004 */
[----:B------:R-:W-:Y:S01]  /*b8d0*/  IMAD.IADD R0, R0, 0x1, R9 ;  /* 0x0000000100007824 */ /* 0x000fe200078e0209 */
[----:B------:R-:W-:-:S04]  /*b8e0*/  IADD3 R3, PT, PT, R3, R10, RZ ;  /* 0x0000000a03037210 */ /* 0x000fc80007ffe0ff */
[----:B------:R-:W-:Y:S02]  /*b8f0*/  PRMT R16, R3, 0x7610, R16 ;  /* 0x0000761003107816 */ /* 0x000fe40000000010 */
[----:B------:R-:W-:-:S07]  /*b900*/  PRMT R17, R0, 0x7610, R17 ;  /* 0x0000761000117816 */ /* 0x000fce0000000011 */
.L_x_9379:
[----:B------:R-:W-:Y:S05]  /*b910*/  BSYNC.RECONVERGENT B6 ;  /* 0x0000000000067941 */ /* 0x000fea0003800200 */
.L_x_9378:
        /* <DEDUP_REMOVED lines=16> */
.L_x_9432:
        /* <DEDUP_REMOVED lines=20> */
.L_x_9431:
[----:B------:R-:W-:Y:S05]  /*bb60*/  BSYNC.RECONVERGENT B0 ;  /* 0x0000000000007941 */ /* 0x000fea0003800200 */
.L_x_9430:
[----:B------:R-:W-:Y:S01]  /*bb70*/  MOV R4, R10 ;  /* 0x0000000a00047202 */ /* 0x000fe20000000f00 */
[----:B------:R-:W-:Y:S06]  /*bb80*/  @P1 BRA `(.L_x_9432) ;  /* 0xfffffffc00a41947 */ /* 0x000fec000383ffff */
.L_x_9429:
        /* <DEDUP_REMOVED lines=19> */
.L_x_9437:
        /* <DEDUP_REMOVED lines=20> */
.L_x_9436:
[----:B------:R-:W-:Y:S05]  /*be00*/  BSYNC.RECONVERGENT B0 ;  /* 0x0000000000007941 */ /* 0x000fea0003800200 */
.L_x_9435:
[----:B------:R-:W-:Y:S01]  /*be10*/  MOV R4, R7 ;  /* 0x0000000700047202 */ /* 0x000fe20000000f00 */
[----:B------:R-:W-:Y:S06]  /*be20*/  @P1 BRA `(.L_x_9437) ;  /* 0xfffffffc00a41947 */ /* 0x000fec000383ffff */
.L_x_9434:
[----:B------:R-:W-:Y:S01]  /*be30*/  ISETP.GE.U32.AND P0, PT, R0, 0x2, PT ;  /* 0x000000020000780c */ /* 0x000fe20003f06070 */
[----:B------:R-:W-:Y:S05]  /*be40*/  WARPSYNC.ALL ;  /* 0x0000000000007948 */ /* 0x000fea0003800000 */
[----:B------:R-:W-:Y:S07]  /*be50*/  BAR.SYNC.DEFER_BLOCKING 0x0 ;  /* 0x0000000000007b1d */ /* 0x000fee0000010000 */
[----:B------:R-:W-:Y:S05]  /*be60*/  @!P0 BRA `(.L_x_9433) ;  /* 0x00000000002c8947 */ /* 0x000fea0003800000 */
[----:B-1----:R-:W-:-:S07]  /*be70*/  HFMA2 R3, -RZ, RZ, 0, 5.9604644775390625e-08 ;  /* 0x00000001ff037431 */ /* 0x002fce00000001ff */
.L_x_9438:
[----:B------:R-:W-:Y:S02]  /*be80*/  LOP3.LUT R4, R16, 0xff, RZ, 0xc0, !PT ;  /* 0x000000ff10047812 */ /* 0x000fe400078ec0ff */
[----:B------:R-:W-:-:S03]  /*be90*/  LOP3.LUT R6, R17, 0xff, RZ, 0xc0, !PT ;  /* 0x000000ff11067812 */ /* 0x000fc600078ec0ff */
        /* <DEDUP_REMOVED lines=8> */
.L_x_9433:
        /* <DEDUP_REMOVED lines=287> */
.L_x_9439:
        /* <DEDUP_REMOVED lines=276> */
.L_x_9440:
        /* <DEDUP_REMOVED lines=286> */
.L_x_9442:
        /* <DEDUP_REMOVED lines=276> */
.L_x_9443:
        /* <DEDUP_REMOVED lines=24> */
.L_x_9445:
[----:B------:R-:W-:Y:S05]  /*106f0*/  BSYNC.RECONVERGENT B0 ;  /* 0x0000000000007941 */ /* 0x000fea0003800200 */
.L_x_9444:
        /* <DEDUP_REMOVED lines=35> */
.L_x_9447:
[----:B------:R-:W-:Y:S05]  /*10930*/  BSYNC.RECONVERGENT B0 ;  /* 0x0000000000007941 */ /* 0x000fea0003800200 */
.L_x_9446:
        /* <DEDUP_REMOVED lines=35> */
.L_x_9452:
        /* <DEDUP_REMOVED lines=11> */
.L_x_9451:
[----:B------:R-:W-:Y:S05]  /*10c20*/  BRA `(.L_x_9450) ;  /* 0x0000000000587947 */ /* 0x000fea0003800000 */
.L_x_9449:
        /* <DEDUP_REMOVED lines=11> */
.L_x_9453:
        /* <DEDUP_REMOVED lines=11> */
.L_x_9450:
[----:B------:R-:W-:Y:S05]  /*10d90*/  BSYNC.RECONVERGENT B0 ;  /* 0x0000000000007941 */ /* 0x000fea0003800200 */
.L_x_9448:
        /* <DEDUP_REMOVED lines=11> */
.L_x_9457:
        /* <DEDUP_REMOVED lines=16> */
.L_x_9456:
[----:B------:R-:W-:Y:S05]  /*10f50*/  BSYNC.RECONVERGENT B0 ;  /* 0x0000000000007941 */ /* 0x000fea0003800200 */
.L_x_9455:
[----:B------:R-:W-:-:S03]  /*10f60*/  UISETP.GT.U32.AND UP0, UPT, UR4, 0x3, UPT ;  /* 0x000000030400788c */ /* 0x000fc6000bf04070 */
[----:B------:R-:W-:-:S06]  /*10f70*/  UMOV UR4, UR7 ;  /* 0x0000000700047c82 */ /* 0x000fcc0008000000 */
[----:B------:R-:W-:Y:S05]  /*10f80*/  BRA.U UP0, `(.L_x_9457) ;  /* 0xfffffffd00b07547 */ /* 0x000fea000b83ffff */
.L_x_9454:
        /* <DEDUP_REMOVED lines=12> */
.L_x_9462:
        /* <DEDUP_REMOVED lines=15> */
.L_x_9461:
[----:B------:R-:W-:Y:S05]  /*11140*/  BSYNC.RECONVERGENT B0 ;  /* 0x0000000000007941 */ /* 0x000fea0003800200 */
.L_x_9460:
[----:B------:R-:W-:-:S03]  /*11150*/  UISETP.GT.U32.AND UP0, UPT, UR5, 0x7f, UPT ;  /* 0x0000007f0500788c */ /* 0x000fc6000bf04070 */
[----:B------:R-:W-:-:S06]  /*11160*/  UMOV UR5, UR7 ;  /* 0x0000000700057c82 */ /* 0x000fcc0008000000 */
[----:B------:R-:W-:Y:S05]  /*11170*/  BRA.U UP0, `(.L_x_9462) ;  /* 0xfffffffd00b47547 */ /* 0x000fea000b83ffff */
.L_x_9459:
[----:B------:R-:W-:Y:S01]  /*11180*/  BAR.SYNC.DEFER_BLOCKING 0x0 ;  /* 0x0000000000007b1d */ /* 0x000fe20000010000 */
[----:B------:R-:W-:-:S09]  /*11190*/  UISETP.GE.U32.AND UP0, UPT, UR4, 0x2, UPT ;  /* 0x000000020400788c */ /* 0x000fd2000bf06070 */
[----:B------:R-:W-:Y:S05]  /*111a0*/  BRA.U !UP0, `(.L_x_9458) ;  /* 0x00000001082c7547 */ /* 0x000fea000b800000 */
[----:B-12---:R-:W-:-:S07]  /*111b0*/  HFMA2 R0, -RZ, RZ, 0, 5.9604644775390625e-08 ;  /* 0x00000001ff007431 */ /* 0x006fce00000001ff */
.L_x_9463:
[----:B------:R-:W-:Y:S02]  /*111c0*/  LOP3.LUT R7, R25, 0xff, RZ, 0xc0, !PT ;  /* 0x000000ff19077812 */ /* 0x000fe400078ec0ff */
[----:B------:R-:W-:-:S03]  /*111d0*/  LOP3.LUT R3, R2, 0xff, RZ, 0xc0, !PT ;  /* 0x000000ff02037812 */ /* 0x000fc600078ec0ff */
        /* <DEDUP_REMOVED lines=8> */
.L_x_9458:
        /* <DEDUP_REMOVED lines=42> */
.L_x_9466:
        /* <DEDUP_REMOVED lines=19> */
.L_x_9467:
[----:B------:R-:W-:Y:S05]  /*11630*/  BRA `(.L_x_9468) ;  /* 0x0000000000047947 */ /* 0x000fea0003800000 */
.L_x_9465:
[----:B------:R2:W-:Y:S02]  /*11640*/  STG.E.U8 desc[UR36][R6.64], R2 ;  /* 0x0000000206007986 */ /* 0x0005e4000c101124 */
.L_x_9468:
[----:B------:R-:W3:Y:S02]  /*11650*/  LDCU.64 UR4, c[0x0][0x758] ;  /* 0x0000eb00ff0477ac */ /* 0x000ee40008000a00 */
[----:B---3--:R-:W-:-:S04]  /*11660*/  IADD3 R22, P0, PT, R22, UR4, RZ ;  /* 0x0000000416167c10 */ /* 0x008fc8000ff1e0ff */
[----:B------:R-:W-:-:S05]  /*11670*/  IADD3.X R23, PT, PT, RZ, UR5, RZ, P0, !PT ;  /* 0x00000005ff177c10 */ /* 0x000fca00087fe4ff */
[----:B------:R-:W-:Y:S01]  /*11680*/  STG.E.U8 desc[UR36][R22.64], R25 ;  /* 0x0000001916007986 */ /* 0x000fe2000c101124 */
[----:B------:R-:W-:Y:S05]  /*11690*/  EXIT ;  /* 0x000000000000794d */ /* 0x000fea0003800000 */
.L_x_9464:
        /* <DEDUP_REMOVED lines=10> */
.L_x_9469:
        /* <DEDUP_REMOVED lines=20> */
.L_x_9472:
        /* <DEDUP_REMOVED lines=19> */
.L_x_9473:
[----:B------:R-:W-:Y:S05]  /*119b0*/  BRA `(.L_x_9474) ;  /* 0x0000000000107947 */ /* 0x000fea0003800000 */
.L_x_9471:
[----:B------:R-:W3:Y:S02]  /*119c0*/  LDCU.64 UR4, c[0x0][0x758] ;  /* 0x0000eb00ff0477ac */ /* 0x000ee40008000a00 */
[----:B---3--:R-:W-:-:S04]  /*119d0*/  IADD3 R4, P0, PT, R24, UR4, RZ ;  /* 0x0000000418047c10 */ /* 0x008fc8000ff1e0ff */
[----:B------:R-:W-:-:S05]  /*119e0*/  IADD3.X R5, PT, PT, RZ, UR5, RZ, P0, !PT ;  /* 0x00000005ff057c10 */ /* 0x000fca00087fe4ff */
[----:B------:R3:W-:Y:S04]  /*119f0*/  STG.E.U8 desc[UR36][R4.64], R2 ;  /* 0x0000000204007986 */ /* 0x0007e8000c101124 */
.L_x_9474:
[----:B------:R-:W4:Y:S02]  /*11a00*/  LDCU.64 UR4, c[0x0][0x758] ;  /* 0x0000eb00ff0477ac */ /* 0x000f240008000a00 */
[----:B----4-:R-:W-:-:S05]  /*11a10*/  IADD3 R22, P0, PT, R22, UR4, RZ ;  /* 0x0000000416167c10 */ /* 0x010fca000ff1e0ff */
[----:B------:R-:W-:-:S05]  /*11a20*/  IMAD.X R23, RZ, RZ, UR5, P0 ;  /* 0x00000005ff177e24 */ /* 0x000fca00080e06ff */
[----:B------:R-:W-:Y:S01]  /*11a30*/  STG.E.U8 desc[UR36][R22.64], R25 ;  /* 0x0000001916007986 */ /* 0x000fe2000c101124 */
[----:B------:R-:W-:Y:S05]  /*11a40*/  EXIT ;  /* 0x000000000000794d */ /* 0x000fea0003800000 */
.L_x_9470:
[----:B------:R-:W-:Y:S04]  /*11a50*/  STG.E.U8 desc[UR36][R4.64], R2 ;  /* 0x0000000204007986 */ /* 0x000fe8000c101124 */
[----:B------:R-:W-:Y:S01]  /*11a60*/  STG.E.U8 desc[UR36][R4.64+0x1], R25 ;  /* 0x0000011904007986 */ /* 0x000fe2000c101124 */
[----:B------:R-:W-:Y:S05]  /*11a70*/  EXIT ;  /* 0x000000000000794d */ /* 0x000fea0003800000 */
.L_x_9441:
        /* <DEDUP_REMOVED lines=51> */
.L_x_9477:
        /* <DEDUP_REMOVED lines=19> */
.L_x_9478:
[----:B------:R-:W-:Y:S05]  /*11ee0*/  BRA `(.L_x_9479) ;  /* 0x0000000000047947 */ /* 0x000fea0003800000 */
.L_x_9476:
[----:B------:R2:W-:Y:S02]  /*11ef0*/  STG.E.U8 desc[UR36][R4.64], R16 ;  /* 0x0000001004007986 */ /* 0x0005e4000c101124 */
.L_x_9479:
[----:B------:R-:W3:Y:S02]  /*11f00*/  LDCU.64 UR4, c[0x0][0x758] ;  /* 0x0000eb00ff0477ac */ /* 0x000ee40008000a00 */
[----:B---3--:R-:W-:-:S05]  /*11f10*/  IADD3 R22, P0, PT, R22, UR4, RZ ;  /* 0x0000000416167c10 */ /* 0x008fca000ff1e0ff */
[----:B------:R-:W-:-:S05]  /*11f20*/  IMAD.X R23, RZ, RZ, UR5, P0 ;  /* 0x00000005ff177e24 */ /* 0x000fca00080e06ff */
[----:B------:R-:W-:Y:S01]  /*11f30*/  STG.E.U8 desc[UR36][R22.64], R17 ;  /* 0x0000001116007986 */ /* 0x000fe2000c101124 */
[----:B------:R-:W-:Y:S05]  /*11f40*/  EXIT ;  /* 0x000000000000794d */ /* 0x000fea0003800000 */
.L_x_9475:
        /* <DEDUP_REMOVED lines=11> */
.L_x_9480:
        /* <DEDUP_REMOVED lines=20> */
.L_x_9483:
        /* <DEDUP_REMOVED lines=19> */
.L_x_9484:
[----:B------:R-:W-:Y:S05]  /*12270*/  BRA `(.L_x_9485) ;  /* 0x0000000000107947 */ /* 0x000fea0003800000 */
.L_x_9482:
[----:B------:R-:W1:Y:S02]  /*12280*/  LDCU.64 UR4, c[0x0][0x758] ;  /* 0x0000eb00ff0477ac */ /* 0x000e640008000a00 */
[----:B-1----:R-:W-:-:S04]  /*12290*/  IADD3 R2, P0, PT, R25, UR4, RZ ;  /* 0x0000000419027c10 */ /* 0x002fc8000ff1e0ff */
[----:B------:R-:W-:-:S05]  /*122a0*/  IADD3.X R3, PT, PT, RZ, UR5, RZ, P0, !PT ;  /* 0x00000005ff037c10 */ /* 0x000fca00087fe4ff */
[----:B------:R1:W-:Y:S04]  /*122b0*/  STG.E.U8 desc[UR36][R2.64], R16 ;  /* 0x0000001002007986 */ /* 0x0003e8000c101124 */
.L_x_9485:
[----:B------:R-:W2:Y:S02]  /*122c0*/  LDCU.64 UR4, c[0x0][0x758] ;  /* 0x0000eb00ff0477ac */ /* 0x000ea40008000a00 */
[----:B--2---:R-:W-:-:S04]  /*122d0*/  IADD3 R22, P0, PT, R22, UR4, RZ ;  /* 0x0000000416167c10 */ /* 0x004fc8000ff1e0ff */
[----:B------:R-:W-:-:S05]  /*122e0*/  IADD3.X R23, PT, PT, RZ, UR5, RZ, P0, !PT ;  /* 0x00000005ff177c10 */ /* 0x000fca00087fe4ff */
[----:B------:R-:W-:Y:S01]  /*122f0*/  STG.E.U8 desc[UR36][R22.64], R17 ;  /* 0x0000001116007986 */ /* 0x000fe2000c101124 */
[----:B------:R-:W-:Y:S05]  /*12300*/  EXIT ;  /* 0x000000000000794d */ /* 0x000fea0003800000 */
.L_x_9481:
[----:B------:R-:W-:Y:S04]  /*12310*/  STG.E.U8 desc[UR36][R4.64], R16 ;  /* 0x0000001004007986 */ /* 0x000fe8000c101124 */
[----:B------:R-:W-:Y:S01]  /*12320*/  STG.E.U8 desc[UR36][R4.64+0x1], R17 ;  /* 0x0000011104007986 */ /* 0x000fe2000c101124 */
[----:B------:R-:W-:Y:S05]  /*12330*/  EXIT ;  /* 0x000000000000794d */ /* 0x000fea0003800000 */
.L_x_9486:
        /* <DEDUP_REMOVED lines=12> */
.L_x_10042:


//--------------------- .text._ZN2at6native13reduce_kernelILi128ELi4ENS0_8ReduceOpIhNS0_14func_wrapper_tIhZNS0_11sum_functorIhhhEclERNS_14TensorIteratorEEUlhhE_EEjhLi4ELi4EEEEEvT1_ --------------------------
	.section	.text._ZN2at6native13reduce_kernelILi128ELi4ENS0_8ReduceOpIhNS0_14func_wrapper_tIhZNS0_11sum_functorIhhhEclERNS_14TensorIteratorEEUlhhE_EEjhLi4ELi4EEEEEvT1_,"ax",@progbits
	.align	128
        .global         _ZN2at6native13reduce_kernelILi128ELi4ENS0_8ReduceOpIhNS0_14func_wrapper_tIhZNS0_11sum_functorIhhhEclERNS_14TensorIteratorEEUlhhE_EEjhLi4ELi4EEEEEvT1_
        .type           _ZN2at6native13reduce_kernelILi128ELi4ENS0_8ReduceOpIhNS0_14func_wrapper_tIhZNS0_11sum_functorIhhhEclERNS_14TensorIteratorEEUlhhE_EEjhLi4ELi4EEEEEvT1_,@function
        .size           _ZN2at6native13reduce_kernelILi128ELi4ENS0_8ReduceOpIhNS0_14func_wrapper_tIhZNS0_11sum_functorIhhhEclERNS_14TensorIteratorEEUlhhE_EEjhLi4ELi4EEEEEvT1_,(.L_x_10043 - _ZN2at6native13reduce_kernelILi128ELi4ENS0_8ReduceOpIhNS0_14func_wrapper_tIhZNS0_11sum_functorIhhhEclERNS_14TensorIteratorEEUlhhE_EEjhLi4ELi4EEEEEvT1_)
        .other          _ZN2at6native13reduce_kernelILi128ELi4ENS0_8ReduceOpIhNS0_14func_wrapper_tIhZNS0_11sum_functorIhhhEclERNS_14TensorIteratorEEUlhhE_EEjhLi4ELi4EEEEEvT1_,@"STO_CUDA_ENTRY STV_DEFAULT"
_ZN2at6native13reduce_kernelILi128ELi4ENS0_8ReduceOpIhNS0_14func_wrapper_tIhZNS0_11sum_functorIhhhEclERNS_14TensorIteratorEEUlhhE_EEjhLi4ELi4EEEEEvT1_:
.text._ZN2at6native13reduce_kernelILi128ELi4ENS0_8ReduceOpIhNS0_14func_wrapper_tIhZNS0_11sum_functorIhhhEclERNS_14TensorIteratorEEUlhhE_EEjhLi4ELi4EEEEEvT1_:
        /* <DEDUP_REMOVED lines=296> */
.L_x_9487:
        /* <DEDUP_REMOVED lines=31> */
.L_x_9491:
        /* <DEDUP_REMOVED lines=30> */
.L_x_9495:
[----:B------:R-:W-:Y:S05]  /*1650*/  BSYNC.RECONVERGENT B1 ;  /* 0x0000000000017941 */ /* 0x000fea0003800200 */
.L_x_9494:
[----:B------:R-:W0:Y:S01]  /*1660*/  LDC R0, c[0x0][0x388] ;  /* 0x0000e200ff007b82 */ /* 0x000e220000000800 */
[----:B------:R-:W-:-:S05]  /*1670*/  IADD3 R24, P0, PT, R9, 0x4, RZ ;  /* 0x0000000409187810 */ /* 0x000fca0007f1e0ff */
[----:B------:R-:W-:Y:S01]  /*1680*/  IMAD.X R25, RZ, RZ, R25, P0 ;  /* 0x000000ffff197224 */ /* 0x000fe200000e0619 */
[----:B0-----:R-:W-:-:S07]  /*1690*/  IADD3 R0, PT, PT, R7, -0x4, R0 ;  /* 0xfffffffc07007810 */ /* 0x001fce0007ffe000 */
.L_x_9493:
[----:B------:R-:W-:Y:S05]  /*16a0*/  BSYNC.RECONVERGENT B0 ;  /* 0x0000000000007941 */ /* 0x000fea0003800200 */
.L_x_9492:
        /* <DEDUP_REMOVED lines=18> */
.L_x_9498:
        /* <DEDUP_REMOVED lines=15> */
.L_x_9497:
[----:B------:R-:W-:Y:S05]  /*18c0*/  BSYNC.RECONVERGENT B0 ;  /* 0x0000000000007941 */ /* 0x000fea0003800200 */
.L_x_9496:
        /* <DEDUP_REMOVED lines=10> */
.L_x_9500:
[----:B------:R-:W-:Y:S05]  /*1970*/  BSYNC.RECONVERGENT B0 ;  /* 0x0000000000007941 */ /* 0x000fea0003800200 */
.L_x_9499:
[----:B------:R-:W-:Y:S02]  /*1980*/  IADD3 R6, PT, PT, R9, R8, R6 ;  /* 0x0000000809067210 */ /* 0x000fe40007ffe006 */
[----:B------:R-:W-:Y:S02]  /*1990*/  PRMT R24, RZ, 0x7610, R24 ;  /* 0x00007610ff187816 */ /* 0x000fe40000000018 */
[----:B------:R-:W-:Y:S01]  /*19a0*/  PRMT R18, RZ, 0x7610, R18 ;  /* 0x00007610ff127816 */ /* 0x000fe20000000012 */
[----:B------:R-:W-:Y:S01]  /*19b0*/  IMAD.IADD R6, R6, 0x1, R3 ;  /* 0x0000000106067824 */ /* 0x000fe200078e0203 */
[----:B------:R-:W-:-:S04]  /*19c0*/  PRMT R27, RZ, 0x7610, R27 ;  /* 0x00007610ff1b7816 */ /* 0x000fc8000000001b */
[----:B------:R-:W-:Y:S01]  /*19d0*/  PRMT R22, R6, 0x7610, R22 ;  /* 0x0000761006167816 */ /* 0x000fe20000000016 */
[----:B------:R-:W-:Y:S06]  /*19e0*/  BRA `(.L_x_9489) ;  /* 0x000000a800b07947 */ /* 0x000fec0003800000 */
.L_x_9490:
        /* <DEDUP_REMOVED lines=43> */
.L_x_9505:
        /* <DEDUP_REMOVED lines=56> */
.L_x_9504:
[----:B------:R-:W-:Y:S02]  /*2020*/  PRMT R31, R43, 0x7610, R31 ;  /* 0x000076102b1f7816 */ /* 0x000fe4000000001f */
[----:B------:R-:W-:Y:S02]  /*2030*/  PRMT R30, R42, 0x7610, R30 ;  /* 0x000076102a1e7816 */ /* 0x000fe4000000001e */
[----:B------:R-:W-:Y:S02]  /*2040*/  PRMT R42, R38, 0x7610, R42 ;  /* 0x00007610262a7816 */ /* 0x000fe4000000002a */
[----:B------:R-:W-:Y:S02]  /*2050*/  PRMT R43, R39, 0x7610, R43 ;  /* 0x00007610272b7816 */ /* 0x000fe4000000002b */
[----:B------:R-:W-:Y:S02]  /*2060*/  PRMT R38, R4, 0x7610, R38 ;  /* 0x0000761004267816 */ /* 0x000fe40000000026 */
[----:B------:R-:W-:-:S07]  /*2070*/  PRMT R39, R5, 0x7610, R39 ;  /* 0x0000761005277816 */ /* 0x000fce0000000027 */
.L_x_9503:
[----:B------:R-:W-:Y:S05]  /*2080*/  BSYNC.RECONVERGENT B0 ;  /* 0x0000000000007941 */ /* 0x000fea0003800200 */
.L_x_9502:
        /* <DEDUP_REMOVED lines=48> */
.L_x_9507:
[----:B------:R-:W-:Y:S05]  /*2390*/  BSYNC.RECONVERGENT B0 ;  /* 0x0000000000007941 */ /* 0x000fea0003800200 */
.L_x_9506:
        /* <DEDUP_REMOVED lines=30> */
.L_x_9509:
[----:B------:R-:W-:Y:S05]  /*2580*/  BSYNC.RECONVERGENT B0 ;  /* 0x0000000000007941 */ /* 0x000fea0003800200 */
.L_x_9508:
        /* <DEDUP_REMOVED lines=13> */
.L_x_9501:
        /* <DEDUP_REMOVED lines=41> */
.L_x_9514:
        /* <DEDUP_REMOVED lines=60> */
.L_x_9513:
[----:B------:R-:W-:Y:S02]  /*2cb0*/  PRMT R33, R45, 0x7610, R33 ;  /* 0x000076102d217816 */ /* 0x000fe40000000021 */
[----:B------:R-:W-:Y:S02]  /*2cc0*/  PRMT R42, R38, 0x7610, R42 ;  /* 0x00007610262a7816 */ /* 0x000fe4000000002a */
[----:B------:R-:W-:Y:S02]  /*2cd0*/  PRMT R38, R4, 0x7610, R38 ;  /* 0x0000761004267816 */ /* 0x000fe40000000026 */
[----:B------:R-:W-:-:S07]  /*2ce0*/  PRMT R45, R5, 0x7610, R45 ;  /* 0x00007610052d7816 */ /* 0x000fce000000002d */
.L_x_9512:
[----:B------:R-:W-:Y:S05]  /*2cf0*/  BSYNC.RECONVERGENT B0 ;  /* 0x0000000000007941 */ /* 0x000fea0003800200 */
.L_x_9511:
        /* <DEDUP_REMOVED lines=52> */
.L_x_9516:
[----:B------:R-:W-:Y:S05]  /*3040*/  BSYNC.RECONVERGENT B0 ;  /* 0x0000000000007941 */ /* 0x000fea0003800200 */
.L_x_9515:
        /* <DEDUP_REMOVED lines=32> */
.L_x_9518:
[----:B------:R-:W-:Y:S05]  /*3250*/  BSYNC.RECONVERGENT B0 ;  /* 0x0000000000007941 */ /* 0x000fea0003800200 */
.L_x_9517:
        /* <DEDUP_REMOVED lines=13> */
.L_x_9510:
        /* <DEDUP_REMOVED lines=49> */
.L_x_9526:
        /* <DEDUP_REMOVED lines=313> */
.L_x_9522:
        /* <DEDUP_REMOVED lines=245> */
.L_x_9523:
        /* <DEDUP_REMOVED lines=244> */
.L_x_9524:
        /* <DEDUP_REMOVED lines=244> */
.L_x_9525:
        /* <DEDUP_REMOVED lines=8> */
.L_x_9521:
        /* <DEDUP_REMOVED lines=23> */
.L_x_9520:
[----:B0-----:R-:W-:Y:S05]  /*7990*/  BSYNC.RECONVERGENT B0 ;  /* 0x0000000000007941 */ /* 0x001fea0003800200 */
.L_x_9519:
        /* <DEDUP_REMOVED lines=283> */
.L_x_9530:
[----:B------:R-:W-:Y:S01]  /*8b50*/  SHF.R.U32.HI R26, RZ, 0x2, R26 ;  /* 0x00000002ff1a7819 */ /* 0x000fe2000001161a */
[----:B------:R-:W-:-:S07]  /*8b60*/  IMAD.MOV.U32 R27, RZ, RZ, RZ ;  /* 0x000000ffff1b7224 */ /* 0x000fce00078e00ff */
.L_x_9529:
        /* <DEDUP_REMOVED lines=288> */
.L_x_9532:
[----:B------:R-:W-:Y:S02]  /*9d70*/  SHF.R.U32.HI R26, RZ, 0x2, R34 ;  /* 0x00000002ff1a7819 */ /* 0x000fe40000011622 */
[----:B------:R-:W-:-:S07]  /*9d80*/  MOV R27, RZ ;  /* 0x000000ff001b7202 */ /* 0x000fce0000000f00 */
.L_x_9531:
        /* <DEDUP_REMOVED lines=285> */
.L_x_9534:
[----:B------:R-:W-:Y:S02]  /*af60*/  SHF.R.U32.HI R26, RZ, 0x2, R38 ;  /* 0x00000002ff1a7819 */ /* 0x000fe40000011626 */
[----:B------:R-:W-:-:S07]  /*af70*/  MOV R27, RZ ;  /* 0x000000ff001b7202 */ /* 0x000fce0000000f00 */
.L_x_9533:
        /* <DEDUP_REMOVED lines=285> */
.L_x_9536:
[----:B------:R-:W-:Y:S02]  /*c150*/  SHF.R.U32.HI R26, RZ, 0x2, R26 ;  /* 0x00000002ff1a7819 */ /* 0x000fe4000001161a */
[----:B------:R-:W-:-:S07]  /*c160*/  MOV R27, RZ ;  /* 0x000000ff001b7202 */ /* 0x000fce0000000f00 */
.L_x_9535:
[----:B------:R-:W-:-:S04]  /*c170*/  LEA R22, P0, R26, R48, 0x2 ;  /* 0x000000301a167211 */ /* 0x000fc800078010ff */
[----:B------:R-:W-:-:S05]  /*c180*/  LEA.HI.X R23, R26, R21, R27, 0x2, P0 ;  /* 0x000000151a177211 */ /* 0x000fca00000f141b */
[----:B------:R-:W2:Y:S02]  /*c190*/  LDG.E R22, desc[UR36][R22.64] ;  /* 0x0000002416167981 */ /* 0x000ea4000c1e1900 */
[C---:B--2---:R-:W-:Y:S02]  /*c1a0*/  PRMT R44, R22.reuse, 0x7770, RZ ;  /* 0x00007770162c7816 */ /* 0x044fe400000000ff */
[C---:B------:R-:W-:Y:S02]  /*c1b0*/  PRMT R29, R22.reuse, 0x7771, RZ ;  /* 0x00007771161d7816 */ /* 0x040fe400000000ff */
[C---:B------:R-:W-:Y:S02]  /*c1c0*/  PRMT R46, R22.reuse, 0x7772, RZ ;  /* 0x00007772162e7816 */ /* 0x040fe400000000ff */
[----:B------:R-:W-:-:S07]  /*c1d0*/  PRMT R49, R22, 0x7773, RZ ;  /* 0x0000777316317816 */ /* 0x000fce00000000ff */
.L_x_9528:
[----:B------:R-:W-:Y:S05]  /*c1e0*/  BSYNC.RECONVERGENT B0 ;  /* 0x0000000000007941 */ /* 0x000fea0003800200 */
.L_x_9527:
        /* <DEDUP_REMOVED lines=31> */
.L_x_9538:
[----:B------:R-:W-:Y:S05]  /*c3e0*/  BSYNC.RECONVERGENT B0 ;  /* 0x0000000000007941 */ /* 0x000fea0003800200 */
.L_x_9537:
        /* <DEDUP_REMOVED lines=12> */
.L_x_9489:
[----:B------:R-:W-:Y:S05]  /*c4b0*/  BSYNC.RECONVERGENT B6 ;  /* 0x0000000000067941 */ /* 0x000fea0003800200 */
.L_x_9488:
        /* <DEDUP_REMOVED lines=22> */
.L_x_9542:
        /* <DEDUP_REMOVED lines=32> */
.L_x_9541:
[----:B------:R-:W-:Y:S05]  /*c820*/  BSYNC.RECONVERGENT B0 ;  /* 0x0000000000007941 */ /* 0x000fea0003800200 */
.L_x_9540:
[----:B------:R-:W-:Y:S01]  /*c830*/  IMAD.MOV.U32 R4, RZ, RZ, R12 ;  /* 0x000000ffff047224 */ /* 0x000fe200078e000c */
[----:B------:R-:W-:Y:S06]  /*c840*/  @P1 BRA `(.L_x_9542) ;  /* 0xfffffffc00741947 */ /* 0x000fec000383ffff */
.L_x_9539:
        /* <DEDUP_REMOVED lines=25> */
.L_x_9547:
        /* <DEDUP_REMOVED lines=31> */
.L_x_9546:
[----:B------:R-:W-:Y:S05]  /*cbd0*/  BSYNC.RECONVERGENT B0 ;  /* 0x0000000000007941 */ /* 0x000fea0003800200 */
.L_x_9545:
[----:B------:R-:W-:Y:S01]  /*cbe0*/  IMAD.MOV.U32 R4, RZ, RZ, R15 ;  /* 0x000000ffff047224 */ /* 0x000fe200078e000f */
[----:B------:R-:W-:Y:S06]  /*cbf0*/  @P1 BRA `(.L_x_9547) ;  /* 0xfffffffc00781947 */ /* 0x000fec000383ffff */
.L_x_9544:
[----:B------:R-:W-:Y:S01]  /*cc00*/  ISETP.GE.U32.AND P0, PT, R0, 0x2, PT ;  /* 0x000000020000780c */ /* 0x000fe20003f06070 */
[----:B------:R-:W-:Y:S05]  /*cc10*/  WARPSYNC.ALL ;  /* 0x0000000000007948 */ /* 0x000fea0003800000 */
[----:B------:R-:W-:Y:S07]  /*cc20*/  BAR.SYNC.DEFER_BLOCKING 0x0 ;  /* 0x0000000000007b1d */ /* 0x000fee0000010000 */
[----:B------:R-:W-:Y:S05]  /*cc30*/  @!P0 BRA `(.L_x_9543) ;  /* 0x00000000004c8947 */ /* 0x000fea0003800000 */
[----:B-1----:R-:W-:-:S07]  /*cc40*/  HFMA2 R3, -RZ, RZ, 0, 5.9604644775390625e-08 ;  /* 0x00000001ff037431 */ /* 0x002fce00000001ff */
.L_x_9548:
[----:B------:R-:W-:Y:S02]  /*cc50*/  LOP3.LUT R10, R24, 0xff, RZ, 0xc0, !PT ;  /* 0x000000ff180a7812 */ /* 0x000fe400078ec0ff */
[----:B------:R-:W-:Y:S02]  /*cc60*/  LOP3.LUT R4, R22, 0xff, RZ, 0xc0, !PT ;  /* 0x000000ff16047812 */ /* 0x000fe400078ec0ff */
[----:B------:R-:W-:Y:S01]  /*cc70*/  LOP3.LUT R8, R18, 0xff, RZ, 0xc0, !PT ;  /* 0x000000ff12087812 */ /* 0x000fe200078ec0ff */
[----:B------:R-:W1:Y:S01]  /*cc80*/  SHFL.DOWN PT, R9, R10, R3, 0x1f ;  /* 0x08001f030a097589 */ /* 0x000e6200000e0000 */
[----:B------:R-:W-:-:S03]  /*cc90*/  LOP3.LUT R6, R27, 0xff, RZ, 0xc0, !PT ;  /* 0x000000ff1b067812 */ /* 0x000fc600078ec0ff */
[----:B------:R-:W2:Y:S04]  /*cca0*/  SHFL.DOWN PT, R5, R4, R3, 0x1f ;  /* 0x08001f0304057589 */ /* 0x000ea800000e0000 */
[----:B------:R-:W3:Y:S04]  /*ccb0*/  SHFL.DOWN PT, R7, R8, R3, 0x1f ;  /* 0x08001f0308077589 */ /* 0x000ee800000e0000 */
[----:B------:R4:W5:Y:S02]  /*ccc0*/  SHFL.DOWN PT, R6, R6, R3, 0x1f ;  /* 0x08001f0306067589 */ /* 0x00096400000e0000 */
[----:B----4-:R-:W-:-:S02]  /*ccd0*/  IMAD.SHL.U32 R3, R3, 0x2, RZ ;  /* 0x0000000203037824 */ /* 0x010fc400078e00ff */
[----:B-1----:R-:W-:-:S03]  /*cce0*/  IMAD.IADD R9, R9, 0x1, R24 ;  /* 0x0000000109097824 */ /* 0x002fc600078e0218 */
[----:B------:R-:W-:Y:S02]  /*ccf0*/  ISETP.GE.AND P0, PT, R3, R0, PT ;  /* 0x000000000300720c */ /* 0x000fe40003f06270 */
[----:B--2---:R-:W-:Y:S02]  /*cd00*/  IADD3 R5, PT, PT, R5, R22, RZ ;  /* 0x0000001605057210 */ /* 0x004fe40007ffe0ff */
[----:B------:R-:W-:Y:S02]  /*cd10*/  PRMT R24, R9, 0x7610, R24 ;  /* 0x0000761009187816 */ /* 0x000fe40000000018 */
[----:B---3--:R-:W-:Y:S02]  /*cd20*/  IADD3 R7, PT, PT, R7, R18, RZ ;  /* 0x0000001207077210 */ /* 0x008fe40007ffe0ff */
[----:B------:R-:W-:Y:S01]  /*cd30*/  PRMT R22, R5, 0x7610, R22 ;  /* 0x0000761005167816 */ /* 0x000fe20000000016 */
[----:B-----5:R-:W-:Y:S01]  /*cd40*/  IMAD.IADD R27, R6, 0x1, R27 ;  /* 0x00000001061b7824 */ /* 0x020fe200078e021b */
[----:B------:R-:W-:-:S03]  /*cd50*/  PRMT R18, R7, 0x7610, R18 ;  /* 0x0000761007127816 */ /* 0x000fc60000000012 */
[----:B------:R-:W-:Y:S05]  /*cd60*/  @!P0 BRA `(.L_x_9548) ;  /* 0xfffffffc00b88947 */ /* 0x000fea000383ffff */
.L_x_9543:
        /* <DEDUP_REMOVED lines=287> */
.L_x_9549:
        /* <DEDUP_REMOVED lines=276> */
.L_x_9550:
        /* <DEDUP_REMOVED lines=276> */
.L_x_9551:
        /* <DEDUP_REMOVED lines=276> */
.L_x_9552:
        /* <DEDUP_REMOVED lines=13> */
[----:B------:R-:W-:Y:S02]  /*113f0*/  HFMA2 R8, -RZ, RZ, 0, 0 ;  /* 0x00000000ff087431 */ /* 0x000fe400000001ff */
        /* <DEDUP_REMOVED lines=272> */
.L_x_9554:
        /* <DEDUP_REMOVED lines=276> */
.L_x_9555:
        /* <DEDUP_REMOVED lines=276> */
.L_x_9556:
        /* <DEDUP_REMOVED lines=276> */
.L_x_9557:
        /* <DEDUP_REMOVED lines=26> */
.L_x_9559:
[----:B------:R-:W-:Y:S05]  /*15a60*/  BSYNC.RECONVERGENT B0 ;  /* 0x0000000000007941 */ /* 0x000fea0003800200 */
.L_x_9558:
        /* <DEDUP_REMOVED lines=35> */
.L_x_9561:
[----:B------:R-:W-:Y:S05]  /*15ca0*/  BSYNC.RECONVERGENT B0 ;  /* 0x0000000000007941 */ /* 0x000fea0003800200 */
.L_x_9560:
        /* <DEDUP_REMOVED lines=38> */
.L_x_9566:
[----:B------:R-:W1:Y:S01]  /*15f10*/  LDC.64 R6, c[0x0][0x770] ;  /* 0x0001dc00ff067b82 */ /* 0x000e620000000a00 */
[----:B------:R-:W-:-:S04]  /*15f20*/  IMAD.IADD R9, R17, 0x1, R0 ;  /* 0x0000000111097824 */ /* 0x000fc800078e0200 */
[----:B-1----:R-:W-:-:S05]  /*15f30*/  IMAD.WIDE.U32 R6, R9, 0x4, R6 ;  /* 0x0000000409067825 */ /* 0x002fca00078e0006 */
[----:B------:R-:W2:Y:S04]  /*15f40*/  LDG.E.U8 R8, desc[UR36][R6.64+0x1] ;  /* 0x0000012406087981 */ /* 0x000ea8000c1e1100 */
[----:B------:R-:W3:Y:S04]  /*15f50*/  LDG.E.U8 R9, desc[UR36][R6.64] ;  /* 0x0000002406097981 */ /* 0x000ee8000c1e1100 */
[----:B------:R-:W4:Y:S04]  /*15f60*/  LDG.E.U8 R13, desc[UR36][R6.64+0x3] ;  /* 0x00000324060d7981 */ /* 0x000f28000c1e1100 */
[----:B------:R-:W5:Y:S01]  /*15f70*/  LDG.E.U8 R11, desc[UR36][R6.64+0x2] ;  /* 0x00000224060b7981 */ /* 0x000f62000c1e1100 */
[----:B------:R-:W-:-:S04]  /*15f80*/  IADD3 R0, PT, PT, R3, R0, RZ ;  /* 0x0000000003007210 */ /* 0x000fc80007ffe0ff */
[----:B------:R-:W-:Y:S01]  /*15f90*/  ISETP.GE.U32.AND P1, PT, R0, UR8, PT ;  /* 0x0000000800007c0c */ /* 0x000fe2000bf26070 */
[--C-:B--2---:R-:W-:Y:S01]  /*15fa0*/  IMAD.IADD R8, R8, 0x1, R27.reuse ;  /* 0x0000000108087824 */ /* 0x104fe200078e021b */
[----:B---3--:R-:W-:Y:S02]  /*15fb0*/  IADD3 R9, PT, PT, R9, R18, RZ ;  /* 0x0000001209097210 */ /* 0x008fe40007ffe0ff */
[----:B----4-:R-:W-:Y:S02]  /*15fc0*/  IADD3 R13, PT, PT, R13, R22, RZ ;  /* 0x000000160d0d7210 */ /* 0x010fe40007ffe0ff */
[----:B------:R-:W-:Y:S02]  /*15fd0*/  PRMT R18, R9, 0x7610, R18 ;  /* 0x0000761009127816 */ /* 0x000fe40000000012 */
[----:B-----5:R-:W-:Y:S02]  /*15fe0*/  IADD3 R2, PT, PT, R11, R2, RZ ;  /* 0x000000020b027210 */ /* 0x020fe40007ffe0ff */
[----:B------:R-:W-:-:S02]  /*15ff0*/  PRMT R27, R8, 0x7610, R27 ;  /* 0x00007610081b7816 */ /* 0x000fc4000000001b */
[----:B------:R-:W-:Y:S01]  /*16000*/  PRMT R22, R13, 0x7610, R22 ;  /* 0x000076100d167816 */ /* 0x000fe20000000016 */
[----:B------:R-:W-:Y:S06]  /*16010*/  @!P1 BRA `(.L_x_9566) ;  /* 0xfffffffc00bc9947 */ /* 0x000fec000383ffff */
[----:B------:R-:W-:Y:S05]  /*16020*/  BSYNC.RECONVERGENT B1 ;  /* 0x0000000000017941 */ /* 0x000fea0003800200 */
.L_x_9565:
[----:B------:R-:W-:Y:S05]  /*16030*/  BRA `(.L_x_9564) ;  /* 0x0000000000807947 */ /* 0x000fea0003800000 */
.L_x_9563:
        /* <DEDUP_REMOVED lines=15> */
.L_x_9567:
[----:B------:R-:W-:-:S05]  /*16130*/  IADD3 R9, PT, PT, R17, R0, RZ ;  /* 0x0000000011097210 */ /* 0x000fca0007ffe0ff */
        /* <DEDUP_REMOVED lines=8> */
[----:B--2---:R-:W-:Y:S02]  /*161c0*/  IMAD.IADD R3, R3, 0x1, R18 ;  /* 0x0000000103037824 */ /* 0x004fe400078e0212 */
[----:B---3--:R-:W-:Y:S01]  /*161d0*/  IMAD.IADD R13, R13, 0x1, R22 ;  /* 0x000000010d0d7824 */ /* 0x008fe200078e0216 */
[----:B-----5:R-:W-:Y:S02]  /*161e0*/  IADD3 R10, PT, PT, R10, R27, RZ ;  /* 0x0000001b0a0a7210 */ /* 0x020fe40007ffe0ff */
[----:B------:R-:W-:Y:S02]  /*161f0*/  PRMT R18, R3, 0x7610, R18 ;  /* 0x0000761003127816 */ /* 0x000fe40000000012 */
[----:B------:R-:W-:Y:S02]  /*16200*/  IADD3 R2, PT, PT, R11, R2, RZ ;  /* 0x000000020b027210 */ /* 0x000fe40007ffe0ff */
[----:B------:R-:W-:-:S02]  /*16210*/  PRMT R27, R10, 0x7610, R27 ;  /* 0x000076100a1b7816 */ /* 0x000fc4000000001b */
[----:B------:R-:W-:Y:S01]  /*16220*/  PRMT R22, R13, 0x7610, R22 ;  /* 0x000076100d167816 */ /* 0x000fe20000000016 */
[----:B------:R-:W-:Y:S06]  /*16230*/  @!P1 BRA `(.L_x_9567) ;  /* 0xfffffffc00bc9947 */ /* 0x000fec000383ffff */
.L_x_9564:
[----:B------:R-:W-:Y:S05]  /*16240*/  BSYNC.RECONVERGENT B0 ;  /* 0x0000000000007941 */ /* 0x000fea0003800200 */
.L_x_9562:
        /* <DEDUP_REMOVED lines=17> */
.L_x_9571:
        /* <DEDUP_REMOVED lines=29> */
.L_x_9570:
[----:B------:R-:W-:Y:S05]  /*16530*/  BSYNC.RECONVERGENT B0 ;  /* 0x0000000000007941 */ /* 0x000fea0003800200 */
.L_x_9569:
[----:B------:R-:W-:-:S03]  /*16540*/  UISETP.GT.U32.AND UP0, UPT, UR4, 0x3, UPT ;  /* 0x000000030400788c */ /* 0x000fc6000bf04070 */
[----:B------:R-:W-:-:S06]  /*16550*/  UMOV UR4, UR7 ;  /* 0x0000000700047c82 */ /* 0x000fcc0008000000 */
[----:B------:R-:W-:Y:S05]  /*16560*/  BRA.U UP0, `(.L_x_9571) ;  /* 0xfffffffd007c7547 */ /* 0x000fea000b83ffff */
.L_x_9568:
        /* <DEDUP_REMOVED lines=17> */
[----:B--2---:R-:W-:-:S07]  /*16680*/  IMAD.U32 R3, RZ, RZ, UR5 ;  /* 0x00000005ff037e24 */ /* 0x004fce000f8e00ff */
.L_x_9576:
[----:B------:R-:W-:Y:S01]  /*16690*/  SHF.R.U32.HI R13, RZ, 0x1, R3 ;  /* 0x00000001ff0d7819 */ /* 0x000fe20000011603 */
[----:B------:R-:W-:Y:S01]  /*166a0*/  BAR.SYNC.DEFER_BLOCKING 0x0 ;  /* 0x0000000000007b1d */ /* 0x000fe20000010000 */
[----:B------:R-:W-:Y:S02]  /*166b0*/  ISETP.GT.U32.AND P2, PT, R3, 0x7f, PT ;  /* 0x0000007f0300780c */ /* 0x000fe40003f44070 */
[----:B------:R-:W-:-:S03]  /*166c0*/  IADD3 R6, PT, PT, R13, R16, RZ ;  /* 0x000000100d067210 */ /* 0x000fc60007ffe0ff */
[----:B------:R-:W-:Y:S01]  /*166d0*/  BSSY.RECONVERGENT B0, `(.L_x_9574) ;  /* 0x0000019000007945 */ /* 0x000fe20003800200 */
        /* <DEDUP_REMOVED lines=23> */
[----:B------:R1:W-:Y:S06]  /*16850*/  STS [R0], R3 ;  /* 0x0000000300007388 */ /* 0x0003ec0000000800 */
.L_x_9575:
[----:B------:R-:W-:Y:S05]  /*16860*/  BSYNC.RECONVERGENT B0 ;  /* 0x0000000000007941 */ /* 0x000fea0003800200 */
.L_x_9574:
[----:B-1----:R-:W-:Y:S01]  /*16870*/  MOV R3, R13 ;  /* 0x0000000d00037202 */ /* 0x002fe20000000f00 */
[----:B------:R-:W-:Y:S06]  /*16880*/  @P2 BRA `(.L_x_9576) ;  /* 0xfffffffc00802947 */ /* 0x000fec000383ffff */
.L_x_9573:
[----:B------:R-:W-:Y:S01]  /*16890*/  BAR.SYNC.DEFER_BLOCKING 0x0 ;  /* 0x0000000000007b1d */ /* 0x000fe20000010000 */
[----:B------:R-:W-:-:S09]  /*168a0*/  UISETP.GE.U32.AND UP0, UPT, UR4, 0x2, UPT ;  /* 0x000000020400788c */ /* 0x000fd2000bf06070 */
[----:B------:R-:W-:Y:S05]  /*168b0*/  BRA.U !UP0, `(.L_x_9572) ;  /* 0x0000000108447547 */ /* 0x000fea000b800000 */
[----:B-12---:R-:W-:-:S07]  /*168c0*/  HFMA2 R0, -RZ, RZ, 0, 5.9604644775390625e-08 ;  /* 0x00000001ff007431 */ /* 0x006fce00000001ff */
.L_x_9577:
        /* <DEDUP_REMOVED lines=16> */
.L_x_9572:
        /* <DEDUP_REMOVED lines=54> */
.L_x_9580:
        /* <DEDUP_REMOVED lines=19> */
.L_x_9581:
[----:B------:R-:W-:Y:S05]  /*16e60*/  BRA `(.L_x_9582) ;  /* 0x0000000000047947 */ /* 0x000fea0003800000 */
.L_x_9579:
[----:B------:R2:W-:Y:S02]  /*16e70*/  STG.E.U8 desc[UR36][R10.64], R18 ;  /* 0x000000120a007986 */ /* 0x0005e4000c101124 */
.L_x_9582:
        /* <DEDUP_REMOVED lines=23> */
.L_x_9584:
        /* <DEDUP_REMOVED lines=19> */
.L_x_9585:
[----:B------:R-:W-:Y:S05]  /*17120*/  BRA `(.L_x_9586) ;  /* 0x00000000000c7947 */ /* 0x000fea0003800000 */
.L_x_9583:
[----:B-1----:R-:W-:-:S04]  /*17130*/  IADD3 R4, P0, PT, R25, UR6, RZ ;  /* 0x0000000619047c10 */ /* 0x002fc8000ff1e0ff */
[----:B------:R-:W-:-:S05]  /*17140*/  IADD3.X R5, PT, PT, RZ, UR7, RZ, P0, !PT ;  /* 0x00000007ff057c10 */ /* 0x000fca00087fe4ff */
[----:B------:R1:W-:Y:S04]  /*17150*/  STG.E.U8 desc[UR36][R4.64], R2 ;  /* 0x0000000204007986 */ /* 0x0003e8000c101124 */
.L_x_9586:
[----:B------:R-:W1:Y:S02]  /*17160*/  LDCU.64 UR4, c[0x0][0x758] ;  /* 0x0000eb00ff0477ac */ /* 0x000e640008000a00 */
[----:B-1----:R-:W-:-:S04]  /*17170*/  IADD3 R2, P0, PT, R23, UR4, RZ ;  /* 0x0000000417027c10 */ /* 0x002fc8000ff1e0ff */
[----:B------:R-:W-:-:S05]  /*17180*/  IADD3.X R3, PT, PT, RZ, UR5, RZ, P0, !PT ;  /* 0x00000005ff037c10 */ /* 0x000fca00087fe4ff */
[----:B------:R-:W-:Y:S01]  /*17190*/  STG.E.U8 desc[UR36][R2.64], R22 ;  /* 0x0000001602007986 */ /* 0x000fe2000c101124 */
[----:B------:R-:W-:Y:S05]  /*171a0*/  EXIT ;  /* 0x000000000000794d */ /* 0x000fea0003800000 */
.L_x_9578:
        /* <DEDUP_REMOVED lines=16> */
.L_x_9587:
        /* <DEDUP_REMOVED lines=20> */
.L_x_9590:
        /* <DEDUP_REMOVED lines=19> */
.L_x_9591:
[----:B------:R-:W-:Y:S05]  /*17520*/  BRA `(.L_x_9592) ;  /* 0x0000000000107947 */ /* 0x000fea0003800000 */
.L_x_9589:
[----:B------:R-:W3:Y:S02]  /*17530*/  LDCU.64 UR4, c[0x0][0x758] ;  /* 0x0000eb00ff0477ac */ /* 0x000ee40008000a00 */
[----:B---3--:R-:W-:-:S04]  /*17540*/  IADD3 R28, P0, PT, R28, UR4, RZ ;  /* 0x000000041c1c7c10 */ /* 0x008fc8000ff1e0ff */
[----:B------:R-:W-:-:S05]  /*17550*/  IADD3.X R29, PT, PT, RZ, UR5, RZ, P0, !PT ;  /* 0x00000005ff1d7c10 */ /* 0x000fca00087fe4ff */
[----:B------:R3:W-:Y:S04]  /*17560*/  STG.E.U8 desc[UR36][R28.64], R18 ;  /* 0x000000121c007986 */ /* 0x0007e8000c101124 */
.L_x_9592:
        /* <DEDUP_REMOVED lines=23> */
.L_x_9594:
        /* <DEDUP_REMOVED lines=19> */
.L_x_9595:
[----:B------:R-:W-:Y:S05]  /*17810*/  BRA `(.L_x_9596) ;  /* 0x00000000000c7947 */ /* 0x000fea0003800000 */
.L_x_9593:
[----:B----4-:R-:W-:-:S04]  /*17820*/  IADD3 R4, P0, PT, R25, UR6, RZ ;  /* 0x0000000619047c10 */ /* 0x010fc8000ff1e0ff */
[----:B------:R-:W-:-:S05]  /*17830*/  IADD3.X R5, PT, PT, RZ, UR7, RZ, P0, !PT ;  /* 0x00000007ff057c10 */ /* 0x000fca00087fe4ff */
[----:B------:R4:W-:Y:S04]  /*17840*/  STG.E.U8 desc[UR36][R4.64], R2 ;  /* 0x0000000204007986 */ /* 0x0009e8000c101124 */
.L_x_9596:
[----:B------:R-:W4:Y:S02]  /*17850*/  LDCU.64 UR4, c[0x0][0x758] ;  /* 0x0000eb00ff0477ac */ /* 0x000f240008000a00 */
[----:B----4-:R-:W-:-:S05]  /*17860*/  IADD3 R2, P0, PT, R23, UR4, RZ ;  /* 0x0000000417027c10 */ /* 0x010fca000ff1e0ff */
[----:B-12---:R-:W-:-:S05]  /*17870*/  IMAD.X R3, RZ, RZ, UR5, P0 ;  /* 0x00000005ff037e24 */ /* 0x006fca00080e06ff */
[----:B------:R-:W-:Y:S01]  /*17880*/  STG.E.U8 desc[UR36][R2.64], R22 ;  /* 0x0000001602007986 */ /* 0x000fe2000c101124 */
[----:B------:R-:W-:Y:S05]  /*17890*/  EXIT ;  /* 0x000000000000794d */ /* 0x000fea0003800000 */
.L_x_9588:
[----:B------:R-:W-:Y:S04]  /*178a0*/  STG.E.U8 desc[UR36][R4.64], R18 ;  /* 0x0000001204007986 */ /* 0x000fe8000c101124 */
[----:B------:R-:W-:Y:S04]  /*178b0*/  STG.E.U8 desc[UR36][R4.64+0x1], R27 ;  /* 0x0000011b04007986 */ /* 0x000fe8000c101124 */
[----:B------:R-:W-:Y:S04]  /*178c0*/  STG.E.U8 desc[UR36][R4.64+0x2], R2 ;  /* 0x0000020204007986 */ /* 0x000fe8000c101124 */
[----:B------:R-:W-:Y:S01]  /*178d0*/  STG.E.U8 desc[UR36][R4.64+0x3], R22 ;  /* 0x0000031604007986 */ /* 0x000fe2000c101124 */
[----:B------:R-:W-:Y:S05]  /*178e0*/  EXIT ;  /* 0x000000000000794d */ /* 0x000fea0003800000 */
.L_x_9553:
        /* <DEDUP_REMOVED lines=63> */
.L_x_9599:
        /* <DEDUP_REMOVED lines=19> */
.L_x_9600:
[----:B------:R-:W-:Y:S05]  /*17e10*/  BRA `(.L_x_9601) ;  /* 0x0000000000047947 */ /* 0x000fea0003800000 */
.L_x_9598:
[----:B------:R2:W-:Y:S02]  /*17e20*/  STG.E.U8 desc[UR36][R8.64], R22 ;  /* 0x0000001608007986 */ /* 0x0005e4000c101124 */
.L_x_9601:
        /* <DEDUP_REMOVED lines=23> */
.L_x_9603:
        /* <DEDUP_REMOVED lines=19> */
.L_x_9604:
[----:B------:R-:W-:Y:S05]  /*180d0*/  BRA `(.L_x_9605) ;  /* 0x00000000000c7947 */ /* 0x000fea0003800000 */
.L_x_9602:
[----:B-1----:R-:W-:-:S05]  /*180e0*/  IADD3 R2, P0, PT, R25, UR6, RZ ;  /* 0x0000000619027c10 */ /* 0x002fca000ff1e0ff */
[----:B------:R-:W-:-:S05]  /*180f0*/  IMAD.X R3, RZ, RZ, UR7, P0 ;  /* 0x00000007ff037e24 */ /* 0x000fca00080e06ff */
[----:B------:R1:W-:Y:S03]  /*18100*/  STG.E.U8 desc[UR36][R2.64], R18 ;  /* 0x0000001202007986 */ /* 0x0003e6000c101124 */
.L_x_9605:
[----:B------:R-:W1:Y:S02]  /*18110*/  LDCU.64 UR4, c[0x0][0x758] ;  /* 0x0000eb00ff0477ac */ /* 0x000e640008000a00 */
[----:B-1----:R-:W-:-:S04]  /*18120*/  IADD3 R2, P0, PT, R23, UR4, RZ ;  /* 0x0000000417027c10 */ /* 0x002fc8000ff1e0ff */
[----:B------:R-:W-:-:S05]  /*18130*/  IADD3.X R3, PT, PT, RZ, UR5, RZ, P0, !PT ;  /* 0x00000005ff037c10 */ /* 0x000fca00087fe4ff */
[----:B------:R-:W-:Y:S01]  /*18140*/  STG.E.U8 desc[UR36][R2.64], R24 ;  /* 0x0000001802007986 */ /* 0x000fe2000c101124 */
[----:B------:R-:W-:Y:S05]  /*18150*/  EXIT ;  /* 0x000000000000794d */ /* 0x000fea0003800000 */
.L_x_9597:
        /* <DEDUP_REMOVED lines=17> */
.L_x_9606:
        /* <DEDUP_REMOVED lines=20> */
.L_x_9609:
        /* <DEDUP_REMOVED lines=19> */
.L_x_9610:
[----:B------:R-:W-:Y:S05]  /*184e0*/  BRA `(.L_x_9611) ;  /* 0x0000000000107947 */ /* 0x000fea0003800000 */
.L_x_9608:
[----:B------:R-:W1:Y:S02]  /*184f0*/  LDCU.64 UR4, c[0x0][0x758] ;  /* 0x0000eb00ff0477ac */ /* 0x000e640008000a00 */
[----:B-1----:R-:W-:-:S04]  /*18500*/  IADD3 R2, P0, PT, R29, UR4, RZ ;  /* 0x000000041d027c10 */ /* 0x002fc8000ff1e0ff */
[----:B------:R-:W-:-:S05]  /*18510*/  IADD3.X R3, PT, PT, RZ, UR5, RZ, P0, !PT ;  /* 0x00000005ff037c10 */ /* 0x000fca00087fe4ff */
[----:B------:R1:W-:Y:S04]  /*18520*/  STG.E.U8 desc[UR36][R2.64], R22 ;  /* 0x0000001602007986 */ /* 0x0003e8000c101124 */
.L_x_9611:
        /* <DEDUP_REMOVED lines=23> */
.L_x_9613:
        /* <DEDUP_REMOVED lines=19> */
.L_x_9614:
[----:B------:R-:W-:Y:S05]  /*187d0*/  BRA `(.L_x_9615) ;  /* 0x00000000000c7947 */ /* 0x000fea0003800000 */
.L_x_9612:
[----:B-1----:R-:W-:-:S04]  /*187e0*/  IADD3 R2, P0, PT, R25, UR6, RZ ;  /* 0x0000000619027c10 */ /* 0x002fc8000ff1e0ff */
[----:B------:R-:W-:-:S05]  /*187f0*/  IADD3.X R3, PT, PT, RZ, UR7, RZ, P0, !PT ;  /* 0x00000007ff037c10 */ /* 0x000fca00087fe4ff */
[----:B------:R1:W-:Y:S04]  /*18800*/  STG.E.U8 desc[UR36][R2.64], R18 ;  /* 0x0000001202007986 */ /* 0x0003e8000c101124 */
.L_x_9615:
[----:B------:R-:W1:Y:S02]  /*18810*/  LDCU.64 UR4, c[0x0][0x758] ;  /* 0x0000eb00ff0477ac */ /* 0x000e640008000a00 */
[----:B-1----:R-:W-:-:S04]  /*18820*/  IADD3 R2, P0, PT, R23, UR4, RZ ;  /* 0x0000000417027c10 */ /* 0x002fc8000ff1e0ff */
[----:B------:R-:W-:-:S05]  /*18830*/  IADD3.X R3, PT, PT, RZ, UR5, RZ, P0, !PT ;  /* 0x00000005ff037c10 */ /* 0x000fca00087fe4ff */
[----:B------:R-:W-:Y:S01]  /*18840*/  STG.E.U8 desc[UR36][R2.64], R24 ;  /* 0x0000001802007986 */ /* 0x000fe2000c101124 */
[----:B------:R-:W-:Y:S05]  /*18850*/  EXIT ;  /* 0x000000000000794d */ /* 0x000fea0003800000 */
.L_x_9607:
[----:B------:R-:W-:Y:S04]  /*18860*/  STG.E.U8 desc[UR36][R4.64], R22 ;  /* 0x0000001604007986 */ /* 0x000fe8000c101124 */
[----:B------:R-:W-:Y:S04]  /*18870*/  STG.E.U8 desc[UR36][R4.64+0x1], R27 ;  /* 0x0000011b04007986 */ /* 0x000fe8000c101124 */
[----:B------:R-:W-:Y:S04]  /*18880*/  STG.E.U8 desc[UR36][R4.64+0x2], R18 ;  /* 0x0000021204007986 */ /* 0x000fe8000c101124 */
[----:B------:R-:W-:Y:S01]  /*18890*/  STG.E.U8 desc[UR36][R4.64+0x3], R24 ;  /* 0x0000031804007986 */ /* 0x000fe2000c101124 */
[----:B------:R-:W-:Y:S05]  /*188a0*/  EXIT ;  /* 0x000000000000794d */ /* 0x000fea0003800000 */
.L_x_9616:
        /* <DEDUP_REMOVED lines=13> */
.L_x_10043:


//--------------------- .text._ZN2at6native13reduce_kernelILi512ELi1ENS0_8ReduceOpIbNS0_14func_wrapper_tIbZNS0_12prod_functorIbbbEclERNS_14TensorIteratorEEUlbbE_EEjbLi4ELi4EEEEEvT1_ --------------------------
	.section	.text._ZN2at6native13reduce_kernelILi512ELi1ENS0_8ReduceOpIbNS0_14func_wrapper_tIbZNS0_12prod_functorIbbbEclERNS_14TensorIteratorEEUlbbE_EEjbLi4ELi4EEEEEvT1_,"ax",@progbits
	.align	128
        .global         _ZN2at6native13reduce_kernelILi512ELi1ENS0_8ReduceOpIbNS0_14func_wrapper_tIbZNS0_12prod_functorIbbbEclERNS_14TensorIteratorEEUlbbE_EEjbLi4ELi4EEEEEvT1_
        .type           _ZN2at6native13reduce_kernelILi512ELi1ENS0_8ReduceOpIbNS0_14func_wrapper_tIbZNS0_12prod_functorIbbbEclERNS_14TensorIteratorEEUlbbE_EEjbLi4ELi4EEEEEvT1_,@function
        .size           _ZN2at6native13reduce_kernelILi512ELi1ENS0_8ReduceOpIbNS0_14func_wrapper_tIbZNS0_12prod_functorIbbbEclERNS_14TensorIteratorEEUlbbE_EEjbLi4ELi4EEEEEvT1_,(.L_x_10044 - _ZN2at6native13reduce_kernelILi512ELi1ENS0_8ReduceOpIbNS0_14func_wrapper_tIbZNS0_12prod_functorIbbbEclERNS_14TensorIteratorEEUlbbE_EEjbLi4ELi4EEEEEvT1_)
        .other          _ZN2at6native13reduce_kernelILi512ELi1ENS0_8ReduceOpIbNS0_14func_wrapper_tIbZNS0_12prod_functorIbbbEclERNS_14TensorIteratorEEUlbbE_EEjbLi4ELi4EEEEEvT1_,@"STO_CUDA_ENTRY STV_DEFAULT"
_ZN2at6native13reduce_kernelILi512ELi1ENS0_8ReduceOpIbNS0_14func_wrapper_tIbZNS0_12prod_functorIbbbEclERNS_14TensorIteratorEEUlbbE_EEjbLi4ELi4EEEEEvT1_:
.text._ZN2at6native13reduce_kernelILi512ELi1ENS0_8ReduceOpIbNS0_14func_wrapper_tIbZNS0_12prod_functorIbbbEclERNS_14TensorIteratorEEUlbbE_EEjbLi4ELi4EEEEEvT1_:
        /* <DEDUP_REMOVED lines=295> */
.L_x_9617:
[----:B------:R-:W0:Y:S01]  /*1270*/  LDCU.64 UR4, c[0x0][0x388] ;  /* 0x00007100ff0477ac */ /* 0x000e220008000a00 */
[----:B------:R-:W-:Y:S01]  /*1280*/  BSSY.RECONVERGENT B0, `(.L_x_9618) ;  /* 0x0000a1d000007945 */ /* 0x000fe20003800200 */
[----:B------:R-:W1:Y:S01]  /*1290*/  LDCU.64 UR36, c[0x0][0x358] ;  /* 0x00006b00ff2477ac */ /* 0x000e620008000a00 */
[----:B0-----:R-:W-:-:S04]  /*12a0*/  MOV R22, UR4 ;  /* 0x0000000400167c02 */ /* 0x001fc80008000f00 */
        /* <DEDUP_REMOVED lines=15> */
[----:B0-----:R-:W-:Y:S01]  /*13a0*/  MOV R3, UR4 ;  /* 0x0000000400037c02 */ /* 0x001fe20008000f00 */
[----:B------:R-:W-:Y:S01]  /*13b0*/  IMAD.U32 R8, RZ, RZ, UR4 ;  /* 0x00000004ff087e24 */ /* 0x000fe2000f8e00ff */
[----:B-1----:R-:W-:-:S08]  /*13c0*/  MOV R2, UR5 ;  /* 0x0000000500027c02 */ /* 0x002fd00008000f00 */
        /* <DEDUP_REMOVED lines=22> */
[----:B------:R-:W-:-:S04]  /*1530*/  ISETP.NE.AND P0, PT, R2, RZ, P0 ;  /* 0x000000ff0200720c */ /* 0x000fc80000705270 */
[----:B------:R-:W-:-:S09]  /*1540*/  SEL R8, RZ, 0x1, !P0 ;  /* 0x00000001ff087807 */ /* 0x000fd20004000000 */
.L_x_9624:
[----:B------:R-:W-:Y:S05]  /*1550*/  BSYNC.RECONVERGENT B2 ;  /* 0x0000000000027941 */ /* 0x000fea0003800200 */
.L_x_9623:
[----:B------:R-:W-:Y:S02]  /*1560*/  IADD3 R4, P0, PT, R10, 0x4, RZ ;  /* 0x000000040a047810 */ /* 0x000fe40007f1e0ff */
[----:B------:R-:W-:-:S03]  /*1570*/  IADD3 R2, PT, PT, R9, -0x4, R22 ;  /* 0xfffffffc09027810 */ /* 0x000fc60007ffe016 */
[----:B------:R-:W-:-:S08]  /*1580*/  IMAD.X R5, RZ, RZ, R11, P0 ;  /* 0x000000ffff057224 */ /* 0x000fd000000e060b */
.L_x_9622:
[----:B------:R-:W-:Y:S05]  /*1590*/  BSYNC.RECONVERGENT B1 ;  /* 0x0000000000017941 */ /* 0x000fea0003800200 */
.L_x_9621:
[----:B------:R-:W-:Y:S01]  /*15a0*/  LEA R9, R19, 0x3, 0x2 ;  /* 0x0000000313097811 */ /* 0x000fe200078e10ff */
[----:B------:R-:W-:Y:S01]  /*15b0*/  BSSY.RECONVERGENT B1, `(.L_x_9625) ;  /* 0x000001f000017945 */ /* 0x000fe20003800200 */
[----:B------:R-:W-:Y:S02]  /*15c0*/  PRMT R10, R3, 0x7610, R10 ;  /* 0x00007610030a7816 */ /* 0x000fe4000000000a */
[----:B------:R-:W-:Y:S02]  /*15d0*/  ISETP.GE.U32.AND P0, PT, R9, R2, PT ;  /* 0x000000020900720c */ /* 0x000fe40003f06070 */
[----:B------:R-:W-:-:S11]  /*15e0*/  PRMT R9, R3, 0x7610, R9 ;  /* 0x0000761003097816 */ /* 0x000fd60000000009 */
[----:B------:R-:W-:Y:S05]  /*15f0*/  @P0 BRA `(.L_x_9626) ;  /* 0x0000000000680947 */ /* 0x000fea0003800000 */
[----:B------:R-:W-:Y:S01]  /*1600*/  PRMT R3, R3, 0x9910, RZ ;  /* 0x0000991003037816 */ /* 0x000fe200000000ff */
[----:B------:R-:W-:Y:S01]  /*1610*/  BSSY.RECONVERGENT B2, `(.L_x_9627) ;  /* 0x0000014000027945 */ /* 0x000fe20003800200 */
[----:B------:R-:W-:Y:S02]  /*1620*/  LOP3.LUT P3, RZ, R8, 0xff, RZ, 0xc0, !PT ;  /* 0x000000ff08ff7812 */ /* 0x000fe4000786c0ff */
[----:B------:R-:W-:-:S04]  /*1630*/  ISETP.NE.AND P0, PT, R3, RZ, PT ;  /* 0x000000ff0300720c */ /* 0x000fc80003f05270 */
[----:B------:R-:W-:Y:S02]  /*1640*/  PLOP3.LUT P1, PT, P0, PT, PT, 0x80, 0x8 ;  /* 0x000000000008781c */ /* 0x000fe4000072f070 */
[----:B------:R-:W-:-:S13]  /*1650*/  PLOP3.LUT P2, PT, P0, PT, PT, 0x80, 0x8 ;  /* 0x000000000008781c */ /* 0x000fda000074f070 */
.L_x_9628:
        /* <DEDUP_REMOVED lines=10> */
[----:B------:R-:W-:-:S02]  /*1700*/  ISETP.NE.AND P3, PT, R3, RZ, P3 ;  /* 0x000000ff0300720c */ /* 0x000fc40001f65270 */
[----:B------:R-:W-:Y:S02]  /*1710*/  ISETP.NE.AND P2, PT, R10, RZ, P2 ;  /* 0x000000ff0a00720c */ /* 0x000fe40001745270 */
[----:B------:R-:W-:Y:S02]  /*1720*/  ISETP.NE.AND P1, PT, R11, RZ, P1 ;  /* 0x000000ff0b00720c */ /* 0x000fe40000f25270 */
[----:B------:R-:W-:Y:S01]  /*1730*/  ISETP.NE.AND P0, PT, R12, RZ, P0 ;  /* 0x000000ff0c00720c */ /* 0x000fe20000705270 */
[----:B------:R-:W-:-:S12]  /*1740*/  @!P4 BRA `(.L_x_9628) ;  /* 0xfffffffc00c4c947 */ /* 0x000fd8000383ffff */
[----:B------:R-:W-:Y:S05]  /*1750*/  BSYNC.RECONVERGENT B2 ;  /* 0x0000000000027941 */ /* 0x000fea0003800200 */
.L_x_9627:
[----:B------:R-:W-:Y:S02]  /*1760*/  SEL R8, RZ, 0x1, !P3 ;  /* 0x00000001ff087807 */ /* 0x000fe40005800000 */
[----:B------:R-:W-:Y:S02]  /*1770*/  SEL R10, RZ, 0x1, !P2 ;  /* 0x00000001ff0a7807 */ /* 0x000fe40005000000 */
[----:B------:R-:W-:Y:S02]  /*1780*/  SEL R9, RZ, 0x1, !P1 ;  /* 0x00000001ff097807 */ /* 0x000fe40004800000 */
[----:B------:R-:W-:-:S07]  /*1790*/  SEL R3, RZ, 0x1, !P0 ;  /* 0x00000001ff037807 */ /* 0x000fce0004000000 */
.L_x_9626:
[----:B------:R-:W-:Y:S05]  /*17a0*/  BSYNC.RECONVERGENT B1 ;  /* 0x0000000000017941 */ /* 0x000fea0003800200 */
.L_x_9625:
[----:B------:R-:W-:Y:S01]  /*17b0*/  ISETP.NE.AND P0, PT, RZ, UR20, PT ;  /* 0x00000014ff007c0c */ /* 0x000fe2000bf05270 */
[----:B------:R-:W-:Y:S01]  /*17c0*/  BSSY.RECONVERGENT B1, `(.L_x_9629) ;  /* 0x0000012000017945 */ /* 0x000fe20003800200 */
[----:B------:R-:W-:Y:S02]  /*17d0*/  ISETP.NE.AND P1, PT, RZ, UR21, PT ;  /* 0x00000015ff007c0c */ /* 0x000fe4000bf25270 */
[----:B------:R-:W-:Y:S02]  /*17e0*/  ISETP.NE.AND P2, PT, R6, RZ, P0 ;  /* 0x000000ff0600720c */ /* 0x000fe40000745270 */
[----:B------:R-:W-:Y:S02]  /*17f0*/  ISETP.NE.AND P1, PT, R0, RZ, P1 ;  /* 0x000000ff0000720c */ /* 0x000fe40000f25270 */
[----:B------:R-:W-:Y:S02]  /*1800*/  LOP3.LUT P0, RZ, R10, 0xff, RZ, 0xc0, !PT ;  /* 0x000000ff0aff7812 */ /* 0x000fe4000780c0ff */
[----:B------:R-:W-:-:S02]  /*1810*/  PLOP3.LUT P2, PT, P2, P1, PT, 0xf8, 0x8f ;  /* 0x00000000008f781c */ /* 0x000fc40001743f70 */
[----:B------:R-:W-:-:S11]  /*1820*/  LOP3.LUT P1, RZ, R9, 0xff, RZ, 0xc0, !PT ;  /* 0x000000ff09ff7812 */ /* 0x000fd6000782c0ff */
        /* <DEDUP_REMOVED lines=8> */
[----:B------:R-:W-:-:S04]  /*18b0*/  LOP3.LUT P2, RZ, R8, 0xff, RZ, 0xc0, !PT ;  /* 0x000000ff08ff7812 */ /* 0x000fc8000784c0ff */
[----:B--2---:R-:W-:-:S04]  /*18c0*/  ISETP.NE.AND P2, PT, R4, RZ, P2 ;  /* 0x000000ff0400720c */ /* 0x004fc80001745270 */
[----:B------:R-:W-:-:S09]  /*18d0*/  SEL R8, RZ, 0x1, !P2 ;  /* 0x00000001ff087807 */ /* 0x000fd20005000000 */
.L_x_9630:
[----:B------:R-:W-:Y:S05]  /*18e0*/  BSYNC.RECONVERGENT B1 ;  /* 0x0000000000017941 */ /* 0x000fea0003800200 */
.L_x_9629:
[----:B------:R-:W-:Y:S02]  /*18f0*/  LOP3.LUT P2, RZ, R8, 0xff, RZ, 0xc0, !PT ;  /* 0x000000ff08ff7812 */ /* 0x000fe4000784c0ff */
[----:B------:R-:W-:Y:S02]  /*1900*/  LOP3.LUT P3, RZ, R3, 0xff, RZ, 0xc0, !PT ;  /* 0x000000ff03ff7812 */ /* 0x000fe4000786c0ff */
[----:B------:R-:W-:-:S04]  /*1910*/  PLOP3.LUT P0, PT, P1, P2, P0, 0x80, 0x0 ;  /* 0x000000000000781c */ /* 0x000fc80000f05000 */
[----:B------:R-:W-:-:S04]  /*1920*/  PLOP3.LUT P0, PT, P0, P3, PT, 0x80, 0x8 ;  /* 0x000000000008781c */ /* 0x000fc80000707070 */
[----:B------:R-:W-:Y:S01]  /*1930*/  SEL R17, RZ, 0x1, !P0 ;  /* 0x00000001ff117807 */ /* 0x000fe20004000000 */
[----:B------:R-:W-:Y:S08]  /*1940*/  BRA `(.L_x_9619) ;  /* 0x0000009800c07947 */ /* 0x000ff00003800000 */
.L_x_9620:
        /* <DEDUP_REMOVED lines=9> */
[----:B------:R-:W-:Y:S02]  /*19e0*/  IMAD.U32 R7, RZ, RZ, UR4 ;  /* 0x00000004ff077e24 */ /* 0x000fe4000f8e00ff */
[----:B------:R-:W-:Y:S02]  /*19f0*/  IMAD.U32 R2, RZ, RZ, UR4 ;  /* 0x00000004ff027e24 */ /* 0x000fe4000f8e00ff */
[----:B0-----:R-:W-:-:S05]  /*1a00*/  IMAD R3, R0, 0x3, R19 ;  /* 0x0000000300037824 */ /* 0x001fca00078e0213 */
[----:B------:R-:W-:Y:S02]  /*1a10*/  ISETP.GE.U32.AND P0, PT, R3, R22, PT ;  /* 0x000000160300720c */ /* 0x000fe40003f06070 */
[----:B------:R-:W-:-:S11]  /*1a20*/  MOV R3, UR4 ;  /* 0x0000000400037c02 */ /* 0x000fd60008000f00 */
[----:B------:R-:W-:Y:S05]  /*1a30*/  @P0 BRA `(.L_x_9633) ;  /* 0x0000000000a80947 */ /* 0x000fea0003800000 */
[----:B------:R-:W-:Y:S01]  /*1a40*/  PRMT R2, R6, 0x9910, RZ ;  /* 0x0000991006027816 */ /* 0x000fe200000000ff */
[----:B------:R-:W-:Y:S03]  /*1a50*/  BSSY.RECONVERGENT B2, `(.L_x_9634) ;  /* 0x000001c000027945 */ /* 0x000fe60003800200 */
[----:B------:R-:W-:-:S04]  /*1a60*/  ISETP.NE.AND P0, PT, R2, RZ, PT ;  /* 0x000000ff0200720c */ /* 0x000fc80003f05270 */
[----:B------:R-:W-:Y:S02]  /*1a70*/  PLOP3.LUT P1, PT, P0, PT, PT, 0x80, 0x8 ;  /* 0x000000000008781c */ /* 0x000fe4000072f070 */
[----:B------:R-:W-:Y:S02]  /*1a80*/  PLOP3.LUT P2, PT, P0, PT, PT, 0x80, 0x8 ;  /* 0x000000000008781c */ /* 0x000fe4000074f070 */
[----:B------:R-:W-:-:S13]  /*1a90*/  PLOP3.LUT P3, PT, P0, PT, PT, 0x80, 0x8 ;  /* 0x000000000008781c */ /* 0x000fda000076f070 */
.L_x_9635:
        /* <DEDUP_REMOVED lines=9> */
[C---:B------:R-:W-:Y:S01]  /*1b30*/  IADD3 R10, P5, PT, R19.reuse, R4, RZ ;  /* 0x00000004130a7210 */ /* 0x040fe20007fbe0ff */
[----:B------:R-:W-:Y:S01]  /*1b40*/  IMAD.X R9, RZ, RZ, R5, P4 ;  /* 0x000000ffff097224 */ /* 0x000fe200020e0605 */
[----:B------:R-:W3:Y:S02]  /*1b50*/  LDG.E.U8 R6, desc[UR36][R6.64] ;  /* 0x0000002406067981 */ /* 0x000ee4000c1e1100 */
[----:B------:R-:W-:Y:S02]  /*1b60*/  IADD3.X R11, PT, PT, RZ, R5, RZ, P5, !PT ;  /* 0x00000005ff0b7210 */ /* 0x000fe40002ffe4ff */
[----:B------:R-:W4:Y:S04]  /*1b70*/  LDG.E.U8 R8, desc[UR36][R8.64] ;  /* 0x0000002408087981 */ /* 0x000f28000c1e1100 */
[----:B------:R-:W5:Y:S01]  /*1b80*/  LDG.E.U8 R10, desc[UR36][R10.64] ;  /* 0x000000240a0a7981 */ /* 0x000f62000c1e1100 */
[----:B------:R-:W-:-:S04]  /*1b90*/  IMAD.IADD R19, R19, 0x1, R0 ;  /* 0x0000000113137824 */ /* 0x000fc800078e0200 */
[----:B------:R-:W-:-:S05]  /*1ba0*/  IMAD R13, R0, 0x3, R19 ;  /* 0x00000003000d7824 */ /* 0x000fca00078e0213 */
[----:B------:R-:W-:Y:S02]  /*1bb0*/  ISETP.GE.U32.AND P4, PT, R13, R22, PT ;  /* 0x000000160d00720c */ /* 0x000fe40003f86070 */
[----:B--2---:R-:W-:Y:S02]  /*1bc0*/  ISETP.NE.AND P3, PT, R3, RZ, P3 ;  /* 0x000000ff0300720c */ /* 0x004fe40001f65270 */
[----:B---3--:R-:W-:Y:S02]  /*1bd0*/  ISETP.NE.AND P2, PT, R6, RZ, P2 ;  /* 0x000000ff0600720c */ /* 0x008fe40001745270 */
[----:B----4-:R-:W-:Y:S02]  /*1be0*/  ISETP.NE.AND P1, PT, R8, RZ, P1 ;  /* 0x000000ff0800720c */ /* 0x010fe40000f25270 */
[----:B-----5:R-:W-:-:S05]  /*1bf0*/  ISETP.NE.AND P0, PT, R10, RZ, P0 ;  /* 0x000000ff0a00720c */ /* 0x020fca0000705270 */
[----:B------:R-:W-:Y:S08]  /*1c00*/  @!P4 BRA `(.L_x_9635) ;  /* 0xfffffffc00a4c947 */ /* 0x000ff0000383ffff */
[----:B------:R-:W-:Y:S05]  /*1c10*/  BSYNC.RECONVERGENT B2 ;  /* 0x0000000000027941 */ /* 0x000fea0003800200 */
.L_x_9634:
[----:B------:R-:W-:Y:S02]  /*1c20*/  SEL R2, RZ, 0x1, !P3 ;  /* 0x00000001ff027807 */ /* 0x000fe40005800000 */
[----:B------:R-:W-:Y:S02]  /*1c30*/  ISETP.NE.AND P4, PT, R10, RZ, PT ;  /* 0x000000ff0a00720c */ /* 0x000fe40003f85270 */
[----:B------:R-:W-:Y:S02]  /*1c40*/  ISETP.NE.AND P5, PT, R8, RZ, PT ;  /* 0x000000ff0800720c */ /* 0x000fe40003fa5270 */
[----:B------:R-:W-:Y:S02]  /*1c50*/  ISETP.NE.AND P6, PT, R6, RZ, PT ;  /* 0x000000ff0600720c */ /* 0x000fe40003fc5270 */
        /* <DEDUP_REMOVED lines=8> */
.L_x_9633:
[----:B------:R-:W-:Y:S05]  /*1ce0*/  BSYNC.RECONVERGENT B1 ;  /* 0x0000000000017941 */ /* 0x000fea0003800200 */
.L_x_9632:
        /* <DEDUP_REMOVED lines=19> */
[C---:B------:R-:W-:Y:S02]  /*1e20*/  IADD3 R11, PT, PT, R15.reuse, R0, RZ ;  /* 0x000000000f0b7210 */ /* 0x040fe40007ffe0ff */
[----:B------:R-:W-:Y:S02]  /*1e30*/  IADD3 R12, P1, PT, R15, R4, RZ ;  /* 0x000000040f0c7210 */ /* 0x000fe40007f3e0ff */
[----:B------:R-:W-:-:S03]  /*1e40*/  ISETP.GE.U32.AND P3, PT, R11, R22, PT ;  /* 0x000000160b00720c */ /* 0x000fc60003f66070 */
[----:B------:R-:W-:-:S05]  /*1e50*/  IMAD.X R13, RZ, RZ, R5, P1 ;  /* 0x000000ffff0d7224 */ /* 0x000fca00008e0605 */
[----:B------:R-:W2:Y:S05]  /*1e60*/  LDG.E.U8 R12, desc[UR36][R12.64] ;  /* 0x000000240c0c7981 */ /* 0x000eaa000c1e1100 */
[----:B------:R-:W-:-:S04]  /*1e70*/  @!P3 IADD3 R4, P2, PT, R11, R4, RZ ;  /* 0x000000040b04b210 */ /* 0x000fc80007f5e0ff */
[----:B------:R-:W-:-:S05]  /*1e80*/  @!P3 IADD3.X R5, PT, PT, RZ, R5, RZ, P2, !PT ;  /* 0x00000005ff05b210 */ /* 0x000fca00017fe4ff */
[----:B------:R-:W3:Y:S01]  /*1e90*/  @!P3 LDG.E.U8 R4, desc[UR36][R4.64] ;  /* 0x000000240404b981 */ /* 0x000ee2000c1e1100 */
[----:B--2---:R-:W-:-:S04]  /*1ea0*/  ISETP.NE.AND P1, PT, R12, RZ, PT ;  /* 0x000000ff0c00720c */ /* 0x004fc80003f25270 */
[----:B------:R-:W-:Y:S02]  /*1eb0*/  SEL R11, RZ, 0x1, !P1 ;  /* 0x00000001ff0b7807 */ /* 0x000fe40004800000 */
[----:B---3--:R-:W-:-:S04]  /*1ec0*/  @!P3 ISETP.NE.AND P2, PT, R4, RZ, PT ;  /* 0x000000ff0400b20c */ /* 0x008fc80003f45270 */
[----:B------:R-:W-:-:S04]  /*1ed0*/  @!P3 SEL R14, RZ, 0x1, !P2 ;  /* 0x00000001ff0eb807 */ /* 0x000fc80005000000 */
[----:B------:R-:W-:-:S07]  /*1ee0*/  @!P3 PRMT R8, R14, 0x7610, R8 ;  /* 0x000076100e08b816 */ /* 0x000fce0000000008 */
.L_x_9637:
[----:B------:R-:W-:Y:S05]  /*1ef0*/  BSYNC.RECONVERGENT B1 ;  /* 0x0000000000017941 */ /* 0x000fea0003800200 */
.L_x_9636:
[----:B------:R-:W-:Y:S04]  /*1f00*/  BSSY.RECONVERGENT B1, `(.L_x_9638) ;  /* 0x000001b000017945 */ /* 0x000fe80003800200 */
[----:B------:R-:W-:Y:S05]  /*1f10*/  @P0 BRA `(.L_x_9639) ;  /* 0x0000000000640947 */ /* 0x000fea0003800000 */
[----:B------:R-:W-:Y:S01]  /*1f20*/  LOP3.LUT P0, RZ, R2, 0xff, RZ, 0xc0, !PT ;  /* 0x000000ff02ff7812 */ /* 0x000fe2000780c0ff */
[----:B------:R-:W-:Y:S01]  /*1f30*/  IMAD.IADD R5, R19, 0x1, R0 ;  /* 0x0000000113057824 */ /* 0x000fe200078e0200 */
[----:B------:R-:W-:-:S04]  /*1f40*/  LOP3.LUT P1, RZ, R10, 0xff, RZ, 0xc0, !PT ;  /* 0x000000ff0aff7812 */ /* 0x000fc8000782c0ff */
[----:B------:R-:W-:Y:S02]  /*1f50*/  PLOP3.LUT P0, PT, P0, P1, PT, 0x80, 0x8 ;  /* 0x000000000008781c */ /* 0x000fe40000703070 */
[----:B------:R-:W-:Y:S02]  /*1f60*/  ISETP.GE.U32.AND P1, PT, R5, R22, PT ;  /* 0x000000160500720c */ /* 0x000fe40003f26070 */
[----:B------:R-:W-:-:S11]  /*1f70*/  SEL R2, RZ, 0x1, !P0 ;  /* 0x00000001ff027807 */ /* 0x000fd60004000000 */
[----:B------:R-:W-:Y:S05]  /*1f80*/  @P1 BRA `(.L_x_9639) ;  /* 0x0000000000481947 */ /* 0x000fea0003800000 */
[----:B------:R-:W-:Y:S02]  /*1f90*/  LOP3.LUT P0, RZ, R3, 0xff, RZ, 0xc0, !PT ;  /* 0x000000ff03ff7812 */ /* 0x000fe4000780c0ff */
[----:B------:R-:W-:Y:S02]  /*1fa0*/  LOP3.LUT P1, RZ, R9, 0xff, RZ, 0xc0, !PT ;  /* 0x000000ff09ff7812 */ /* 0x000fe4000782c0ff */
[----:B------:R-:W-:Y:S02]  /*1fb0*/  IADD3 R5, PT, PT, R5, R0, RZ ;  /* 0x0000000005057210 */ /* 0x000fe40007ffe0ff */
[----:B------:R-:W-:Y:S02]  /*1fc0*/  PLOP3.LUT P0, PT, P0, P1, PT, 0x80, 0x8 ;  /* 0x000000000008781c */ /* 0x000fe40000703070 */
[----:B------:R-:W-:Y:S02]  /*1fd0*/  ISETP.GE.U32.AND P1, PT, R5, R22, PT ;  /* 0x000000160500720c */ /* 0x000fe40003f26070 */
[----:B------:R-:W-:-:S11]  /*1fe0*/  SEL R3, RZ, 0x1, !P0 ;  /* 0x00000001ff037807 */ /* 0x000fd60004000000 */
[----:B------:R-:W-:Y:S05]  /*1ff0*/  @P1 BRA `(.L_x_9639) ;  /* 0x00000000002c1947 */ /* 0x000fea0003800000 */
[----:B------:R-:W-:Y:S01]  /*2000*/  IMAD.IADD R5, R5, 0x1, R0 ;  /* 0x0000000105057824 */ /* 0x000fe200078e0200 */
[----:B------:R-:W-:Y:S02]  /*2010*/  LOP3.LUT P0, RZ, R7, 0xff, RZ, 0xc0, !PT ;  /* 0x000000ff07ff7812 */ /* 0x000fe4000780c0ff */
[----:B------:R-:W-:Y:S02]  /*2020*/  LOP3.LUT P1, RZ, R11, 0xff, RZ, 0xc0, !PT ;  /* 0x000000ff0bff7812 */ /* 0x000fe4000782c0ff */
[----:B------:R-:W-:Y:S02]  /*2030*/  ISETP.GE.U32.AND P4, PT, R5, R22, PT ;  /* 0x000000160500720c */ /* 0x000fe40003f86070 */
[----:B------:R-:W-:-:S04]  /*2040*/  PLOP3.LUT P0, PT, P0, P1, PT, 0x80, 0x8 ;  /* 0x000000000008781c */ /* 0x000fc80000703070 */
[----:B------:R-:W-:-:S07]  /*2050*/  SEL R7, RZ, 0x1, !P0 ;  /* 0x00000001ff077807 */ /* 0x000fce0004000000 */
[----:B------:R-:W-:Y:S02]  /*2060*/  @!P4 LOP3.LUT P3, RZ, R8, 0xff, RZ, 0xc0, !PT ;  /* 0x000000ff08ffc812 */ /* 0x000fe4000786c0ff */
[----:B------:R-:W-:-:S04]  /*2070*/  @!P4 LOP3.LUT P2, RZ, R6, 0xff, RZ, 0xc0, !PT ;  /* 0x000000ff06ffc812 */ /* 0x000fc8000784c0ff */
[----:B------:R-:W-:-:S04]  /*2080*/  @!P4 PLOP3.LUT P2, PT, P2, P3, PT, 0x80, 0x8 ;  /* 0x000000000008c81c */ /* 0x000fc80001747070 */
[----:B------:R-:W-:-:S04]  /*2090*/  @!P4 SEL R0, RZ, 0x1, !P2 ;  /* 0x00000001ff00c807 */ /* 0x000fc80005000000 */
[----:B------:R-:W-:-:S07]  /*20a0*/  @!P4 PRMT R6, R0, 0x7610, R6 ;  /* 0x000076100006c816 */ /* 0x000fce0000000006 */
.L_x_9639:
[----:B------:R-:W-:Y:S05]  /*20b0*/  BSYNC.RECONVERGENT B1 ;  /* 0x0000000000017941 */ /* 0x000fea0003800200 */
.L_x_9638:
[----:B------:R-:W-:Y:S02]  /*20c0*/  LOP3.LUT P0, RZ, R2, 0xff, RZ, 0xc0, !PT ;  /* 0x000000ff02ff7812 */ /* 0x000fe4000780c0ff */
[----:B------:R-:W-:Y:S02]  /*20d0*/  LOP3.LUT P1, RZ, R3, 0xff, RZ, 0xc0, !PT ;  /* 0x000000ff03ff7812 */ /* 0x000fe4000782c0ff */
[----:B------:R-:W-:Y:S02]  /*20e0*/  LOP3.LUT P2, RZ, R7, 0xff, RZ, 0xc0, !PT ;  /* 0x000000ff07ff7812 */ /* 0x000fe4000784c0ff */
[----:B------:R-:W-:Y:S02]  /*20f0*/  LOP3.LUT P3, RZ, R6, 0xff, RZ, 0xc0, !PT ;  /* 0x000000ff06ff7812 */ /* 0x000fe4000786c0ff */
[----:B------:R-:W-:-:S04]  /*2100*/  PLOP3.LUT P0, PT, P2, P0, P1, 0x80, 0x0 ;  /* 0x000000000000781c */ /* 0x000fc80001701010 */
[----:B------:R-:W-:-:S04]  /*2110*/  PLOP3.LUT P0, PT, P0, P3, PT, 0x80, 0x8 ;  /* 0x000000000008781c */ /* 0x000fc80000707070 */
[----:B------:R-:W-:Y:S01]  /*2120*/  SEL R17, RZ, 0x1, !P0 ;  /* 0x00000001ff117807 */ /* 0x000fe20004000000 */
[----:B------:R-:W-:Y:S08]  /*2130*/  BRA `(.L_x_9619) ;  /* 0x0000009000c47947 */ /* 0x000ff00003800000 */
.L_x_9631:
        /* <DEDUP_REMOVED lines=8> */
[----:B0-----:R-:W-:-:S05]  /*21c0*/  IMAD R3, R2, 0x3, R19 ;  /* 0x0000000302037824 */ /* 0x001fca00078e0213 */
[----:B------:R-:W-:Y:S01]  /*21d0*/  ISETP.GE.U32.AND P0, PT, R3, R22, PT ;  /* 0x000000160300720c */ /* 0x000fe20003f06070 */
[----:B------:R-:W-:-:S12]  /*21e0*/  IMAD.U32 R3, RZ, RZ, UR4 ;  /* 0x00000004ff037e24 */ /* 0x000fd8000f8e00ff */
[----:B------:R-:W-:Y:S05]  /*21f0*/  @P0 BRA `(.L_x_9642) ;  /* 0x0000000000b80947 */ /* 0x000fea0003800000 */
[----:B------:R-:W-:Y:S01]  /*2200*/  PRMT R3, R7, 0x9910, RZ ;  /* 0x0000991007037816 */ /* 0x000fe200000000ff */
[----:B------:R-:W-:Y:S03]  /*2210*/  BSSY.RECONVERGENT B2, `(.L_x_9643) ;  /* 0x0000020000027945 */ /* 0x000fe60003800200 */
[----:B------:R-:W-:-:S04]  /*2220*/  ISETP.NE.AND P0, PT, R3, RZ, PT ;  /* 0x000000ff0300720c */ /* 0x000fc80003f05270 */
[----:B------:R-:W-:Y:S02]  /*2230*/  PLOP3.LUT P1, PT, P0, PT, PT, 0x80, 0x8 ;  /* 0x000000000008781c */ /* 0x000fe4000072f070 */
[----:B------:R-:W-:Y:S02]  /*2240*/  PLOP3.LUT P2, PT, P0, PT, PT, 0x80, 0x8 ;  /* 0x000000000008781c */ /* 0x000fe4000074f070 */
[----:B------:R-:W-:-:S13]  /*2250*/  PLOP3.LUT P3, PT, P0, PT, PT, 0x80, 0x8 ;  /* 0x000000000008781c */ /* 0x000fda000076f070 */
.L_x_9644:
[C---:B------:R-:W-:Y:S01]  /*2260*/  IADD3 R3, PT, PT, R19.reuse, R2, RZ ;  /* 0x0000000213037210 */ /* 0x040fe20007ffe0ff */
[----:B------:R-:W-:-:S04]  /*2270*/  IMAD R9, R19, R0, RZ ;  /* 0x0000000013097224 */ /* 0x000fc800078e02ff */
[--C-:B------:R-:W-:Y:S01]  /*2280*/  IMAD.IADD R7, R3, 0x1, R2.reuse ;  /* 0x0000000103077824 */ /* 0x100fe200078e0202 */
[----:B------:R-:W-:Y:S01]  /*2290*/  IADD3 R6, P4, PT, R9, R4, RZ ;  /* 0x0000000409067210 */ /* 0x000fe20007f9e0ff */
[-C--:B------:R-:W-:Y:S02]  /*22a0*/  IMAD R3, R3, R0.reuse, RZ ;  /* 0x0000000003037224 */ /* 0x080fe400078e02ff */
[C---:B------:R-:W-:Y:S01]  /*22b0*/  IMAD R11, R7.reuse, R0, RZ ;  /* 0x00000000070b7224 */ /* 0x040fe200078e02ff */
[----:B------:R-:W-:Y:S01]  /*22c0*/  IADD3 R19, PT, PT, R7, R2, RZ ;  /* 0x0000000207137210 */ /* 0x000fe20007ffe0ff */
[--C-:B------:R-:W-:Y:S01]  /*22d0*/  IMAD.X R7, RZ, RZ, R5.reuse, P4 ;  /* 0x000000ffff077224 */ /* 0x100fe200020e0605 */
[-C--:B------:R-:W-:Y:S02]  /*22e0*/  IADD3 R8, P5, PT, R3, R4.reuse, RZ ;  /* 0x0000000403087210 */ /* 0x080fe40007fbe0ff */
[----:B------:R-:W-:Y:S01]  /*22f0*/  IADD3 R10, P4, PT, R11, R4, RZ ;  /* 0x000000040b0a7210 */ /* 0x000fe20007f9e0ff */
[----:B------:R-:W-:Y:S01]  /*2300*/  IMAD R13, R19, R0, RZ ;  /* 0x00000000130d7224 */ /* 0x000fe200078e02ff */
[-C--:B------:R-:W-:Y:S01]  /*2310*/  IADD3.X R9, PT, PT, RZ, R5.reuse, RZ, P5, !PT ;  /* 0x00000005ff097210 */ /* 0x080fe20002ffe4ff */
[----:B------:R-:W2:Y:S02]  /*2320*/  LDG.E.U8 R6, desc[UR36][R6.64] ;  /* 0x0000002406067981 */ /* 0x000ea4000c1e1100 */
[----:B------:R-:W-:Y:S01]  /*2330*/  IMAD.X R11, RZ, RZ, R5, P4 ;  /* 0x000000ffff0b7224 */ /* 0x000fe200020e0605 */
[----:B------:R-:W-:Y:S01]  /*2340*/  IADD3 R12, P5, PT, R13, R4, RZ ;  /* 0x000000040d0c7210 */ /* 0x000fe20007fbe0ff */
[----:B------:R-:W3:Y:S03]  /*2350*/  LDG.E.U8 R8, desc[UR36][R8.64] ;  /* 0x0000002408087981 */ /* 0x000ee6000c1e1100 */
[----:B------:R-:W-:Y:S01]  /*2360*/  IADD3.X R13, PT, PT, RZ, R5, RZ, P5, !PT ;  /* 0x00000005ff0d7210 */ /* 0x000fe20002ffe4ff */
        /* <DEDUP_REMOVED lines=11> */
.L_x_9643:
        /* <DEDUP_REMOVED lines=12> */
.L_x_9642:
[----:B------:R-:W-:Y:S05]  /*24e0*/  BSYNC.RECONVERGENT B1 ;  /* 0x0000000000017941 */ /* 0x000fea0003800200 */
.L_x_9641:
        /* <DEDUP_REMOVED lines=36> */
.L_x_9646:
[----:B------:R-:W-:Y:S05]  /*2730*/  BSYNC.RECONVERGENT B1 ;  /* 0x0000000000017941 */ /* 0x000fea0003800200 */
.L_x_9645:
        /* <DEDUP_REMOVED lines=27> */
.L_x_9648:
[----:B------:R-:W-:Y:S05]  /*28f0*/  BSYNC.RECONVERGENT B1 ;  /* 0x0000000000017941 */ /* 0x000fea0003800200 */
.L_x_9647:
        /* <DEDUP_REMOVED lines=8> */
.L_x_9640:
        /* <DEDUP_REMOVED lines=11> */
[----:B------:R-:W-:Y:S01]  /*2a30*/  ISETP.NE.AND P3, PT, R0, RZ, PT ;  /* 0x000000ff0000720c */ /* 0x000fe20003f65270 */
[----:B------:R-:W-:Y:S01]  /*2a40*/  VIADD R0, R12, 0xffffffff ;  /* 0xffffffff0c007836 */ /* 0x000fe20000000000 */
[----:B------:R-:W-:Y:S02]  /*2a50*/  BSSY.RECONVERGENT B2, `(.L_x_9651) ;  /* 0x00003f1000027945 */ /* 0x000fe40003800200 */
[----:B------:R-:W-:Y:S02]  /*2a60*/  PLOP3.LUT P2, PT, P3, PT, PT, 0x80, 0x8 ;  /* 0x000000000008781c */ /* 0x000fe40001f4f070 */
[----:B------:R-:W-:Y:S02]  /*2a70*/  VIMNMX.U32 R0, PT, PT, R0, 0x18, PT ;  /* 0x0000001800007848 */ /* 0x000fe40003fe0000 */
[----:B------:R-:W-:Y:S02]  /*2a80*/  PLOP3.LUT P1, PT, P3, PT, PT, 0x80, 0x8 ;  /* 0x000000000008781c */ /* 0x000fe40001f2f070 */
[----:B------:R-:W-:-:S02]  /*2a90*/  PLOP3.LUT P0, PT, P3, PT, PT, 0x80, 0x8 ;  /* 0x000000000008781c */ /* 0x000fc40001f0f070 */
[----:B------:R-:W-:-:S11]  /*2aa0*/  IADD3 R0, PT, PT, R0, 0x1, RZ ;  /* 0x0000000100007810 */ /* 0x000fd60007ffe0ff */
.L_x_9658:
[----:B------:R-:W-:Y:S01]  /*2ab0*/  ISETP.NE.AND P4, PT, R12, RZ, PT ;  /* 0x000000ff0c00720c */ /* 0x000fe20003f85270 */
[----:B------:R-:W0:-:S12]  /*2ac0*/  LDCU UR4, c[0x0][0x390] ;  /* 0x00007200ff0477ac */ /* 0x000e180008000800 */
[----:B------:R-:W-:Y:S05]  /*2ad0*/  @P4 BRA `(.L_x_9652) ;  /* 0x0000000000144947 */ /* 0x000fea0003800000 */
[----:B------:R-:W2:Y:S02]  /*2ae0*/  LDG.E.U8 R4, desc[UR36][R2.64] ;  /* 0x0000002402047981 */ /* 0x000ea4000c1e1100 */
[C---:B--2---:R-:W-:Y:S02]  /*2af0*/  PRMT R5, R4.reuse, 0x7610, R5 ;  /* 0x0000761004057816 */ /* 0x044fe40000000005 */
[C---:B------:R-:W-:Y:S02]  /*2b00*/  PRMT R6, R4.reuse, 0x7610, R6 ;  /* 0x0000761004067816 */ /* 0x040fe40000000006 */
[----:B------:R-:W-:Y:S01]  /*2b10*/  PRMT R8, R4, 0x7610, R8 ;  /* 0x0000761004087816 */ /* 0x000fe20000000008 */
[----:B------:R-:W-:Y:S06]  /*2b20*/  BRA `(.L_x_9653) ;  /* 0x0000003c00487947 */ /* 0x000fec0003800000 */
.L_x_9652:
        /* <DEDUP_REMOVED lines=285> */
.L_x_9654:
        /* <DEDUP_REMOVED lines=230> */
.L_x_9655:
        /* <DEDUP_REMOVED lines=230> */
.L_x_9656:
        /* <DEDUP_REMOVED lines=230> */
.L_x_9657:
[----:B------:R-:W-:-:S05]  /*6820*/  IADD3 R8, P4, PT, R7, R2, RZ ;  /* 0x0000000207087210 */ /* 0x000fca0007f9e0ff */
[----:B------:R-:W-:-:S05]  /*6830*/  IMAD.X R9, RZ, RZ, R3, P4 ;  /* 0x000000ffff097224 */ /* 0x000fca00020e0603 */
[----:B------:R1:W5:Y:S03]  /*6840*/  LDG.E.U8 R8, desc[UR36][R8.64] ;  /* 0x0000002408087981 */ /* 0x000366000c1e1100 */
.L_x_9653:
[----:B------:R-:W2:Y:S01]  /*6850*/  LDCU UR5, c[0x0][0x388] ;  /* 0x00007100ff0577ac */ /* 0x000ea20008000800 */
[----:B0-----:R-:W-:Y:S02]  /*6860*/  MOV R20, UR4 ;  /* 0x0000000400147c02 */ /* 0x001fe40008000f00 */
[----:B-----5:R-:W-:Y:S02]  /*6870*/  PRMT R10, R4, 0x9910, RZ ;  /* 0x00009910040a7816 */ /* 0x020fe400000000ff */
[----:B-1----:R-:W-:Y:S01]  /*6880*/  PRMT R9, R5, 0x9910, RZ ;  /* 0x0000991005097816 */ /* 0x002fe200000000ff */
[----:B------:R-:W-:Y:S01]  /*6890*/  IMAD R19, R20, 0x4, R19 ;  /* 0x0000000414137824 */ /* 0x000fe200078e0213 */
[----:B------:R-:W-:Y:S02]  /*68a0*/  PRMT R5, R6, 0x9910, RZ ;  /* 0x0000991006057816 */ /* 0x000fe400000000ff */
[----:B------:R-:W-:Y:S01]  /*68b0*/  PRMT R4, R8, 0x9910, RZ ;  /* 0x0000991008047816 */ /* 0x000fe200000000ff */
[----:B------:R-:W-:Y:S01]  /*68c0*/  IMAD R7, R20, 0x3, R19 ;  /* 0x0000000314077824 */ /* 0x000fe200078e0213 */
[----:B------:R-:W-:-:S02]  /*68d0*/  MOV R6, R9 ;  /* 0x0000000900067202 */ /* 0x000fc40000000f00 */
[----:B------:R-:W-:Y:S02]  /*68e0*/  ISETP.NE.AND P1, PT, R5, RZ, P1 ;  /* 0x000000ff0500720c */ /* 0x000fe40000f25270 */
[----:B------:R-:W-:Y:S02]  /*68f0*/  ISETP.NE.AND P2, PT, R6, RZ, P2 ;  /* 0x000000ff0600720c */ /* 0x000fe40001745270 */
[----:B------:R-:W-:Y:S02]  /*6900*/  ISETP.NE.AND P0, PT, R4, RZ, P0 ;  /* 0x000000ff0400720c */ /* 0x000fe40000705270 */
[----:B--2---:R-:W-:-:S04]  /*6910*/  MOV R22, UR5 ;  /* 0x0000000500167c02 */ /* 0x004fc80008000f00 */
[----:B------:R-:W-:Y:S01]  /*6920*/  ISETP.GE.U32.AND P4, PT, R7, R22, PT ;  /* 0x000000160700720c */ /* 0x000fe20003f86070 */
[----:B------:R-:W-:-:S05]  /*6930*/  IMAD.MOV.U32 R7, RZ, RZ, R10 ;  /* 0x000000ffff077224 */ /* 0x000fca00078e000a */
[----:B------:R-:W-:-:S07]  /*6940*/  ISETP.NE.AND P3, PT, R7, RZ, P3 ;  /* 0x000000ff0700720c */ /* 0x000fce0001f65270 */
[----:B------:R-:W-:Y:S06]  /*6950*/  @!P4 BRA `(.L_x_9658) ;  /* 0xffffffc00054c947 */ /* 0x000fec000383ffff */
[----:B------:R-:W-:Y:S05]  /*6960*/  BSYNC.RECONVERGENT B2 ;  /* 0x0000000000027941 */ /* 0x000fea0003800200 */
.L_x_9651:
        /* <DEDUP_REMOVED lines=12> */
.L_x_9650:
[----:B------:R-:W-:Y:S05]  /*6a30*/  BSYNC.RECONVERGENT B1 ;  /* 0x0000000000017941 */ /* 0x000fea0003800200 */
.L_x_9649:
        /* <DEDUP_REMOVED lines=284> */
.L_x_9662:
[----:B------:R-:W-:Y:S01]  /*7c00*/  MOV R12, R6 ;  /* 0x00000006000c7202 */ /* 0x000fe20000000f00 */
[----:B------:R-:W-:-:S07]  /*7c10*/  IMAD.MOV.U32 R13, RZ, RZ, RZ ;  /* 0x000000ffff0d7224 */ /* 0x000fce00078e00ff */
.L_x_9661:
        /* <DEDUP_REMOVED lines=286> */
.L_x_9664:
[----:B------:R-:W-:-:S07]  /*8e00*/  IMAD.MOV.U32 R25, RZ, RZ, RZ ;  /* 0x000000ffff197224 */ /* 0x000fce00078e00ff */
.L_x_9663:
        /* <DEDUP_REMOVED lines=283> */
.L_x_9666:
[----:B------:R-:W-:Y:S01]  /*9fc0*/  MOV R14, R0 ;  /* 0x00000000000e7202 */ /* 0x000fe20000000f00 */
[----:B------:R-:W-:-:S07]  /*9fd0*/  IMAD.MOV.U32 R15, RZ, RZ, RZ ;  /* 0x000000ffff0f7224 */ /* 0x000fce00078e00ff */
.L_x_9665:
        /* <DEDUP_REMOVED lines=283> */
.L_x_9668:
[----:B------:R-:W-:Y:S01]  /*b190*/  MOV R14, R8 ;  /* 0x00000008000e7202 */ /* 0x000fe20000000f00 */
[----:B------:R-:W-:-:S07]  /*b1a0*/  IMAD.MOV.U32 R15, RZ, RZ, RZ ;  /* 0x000000ffff0f7224 */ /* 0x000fce00078e00ff */
.L_x_9667:
[----:B------:R-:W-:-:S04]  /*b1b0*/  IADD3 R4, P0, PT, R14, R3, RZ ;  /* 0x000000030e047210 */ /* 0x000fc80007f1e0ff */
[----:B------:R-:W-:-:S05]  /*b1c0*/  IADD3.X R5, PT, PT, R15, R2, RZ, P0, !PT ;  /* 0x000000020f057210 */ /* 0x000fca00007fe4ff */
[----:B------:R-:W2:Y:S02]  /*b1d0*/  LDG.E.U8 R4, desc[UR36][R4.64] ;  /* 0x0000002404047981 */ /* 0x000ea4000c1e1100 */
[----:B--2---:R-:W-:-:S04]  /*b1e0*/  ISETP.NE.AND P0, PT, R4, RZ, PT ;  /* 0x000000ff0400720c */ /* 0x004fc80003f05270 */
[----:B------:R-:W-:-:S09]  /*b1f0*/  SEL R8, RZ, 0x1, !P0 ;  /* 0x00000001ff087807 */ /* 0x000fd20004000000 */
.L_x_9660:
[----:B------:R-:W-:Y:S05]  /*b200*/  BSYNC.RECONVERGENT B1 ;  /* 0x0000000000017941 */ /* 0x000fea0003800200 */
.L_x_9659:
[----:B------:R-:W-:Y:S01]  /*b210*/  ISETP.GE.U32.AND P0, PT, R19, R22, PT ;  /* 0x000000161300720c */ /* 0x000fe20003f06070 */
[----:B------:R-:W-:-:S12]  /*b220*/  BSSY.RECONVERGENT B1, `(.L_x_9669) ;  /* 0x000001b000017945 */ /* 0x000fd80003800200 */
        /* <DEDUP_REMOVED lines=26> */
.L_x_9670:
[----:B------:R-:W-:Y:S05]  /*b3d0*/  BSYNC.RECONVERGENT B1 ;  /* 0x0000000000017941 */ /* 0x000fea0003800200 */
.L_x_9669:
[----:B------:R-:W-:Y:S02]  /*b3e0*/  LOP3.LUT P0, RZ, R18, 0xff, RZ, 0xc0, !PT ;  /* 0x000000ff12ff7812 */ /* 0x000fe4000780c0ff */
[----:B------:R-:W-:Y:S02]  /*b3f0*/  LOP3.LUT P1, RZ, R11, 0xff, RZ, 0xc0, !PT ;  /* 0x000000ff0bff7812 */ /* 0x000fe4000782c0ff */
[----:B------:R-:W-:Y:S02]  /*b400*/  LOP3.LUT P2, RZ, R10, 0xff, RZ, 0xc0, !PT ;  /* 0x000000ff0aff7812 */ /* 0x000fe4000784c0ff */
[----:B------:R-:W-:Y:S02]  /*b410*/  LOP3.LUT P3, RZ, R9, 0xff, RZ, 0xc0, !PT ;  /* 0x000000ff09ff7812 */ /* 0x000fe4000786c0ff */
[----:B------:R-:W-:-:S04]  /*b420*/  PLOP3.LUT P0, PT, P2, P0, P1, 0x80, 0x0 ;  /* 0x000000000000781c */ /* 0x000fc80001701010 */
[----:B------:R-:W-:-:S04]  /*b430*/  PLOP3.LUT P0, PT, P0, P3, PT, 0x80, 0x8 ;  /* 0x000000000008781c */ /* 0x000fc80000707070 */
[----:B------:R-:W-:-:S09]  /*b440*/  SEL R17, RZ, 0x1, !P0 ;  /* 0x00000001ff117807 */ /* 0x000fd20004000000 */
.L_x_9619:
[----:B------:R-:W-:Y:S05]  /*b450*/  BSYNC.RECONVERGENT B0 ;  /* 0x0000000000007941 */ /* 0x000fea0003800200 */
.L_x_9618:
[----:B------:R-:W0:Y:S01]  /*b460*/  LDCU UR4, c[0x0][0x3a0] ;  /* 0x00007400ff0477ac */ /* 0x000e220008000800 */
[----:B------:R-:W1:Y:S01]  /*b470*/  S2R R3, SR_TID.X ;  /* 0x0000000000037919 */ /* 0x000e620000002100 */
[----:B------:R-:W2:Y:S01]  /*b480*/  S2R R0, SR_TID.Y ;  /* 0x0000000000007919 */ /* 0x000ea20000002200 */
[----:B0-----:R-:W-:-:S09]  /*b490*/  UISETP.NE.AND UP0, UPT, UR4, URZ, UPT ;  /* 0x000000ff0400728c */ /* 0x001fd2000bf05270 */
[----:B------:R-:W-:Y:S05]  /*b4a0*/  BRA.U !UP0, `(.L_x_9671) ;  /* 0x0000000108687547 */ /* 0x000fea000b800000 */
[----:B------:R-:W0:Y:S01]  /*b4b0*/  S2UR UR5, SR_CgaCtaId ;  /* 0x00000000000579c3 */ /* 0x000e220000008800 */
[----:B------:R-:W1:Y:S01]  /*b4c0*/  LDCU UR8, c[0x0][0x360] ;  /* 0x00006c00ff0877ac */ /* 0x000e620008000800 */
[----:B------:R-:W-:Y:S01]  /*b4d0*/  UMOV UR4, 0x400 ;  /* 0x0000040000047882 */ /* 0x000fe20000000000 */
[----:B------:R-:W3:Y:S01]  /*b4e0*/  LDCU UR6, c[0x0][0x364] ;  /* 0x00006c80ff0677ac */ /* 0x000ee20008000800 */
[----:B------:R-:W-:Y:S01]  /*b4f0*/  UIADD3 UR4, UPT, UPT, UR4, 0x10, URZ ;  /* 0x0000001004047890 */ /* 0x000fe2000fffe0ff */
[----:B-12---:R-:W-:-:S03]  /*b500*/  IMAD R2, R0, UR8, R3 ;  /* 0x0000000800027c24 */ /* 0x006fc6000f8e0203 */
[----:B0-----:R-:W-:Y:S02]  /*b510*/  ULEA UR4, UR5, UR4, 0x18 ;  /* 0x0000000405047291 */ /* 0x001fe4000f8ec0ff */
[----:B---3--:R-:W-:-:S07]  /*b520*/  UISETP.GE.U32.AND UP0, UPT, UR6, 0x2, UPT ;  /* 0x000000020600788c */ /* 0x008fce000bf06070 */
[----:B------:R0:W-:Y:S02]  /*b530*/  STS.U8 [R2+UR4], R17 ;  /* 0x0000001102007988 */ /* 0x0001e40008000004 */
[----:B------:R-:W-:Y:S05]  /*b540*/  BRA.U !UP0, `(.L_x_9671) ;  /* 0x0000000108407547 */ /* 0x000fea000b800000 */
[----:B------:R-:W-:-:S05]  /*b550*/  UMOV UR5, UR6 ;  /* 0x0000000600057c82 */ /* 0x000fca0008000000 */
.L_x_9672:
[----:B------:R-:W-:Y:S01]  /*b560*/  USHF.R.U32.HI UR7, URZ, 0x1, UR5 ;  /* 0x00000001ff077899 */ /* 0x000fe20008011605 */
[----:B------:R-:W-:Y:S01]  /*b570*/  BAR.SYNC.DEFER_BLOCKING 0x0 ;  /* 0x0000000000007b1d */ /* 0x000fe20000010000 */
[----:B------:R-:W-:-:S04]  /*b580*/  UISETP.GT.U32.AND UP0, UPT, UR5, 0x3, UPT ;  /* 0x000000030500788c */ /* 0x000fc8000bf04070 */
[----:B------:R-:W-:Y:S01]  /*b590*/  IADD3 R4, PT, PT, R0, UR7, RZ ;  /* 0x0000000700047c10 */ /* 0x000fe2000fffe0ff */
[----:B------:R-:W-:-:S03]  /*b5a0*/  UMOV UR5, UR7 ;  /* 0x0000000700057c82 */ /* 0x000fc60008000000 */
[----:B------:R-:W-:-:S04]  /*b5b0*/  ISETP.GE.U32.AND P0, PT, R4, UR6, PT ;  /* 0x0000000604007c0c */ /* 0x000fc8000bf06070 */
[----:B------:R-:W-:-:S13]  /*b5c0*/  ISETP.GE.U32.OR P0, PT, R0, UR7, P0 ;  /* 0x0000000700007c0c */ /* 0x000fda0008706470 */
[----:B------:R-:W-:Y:S01]  /*b5d0*/  @!P0 IMAD R4, R4, UR8, R3 ;  /* 0x0000000804048c24 */ /* 0x000fe2000f8e0203 */
[----:B------:R-:W-:-:S05]  /*b5e0*/  @!P0 LOP3.LUT P1, RZ, R17, 0xff, RZ, 0xc0, !PT ;  /* 0x000000ff11ff8812 */ /* 0x000fca000782c0ff */
[----:B------:R-:W1:Y:S02]  /*b5f0*/  @!P0 LDS.U8 R4, [R4+UR4] ;  /* 0x0000000404048984 */ /* 0x000e640008000000 */
[----:B-1----:R-:W-:-:S04]  /*b600*/  @!P0 ISETP.NE.AND P1, PT, R4, RZ, P1 ;  /* 0x000000ff0400820c */ /* 0x002fc80000f25270 */
[----:B---3--:R-:W-:-:S04]  /*b610*/  @!P0 SEL R5, RZ, 0x1, !P1 ;  /* 0x00000001ff058807 */ /* 0x008fc80004800000 */
[----:B0-----:R-:W-:Y:S01]  /*b620*/  @!P0 PRMT R17, R5, 0x7610, R17 ;  /* 0x0000761005118816 */ /* 0x001fe20000000011 */
[----:B------:R3:W-:Y:S01]  /*b630*/  @!P0 STS.U8 [R2+UR4], R5 ;  /* 0x0000000502008988 */ /* 0x0007e20008000004 */
[----:B------:R-:W-:Y:S05]  /*b640*/  BRA.U UP0, `(.L_x_9672) ;  /* 0xfffffffd00c47547 */ /* 0x000fea000b83ffff */
.L_x_9671:
        /* <DEDUP_REMOVED lines=12> */
[----:B----4-:R-:W-:-:S03]  /*b710*/  ULEA UR8, UR5, UR4, 0x18 ;  /* 0x0000000405087291 */ /* 0x010fc6000f8ec0ff */
[----:B------:R-:W-:-:S03]  /*b720*/  UMOV UR4, 0x20 ;  /* 0x0000002000047882 */ /* 0x000fc60000000000 */
[----:B------:R-:W-:-:S03]  /*b730*/  VIADD R4, R2, UR8 ;  /* 0x0000000802047c36 */ /* 0x000fc60008000000 */
[----:B------:R4:W-:Y:S01]  /*b740*/  STS.U8 [R2+UR8], R17 ;  /* 0x0000001102007988 */ /* 0x0009e20008000008 */
[----:B------:R-:W-:Y:S05]  /*b750*/  BRA.U !UP0, `(.L_x_9674) ;  /* 0x00000001083c7547 */ /* 0x000fea000b800000 */
[----:B------:R-:W-:-:S05]  /*b760*/  UMOV UR5, UR6 ;  /* 0x0000000600057c82 */ /* 0x000fca0008000000 */
.L_x_9675:
[----:B------:R-:W-:Y:S01]  /*b770*/  USHF.R.U32.HI UR7, URZ, 0x1, UR5 ;  /* 0x00000001ff077899 */ /* 0x000fe20008011605 */
[----:B------:R-:W-:Y:S01]  /*b780*/  BAR.SYNC.DEFER_BLOCKING 0x0 ;  /* 0x0000000000007b1d */ /* 0x000fe20000010000 */
[----:B------:R-:W-:-:S04]  /*b790*/  UISETP.GT.U32.AND UP0, UPT, UR5, 0x7f, UPT ;  /* 0x0000007f0500788c */ /* 0x000fc8000bf04070 */
[----:B0-----:R-:W-:Y:S01]  /*b7a0*/  IADD3 R5, PT, PT, R3, UR7, RZ ;  /* 0x0000000703057c10 */ /* 0x001fe2000fffe0ff */
[----:B------:R-:W-:-:S03]  /*b7b0*/  UMOV UR5, UR7 ;  /* 0x0000000700057c82 */ /* 0x000fc60008000000 */
[----:B------:R-:W-:-:S04]  /*b7c0*/  ISETP.GE.U32.AND P0, PT, R5, UR6, PT ;  /* 0x0000000605007c0c */ /* 0x000fc8000bf06070 */
[----:B------:R-:W-:-:S13]  /*b7d0*/  ISETP.GE.U32.OR P0, PT, R3, UR7, P0 ;  /* 0x0000000703007c0c */ /* 0x000fda0008706470 */
[----:B------:R-:W0:Y:S01]  /*b7e0*/  @!P0 LDS.U8 R5, [R4+UR7] ;  /* 0x0000000704058984 */ /* 0x000e220008000000 */
[----:B------:R-:W-:-:S04]  /*b7f0*/  @!P0 LOP3.LUT P1, RZ, R17, 0xff, RZ, 0xc0, !PT ;  /* 0x000000ff11ff8812 */ /* 0x000fc8000782c0ff */
[----:B0-----:R-:W-:-:S04]  /*b800*/  @!P0 ISETP.NE.AND P1, PT, R5, RZ, P1 ;  /* 0x000000ff0500820c */ /* 0x001fc80000f25270 */
[----:B------:R-:W-:-:S04]  /*b810*/  @!P0 SEL R5, RZ, 0x1, !P1 ;  /* 0x00000001ff058807 */ /* 0x000fc80004800000 */
[----:B----4-:R-:W-:Y:S01]  /*b820*/  @!P0 PRMT R17, R5, 0x7610, R17 ;  /* 0x0000761005118816 */ /* 0x010fe20000000011 */
[----:B------:R0:W-:Y:S01]  /*b830*/  @!P0 STS.U8 [R2+UR8], R5 ;  /* 0x0000000502008988 */ /* 0x0001e20008000008 */
[----:B------:R-:W-:Y:S05]  /*b840*/  BRA.U UP0, `(.L_x_9675) ;  /* 0xfffffffd00c87547 */ /* 0x000fea000b83ffff */
.L_x_9674:
[----:B------:R-:W-:Y:S01]  /*b850*/  BAR.SYNC.DEFER_BLOCKING 0x0 ;  /* 0x0000000000007b1d */ /* 0x000fe20000010000 */
[----:B------:R-:W-:-:S09]  /*b860*/  UISETP.GE.U32.AND UP0, UPT, UR4, 0x2, UPT ;  /* 0x000000020400788c */ /* 0x000fd2000bf06070 */
[----:B------:R-:W-:Y:S05]  /*b870*/  BRA.U !UP0, `(.L_x_9673) ;  /* 0x0000000108287547 */ /* 0x000fea000b800000 */
[----:B0--34-:R-:W-:-:S07]  /*b880*/  IMAD.MOV.U32 R2, RZ, RZ, 0x1 ;  /* 0x00000001ff027424 */ /* 0x019fce00078e00ff */
.L_x_9676:
[C---:B------:R-:W-:Y:S02]  /*b890*/  LOP3.LUT R4, R17.reuse, 0xffff, RZ, 0xc0, !PT ;  /* 0x0000ffff11047812 */ /* 0x040fe400078ec0ff */
[----:B------:R-:W-:Y:S02]  /*b8a0*/  LOP3.LUT P0, RZ, R17, 0xff, RZ, 0xc0, !PT ;  /* 0x000000ff11ff7812 */ /* 0x000fe4000780c0ff */
[----:B------:R-:W-:-:S06]  /*b8b0*/  PRMT R5, R4, 0x8880, RZ ;  /* 0x0000888004057816 */ /* 0x000fcc00000000ff */
[----:B------:R0:W3:Y:S02]  /*b8c0*/  SHFL.DOWN PT, R5, R5, R2, 0x1f ;  /* 0x08001f0205057589 */ /* 0x0000e400000e0000 */
[----:B0-----:R-:W-:-:S04]  /*b8d0*/  SHF.L.U32 R2, R2, 0x1, RZ ;  /* 0x0000000102027819 */ /* 0x001fc800000006ff */
[----:B------:R-:W-:Y:S02]  /*b8e0*/  ISETP.GE.AND P1, PT, R2, UR4, PT ;  /* 0x0000000402007c0c */ /* 0x000fe4000bf26270 */
[----:B---3--:R-:W-:-:S04]  /*b8f0*/  ISETP.NE.AND P0, PT, R5, RZ, P0 ;  /* 0x000000ff0500720c */ /* 0x008fc80000705270 */
[----:B------:R-:W-:-:S07]  /*b900*/  SEL R17, RZ, 0x1, !P0 ;  /* 0x00000001ff117807 */ /* 0x000fce0004000000 */
[----:B------:R-:W-:Y:S05]  /*b910*/  @!P1 BRA `(.L_x_9676) ;  /* 0xfffffffc00dc9947 */ /* 0x000fea000383ffff */
.L_x_9673:
[----:B0--34-:R-:W0:Y:S01]  /*b920*/  S2R R2, SR_CTAID.X ;  /* 0x0000000000027919 */ /* 0x019e220000002500 */
[----:B------:R-:W3:Y:S01]  /*b930*/  LDCU UR4, c[0x0][0x558] ;  /* 0x0000ab00ff0477ac */ /* 0x000ee20008000800 */
[----:B------:R-:W-:Y:S01]  /*b940*/  IMAD.MOV.U32 R16, RZ, RZ, RZ ;  /* 0x000000ffff107224 */ /* 0x000fe200078e00ff */
[----:B------:R-:W1:Y:S01]  /*b950*/  LDCU.64 UR6, c[0x0][0x3a8] ;  /* 0x00007500ff0677ac */ /* 0x000e620008000a00 */
[----:B------:R-:W0:Y:S01]  /*b960*/  LDCU UR5, c[0x0][0x394] ;  /* 0x00007280ff0577ac */ /* 0x000e220008000800 */
[----:B---3--:R-:W-:Y:S01]  /*b970*/  UISETP.NE.AND UP0, UPT, UR4, URZ, UPT ;  /* 0x000000ff0400728c */ /* 0x008fe2000bf05270 */
[----:B-1----:R-:W-:-:S04]  /*b980*/  IMAD R5, R3, UR6, RZ ;  /* 0x0000000603057c24 */ /* 0x002fc8000f8e02ff */
        /* <DEDUP_REMOVED lines=280> */
.L_x_9677:
        /* <DEDUP_REMOVED lines=290> */
.L_x_9679:
        /* <DEDUP_REMOVED lines=26> */
.L_x_9681:
[----:B------:R-:W-:Y:S05]  /*ded0*/  BSYNC.RECONVERGENT B0 ;  /* 0x0000000000007941 */ /* 0x000fea0003800200 */
.L_x_9680:
        /* <DEDUP_REMOVED lines=35> */
.L_x_9683:
[----:B------:R-:W-:Y:S05]  /*e110*/  BSYNC.RECONVERGENT B0 ;  /* 0x0000000000007941 */ /* 0x000fea0003800200 */
.L_x_9682:
        /* <DEDUP_REMOVED lines=28> */
[----:B------:R-:W-:Y:S01]  /*e2e0*/  PRMT R5, R17, 0x9910, RZ ;  /* 0x0000991011057816 */ /* 0x000fe200000000ff */
[----:B------:R-:W-:Y:S01]  /*e2f0*/  BSSY.RECONVERGENT B1, `(.L_x_9687) ;  /* 0x000000d000017945 */ /* 0x000fe20003800200 */
[----:B------:R-:W-:Y:S02]  /*e300*/  MOV R8, R4 ;  /* 0x0000000400087202 */ /* 0x000fe40000000f00 */
[----:B------:R-:W-:Y:S01]  /*e310*/  ISETP.NE.AND P1, PT, R5, RZ, PT ;  /* 0x000000ff0500720c */ /* 0x000fe20003f25270 */
[----:B0-----:R-:W-:Y:S02]  /*e320*/  IMAD R9, R2, UR5, RZ ;  /* 0x0000000502097c24 */ /* 0x001fe4000f8e02ff */
[----:B-1----:R-:W-:-:S10]  /*e330*/  IMAD R11, R11, UR4, RZ ;  /* 0x000000040b0b7c24 */ /* 0x002fd4000f8e02ff */
.L_x_9688:
[----:B------:R-:W-:-:S05]  /*e340*/  IMAD.IADD R4, R9, 0x1, R8 ;  /* 0x0000000109047824 */ /* 0x000fca00078e0208 */
[----:B------:R-:W-:-:S04]  /*e350*/  IADD3 R4, P2, PT, R4, UR10, RZ ;  /* 0x0000000a04047c10 */ /* 0x000fc8000ff5e0ff */
[----:B------:R-:W-:-:S05]  /*e360*/  IADD3.X R5, PT, PT, RZ, UR11, RZ, P2, !PT ;  /* 0x0000000bff057c10 */ /* 0x000fca00097fe4ff */
[----:B------:R-:W2:Y:S01]  /*e370*/  LDG.E.U8 R4, desc[UR36][R4.64] ;  /* 0x0000002404047981 */ /* 0x000ea2000c1e1100 */
[----:B------:R-:W-:-:S05]  /*e380*/  IMAD.IADD R8, R11, 0x1, R8 ;  /* 0x000000010b087824 */ /* 0x000fca00078e0208 */
[----:B------:R-:W-:Y:S02]  /*e390*/  ISETP.GE.U32.AND P2, PT, R8, UR6, PT ;  /* 0x0000000608007c0c */ /* 0x000fe4000bf46070 */
[----:B--2---:R-:W-:-:S11]  /*e3a0*/  ISETP.NE.AND P1, PT, R4, RZ, P1 ;  /* 0x000000ff0400720c */ /* 0x004fd60000f25270 */
[----:B------:R-:W-:Y:S05]  /*e3b0*/  @!P2 BRA `(.L_x_9688) ;  /* 0xfffffffc00e0a947 */ /* 0x000fea000383ffff */
[----:B------:R-:W-:Y:S05]  /*e3c0*/  BSYNC.RECONVERGENT B1 ;  /* 0x0000000000017941 */ /* 0x000fea0003800200 */
.L_x_9687:
[----:B------:R-:W-:Y:S01]  /*e3d0*/  SEL R17, RZ, 0x1, !P1 ;  /* 0x00000001ff117807 */ /* 0x000fe20004800000 */
[----:B------:R-:W-:Y:S06]  /*e3e0*/  BRA `(.L_x_9686) ;  /* 0x00000000005c7947 */ /* 0x000fec0003800000 */
.L_x_9685:
[----:B------:R-:W0:Y:S01]  /*e3f0*/  LDCU UR5, c[0x0][0x398] ;  /* 0x00007300ff0577ac */ /* 0x000e220008000800 */
[----:B------:R-:W1:Y:S01]  /*e400*/  LDCU.64 UR10, c[0x0][0x770] ;  /* 0x0000ee00ff0a77ac */ /* 0x000e620008000a00 */
[----:B0-----:R-:W-:-:S13]  /*e410*/  ISETP.GE.U32.AND P1, PT, R0, UR5, PT ;  /* 0x0000000500007c0c */ /* 0x001fda000bf26070 */
[----:B-1----:R-:W-:Y:S05]  /*e420*/  @P1 BRA `(.L_x_9686) ;  /* 0x00000000004c1947 */ /* 0x002fea0003800000 */
[----:B------:R-:W0:Y:S01]  /*e430*/  LDCU UR4, c[0x0][0x374] ;  /* 0x00006e80ff0477ac */ /* 0x000e220008000800 */
[----:B------:R-:W1:Y:S01]  /*e440*/  LDC R8, c[0x0][0x360] ;  /* 0x0000d800ff087b82 */ /* 0x000e620000000800 */
[----:B------:R-:W-:Y:S01]  /*e450*/  PRMT R4, R17, 0x9910, RZ ;  /* 0x0000991011047816 */ /* 0x000fe200000000ff */
[----:B------:R-:W-:Y:S01]  /*e460*/  BSSY.RECONVERGENT B1, `(.L_x_9689) ;  /* 0x000000e000017945 */ /* 0x000fe20003800200 */
[----:B------:R-:W-:Y:S02]  /*e470*/  MOV R9, R0 ;  /* 0x0000000000097202 */ /* 0x000fe40000000f00 */
[----:B------:R-:W-:-:S03]  /*e480*/  ISETP.NE.AND P1, PT, R4, RZ, PT ;  /* 0x000000ff0400720c */ /* 0x000fc60003f25270 */
[----:B------:R-:W2:Y:S01]  /*e490*/  LDC R10, c[0x0][0x364] ;  /* 0x0000d900ff0a7b82 */ /* 0x000ea20000000800 */
[----:B0-----:R-:W-:-:S09]  /*e4a0*/  IMAD R2, R2, UR4, RZ ;  /* 0x0000000402027c24 */ /* 0x001fd2000f8e02ff */
.L_x_9690:
[----:B------:R-:W-:-:S04]  /*e4b0*/  IMAD.IADD R4, R2, 0x1, R9 ;  /* 0x0000000102047824 */ /* 0x000fc800078e0209 */
[----:B-1----:R-:W-:-:S05]  /*e4c0*/  IMAD R4, R4, R8, R3 ;  /* 0x0000000804047224 */ /* 0x002fca00078e0203 */
[----:B------:R-:W-:-:S04]  /*e4d0*/  IADD3 R4, P2, PT, R4, UR10, RZ ;  /* 0x0000000a04047c10 */ /* 0x000fc8000ff5e0ff */
[----:B------:R-:W-:-:S05]  /*e4e0*/  IADD3.X R5, PT, PT, RZ, UR11, RZ, P2, !PT ;  /* 0x0000000bff057c10 */ /* 0x000fca00097fe4ff */
[----:B------:R-:W3:Y:S01]  /*e4f0*/  LDG.E.U8 R4, desc[UR36][R4.64] ;  /* 0x0000002404047981 */ /* 0x000ee2000c1e1100 */
[----:B--2---:R-:W-:-:S05]  /*e500*/  IMAD.IADD R9, R10, 0x1, R9 ;  /* 0x000000010a097824 */ /* 0x004fca00078e0209 */
[----:B------:R-:W-:Y:S02]  /*e510*/  ISETP.GE.U32.AND P2, PT, R9, UR5, PT ;  /* 0x0000000509007c0c */ /* 0x000fe4000bf46070 */
[----:B---3--:R-:W-:-:S11]  /*e520*/  ISETP.NE.AND P1, PT, R4, RZ, P1 ;  /* 0x000000ff0400720c */ /* 0x008fd60000f25270 */
[----:B------:R-:W-:Y:S05]  /*e530*/  @!P2 BRA `(.L_x_9690) ;  /* 0xfffffffc00dca947 */ /* 0x000fea000383ffff */
[----:B------:R-:W-:Y:S05]  /*e540*/  BSYNC.RECONVERGENT B1 ;  /* 0x0000000000017941 */ /* 0x000fea0003800200 */
.L_x_9689:
[----:B------:R-:W-:-:S07]  /*e550*/  SEL R17, RZ, 0x1, !P1 ;  /* 0x00000001ff117807 */ /* 0x000fce0004800000 */
.L_x_9686:
[----:B------:R-:W-:Y:S05]  /*e560*/  BSYNC.RECONVERGENT B0 ;  /* 0x0000000000007941 */ /* 0x000fea0003800200 */
.L_x_9684:
        /* <DEDUP_REMOVED lines=11> */
.L_x_9692:
        /* <DEDUP_REMOVED lines=9> */
[----:B0-----:R-:W0:Y:S02]  /*e6b0*/  @!P1 LDS.U8 R4, [R4+UR8] ;  /* 0x0000000804049984 */ /* 0x001e240008000000 */
[----:B0-----:R-:W-:-:S04]  /*e6c0*/  @!P1 ISETP.NE.AND P2, PT, R4, RZ, P2 ;  /* 0x000000ff0400920c */ /* 0x001fc80001745270 */
[----:B------:R-:W-:-:S04]  /*e6d0*/  @!P1 SEL R5, RZ, 0x1, !P2 ;  /* 0x00000001ff059807 */ /* 0x000fc80005000000 */
[----:B------:R-:W-:Y:S01]  /*e6e0*/  @!P1 PRMT R17, R5, 0x7610, R17 ;  /* 0x0000761005119816 */ /* 0x000fe20000000011 */
[----:B------:R0:W-:Y:S01]  /*e6f0*/  @!P1 STS.U8 [R2+UR8], R5 ;  /* 0x0000000502009988 */ /* 0x0001e20008000008 */
[----:B------:R-:W-:Y:S05]  /*e700*/  BRA.U UP1, `(.L_x_9692) ;  /* 0xfffffffd01c47547 */ /* 0x000fea000b83ffff */
.L_x_9691:
        /* <DEDUP_REMOVED lines=10> */
.L_x_9695:
[----:B------:R-:W-:Y:S01]  /*e7b0*/  USHF.R.U32.HI UR7, URZ, 0x1, UR5 ;  /* 0x00000001ff077899 */ /* 0x000fe20008011605 */
[----:B------:R-:W-:Y:S01]  /*e7c0*/  BAR.SYNC.DEFER_BLOCKING 0x0 ;  /* 0x0000000000007b1d */ /* 0x000fe20000010000 */
[----:B------:R-:W-:-:S04]  /*e7d0*/  UISETP.GT.U32.AND UP0, UPT, UR5, 0x7f, UPT ;  /* 0x0000007f0500788c */ /* 0x000fc8000bf04070 */
[----:B------:R-:W-:Y:S01]  /*e7e0*/  IADD3 R4, PT, PT, R3, UR7, RZ ;  /* 0x0000000703047c10 */ /* 0x000fe2000fffe0ff */
[----:B------:R-:W-:-:S03]  /*e7f0*/  UMOV UR5, UR7 ;  /* 0x0000000700057c82 */ /* 0x000fc60008000000 */
[----:B------:R-:W-:-:S04]  /*e800*/  ISETP.GE.U32.AND P1, PT, R4, UR6, PT ;  /* 0x0000000604007c0c */ /* 0x000fc8000bf26070 */
[----:B------:R-:W-:-:S13]  /*e810*/  ISETP.GE.U32.OR P1, PT, R3, UR7, P1 ;  /* 0x0000000703007c0c */ /* 0x000fda0008f26470 */
[----:B-1----:R-:W1:Y:S01]  /*e820*/  @!P1 LDS.U8 R4, [R0+UR7] ;  /* 0x0000000700049984 */ /* 0x002e620008000000 */
[----:B------:R-:W-:-:S04]  /*e830*/  @!P1 LOP3.LUT P2, RZ, R17, 0xff, RZ, 0xc0, !PT ;  /* 0x000000ff11ff9812 */ /* 0x000fc8000784c0ff */
[----:B-1----:R-:W-:-:S04]  /*e840*/  @!P1 ISETP.NE.AND P2, PT, R4, RZ, P2 ;  /* 0x000000ff0400920c */ /* 0x002fc80001745270 */
[----:B0-----:R-:W-:-:S04]  /*e850*/  @!P1 SEL R5, RZ, 0x1, !P2 ;  /* 0x00000001ff059807 */ /* 0x001fc80005000000 */
[----:B------:R-:W-:Y:S01]  /*e860*/  @!P1 PRMT R17, R5, 0x7610, R17 ;  /* 0x0000761005119816 */ /* 0x000fe20000000011 */
[----:B------:R1:W-:Y:S01]  /*e870*/  @!P1 STS.U8 [R2+UR8], R5 ;  /* 0x0000000502009988 */ /* 0x0003e20008000008 */
[----:B------:R-:W-:Y:S05]  /*e880*/  BRA.U UP0, `(.L_x_9695) ;  /* 0xfffffffd00c87547 */ /* 0x000fea000b83ffff */
.L_x_9694:
[----:B------:R-:W-:Y:S01]  /*e890*/  BAR.SYNC.DEFER_BLOCKING 0x0 ;  /* 0x0000000000007b1d */ /* 0x000fe20000010000 */
[----:B------:R-:W-:-:S09]  /*e8a0*/  UISETP.GE.U32.AND UP0, UPT, UR4, 0x2, UPT ;  /* 0x000000020400788c */ /* 0x000fd2000bf06070 */
[----:B------:R-:W-:Y:S05]  /*e8b0*/  BRA.U !UP0, `(.L_x_9693) ;  /* 0x0000000108287547 */ /* 0x000fea000b800000 */
[----:B------:R-:W-:-:S07]  /*e8c0*/  IMAD.MOV.U32 R0, RZ, RZ, 0x1 ;  /* 0x00000001ff007424 */ /* 0x000fce00078e00ff */
.L_x_9696:
[C---:B01----:R-:W-:Y:S02]  /*e8d0*/  LOP3.LUT R2, R17.reuse, 0xffff, RZ, 0xc0, !PT ;  /* 0x0000ffff11027812 */ /* 0x043fe400078ec0ff */
[----:B------:R-:W-:Y:S02]  /*e8e0*/  LOP3.LUT P1, RZ, R17, 0xff, RZ, 0xc0, !PT ;  /* 0x000000ff11ff7812 */ /* 0x000fe4000782c0ff */
[----:B------:R-:W-:-:S06]  /*e8f0*/  PRMT R3, R2, 0x8880, RZ ;  /* 0x0000888002037816 */ /* 0x000fcc00000000ff */
[----:B------:R0:W1:Y:S02]  /*e900*/  SHFL.DOWN PT, R3, R3, R0, 0x1f ;  /* 0x08001f0003037589 */ /* 0x00006400000e0000 */
[----:B0-----:R-:W-:-:S04]  /*e910*/  SHF.L.U32 R0, R0, 0x1, RZ ;  /* 0x0000000100007819 */ /* 0x001fc800000006ff */
[----:B------:R-:W-:Y:S02]  /*e920*/  ISETP.GE.AND P2, PT, R0, UR4, PT ;  /* 0x0000000400007c0c */ /* 0x000fe4000bf46270 */
[----:B-1----:R-:W-:-:S04]  /*e930*/  ISETP.NE.AND P1, PT, R3, RZ, P1 ;  /* 0x000000ff0300720c */ /* 0x002fc80000f25270 */
[----:B------:R-:W-:-:S07]  /*e940*/  SEL R17, RZ, 0x1, !P1 ;  /* 0x00000001ff117807 */ /* 0x000fce0004800000 */
[----:B------:R-:W-:Y:S05]  /*e950*/  @!P2 BRA `(.L_x_9696) ;  /* 0xfffffffc00dca947 */ /* 0x000fea000383ffff */
.L_x_9693:
[----:B------:R-:W-:Y:S05]  /*e960*/  @!P0 EXIT ;  /* 0x000000000000894d */ /* 0x000fea0003800000 */
[----:B------:R-:W2:Y:S02]  /*e970*/  LDCU.64 UR4, c[0x0][0x768] ;  /* 0x0000ed00ff0477ac */ /* 0x000ea40008000a00 */
[----:B--2---:R-:W-:-:S04]  /*e980*/  UISETP.NE.U32.AND UP0, UPT, UR4, URZ, UPT ;  /* 0x000000ff0400728c */ /* 0x004fc8000bf05070 */
[----:B------:R-:W-:-:S09]  /*e990*/  UISETP.NE.AND.EX UP0, UPT, UR5, URZ, UPT, UP0 ;  /* 0x000000ff0500728c */ /* 0x000fd2000bf05300 */
[----:B------:R-:W-:Y:S05]  /*e9a0*/  BRA.U UP0, `(.L_x_9697) ;  /* 0x0000000100ac7547 */ /* 0x000fea000b800000 */
[----:B------:R-:W2:Y:S01]  /*e9b0*/  LDCU.U8 UR6, c[0x0][0x788] ;  /* 0x0000f100ff0677ac */ /* 0x000ea20008000000 */
[----:B------:R-:W0:Y:S01]  /*e9c0*/  LDCU.64 UR4, c[0x0][0x758] ;  /* 0x0000eb00ff0477ac */ /* 0x000e220008000a00 */
[----:B------:R-:W3:Y:S01]  /*e9d0*/  LDCU.U8 UR7, c[0x0][0x789] ;  /* 0x0000f120ff0777ac */ /* 0x000ee20008000000 */
[----:B--2---:R-:W-:Y:S01]  /*e9e0*/  UISETP.NE.AND UP0, UPT, UR6, URZ, UPT ;  /* 0x000000ff0600728c */ /* 0x004fe2000bf05270 */
[----:B01----:R-:W-:Y:S01]  /*e9f0*/  IADD3 R2, P0, PT, R16, UR4, RZ ;  /* 0x0000000410027c10 */ /* 0x003fe2000ff1e0ff */
[----:B---3--:R-:W-:-:S04]  /*ea00*/  UISETP.NE.AND UP1, UPT, UR7, URZ, UPT ;  /* 0x000000ff0700728c */ /* 0x008fc8000bf25270 */
[----:B------:R-:W-:-:S03]  /*ea10*/  IMAD.X R3, RZ, RZ, UR5, P0 ;  /* 0x00000005ff037e24 */ /* 0x000fc600080e06ff */
[----:B------:R-:W-:Y:S05]  /*ea20*/  BRA.U !UP0, `(.L_x_9698) ;  /* 0x0000000108107547 */ /* 0x000fea000b800000 */
[----:B------:R-:W2:Y:S01]  /*ea30*/  LDG.E.U8 R0, desc[UR36][R2.64] ;  /* 0x0000002402007981 */ /* 0x000ea2000c1e1100 */
[----:B------:R-:W-:-:S04]  /*ea40*/  LOP3.LUT P0, RZ, R17, 0xff, RZ, 0xc0, !PT ;  /* 0x000000ff11ff7812 */ /* 0x000fc8000780c0ff */
[----:B--2---:R-:W-:-:S04]  /*ea50*/  ISETP.NE.AND P0, PT, R0, RZ, P0 ;  /* 0x000000ff0000720c */ /* 0x004fc80000705270 */
[----:B------:R-:W-:-:S09]  /*ea60*/  SEL R17, RZ, 0x1, !P0 ;  /* 0x00000001ff117807 */ /* 0x000fd20004000000 */
.L_x_9698:
        /* <DEDUP_REMOVED lines=20> */
.L_x_9700:
[----:B------:R-:W0:Y:S01]  /*ebb0*/  LDCU.64 UR4, c[0x0][0x758] ;  /* 0x0000eb00ff0477ac */ /* 0x000e220008000a00 */
[----:B------:R-:W-:-:S04]  /*ebc0*/  LOP3.LUT P0, RZ, R17, 0xff, RZ, 0xc0, !PT ;  /* 0x000000ff11ff7812 */ /* 0x000fc8000780c0ff */
[----:B------:R-:W-:Y:S02]  /*ebd0*/  SEL R3, RZ, 0x1, !P0 ;  /* 0x00000001ff037807 */ /* 0x000fe40004000000 */
[----:B0-----:R-:W-:-:S05]  /*ebe0*/  IADD3 R16, P1, PT, R16, UR4, RZ ;  /* 0x0000000410107c10 */ /* 0x001fca000ff3e0ff */
[----:B------:R-:W-:-:S05]  /*ebf0*/  IMAD.X R17, RZ, RZ, UR5, P1 ;  /* 0x00000005ff117e24 */ /* 0x000fca00088e06ff */
[----:B------:R-:W-:Y:S01]  /*ec00*/  STG.E.U8 desc[UR36][R16.64], R3 ;  /* 0x0000000310007986 */ /* 0x000fe2000c101124 */
[----:B------:R-:W-:Y:S05]  /*ec10*/  EXIT ;  /* 0x000000000000794d */ /* 0x000fea0003800000 */
.L_x_9699:
[----:B------:R-:W-:-:S04]  /*ec20*/  LOP3.LUT P0, RZ, R17, 0xff, RZ, 0xc0, !PT ;  /* 0x000000ff11ff7812 */ /* 0x000fc8000780c0ff */
[----:B------:R-:W-:-:S05]  /*ec30*/  SEL R5, RZ, 0x1, !P0 ;  /* 0x00000001ff057807 */ /* 0x000fca0004000000 */
[----:B------:R-:W-:Y:S01]  /*ec40*/  STG.E.U8 desc[UR36][R2.64], R5 ;  /* 0x0000000502007986 */ /* 0x000fe2000c101124 */
[----:B------:R-:W-:Y:S05]  /*ec50*/  EXIT ;  /* 0x000000000000794d */ /* 0x000fea0003800000 */
.L_x_9697:
[----:B------:R-:W2:Y:S01]  /*ec60*/  LDCU.U8 UR4, c[0x0][0x788] ;  /* 0x0000f100ff0477ac */ /* 0x000ea20008000000 */
[----:B------:R-:W3:Y:S01]  /*ec70*/  LDCU.U8 UR5, c[0x0][0x789] ;  /* 0x0000f120ff0577ac */ /* 0x000ee20008000000 */
[----:B--2---:R-:W-:Y:S02]  /*ec80*/  UISETP.NE.AND UP0, UPT, UR4, URZ, UPT ;  /* 0x000000ff0400728c */ /* 0x004fe4000bf05270 */
[----:B---3--:R-:W-:-:S07]  /*ec90*/  UISETP.NE.AND UP1, UPT, UR5, URZ, UPT ;  /* 0x000000ff0500728c */ /* 0x008fce000bf25270 */
[----:B------:R-:W-:Y:S05]  /*eca0*/  BRA.U !UP0, `(.L_x_9701) ;  /* 0x0000000108107547 */ /* 0x000fea000b800000 */
[----:B------:R-:W2:Y:S01]  /*ecb0*/  LDG.E.U8 R0, desc[UR36][R6.64] ;  /* 0x0000002406007981 */ /* 0x000ea2000c1e1100 */
[----:B------:R-:W-:-:S04]  /*ecc0*/  LOP3.LUT P0, RZ, R17, 0xff, RZ, 0xc0, !PT ;  /* 0x000000ff11ff7812 */ /* 0x000fc8000780c0ff */
[----:B--2---:R-:W-:-:S04]  /*ecd0*/  ISETP.NE.AND P0, PT, R0, RZ, P0 ;  /* 0x000000ff0000720c */ /* 0x004fc80000705270 */
[----:B------:R-:W-:-:S09]  /*ece0*/  SEL R17, RZ, 0x1, !P0 ;  /* 0x00000001ff117807 */ /* 0x000fd20004000000 */
.L_x_9701:
[----:B------:R-:W-:Y:S05]  /*ecf0*/  BRA.U !UP1, `(.L_x_9702) ;  /* 0x0000000109687547 */ /* 0x000fea000b800000 */
[----:B------:R-:W2:Y:S02]  /*ed00*/  LDCU UR4, c[0x0][0x78c] ;  /* 0x0000f180ff0477ac */ /* 0x000ea40008000800 */
        /* <DEDUP_REMOVED lines=18> */
.L_x_9703:
[----:B------:R-:W2:Y:S01]  /*ee30*/  LDCU.64 UR4, c[0x0][0x758] ;  /* 0x0000eb00ff0477ac */ /* 0x000ea20008000a00 */
[----:B------:R-:W-:-:S04]  /*ee40*/  LOP3.LUT P0, RZ, R17, 0xff, RZ, 0xc0, !PT ;  /* 0x000000ff11ff7812 */ /* 0x000fc8000780c0ff */
[----:B------:R-:W-:Y:S02]  /*ee50*/  SEL R3, RZ, 0x1, !P0 ;  /* 0x00000001ff037807 */ /* 0x000fe40004000000 */
[----:B--2---:R-:W-:-:S05]  /*ee60*/  IADD3 R16, P1, PT, R16, UR4, RZ ;  /* 0x0000000410107c10 */ /* 0x004fca000ff3e0ff */
[----:B------:R-:W-:-:S05]  /*ee70*/  IMAD.X R17, RZ, RZ, UR5, P1 ;  /* 0x00000005ff117e24 */ /* 0x000fca00088e06ff */
[----:B------:R-:W-:Y:S01]  /*ee80*/  STG.E.U8 desc[UR36][R16.64], R3 ;  /* 0x0000000310007986 */ /* 0x000fe2000c101124 */
[----:B------:R-:W-:Y:S05]  /*ee90*/  EXIT ;  /* 0x000000000000794d */ /* 0x000fea0003800000 */
.L_x_9702:
[----:B------:R-:W-:Y:S01]  /*eea0*/  STG.E.U8 desc[UR36][R6.64], R17 ;  /* 0x0000001106007986 */ /* 0x000fe2000c101124 */
[----:B------:R-:W-:Y:S05]  /*eeb0*/  EXIT ;  /* 0x000000000000794d */ /* 0x000fea0003800000 */
.L_x_9678:
        /* <DEDUP_REMOVED lines=22> */
[----:B------:R-:W2:Y:S01]  /*f020*/  LDG.E.U8 R0, desc[UR36][R2.64] ;  /* 0x0000002402007981 */ /* 0x000ea2000c1e1100 */
[----:B------:R-:W-:-:S04]  /*f030*/  LOP3.LUT P0, RZ, R17, 0xff, RZ, 0xc0, !PT ;  /* 0x000000ff11ff7812 */ /* 0x000fc8000780c0ff */
[----:B--2---:R-:W-:-:S04]  /*f040*/  ISETP.NE.AND P0, PT, R0, RZ, P0 ;  /* 0x000000ff0000720c */ /* 0x004fc80000705270 */
[----:B------:R-:W-:-:S09]  /*f050*/  SEL R17, RZ, 0x1, !P0 ;  /* 0x00000001ff117807 */ /* 0x000fd20004000000 */
.L_x_9705:
        /* <DEDUP_REMOVED lines=20> */
.L_x_9707:
[----:B------:R-:W0:Y:S01]  /*f1a0*/  LDCU.64 UR4, c[0x0][0x758] ;  /* 0x0000eb00ff0477ac */ /* 0x000e220008000a00 */
[----:B------:R-:W-:-:S04]  /*f1b0*/  LOP3.LUT P0, RZ, R17, 0xff, RZ, 0xc0, !PT ;  /* 0x000000ff11ff7812 */ /* 0x000fc8000780c0ff */
[----:B------:R-:W-:Y:S02]  /*f1c0*/  SEL R3, RZ, 0x1, !P0 ;  /* 0x00000001ff037807 */ /* 0x000fe40004000000 */
[----:B0-----:R-:W-:-:S04]  /*f1d0*/  IADD3 R16, P1, PT, R16, UR4, RZ ;  /* 0x0000000410107c10 */ /* 0x001fc8000ff3e0ff */
[----:B------:R-:W-:-:S05]  /*f1e0*/  IADD3.X R17, PT, PT, RZ, UR5, RZ, P1, !PT ;  /* 0x00000005ff117c10 */ /* 0x000fca0008ffe4ff */
[----:B------:R-:W-:Y:S01]  /*f1f0*/  STG.E.U8 desc[UR36][R16.64], R3 ;  /* 0x0000000310007986 */ /* 0x000fe2000c101124 */
[----:B------:R-:W-:Y:S05]  /*f200*/  EXIT ;  /* 0x000000000000794d */ /* 0x000fea0003800000 */
.L_x_9706:
[----:B------:R-:W-:-:S04]  /*f210*/  LOP3.LUT P0, RZ, R17, 0xff, RZ, 0xc0, !PT ;  /* 0x000000ff11ff7812 */ /* 0x000fc8000780c0ff */
[----:B------:R-:W-:-:S05]  /*f220*/  SEL R5, RZ, 0x1, !P0 ;  /* 0x00000001ff057807 */ /* 0x000fca0004000000 */
[----:B------:R-:W-:Y:S01]  /*f230*/  STG.E.U8 desc[UR36][R2.64], R5 ;  /* 0x0000000502007986 */ /* 0x000fe2000c101124 */
[----:B------:R-:W-:Y:S05]  /*f240*/  EXIT ;  /* 0x000000000000794d */ /* 0x000fea0003800000 */
.L_x_9704:
[----:B------:R-:W0:Y:S01]  /*f250*/  LDCU.U8 UR4, c[0x0][0x788] ;  /* 0x0000f100ff0477ac */ /* 0x000e220008000000 */
[----:B------:R-:W1:Y:S01]  /*f260*/  LDCU.U8 UR5, c[0x0][0x789] ;  /* 0x0000f120ff0577ac */ /* 0x000e620008000000 */
[----:B0-----:R-:W-:Y:S02]  /*f270*/  UISETP.NE.AND UP0, UPT, UR4, URZ, UPT ;  /* 0x000000ff0400728c */ /* 0x001fe4000bf05270 */
[----:B-1----:R-:W-:-:S07]  /*f280*/  UISETP.NE.AND UP1, UPT, UR5, URZ, UPT ;  /* 0x000000ff0500728c */ /* 0x002fce000bf25270 */
[----:B------:R-:W-:Y:S05]  /*f290*/  BRA.U !UP0, `(.L_x_9708) ;  /* 0x0000000108107547 */ /* 0x000fea000b800000 */
[----:B------:R-:W2:Y:S01]  /*f2a0*/  LDG.E.U8 R0, desc[UR36][R6.64] ;  /* 0x0000002406007981 */ /* 0x000ea2000c1e1100 */
[----:B------:R-:W-:-:S04]  /*f2b0*/  LOP3.LUT P0, RZ, R17, 0xff, RZ, 0xc0, !PT ;  /* 0x000000ff11ff7812 */ /* 0x000fc8000780c0ff */
[----:B--2---:R-:W-:-:S04]  /*f2c0*/  ISETP.NE.AND P0, PT, R0, RZ, P0 ;  /* 0x000000ff0000720c */ /* 0x004fc80000705270 */
[----:B------:R-:W-:-:S09]  /*f2d0*/  SEL R17, RZ, 0x1, !P0 ;  /* 0x00000001ff117807 */ /* 0x000fd20004000000 */
.L_x_9708:
        /* <DEDUP_REMOVED lines=20> */
.L_x_9710:
[----:B------:R-:W0:Y:S01]  /*f420*/  LDCU.64 UR4, c[0x0][0x758] ;  /* 0x0000eb00ff0477ac */ /* 0x000e220008000a00 */
[----:B------:R-:W-:-:S04]  /*f430*/  LOP3.LUT P0, RZ, R17, 0xff, RZ, 0xc0, !PT ;  /* 0x000000ff11ff7812 */ /* 0x000fc8000780c0ff */
[----:B------:R-:W-:Y:S02]  /*f440*/  SEL R3, RZ, 0x1, !P0 ;  /* 0x00000001ff037807 */ /* 0x000fe40004000000 */
[----:B0-----:R-:W-:-:S04]  /*f450*/  IADD3 R16, P1, PT, R16, UR4, RZ ;  /* 0x0000000410107c10 */ /* 0x001fc8000ff3e0ff */
[----:B------:R-:W-:-:S05]  /*f460*/  IADD3.X R17, PT, PT, RZ, UR5, RZ, P1, !PT ;  /* 0x00000005ff117c10 */ /* 0x000fca0008ffe4ff */
[----:B------:R-:W-:Y:S01]  /*f470*/  STG.E.U8 desc[UR36][R16.64], R3 ;  /* 0x0000000310007986 */ /* 0x000fe2000c101124 */
[----:B------:R-:W-:Y:S05]  /*f480*/  EXIT ;  /* 0x000000000000794d */ /* 0x000fea0003800000 */
.L_x_9709:
[----:B------:R-:W-:Y:S01]  /*f490*/  STG.E.U8 desc[UR36][R6.64], R17 ;  /* 0x0000001106007986 */ /* 0x000fe2000c101124 */
[----:B------:R-:W-:Y:S05]  /*f4a0*/  EXIT ;  /* 0x000000000000794d */ /* 0x000fea0003800000 */
.L_x_9711:
        /* <DEDUP_REMOVED lines=13> */
.L_x_10044:


//--------------------- .text._ZN2at6native13reduce_kernelILi256ELi2ENS0_8ReduceOpIbNS0_14func_wrapper_tIbZNS0_12prod_functorIbbbEclERNS_14TensorIteratorEEUlbbE_EEjbLi4ELi4EEEEEvT1_ --------------------------
	.section	.text._ZN2at6native13reduce_kernelILi256ELi2ENS0_8ReduceOpIbNS0_14func_wrapper_tIbZNS0_12prod_functorIbbbEclERNS_14TensorIteratorEEUlbbE_EEjbLi4ELi4EEEEEvT1_,"ax",@progbits
	.align	128
        .global         _ZN2at6native13reduce_kernelILi256ELi2ENS0_8ReduceOpIbNS0_14func_wrapper_tIbZNS0_12prod_functorIbbbEclERNS_14TensorIteratorEEUlbbE_EEjbLi4ELi4EEEEEvT1_
        .type           _ZN2at6native13reduce_kernelILi256ELi2ENS0_8ReduceOpIbNS0_14func_wrapper_tIbZNS0_12prod_functorIbbbEclERNS_14TensorIteratorEEUlbbE_EEjbLi4ELi4EEEEEvT1_,@function
        .size           _ZN2at6native13reduce_kernelILi256ELi2ENS0_8ReduceOpIbNS0_14func_wrapper_tIbZNS0_12prod_functorIbbbEclERNS_14TensorIteratorEEUlbbE_EEjbLi4ELi4EEEEEvT1_,(.L_x_10045 - _ZN2at6native13reduce_kernelILi256ELi2ENS0_8ReduceOpIbNS0_14func_wrapper_tIbZNS0_12prod_functorIbbbEclERNS_14TensorIteratorEEUlbbE_EEjbLi4ELi4EEEEEvT1_)
        .other          _ZN2at6native13reduce_kernelILi256ELi2ENS0_8ReduceOpIbNS0_14func_wrapper_tIbZNS0_12prod_functorIbbbEclERNS_14TensorIteratorEEUlbbE_EEjbLi4ELi4EEEEEvT1_,@"STO_CUDA_ENTRY STV_DEFAULT"
_ZN2at6native13reduce_kernelILi256ELi2ENS0_8ReduceOpIbNS0_14func_wrapper_tIbZNS0_12prod_functorIbbbEclERNS_14TensorIteratorEEUlbbE_EEjbLi4ELi4EEEEEvT1_:
.text._ZN2at6native13reduce_kernelILi256ELi2ENS0_8ReduceOpIbNS0_14func_wrapper_tIbZNS0_12prod_functorIbbbEclERNS_14TensorIteratorEEUlbbE_EEjbLi4ELi4EEEEEvT1_:
[----:B------:R-:W0:Y:S01]  /*0000*/  LDC R1, c[0x0][0x37c] ;  /* 0x0000df00ff017b82 */ /* 0x000e220000000800 */
[----:B------:R-:W1:Y:S01]  /*0010*/  S2R R18, SR_TID.X ;  /* 0x0000000000127919 */ /* 0x000e620000002100 */
[----:B------:R-:W1:Y:S06]  /*0020*/  LDCU.128 UR8, c[0x0][0x3a0] ;  /* 0x00007400ff0877ac */ /* 0x000e6c0008000c00 */
[----:B------:R-:W2:Y:S01]  /*0030*/  S2UR UR5, SR_CTAID.X ;  /* 0x00000000000579c3 */ /* 0x000ea20000002500 */
[----:B------:R-:W-:Y:S01]  /*0040*/  IMAD.MOV.U32 R20, RZ, RZ, RZ ;  /* 0x000000ffff147224 */ /* 0x000fe200078e00ff */
[----:B------:R-:W3:Y:S01]  /*0050*/  S2R R19, SR_TID.Y ;  /* 0x0000000000137919 */ /* 0x000ee20000002200 */
[----:B------:R-:W4:Y:S01]  /*0060*/  LDCU UR4, c[0x0][0x558] ;  /* 0x0000ab00ff0477ac */ /* 0x000f220008000800 */
[----:B------:R-:W5:Y:S01]  /*0070*/  S2R R22, SR_CTAID.Y ;  /* 0x0000000000167919 */ /* 0x000f620000002600 */
[----:B------:R-:W2:Y:S03]  /*0080*/  LDCU UR6, c[0x0][0x39c] ;  /* 0x00007380ff0677ac */ /* 0x000ea60008000800 */
[----:B------:R-:W5:Y:S01]  /*0090*/  LDC R5, c[0x0][0x394] ;  /* 0x0000e500ff057b82 */ /* 0x000f620000000800 */
        /* <DEDUP_REMOVED lines=286> */
.L_x_9712:
        /* <DEDUP_REMOVED lines=31> */
.L_x_9716:
[----:B------:R-:W0:Y:S01]  /*1470*/  LDCU.U8 UR4, c[0x0][0x381] ;  /* 0x00007020ff0477ac */ /* 0x000e220008000000 */
[----:B------:R-:W-:Y:S01]  /*1480*/  LOP3.LUT P0, R7, R16, 0x3, RZ, 0xc0, !PT ;  /* 0x0000000310077812 */ /* 0x000fe2000780c0ff */
[----:B------:R-:W-:Y:S01]  /*1490*/  BSSY.RECONVERGENT B0, `(.L_x_9717) ;  /* 0x0000024000007945 */ /* 0x000fe20003800200 */
[----:B------:R-:W1:Y:S01]  /*14a0*/  LDCU UR5, c[0x0][0x388] ;  /* 0x00007100ff0577ac */ /* 0x000e620008000800 */
[----:B0-----:R-:W-:Y:S01]  /*14b0*/  MOV R4, UR4 ;  /* 0x0000000400047c02 */ /* 0x001fe20008000f00 */
[----:B------:R-:W-:Y:S02]  /*14c0*/  IMAD.U32 R5, RZ, RZ, UR4 ;  /* 0x00000004ff057e24 */ /* 0x000fe4000f8e00ff */
[----:B-1----:R-:W-:-:S07]  /*14d0*/  IMAD.U32 R0, RZ, RZ, UR5 ;  /* 0x00000005ff007e24 */ /* 0x002fce000f8e00ff */
        /* <DEDUP_REMOVED lines=24> */
[----:B------:R-:W-:-:S04]  /*1660*/  ISETP.NE.AND P0, PT, R0, RZ, P0 ;  /* 0x000000ff0000720c */ /* 0x000fc80000705270 */
[----:B------:R-:W-:-:S09]  /*1670*/  SEL R5, RZ, 0x1, !P0 ;  /* 0x00000001ff057807 */ /* 0x000fd20004000000 */
.L_x_9720:
[----:B------:R-:W-:Y:S05]  /*1680*/  BSYNC.RECONVERGENT B1 ;  /* 0x0000000000017941 */ /* 0x000fea0003800200 */
.L_x_9719:
[----:B------:R-:W0:Y:S01]  /*1690*/  LDC R0, c[0x0][0x388] ;  /* 0x0000e200ff007b82 */ /* 0x000e220000000800 */
[----:B------:R-:W-:-:S05]  /*16a0*/  IADD3 R24, P0, PT, R9, 0x4, RZ ;  /* 0x0000000409187810 */ /* 0x000fca0007f1e0ff */
[----:B------:R-:W-:Y:S01]  /*16b0*/  IMAD.X R25, RZ, RZ, R25, P0 ;  /* 0x000000ffff197224 */ /* 0x000fe200000e0619 */
[----:B0-----:R-:W-:-:S07]  /*16c0*/  IADD3 R0, PT, PT, R7, -0x4, R0 ;  /* 0xfffffffc07007810 */ /* 0x001fce0007ffe000 */
.L_x_9718:
[----:B------:R-:W-:Y:S05]  /*16d0*/  BSYNC.RECONVERGENT B0 ;  /* 0x0000000000007941 */ /* 0x000fea0003800200 */
.L_x_9717:
[----:B------:R-:W0:Y:S01]  /*16e0*/  LDC.64 R2, c[0x0][0x3a0] ;  /* 0x0000e800ff027b82 */ /* 0x000e220000000a00 */
[----:B------:R-:W1:Y:S01]  /*16f0*/  LDCU UR4, c[0x0][0x39c] ;  /* 0x00007380ff0477ac */ /* 0x000e620008000800 */
[----:B------:R-:W-:Y:S01]  /*1700*/  BSSY.RECONVERGENT B0, `(.L_x_9721) ;  /* 0x0000024000007945 */ /* 0x000fe20003800200 */
[----:B-1----:R-:W-:-:S04]  /*1710*/  IMAD R6, R18, UR4, RZ ;  /* 0x0000000412067c24 */ /* 0x002fc8000f8e02ff */
[----:B0-----:R-:W-:-:S04]  /*1720*/  IMAD R6, R19, R2, R6 ;  /* 0x0000000213067224 */ /* 0x001fc800078e0206 */
[--C-:B------:R-:W-:Y:S01]  /*1730*/  IMAD R8, R22, R3, R6.reuse ;  /* 0x0000000316087224 */ /* 0x100fe200078e0206 */
[----:B------:R-:W-:-:S04]  /*1740*/  PRMT R6, R4, 0x7610, R6 ;  /* 0x0000761004067816 */ /* 0x000fc80000000006 */
[----:B------:R-:W-:-:S04]  /*1750*/  LEA R7, R8, 0x3, 0x2 ;  /* 0x0000000308077811 */ /* 0x000fc800078e10ff */
[----:B------:R-:W-:Y:S02]  /*1760*/  ISETP.GE.U32.AND P0, PT, R7, R0, PT ;  /* 0x000000000700720c */ /* 0x000fe40003f06070 */
[----:B------:R-:W-:-:S11]  /*1770*/  PRMT R7, R4, 0x7610, R7 ;  /* 0x0000761004077816 */ /* 0x000fd60000000007 */
[----:B------:R-:W-:Y:S05]  /*1780*/  @P0 BRA `(.L_x_9722) ;  /* 0x00000000006c0947 */ /* 0x000fea0003800000 */
[----:B------:R-:W-:Y:S01]  /*1790*/  PRMT R4, R4, 0x9910, RZ ;  /* 0x0000991004047816 */ /* 0x000fe200000000ff */
[----:B------:R-:W-:Y:S01]  /*17a0*/  BSSY.RECONVERGENT B1, `(.L_x_9723) ;  /* 0x0000015000017945 */ /* 0x000fe20003800200 */
[----:B------:R-:W-:Y:S02]  /*17b0*/  LOP3.LUT P3, RZ, R5, 0xff, RZ, 0xc0, !PT ;  /* 0x000000ff05ff7812 */ /* 0x000fe4000786c0ff */
[----:B------:R-:W-:Y:S02]  /*17c0*/  ISETP.NE.AND P0, PT, R4, RZ, PT ;  /* 0x000000ff0400720c */ /* 0x000fe40003f05270 */
[----:B------:R-:W-:Y:S02]  /*17d0*/  MOV R7, R8 ;  /* 0x0000000800077202 */ /* 0x000fe40000000f00 */
[----:B------:R-:W-:Y:S02]  /*17e0*/  PLOP3.LUT P1, PT, P0, PT, PT, 0x80, 0x8 ;  /* 0x000000000008781c */ /* 0x000fe4000072f070 */
[----:B------:R-:W-:-:S13]  /*17f0*/  PLOP3.LUT P2, PT, P0, PT, PT, 0x80, 0x8 ;  /* 0x000000000008781c */ /* 0x000fda000074f070 */
.L_x_9724:
        /* <DEDUP_REMOVED lines=16> */
.L_x_9723:
[----:B------:R-:W-:Y:S02]  /*1900*/  SEL R5, RZ, 0x1, !P3 ;  /* 0x00000001ff057807 */ /* 0x000fe40005800000 */
[----:B------:R-:W-:Y:S02]  /*1910*/  SEL R7, RZ, 0x1, !P2 ;  /* 0x00000001ff077807 */ /* 0x000fe40005000000 */
[----:B------:R-:W-:Y:S02]  /*1920*/  SEL R6, RZ, 0x1, !P1 ;  /* 0x00000001ff067807 */ /* 0x000fe40004800000 */
[----:B------:R-:W-:-:S07]  /*1930*/  SEL R4, RZ, 0x1, !P0 ;  /* 0x00000001ff047807 */ /* 0x000fce0004000000 */
.L_x_9722:
[----:B------:R-:W-:Y:S05]  /*1940*/  BSYNC.RECONVERGENT B0 ;  /* 0x0000000000007941 */ /* 0x000fea0003800200 */
.L_x_9721:
[----:B------:R-:W-:Y:S01]  /*1950*/  ISETP.NE.AND P0, PT, R2, RZ, PT ;  /* 0x000000ff0200720c */ /* 0x000fe20003f05270 */
[----:B------:R-:W-:Y:S01]  /*1960*/  BSSY.RECONVERGENT B0, `(.L_x_9725) ;  /* 0x0000012000007945 */ /* 0x000fe20003800200 */
[----:B------:R-:W-:Y:S02]  /*1970*/  ISETP.NE.AND P1, PT, R3, RZ, PT ;  /* 0x000000ff0300720c */ /* 0x000fe40003f25270 */
        /* <DEDUP_REMOVED lines=16> */
.L_x_9726:
[----:B------:R-:W-:Y:S05]  /*1a80*/  BSYNC.RECONVERGENT B0 ;  /* 0x0000000000007941 */ /* 0x000fea0003800200 */
.L_x_9725:
[----:B------:R-:W-:Y:S02]  /*1a90*/  LOP3.LUT P2, RZ, R5, 0xff, RZ, 0xc0, !PT ;  /* 0x000000ff05ff7812 */ /* 0x000fe4000784c0ff */
[----:B------:R-:W-:Y:S02]  /*1aa0*/  LOP3.LUT P3, RZ, R4, 0xff, RZ, 0xc0, !PT ;  /* 0x000000ff04ff7812 */ /* 0x000fe4000786c0ff */
[----:B------:R-:W-:Y:S02]  /*1ab0*/  PLOP3.LUT P0, PT, P1, P2, P0, 0x80, 0x0 ;  /* 0x000000000000781c */ /* 0x000fe40000f05000 */
[----:B------:R-:W-:Y:S02]  /*1ac0*/  PLOP3.LUT P4, PT, PT, PT, PT, 0x8, 0x80 ;  /* 0x000000000080781c */ /* 0x000fe40003f8e170 */
[----:B------:R-:W-:Y:S01]  /*1ad0*/  PLOP3.LUT P3, PT, P0, P3, PT, 0x80, 0x8 ;  /* 0x000000000008781c */ /* 0x000fe20000767070 */
[----:B------:R-:W-:-:S12]  /*1ae0*/  BRA `(.L_x_9727) ;  /* 0x000000ac005c7947 */ /* 0x000fd80003800000 */
.L_x_9715:
        /* <DEDUP_REMOVED lines=8> */
[----:B------:R-:W-:Y:S01]  /*1b70*/  MOV R5, R3 ;  /* 0x0000000300057202 */ /* 0x000fe20000000f00 */
[----:B-1----:R-:W-:Y:S01]  /*1b80*/  IMAD.U32 R10, RZ, RZ, UR4 ;  /* 0x00000004ff0a7e24 */ /* 0x002fe2000f8e00ff */
[----:B------:R-:W-:Y:S01]  /*1b90*/  MOV R12, UR4 ;  /* 0x00000004000c7c02 */ /* 0x000fe20008000f00 */
[----:B------:R-:W-:Y:S02]  /*1ba0*/  IMAD.U32 R11, RZ, RZ, UR4 ;  /* 0x00000004ff0b7e24 */ /* 0x000fe4000f8e00ff */
[----:B------:R-:W-:Y:S02]  /*1bb0*/  IMAD.U32 R13, RZ, RZ, UR4 ;  /* 0x00000004ff0d7e24 */ /* 0x000fe4000f8e00ff */
[----:B0-----:R-:W-:-:S02]  /*1bc0*/  IMAD R7, R4, 0x3, R3 ;  /* 0x0000000304077824 */ /* 0x001fc400078e0203 */
[----:B------:R-:W-:Y:S02]  /*1bd0*/  IMAD.U32 R6, RZ, RZ, UR4 ;  /* 0x00000004ff067e24 */ /* 0x000fe4000f8e00ff */
[----:B------:R-:W-:Y:S01]  /*1be0*/  IMAD.U32 R8, RZ, RZ, UR4 ;  /* 0x00000004ff087e24 */ /* 0x000fe2000f8e00ff */
[----:B------:R-:W-:Y:S01]  /*1bf0*/  ISETP.GE.U32.AND P0, PT, R7, R0, PT ;  /* 0x000000000700720c */ /* 0x000fe20003f06070 */
[----:B------:R-:W-:Y:S01]  /*1c00*/  IMAD.U32 R9, RZ, RZ, UR4 ;  /* 0x00000004ff097e24 */ /* 0x000fe2000f8e00ff */
[----:B------:R-:W-:-:S11]  /*1c10*/  MOV R7, UR4 ;  /* 0x0000000400077c02 */ /* 0x000fd60008000f00 */
[----:B------:R-:W-:Y:S05]  /*1c20*/  @P0 BRA `(.L_x_9730) ;  /* 0x0000000400540947 */ /* 0x000fea0003800000 */
[C---:B------:R-:W-:Y:S01]  /*1c30*/  PRMT R2, R10.reuse, 0x9910, RZ ;  /* 0x000099100a027816 */ /* 0x040fe200000000ff */
[----:B------:R-:W-:Y:S01]  /*1c40*/  BSSY.RECONVERGENT B1, `(.L_x_9731) ;  /* 0x0000039000017945 */ /* 0x000fe20003800200 */
[----:B------:R-:W-:Y:S02]  /*1c50*/  LOP3.LUT R10, R10, 0xfffffffd, RZ, 0xc0, !PT ;  /* 0xfffffffd0a0a7812 */ /* 0x000fe400078ec0ff */
[----:B------:R-:W-:-:S04]  /*1c60*/  ISETP.NE.AND P1, PT, R2, RZ, PT ;  /* 0x000000ff0200720c */ /* 0x000fc80003f25270 */
[----:B------:R-:W-:Y:S02]  /*1c70*/  PLOP3.LUT P4, PT, P1, PT, PT, 0x80, 0x8 ;  /* 0x000000000008781c */ /* 0x000fe40000f8f070 */
[----:B------:R-:W-:Y:S02]  /*1c80*/  PLOP3.LUT P3, PT, P1, PT, PT, 0x80, 0x8 ;  /* 0x000000000008781c */ /* 0x000fe40000f6f070 */
[----:B------:R-:W-:Y:S02]  /*1c90*/  PLOP3.LUT P2, PT, P1, PT, PT, 0x80, 0x8 ;  /* 0x000000000008781c */ /* 0x000fe40000f4f070 */
[----:B------:R-:W-:Y:S02]  /*1ca0*/  PLOP3.LUT P0, PT, P1, PT, PT, 0x80, 0x8 ;  /* 0x000000000008781c */ /* 0x000fe40000f0f070 */
[----:B------:R-:W-:Y:S02]  /*1cb0*/  PLOP3.LUT P5, PT, P1, PT, PT, 0x80, 0x8 ;  /* 0x000000000008781c */ /* 0x000fe40000faf070 */
[----:B------:R-:W-:-:S04]  /*1cc0*/  @P1 LOP3.LUT R10, R10, 0x2, RZ, 0xfc, !PT ;  /* 0x000000020a0a1812 */ /* 0x000fc800078efcff */
[----:B------:R-:W-:-:S04]  /*1cd0*/  LOP3.LUT R10, R10, 0xfffffffe, RZ, 0xc0, !PT ;  /* 0xfffffffe0a0a7812 */ /* 0x000fc800078ec0ff */
[----:B------:R-:W-:-:S07]  /*1ce0*/  @P1 LOP3.LUT R10, R10, 0x1, RZ, 0xfc, !PT ;  /* 0x000000010a0a1812 */ /* 0x000fce00078efcff */
.L_x_9732:
[C---:B------:R-:W-:Y:S02]  /*1cf0*/  LOP3.LUT R3, R5.reuse, 0xfffffffe, RZ, 0xc0, !PT ;  /* 0xfffffffe05037812 */ /* 0x040fe400078ec0ff */
[C---:B------:R-:W-:Y:S01]  /*1d00*/  LEA.HI R7, R5.reuse, R4, RZ, 0x1f ;  /* 0x0000000405077211 */ /* 0x040fe200078ff8ff */
[----:B------:R-:W-:Y:S01]  /*1d10*/  IMAD.IADD R5, R5, 0x1, R4 ;  /* 0x0000000105057824 */ /* 0x000fe200078e0204 */
[-C--:B------:R-:W-:Y:S02]  /*1d20*/  IADD3 R2, P6, PT, R3, R24.reuse, RZ ;  /* 0x0000001803027210 */ /* 0x080fe40007fde0ff */
[----:B------:R-:W-:Y:S02]  /*1d30*/  P2R R16, PR, RZ, 0x2 ;  /* 0x00000002ff107803 */ /* 0x000fe40000000000 */
[----:B------:R-:W-:Y:S02]  /*1d40*/  IADD3.X R3, PT, PT, RZ, R25, RZ, P6, !PT ;  /* 0x00000019ff037210 */ /* 0x000fe400037fe4ff */
[----:B------:R-:W-:-:S02]  /*1d50*/  LEA R6, P6, R7, R24, 0x1 ;  /* 0x0000001807067211 */ /* 0x000fc400078c08ff */
[----:B------:R-:W-:Y:S01]  /*1d60*/  LOP3.LUT R9, R5, 0xfffffffe, RZ, 0xc0, !PT ;  /* 0xfffffffe05097812 */ /* 0x000fe200078ec0ff */
[----:B------:R-:W-:Y:S01]  /*1d70*/  IMAD R5, R4, 0x2, R5 ;  /* 0x0000000204057824 */ /* 0x000fe200078e0205 */
[----:B------:R-:W2:Y:S01]  /*1d80*/  LDG.E.U16 R2, desc[UR36][R2.64] ;  /* 0x0000002402027981 */ /* 0x000ea2000c1e1500 */
[----:B------:R-:W-:Y:S01]  /*1d90*/  IMAD.X R7, RZ, RZ, R25, P6 ;  /* 0x000000ffff077224 */ /* 0x000fe200030e0619 */
[-C--:B------:R-:W-:Y:S02]  /*1da0*/  IADD3 R8, P6, PT, R9, R24.reuse, RZ ;  /* 0x0000001809087210 */ /* 0x080fe40007fde0ff */
[----:B------:R-:W-:Y:S02]  /*1db0*/  LOP3.LUT R13, R5, 0xfffffffe, RZ, 0xc0, !PT ;  /* 0xfffffffe050d7812 */ /* 0x000fe400078ec0ff */
[----:B------:R-:W-:Y:S01]  /*1dc0*/  IADD3.X R9, PT, PT, RZ, R25, RZ, P6, !PT ;  /* 0x00000019ff097210 */ /* 0x000fe200037fe4ff */
[----:B------:R-:W3:Y:S01]  /*1dd0*/  LDG.E.U16 R6, desc[UR36][R6.64] ;  /* 0x0000002406067981 */ /* 0x000ee2000c1e1500 */
[----:B------:R-:W-:-:S02]  /*1de0*/  IADD3 R12, P6, PT, R13, R24, RZ ;  /* 0x000000180d0c7210 */ /* 0x000fc40007fde0ff */
[C---:B------:R-:W-:Y:S01]  /*1df0*/  LOP3.LUT P1, RZ, R10.reuse, 0x1, RZ, 0xc0, !PT ;  /* 0x000000010aff7812 */ /* 0x040fe2000782c0ff */
[----:B------:R-:W4:Y:S02]  /*1e00*/  LDG.E.U16 R8, desc[UR36][R8.64] ;  /* 0x0000002408087981 */ /* 0x000f24000c1e1500 */
[----:B------:R-:W-:Y:S01]  /*1e10*/  IMAD.X R13, RZ, RZ, R25, P6 ;  /* 0x000000ffff0d7224 */ /* 0x000fe200030e0619 */
[----:B------:R-:W-:-:S04]  /*1e20*/  LOP3.LUT P6, RZ, R10, 0x2, RZ, 0xc0, !PT ;  /* 0x000000020aff7812 */ /* 0x000fc800078cc0ff */
[----:B------:R-:W5:Y:S01]  /*1e30*/  LDG.E.U16 R12, desc[UR36][R12.64] ;  /* 0x000000240c0c7981 */ /* 0x000f62000c1e1500 */
[----:B------:R-:W-:Y:S02]  /*1e40*/  LOP3.LUT R10, R10, 0xfffffffe, RZ, 0xc0, !PT ;  /* 0xfffffffe0a0a7812 */ /* 0x000fe400078ec0ff */
[----:B------:R-:W-:-:S05]  /*1e50*/  IADD3 R5, PT, PT, R5, R4, RZ ;  /* 0x0000000405057210 */ /* 0x000fca0007ffe0ff */
[----:B------:R-:W-:Y:S01]  /*1e60*/  IMAD R11, R4, 0x3, R5 ;  /* 0x00000003040b7824 */ /* 0x000fe200078e0205 */
[----:B---3--:R-:W-:-:S04]  /*1e70*/  PRMT R18, R6, 0x7771, RZ ;  /* 0x0000777106127816 */ /* 0x008fc800000000ff */
[----:B------:R-:W-:Y:S02]  /*1e80*/  ISETP.NE.AND P1, PT, R18, RZ, P1 ;  /* 0x000000ff1200720c */ /* 0x000fe40000f25270 */
[----:B------:R-:W-:Y:S02]  /*1e90*/  PRMT R17, R6, 0x7770, RZ ;  /* 0x0000777006117816 */ /* 0x000fe400000000ff */
[----:B-----5:R-:W-:-:S04]  /*1ea0*/  PRMT R6, R12, 0x7770, RZ ;  /* 0x000077700c067816 */ /* 0x020fc800000000ff */
[----:B------:R-:W-:-:S05]  /*1eb0*/  ISETP.NE.AND P6, PT, R6, RZ, P6 ;  /* 0x000000ff0600720c */ /* 0x000fca00037c5270 */
[----:B------:R-:W-:-:S04]  /*1ec0*/  @P1 LOP3.LUT R10, R10, 0x1, RZ, 0xfc, !PT ;  /* 0x000000010a0a1812 */ /* 0x000fc800078efcff */
[----:B------:R-:W-:-:S04]  /*1ed0*/  LOP3.LUT R10, R10, 0xfffffffd, RZ, 0xc0, !PT ;  /* 0xfffffffd0a0a7812 */ /* 0x000fc800078ec0ff */
[----:B------:R-:W-:Y:S02]  /*1ee0*/  @P6 LOP3.LUT R10, R10, 0x2, RZ, 0xfc, !PT ;  /* 0x000000020a0a6812 */ /* 0x000fe400078efcff */
[----:B------:R-:W-:Y:S02]  /*1ef0*/  ISETP.GE.U32.AND P6, PT, R11, R0, PT ;  /* 0x000000000b00720c */ /* 0x000fe40003fc6070 */
[C---:B--2---:R-:W-:Y:S02]  /*1f00*/  PRMT R14, R2.reuse, 0x7770, RZ ;  /* 0x00007770020e7816 */ /* 0x044fe400000000ff */
[----:B------:R-:W-:Y:S02]  /*1f10*/  PRMT R15, R2, 0x7771, RZ ;  /* 0x00007771020f7816 */ /* 0x000fe400000000ff */
[C---:B----4-:R-:W-:Y:S02]  /*1f20*/  PRMT R2, R8.reuse, 0x7770, RZ ;  /* 0x0000777008027816 */ /* 0x050fe400000000ff */
[----:B------:R-:W-:-:S02]  /*1f30*/  PRMT R3, R8, 0x7771, RZ ;  /* 0x0000777108037816 */ /* 0x000fc400000000ff */
[----:B------:R-:W-:Y:S02]  /*1f40*/  ISETP.NE.AND P1, PT, R16, RZ, PT ;  /* 0x000000ff1000720c */ /* 0x000fe40003f25270 */
[----:B------:R-:W-:Y:S02]  /*1f50*/  PRMT R19, R12, 0x7771, RZ ;  /* 0x000077710c137816 */ /* 0x000fe400000000ff */
[----:B------:R-:W-:Y:S02]  /*1f60*/  ISETP.NE.AND P5, PT, R14, RZ, P5 ;  /* 0x000000ff0e00720c */ /* 0x000fe40002fa5270 */
[----:B------:R-:W-:Y:S02]  /*1f70*/  ISETP.NE.AND P0, PT, R15, RZ, P0 ;  /* 0x000000ff0f00720c */ /* 0x000fe40000705270 */
[----:B------:R-:W-:Y:S02]  /*1f80*/  ISETP.NE.AND P4, PT, R17, RZ, P4 ;  /* 0x000000ff1100720c */ /* 0x000fe40002785270 */
[----:B------:R-:W-:-:S02]  /*1f90*/  ISETP.NE.AND P2, PT, R2, RZ, P2 ;  /* 0x000000ff0200720c */ /* 0x000fc40001745270 */
[----:B------:R-:W-:Y:S02]  /*1fa0*/  ISETP.NE.AND P3, PT, R3, RZ, P3 ;  /* 0x000000ff0300720c */ /* 0x000fe40001f65270 */
[----:B------:R-:W-:Y:S01]  /*1fb0*/  ISETP.NE.AND P1, PT, R19, RZ, P1 ;  /* 0x000000ff1300720c */ /* 0x000fe20000f25270 */
[----:B------:R-:W-:-:S12]  /*1fc0*/  @!P6 BRA `(.L_x_9732) ;  /* 0xfffffffc0048e947 */ /* 0x000fd8000383ffff */
[----:B------:R-:W-:Y:S05]  /*1fd0*/  BSYNC.RECONVERGENT B1 ;  /* 0x0000000000017941 */ /* 0x000fea0003800200 */
.L_x_9731:
[----:B------:R-:W-:Y:S02]  /*1fe0*/  SEL R9, RZ, 0x1, !P5 ;  /* 0x00000001ff097807 */ /* 0x000fe40006800000 */
[----:B------:R-:W-:Y:S02]  /*1ff0*/  ISETP.NE.AND P5, PT, R14, RZ, PT ;  /* 0x000000ff0e00720c */ /* 0x000fe40003fa5270 */
[C---:B------:R-:W-:Y:S02]  /*2000*/  LOP3.LUT P6, RZ, R10.reuse, 0x2, RZ, 0xc0, !PT ;  /* 0x000000020aff7812 */ /* 0x040fe400078cc0ff */
[----:B------:R-:W-:Y:S02]  /*2010*/  SEL R16, RZ, 0x1, !P5 ;  /* 0x00000001ff107807 */ /* 0x000fe40006800000 */
[----:B------:R-:W-:Y:S02]  /*2020*/  LOP3.LUT P5, RZ, R10, 0x1, RZ, 0xc0, !PT ;  /* 0x000000010aff7812 */ /* 0x000fe400078ac0ff */
[----:B------:R-:W-:-:S02]  /*2030*/  SEL R8, RZ, 0x1, !P0 ;  /* 0x00000001ff087807 */ /* 0x000fc40004000000 */
[----:B------:R-:W-:Y:S02]  /*2040*/  ISETP.NE.AND P0, PT, R6, RZ, PT ;  /* 0x000000ff0600720c */ /* 0x000fe40003f05270 */
[----:B------:R-:W-:Y:S02]  /*2050*/  SEL R7, RZ, 0x1, !P2 ;  /* 0x00000001ff077807 */ /* 0x000fe40005000000 */
[----:B------:R-:W-:Y:S02]  /*2060*/  SEL R6, RZ, 0x1, !P3 ;  /* 0x00000001ff067807 */ /* 0x000fe40005800000 */
[----:B------:R-:W-:Y:S02]  /*2070*/  SEL R13, RZ, 0x1, !P4 ;  /* 0x00000001ff0d7807 */ /* 0x000fe40006000000 */
[----:B------:R-:W-:Y:S02]  /*2080*/  SEL R12, RZ, 0x1, !P5 ;  /* 0x00000001ff0c7807 */ /* 0x000fe40006800000 */
[----:B------:R-:W-:-:S02]  /*2090*/  SEL R11, RZ, 0x1, !P6 ;  /* 0x00000001ff0b7807 */ /* 0x000fc40007000000 */
[----:B------:R-:W-:Y:S02]  /*20a0*/  SEL R10, RZ, 0x1, !P1 ;  /* 0x00000001ff0a7807 */ /* 0x000fe40004800000 */
[----:B------:R-:W-:Y:S02]  /*20b0*/  ISETP.NE.AND P2, PT, R18, RZ, PT ;  /* 0x000000ff1200720c */ /* 0x000fe40003f45270 */
[----:B------:R-:W-:Y:S02]  /*20c0*/  ISETP.NE.AND P3, PT, R17, RZ, PT ;  /* 0x000000ff1100720c */ /* 0x000fe40003f65270 */
        /* <DEDUP_REMOVED lines=11> */
.L_x_9730:
[----:B------:R-:W-:Y:S05]  /*2180*/  BSYNC.RECONVERGENT B0 ;  /* 0x0000000000007941 */ /* 0x000fea0003800200 */
.L_x_9729:
        /* <DEDUP_REMOVED lines=53> */
.L_x_9734:
[----:B------:R-:W-:Y:S05]  /*24e0*/  BSYNC.RECONVERGENT B0 ;  /* 0x0000000000007941 */ /* 0x000fea0003800200 */
.L_x_9733:
[----:B------:R-:W-:Y:S01]  /*24f0*/  ISETP.GE.U32.AND P0, PT, R5, R0, PT ;  /* 0x000000000500720c */ /* 0x000fe20003f06070 */
[----:B------:R-:W-:-:S12]  /*2500*/  BSSY.RECONVERGENT B0, `(.L_x_9735) ;  /* 0x000002c000007945 */ /* 0x000fd80003800200 */
[----:B------:R-:W-:Y:S05]  /*2510*/  @P0 BRA `(.L_x_9736) ;  /* 0x0000000000a80947 */ /* 0x000fea0003800000 */
[----:B------:R-:W-:Y:S01]  /*2520*/  LOP3.LUT P0, RZ, R9, 0xff, RZ, 0xc0, !PT ;  /* 0x000000ff09ff7812 */ /* 0x000fe2000780c0ff */
[----:B------:R-:W-:Y:S01]  /*2530*/  IMAD.IADD R3, R5, 0x1, R4 ;  /* 0x0000000105037824 */ /* 0x000fe200078e0204 */
[----:B------:R-:W-:Y:S02]  /*2540*/  LOP3.LUT P1, RZ, R16, 0xff, RZ, 0xc0, !PT ;  /* 0x000000ff10ff7812 */ /* 0x000fe4000782c0ff */
[----:B------:R-:W-:Y:S02]  /*2550*/  LOP3.LUT P2, RZ, R8, 0xff, RZ, 0xc0, !PT ;  /* 0x000000ff08ff7812 */ /* 0x000fe4000784c0ff */
[----:B------:R-:W-:Y:S02]  /*2560*/  PLOP3.LUT P0, PT, P0, P1, PT, 0x80, 0x8 ;  /* 0x000000000008781c */ /* 0x000fe40000703070 */
[----:B------:R-:W-:Y:S02]  /*2570*/  ISETP.GE.U32.AND P1, PT, R3, R0, PT ;  /* 0x000000000300720c */ /* 0x000fe40003f26070 */
[----:B------:R-:W-:-:S02]  /*2580*/  LOP3.LUT P3, RZ, R17, 0xff, RZ, 0xc0, !PT ;  /* 0x000000ff11ff7812 */ /* 0x000fc4000786c0ff */
[----:B------:R-:W-:Y:S02]  /*2590*/  SEL R9, RZ, 0x1, !P0 ;  /* 0x00000001ff097807 */ /* 0x000fe40004000000 */
[----:B------:R-:W-:-:S04]  /*25a0*/  PLOP3.LUT P2, PT, P2, P3, PT, 0x80, 0x8 ;  /* 0x000000000008781c */ /* 0x000fc80001747070 */
[----:B------:R-:W-:-:S03]  /*25b0*/  SEL R8, RZ, 0x1, !P2 ;  /* 0x00000001ff087807 */ /* 0x000fc60005000000 */
[----:B------:R-:W-:Y:S06]  /*25c0*/  @P1 BRA `(.L_x_9736) ;  /* 0x00000000007c1947 */ /* 0x000fec0003800000 */
[----:B------:R-:W-:Y:S02]  /*25d0*/  LOP3.LUT P0, RZ, R7, 0xff, RZ, 0xc0, !PT ;  /* 0x000000ff07ff7812 */ /* 0x000fe4000780c0ff */
[----:B------:R-:W-:Y:S02]  /*25e0*/  LOP3.LUT P1, RZ, R18, 0xff, RZ, 0xc0, !PT ;  /* 0x000000ff12ff7812 */ /* 0x000fe4000782c0ff */
[----:B------:R-:W-:Y:S02]  /*25f0*/  IADD3 R3, PT, PT, R3, R4, RZ ;  /* 0x0000000403037210 */ /* 0x000fe40007ffe0ff */
[----:B------:R-:W-:Y:S02]  /*2600*/  PLOP3.LUT P0, PT, P0, P1, PT, 0x80, 0x8 ;  /* 0x000000000008781c */ /* 0x000fe40000703070 */
[----:B------:R-:W-:Y:S02]  /*2610*/  ISETP.GE.U32.AND P1, PT, R3, R0, PT ;  /* 0x000000000300720c */ /* 0x000fe40003f26070 */
[----:B------:R-:W-:-:S02]  /*2620*/  LOP3.LUT P2, RZ, R6, 0xff, RZ, 0xc0, !PT ;  /* 0x000000ff06ff7812 */ /* 0x000fc4000784c0ff */
[----:B------:R-:W-:Y:S02]  /*2630*/  LOP3.LUT P3, RZ, R19, 0xff, RZ, 0xc0, !PT ;  /* 0x000000ff13ff7812 */ /* 0x000fe4000786c0ff */
[----:B------:R-:W-:Y:S02]  /*2640*/  SEL R7, RZ, 0x1, !P0 ;  /* 0x00000001ff077807 */ /* 0x000fe40004000000 */
[----:B------:R-:W-:-:S04]  /*2650*/  PLOP3.LUT P2, PT, P2, P3, PT, 0x80, 0x8 ;  /* 0x000000000008781c */ /* 0x000fc80001747070 */
[----:B------:R-:W-:Y:S01]  /*2660*/  SEL R6, RZ, 0x1, !P2 ;  /* 0x00000001ff067807 */ /* 0x000fe20005000000 */
[----:B------:R-:W-:Y:S08]  /*2670*/  @P1 BRA `(.L_x_9736) ;  /* 0x0000000000501947 */ /* 0x000ff00003800000 */
[----:B------:R-:W-:Y:S01]  /*2680*/  IMAD.IADD R3, R3, 0x1, R4 ;  /* 0x0000000103037824 */ /* 0x000fe200078e0204 */
[----:B------:R-:W-:Y:S02]  /*2690*/  LOP3.LUT P0, RZ, R13, 0xff, RZ, 0xc0, !PT ;  /* 0x000000ff0dff7812 */ /* 0x000fe4000780c0ff */
[----:B------:R-:W-:Y:S02]  /*26a0*/  LOP3.LUT P3, RZ, R20, 0xff, RZ, 0xc0, !PT ;  /* 0x000000ff14ff7812 */ /* 0x000fe4000786c0ff */
[----:B------:R-:W-:Y:S02]  /*26b0*/  ISETP.GE.U32.AND P6, PT, R3, R0, PT ;  /* 0x000000000300720c */ /* 0x000fe40003fc6070 */
[----:B------:R-:W-:Y:S02]  /*26c0*/  PLOP3.LUT P0, PT, P0, P3, PT, 0x80, 0x8 ;  /* 0x000000000008781c */ /* 0x000fe40000707070 */
[----:B------:R-:W-:Y:S02]  /*26d0*/  LOP3.LUT P2, RZ, R12, 0xff, RZ, 0xc0, !PT ;  /* 0x000000ff0cff7812 */ /* 0x000fe4000784c0ff */
[----:B------:R-:W-:-:S07]  /*26e0*/  SEL R13, RZ, 0x1, !P0 ;  /* 0x00000001ff0d7807 */ /* 0x000fce0004000000 */
[----:B------:R-:W-:Y:S02]  /*26f0*/  @!P6 LOP3.LUT P4, RZ, R15, 0xff, RZ, 0xc0, !PT ;  /* 0x000000ff0fffe812 */ /* 0x000fe4000788c0ff */
[----:B------:R-:W-:Y:S02]  /*2700*/  @!P6 LOP3.LUT P5, RZ, R11, 0xff, RZ, 0xc0, !PT ;  /* 0x000000ff0bffe812 */ /* 0x000fe400078ac0ff */
[----:B------:R-:W-:Y:S02]  /*2710*/  @!P6 LOP3.LUT P1, RZ, R14, 0xff, RZ, 0xc0, !PT ;  /* 0x000000ff0effe812 */ /* 0x000fe4000782c0ff */
[----:B------:R-:W-:Y:S02]  /*2720*/  @!P6 LOP3.LUT P3, RZ, R10, 0xff, RZ, 0xc0, !PT ;  /* 0x000000ff0affe812 */ /* 0x000fe4000786c0ff */
[----:B------:R-:W-:Y:S02]  /*2730*/  @!P6 PLOP3.LUT P4, PT, P5, P4, PT, 0x80, 0x8 ;  /* 0x000000000008e81c */ /* 0x000fe40002f89070 */
[----:B------:R-:W-:-:S02]  /*2740*/  LOP3.LUT P5, RZ, R21, 0xff, RZ, 0xc0, !PT ;  /* 0x000000ff15ff7812 */ /* 0x000fc400078ac0ff */
[----:B------:R-:W-:Y:S02]  /*2750*/  @!P6 PLOP3.LUT P1, PT, P3, P1, PT, 0x80, 0x8 ;  /* 0x000000000008e81c */ /* 0x000fe40001f23070 */
[----:B------:R-:W-:Y:S02]  /*2760*/  PLOP3.LUT P2, PT, P2, P5, PT, 0x80, 0x8 ;  /* 0x000000000008781c */ /* 0x000fe4000174b070 */
[----:B------:R-:W-:Y:S02]  /*2770*/  @!P6 SEL R0, RZ, 0x1, !P4 ;  /* 0x00000001ff00e807 */ /* 0x000fe40006000000 */
[----:B------:R-:W-:Y:S02]  /*2780*/  @!P6 SEL R2, RZ, 0x1, !P1 ;  /* 0x00000001ff02e807 */ /* 0x000fe40004800000 */
[----:B------:R-:W-:Y:S02]  /*2790*/  SEL R12, RZ, 0x1, !P2 ;  /* 0x00000001ff0c7807 */ /* 0x000fe40005000000 */
[----:B------:R-:W-:-:S02]  /*27a0*/  @!P6 PRMT R11, R0, 0x7610, R11 ;  /* 0x00007610000be816 */ /* 0x000fc4000000000b */
[----:B------:R-:W-:-:S07]  /*27b0*/  @!P6 PRMT R10, R2, 0x7610, R10 ;  /* 0x00007610020ae816 */ /* 0x000fce000000000a */
.L_x_9736:
[----:B------:R-:W-:Y:S05]  /*27c0*/  BSYNC.RECONVERGENT B0 ;  /* 0x0000000000007941 */ /* 0x000fea0003800200 */
.L_x_9735:
[----:B------:R-:W-:Y:S02]  /*27d0*/  LOP3.LUT P4, RZ, R9, 0xff, RZ, 0xc0, !PT ;  /* 0x000000ff09ff7812 */ /* 0x000fe4000788c0ff */
[----:B------:R-:W-:Y:S02]  /*27e0*/  LOP3.LUT P5, RZ, R7, 0xff, RZ, 0xc0, !PT ;  /* 0x000000ff07ff7812 */ /* 0x000fe400078ac0ff */
[----:B------:R-:W-:Y:S02]  /*27f0*/  LOP3.LUT P6, RZ, R13, 0xff, RZ, 0xc0, !PT ;  /* 0x000000ff0dff7812 */ /* 0x000fe400078cc0ff */
[----:B------:R-:W-:Y:S02]  /*2800*/  LOP3.LUT P0, RZ, R8, 0xff, RZ, 0xc0, !PT ;  /* 0x000000ff08ff7812 */ /* 0x000fe4000780c0ff */
[----:B------:R-:W-:Y:S02]  /*2810*/  LOP3.LUT P1, RZ, R6, 0xff, RZ, 0xc0, !PT ;  /* 0x000000ff06ff7812 */ /* 0x000fe4000782c0ff */
[----:B------:R-:W-:-:S02]  /*2820*/  LOP3.LUT P2, RZ, R12, 0xff, RZ, 0xc0, !PT ;  /* 0x000000ff0cff7812 */ /* 0x000fc4000784c0ff */
[----:B------:R-:W-:Y:S02]  /*2830*/  PLOP3.LUT P5, PT, P6, P4, P5, 0x80, 0x0 ;  /* 0x000000000000781c */ /* 0x000fe400037a9050 */
[----:B------:R-:W-:Y:S02]  /*2840*/  LOP3.LUT P3, RZ, R11, 0xff, RZ, 0xc0, !PT ;  /* 0x000000ff0bff7812 */ /* 0x000fe4000786c0ff */
[----:B------:R-:W-:Y:S02]  /*2850*/  LOP3.LUT P4, RZ, R10, 0xff, RZ, 0xc0, !PT ;  /* 0x000000ff0aff7812 */ /* 0x000fe4000788c0ff */
[----:B------:R-:W-:Y:S02]  /*2860*/  PLOP3.LUT P0, PT, P2, P0, P1, 0x80, 0x0 ;  /* 0x000000000000781c */ /* 0x000fe40001701010 */
[----:B------:R-:W-:Y:S02]  /*2870*/  PLOP3.LUT P3, PT, P5, P3, PT, 0x80, 0x8 ;  /* 0x000000000008781c */ /* 0x000fe40002f67070 */
[----:B------:R-:W-:Y:S01]  /*2880*/  PLOP3.LUT P4, PT, P0, P4, PT, 0x80, 0x8 ;  /* 0x000000000008781c */ /* 0x000fe20000789070 */
[----:B------:R-:W-:-:S12]  /*2890*/  BRA `(.L_x_9727) ;  /* 0x0000009c00f07947 */ /* 0x000fd80003800000 */
.L_x_9728:
[----:B------:R-:W-:-:S13]  /*28a0*/  ISETP.NE.AND P0, PT, R12, 0x1, PT ;  /* 0x000000010c00780c */ /* 0x000fda0003f05270 */
        /* <DEDUP_REMOVED lines=8> */
[----:B------:R-:W-:Y:S01]  /*2930*/  IMAD.U32 R9, RZ, RZ, UR4 ;  /* 0x00000004ff097e24 */ /* 0x000fe2000f8e00ff */
[----:B------:R-:W-:Y:S01]  /*2940*/  MOV R13, UR4 ;  /* 0x00000004000d7c02 */ /* 0x000fe20008000f00 */
[----:B0-----:R-:W-:Y:S02]  /*2950*/  IMAD R7, R5, 0x3, R3 ;  /* 0x0000000305077824 */ /* 0x001fe400078e0203 */
[----:B------:R-:W-:-:S02]  /*2960*/  IMAD.U32 R11, RZ, RZ, UR4 ;  /* 0x00000004ff0b7e24 */ /* 0x000fc4000f8e00ff */
[----:B------:R-:W-:Y:S01]  /*2970*/  IMAD.U32 R12, RZ, RZ, UR4 ;  /* 0x00000004ff0c7e24 */ /* 0x000fe2000f8e00ff */
[----:B------:R-:W-:Y:S01]  /*2980*/  ISETP.GE.U32.AND P0, PT, R7, R0, PT ;  /* 0x000000000700720c */ /* 0x000fe20003f06070 */
[----:B------:R-:W-:Y:S01]  /*2990*/  IMAD.U32 R14, RZ, RZ, UR4 ;  /* 0x00000004ff0e7e24 */ /* 0x000fe2000f8e00ff */
[----:B------:R-:W-:-:S11]  /*29a0*/  PRMT R7, R2, 0x7610, R7 ;  /* 0x0000761002077816 */ /* 0x000fd60000000007 */
[----:B------:R-:W-:Y:S05]  /*29b0*/  @P0 BRA `(.L_x_9739) ;  /* 0x0000000400680947 */ /* 0x000fea0003800000 */
[----:B------:R-:W-:Y:S01]  /*29c0*/  PRMT R2, R7, 0x9910, RZ ;  /* 0x0000991007027816 */ /* 0x000fe200000000ff */
        /* <DEDUP_REMOVED lines=11> */
.L_x_9741:
[CC--:B------:R-:W-:Y:S01]  /*2a80*/  IMAD R2, R6.reuse, R4.reuse, RZ ;  /* 0x0000000406027224 */ /* 0x0c0fe200078e02ff */
[----:B------:R-:W-:Y:S02]  /*2a90*/  IADD3 R6, PT, PT, R6, R5, RZ ;  /* 0x0000000506067210 */ /* 0x000fe40007ffe0ff */
[----:B------:R-:W-:Y:S02]  /*2aa0*/  P2R R11, PR, RZ, 0x2 ;  /* 0x00000002ff0b7803 */ /* 0x000fe40000000000 */
[----:B------:R-:W-:Y:S01]  /*2ab0*/  LOP3.LUT R3, R2, 0xfffffffe, RZ, 0xc0, !PT ;  /* 0xfffffffe02037812 */ /* 0x000fe200078ec0ff */
[----:B------:R-:W-:Y:S01]  /*2ac0*/  IMAD R7, R6, R4, RZ ;  /* 0x0000000406077224 */ /* 0x000fe200078e02ff */
[----:B------:R-:W-:Y:S01]  /*2ad0*/  LOP3.LUT P1, RZ, R10, 0x1, RZ, 0xc0, !PT ;  /* 0x000000010aff7812 */ /* 0x000fe2000782c0ff */
[----:B------:R-:W-:Y:S01]  /*2ae0*/  IMAD.IADD R6, R6, 0x1, R5 ;  /* 0x0000000106067824 */ /* 0x000fe200078e0205 */
[----:B------:R-:W-:Y:S02]  /*2af0*/  IADD3 R2, P6, PT, R3, R24, RZ ;  /* 0x0000001803027210 */ /* 0x000fe40007fde0ff */
[----:B------:R-:W-:-:S03]  /*2b00*/  LOP3.LUT R7, R7, 0xfffffffe, RZ, 0xc0, !PT ;  /* 0xfffffffe07077812 */ /* 0x000fc600078ec0ff */
[----:B------:R-:W-:Y:S01]  /*2b10*/  IMAD.X R3, RZ, RZ, R25, P6 ;  /* 0x000000ffff037224 */ /* 0x000fe200030e0619 */
[----:B------:R-:W-:Y:S01]  /*2b20*/  IADD3 R8, P6, PT, R7, R24, RZ ;  /* 0x0000001807087210 */ /* 0x000fe20007fde0ff */
[C---:B------:R-:W-:Y:S02]  /*2b30*/  IMAD R7, R6.reuse, R4, RZ ;  /* 0x0000000406077224 */ /* 0x040fe400078e02ff */
[----:B------:R-:W-:Y:S01]  /*2b40*/  IMAD.IADD R6, R6, 0x1, R5 ;  /* 0x0000000106067824 */ /* 0x000fe200078e0205 */
[----:B------:R-:W2:Y:S01]  /*2b50*/  LDG.E.U16 R2, desc[UR36][R2.64] ;  /* 0x0000002402027981 */ /* 0x000ea2000c1e1500 */
[----:B------:R-:W-:Y:S01]  /*2b60*/  IMAD.X R9, RZ, RZ, R25, P6 ;  /* 0x000000ffff097224 */ /* 0x000fe200030e0619 */
[----:B------:R-:W-:-:S04]  /*2b70*/  LOP3.LUT R7, R7, 0xfffffffe, RZ, 0xc0, !PT ;  /* 0xfffffffe07077812 */ /* 0x000fc800078ec0ff */
[----:B------:R-:W-:Y:S01]  /*2b80*/  IADD3 R12, P6, PT, R7, R24, RZ ;  /* 0x00000018070c7210 */ /* 0x000fe20007fde0ff */
[----:B------:R-:W-:Y:S01]  /*2b90*/  IMAD R7, R6, R4, RZ ;  /* 0x0000000406077224 */ /* 0x000fe200078e02ff */
[----:B------:R0:W3:Y:S02]  /*2ba0*/  LDG.E.U16 R8, desc[UR36][R8.64] ;  /* 0x0000002408087981 */ /* 0x0000e4000c1e1500 */
[----:B------:R-:W-:Y:S02]  /*2bb0*/  IADD3.X R13, PT, PT, RZ, R25, RZ, P6, !PT ;  /* 0x00000019ff0d7210 */ /* 0x000fe400037fe4ff */
[----:B------:R-:W-:-:S03]  /*2bc0*/  LOP3.LUT R7, R7, 0xfffffffe, RZ, 0xc0, !PT ;  /* 0xfffffffe07077812 */ /* 0x000fc600078ec0ff */
[----:B------:R-:W4:Y:S01]  /*2bd0*/  LDG.E.U16 R12, desc[UR36][R12.64] ;  /* 0x000000240c0c7981 */ /* 0x000f22000c1e1500 */
[----:B------:R-:W-:-:S05]  /*2be0*/  IADD3 R14, P6, PT, R7, R24, RZ ;  /* 0x00000018070e7210 */ /* 0x000fca0007fde0ff */
[----:B------:R-:W-:Y:S01]  /*2bf0*/  IMAD.X R15, RZ, RZ, R25, P6 ;  /* 0x000000ffff0f7224 */ /* 0x000fe200030e0619 */
[----:B------:R-:W-:-:S04]  /*2c00*/  LOP3.LUT P6, RZ, R10, 0x2, RZ, 0xc0, !PT ;  /* 0x000000020aff7812 */ /* 0x000fc800078cc0ff */
[----:B------:R-:W0:Y:S01]  /*2c10*/  LDG.E.U16 R14, desc[UR36][R14.64] ;  /* 0x000000240e0e7981 */ /* 0x000e22000c1e1500 */
[----:B------:R-:W-:Y:S02]  /*2c20*/  LOP3.LUT R10, R10, 0xfffffffe, RZ, 0xc0, !PT ;  /* 0xfffffffe0a0a7812 */ /* 0x000fe400078ec0ff */
[----:B------:R-:W-:-:S05]  /*2c30*/  IADD3 R6, PT, PT, R6, R5, RZ ;  /* 0x0000000506067210 */ /* 0x000fca0007ffe0ff */
[----:B------:R-:W-:Y:S01]  /*2c40*/  IMAD R7, R5, 0x3, R6 ;  /* 0x0000000305077824 */ /* 0x000fe200078e0206 */
[C---:B--2---:R-:W-:Y:S02]  /*2c50*/  PRMT R16, R2.reuse, 0x7770, RZ ;  /* 0x0000777002107816 */ /* 0x044fe400000000ff */
[----:B------:R-:W-:Y:S02]  /*2c60*/  PRMT R18, R2, 0x7771, RZ ;  /* 0x0000777102127816 */ /* 0x000fe400000000ff */
[----:B----4-:R-:W-:-:S04]  /*2c70*/  PRMT R2, R12, 0x7771, RZ ;  /* 0x000077710c027816 */ /* 0x010fc800000000ff */
[----:B------:R-:W-:Y:S02]  /*2c80*/  ISETP.NE.AND P1, PT, R2, RZ, P1 ;  /* 0x000000ff0200720c */ /* 0x000fe40000f25270 */
[----:B0-----:R-:W-:-:S04]  /*2c90*/  PRMT R9, R14, 0x7770, RZ ;  /* 0x000077700e097816 */ /* 0x001fc800000000ff */
[----:B------:R-:W-:-:S07]  /*2ca0*/  ISETP.NE.AND P6, PT, R9, RZ, P6 ;  /* 0x000000ff0900720c */ /* 0x000fce00037c5270 */
[----:B------:R-:W-:-:S04]  /*2cb0*/  @P1 LOP3.LUT R10, R10, 0x1, RZ, 0xfc, !PT ;  /* 0x000000010a0a1812 */ /* 0x000fc800078efcff */
[----:B------:R-:W-:-:S04]  /*2cc0*/  LOP3.LUT R10, R10, 0xfffffffd, RZ, 0xc0, !PT ;  /* 0xfffffffd0a0a7812 */ /* 0x000fc800078ec0ff */
[----:B------:R-:W-:Y:S02]  /*2cd0*/  @P6 LOP3.LUT R10, R10, 0x2, RZ, 0xfc, !PT ;  /* 0x000000020a0a6812 */ /* 0x000fe400078efcff */
[----:B------:R-:W-:Y:S02]  /*2ce0*/  ISETP.GE.U32.AND P6, PT, R7, R0, PT ;  /* 0x000000000700720c */ /* 0x000fe40003fc6070 */
[C---:B---3--:R-:W-:Y:S02]  /*2cf0*/  PRMT R19, R8.reuse, 0x7770, RZ ;  /* 0x0000777008137816 */ /* 0x048fe400000000ff */
[----:B------:R-:W-:Y:S02]  /*2d00*/  PRMT R20, R8, 0x7771, RZ ;  /* 0x0000777108147816 */ /* 0x000fe400000000ff */
[----:B------:R-:W-:Y:S02]  /*2d10*/  PRMT R8, R12, 0x7770, RZ ;  /* 0x000077700c087816 */ /* 0x000fe400000000ff */
[----:B------:R-:W-:-:S02]  /*2d20*/  PRMT R3, R14, 0x7771, RZ ;  /* 0x000077710e037816 */ /* 0x000fc400000000ff */
[----:B------:R-:W-:Y:S02]  /*2d30*/  ISETP.NE.AND P1, PT, R11, RZ, PT ;  /* 0x000000ff0b00720c */ /* 0x000fe40003f25270 */
[----:B------:R-:W-:Y:S02]  /*2d40*/  ISETP.NE.AND P5, PT, R16, RZ, P5 ;  /* 0x000000ff1000720c */ /* 0x000fe40002fa5270 */
[----:B------:R-:W-:Y:S02]  /*2d50*/  ISETP.NE.AND P0, PT, R18, RZ, P0 ;  /* 0x000000ff1200720c */ /* 0x000fe40000705270 */
[----:B------:R-:W-:Y:S02]  /*2d60*/  ISETP.NE.AND P4, PT, R19, RZ, P4 ;  /* 0x000000ff1300720c */ /* 0x000fe40002785270 */
[----:B------:R-:W-:Y:S02]  /*2d70*/  ISETP.NE.AND P3, PT, R20, RZ, P3 ;  /* 0x000000ff1400720c */ /* 0x000fe40001f65270 */
[----:B------:R-:W-:-:S02]  /*2d80*/  ISETP.NE.AND P2, PT, R8, RZ, P2 ;  /* 0x000000ff0800720c */ /* 0x000fc40001745270 */
[----:B------:R-:W-:Y:S01]  /*2d90*/  ISETP.NE.AND P1, PT, R3, RZ, P1 ;  /* 0x000000ff0300720c */ /* 0x000fe20000f25270 */
[----:B------:R-:W-:-:S12]  /*2da0*/  @!P6 BRA `(.L_x_9741) ;  /* 0xfffffffc0034e947 */ /* 0x000fd8000383ffff */
[----:B------:R-:W-:Y:S05]  /*2db0*/  BSYNC.RECONVERGENT B1 ;  /* 0x0000000000017941 */ /* 0x000fea0003800200 */
.L_x_9740:
[----:B------:R-:W-:Y:S02]  /*2dc0*/  SEL R14, RZ, 0x1, !P5 ;  /* 0x00000001ff0e7807 */ /* 0x000fe40006800000 */
[----:B------:R-:W-:Y:S02]  /*2dd0*/  ISETP.NE.AND P5, PT, R16, RZ, PT ;  /* 0x000000ff1000720c */ /* 0x000fe40003fa5270 */
[C---:B------:R-:W-:Y:S02]  /*2de0*/  LOP3.LUT P6, RZ, R10.reuse, 0x2, RZ, 0xc0, !PT ;  /* 0x000000020aff7812 */ /* 0x040fe400078cc0ff */
[----:B------:R-:W-:Y:S02]  /*2df0*/  SEL R17, RZ, 0x1, !P5 ;  /* 0x00000001ff117807 */ /* 0x000fe40006800000 */
[----:B------:R-:W-:Y:S02]  /*2e00*/  LOP3.LUT P5, RZ, R10, 0x1, RZ, 0xc0, !PT ;  /* 0x000000010aff7812 */ /* 0x000fe400078ac0ff */
[----:B------:R-:W-:-:S02]  /*2e10*/  SEL R13, RZ, 0x1, !P0 ;  /* 0x00000001ff0d7807 */ /* 0x000fc40004000000 */
[----:B------:R-:W-:Y:S02]  /*2e20*/  SEL R11, RZ, 0x1, !P3 ;  /* 0x00000001ff0b7807 */ /* 0x000fe40005800000 */
[----:B------:R-:W-:Y:S02]  /*2e30*/  ISETP.NE.AND P0, PT, R9, RZ, PT ;  /* 0x000000ff0900720c */ /* 0x000fe40003f05270 */
[----:B------:R-:W-:Y:S02]  /*2e40*/  ISETP.NE.AND P3, PT, R8, RZ, PT ;  /* 0x000000ff0800720c */ /* 0x000fe40003f65270 */
[----:B------:R-:W-:Y:S02]  /*2e50*/  SEL R12, RZ, 0x1, !P4 ;  /* 0x00000001ff0c7807 */ /* 0x000fe40006000000 */
[----:B------:R-:W-:Y:S02]  /*2e60*/  SEL R10, RZ, 0x1, !P2 ;  /* 0x00000001ff0a7807 */ /* 0x000fe40005000000 */
[----:B------:R-:W-:-:S02]  /*2e70*/  SEL R9, RZ, 0x1, !P5 ;  /* 0x00000001ff097807 */ /* 0x000fc40006800000 */
[----:B------:R-:W-:Y:S02]  /*2e80*/  SEL R8, RZ, 0x1, !P6 ;  /* 0x00000001ff087807 */ /* 0x000fe40007000000 */
[----:B------:R-:W-:Y:S02]  /*2e90*/  SEL R7, RZ, 0x1, !P1 ;  /* 0x00000001ff077807 */ /* 0x000fe40004800000 */
        /* <DEDUP_REMOVED lines=12> */
.L_x_9739:
[----:B------:R-:W-:Y:S05]  /*2f60*/  BSYNC.RECONVERGENT B0 ;  /* 0x0000000000007941 */ /* 0x000fea0003800200 */
.L_x_9738:
        /* <DEDUP_REMOVED lines=57> */
.L_x_9743:
[----:B------:R-:W-:Y:S05]  /*3300*/  BSYNC.RECONVERGENT B0 ;  /* 0x0000000000007941 */ /* 0x000fea0003800200 */
.L_x_9742:
        /* <DEDUP_REMOVED lines=45> */
.L_x_9745:
[----:B------:R-:W-:Y:S05]  /*35e0*/  BSYNC.RECONVERGENT B0 ;  /* 0x0000000000007941 */ /* 0x000fea0003800200 */
.L_x_9744:
        /* <DEDUP_REMOVED lines=13> */
.L_x_9737:
        /* <DEDUP_REMOVED lines=15> */
[----:B------:R-:W-:Y:S01]  /*37b0*/  ISETP.NE.AND P0, PT, R13, RZ, PT ;  /* 0x000000ff0d00720c */ /* 0x000fe20003f05270 */
[----:B------:R-:W-:Y:S01]  /*37c0*/  BSSY.RECONVERGENT B1, `(.L_x_9748) ;  /* 0x0000421000017945 */ /* 0x000fe20003800200 */
[----:B------:R-:W-:Y:S02]  /*37d0*/  LOP3.LUT R10, R10, 0xfffffffd, RZ, 0xc0, !PT ;  /* 0xfffffffd0a0a7812 */ /* 0x000fe400078ec0ff */
[----:B------:R-:W-:Y:S02]  /*37e0*/  IADD3 R0, PT, PT, R12, -0x1, RZ ;  /* 0xffffffff0c007810 */ /* 0x000fe40007ffe0ff */
[----:B------:R-:W-:Y:S02]  /*37f0*/  PLOP3.LUT P1, PT, P0, PT, PT, 0x80, 0x8 ;  /* 0x000000000008781c */ /* 0x000fe4000072f070 */
[----:B------:R-:W-:Y:S02]  /*3800*/  VIMNMX.U32 R0, PT, PT, R0, 0x18, PT ;  /* 0x0000001800007848 */ /* 0x000fe40003fe0000 */
[----:B------:R-:W-:-:S02]  /*3810*/  PLOP3.LUT P2, PT, P0, PT, PT, 0x80, 0x8 ;  /* 0x000000000008781c */ /* 0x000fc4000074f070 */
[----:B------:R-:W-:Y:S01]  /*3820*/  PLOP3.LUT P3, PT, P0, PT, PT, 0x80, 0x8 ;  /* 0x000000000008781c */ /* 0x000fe2000076f070 */
[----:B------:R-:W-:Y:S01]  /*3830*/  VIADD R8, R0, 0x1 ;  /* 0x0000000100087836 */ /* 0x000fe20000000000 */
[----:B------:R-:W-:Y:S02]  /*3840*/  @P0 LOP3.LUT R10, R10, 0x2, RZ, 0xfc, !PT ;  /* 0x000000020a0a0812 */ /* 0x000fe400078efcff */
[----:B------:R-:W-:Y:S02]  /*3850*/  PLOP3.LUT P4, PT, P0, PT, PT, 0x80, 0x8 ;  /* 0x000000000008781c */ /* 0x000fe4000078f070 */
[----:B------:R-:W-:Y:S02]  /*3860*/  LOP3.LUT R10, R10, 0xfffffffe, RZ, 0xc0, !PT ;  /* 0xfffffffe0a0a7812 */ /* 0x000fe400078ec0ff */
[----:B------:R-:W-:Y:S02]  /*3870*/  PLOP3.LUT P5, PT, P0, PT, PT, 0x80, 0x8 ;  /* 0x000000000008781c */ /* 0x000fe400007af070 */
[----:B------:R-:W-:-:S11]  /*3880*/  @P0 LOP3.LUT R10, R10, 0x1, RZ, 0xfc, !PT ;  /* 0x000000010a0a0812 */ /* 0x000fd600078efcff */
.L_x_9755:
[----:B------:R-:W-:Y:S01]  /*3890*/  ISETP.NE.AND P6, PT, R12, RZ, PT ;  /* 0x000000ff0c00720c */ /* 0x000fe20003fc5270 */
[----:B------:R-:W0:-:S12]  /*38a0*/  LDCU UR4, c[0x0][0x390] ;  /* 0x00007200ff0477ac */ /* 0x000e180008000800 */
[----:B------:R-:W-:Y:S05]  /*38b0*/  @P6 BRA `(.L_x_9749) ;  /* 0x0000000000286947 */ /* 0x000fea0003800000 */
[----:B------:R-:W2:Y:S02]  /*38c0*/  LDG.E.U16 R0, desc[UR36][R16.64] ;  /* 0x0000002410007981 */ /* 0x000ea4000c1e1500 */
[C---:B--2---:R-:W-:Y:S02]  /*38d0*/  PRMT R2, R0.reuse, 0x7771, RZ ;  /* 0x0000777100027816 */ /* 0x044fe400000000ff */
[----:B------:R-:W-:Y:S02]  /*38e0*/  PRMT R0, R0, 0x7770, RZ ;  /* 0x0000777000007816 */ /* 0x000fe400000000ff */
[C---:B------:R-:W-:Y:S02]  /*38f0*/  PRMT R7, R2.reuse, 0x7610, R7 ;  /* 0x0000761002077816 */ /* 0x040fe40000000007 */
[C---:B------:R-:W-:Y:S02]  /*3900*/  PRMT R13, R2.reuse, 0x7610, R13 ;  /* 0x00007610020d7816 */ /* 0x040fe4000000000d */
[----:B------:R-:W-:-:S02]  /*3910*/  PRMT R9, R2, 0x7610, R9 ;  /* 0x0000761002097816 */ /* 0x000fc40000000009 */
[C---:B------:R-:W-:Y:S02]  /*3920*/  PRMT R6, R0.reuse, 0x7610, R6 ;  /* 0x0000761000067816 */ /* 0x040fe40000000006 */
[C---:B------:R-:W-:Y:S02]  /*3930*/  PRMT R14, R0.reuse, 0x7610, R14 ;  /* 0x00007610000e7816 */ /* 0x040fe4000000000e */
[----:B------:R-:W-:Y:S01]  /*3940*/  PRMT R11, R0, 0x7610, R11 ;  /* 0x00007610000b7816 */ /* 0x000fe2000000000b */
[----:B------:R-:W-:Y:S06]  /*3950*/  BRA `(.L_x_9750) ;  /* 0x0000003c00987947 */ /* 0x000fec0003800000 */
.L_x_9749:
        /* <DEDUP_REMOVED lines=296> */
.L_x_9751:
[----:B------:R-:W-:-:S04]  /*4be0*/  LOP3.LUT R15, R0, 0xfffffffe, RZ, 0xc0, !PT ;  /* 0xfffffffe000f7812 */ /* 0x000fc800078ec0ff */
[----:B------:R-:W-:-:S04]  /*4bf0*/  IADD3 R14, P6, PT, R15, R16, RZ ;  /* 0x000000100f0e7210 */ /* 0x000fc80007fde0ff */
[----:B------:R-:W-:-:S05]  /*4c00*/  IADD3.X R15, PT, PT, RZ, R17, RZ, P6, !PT ;  /* 0x00000011ff0f7210 */ /* 0x000fca00037fe4ff */
[----:B------:R-:W2:Y:S01]  /*4c10*/  LDG.E.U16 R14, desc[UR36][R14.64] ;  /* 0x000000240e0e7981 */ /* 0x000ea2000c1e1500 */
[----:B0-----:R-:W-:Y:S02]  /*4c20*/  VIADD R5, R3, UR4 ;  /* 0x0000000403057c36 */ /* 0x001fe40008000000 */
        /* <DEDUP_REMOVED lines=227> */
.L_x_9752:
        /* <DEDUP_REMOVED lines=232> */
.L_x_9753:
[----:B------:R-:W-:-:S04]  /*68e0*/  LOP3.LUT R7, R13, 0xfffffffe, RZ, 0xc0, !PT ;  /* 0xfffffffe0d077812 */ /* 0x000fc800078ec0ff */
[----:B------:R-:W-:-:S05]  /*68f0*/  IADD3 R6, P6, PT, R7, R16, RZ ;  /* 0x0000001007067210 */ /* 0x000fca0007fde0ff */
[----:B------:R-:W-:-:S05]  /*6900*/  IMAD.X R7, RZ, RZ, R17, P6 ;  /* 0x000000ffff077224 */ /* 0x000fca00030e0611 */
[----:B------:R-:W2:Y:S01]  /*6910*/  LDG.E.U16 R6, desc[UR36][R6.64] ;  /* 0x0000002406067981 */ /* 0x000ea2000c1e1500 */
[----:B------:R-:W-:Y:S01]  /*6920*/  IADD3 R5, PT, PT, R5, UR4, RZ ;  /* 0x0000000405057c10 */ /* 0x000fe2000fffe0ff */
[----:B------:R-:W-:-:S04]  /*6930*/  IMAD.MOV.U32 R4, RZ, RZ, RZ ;  /* 0x000000ffff047224 */ /* 0x000fc800078e00ff */
        /* <DEDUP_REMOVED lines=226> */
.L_x_9754:
[----:B------:R-:W-:-:S04]  /*7760*/  LOP3.LUT R5, R15, 0xfffffffe, RZ, 0xc0, !PT ;  /* 0xfffffffe0f057812 */ /* 0x000fc800078ec0ff */
[----:B------:R-:W-:-:S04]  /*7770*/  IADD3 R4, P6, PT, R5, R16, RZ ;  /* 0x0000001005047210 */ /* 0x000fc80007fde0ff */
[----:B------:R-:W-:-:S05]  /*7780*/  IADD3.X R5, PT, PT, RZ, R17, RZ, P6, !PT ;  /* 0x00000011ff057210 */ /* 0x000fca00037fe4ff */
[----:B------:R-:W2:Y:S02]  /*7790*/  LDG.E.U16 R4, desc[UR36][R4.64] ;  /* 0x0000002404047981 */ /* 0x000ea4000c1e1500 */
[C---:B--2---:R-:W-:Y:S02]  /*77a0*/  PRMT R6, R4.reuse, 0x7770, RZ ;  /* 0x0000777004067816 */ /* 0x044fe400000000ff */
[----:B------:R-:W-:-:S07]  /*77b0*/  PRMT R7, R4, 0x7771, RZ ;  /* 0x0000777104077816 */ /* 0x000fce00000000ff */
.L_x_9750:
[----:B------:R-:W-:Y:S01]  /*77c0*/  LOP3.LUT P6, R15, R0, 0xff, RZ, 0xc0, !PT ;  /* 0x000000ff000f7812 */ /* 0x000fe200078cc0ff */
[----:B------:R-:W1:Y:S01]  /*77d0*/  LDCU UR5, c[0x0][0x388] ;  /* 0x00007100ff0577ac */ /* 0x000e620008000800 */
[----:B------:R-:W-:Y:S02]  /*77e0*/  P2R R5, PR, RZ, 0x10 ;  /* 0x00000010ff057803 */ /* 0x000fe40000000000 */
[----:B------:R-:W-:Y:S02]  /*77f0*/  PLOP3.LUT P3, PT, P3, P6, PT, 0x80, 0x8 ;  /* 0x000000000008781c */ /* 0x000fe40001f6d070 */
[----:B------:R-:W-:Y:S01]  /*7800*/  LOP3.LUT P6, R4, R2, 0xff, RZ, 0xc0, !PT ;  /* 0x000000ff02047812 */ /* 0x000fe200078cc0ff */
[----:B0-----:R-:W-:Y:S01]  /*7810*/  IMAD.U32 R2, RZ, RZ, UR4 ;  /* 0x00000004ff027e24 */ /* 0x001fe2000f8e00ff */
[----:B------:R-:W-:Y:S02]  /*7820*/  LOP3.LUT P4, RZ, R10, 0x1, RZ, 0xc0, !PT ;  /* 0x000000010aff7812 */ /* 0x000fe4000788c0ff */
[----:B------:R-:W-:Y:S01]  /*7830*/  PLOP3.LUT P2, PT, P2, P6, PT, 0x80, 0x8 ;  /* 0x000000000008781c */ /* 0x000fe2000174d070 */
[----:B------:R-:W-:Y:S01]  /*7840*/  IMAD R3, R2, 0x4, R3 ;  /* 0x0000000402037824 */ /* 0x000fe200078e0203 */
[----:B------:R-:W-:-:S02]  /*7850*/  LOP3.LUT P6, R11, R11, 0xff, RZ, 0xc0, !PT ;  /* 0x000000ff0b0b7812 */ /* 0x000fc400078cc0ff */
[----:B------:R-:W-:Y:S02]  /*7860*/  P2R R18, PR, RZ, 0x20 ;  /* 0x00000020ff127803 */ /* 0x000fe40000000000 */
[----:B------:R-:W-:Y:S02]  /*7870*/  PLOP3.LUT P1, PT, P1, P6, PT, 0x80, 0x8 ;  /* 0x000000000008781c */ /* 0x000fe40000f2d070 */
[----:B------:R-:W-:Y:S02]  /*7880*/  LOP3.LUT P6, R9, R9, 0xff, RZ, 0xc0, !PT ;  /* 0x000000ff09097812 */ /* 0x000fe400078cc0ff */
[----:B------:R-:W-:Y:S02]  /*7890*/  LOP3.LUT P5, RZ, R10, 0x2, RZ, 0xc0, !PT ;  /* 0x000000020aff7812 */ /* 0x000fe400078ac0ff */
[----:B------:R-:W-:Y:S02]  /*78a0*/  PLOP3.LUT P4, PT, P4, P6, PT, 0x80, 0x8 ;  /* 0x000000000008781c */ /* 0x000fe4000278d070 */
[----:B------:R-:W-:-:S02]  /*78b0*/  LOP3.LUT P6, R14, R14, 0xff, RZ, 0xc0, !PT ;  /* 0x000000ff0e0e7812 */ /* 0x000fc400078cc0ff */
[----:B------:R-:W-:Y:S02]  /*78c0*/  LOP3.LUT R10, R10, 0xfffffffe, RZ, 0xc0, !PT ;  /* 0xfffffffe0a0a7812 */ /* 0x000fe400078ec0ff */
[----:B------:R-:W-:Y:S02]  /*78d0*/  PLOP3.LUT P5, PT, P5, P6, PT, 0x80, 0x8 ;  /* 0x000000000008781c */ /* 0x000fe40002fad070 */
[----:B------:R-:W-:Y:S02]  /*78e0*/  LOP3.LUT P6, R13, R13, 0xff, RZ, 0xc0, !PT ;  /* 0x000000ff0d0d7812 */ /* 0x000fe400078cc0ff */
[----:B-1----:R-:W-:Y:S02]  /*78f0*/  MOV R0, UR5 ;  /* 0x0000000500007c02 */ /* 0x002fe40008000f00 */
[----:B------:R-:W-:Y:S02]  /*7900*/  PLOP3.LUT P0, PT, P0, P6, PT, 0x80, 0x8 ;  /* 0x000000000008781c */ /* 0x000fe4000070d070 */
[----:B------:R-:W-:-:S02]  /*7910*/  @P4 LOP3.LUT R10, R10, 0x1, RZ, 0xfc, !PT ;  /* 0x000000010a0a4812 */ /* 0x000fc400078efcff */
[----:B------:R-:W-:Y:S01]  /*7920*/  ISETP.NE.AND P4, PT, R5, RZ, PT ;  /* 0x000000ff0500720c */ /* 0x000fe20003f85270 */
[----:B------:R-:W-:Y:S01]  /*7930*/  IMAD R5, R2, 0x3, R3 ;  /* 0x0000000302057824 */ /* 0x000fe200078e0203 */
[----:B------:R-:W-:Y:S02]  /*7940*/  LOP3.LUT R10, R10, 0xfffffffd, RZ, 0xc0, !PT ;  /* 0xfffffffd0a0a7812 */ /* 0x000fe400078ec0ff */
[----:B------:R-:W-:Y:S02]  /*7950*/  LOP3.LUT P6, R6, R6, 0xff, RZ, 0xc0, !PT ;  /* 0x000000ff06067812 */ /* 0x000fe400078cc0ff */
[----:B------:R-:W-:Y:S02]  /*7960*/  @P5 LOP3.LUT R10, R10, 0x2, RZ, 0xfc, !PT ;  /* 0x000000020a0a5812 */ /* 0x000fe400078efcff */
[----:B------:R-:W-:Y:S02]  /*7970*/  ISETP.NE.AND P5, PT, R18, RZ, PT ;  /* 0x000000ff1200720c */ /* 0x000fe40003fa5270 */
[----:B------:R-:W-:-:S02]  /*7980*/  PLOP3.LUT P4, PT, P4, P6, PT, 0x80, 0x8 ;  /* 0x000000000008781c */ /* 0x000fc4000278d070 */
[----:B------:R-:W-:-:S04]  /*7990*/  LOP3.LUT P6, R18, R7, 0xff, RZ, 0xc0, !PT ;  /* 0x000000ff07127812 */ /* 0x000fc800078cc0ff */
[----:B------:R-:W-:Y:S02]  /*79a0*/  PLOP3.LUT P5, PT, P5, P6, PT, 0x80, 0x8 ;  /* 0x000000000008781c */ /* 0x000fe40002fad070 */
[----:B------:R-:W-:-:S13]  /*79b0*/  ISETP.GE.U32.AND P6, PT, R5, R0, PT ;  /* 0x000000000500720c */ /* 0x000fda0003fc6070 */
[----:B------:R-:W-:Y:S05]  /*79c0*/  @!P6 BRA `(.L_x_9755) ;  /* 0xffffffbc00b0e947 */ /* 0x000fea000383ffff */
[----:B------:R-:W-:Y:S05]  /*79d0*/  BSYNC.RECONVERGENT B1 ;  /* 0x0000000000017941 */ /* 0x000fea0003800200 */
.L_x_9748:
[----:B------:R-:W-:Y:S02]  /*79e0*/  SEL R5, RZ, 0x1, !P3 ;  /* 0x00000001ff057807 */ /* 0x000fe40005800000 */
[----:B------:R-:W-:Y:S02]  /*79f0*/  ISETP.NE.AND P3, PT, R15, RZ, PT ;  /* 0x000000ff0f00720c */ /* 0x000fe40003f65270 */
[C---:B------:R-:W-:Y:S02]  /*7a00*/  LOP3.LUT P6, RZ, R10.reuse, 0x2, RZ, 0xc0, !PT ;  /* 0x000000020aff7812 */ /* 0x040fe400078cc0ff */
[----:B------:R-:W-:Y:S02]  /*7a10*/  SEL R28, RZ, 0x1, !P3 ;  /* 0x00000001ff1c7807 */ /* 0x000fe40005800000 */
[----:B------:R-:W-:Y:S02]  /*7a20*/  LOP3.LUT P3, RZ, R10, 0x1, RZ, 0xc0, !PT ;  /* 0x000000010aff7812 */ /* 0x000fe4000786c0ff */
[----:B------:R-:W-:-:S02]  /*7a30*/  SEL R8, RZ, 0x1, !P2 ;  /* 0x00000001ff087807 */ /* 0x000fc40005000000 */
[----:B------:R-:W-:Y:S02]  /*7a40*/  SEL R7, RZ, 0x1, !P1 ;  /* 0x00000001ff077807 */ /* 0x000fe40004800000 */
[----:B------:R-:W-:Y:S02]  /*7a50*/  SEL R12, RZ, 0x1, !P0 ;  /* 0x00000001ff0c7807 */ /* 0x000fe40004000000 */
[----:B------:R-:W-:Y:S02]  /*7a60*/  ISETP.NE.AND P2, PT, R6, RZ, PT ;  /* 0x000000ff0600720c */ /* 0x000fe40003f45270 */
[----:B------:R-:W-:Y:S02]  /*7a70*/  ISETP.NE.AND P1, PT, R13, RZ, PT ;  /* 0x000000ff0d00720c */ /* 0x000fe40003f25270 */
[----:B------:R-:W-:Y:S02]  /*7a80*/  SEL R10, RZ, 0x1, !P6 ;  /* 0x00000001ff0a7807 */ /* 0x000fe40007000000 */
        /* <DEDUP_REMOVED lines=8> */
[----:B------:R-:W-:Y:S02]  /*7b10*/  PRMT R9, R5, 0x7610, R9 ;  /* 0x0000761005097816 */ /* 0x000fe40000000009 */
[----:B------:R-:W-:Y:S02]  /*7b20*/  PRMT R5, R10, 0x7610, R5 ;  /* 0x000076100a057816 */ /* 0x000fe40000000005 */
[----:B------:R-:W-:Y:S02]  /*7b30*/  PRMT R10, R11, 0x7610, R10 ;  /* 0x000076100b0a7816 */ /* 0x000fe4000000000a */
[----:B------:R-:W-:Y:S02]  /*7b40*/  PRMT R4, R12, 0x7610, R4 ;  /* 0x000076100c047816 */ /* 0x000fe40000000004 */
[----:B------:R-:W-:-:S02]  /*7b50*/  PRMT R11, R13, 0x7610, R11 ;  /* 0x000076100d0b7816 */ /* 0x000fc4000000000b */
[----:B------:R-:W-:Y:S02]  /*7b60*/  SEL R27, RZ, 0x1, !P4 ;  /* 0x00000001ff1b7807 */ /* 0x000fe40006000000 */
[----:B------:R-:W-:Y:S02]  /*7b70*/  SEL R26, RZ, 0x1, !P0 ;  /* 0x00000001ff1a7807 */ /* 0x000fe40004000000 */
[----:B------:R-:W-:Y:S02]  /*7b80*/  SEL R25, RZ, 0x1, !P6 ;  /* 0x00000001ff197807 */ /* 0x000fe40007000000 */
[----:B------:R-:W-:Y:S02]  /*7b90*/  SEL R17, RZ, 0x1, !P3 ;  /* 0x00000001ff117807 */ /* 0x000fe40005800000 */
[----:B------:R-:W-:Y:S02]  /*7ba0*/  SEL R16, RZ, 0x1, !P1 ;  /* 0x00000001ff107807 */ /* 0x000fe40004800000 */
[----:B------:R-:W-:-:S02]  /*7bb0*/  SEL R24, RZ, 0x1, !P2 ;  /* 0x00000001ff187807 */ /* 0x000fc40005000000 */
[----:B------:R-:W-:-:S07]  /*7bc0*/  SEL R23, RZ, 0x1, !P5 ;  /* 0x00000001ff177807 */ /* 0x000fce0006800000 */
.L_x_9747:
[----:B------:R-:W-:Y:S05]  /*7bd0*/  BSYNC.RECONVERGENT B0 ;  /* 0x0000000000007941 */ /* 0x000fea0003800200 */
.L_x_9746:
[----:B------:R-:W-:Y:S01]  /*7be0*/  ISETP.GE.U32.AND P0, PT, R3, R0, PT ;  /* 0x000000000300720c */ /* 0x000fe20003f06070 */
[----:B------:R-:W-:-:S12]  /*7bf0*/  BSSY.RECONVERGENT B0, `(.L_x_9756) ;  /* 0x000048c000007945 */ /* 0x000fd80003800200 */
[----:B------:R-:W-:Y:S05]  /*7c00*/  @P0 BRA `(.L_x_9757) ;  /* 0x0000004800280947 */ /* 0x000fea0003800000 */
[----:B------:R-:W0:Y:S02]  /*7c10*/  LDC R12, c[0x0][0x3c4] ;  /* 0x0000f100ff0c7b82 */ /* 0x000e240000000800 */
[C---:B0-----:R-:W-:Y:S01]  /*7c20*/  ISETP.NE.AND P0, PT, R12.reuse, RZ, PT ;  /* 0x000000ff0c00720c */ /* 0x041fe20003f05270 */
[----:B------:R-:W-:Y:S01]  /*7c30*/  VIADD R22, R12, 0xffffffff ;  /* 0xffffffff0c167836 */ /* 0x000fe20000000000 */
[----:B------:R-:W-:-:S04]  /*7c40*/  CS2R R12, SRZ ;  /* 0x00000000000c7805 */ /* 0x000fc8000001ff00 */
        /* <DEDUP_REMOVED lines=277> */
.L_x_9759:
[----:B------:R-:W-:Y:S02]  /*8da0*/  SHF.R.U32.HI R12, RZ, 0x1, R18 ;  /* 0x00000001ff0c7819 */ /* 0x000fe40000011612 */
[----:B------:R-:W-:-:S07]  /*8db0*/  MOV R13, RZ ;  /* 0x000000ff000d7202 */ /* 0x000fce0000000f00 */
.L_x_9758:
[----:B------:R-:W0:Y:S02]  /*8dc0*/  LDCU.64 UR4, c[0x0][0x750] ;  /* 0x0000ea00ff0477ac */ /* 0x000e240008000a00 */
[----:B0-----:R-:W-:-:S05]  /*8dd0*/  IADD3 R20, P1, PT, R20, UR4, RZ ;  /* 0x0000000414147c10 */ /* 0x001fca000ff3e0ff */
[----:B------:R-:W-:Y:S01]  /*8de0*/  IMAD.X R19, RZ, RZ, UR5, P1 ;  /* 0x00000005ff137e24 */ /* 0x000fe200088e06ff */
        /* <DEDUP_REMOVED lines=287> */
.L_x_9761:
[----:B------:R-:W-:Y:S01]  /*9fe0*/  SHF.R.U32.HI R30, RZ, 0x1, R18 ;  /* 0x00000001ff1e7819 */ /* 0x000fe20000011612 */
[----:B------:R-:W-:-:S07]  /*9ff0*/  IMAD.MOV.U32 R31, RZ, RZ, RZ ;  /* 0x000000ffff1f7224 */ /* 0x000fce00078e00ff */
.L_x_9760:
        /* <DEDUP_REMOVED lines=287> */
.L_x_9763:
[----:B------:R-:W-:Y:S02]  /*b1f0*/  SHF.R.U32.HI R16, RZ, 0x1, R18 ;  /* 0x00000001ff107819 */ /* 0x000fe40000011612 */
[----:B------:R-:W-:-:S07]  /*b200*/  MOV R17, RZ ;  /* 0x000000ff00117202 */ /* 0x000fce0000000f00 */
.L_x_9762:
        /* <DEDUP_REMOVED lines=287> */
.L_x_9765:
[----:B------:R-:W-:Y:S01]  /*c400*/  SHF.R.U32.HI R14, RZ, 0x1, R18 ;  /* 0x00000001ff0e7819 */ /* 0x000fe20000011612 */
[----:B------:R-:W-:-:S07]  /*c410*/  IMAD.MOV.U32 R15, RZ, RZ, RZ ;  /* 0x000000ffff0f7224 */ /* 0x000fce00078e00ff */
.L_x_9764:
        /* <DEDUP_REMOVED lines=9> */
.L_x_9757:
[----:B------:R-:W-:Y:S05]  /*c4b0*/  BSYNC.RECONVERGENT B0 ;  /* 0x0000000000007941 */ /* 0x000fea0003800200 */
.L_x_9756:
        /* <DEDUP_REMOVED lines=45> */
.L_x_9767:
[----:B------:R-:W-:Y:S05]  /*c790*/  BSYNC.RECONVERGENT B0 ;  /* 0x0000000000007941 */ /* 0x000fea0003800200 */
.L_x_9766:
        /* <DEDUP_REMOVED lines=11> */
[----:B------:R-:W-:-:S13]  /*c850*/  PLOP3.LUT P4, PT, P0, P4, PT, 0x80, 0x8 ;  /* 0x000000000008781c */ /* 0x000fda0000789070 */
.L_x_9727:
[----:B------:R-:W-:Y:S02]  /*c860*/  SEL R17, RZ, 0x1, !P4 ;  /* 0x00000001ff117807 */ /* 0x000fe40006000000 */
[----:B------:R-:W-:-:S07]  /*c870*/  SEL R18, RZ, 0x1, !P3 ;  /* 0x00000001ff127807 */ /* 0x000fce0005800000 */
.L_x_9714:
[----:B------:R-:W-:Y:S05]  /*c880*/  BSYNC.RECONVERGENT B6 ;  /* 0x0000000000067941 */ /* 0x000fea0003800200 */
.L_x_9713:
        /* <DEDUP_REMOVED lines=13> */
[----:B---3--:R-:W-:Y:S02]  /*c960*/  ISETP.GE.U32.AND P0, PT, R9, 0x2, PT ;  /* 0x000000020900780c */ /* 0x008fe40003f06070 */
[----:B------:R-:W-:-:S05]  /*c970*/  LEA R0, R0, R3, 0x1 ;  /* 0x0000000300007211 */ /* 0x000fca00078e08ff */
[----:B------:R0:W-:Y:S06]  /*c980*/  STS.U16 [R0], R7 ;  /* 0x0000000700007388 */ /* 0x0001ec0000000400 */
[----:B------:R-:W-:Y:S05]  /*c990*/  @!P0 BRA `(.L_x_9768) ;  /* 0x0000000000688947 */ /* 0x000fea0003800000 */
[----:B------:R-:W-:-:S07]  /*c9a0*/  IMAD.MOV.U32 R2, RZ, RZ, R9 ;  /* 0x000000ffff027224 */ /* 0x000fce00078e0009 */
.L_x_9771:
        /* <DEDUP_REMOVED lines=10> */
[----:B------:R-:W-:Y:S02]  /*ca50*/  LOP3.LUT P0, RZ, R18, 0xff, RZ, 0xc0, !PT ;  /* 0x000000ff12ff7812 */ /* 0x000fe4000780c0ff */
[----:B------:R-:W-:Y:S02]  /*ca60*/  LOP3.LUT P1, RZ, R17, 0xff, RZ, 0xc0, !PT ;  /* 0x000000ff11ff7812 */ /* 0x000fe4000782c0ff */
[----:B------:R-:W-:-:S06]  /*ca70*/  LEA R2, R2, R3, 0x1 ;  /* 0x0000000302027211 */ /* 0x000fcc00078e08ff */
[----:B------:R-:W1:Y:S02]  /*ca80*/  LDS.U16 R2, [R2] ;  /* 0x0000000002027984 */ /* 0x000e640000000400 */
[C---:B-1----:R-:W-:Y:S02]  /*ca90*/  PRMT R6, R2.reuse, 0x7770, RZ ;  /* 0x0000777002067816 */ /* 0x042fe400000000ff */
[----:B0-----:R-:W-:Y:S02]  /*caa0*/  PRMT R7, R2, 0x7771, RZ ;  /* 0x0000777102077816 */ /* 0x001fe400000000ff */
[----:B------:R-:W-:Y:S02]  /*cab0*/  ISETP.NE.AND P0, PT, R6, RZ, P0 ;  /* 0x000000ff0600720c */ /* 0x000fe40000705270 */
[----:B------:R-:W-:Y:S02]  /*cac0*/  ISETP.NE.AND P1, PT, R7, RZ, P1 ;  /* 0x000000ff0700720c */ /* 0x000fe40000f25270 */
[----:B------:R-:W-:-:S02]  /*cad0*/  SEL R18, RZ, 0x1, !P0 ;  /* 0x00000001ff127807 */ /* 0x000fc40004000000 */
[----:B------:R-:W-:-:S04]  /*cae0*/  SEL R17, RZ, 0x1, !P1 ;  /* 0x00000001ff117807 */ /* 0x000fc80004800000 */
[----:B------:R-:W-:-:S05]  /*caf0*/  PRMT R7, R17, 0x7604, R18 ;  /* 0x0000760411077816 */ /* 0x000fca0000000012 */
[----:B------:R1:W-:Y:S02]  /*cb00*/  STS.U16 [R0], R7 ;  /* 0x0000000700007388 */ /* 0x0003e40000000400 */
.L_x_9770:
[----:B------:R-:W-:Y:S05]  /*cb10*/  BSYNC.RECONVERGENT B0 ;  /* 0x0000000000007941 */ /* 0x000fea0003800200 */
.L_x_9769:
[----:B------:R-:W-:Y:S01]  /*cb20*/  IMAD.MOV.U32 R2, RZ, RZ, R11 ;  /* 0x000000ffff027224 */ /* 0x000fe200078e000b */
[----:B------:R-:W-:Y:S06]  /*cb30*/  @P2 BRA `(.L_x_9771) ;  /* 0xfffffffc009c2947 */ /* 0x000fec000383ffff */
.L_x_9768:
[----:B------:R-:W3:Y:S02]  /*cb40*/  LDCU UR4, c[0x0][0x39c] ;  /* 0x00007380ff0477ac */ /* 0x000ee40008000800 */
[----:B---3--:R-:W-:-:S09]  /*cb50*/  UISETP.NE.AND UP0, UPT, UR4, URZ, UPT ;  /* 0x000000ff0400728c */ /* 0x008fd2000bf05270 */
[----:B------:R-:W-:Y:S05]  /*cb60*/  BRA.U !UP0, `(.L_x_9772) ;  /* 0x0000000108f47547 */ /* 0x000fea000b800000 */
[----:B------:R-:W3:Y:S02]  /*cb70*/  LDC R9, c[0x0][0x360] ;  /* 0x0000d800ff097b82 */ /* 0x000ee40000000800 */
[----:B---3--:R-:W-:Y:S01]  /*cb80*/  ISETP.GE.U32.AND P0, PT, R9, 0x21, PT ;  /* 0x000000210900780c */ /* 0x008fe20003f06070 */
[----:B01----:R-:W-:-:S12]  /*cb90*/  IMAD.MOV.U32 R0, RZ, RZ, R9 ;  /* 0x000000ffff007224 */ /* 0x003fd800078e0009 */
[----:B------:R-:W-:Y:S05]  /*cba0*/  @!P0 BRA `(.L_x_9773) ;  /* 0x0000000000948947 */ /* 0x000fea0003800000 */
[----:B------:R-:W0:Y:S01]  /*cbb0*/  S2UR UR5, SR_CgaCtaId ;  /* 0x00000000000579c3 */ /* 0x000e220000008800 */
[----:B------:R-:W-:Y:S01]  /*cbc0*/  UMOV UR4, 0x400 ;  /* 0x0000040000047882 */ /* 0x000fe20000000000 */
[----:B--2---:R-:W-:Y:S01]  /*cbd0*/  IMAD R0, R4, R9, R5 ;  /* 0x0000000904007224 */ /* 0x004fe200078e0205 */
[----:B------:R-:W-:Y:S01]  /*cbe0*/  UIADD3 UR4, UPT, UPT, UR4, 0x10, URZ ;  /* 0x0000001004047890 */ /* 0x000fe2000fffe0ff */
[----:B------:R-:W-:Y:S02]  /*cbf0*/  PRMT R3, R17, 0x7604, R18 ;  /* 0x0000760411037816 */ /* 0x000fe40000000012 */
[----:B------:R-:W-:Y:S01]  /*cc00*/  ISETP.GE.U32.AND P0, PT, R9, 0x40, PT ;  /* 0x000000400900780c */ /* 0x000fe20003f06070 */
[----:B0-----:R-:W-:-:S06]  /*cc10*/  ULEA UR4, UR5, UR4, 0x18 ;  /* 0x0000000405047291 */ /* 0x001fcc000f8ec0ff */
[----:B------:R-:W-:Y:S02]  /*cc20*/  LEA R2, R0, UR4, 0x1 ;  /* 0x0000000400027c11 */ /* 0x000fe4000f8e08ff */
[----:B------:R-:W-:-:S03]  /*cc30*/  MOV R0, 0x20 ;  /* 0x0000002000007802 */ /* 0x000fc60000000f00 */
[----:B------:R0:W-:Y:S01]  /*cc40*/  STS.U16 [R2], R3 ;  /* 0x0000000302007388 */ /* 0x0001e20000000400 */
[----:B------:R-:W-:Y:S05]  /*cc50*/  @!P0 BRA `(.L_x_9773) ;  /* 0x0000000000688947 */ /* 0x000fea0003800000 */
[----:B0-----:R-:W-:-:S07]  /*cc60*/  IMAD.MOV.U32 R3, RZ, RZ, R9 ;  /* 0x000000ffff037224 */ /* 0x001fce00078e0009 */
.L_x_9776:
        /* <DEDUP_REMOVED lines=9> */
[----:B------:R-:W-:Y:S02]  /*cd00*/  LOP3.LUT R3, R3, 0x7fe, RZ, 0xc0, !PT ;  /* 0x000007fe03037812 */ /* 0x000fe400078ec0ff */
[----:B------:R-:W-:Y:S02]  /*cd10*/  LOP3.LUT P0, RZ, R18, 0xff, RZ, 0xc0, !PT ;  /* 0x000000ff12ff7812 */ /* 0x000fe4000780c0ff */
[----:B------:R-:W-:Y:S02]  /*cd20*/  IADD3 R3, PT, PT, R2, R3, RZ ;  /* 0x0000000302037210 */ /* 0x000fe40007ffe0ff */
[----:B------:R-:W-:-:S04]  /*cd30*/  LOP3.LUT P1, RZ, R17, 0xff, RZ, 0xc0, !PT ;  /* 0x000000ff11ff7812 */ /* 0x000fc8000782c0ff */
[----:B------:R-:W0:Y:S02]  /*cd40*/  LDS.U16 R3, [R3] ;  /* 0x0000000003037984 */ /* 0x000e240000000400 */
[C---:B0-----:R-:W-:Y:S02]  /*cd50*/  PRMT R6, R3.reuse, 0x7770, RZ ;  /* 0x0000777003067816 */ /* 0x041fe400000000ff */
[----:B------:R-:W-:Y:S02]  /*cd60*/  PRMT R7, R3, 0x7771, RZ ;  /* 0x0000777103077816 */ /* 0x000fe400000000ff */
[----:B------:R-:W-:Y:S02]  /*cd70*/  ISETP.NE.AND P0, PT, R6, RZ, P0 ;  /* 0x000000ff0600720c */ /* 0x000fe40000705270 */
[----:B------:R-:W-:Y:S02]  /*cd80*/  ISETP.NE.AND P1, PT, R7, RZ, P1 ;  /* 0x000000ff0700720c */ /* 0x000fe40000f25270 */
[----:B------:R-:W-:-:S02]  /*cd90*/  SEL R18, RZ, 0x1, !P0 ;  /* 0x00000001ff127807 */ /* 0x000fc40004000000 */
[----:B------:R-:W-:-:S04]  /*cda0*/  SEL R17, RZ, 0x1, !P1 ;  /* 0x00000001ff117807 */ /* 0x000fc80004800000 */
[----:B------:R-:W-:-:S05]  /*cdb0*/  PRMT R7, R17, 0x7604, R18 ;  /* 0x0000760411077816 */ /* 0x000fca0000000012 */
[----:B------:R0:W-:Y:S02]  /*cdc0*/  STS.U16 [R2], R7 ;  /* 0x0000000702007388 */ /* 0x0001e40000000400 */
.L_x_9775:
[----:B------:R-:W-:Y:S05]  /*cdd0*/  BSYNC.RECONVERGENT B0 ;  /* 0x0000000000007941 */ /* 0x000fea0003800200 */
.L_x_9774:
[----:B------:R-:W-:Y:S01]  /*cde0*/  IMAD.MOV.U32 R3, RZ, RZ, R8 ;  /* 0x000000ffff037224 */ /* 0x000fe200078e0008 */
[----:B------:R-:W-:Y:S06]  /*cdf0*/  @P2 BRA `(.L_x_9776) ;  /* 0xfffffffc009c2947 */ /* 0x000fec000383ffff */
.L_x_9773:
[----:B------:R-:W-:Y:S01]  /*ce00*/  ISETP.GE.U32.AND P0, PT, R0, 0x2, PT ;  /* 0x000000020000780c */ /* 0x000fe20003f06070 */
[----:B------:R-:W-:Y:S05]  /*ce10*/  WARPSYNC.ALL ;  /* 0x0000000000007948 */ /* 0x000fea0003800000 */
[----:B------:R-:W-:Y:S07]  /*ce20*/  BAR.SYNC.DEFER_BLOCKING 0x0 ;  /* 0x0000000000007b1d */ /* 0x000fee0000010000 */
[----:B------:R-:W-:Y:S05]  /*ce30*/  @!P0 BRA `(.L_x_9772) ;  /* 0x0000000000408947 */ /* 0x000fea0003800000 */
[----:B0-----:R-:W-:-:S07]  /*ce40*/  IMAD.MOV.U32 R3, RZ, RZ, 0x1 ;  /* 0x00000001ff037424 */ /* 0x001fce00078e00ff */
.L_x_9777:
[----:B------:R-:W-:Y:S02]  /*ce50*/  LOP3.LUT R2, R18, 0xffff, RZ, 0xc0, !PT ;  /* 0x0000ffff12027812 */ /* 0x000fe400078ec0ff */
[C---:B------:R-:W-:Y:S02]  /*ce60*/  LOP3.LUT R6, R17.reuse, 0xffff, RZ, 0xc0, !PT ;  /* 0x0000ffff11067812 */ /* 0x040fe400078ec0ff */
[----:B------:R-:W-:Y:S02]  /*ce70*/  PRMT R2, R2, 0x8880, RZ ;  /* 0x0000888002027816 */ /* 0x000fe400000000ff */
[----:B------:R-:W-:Y:S02]  /*ce80*/  PRMT R6, R6, 0x8880, RZ ;  /* 0x0000888006067816 */ /* 0x000fe400000000ff */
[----:B------:R-:W-:Y:S02]  /*ce90*/  LOP3.LUT P0, RZ, R18, 0xff, RZ, 0xc0, !PT ;  /* 0x000000ff12ff7812 */ /* 0x000fe4000780c0ff */
[----:B------:R-:W0:Y:S01]  /*cea0*/  SHFL.DOWN PT, R2, R2, R3, 0x1f ;  /* 0x08001f0302027589 */ /* 0x000e2200000e0000 */
[----:B------:R-:W-:-:S03]  /*ceb0*/  LOP3.LUT P1, RZ, R17, 0xff, RZ, 0xc0, !PT ;  /* 0x000000ff11ff7812 */ /* 0x000fc6000782c0ff */
[----:B------:R1:W3:Y:S02]  /*cec0*/  SHFL.DOWN PT, R6, R6, R3, 0x1f ;  /* 0x08001f0306067589 */ /* 0x0002e400000e0000 */
[----:B-1----:R-:W-:-:S04]  /*ced0*/  SHF.L.U32 R3, R3, 0x1, RZ ;  /* 0x0000000103037819 */ /* 0x002fc800000006ff */
[----:B------:R-:W-:Y:S02]  /*cee0*/  ISETP.GE.AND P2, PT, R3, R0, PT ;  /* 0x000000000300720c */ /* 0x000fe40003f46270 */
[----:B0-----:R-:W-:Y:S02]  /*cef0*/  ISETP.NE.AND P0, PT, R2, RZ, P0 ;  /* 0x000000ff0200720c */ /* 0x001fe40000705270 */
[----:B---3--:R-:W-:Y:S02]  /*cf00*/  ISETP.NE.AND P1, PT, R6, RZ, P1 ;  /* 0x000000ff0600720c */ /* 0x008fe40000f25270 */
[----:B------:R-:W-:Y:S02]  /*cf10*/  SEL R18, RZ, 0x1, !P0 ;  /* 0x00000001ff127807 */ /* 0x000fe40004000000 */
[----:B------:R-:W-:-:S05]  /*cf20*/  SEL R17, RZ, 0x1, !P1 ;  /* 0x00000001ff117807 */ /* 0x000fca0004800000 */
[----:B------:R-:W-:Y:S05]  /*cf30*/  @!P2 BRA `(.L_x_9777) ;  /* 0xfffffffc00c4a947 */ /* 0x000fea000383ffff */
.L_x_9772:
        /* <DEDUP_REMOVED lines=12> */
[----:B0-----:R-:W-:-:S04]  /*d000*/  IMAD R3, R0, UR8, R3 ;  /* 0x0000000800037c24 */ /* 0x001fc8000f8e0203 */
[----:B------:R-:W-:Y:S02]  /*d010*/  IMAD.SHL.U32 R3, R3, 0x2, RZ ;  /* 0x0000000203037824 */ /* 0x000fe400078e00ff */
[----:B------:R-:W-:Y:S05]  /*d020*/  BRA.U !UP0, `(.L_x_9778) ;  /* 0x0000001108447547 */ /* 0x000fea000b800000 */
[----:B------:R-:W0:Y:S01]  /*d030*/  LDCU.64 UR8, c[0x0][0x560] ;  /* 0x0000ac00ff0877ac */ /* 0x000e220008000a00 */
[----:B------:R-:W-:Y:S01]  /*d040*/  HFMA2 R2, -RZ, RZ, 0, 0 ;  /* 0x00000000ff027431 */ /* 0x000fe200000001ff */
[----:B------:R-:W1:Y:S01]  /*d050*/  LDCU UR7, c[0x0][0x55c] ;  /* 0x0000ab80ff0777ac */ /* 0x000e620008000800 */
[----:B------:R-:W2:Y:S01]  /*d060*/  LDCU UR6, c[0x0][0x688] ;  /* 0x0000d100ff0677ac */ /* 0x000ea20008000800 */
[----:B------:R-:W-:Y:S02]  /*d070*/  UISETP.NE.AND UP1, UPT, UR5, URZ, UPT ;  /* 0x000000ff0500728c */ /* 0x000fe4000bf25270 */
        /* <DEDUP_REMOVED lines=268> */
.L_x_9778:
        /* <DEDUP_REMOVED lines=276> */
.L_x_9779:
        /* <DEDUP_REMOVED lines=286> */
.L_x_9781:
        /* <DEDUP_REMOVED lines=276> */
.L_x_9782:
        /* <DEDUP_REMOVED lines=25> */
.L_x_9784:
[----:B------:R-:W-:Y:S05]  /*11730*/  BSYNC.RECONVERGENT B0 ;  /* 0x0000000000007941 */ /* 0x000fea0003800200 */
.L_x_9783:
        /* <DEDUP_REMOVED lines=35> */
.L_x_9786:
[----:B------:R-:W-:Y:S05]  /*11970*/  BSYNC.RECONVERGENT B0 ;  /* 0x0000000000007941 */ /* 0x000fea0003800200 */
.L_x_9785:
        /* <DEDUP_REMOVED lines=30> */
[----:B------:R-:W-:Y:S01]  /*11b60*/  PRMT R9, R18, 0x9910, RZ ;  /* 0x0000991012097816 */ /* 0x000fe200000000ff */
[----:B------:R-:W-:Y:S01]  /*11b70*/  BSSY.RECONVERGENT B1, `(.L_x_9790) ;  /* 0x0000010000017945 */ /* 0x000fe20003800200 */
[----:B------:R-:W-:Y:S02]  /*11b80*/  IMAD.MOV.U32 R10, RZ, RZ, R8 ;  /* 0x000000ffff0a7224 */ /* 0x000fe400078e0008 */
[----:B------:R-:W-:-:S03]  /*11b90*/  ISETP.NE.AND P1, PT, R9, RZ, PT ;  /* 0x000000ff0900720c */ /* 0x000fc60003f25270 */
[----:B------:R-:W2:Y:S01]  /*11ba0*/  LDC.64 R2, c[0x0][0x770] ;  /* 0x0001dc00ff027b82 */ /* 0x000ea20000000a00 */
[----:B------:R-:W-:Y:S01]  /*11bb0*/  PLOP3.LUT P2, PT, P1, PT, PT, 0x80, 0x8 ;  /* 0x000000000008781c */ /* 0x000fe20000f4f070 */
[----:B0-----:R-:W-:Y:S02]  /*11bc0*/  IMAD R11, R0, UR7, RZ ;  /* 0x00000007000b7c24 */ /* 0x001fe4000f8e02ff */
[----:B-1----:R-:W-:-:S10]  /*11bd0*/  IMAD R13, R13, UR6, RZ ;  /* 0x000000060d0d7c24 */ /* 0x002fd4000f8e02ff */
.L_x_9791:
[----:B------:R-:W-:-:S05]  /*11be0*/  IADD3 R9, PT, PT, R11, R10, RZ ;  /* 0x0000000a0b097210 */ /* 0x000fca0007ffe0ff */
[----:B--2---:R-:W-:-:S05]  /*11bf0*/  IMAD.WIDE.U32 R8, R9, 0x2, R2 ;  /* 0x0000000209087825 */ /* 0x004fca00078e0002 */
[----:B------:R-:W2:Y:S04]  /*11c00*/  LDG.E.U8 R12, desc[UR36][R8.64] ;  /* 0x00000024080c7981 */ /* 0x000ea8000c1e1100 */
[----:B------:R-:W3:Y:S01]  /*11c10*/  LDG.E.U8 R0, desc[UR36][R8.64+0x1] ;  /* 0x0000012408007981 */ /* 0x000ee2000c1e1100 */
[----:B------:R-:W-:-:S05]  /*11c20*/  IMAD.IADD R10, R13, 0x1, R10 ;  /* 0x000000010d0a7824 */ /* 0x000fca00078e020a */
[----:B------:R-:W-:Y:S02]  /*11c30*/  ISETP.GE.U32.AND P3, PT, R10, UR8, PT ;  /* 0x000000080a007c0c */ /* 0x000fe4000bf66070 */
[----:B--2---:R-:W-:Y:S02]  /*11c40*/  ISETP.NE.AND P1, PT, R12, RZ, P1 ;  /* 0x000000ff0c00720c */ /* 0x004fe40000f25270 */
[----:B---3--:R-:W-:-:S09]  /*11c50*/  ISETP.NE.AND P2, PT, R0, RZ, P2 ;  /* 0x000000ff0000720c */ /* 0x008fd20001745270 */
[----:B------:R-:W-:Y:S05]  /*11c60*/  @!P3 BRA `(.L_x_9791) ;  /* 0xfffffffc00dcb947 */ /* 0x000fea000383ffff */
[----:B------:R-:W-:Y:S05]  /*11c70*/  BSYNC.RECONVERGENT B1 ;  /* 0x0000000000017941 */ /* 0x000fea0003800200 */
.L_x_9790:
[----:B------:R-:W-:Y:S02]  /*11c80*/  SEL R18, RZ, 0x1, !P1 ;  /* 0x00000001ff127807 */ /* 0x000fe40004800000 */
[----:B------:R-:W-:Y:S01]  /*11c90*/  SEL R17, RZ, 0x1, !P2 ;  /* 0x00000001ff117807 */ /* 0x000fe20005000000 */
[----:B------:R-:W-:Y:S06]  /*11ca0*/  BRA `(.L_x_9789) ;  /* 0x00000000006c7947 */ /* 0x000fec0003800000 */
.L_x_9788:
[----:B------:R-:W0:Y:S01]  /*11cb0*/  LDCU UR7, c[0x0][0x398] ;  /* 0x00007300ff0777ac */ /* 0x000e220008000800 */
[----:B------:R-:W-:Y:S02]  /*11cc0*/  PRMT R17, R18, 0x7610, R17 ;  /* 0x0000761012117816 */ /* 0x000fe40000000011 */
[----:B0-----:R-:W-:-:S13]  /*11cd0*/  ISETP.GE.U32.AND P1, PT, R4, UR7, PT ;  /* 0x0000000704007c0c */ /* 0x001fda000bf26070 */
        /* <DEDUP_REMOVED lines=8> */
[----:B------:R-:W-:-:S07]  /*11d60*/  PLOP3.LUT P2, PT, P1, PT, PT, 0x80, 0x8 ;  /* 0x000000000008781c */ /* 0x000fce0000f4f070 */
[----:B------:R-:W3:Y:S01]  /*11d70*/  LDC R14, c[0x0][0x364] ;  /* 0x0000d900ff0e7b82 */ /* 0x000ee20000000800 */
[----:B0-----:R-:W-:-:S07]  /*11d80*/  IMAD R0, R0, UR6, RZ ;  /* 0x0000000600007c24 */ /* 0x001fce000f8e02ff */
.L_x_9793:
[----:B------:R-:W-:-:S05]  /*11d90*/  IADD3 R8, PT, PT, R0, R11, RZ ;  /* 0x0000000b00087210 */ /* 0x000fca0007ffe0ff */
[----:B-1----:R-:W-:-:S04]  /*11da0*/  IMAD R8, R8, R12, R5 ;  /* 0x0000000c08087224 */ /* 0x002fc800078e0205 */
[----:B--2---:R-:W-:-:S05]  /*11db0*/  IMAD.WIDE.U32 R8, R8, 0x2, R2 ;  /* 0x0000000208087825 */ /* 0x004fca00078e0002 */
[----:B------:R-:W2:Y:S04]  /*11dc0*/  LDG.E.U8 R13, desc[UR36][R8.64] ;  /* 0x00000024080d7981 */ /* 0x000ea8000c1e1100 */
[----:B------:R-:W4:Y:S01]  /*11dd0*/  LDG.E.U8 R10, desc[UR36][R8.64+0x1] ;  /* 0x00000124080a7981 */ /* 0x000f22000c1e1100 */
[----:B---3--:R-:W-:-:S05]  /*11de0*/  IMAD.IADD R11, R14, 0x1, R11 ;  /* 0x000000010e0b7824 */ /* 0x008fca00078e020b */
[----:B------:R-:W-:Y:S02]  /*11df0*/  ISETP.GE.U32.AND P3, PT, R11, UR7, PT ;  /* 0x000000070b007c0c */ /* 0x000fe4000bf66070 */
[----:B--2---:R-:W-:Y:S02]  /*11e00*/  ISETP.NE.AND P1, PT, R13, RZ, P1 ;  /* 0x000000ff0d00720c */ /* 0x004fe40000f25270 */
[----:B----4-:R-:W-:-:S09]  /*11e10*/  ISETP.NE.AND P2, PT, R10, RZ, P2 ;  /* 0x000000ff0a00720c */ /* 0x010fd20001745270 */
[----:B------:R-:W-:Y:S05]  /*11e20*/  @!P3 BRA `(.L_x_9793) ;  /* 0xfffffffc00d8b947 */ /* 0x000fea000383ffff */
[----:B------:R-:W-:Y:S05]  /*11e30*/  BSYNC.RECONVERGENT B1 ;  /* 0x0000000000017941 */ /* 0x000fea0003800200 */
.L_x_9792:
[----:B------:R-:W-:Y:S02]  /*11e40*/  SEL R18, RZ, 0x1, !P1 ;  /* 0x00000001ff127807 */ /* 0x000fe40004800000 */
[----:B------:R-:W-:-:S07]  /*11e50*/  SEL R17, RZ, 0x1, !P2 ;  /* 0x00000001ff117807 */ /* 0x000fce0005000000 */
.L_x_9789:
[----:B------:R-:W-:Y:S05]  /*11e60*/  BSYNC.RECONVERGENT B0 ;  /* 0x0000000000007941 */ /* 0x000fea0003800200 */
.L_x_9787:
        /* <DEDUP_REMOVED lines=11> */
.L_x_9797:
        /* <DEDUP_REMOVED lines=8> */
[----:B------:R-:W-:Y:S02]  /*11fa0*/  LOP3.LUT P1, RZ, R18, 0xff, RZ, 0xc0, !PT ;  /* 0x000000ff12ff7812 */ /* 0x000fe4000782c0ff */
[----:B------:R-:W-:Y:S02]  /*11fb0*/  LOP3.LUT P2, RZ, R17, 0xff, RZ, 0xc0, !PT ;  /* 0x000000ff11ff7812 */ /* 0x000fe4000784c0ff */
[----:B------:R-:W-:-:S06]  /*11fc0*/  LEA R2, R2, UR8, 0x1 ;  /* 0x0000000802027c11 */ /* 0x000fcc000f8e08ff */
        /* <DEDUP_REMOVED lines=9> */
.L_x_9796:
[----:B------:R-:W-:Y:S05]  /*12060*/  BSYNC.RECONVERGENT B0 ;  /* 0x0000000000007941 */ /* 0x000fea0003800200 */
.L_x_9795:
[----:B------:R-:W-:-:S03]  /*12070*/  UISETP.GT.U32.AND UP0, UPT, UR4, 0x3, UPT ;  /* 0x000000030400788c */ /* 0x000fc6000bf04070 */
[----:B------:R-:W-:-:S06]  /*12080*/  UMOV UR4, UR7 ;  /* 0x0000000700047c82 */ /* 0x000fcc0008000000 */
[----:B------:R-:W-:Y:S05]  /*12090*/  BRA.U UP0, `(.L_x_9797) ;  /* 0xfffffffd00a07547 */ /* 0x000fea000b83ffff */
.L_x_9794:
        /* <DEDUP_REMOVED lines=12> */
.L_x_9802:
[----:B------:R-:W-:Y:S01]  /*12160*/  USHF.R.U32.HI UR7, URZ, 0x1, UR5 ;  /* 0x00000001ff077899 */ /* 0x000fe20008011605 */
[----:B------:R-:W-:Y:S05]  /*12170*/  BAR.SYNC.DEFER_BLOCKING 0x0 ;  /* 0x0000000000007b1d */ /* 0x000fea0000010000 */
[----:B------:R-:W-:Y:S01]  /*12180*/  IADD3 R2, PT, PT, R5, UR7, RZ ;  /* 0x0000000705027c10 */ /* 0x000fe2000fffe0ff */
[----:B------:R-:W-:Y:S03]  /*12190*/  BSSY.RECONVERGENT B0, `(.L_x_9800) ;  /* 0x0000010000007945 */ /* 0x000fe60003800200 */
[----:B------:R-:W-:-:S04]  /*121a0*/  ISETP.GE.U32.AND P1, PT, R2, UR6, PT ;  /* 0x0000000602007c0c */ /* 0x000fc8000bf26070 */
[----:B------:R-:W-:-:S13]  /*121b0*/  ISETP.GE.U32.OR P1, PT, R5, UR7, P1 ;  /* 0x0000000705007c0c */ /* 0x000fda0008f26470 */
[----:B0-----:R-:W-:Y:S05]  /*121c0*/  @P1 BRA `(.L_x_9801) ;  /* 0x0000000000301947 */ /* 0x001fea0003800000 */
[----:B------:R-:W-:Y:S01]  /*121d0*/  ULOP3.LUT UR8, UR5, 0x7fe, URZ, 0xc0, !UPT ;  /* 0x000007fe05087892 */ /* 0x000fe2000f8ec0ff */
[----:B------:R-:W-:Y:S02]  /*121e0*/  LOP3.LUT P1, RZ, R18, 0xff, RZ, 0xc0, !PT ;  /* 0x000000ff12ff7812 */ /* 0x000fe4000782c0ff */
[----:B------:R-:W-:-:S06]  /*121f0*/  LOP3.LUT P2, RZ, R17, 0xff, RZ, 0xc0, !PT ;  /* 0x000000ff11ff7812 */ /* 0x000fcc000784c0ff */
[----:B-1----:R-:W0:Y:S02]  /*12200*/  LDS.U16 R3, [R0+UR8] ;  /* 0x0000000800037984 */ /* 0x002e240008000400 */
        /* <DEDUP_REMOVED lines=8> */
.L_x_9801:
[----:B------:R-:W-:Y:S05]  /*12290*/  BSYNC.RECONVERGENT B0 ;  /* 0x0000000000007941 */ /* 0x000fea0003800200 */
.L_x_9800:
[----:B------:R-:W-:-:S03]  /*122a0*/  UISETP.GT.U32.AND UP0, UPT, UR5, 0x7f, UPT ;  /* 0x0000007f0500788c */ /* 0x000fc6000bf04070 */
[----:B------:R-:W-:-:S06]  /*122b0*/  UMOV UR5, UR7 ;  /* 0x0000000700057c82 */ /* 0x000fcc0008000000 */
[----:B------:R-:W-:Y:S05]  /*122c0*/  BRA.U UP0, `(.L_x_9802) ;  /* 0xfffffffd00a47547 */ /* 0x000fea000b83ffff */
.L_x_9799:
[----:B------:R-:W-:Y:S01]  /*122d0*/  BAR.SYNC.DEFER_BLOCKING 0x0 ;  /* 0x0000000000007b1d */ /* 0x000fe20000010000 */
[----:B------:R-:W-:-:S09]  /*122e0*/  UISETP.GE.U32.AND UP0, UPT, UR4, 0x2, UPT ;  /* 0x000000020400788c */ /* 0x000fd2000bf06070 */
[----:B------:R-:W-:Y:S05]  /*122f0*/  BRA.U !UP0, `(.L_x_9798) ;  /* 0x0000000108447547 */ /* 0x000fea000b800000 */
[----:B01----:R-:W-:-:S07]  /*12300*/  IMAD.MOV.U32 R0, RZ, RZ, 0x1 ;  /* 0x00000001ff007424 */ /* 0x003fce00078e00ff */
.L_x_9803:
[----:B------:R-:W-:Y:S02]  /*12310*/  LOP3.LUT R2, R18, 0xffff, RZ, 0xc0, !PT ;  /* 0x0000ffff12027812 */ /* 0x000fe400078ec0ff */
[----:B------:R-:W-:Y:S02]  /*12320*/  LOP3.LUT R3, R17, 0xffff, RZ, 0xc0, !PT ;  /* 0x0000ffff11037812 */ /* 0x000fe400078ec0ff */
[----:B------:R-:W-:Y:S02]  /*12330*/  PRMT R2, R2, 0x8880, RZ ;  /* 0x0000888002027816 */ /* 0x000fe400000000ff */
[----:B------:R-:W-:Y:S02]  /*12340*/  PRMT R5, R3, 0x8880, RZ ;  /* 0x0000888003057816 */ /* 0x000fe400000000ff */
[----:B------:R-:W-:Y:S01]  /*12350*/  LOP3.LUT P1, RZ, R18, 0xff, RZ, 0xc0, !PT ;  /* 0x000000ff12ff7812 */ /* 0x000fe2000782c0ff */
[----:B------:R-:W-:Y:S01]  /*12360*/  IMAD.MOV.U32 R3, RZ, RZ, R2 ;  /* 0x000000ffff037224 */ /* 0x000fe200078e0002 */
[----:B------:R-:W-:-:S02]  /*12370*/  LOP3.LUT P2, RZ, R17, 0xff, RZ, 0xc0, !PT ;  /* 0x000000ff11ff7812 */ /* 0x000fc4000784c0ff */
[----:B------:R-:W0:Y:S04]  /*12380*/  SHFL.DOWN PT, R5, R5, R0, 0x1f ;  /* 0x08001f0005057589 */ /* 0x000e2800000e0000 */
[----:B------:R1:W2:Y:S02]  /*12390*/  SHFL.DOWN PT, R3, R3, R0, 0x1f ;  /* 0x08001f0003037589 */ /* 0x0002a400000e0000 */
[----:B-1----:R-:W-:-:S04]  /*123a0*/  SHF.L.U32 R0, R0, 0x1, RZ ;  /* 0x0000000100007819 */ /* 0x002fc800000006ff */
[----:B------:R-:W-:Y:S02]  /*123b0*/  ISETP.GE.AND P3, PT, R0, UR4, PT ;  /* 0x0000000400007c0c */ /* 0x000fe4000bf66270 */
[----:B0-----:R-:W-:Y:S02]  /*123c0*/  ISETP.NE.AND P2, PT, R5, RZ, P2 ;  /* 0x000000ff0500720c */ /* 0x001fe40001745270 */
[----:B--2---:R-:W-:Y:S02]  /*123d0*/  ISETP.NE.AND P1, PT, R3, RZ, P1 ;  /* 0x000000ff0300720c */ /* 0x004fe40000f25270 */
[----:B------:R-:W-:Y:S02]  /*123e0*/  SEL R17, RZ, 0x1, !P2 ;  /* 0x00000001ff117807 */ /* 0x000fe40005000000 */
[----:B------:R-:W-:-:S05]  /*123f0*/  SEL R18, RZ, 0x1, !P1 ;  /* 0x00000001ff127807 */ /* 0x000fca0004800000 */
[----:B------:R-:W-:Y:S05]  /*12400*/  @!P3 BRA `(.L_x_9803) ;  /* 0xfffffffc00c0b947 */ /* 0x000fea000383ffff */
.L_x_9798:
        /* <DEDUP_REMOVED lines=9> */
[----:B------:R-:W-:-:S03]  /*124a0*/  IADD3 R2, P0, PT, R16, UR4, RZ ;  /* 0x0000000410027c10 */ /* 0x000fc6000ff1e0ff */
[----:B------:R-:W-:Y:S02]  /*124b0*/  IMAD.X R5, RZ, RZ, UR5, P1 ;  /* 0x00000005ff057e24 */ /* 0x000fe400088e06ff */
[----:B01----:R-:W-:-:S04]  /*124c0*/  IMAD.X R3, RZ, RZ, UR5, P0 ;  /* 0x00000005ff037e24 */ /* 0x003fc800080e06ff */
[----:B------:R-:W2:Y:S04]  /*124d0*/  @P2 LDG.E.U8 R6, desc[UR36][R4.64] ;  /* 0x0000002404062981 */ /* 0x000ea8000c1e1100 */
[----:B------:R-:W3:Y:S01]  /*124e0*/  @P2 LDG.E.U8 R0, desc[UR36][R2.64] ;  /* 0x0000002402002981 */ /* 0x000ee2000c1e1100 */
[----:B------:R-:W0:Y:S01]  /*124f0*/  LDCU.U8 UR4, c[0x0][0x789] ;  /* 0x0000f120ff0477ac */ /* 0x000e220008000000 */
[----:B------:R-:W-:Y:S02]  /*12500*/  @P2 LOP3.LUT P0, RZ, R18, 0xff, RZ, 0xc0, !PT ;  /* 0x000000ff12ff2812 */ /* 0x000fe4000780c0ff */
[----:B------:R-:W-:Y:S01]  /*12510*/  @P2 LOP3.LUT P1, RZ, R17, 0xff, RZ, 0xc0, !PT ;  /* 0x000000ff11ff2812 */ /* 0x000fe2000782c0ff */
[----:B0-----:R-:W-:Y:S01]  /*12520*/  UISETP.NE.AND UP0, UPT, UR4, URZ, UPT ;  /* 0x000000ff0400728c */ /* 0x001fe2000bf05270 */
[----:B--2---:R-:W-:-:S02]  /*12530*/  @P2 ISETP.NE.AND P0, PT, R6, RZ, P0 ;  /* 0x000000ff0600220c */ /* 0x004fc40000705270 */
[----:B---3--:R-:W-:Y:S02]  /*12540*/  @P2 ISETP.NE.AND P1, PT, R0, RZ, P1 ;  /* 0x000000ff0000220c */ /* 0x008fe40000f25270 */
        /* <DEDUP_REMOVED lines=12> */
.L_x_9805:
        /* <DEDUP_REMOVED lines=19> */
.L_x_9806:
        /* <DEDUP_REMOVED lines=25> */
.L_x_9807:
[----:B------:R-:W0:Y:S01]  /*128d0*/  LDCU.64 UR4, c[0x0][0x758] ;  /* 0x0000eb00ff0477ac */ /* 0x000e220008000a00 */
[----:B------:R-:W-:-:S04]  /*128e0*/  LOP3.LUT P1, RZ, R17, 0xff, RZ, 0xc0, !PT ;  /* 0x000000ff11ff7812 */ /* 0x000fc8000782c0ff */
[----:B------:R-:W-:Y:S02]  /*128f0*/  SEL R3, RZ, 0x1, !P1 ;  /* 0x00000001ff037807 */ /* 0x000fe40004800000 */
[----:B0-----:R-:W-:-:S05]  /*12900*/  IADD3 R16, P0, PT, R16, UR4, RZ ;  /* 0x0000000410107c10 */ /* 0x001fca000ff1e0ff */
[----:B------:R-:W-:-:S05]  /*12910*/  IMAD.X R17, RZ, RZ, UR5, P0 ;  /* 0x00000005ff117e24 */ /* 0x000fca00080e06ff */
[----:B------:R-:W-:Y:S01]  /*12920*/  STG.E.U8 desc[UR36][R16.64], R3 ;  /* 0x0000000310007986 */ /* 0x000fe2000c101124 */
[----:B------:R-:W-:Y:S05]  /*12930*/  EXIT ;  /* 0x000000000000794d */ /* 0x000fea0003800000 */
.L_x_9804:
[----:B------:R-:W2:Y:S01]  /*12940*/  LDCU.U8 UR4, c[0x0][0x788] ;  /* 0x0000f100ff0477ac */ /* 0x000ea20008000000 */
[----:B------:R-:W3:Y:S01]  /*12950*/  LDCU.U8 UR5, c[0x0][0x789] ;  /* 0x0000f120ff0577ac */ /* 0x000ee20008000000 */
[----:B--2---:R-:W-:Y:S02]  /*12960*/  UISETP.NE.AND UP1, UPT, UR4, URZ, UPT ;  /* 0x000000ff0400728c */ /* 0x004fe4000bf25270 */
[----:B---3--:R-:W-:-:S07]  /*12970*/  UISETP.NE.AND UP0, UPT, UR5, URZ, UPT ;  /* 0x000000ff0500728c */ /* 0x008fce000bf05270 */
[----:B------:R-:W-:Y:S05]  /*12980*/  BRA.U !UP1, `(.L_x_9808) ;  /* 0x0000000109207547 */ /* 0x000fea000b800000 */
[----:B------:R-:W2:Y:S04]  /*12990*/  LDG.E.U8 R2, desc[UR36][R6.64] ;  /* 0x0000002406027981 */ /* 0x000ea8000c1e1100 */
[----:B01----:R-:W3:Y:S01]  /*129a0*/  LDG.E.U8 R0, desc[UR36][R6.64+0x1] ;  /* 0x0000012406007981 */ /* 0x003ee2000c1e1100 */
[----:B------:R-:W-:Y:S02]  /*129b0*/  LOP3.LUT P0, RZ, R18, 0xff, RZ, 0xc0, !PT ;  /* 0x000000ff12ff7812 */ /* 0x000fe4000780c0ff */
[----:B------:R-:W-:Y:S02]  /*129c0*/  LOP3.LUT P1, RZ, R17, 0xff, RZ, 0xc0, !PT ;  /* 0x000000ff11ff7812 */ /* 0x000fe4000782c0ff */
[----:B--2---:R-:W-:Y:S02]  /*129d0*/  ISETP.NE.AND P0, PT, R2, RZ, P0 ;  /* 0x000000ff0200720c */ /* 0x004fe40000705270 */
[----:B---3--:R-:W-:-:S02]  /*129e0*/  ISETP.NE.AND P1, PT, R0, RZ, P1 ;  /* 0x000000ff0000720c */ /* 0x008fc40000f25270 */
[----:B------:R-:W-:Y:S02]  /*129f0*/  SEL R18, RZ, 0x1, !P0 ;  /* 0x00000001ff127807 */ /* 0x000fe40004000000 */
[----:B------:R-:W-:-:S09]  /*12a00*/  SEL R17, RZ, 0x1, !P1 ;  /* 0x00000001ff117807 */ /* 0x000fd20004800000 */
.L_x_9808:
        /* <DEDUP_REMOVED lines=8> */
[----:B------:R-:W3:Y:S01]  /*12a90*/  LDCU.64 UR6, c[0x4][0x7b8] ;  /* 0x0100f700ff0677ac */ /* 0x000ee20008000a00 */
[----:B01----:R-:W0:Y:S01]  /*12aa0*/  LDC.64 R2, c[0x4][R2] ;  /* 0x0100000002027b82 */ /* 0x003e220000000a00 */
[----:B------:R-:W-:Y:S01]  /*12ab0*/  IMAD.MOV.U32 R13, RZ, RZ, RZ ;  /* 0x000000ffff0d7224 */ /* 0x000fe200078e00ff */
[----:B------:R-:W1:Y:S01]  /*12ac0*/  LDCU.64 UR8, c[0x4][0x18] ;  /* 0x01000300ff0877ac */ /* 0x000e620008000a00 */
[----:B--2---:R-:W-:Y:S01]  /*12ad0*/  IMAD.U32 R4, RZ, RZ, UR4 ;  /* 0x00000004ff047e24 */ /* 0x004fe2000f8e00ff */
[----:B------:R-:W-:Y:S01]  /*12ae0*/  MOV R5, UR5 ;  /* 0x0000000500057c02 */ /* 0x000fe20008000f00 */
[----:B---3--:R-:W-:-:S02]  /*12af0*/  IMAD.U32 R6, RZ, RZ, UR6 ;  /* 0x00000006ff067e24 */ /* 0x008fc4000f8e00ff */
[----:B------:R-:W-:Y:S01]  /*12b00*/  IMAD.U32 R7, RZ, RZ, UR7 ;  /* 0x00000007ff077e24 */ /* 0x000fe2000f8e00ff */
[----:B-1----:R-:W-:Y:S01]  /*12b10*/  MOV R10, UR8 ;  /* 0x00000008000a7c02 */ /* 0x002fe20008000f00 */
[----:B------:R-:W-:-:S07]  /*12b20*/  IMAD.U32 R11, RZ, RZ, UR9 ;  /* 0x00000009ff0b7e24 */ /* 0x000fce000f8e00ff */
[----:B------:R-:W-:-:S07]  /*12b30*/  LEPC R20, `(.L_x_9810) ;  /* 0x000000001014794e */ /* 0x000fce0000000000 */
[----:B0-----:R-:W-:Y:S05]  /*12b40*/  CALL.ABS.NOINC R2 ;  /* 0x0000000002007343 */ /* 0x001fea0003c00000 */
.L_x_9810:
[----:B------:R-:W2:Y:S01]  /*12b50*/  LDCU.64 UR4, c[0x0][0x758] ;  /* 0x0000eb00ff0477ac */ /* 0x000ea20008000a00 */
[----:B------:R-:W-:-:S04]  /*12b60*/  LOP3.LUT P0, RZ, R18, 0xff, RZ, 0xc0, !PT ;  /* 0x000000ff12ff7812 */ /* 0x000fc8000780c0ff */
[----:B------:R-:W-:Y:S02]  /*12b70*/  SEL R5, RZ, 0x1, !P0 ;  /* 0x00000001ff057807 */ /* 0x000fe40004000000 */
[----:B--2---:R-:W-:Y:S01]  /*12b80*/  IADD3 R2, P1, PT, R19, UR4, RZ ;  /* 0x0000000413027c10 */ /* 0x004fe2000ff3e0ff */
[----:B------:R-:W2:Y:S04]  /*12b90*/  LDCU UR4, c[0x0][0x78c] ;  /* 0x0000f180ff0477ac */ /* 0x000ea80008000800 */
[----:B01----:R-:W-:-:S05]  /*12ba0*/  IMAD.X R3, RZ, RZ, UR5, P1 ;  /* 0x00000005ff037e24 */ /* 0x003fca00088e06ff */
[----:B------:R0:W-:Y:S01]  /*12bb0*/  STG.E.U8 desc[UR36][R2.64], R5 ;  /* 0x0000000502007986 */ /* 0x0001e2000c101124 */
[----:B--2---:R-:W-:-:S09]  /*12bc0*/  UISETP.NE.AND UP0, UPT, UR4, 0x1, UPT ;  /* 0x000000010400788c */ /* 0x004fd2000bf05270 */
[----:B0-----:R-:W-:Y:S05]  /*12bd0*/  BRA.U !UP0, `(.L_x_9811) ;  /* 0x0000000108407547 */ /* 0x001fea000b800000 */
        /* <DEDUP_REMOVED lines=12> */
[----:B---3--:R-:W-:Y:S01]  /*12ca0*/  IMAD.U32 R10, RZ, RZ, UR8 ;  /* 0x00000008ff0a7e24 */ /* 0x008fe2000f8e00ff */
[----:B------:R-:W-:-:S07]  /*12cb0*/  MOV R11, UR9 ;  /* 0x00000009000b7c02 */ /* 0x000fce0008000f00 */
[----:B------:R-:W-:-:S07]  /*12cc0*/  LEPC R20, `(.L_x_9811) ;  /* 0x000000001014794e */ /* 0x000fce0000000000 */
[----:B--2---:R-:W-:Y:S05]  /*12cd0*/  CALL.ABS.NOINC R2 ;  /* 0x0000000002007343 */ /* 0x004fea0003c00000 */
.L_x_9811:
[----:B------:R-:W0:Y:S01]  /*12ce0*/  LDCU.64 UR4, c[0x0][0x758] ;  /* 0x0000eb00ff0477ac */ /* 0x000e220008000a00 */
[----:B------:R-:W-:-:S04]  /*12cf0*/  LOP3.LUT P0, RZ, R17, 0xff, RZ, 0xc0, !PT ;  /* 0x000000ff11ff7812 */ /* 0x000fc8000780c0ff */
[----:B------:R-:W-:Y:S02]  /*12d00*/  SEL R3, RZ, 0x1, !P0 ;  /* 0x00000001ff037807 */ /* 0x000fe40004000000 */
[----:B0-----:R-:W-:-:S04]  /*12d10*/  IADD3 R16, P1, PT, R16, UR4, RZ ;  /* 0x0000000410107c10 */ /* 0x001fc8000ff3e0ff */
[----:B------:R-:W-:-:S05]  /*12d20*/  IADD3.X R17, PT, PT, RZ, UR5, RZ, P1, !PT ;  /* 0x00000005ff117c10 */ /* 0x000fca0008ffe4ff */
[----:B------:R-:W-:Y:S01]  /*12d30*/  STG.E.U8 desc[UR36][R16.64], R3 ;  /* 0x0000000310007986 */ /* 0x000fe2000c101124 */
[----:B------:R-:W-:Y:S05]  /*12d40*/  EXIT ;  /* 0x000000000000794d */ /* 0x000fea0003800000 */
.L_x_9809:
[----:B------:R-:W-:Y:S04]  /*12d50*/  STG.E.U8 desc[UR36][R6.64], R18 ;  /* 0x0000001206007986 */ /* 0x000fe8000c101124 */
[----:B------:R-:W-:Y:S01]  /*12d60*/  STG.E.U8 desc[UR36][R6.64+0x1], R17 ;  /* 0x0000011106007986 */ /* 0x000fe2000c101124 */
[----:B------:R-:W-:Y:S05]  /*12d70*/  EXIT ;  /* 0x000000000000794d */ /* 0x000fea0003800000 */
.L_x_9780:
        /* <DEDUP_REMOVED lines=19> */
[----:B------:R-:W-:Y:S01]  /*12eb0*/  IMAD.X R5, RZ, RZ, UR5, P1 ;  /* 0x00000005ff057e24 */ /* 0x000fe200088e06ff */
[----:B------:R-:W-:-:S05]  /*12ec0*/  IADD3.X R3, PT, PT, RZ, UR5, RZ, P0, !PT ;  /* 0x00000005ff037c10 */ /* 0x000fca00087fe4ff */
        /* <DEDUP_REMOVED lines=20> */
.L_x_9813:
        /* <DEDUP_REMOVED lines=19> */
.L_x_9814:
        /* <DEDUP_REMOVED lines=25> */
.L_x_9815:
[----:B------:R-:W0:Y:S01]  /*132d0*/  LDCU.64 UR4, c[0x0][0x758] ;  /* 0x0000eb00ff0477ac */ /* 0x000e220008000a00 */
[----:B------:R-:W-:-:S04]  /*132e0*/  LOP3.LUT P1, RZ, R17, 0xff, RZ, 0xc0, !PT ;  /* 0x000000ff11ff7812 */ /* 0x000fc8000782c0ff */
[----:B------:R-:W-:Y:S02]  /*132f0*/  SEL R3, RZ, 0x1, !P1 ;  /* 0x00000001ff037807 */ /* 0x000fe40004800000 */
[----:B0-----:R-:W-:-:S04]  /*13300*/  IADD3 R16, P0, PT, R16, UR4, RZ ;  /* 0x0000000410107c10 */ /* 0x001fc8000ff1e0ff */
[----:B------:R-:W-:-:S05]  /*13310*/  IADD3.X R17, PT, PT, RZ, UR5, RZ, P0, !PT ;  /* 0x00000005ff117c10 */ /* 0x000fca00087fe4ff */
[----:B------:R-:W-:Y:S01]  /*13320*/  STG.E.U8 desc[UR36][R16.64], R3 ;  /* 0x0000000310007986 */ /* 0x000fe2000c101124 */
[----:B------:R-:W-:Y:S05]  /*13330*/  EXIT ;  /* 0x000000000000794d */ /* 0x000fea0003800000 */
.L_x_9812:
[----:B------:R-:W0:Y:S01]  /*13340*/  LDCU.U8 UR4, c[0x0][0x788] ;  /* 0x0000f100ff0477ac */ /* 0x000e220008000000 */
[----:B------:R-:W1:Y:S01]  /*13350*/  LDCU.U8 UR5, c[0x0][0x789] ;  /* 0x0000f120ff0577ac */ /* 0x000e620008000000 */
[----:B0-----:R-:W-:Y:S02]  /*13360*/  UISETP.NE.AND UP0, UPT, UR4, URZ, UPT ;  /* 0x000000ff0400728c */ /* 0x001fe4000bf05270 */
[----:B-1----:R-:W-:-:S07]  /*13370*/  UISETP.NE.AND UP1, UPT, UR5, URZ, UPT ;  /* 0x000000ff0500728c */ /* 0x002fce000bf25270 */
[----:B------:R-:W-:Y:S05]  /*13380*/  BRA.U !UP0, `(.L_x_9816) ;  /* 0x0000000108207547 */ /* 0x000fea000b800000 */
[----:B------:R-:W2:Y:S04]  /*13390*/  LDG.E.U8 R2, desc[UR36][R6.64] ;  /* 0x0000002406027981 */ /* 0x000ea8000c1e1100 */
[----:B------:R-:W3:Y:S01]  /*133a0*/  LDG.E.U8 R0, desc[UR36][R6.64+0x1] ;  /* 0x0000012406007981 */ /* 0x000ee2000c1e1100 */
[----:B------:R-:W-:Y:S02]  /*133b0*/  LOP3.LUT P0, RZ, R18, 0xff, RZ, 0xc0, !PT ;  /* 0x000000ff12ff7812 */ /* 0x000fe4000780c0ff */
[----:B------:R-:W-:Y:S02]  /*133c0*/  LOP3.LUT P1, RZ, R17, 0xff, RZ, 0xc0, !PT ;  /* 0x000000ff11ff7812 */ /* 0x000fe4000782c0ff */
[----:B--2---:R-:W-:Y:S02]  /*133d0*/  ISETP.NE.AND P0, PT, R2, RZ, P0 ;  /* 0x000000ff0200720c */ /* 0x004fe40000705270 */
[----:B---3--:R-:W-:-:S02]  /*133e0*/  ISETP.NE.AND P1, PT, R0, RZ, P1 ;  /* 0x000000ff0000720c */ /* 0x008fc40000f25270 */
[----:B------:R-:W-:Y:S02]  /*133f0*/  SEL R18, RZ, 0x1, !P0 ;  /* 0x00000001ff127807 */ /* 0x000fe40004000000 */
[----:B------:R-:W-:-:S09]  /*13400*/  SEL R17, RZ, 0x1, !P1 ;  /* 0x00000001ff117807 */ /* 0x000fd20004800000 */
.L_x_9816:
        /* <DEDUP_REMOVED lines=20> */
.L_x_9818:
        /* <DEDUP_REMOVED lines=25> */
.L_x_9819:
[----:B------:R-:W0:Y:S01]  /*136e0*/  LDCU.64 UR4, c[0x0][0x758] ;  /* 0x0000eb00ff0477ac */ /* 0x000e220008000a00 */
[----:B------:R-:W-:-:S04]  /*136f0*/  LOP3.LUT P0, RZ, R17, 0xff, RZ, 0xc0, !PT ;  /* 0x000000ff11ff7812 */ /* 0x000fc8000780c0ff */
[----:B------:R-:W-:Y:S02]  /*13700*/  SEL R3, RZ, 0x1, !P0 ;  /* 0x00000001ff037807 */ /* 0x000fe40004000000 */
[----:B0-----:R-:W-:-:S04]  /*13710*/  IADD3 R16, P1, PT, R16, UR4, RZ ;  /* 0x0000000410107c10 */ /* 0x001fc8000ff3e0ff */
[----:B------:R-:W-:-:S05]  /*13720*/  IADD3.X R17, PT, PT, RZ, UR5, RZ, P1, !PT ;  /* 0x00000005ff117c10 */ /* 0x000fca0008ffe4ff */
[----:B------:R-:W-:Y:S01]  /*13730*/  STG.E.U8 desc[UR36][R16.64], R3 ;  /* 0x0000000310007986 */ /* 0x000fe2000c101124 */
[----:B------:R-:W-:Y:S05]  /*13740*/  EXIT ;  /* 0x000000000000794d */ /* 0x000fea0003800000 */
.L_x_9817:
[----:B------:R-:W-:Y:S04]  /*13750*/  STG.E.U8 desc[UR36][R6.64], R18 ;  /* 0x0000001206007986 */ /* 0x000fe8000c101124 */
[----:B------:R-:W-:Y:S01]  /*13760*/  STG.E.U8 desc[UR36][R6.64+0x1], R17 ;  /* 0x0000011106007986 */ /* 0x000fe2000c101124 */
[----:B------:R-:W-:Y:S05]  /*13770*/  EXIT ;  /* 0x000000000000794d */ /* 0x000fea0003800000 */
.L_x_9820:
        /* <DEDUP_REMOVED lines=16> */
.L_x_10045:


//--------------------- .text._ZN2at6native13reduce_kernelILi128ELi4ENS0_8ReduceOpIbNS0_14func_wrapper_tIbZNS0_12prod_functorIbbbEclERNS_14TensorIteratorEEUlbbE_EEjbLi4ELi4EEEEEvT1_ --------------------------
	.section	.text._ZN2at6native13reduce_kernelILi128ELi4ENS0_8ReduceOpIbNS0_14func_wrapper_tIbZNS0_12prod_functorIbbbEclERNS_14TensorIteratorEEUlbbE_EEjbLi4ELi4EEEEEvT1_,"ax",@progbits
	.align	128
        .global         _ZN2at6native13reduce_kernelILi128ELi4ENS0_8ReduceOpIbNS0_14func_wrapper_tIbZNS0_12prod_functorIbbbEclERNS_14TensorIteratorEEUlbbE_EEjbLi4ELi4EEEEEvT1_
        .type           _ZN2at6native13reduce_kernelILi128ELi4ENS0_8ReduceOpIbNS0_14func_wrapper_tIbZNS0_12prod_functorIbbbEclERNS_14TensorIteratorEEUlbbE_EEjbLi4ELi4EEEEEvT1_,@function
        .size           _ZN2at6native13reduce_kernelILi128ELi4ENS0_8ReduceOpIbNS0_14func_wrapper_tIbZNS0_12prod_functorIbbbEclERNS_14TensorIteratorEEUlbbE_EEjbLi4ELi4EEEEEvT1_,(.L_x_10046 - _ZN2at6native13reduce_kernelILi128ELi4ENS0_8ReduceOpIbNS0_14func_wrapper_tIbZNS0_12prod_functorIbbbEclERNS_14TensorIteratorEEUlbbE_EEjbLi4ELi4EEEEEvT1_)
        .other          _ZN2at6native13reduce_kernelILi128ELi4ENS0_8ReduceOpIbNS0_14func_wrapper_tIbZNS0_12prod_functorIbbbEclERNS_14TensorIteratorEEUlbbE_EEjbLi4ELi4EEEEEvT1_,@"STO_CUDA_ENTRY STV_DEFAULT"
_ZN2at6native13reduce_kernelILi128ELi4ENS0_8ReduceOpIbNS0_14func_wrapper_tIbZNS0_12prod_functorIbbbEclERNS_14TensorIteratorEEUlbbE_EEjbLi4ELi4EEEEEvT1_:
.text._ZN2at6native13reduce_kernelILi128ELi4ENS0_8ReduceOpIbNS0_14func_wrapper_tIbZNS0_12prod_functorIbbbEclERNS_14TensorIteratorEEUlbbE_EEjbLi4ELi4EEEEEvT1_:
        /* <DEDUP_REMOVED lines=296> */
.L_x_9821:
        /* <DEDUP_REMOVED lines=31> */
.L_x_9825:
        /* <DEDUP_REMOVED lines=8> */
[C---:B------:R-:W-:Y:S01]  /*14f0*/  ISETP.GT.U32.AND P0, PT, R25.reuse, 0x3, PT ;  /* 0x000000031900780c */ /* 0x040fe20003f04070 */
        /* <DEDUP_REMOVED lines=24> */
.L_x_9829:
[----:B------:R-:W-:Y:S05]  /*1680*/  BSYNC.RECONVERGENT B1 ;  /* 0x0000000000017941 */ /* 0x000fea0003800200 */
.L_x_9828:
[----:B------:R-:W0:Y:S01]  /*1690*/  LDC R3, c[0x0][0x388] ;  /* 0x0000e200ff037b82 */ /* 0x000e220000000800 */
[----:B------:R-:W-:-:S05]  /*16a0*/  IADD3 R18, P0, PT, R18, 0x4, RZ ;  /* 0x0000000412127810 */ /* 0x000fca0007f1e0ff */
[----:B------:R-:W-:Y:S01]  /*16b0*/  IMAD.X R19, RZ, RZ, R19, P0 ;  /* 0x000000ffff137224 */ /* 0x000fe200000e0613 */
[----:B0-----:R-:W-:-:S07]  /*16c0*/  IADD3 R0, PT, PT, R6, -0x4, R3 ;  /* 0xfffffffc06007810 */ /* 0x001fce0007ffe003 */
.L_x_9827:
[----:B------:R-:W-:Y:S05]  /*16d0*/  BSYNC.RECONVERGENT B0 ;  /* 0x0000000000007941 */ /* 0x000fea0003800200 */
.L_x_9826:
        /* <DEDUP_REMOVED lines=13> */
[----:B------:R-:W-:Y:S01]  /*17b0*/  LOP3.LUT P3, RZ, R5, 0xff, RZ, 0xc0, !PT ;  /* 0x000000ff05ff7812 */ /* 0x000fe2000786c0ff */
[----:B------:R-:W-:Y:S01]  /*17c0*/  IMAD.MOV.U32 R7, RZ, RZ, R8 ;  /* 0x000000ffff077224 */ /* 0x000fe200078e0008 */
[----:B------:R-:W-:-:S04]  /*17d0*/  ISETP.NE.AND P0, PT, R4, RZ, PT ;  /* 0x000000ff0400720c */ /* 0x000fc80003f05270 */
[----:B------:R-:W-:Y:S02]  /*17e0*/  PLOP3.LUT P1, PT, P0, PT, PT, 0x80, 0x8 ;  /* 0x000000000008781c */ /* 0x000fe4000072f070 */
[----:B------:R-:W-:-:S13]  /*17f0*/  PLOP3.LUT P2, PT, P0, PT, PT, 0x80, 0x8 ;  /* 0x000000000008781c */ /* 0x000fda000074f070 */
.L_x_9833:
        /* <DEDUP_REMOVED lines=16> */
.L_x_9832:
[----:B------:R-:W-:Y:S02]  /*1900*/  SEL R5, RZ, 0x1, !P3 ;  /* 0x00000001ff057807 */ /* 0x000fe40005800000 */
[----:B------:R-:W-:Y:S02]  /*1910*/  SEL R7, RZ, 0x1, !P2 ;  /* 0x00000001ff077807 */ /* 0x000fe40005000000 */
[----:B------:R-:W-:Y:S02]  /*1920*/  SEL R6, RZ, 0x1, !P1 ;  /* 0x00000001ff067807 */ /* 0x000fe40004800000 */
[----:B------:R-:W-:-:S07]  /*1930*/  SEL R4, RZ, 0x1, !P0 ;  /* 0x00000001ff047807 */ /* 0x000fce0004000000 */
.L_x_9831:
[----:B------:R-:W-:Y:S05]  /*1940*/  BSYNC.RECONVERGENT B0 ;  /* 0x0000000000007941 */ /* 0x000fea0003800200 */
.L_x_9830:
        /* <DEDUP_REMOVED lines=19> */
.L_x_9835:
[----:B------:R-:W-:Y:S05]  /*1a80*/  BSYNC.RECONVERGENT B0 ;  /* 0x0000000000007941 */ /* 0x000fea0003800200 */
.L_x_9834:
[----:B------:R-:W-:Y:S02]  /*1a90*/  LOP3.LUT P3, RZ, R5, 0xff, RZ, 0xc0, !PT ;  /* 0x000000ff05ff7812 */ /* 0x000fe4000786c0ff */
[----:B------:R-:W-:Y:S02]  /*1aa0*/  LOP3.LUT P1, RZ, R4, 0xff, RZ, 0xc0, !PT ;  /* 0x000000ff04ff7812 */ /* 0x000fe4000782c0ff */
[----:B------:R-:W-:Y:S02]  /*1ab0*/  PLOP3.LUT P3, PT, P2, P3, P0, 0x80, 0x0 ;  /* 0x000000000000781c */ /* 0x000fe40001767000 */
[----:B------:R-:W-:Y:S02]  /*1ac0*/  PLOP3.LUT P0, PT, PT, PT, PT, 0x8, 0x80 ;  /* 0x000000000080781c */ /* 0x000fe40003f0e170 */
[----:B------:R-:W-:Y:S02]  /*1ad0*/  PLOP3.LUT P2, PT, PT, PT, PT, 0x8, 0x80 ;  /* 0x000000000080781c */ /* 0x000fe40003f4e170 */
[----:B------:R-:W-:-:S02]  /*1ae0*/  PLOP3.LUT P4, PT, PT, PT, PT, 0x8, 0x80 ;  /* 0x000000000080781c */ /* 0x000fc40003f8e170 */
[----:B------:R-:W-:Y:S01]  /*1af0*/  PLOP3.LUT P1, PT, P3, P1, PT, 0x80, 0x8 ;  /* 0x000000000008781c */ /* 0x000fe20001f23070 */
[----:B------:R-:W-:-:S12]  /*1b00*/  BRA `(.L_x_9836) ;  /* 0x000000d000347947 */ /* 0x000fd80003800000 */
.L_x_9824:
        /* <DEDUP_REMOVED lines=54> */
[----:B------:R-:W-:-:S07]  /*1e70*/  @P1 LOP3.LUT R20, R20, 0x1, RZ, 0xfc, !PT ;  /* 0x0000000114141812 */ /* 0x000fce00078efcff */
.L_x_9841:
[C---:B------:R-:W-:Y:S01]  /*1e80*/  LOP3.LUT R3, R5.reuse, 0xfffffffc, RZ, 0xc0, !PT ;  /* 0xfffffffc05037812 */ /* 0x040fe200078ec0ff */
[--C-:B------:R-:W-:Y:S01]  /*1e90*/  IMAD.IADD R5, R5, 0x1, R4.reuse ;  /* 0x0000000105057824 */ /* 0x100fe200078e0204 */
[----:B------:R-:W-:Y:S02]  /*1ea0*/  P2R R0, PR, RZ, 0x2 ;  /* 0x00000002ff007803 */ /* 0x000fe40000000000 */
[-C--:B------:R-:W-:Y:S02]  /*1eb0*/  IADD3 R2, P6, PT, R3, R18.reuse, RZ ;  /* 0x0000001203027210 */ /* 0x080fe40007fde0ff */
[C---:B------:R-:W-:Y:S01]  /*1ec0*/  LOP3.LUT R11, R5.reuse, 0xfffffffc, RZ, 0xc0, !PT ;  /* 0xfffffffc050b7812 */ /* 0x040fe200078ec0ff */
[----:B------:R-:W-:Y:S01]  /*1ed0*/  IMAD.IADD R5, R5, 0x1, R4 ;  /* 0x0000000105057824 */ /* 0x000fe200078e0204 */
[----:B------:R-:W-:Y:S02]  /*1ee0*/  IADD3.X R3, PT, PT, RZ, R19, RZ, P6, !PT ;  /* 0x00000013ff037210 */ /* 0x000fe400037fe4ff */
[----:B------:R-:W-:-:S02]  /*1ef0*/  IADD3 R10, P6, PT, R11, R18, RZ ;  /* 0x000000120b0a7210 */ /* 0x000fc40007fde0ff */
[C---:B------:R-:W-:Y:S01]  /*1f00*/  LOP3.LUT R13, R5.reuse, 0xfffffffc, RZ, 0xc0, !PT ;  /* 0xfffffffc050d7812 */ /* 0x040fe200078ec0ff */
[----:B------:R-:W2:Y:S01]  /*1f10*/  LDG.E R2, desc[UR36][R2.64] ;  /* 0x0000002402027981 */ /* 0x000ea2000c1e1900 */
[----:B------:R-:W-:Y:S01]  /*1f20*/  IMAD.IADD R5, R5, 0x1, R4 ;  /* 0x0000000105057824 */ /* 0x000fe200078e0204 */
[----:B------:R-:W-:Y:S01]  /*1f30*/  LOP3.LUT P1, RZ, R20, 0x1, RZ, 0xc0, !PT ;  /* 0x0000000114ff7812 */ /* 0x000fe2000782c0ff */
[--C-:B------:R-:W-:Y:S01]  /*1f40*/  IMAD.X R11, RZ, RZ, R19.reuse, P6 ;  /* 0x000000ffff0b7224 */ /* 0x100fe200030e0613 */
[-C--:B------:R-:W-:Y:S02]  /*1f50*/  IADD3 R12, P6, PT, R13, R18.reuse, RZ ;  /* 0x000000120d0c7210 */ /* 0x080fe40007fde0ff */
[----:B------:R-:W-:Y:S02]  /*1f60*/  LOP3.LUT R15, R5, 0xfffffffc, RZ, 0xc0, !PT ;  /* 0xfffffffc050f7812 */ /* 0x000fe400078ec0ff */
[----:B------:R-:W3:Y:S01]  /*1f70*/  LDG.E R10, desc[UR36][R10.64] ;  /* 0x000000240a0a7981 */ /* 0x000ee2000c1e1900 */
[----:B------:R-:W-:Y:S01]  /*1f80*/  IMAD.X R13, RZ, RZ, R19, P6 ;  /* 0x000000ffff0d7224 */ /* 0x000fe200030e0613 */
[----:B------:R-:W-:-:S04]  /*1f90*/  IADD3 R14, P6, PT, R15, R18, RZ ;  /* 0x000000120f0e7210 */ /* 0x000fc80007fde0ff */
[----:B------:R-:W4:Y:S01]  /*1fa0*/  LDG.E R12, desc[UR36][R12.64] ;  /* 0x000000240c0c7981 */ /* 0x000f22000c1e1900 */
[----:B------:R-:W-:-:S05]  /*1fb0*/  IMAD.X R15, RZ, RZ, R19, P6 ;  /* 0x000000ffff0f7224 */ /* 0x000fca00030e0613 */
[----:B------:R0:W5:Y:S01]  /*1fc0*/  LDG.E R14, desc[UR36][R14.64] ;  /* 0x000000240e0e7981 */ /* 0x000162000c1e1900 */
[----:B------:R-:W-:-:S05]  /*1fd0*/  IADD3 R5, PT, PT, R5, R4, RZ ;  /* 0x0000000405057210 */ /* 0x000fca0007ffe0ff */
[----:B------:R-:W-:Y:S01]  /*1fe0*/  IMAD R17, R4, 0x3, R5 ;  /* 0x0000000304117824 */ /* 0x000fe200078e0205 */
[----:B--2---:R-:W-:-:S04]  /*1ff0*/  PRMT R9, R2, 0x7771, RZ ;  /* 0x0000777102097816 */ /* 0x004fc800000000ff */
[----:B------:R-:W-:-:S04]  /*2000*/  ISETP.NE.AND P0, PT, R9, RZ, P0 ;  /* 0x000000ff0900720c */ /* 0x000fc80000705270 */
[----:B------:R-:W-:Y:S02]  /*2010*/  P2R R21, PR, RZ, 0x1 ;  /* 0x00000001ff157803 */ /* 0x000fe40000000000 */
[----:B------:R-:W-:-:S04]  /*2020*/  LOP3.LUT P0, RZ, R20, 0x40, RZ, 0xc0, !PT ;  /* 0x0000004014ff7812 */ /* 0x000fc8000780c0ff */
[----:B------:R-:W-:Y:S02]  /*2030*/  P2R R16, PR, RZ, 0x1 ;  /* 0x00000001ff107803 */ /* 0x000fe40000000000 */
[----:B------:R-:W-:-:S04]  /*2040*/  LOP3.LUT P0, RZ, R20, 0x20, RZ, 0xc0, !PT ;  /* 0x0000002014ff7812 */ /* 0x000fc8000780c0ff */
[----:B0-----:R-:W-:Y:S02]  /*2050*/  P2R R15, PR, RZ, 0x1 ;  /* 0x00000001ff0f7803 */ /* 0x001fe40000000000 */
[----:B------:R-:W-:Y:S02]  /*2060*/  LOP3.LUT P0, RZ, R20, 0x10, RZ, 0xc0, !PT ;  /* 0x0000001014ff7812 */ /* 0x000fe4000780c0ff */
[----:B---3--:R-:W-:Y:S02]  /*2070*/  PRMT R25, R10, 0x7771, RZ ;  /* 0x000077710a197816 */ /* 0x008fe400000000ff */
[----:B------:R-:W-:Y:S02]  /*2080*/  P2R R13, PR, RZ, 0x1 ;  /* 0x00000001ff0d7803 */ /* 0x000fe40000000000 */
[----:B------:R-:W-:Y:S02]  /*2090*/  LOP3.LUT P0, RZ, R20, 0x8, RZ, 0xc0, !PT ;  /* 0x0000000814ff7812 */ /* 0x000fe4000780c0ff */
[----:B------:R-:W-:-:S02]  /*20a0*/  PRMT R24, R2, 0x7770, RZ ;  /* 0x0000777002187816 */ /* 0x000fc400000000ff */
[----:B------:R-:W-:Y:S02]  /*20b0*/  P2R R3, PR, RZ, 0x1 ;  /* 0x00000001ff037803 */ /* 0x000fe40000000000 */
[----:B------:R-:W-:Y:S02]  /*20c0*/  LOP3.LUT P0, RZ, R20, 0x4, RZ, 0xc0, !PT ;  /* 0x0000000414ff7812 */ /* 0x000fe4000780c0ff */
[----:B------:R-:W-:Y:S02]  /*20d0*/  ISETP.NE.AND P1, PT, R25, RZ, P1 ;  /* 0x000000ff1900720c */ /* 0x000fe40000f25270 */
[C---:B------:R-:W-:Y:S02]  /*20e0*/  PRMT R7, R2.reuse, 0x7772, RZ ;  /* 0x0000777202077816 */ /* 0x040fe400000000ff */
[----:B------:R-:W-:Y:S02]  /*20f0*/  PRMT R8, R2, 0x7773, RZ ;  /* 0x0000777302087816 */ /* 0x000fe400000000ff */
[----:B------:R-:W-:-:S02]  /*2100*/  ISETP.NE.AND P5, PT, R24, RZ, P5 ;  /* 0x000000ff1800720c */ /* 0x000fc40002fa5270 */
[----:B------:R-:W-:Y:S02]  /*2110*/  P2R R2, PR, RZ, 0x1 ;  /* 0x00000001ff027803 */ /* 0x000fe40000000000 */
[----:B------:R-:W-:Y:S02]  /*2120*/  LOP3.LUT P0, RZ, R20, 0x2, RZ, 0xc0, !PT ;  /* 0x0000000214ff7812 */ /* 0x000fe4000780c0ff */
[----:B------:R-:W-:Y:S02]  /*2130*/  PRMT R11, R10, 0x7772, RZ ;  /* 0x000077720a0b7816 */ /* 0x000fe400000000ff */
[----:B------:R-:W-:Y:S02]  /*2140*/  P2R R22, PR, RZ, 0x20 ;  /* 0x00000020ff167803 */ /* 0x000fe40000000000 */
[C---:B------:R-:W-:Y:S02]  /*2150*/  LOP3.LUT P5, RZ, R20.reuse, 0x80, RZ, 0xc0, !PT ;  /* 0x0000008014ff7812 */ /* 0x040fe400078ac0ff */
[----:B------:R-:W-:-:S02]  /*2160*/  LOP3.LUT R20, R20, 0xfffffffe, RZ, 0xc0, !PT ;  /* 0xfffffffe14147812 */ /* 0x000fc400078ec0ff */
[----:B------:R-:W-:Y:S02]  /*2170*/  ISETP.NE.AND P0, PT, R11, RZ, P0 ;  /* 0x000000ff0b00720c */ /* 0x000fe40000705270 */
[----:B------:R-:W-:-:S04]  /*2180*/  @P1 LOP3.LUT R20, R20, 0x1, RZ, 0xfc, !PT ;  /* 0x0000000114141812 */ /* 0x000fc800078efcff */
[C---:B------:R-:W-:Y:S02]  /*2190*/  LOP3.LUT P1, RZ, R20.reuse, 0x100, RZ, 0xc0, !PT ;  /* 0x0000010014ff7812 */ /* 0x040fe4000782c0ff */
[C---:B------:R-:W-:Y:S02]  /*21a0*/  LOP3.LUT P6, RZ, R20.reuse, 0x200, RZ, 0xc0, !PT ;  /* 0x0000020014ff7812 */ /* 0x040fe400078cc0ff */
[----:B------:R-:W-:Y:S02]  /*21b0*/  LOP3.LUT R20, R20, 0xfffffffd, RZ, 0xc0, !PT ;  /* 0xfffffffd14147812 */ /* 0x000fe400078ec0ff */
[----:B------:R-:W-:Y:S02]  /*21c0*/  PRMT R6, R10, 0x7773, RZ ;  /* 0x000077730a067816 */ /* 0x000fe400000000ff */
[----:B------:R-:W-:Y:S02]  /*21d0*/  @P0 LOP3.LUT R20, R20, 0x2, RZ, 0xfc, !PT ;  /* 0x0000000214140812 */ /* 0x000fe400078efcff */
[----:B------:R-:W-:-:S04]  /*21e0*/  ISETP.NE.AND P0, PT, R2, RZ, PT ;  /* 0x000000ff0200720c */ /* 0x000fc80003f05270 */
[----:B------:R-:W-:Y:S02]  /*21f0*/  ISETP.NE.AND P0, PT, R6, RZ, P0 ;  /* 0x000000ff0600720c */ /* 0x000fe40000705270 */
[----:B------:R-:W-:Y:S02]  /*2200*/  LOP3.LUT R20, R20, 0xfffffffb, RZ, 0xc0, !PT ;  /* 0xfffffffb14147812 */ /* 0x000fe400078ec0ff */
[----:B------:R-:W-:Y:S02]  /*2210*/  PRMT R26, R10, 0x7770, RZ ;  /* 0x000077700a1a7816 */ /* 0x000fe400000000ff */
[----:B----4-:R-:W-:-:S07]  /*2220*/  PRMT R10, R12, 0x7770, RZ ;  /* 0x000077700c0a7816 */ /* 0x010fce00000000ff */
[----:B------:R-:W-:Y:S02]  /*2230*/  @P0 LOP3.LUT R20, R20, 0x4, RZ, 0xfc, !PT ;  /* 0x0000000414140812 */ /* 0x000fe400078efcff */
[----:B------:R-:W-:-:S04]  /*2240*/  ISETP.NE.AND P0, PT, R3, RZ, PT ;  /* 0x000000ff0300720c */ /* 0x000fc80003f05270 */
[----:B------:R-:W-:Y:S02]  /*2250*/  ISETP.NE.AND P0, PT, R10, RZ, P0 ;  /* 0x000000ff0a00720c */ /* 0x000fe40000705270 */
[----:B------:R-:W-:Y:S02]  /*2260*/  LOP3.LUT R20, R20, 0xfffffff7, RZ, 0xc0, !PT ;  /* 0xfffffff714147812 */ /* 0x000fe400078ec0ff */
[----:B------:R-:W-:-:S09]  /*2270*/  PRMT R33, R12, 0x7771, RZ ;  /* 0x000077710c217816 */ /* 0x000fd200000000ff */
        /* <DEDUP_REMOVED lines=13> */
[----:B-----5:R-:W-:Y:S02]  /*2350*/  PRMT R35, R14, 0x7770, RZ ;  /* 0x000077700e237816 */ /* 0x020fe400000000ff */
[----:B------:R-:W-:Y:S02]  /*2360*/  LOP3.LUT R20, R20, 0xffffffbf, RZ, 0xc0, !PT ;  /* 0xffffffbf14147812 */ /* 0x000fe400078ec0ff */
[----:B------:R-:W-:Y:S02]  /*2370*/  ISETP.NE.AND P5, PT, R35, RZ, P5 ;  /* 0x000000ff2300720c */ /* 0x000fe40002fa5270 */
[----:B------:R-:W-:-:S05]  /*2380*/  PRMT R36, R14, 0x7771, RZ ;  /* 0x000077710e247816 */ /* 0x000fca00000000ff */
[----:B------:R-:W-:Y:S02]  /*2390*/  @P0 LOP3.LUT R20, R20, 0x40, RZ, 0xfc, !PT ;  /* 0x0000004014140812 */ /* 0x000fe400078efcff */
[----:B------:R-:W-:Y:S02]  /*23a0*/  ISETP.NE.AND P1, PT, R36, RZ, P1 ;  /* 0x000000ff2400720c */ /* 0x000fe40000f25270 */
[----:B------:R-:W-:Y:S02]  /*23b0*/  LOP3.LUT R20, R20, 0xffffff7f, RZ, 0xc0, !PT ;  /* 0xffffff7f14147812 */ /* 0x000fe400078ec0ff */
[----:B------:R-:W-:Y:S02]  /*23c0*/  PRMT R37, R14, 0x7772, RZ ;  /* 0x000077720e257816 */ /* 0x000fe400000000ff */
[----:B------:R-:W-:Y:S02]  /*23d0*/  @P5 LOP3.LUT R20, R20, 0x80, RZ, 0xfc, !PT ;  /* 0x0000008014145812 */ /* 0x000fe400078efcff */
[----:B------:R-:W-:-:S02]  /*23e0*/  ISETP.NE.AND P6, PT, R37, RZ, P6 ;  /* 0x000000ff2500720c */ /* 0x000fc400037c5270 */
[----:B------:R-:W-:-:S04]  /*23f0*/  LOP3.LUT R20, R20, 0xfffffeff, RZ, 0xc0, !PT ;  /* 0xfffffeff14147812 */ /* 0x000fc800078ec0ff */
[----:B------:R-:W-:-:S04]  /*2400*/  @P1 LOP3.LUT R20, R20, 0x100, RZ, 0xfc, !PT ;  /* 0x0000010014141812 */ /* 0x000fc800078efcff */
[----:B------:R-:W-:-:S04]  /*2410*/  LOP3.LUT R20, R20, 0xfffffdff, RZ, 0xc0, !PT ;  /* 0xfffffdff14147812 */ /* 0x000fc800078ec0ff */
[----:B------:R-:W-:Y:S02]  /*2420*/  @P6 LOP3.LUT R20, R20, 0x200, RZ, 0xfc, !PT ;  /* 0x0000020014146812 */ /* 0x000fe400078efcff */
[----:B------:R-:W-:Y:S02]  /*2430*/  ISETP.GE.U32.AND P6, PT, R17, R42, PT ;  /* 0x0000002a1100720c */ /* 0x000fe40003fc6070 */
[----:B------:R-:W-:Y:S02]  /*2440*/  PRMT R2, R14, 0x7773, RZ ;  /* 0x000077730e027816 */ /* 0x000fe400000000ff */
[----:B------:R-:W-:Y:S02]  /*2450*/  ISETP.NE.AND P1, PT, R0, RZ, PT ;  /* 0x000000ff0000720c */ /* 0x000fe40003f25270 */
[----:B------:R-:W-:Y:S02]  /*2460*/  ISETP.NE.AND P4, PT, R7, RZ, P4 ;  /* 0x000000ff0700720c */ /* 0x000fe40002785270 */
[----:B------:R-:W-:-:S02]  /*2470*/  ISETP.NE.AND P3, PT, R8, RZ, P3 ;  /* 0x000000ff0800720c */ /* 0x000fc40001f65270 */
[----:B------:R-:W-:Y:S02]  /*2480*/  ISETP.NE.AND P2, PT, R26, RZ, P2 ;  /* 0x000000ff1a00720c */ /* 0x000fe40001745270 */
[----:B------:R-:W-:Y:S02]  /*2490*/  ISETP.NE.AND P0, PT, R21, RZ, PT ;  /* 0x000000ff1500720c */ /* 0x000fe40003f05270 */
[----:B------:R-:W-:Y:S02]  /*24a0*/  ISETP.NE.AND P5, PT, R22, RZ, PT ;  /* 0x000000ff1600720c */ /* 0x000fe40003fa5270 */
[----:B------:R-:W-:Y:S01]  /*24b0*/  ISETP.NE.AND P1, PT, R2, RZ, P1 ;  /* 0x000000ff0200720c */ /* 0x000fe20000f25270 */
[----:B------:R-:W-:-:S12]  /*24c0*/  @!P6 BRA `(.L_x_9841) ;  /* 0xfffffff8006ce947 */ /* 0x000fd8000383ffff */
[----:B------:R-:W-:Y:S05]  /*24d0*/  BSYNC.RECONVERGENT B1 ;  /* 0x0000000000017941 */ /* 0x000fea0003800200 */
.L_x_9840:
[----:B------:R-:W-:Y:S02]  /*24e0*/  SEL R22, RZ, 0x1, !P0 ;  /* 0x00000001ff167807 */ /* 0x000fe40004000000 */
[----:B------:R-:W-:Y:S02]  /*24f0*/  LOP3.LUT P0, RZ, R20, 0x8, RZ, 0xc0, !PT ;  /* 0x0000000814ff7812 */ /* 0x000fe4000780c0ff */
[----:B------:R-:W-:Y:S02]  /*2500*/  P2R R12, PR, RZ, 0x2 ;  /* 0x00000002ff0c7803 */ /* 0x000fe40000000000 */
[----:B------:R-:W-:Y:S02]  /*2510*/  SEL R13, RZ, 0x1, !P0 ;  /* 0x00000001ff0d7807 */ /* 0x000fe40004000000 */
[----:B------:R-:W-:Y:S02]  /*2520*/  ISETP.NE.AND P0, PT, R24, RZ, PT ;  /* 0x000000ff1800720c */ /* 0x000fe40003f05270 */
[----:B------:R-:W-:-:S02]  /*2530*/  LOP3.LUT P1, RZ, R20, 0x4, RZ, 0xc0, !PT ;  /* 0x0000000414ff7812 */ /* 0x000fc4000782c0ff */
[----:B------:R-:W-:Y:S02]  /*2540*/  SEL R31, RZ, 0x1, !P0 ;  /* 0x00000001ff1f7807 */ /* 0x000fe40004000000 */
[----:B------:R-:W-:Y:S02]  /*2550*/  ISETP.NE.AND P0, PT, R9, RZ, PT ;  /* 0x000000ff0900720c */ /* 0x000fe40003f05270 */
[----:B------:R-:W-:Y:S02]  /*2560*/  SEL R23, RZ, 0x1, !P5 ;  /* 0x00000001ff177807 */ /* 0x000fe40006800000 */
[----:B------:R-:W-:Y:S02]  /*2570*/  SEL R30, RZ, 0x1, !P0 ;  /* 0x00000001ff1e7807 */ /* 0x000fe40004000000 */
[----:B------:R-:W-:Y:S02]  /*2580*/  ISETP.NE.AND P0, PT, R7, RZ, PT ;  /* 0x000000ff0700720c */ /* 0x000fe40003f05270 */
[----:B------:R-:W-:-:S02]  /*2590*/  LOP3.LUT P6, RZ, R20, 0x2, RZ, 0xc0, !PT ;  /* 0x0000000214ff7812 */ /* 0x000fc400078cc0ff */
[----:B------:R-:W-:Y:S02]  /*25a0*/  SEL R29, RZ, 0x1, !P0 ;  /* 0x00000001ff1d7807 */ /* 0x000fe40004000000 */
[----:B------:R-:W-:Y:S02]  /*25b0*/  ISETP.NE.AND P0, PT, R8, RZ, PT ;  /* 0x000000ff0800720c */ /* 0x000fe40003f05270 */
[----:B------:R-:W-:Y:S02]  /*25c0*/  LOP3.LUT P5, RZ, R20, 0x1, RZ, 0xc0, !PT ;  /* 0x0000000114ff7812 */ /* 0x000fe400078ac0ff */
[----:B------:R-:W-:Y:S02]  /*25d0*/  SEL R28, RZ, 0x1, !P0 ;  /* 0x00000001ff1c7807 */ /* 0x000fe40004000000 */
[----:B------:R-:W-:Y:S02]  /*25e0*/  ISETP.NE.AND P0, PT, R26, RZ, PT ;  /* 0x000000ff1a00720c */ /* 0x000fe40003f05270 */
[----:B------:R-:W-:-:S02]  /*25f0*/  SEL R21, RZ, 0x1, !P4 ;  /* 0x00000001ff157807 */ /* 0x000fc40006000000 */
        /* <DEDUP_REMOVED lines=16> */
[C---:B------:R-:W-:Y:S02]  /*2700*/  LOP3.LUT P3, RZ, R20.reuse, 0x40, RZ, 0xc0, !PT ;  /* 0x0000004014ff7812 */ /* 0x040fe4000786c0ff */
[----:B------:R-:W-:-:S02]  /*2710*/  LOP3.LUT P2, RZ, R20, 0x20, RZ, 0xc0, !PT ;  /* 0x0000002014ff7812 */ /* 0x000fc4000784c0ff */
[C---:B------:R-:W-:Y:S02]  /*2720*/  LOP3.LUT P5, RZ, R20.reuse, 0x100, RZ, 0xc0, !PT ;  /* 0x0000010014ff7812 */ /* 0x040fe400078ac0ff */
[C---:B------:R-:W-:Y:S02]  /*2730*/  LOP3.LUT P6, RZ, R20.reuse, 0x200, RZ, 0xc0, !PT ;  /* 0x0000020014ff7812 */ /* 0x040fe400078cc0ff */
[----:B------:R-:W-:Y:S02]  /*2740*/  LOP3.LUT P0, RZ, R20, 0x10, RZ, 0xc0, !PT ;  /* 0x0000001014ff7812 */ /* 0x000fe4000780c0ff */
[----:B------:R-:W-:Y:S02]  /*2750*/  SEL R9, RZ, 0x1, !P4 ;  /* 0x00000001ff097807 */ /* 0x000fe40006000000 */
[----:B------:R-:W-:Y:S02]  /*2760*/  SEL R6, RZ, 0x1, !P1 ;  /* 0x00000001ff067807 */ /* 0x000fe40004800000 */
[----:B------:R-:W-:-:S02]  /*2770*/  ISETP.NE.AND P4, PT, R3, RZ, PT ;  /* 0x000000ff0300720c */ /* 0x000fc40003f85270 */
[----:B------:R-:W-:Y:S02]  /*2780*/  ISETP.NE.AND P1, PT, R2, RZ, PT ;  /* 0x000000ff0200720c */ /* 0x000fe40003f25270 */
[----:B------:R-:W-:Y:S02]  /*2790*/  SEL R12, RZ, 0x1, !P0 ;  /* 0x00000001ff0c7807 */ /* 0x000fe40004000000 */
[----:B------:R-:W-:Y:S02]  /*27a0*/  SEL R11, RZ, 0x1, !P2 ;  /* 0x00000001ff0b7807 */ /* 0x000fe40005000000 */
        /* <DEDUP_REMOVED lines=8> */
[----:B------:R-:W-:-:S02]  /*2830*/  SEL R3, RZ, 0x1, !P4 ;  /* 0x00000001ff037807 */ /* 0x000fc40006000000 */
[----:B------:R-:W-:Y:S02]  /*2840*/  SEL R2, RZ, 0x1, !P1 ;  /* 0x00000001ff027807 */ /* 0x000fe40004800000 */
[----:B------:R-:W-:Y:S02]  /*2850*/  PRMT R20, R0, 0x7610, R20 ;  /* 0x0000761000147816 */ /* 0x000fe40000000014 */
[----:B------:R-:W-:Y:S02]  /*2860*/  SEL R33, RZ, 0x1, !P6 ;  /* 0x00000001ff217807 */ /* 0x000fe40007000000 */
[----:B------:R-:W-:Y:S02]  /*2870*/  SEL R35, RZ, 0x1, !P5 ;  /* 0x00000001ff237807 */ /* 0x000fe40006800000 */
[----:B------:R-:W-:Y:S02]  /*2880*/  SEL R0, RZ, 0x1, !P3 ;  /* 0x00000001ff007807 */ /* 0x000fe40005800000 */
[----:B------:R-:W-:-:S02]  /*2890*/  SEL R34, RZ, 0x1, !P2 ;  /* 0x00000001ff227807 */ /* 0x000fc40005000000 */
[----:B------:R-:W-:Y:S02]  /*28a0*/  SEL R36, RZ, 0x1, !P0 ;  /* 0x00000001ff247807 */ /* 0x000fe40004000000 */
[----:B------:R-:W-:Y:S02]  /*28b0*/  PRMT R38, R3, 0x7610, R38 ;  /* 0x0000761003267816 */ /* 0x000fe40000000026 */
[----:B------:R-:W-:-:S07]  /*28c0*/  PRMT R37, R2, 0x7610, R37 ;  /* 0x0000761002257816 */ /* 0x000fce0000000025 */
.L_x_9839:
[----:B------:R-:W-:Y:S05]  /*28d0*/  BSYNC.RECONVERGENT B0 ;  /* 0x0000000000007941 */ /* 0x000fea0003800200 */
.L_x_9838:
        /* <DEDUP_REMOVED lines=60> */
[C---:B------:R-:W-:Y:S02]  /*2ca0*/  PRMT R32, R2.reuse, 0x7772, RZ ;  /* 0x0000777202207816 */ /* 0x040fe400000000ff */
[----:B------:R-:W-:Y:S02]  /*2cb0*/  @!P3 ISETP.NE.AND P6, PT, R35, RZ, PT ;  /* 0x000000ff2300b20c */ /* 0x000fe40003fc5270 */
[----:B------:R-:W-:Y:S02]  /*2cc0*/  @!P3 ISETP.NE.AND P5, PT, R3, RZ, PT ;  /* 0x000000ff0300b20c */ /* 0x000fe40003fa5270 */
[----:B------:R-:W-:-:S02]  /*2cd0*/  PRMT R2, R2, 0x7773, RZ ;  /* 0x0000777302027816 */ /* 0x000fc400000000ff */
[----:B------:R-:W-:Y:S02]  /*2ce0*/  @!P3 SEL R3, RZ, 0x1, !P4 ;  /* 0x00000001ff03b807 */ /* 0x000fe40006000000 */
        /* <DEDUP_REMOVED lines=14> */
.L_x_9843:
[----:B------:R-:W-:Y:S05]  /*2dd0*/  BSYNC.RECONVERGENT B0 ;  /* 0x0000000000007941 */ /* 0x000fea0003800200 */
.L_x_9842:
        /* <DEDUP_REMOVED lines=8> */
[----:B------:R-:W-:Y:S02]  /*2e60*/  LOP3.LUT P1, RZ, R28, 0xff, RZ, 0xc0, !PT ;  /* 0x000000ff1cff7812 */ /* 0x000fe4000782c0ff */
[----:B------:R-:W-:-:S02]  /*2e70*/  LOP3.LUT P5, RZ, R22, 0xff, RZ, 0xc0, !PT ;  /* 0x000000ff16ff7812 */ /* 0x000fc400078ac0ff */
[----:B------:R-:W-:Y:S02]  /*2e80*/  PLOP3.LUT P1, PT, P2, P1, PT, 0x80, 0x8 ;  /* 0x000000000008781c */ /* 0x000fe40001723070 */
[----:B------:R-:W-:Y:S02]  /*2e90*/  ISETP.GE.U32.AND P2, PT, R3, R42, PT ;  /* 0x0000002a0300720c */ /* 0x000fe40003f46070 */
[----:B------:R-:W-:Y:S02]  /*2ea0*/  LOP3.LUT P6, RZ, R30, 0xff, RZ, 0xc0, !PT ;  /* 0x000000ff1eff7812 */ /* 0x000fe400078cc0ff */
[----:B------:R-:W-:Y:S02]  /*2eb0*/  LOP3.LUT P3, RZ, R21, 0xff, RZ, 0xc0, !PT ;  /* 0x000000ff15ff7812 */ /* 0x000fe4000786c0ff */
[----:B------:R-:W-:Y:S02]  /*2ec0*/  LOP3.LUT P4, RZ, R29, 0xff, RZ, 0xc0, !PT ;  /* 0x000000ff1dff7812 */ /* 0x000fe4000788c0ff */
[----:B------:R-:W-:-:S02]  /*2ed0*/  PLOP3.LUT P5, PT, P5, P6, PT, 0x80, 0x8 ;  /* 0x000000000008781c */ /* 0x000fc40002fad070 */
[----:B------:R-:W-:Y:S02]  /*2ee0*/  PLOP3.LUT P3, PT, P3, P4, PT, 0x80, 0x8 ;  /* 0x000000000008781c */ /* 0x000fe40001f69070 */
[----:B------:R-:W-:Y:S02]  /*2ef0*/  SEL R23, RZ, 0x1, !P0 ;  /* 0x00000001ff177807 */ /* 0x000fe40004000000 */
[----:B------:R-:W-:Y:S02]  /*2f00*/  SEL R22, RZ, 0x1, !P5 ;  /* 0x00000001ff167807 */ /* 0x000fe40006800000 */
[----:B------:R-:W-:Y:S02]  /*2f10*/  SEL R21, RZ, 0x1, !P3 ;  /* 0x00000001ff157807 */ /* 0x000fe40005800000 */
[----:B------:R-:W-:Y:S01]  /*2f20*/  SEL R20, RZ, 0x1, !P1 ;  /* 0x00000001ff147807 */ /* 0x000fe20004800000 */
[----:B------:R-:W-:Y:S06]  /*2f30*/  @P2 BRA `(.L_x_9845) ;  /* 0x0000000000d82947 */ /* 0x000fec0003800000 */
        /* <DEDUP_REMOVED lines=24> */
[----:B------:R-:W-:Y:S02]  /*30c0*/  ISETP.GE.U32.AND P6, PT, R3, R42, PT ;  /* 0x0000002a0300720c */ /* 0x000fe40003fc6070 */
[----:B------:R-:W-:-:S02]  /*30d0*/  LOP3.LUT P2, RZ, R32, 0xff, RZ, 0xc0, !PT ;  /* 0x000000ff20ff7812 */ /* 0x000fc4000784c0ff */
[----:B------:R-:W-:Y:S02]  /*30e0*/  LOP3.LUT P4, RZ, R11, 0xff, RZ, 0xc0, !PT ;  /* 0x000000ff0bff7812 */ /* 0x000fe4000788c0ff */
[----:B------:R-:W-:Y:S02]  /*30f0*/  PLOP3.LUT P1, PT, P1, P2, PT, 0x80, 0x8 ;  /* 0x000000000008781c */ /* 0x000fe40000f25070 */
        /* <DEDUP_REMOVED lines=10> */
[----:B------:R-:W-:Y:S02]  /*31a0*/  LOP3.LUT P0, RZ, R9, 0xff, RZ, 0xc0, !PT ;  /* 0x000000ff09ff7812 */ /* 0x000fe4000780c0ff */
[----:B------:R-:W-:Y:S02]  /*31b0*/  LOP3.LUT P1, RZ, R0, 0xff, RZ, 0xc0, !PT ;  /* 0x000000ff00ff7812 */ /* 0x000fe4000782c0ff */
[----:B------:R-:W-:Y:S02]  /*31c0*/  LOP3.LUT P5, RZ, R8, 0xff, RZ, 0xc0, !PT ;  /* 0x000000ff08ff7812 */ /* 0x000fe400078ac0ff */
[----:B------:R-:W-:Y:S02]  /*31d0*/  PLOP3.LUT P0, PT, P0, P1, PT, 0x80, 0x8 ;  /* 0x000000000008781c */ /* 0x000fe40000703070 */
[----:B------:R-:W-:Y:S02]  /*31e0*/  LOP3.LUT P6, RZ, R34, 0xff, RZ, 0xc0, !PT ;  /* 0x000000ff22ff7812 */ /* 0x000fe400078cc0ff */
[----:B------:R-:W-:-:S02]  /*31f0*/  LOP3.LUT P3, RZ, R7, 0xff, RZ, 0xc0, !PT ;  /* 0x000000ff07ff7812 */ /* 0x000fc4000786c0ff */
[----:B------:R-:W-:Y:S02]  /*3200*/  LOP3.LUT P4, RZ, R36, 0xff, RZ, 0xc0, !PT ;  /* 0x000000ff24ff7812 */ /* 0x000fe4000788c0ff */
[----:B------:R-:W-:Y:S02]  /*3210*/  LOP3.LUT P2, RZ, R6, 0xff, RZ, 0xc0, !PT ;  /* 0x000000ff06ff7812 */ /* 0x000fe4000784c0ff */
[----:B------:R-:W-:Y:S02]  /*3220*/  LOP3.LUT P1, RZ, R37, 0xff, RZ, 0xc0, !PT ;  /* 0x000000ff25ff7812 */ /* 0x000fe4000782c0ff */
[----:B------:R-:W-:Y:S02]  /*3230*/  PLOP3.LUT P5, PT, P5, P6, PT, 0x80, 0x8 ;  /* 0x000000000008781c */ /* 0x000fe40002fad070 */
[----:B------:R-:W-:Y:S02]  /*3240*/  PLOP3.LUT P3, PT, P3, P4, PT, 0x80, 0x8 ;  /* 0x000000000008781c */ /* 0x000fe40001f69070 */
[----:B------:R-:W-:-:S02]  /*3250*/  PLOP3.LUT P1, PT, P2, P1, PT, 0x80, 0x8 ;  /* 0x000000000008781c */ /* 0x000fc40001723070 */
[----:B------:R-:W-:Y:S02]  /*3260*/  SEL R9, RZ, 0x1, !P0 ;  /* 0x00000001ff097807 */ /* 0x000fe40004000000 */
[----:B------:R-:W-:Y:S02]  /*3270*/  SEL R8, RZ, 0x1, !P5 ;  /* 0x00000001ff087807 */ /* 0x000fe40006800000 */
[----:B------:R-:W-:Y:S02]  /*3280*/  SEL R7, RZ, 0x1, !P3 ;  /* 0x00000001ff077807 */ /* 0x000fe40005800000 */
[----:B------:R-:W-:-:S07]  /*3290*/  SEL R6, RZ, 0x1, !P1 ;  /* 0x00000001ff067807 */ /* 0x000fce0004800000 */
.L_x_9845:
[----:B------:R-:W-:Y:S05]  /*32a0*/  BSYNC.RECONVERGENT B0 ;  /* 0x0000000000007941 */ /* 0x000fea0003800200 */
.L_x_9844:
[----:B------:R-:W-:Y:S02]  /*32b0*/  LOP3.LUT P1, RZ, R23, 0xff, RZ, 0xc0, !PT ;  /* 0x000000ff17ff7812 */ /* 0x000fe4000782c0ff */
[----:B------:R-:W-:Y:S02]  /*32c0*/  LOP3.LUT P4, RZ, R17, 0xff, RZ, 0xc0, !PT ;  /* 0x000000ff11ff7812 */ /* 0x000fe4000788c0ff */
[----:B------:R-:W-:Y:S02]  /*32d0*/  LOP3.LUT P6, RZ, R13, 0xff, RZ, 0xc0, !PT ;  /* 0x000000ff0dff7812 */ /* 0x000fe400078cc0ff */
[----:B------:R-:W-:Y:S02]  /*32e0*/  LOP3.LUT P0, RZ, R22, 0xff, RZ, 0xc0, !PT ;  /* 0x000000ff16ff7812 */ /* 0x000fe4000780c0ff */
[----:B------:R-:W-:Y:S02]  /*32f0*/  PLOP3.LUT P1, PT, P6, P1, P4, 0x80, 0x0 ;  /* 0x000000000000781c */ /* 0x000fe40003723040 */
[----:B------:R-:W-:-:S02]  /*3300*/  LOP3.LUT P3, RZ, R16, 0xff, RZ, 0xc0, !PT ;  /* 0x000000ff10ff7812 */ /* 0x000fc4000786c0ff */
[----:B------:R-:W-:Y:S02]  /*3310*/  LOP3.LUT P2, RZ, R21, 0xff, RZ, 0xc0, !PT ;  /* 0x000000ff15ff7812 */ /* 0x000fe4000784c0ff */
[----:B------:R-:W-:Y:S02]  /*3320*/  LOP3.LUT P5, RZ, R12, 0xff, RZ, 0xc0, !PT ;  /* 0x000000ff0cff7812 */ /* 0x000fe400078ac0ff */
[----:B------:R-:W-:Y:S02]  /*3330*/  LOP3.LUT P4, RZ, R15, 0xff, RZ, 0xc0, !PT ;  /* 0x000000ff0fff7812 */ /* 0x000fe4000788c0ff */
[----:B------:R-:W-:Y:S02]  /*3340*/  LOP3.LUT P6, RZ, R11, 0xff, RZ, 0xc0, !PT ;  /* 0x000000ff0bff7812 */ /* 0x000fe400078cc0ff */
[----:B------:R-:W-:Y:S02]  /*3350*/  PLOP3.LUT P0, PT, P5, P0, P3, 0x80, 0x0 ;  /* 0x000000000000781c */ /* 0x000fe40002f01030 */
[----:B------:R-:W-:-:S02]  /*3360*/  PLOP3.LUT P2, PT, P6, P2, P4, 0x80, 0x0 ;  /* 0x000000000000781c */ /* 0x000fc40003745040 */
[----:B------:R-:W-:Y:S02]  /*3370*/  LOP3.LUT P3, RZ, R20, 0xff, RZ, 0xc0, !PT ;  /* 0x000000ff14ff7812 */ /* 0x000fe4000786c0ff */
[----:B------:R-:W-:Y:S02]  /*3380*/  LOP3.LUT P5, RZ, R14, 0xff, RZ, 0xc0, !PT ;  /* 0x000000ff0eff7812 */ /* 0x000fe400078ac0ff */
[----:B------:R-:W-:Y:S02]  /*3390*/  LOP3.LUT P6, RZ, R10, 0xff, RZ, 0xc0, !PT ;  /* 0x000000ff0aff7812 */ /* 0x000fe400078cc0ff */
[----:B------:R-:W-:Y:S02]  /*33a0*/  LOP3.LUT P4, RZ, R9, 0xff, RZ, 0xc0, !PT ;  /* 0x000000ff09ff7812 */ /* 0x000fe4000788c0ff */
[----:B------:R-:W-:Y:S02]  /*33b0*/  PLOP3.LUT P3, PT, P6, P3, P5, 0x80, 0x0 ;  /* 0x000000000000781c */ /* 0x000fe40003767050 */
[----:B------:R-:W-:-:S02]  /*33c0*/  PLOP3.LUT P1, PT, P1, P4, PT, 0x80, 0x8 ;  /* 0x000000000008781c */ /* 0x000fc40000f29070 */
[----:B------:R-:W-:Y:S02]  /*33d0*/  LOP3.LUT P6, RZ, R8, 0xff, RZ, 0xc0, !PT ;  /* 0x000000ff08ff7812 */ /* 0x000fe400078cc0ff */
[----:B------:R-:W-:Y:S02]  /*33e0*/  LOP3.LUT P5, RZ, R7, 0xff, RZ, 0xc0, !PT ;  /* 0x000000ff07ff7812 */ /* 0x000fe400078ac0ff */
[----:B------:R-:W-:Y:S02]  /*33f0*/  LOP3.LUT P4, RZ, R6, 0xff, RZ, 0xc0, !PT ;  /* 0x000000ff06ff7812 */ /* 0x000fe4000788c0ff */
[----:B------:R-:W-:Y:S02]  /*3400*/  PLOP3.LUT P0, PT, P0, P6, PT, 0x80, 0x8 ;  /* 0x000000000008781c */ /* 0x000fe4000070d070 */
[----:B------:R-:W-:Y:S02]  /*3410*/  PLOP3.LUT P2, PT, P2, P5, PT, 0x80, 0x8 ;  /* 0x000000000008781c */ /* 0x000fe4000174b070 */
[----:B------:R-:W-:Y:S01]  /*3420*/  PLOP3.LUT P4, PT, P3, P4, PT, 0x80, 0x8 ;  /* 0x000000000008781c */ /* 0x000fe20001f89070 */
[----:B------:R-:W-:-:S12]  /*3430*/  BRA `(.L_x_9836) ;  /* 0x000000b400e87947 */ /* 0x000fd80003800000 */
.L_x_9837:
[----:B------:R-:W-:-:S13]  /*3440*/  ISETP.NE.AND P0, PT, R12, 0x1, PT ;  /* 0x000000010c00780c */ /* 0x000fda0003f05270 */
[----:B------:R-:W-:Y:S05]  /*3450*/  @P0 BRA `(.L_x_9846) ;  /* 0x0000001800500947 */ /* 0x000fea0003800000 */
[----:B------:R-:W0:Y:S01]  /*3460*/  LDC R11, c[0x0][0x390] ;  /* 0x0000e400ff0b7b82 */ /* 0x000e220000000800 */
[----:B------:R-:W1:Y:S01]  /*3470*/  LDCU.U8 UR4, c[0x0][0x381] ;  /* 0x00007020ff0477ac */ /* 0x000e620008000000 */
[--C-:B------:R-:W-:Y:S01]  /*3480*/  IMAD.MOV.U32 R12, RZ, RZ, R5.reuse ;  /* 0x000000ffff0c7224 */ /* 0x100fe200078e0005 */
[----:B------:R-:W-:Y:S01]  /*3490*/  BSSY.RECONVERGENT B0, `(.L_x_9847) ;  /* 0x00000d6000007945 */ /* 0x000fe20003800200 */
        /* <DEDUP_REMOVED lines=47> */
.L_x_9850:
[CC--:B------:R-:W-:Y:S01]  /*3790*/  IMAD R0, R12.reuse, R27.reuse, RZ ;  /* 0x0000001b0c007224 */ /* 0x0c0fe200078e02ff */
[----:B------:R-:W-:Y:S01]  /*37a0*/  P2R R10, PR, RZ, 0x2 ;  /* 0x00000002ff0a7803 */ /* 0x000fe20000000000 */
[--C-:B------:R-:W-:Y:S01]  /*37b0*/  IMAD.IADD R12, R12, 0x1, R11.reuse ;  /* 0x000000010c0c7824 */ /* 0x100fe200078e020b */
[----:B------:R-:W-:Y:S02]  /*37c0*/  LOP3.LUT P1, RZ, R20, 0x1, RZ, 0xc0, !PT ;  /* 0x0000000114ff7812 */ /* 0x000fe4000782c0ff */
[----:B------:R-:W-:Y:S01]  /*37d0*/  LOP3.LUT R3, R0, 0xfffffffc, RZ, 0xc0, !PT ;  /* 0xfffffffc00037812 */ /* 0x000fe200078ec0ff */
[CC--:B------:R-:W-:Y:S02]  /*37e0*/  IMAD R0, R12.reuse, R27.reuse, RZ ;  /* 0x0000001b0c007224 */ /* 0x0c0fe400078e02ff */
[--C-:B------:R-:W-:Y:S01]  /*37f0*/  IMAD.IADD R12, R12, 0x1, R11.reuse ;  /* 0x000000010c0c7824 */ /* 0x100fe200078e020b */
[-C--:B------:R-:W-:Y:S02]  /*3800*/  IADD3 R2, P6, PT, R3, R18.reuse, RZ ;  /* 0x0000001203027210 */ /* 0x080fe40007fde0ff */
[----:B------:R-:W-:Y:S01]  /*3810*/  LOP3.LUT R5, R0, 0xfffffffc, RZ, 0xc0, !PT ;  /* 0xfffffffc00057812 */ /* 0x000fe200078ec0ff */
[C---:B------:R-:W-:Y:S01]  /*3820*/  IMAD R0, R12.reuse, R27, RZ ;  /* 0x0000001b0c007224 */ /* 0x040fe200078e02ff */
[----:B------:R-:W-:Y:S01]  /*3830*/  IADD3.X R3, PT, PT, RZ, R19, RZ, P6, !PT ;  /* 0x00000013ff037210 */ /* 0x000fe200037fe4ff */
[----:B------:R-:W-:Y:S01]  /*3840*/  IMAD.IADD R12, R12, 0x1, R11 ;  /* 0x000000010c0c7824 */ /* 0x000fe200078e020b */
[----:B------:R-:W-:-:S02]  /*3850*/  IADD3 R4, P6, PT, R5, R18, RZ ;  /* 0x0000001205047210 */ /* 0x000fc40007fde0ff */
[----:B------:R-:W-:Y:S01]  /*3860*/  LOP3.LUT R7, R0, 0xfffffffc, RZ, 0xc0, !PT ;  /* 0xfffffffc00077812 */ /* 0x000fe200078ec0ff */
[----:B------:R-:W2:Y:S01]  /*3870*/  LDG.E R2, desc[UR36][R2.64] ;  /* 0x0000002402027981 */ /* 0x000ea2000c1e1900 */
[----:B------:R-:W-:Y:S02]  /*3880*/  IMAD R0, R12, R27, RZ ;  /* 0x0000001b0c007224 */ /* 0x000fe400078e02ff */
        /* <DEDUP_REMOVED lines=15> */
[----:B0-----:R-:W-:Y:S02]  /*3980*/  P2R R9, PR, RZ, 0x1 ;  /* 0x00000001ff097803 */ /* 0x001fe40000000000 */
[----:B------:R-:W-:-:S04]  /*3990*/  LOP3.LUT P0, RZ, R20, 0x20, RZ, 0xc0, !PT ;  /* 0x0000002014ff7812 */ /* 0x000fc8000780c0ff */
[----:B------:R-:W-:Y:S02]  /*39a0*/  P2R R7, PR, RZ, 0x1 ;  /* 0x00000001ff077803 */ /* 0x000fe40000000000 */
[----:B------:R-:W-:Y:S02]  /*39b0*/  LOP3.LUT P0, RZ, R20, 0x10, RZ, 0xc0, !PT ;  /* 0x0000001014ff7812 */ /* 0x000fe4000780c0ff */
[----:B---3--:R-:W-:Y:S02]  /*39c0*/  PRMT R29, R4, 0x7771, RZ ;  /* 0x00007771041d7816 */ /* 0x008fe400000000ff */
[----:B------:R-:W-:Y:S02]  /*39d0*/  P2R R5, PR, RZ, 0x1 ;  /* 0x00000001ff057803 */ /* 0x000fe40000000000 */
[----:B------:R-:W-:Y:S02]  /*39e0*/  LOP3.LUT P0, RZ, R20, 0x8, RZ, 0xc0, !PT ;  /* 0x0000000814ff7812 */ /* 0x000fe4000780c0ff */
[----:B------:R-:W-:-:S02]  /*39f0*/  PRMT R17, R2, 0x7770, RZ ;  /* 0x0000777002117816 */ /* 0x000fc400000000ff */
[C---:B------:R-:W-:Y:S02]  /*3a00*/  PRMT R14, R2.reuse, 0x7772, RZ ;  /* 0x00007772020e7816 */ /* 0x040fe400000000ff */
[----:B------:R-:W-:Y:S02]  /*3a10*/  PRMT R15, R2, 0x7773, RZ ;  /* 0x00007773020f7816 */ /* 0x000fe400000000ff */
[----:B------:R-:W-:Y:S02]  /*3a20*/  P2R R2, PR, RZ, 0x1 ;  /* 0x00000001ff027803 */ /* 0x000fe40000000000 */
[----:B------:R-:W-:Y:S02]  /*3a30*/  LOP3.LUT P0, RZ, R20, 0x4, RZ, 0xc0, !PT ;  /* 0x0000000414ff7812 */ /* 0x000fe4000780c0ff */
[----:B------:R-:W-:Y:S02]  /*3a40*/  ISETP.NE.AND P1, PT, R29, RZ, P1 ;  /* 0x000000ff1d00720c */ /* 0x000fe40000f25270 */
        /* <DEDUP_REMOVED lines=17> */
[----:B----4-:R-:W-:-:S09]  /*3b60*/  PRMT R36, R6, 0x7770, RZ ;  /* 0x0000777006247816 */ /* 0x010fd200000000ff */
        /* <DEDUP_REMOVED lines=34> */
[----:B------:R-:W-:Y:S02]  /*3d90*/  PRMT R2, R8, 0x7773, RZ ;  /* 0x0000777308027816 */ /* 0x000fe400000000ff */
[----:B------:R-:W-:Y:S02]  /*3da0*/  ISETP.NE.AND P1, PT, R10, RZ, PT ;  /* 0x000000ff0a00720c */ /* 0x000fe40003f25270 */
[----:B------:R-:W-:-:S02]  /*3db0*/  ISETP.NE.AND P4, PT, R14, RZ, P4 ;  /* 0x000000ff0e00720c */ /* 0x000fc40002785270 */
[----:B------:R-:W-:Y:S02]  /*3dc0*/  ISETP.NE.AND P3, PT, R15, RZ, P3 ;  /* 0x000000ff0f00720c */ /* 0x000fe40001f65270 */
[----:B------:R-:W-:Y:S02]  /*3dd0*/  ISETP.NE.AND P2, PT, R30, RZ, P2 ;  /* 0x000000ff1e00720c */ /* 0x000fe40001745270 */
[----:B------:R-:W-:Y:S02]  /*3de0*/  ISETP.NE.AND P0, PT, R22, RZ, PT ;  /* 0x000000ff1600720c */ /* 0x000fe40003f05270 */
[----:B------:R-:W-:Y:S02]  /*3df0*/  ISETP.NE.AND P5, PT, R31, RZ, PT ;  /* 0x000000ff1f00720c */ /* 0x000fe40003fa5270 */
[----:B------:R-:W-:Y:S01]  /*3e00*/  ISETP.NE.AND P1, PT, R2, RZ, P1 ;  /* 0x000000ff0200720c */ /* 0x000fe20000f25270 */
[----:B------:R-:W-:-:S12]  /*3e10*/  @!P6 BRA `(.L_x_9850) ;  /* 0xfffffff8005ce947 */ /* 0x000fd8000383ffff */
[----:B------:R-:W-:Y:S05]  /*3e20*/  BSYNC.RECONVERGENT B1 ;  /* 0x0000000000017941 */ /* 0x000fea0003800200 */
.L_x_9849:
[----:B------:R-:W-:Y:S02]  /*3e30*/  SEL R9, RZ, 0x1, !P0 ;  /* 0x00000001ff097807 */ /* 0x000fe40004000000 */
[----:B------:R-:W-:Y:S02]  /*3e40*/  LOP3.LUT P0, RZ, R20, 0x8, RZ, 0xc0, !PT ;  /* 0x0000000814ff7812 */ /* 0x000fe4000780c0ff */
[----:B------:R-:W-:Y:S02]  /*3e50*/  P2R R21, PR, RZ, 0x2 ;  /* 0x00000002ff157803 */ /* 0x000fe40000000000 */
[----:B------:R-:W-:Y:S02]  /*3e60*/  SEL R22, RZ, 0x1, !P0 ;  /* 0x00000001ff167807 */ /* 0x000fe40004000000 */
[----:B------:R-:W-:Y:S02]  /*3e70*/  ISETP.NE.AND P0, PT, R17, RZ, PT ;  /* 0x000000ff1100720c */ /* 0x000fe40003f05270 */
[----:B------:R-:W-:-:S02]  /*3e80*/  SEL R10, RZ, 0x1, !P5 ;  /* 0x00000001ff0a7807 */ /* 0x000fc40006800000 */
[----:B------:R-:W-:Y:S02]  /*3e90*/  SEL R35, RZ, 0x1, !P0 ;  /* 0x00000001ff237807 */ /* 0x000fe40004000000 */
[----:B------:R-:W-:Y:S02]  /*3ea0*/  ISETP.NE.AND P0, PT, R16, RZ, PT ;  /* 0x000000ff1000720c */ /* 0x000fe40003f05270 */
[----:B------:R-:W-:Y:S02]  /*3eb0*/  LOP3.LUT P6, RZ, R20, 0x2, RZ, 0xc0, !PT ;  /* 0x0000000214ff7812 */ /* 0x000fe400078cc0ff */
        /* <DEDUP_REMOVED lines=22> */
[----:B------:R-:W-:Y:S02]  /*4020*/  SEL R39, RZ, 0x1, !P0 ;  /* 0x00000001ff277807 */ /* 0x000fe40004000000 */
[C---:B------:R-:W-:Y:S02]  /*4030*/  LOP3.LUT P4, RZ, R20.reuse, 0x80, RZ, 0xc0, !PT ;  /* 0x0000008014ff7812 */ /* 0x040fe4000788c0ff */
[C---:B------:R-:W-:Y:S02]  /*4040*/  LOP3.LUT P3, RZ, R20.reuse, 0x40, RZ, 0xc0, !PT ;  /* 0x0000004014ff7812 */ /* 0x040fe4000786c0ff */
[C---:B------:R-:W-:Y:S02]  /*4050*/  LOP3.LUT P2, RZ, R20.reuse, 0x20, RZ, 0xc0, !PT ;  /* 0x0000002014ff7812 */ /* 0x040fe4000784c0ff */
[----:B------:R-:W-:-:S02]  /*4060*/  LOP3.LUT P5, RZ, R20, 0x100, RZ, 0xc0, !PT ;  /* 0x0000010014ff7812 */ /* 0x000fc400078ac0ff */
[C---:B------:R-:W-:Y:S02]  /*4070*/  LOP3.LUT P6, RZ, R20.reuse, 0x200, RZ, 0xc0, !PT ;  /* 0x0000020014ff7812 */ /* 0x040fe400078cc0ff */
[----:B------:R-:W-:Y:S02]  /*4080*/  ISETP.NE.AND P1, PT, R21, RZ, PT ;  /* 0x000000ff1500720c */ /* 0x000fe40003f25270 */
[----:B------:R-:W-:Y:S02]  /*4090*/  LOP3.LUT P0, RZ, R20, 0x10, RZ, 0xc0, !PT ;  /* 0x0000001014ff7812 */ /* 0x000fe4000780c0ff */
[----:B------:R-:W-:Y:S02]  /*40a0*/  SEL R20, RZ, 0x1, !P2 ;  /* 0x00000001ff147807 */ /* 0x000fe40005000000 */
[----:B------:R-:W-:Y:S02]  /*40b0*/  SEL R21, RZ, 0x1, !P0 ;  /* 0x00000001ff157807 */ /* 0x000fe40004000000 */
[----:B------:R-:W-:-:S02]  /*40c0*/  SEL R17, RZ, 0x1, !P3 ;  /* 0x00000001ff117807 */ /* 0x000fc40005800000 */
[----:B------:R-:W-:Y:S02]  /*40d0*/  SEL R16, RZ, 0x1, !P4 ;  /* 0x00000001ff107807 */ /* 0x000fe40006000000 */
[----:B------:R-:W-:Y:S02]  /*40e0*/  SEL R15, RZ, 0x1, !P5 ;  /* 0x00000001ff0f7807 */ /* 0x000fe40006800000 */
[----:B------:R-:W-:Y:S02]  /*40f0*/  SEL R14, RZ, 0x1, !P6 ;  /* 0x00000001ff0e7807 */ /* 0x000fe40007000000 */
[----:B------:R-:W-:Y:S02]  /*4100*/  SEL R13, RZ, 0x1, !P1 ;  /* 0x00000001ff0d7807 */ /* 0x000fe40004800000 */
[----:B------:R-:W-:Y:S02]  /*4110*/  ISETP.NE.AND P0, PT, R37, RZ, PT ;  /* 0x000000ff2500720c */ /* 0x000fe40003f05270 */
[----:B------:R-:W-:-:S02]  /*4120*/  ISETP.NE.AND P2, PT, R26, RZ, PT ;  /* 0x000000ff1a00720c */ /* 0x000fc40003f45270 */
[----:B------:R-:W-:Y:S02]  /*4130*/  ISETP.NE.AND P3, PT, R25, RZ, PT ;  /* 0x000000ff1900720c */ /* 0x000fe40003f65270 */
        /* <DEDUP_REMOVED lines=11> */
.L_x_9848:
[----:B------:R-:W-:Y:S05]  /*41f0*/  BSYNC.RECONVERGENT B0 ;  /* 0x0000000000007941 */ /* 0x000fea0003800200 */
.L_x_9847:
        /* <DEDUP_REMOVED lines=46> */
[----:B------:R-:W-:-:S11]  /*44e0*/  LOP3.LUT R3, R40, 0xfffffffc, RZ, 0xc0, !PT ;  /* 0xfffffffc28037812 */ /* 0x000fd600078ec0ff */
[----:B------:R-:W-:Y:S01]  /*44f0*/  @!P3 IMAD R27, R2, R27, RZ ;  /* 0x0000001b021bb224 */ /* 0x000fe200078e02ff */
[----:B------:R-:W-:-:S04]  /*4500*/  IADD3 R2, P0, PT, R3, R18, RZ ;  /* 0x0000001203027210 */ /* 0x000fc80007f1e0ff */
[----:B------:R-:W-:Y:S01]  /*4510*/  @!P3 LOP3.LUT R27, R27, 0xfffffffc, RZ, 0xc0, !PT ;  /* 0xfffffffc1b1bb812 */ /* 0x000fe200078ec0ff */
[----:B------:R-:W-:-:S03]  /*4520*/  IMAD.X R3, RZ, RZ, R19, P0 ;  /* 0x000000ffff037224 */ /* 0x000fc600000e0613 */
[----:B------:R-:W-:Y:S02]  /*4530*/  @!P3 IADD3 R18, P0, PT, R27, R18, RZ ;  /* 0x000000121b12b210 */ /* 0x000fe40007f1e0ff */
[----:B------:R-:W2:Y:S02]  /*4540*/  LDG.E R2, desc[UR36][R2.64] ;  /* 0x0000002402027981 */ /* 0x000ea4000c1e1900 */
[----:B------:R-:W-:-:S05]  /*4550*/  @!P3 IADD3.X R19, PT, PT, RZ, R19, RZ, P0, !PT ;  /* 0x00000013ff13b210 */ /* 0x000fca00007fe4ff */
[----:B------:R-:W3:Y:S01]  /*4560*/  @!P3 LDG.E R18, desc[UR36][R18.64] ;  /* 0x000000241212b981 */ /* 0x000ee2000c1e1900 */
[C---:B--2---:R-:W-:Y:S02]  /*4570*/  PRMT R36, R2.reuse, 0x7771, RZ ;  /* 0x0000777102247816 */ /* 0x044fe400000000ff */
[----:B------:R-:W-:Y:S02]  /*4580*/  PRMT R27, R2, 0x7770, RZ ;  /* 0x00007770021b7816 */ /* 0x000fe400000000ff */
[----:B------:R-:W-:Y:S02]  /*4590*/  ISETP.NE.AND P1, PT, R36, RZ, PT ;  /* 0x000000ff2400720c */ /* 0x000fe40003f25270 */
[----:B------:R-:W-:Y:S02]  /*45a0*/  ISETP.NE.AND P2, PT, R27, RZ, PT ;  /* 0x000000ff1b00720c */ /* 0x000fe40003f45270 */
[C---:B---3--:R-:W-:Y:S02]  /*45b0*/  @!P3 PRMT R36, R18.reuse, 0x7770, RZ ;  /* 0x000077701224b816 */ /* 0x048fe400000000ff */
[----:B------:R-:W-:-:S02]  /*45c0*/  @!P3 PRMT R37, R18, 0x7771, RZ ;  /* 0x000077711225b816 */ /* 0x000fc400000000ff */
[----:B------:R-:W-:Y:S02]  /*45d0*/  @!P3 PRMT R3, R18, 0x7772, RZ ;  /* 0x000077721203b816 */ /* 0x000fe400000000ff */
[----:B------:R-:W-:Y:S02]  /*45e0*/  @!P3 ISETP.NE.AND P4, PT, R36, RZ, PT ;  /* 0x000000ff2400b20c */ /* 0x000fe40003f85270 */
[----:B------:R-:W-:Y:S02]  /*45f0*/  @!P3 PRMT R18, R18, 0x7773, RZ ;  /* 0x000077731212b816 */ /* 0x000fe400000000ff */
[----:B------:R-:W-:Y:S02]  /*4600*/  PRMT R27, R2, 0x7772, RZ ;  /* 0x00007772021b7816 */ /* 0x000fe400000000ff */
[----:B------:R-:W-:Y:S02]  /*4610*/  @!P3 ISETP.NE.AND P6, PT, R37, RZ, PT ;  /* 0x000000ff2500b20c */ /* 0x000fe40003fc5270 */
[----:B------:R-:W-:-:S02]  /*4620*/  @!P3 ISETP.NE.AND P5, PT, R3, RZ, PT ;  /* 0x000000ff0300b20c */ /* 0x000fc40003fa5270 */
[----:B------:R-:W-:Y:S02]  /*4630*/  PRMT R2, R2, 0x7773, RZ ;  /* 0x0000777302027816 */ /* 0x000fe400000000ff */
[----:B------:R-:W-:Y:S02]  /*4640*/  @!P3 SEL R3, RZ, 0x1, !P4 ;  /* 0x00000001ff03b807 */ /* 0x000fe40006000000 */
[----:B------:R-:W-:Y:S02]  /*4650*/  @!P3 ISETP.NE.AND P4, PT, R18, RZ, PT ;  /* 0x000000ff1200b20c */ /* 0x000fe40003f85270 */
[----:B------:R-:W-:Y:S02]  /*4660*/  @!P3 SEL R18, RZ, 0x1, !P6 ;  /* 0x00000001ff12b807 */ /* 0x000fe40007000000 */
[----:B------:R-:W-:Y:S02]  /*4670*/  ISETP.NE.AND P6, PT, R2, RZ, PT ;  /* 0x000000ff0200720c */ /* 0x000fe40003fc5270 */
        /* <DEDUP_REMOVED lines=11> */
.L_x_9852:
[----:B------:R-:W-:Y:S05]  /*4730*/  BSYNC.RECONVERGENT B0 ;  /* 0x0000000000007941 */ /* 0x000fea0003800200 */
.L_x_9851:
        /* <DEDUP_REMOVED lines=76> */
.L_x_9854:
[----:B------:R-:W-:Y:S05]  /*4c00*/  BSYNC.RECONVERGENT B0 ;  /* 0x0000000000007941 */ /* 0x000fea0003800200 */
.L_x_9853:
        /* <DEDUP_REMOVED lines=25> */
.L_x_9846:
        /* <DEDUP_REMOVED lines=24> */
[----:B------:R-:W-:Y:S01]  /*4f20*/  ISETP.NE.AND P0, PT, R0, RZ, PT ;  /* 0x000000ff0000720c */ /* 0x000fe20003f05270 */
[----:B------:R-:W-:Y:S01]  /*4f30*/  VIADD R15, R12, 0xffffffff ;  /* 0xffffffff0c0f7836 */ /* 0x000fe20000000000 */
[----:B------:R-:W-:Y:S01]  /*4f40*/  LOP3.LUT R20, R20, 0xfffffbff, RZ, 0xc0, !PT ;  /* 0xfffffbff14147812 */ /* 0x000fe200078ec0ff */
[----:B------:R-:W-:Y:S01]  /*4f50*/  BSSY.RECONVERGENT B1, `(.L_x_9857) ;  /* 0x0000477000017945 */ /* 0x000fe20003800200 */
[----:B------:R-:W-:Y:S02]  /*4f60*/  PLOP3.LUT P1, PT, P0, PT, PT, 0x80, 0x8 ;  /* 0x000000000008781c */ /* 0x000fe4000072f070 */
[----:B------:R-:W-:Y:S02]  /*4f70*/  VIMNMX.U32 R0, PT, PT, R15, 0x18, PT ;  /* 0x000000180f007848 */ /* 0x000fe40003fe0000 */
[----:B------:R-:W-:Y:S02]  /*4f80*/  PLOP3.LUT P2, PT, P0, PT, PT, 0x80, 0x8 ;  /* 0x000000000008781c */ /* 0x000fe4000074f070 */
[----:B------:R-:W-:-:S02]  /*4f90*/  IADD3 R0, PT, PT, R0, 0x1, RZ ;  /* 0x0000000100007810 */ /* 0x000fc40007ffe0ff */
[----:B------:R-:W-:Y:S02]  /*4fa0*/  PLOP3.LUT P3, PT, P0, PT, PT, 0x80, 0x8 ;  /* 0x000000000008781c */ /* 0x000fe4000076f070 */
[----:B------:R-:W-:Y:S02]  /*4fb0*/  @P0 LOP3.LUT R20, R20, 0x400, RZ, 0xfc, !PT ;  /* 0x0000040014140812 */ /* 0x000fe400078efcff */
[----:B------:R-:W-:Y:S02]  /*4fc0*/  PLOP3.LUT P4, PT, P0, PT, PT, 0x80, 0x8 ;  /* 0x000000000008781c */ /* 0x000fe4000078f070 */
        /* <DEDUP_REMOVED lines=20> */
.L_x_9864:
[----:B------:R-:W-:Y:S01]  /*5110*/  ISETP.NE.AND P5, PT, R12, RZ, PT ;  /* 0x000000ff0c00720c */ /* 0x000fe20003fa5270 */
[----:B------:R-:W0:-:S12]  /*5120*/  LDCU UR4, c[0x0][0x390] ;  /* 0x00007200ff0477ac */ /* 0x000e180008000800 */
[----:B------:R-:W-:Y:S05]  /*5130*/  @P5 BRA `(.L_x_9858) ;  /* 0x00000000004c5947 */ /* 0x000fea0003800000 */
[----:B------:R-:W2:Y:S02]  /*5140*/  LDG.E R2, desc[UR36][R16.64] ;  /* 0x0000002410027981 */ /* 0x000ea4000c1e1900 */
[C---:B--2---:R-:W-:Y:S02]  /*5150*/  PRMT R8, R2.reuse, 0x7773, RZ ;  /* 0x0000777302087816 */ /* 0x044fe400000000ff */
[C---:B------:R-:W-:Y:S02]  /*5160*/  PRMT R4, R2.reuse, 0x7770, RZ ;  /* 0x0000777002047816 */ /* 0x040fe400000000ff */
[C---:B------:R-:W-:Y:S02]  /*5170*/  PRMT R5, R2.reuse, 0x7771, RZ ;  /* 0x0000777102057816 */ /* 0x040fe400000000ff */
[----:B------:R-:W-:Y:S02]  /*5180*/  PRMT R2, R2, 0x7772, RZ ;  /* 0x0000777202027816 */ /* 0x000fe400000000ff */
[----:B------:R-:W-:-:S02]  /*5190*/  PRMT R26, R8, 0x7610, R26 ;  /* 0x00007610081a7816 */ /* 0x000fc4000000001a */
[C---:B------:R-:W-:Y:S02]  /*51a0*/  PRMT R19, R8.reuse, 0x7610, R19 ;  /* 0x0000761008137816 */ /* 0x040fe40000000013 */
[----:B------:R-:W-:Y:S02]  /*51b0*/  PRMT R6, R8, 0x7610, R6 ;  /* 0x0000761008067816 */ /* 0x000fe40000000006 */
[C---:B------:R-:W-:Y:S02]  /*51c0*/  PRMT R25, R2.reuse, 0x7610, R25 ;  /* 0x0000761002197816 */ /* 0x040fe40000000019 */
[C---:B------:R-:W-:Y:S02]  /*51d0*/  PRMT R18, R2.reuse, 0x7610, R18 ;  /* 0x0000761002127816 */ /* 0x040fe40000000012 */
[C---:B------:R-:W-:Y:S02]  /*51e0*/  PRMT R11, R2.reuse, 0x7610, R11 ;  /* 0x00007610020b7816 */ /* 0x040fe4000000000b */
[----:B------:R-:W-:-:S02]  /*51f0*/  PRMT R7, R2, 0x7610, R7 ;  /* 0x0000761002077816 */ /* 0x000fc40000000007 */
[C---:B------:R-:W-:Y:S02]  /*5200*/  PRMT R23, R5.reuse, 0x7610, R23 ;  /* 0x0000761005177816 */ /* 0x040fe40000000017 */
[C---:B------:R-:W-:Y:S02]  /*5210*/  PRMT R13, R5.reuse, 0x7610, R13 ;  /* 0x00007610050d7816 */ /* 0x040fe4000000000d */
[----:B------:R-:W-:Y:S02]  /*5220*/  PRMT R10, R5, 0x7610, R10 ;  /* 0x00007610050a7816 */ /* 0x000fe4000000000a */
[C---:B------:R-:W-:Y:S02]  /*5230*/  PRMT R21, R4.reuse, 0x7610, R21 ;  /* 0x0000761004157816 */ /* 0x040fe40000000015 */
[C---:B------:R-:W-:Y:S02]  /*5240*/  PRMT R14, R4.reuse, 0x7610, R14 ;  /* 0x00007610040e7816 */ /* 0x040fe4000000000e */
[----:B------:R-:W-:Y:S01]  /*5250*/  PRMT R9, R4, 0x7610, R9 ;  /* 0x0000761004097816 */ /* 0x000fe20000000009 */
[----:B------:R-:W-:Y:S06]  /*5260*/  BRA `(.L_x_9859) ;  /* 0x0000003c00ac7947 */ /* 0x000fec0003800000 */
.L_x_9858:
        /* <DEDUP_REMOVED lines=284> */
.L_x_9860:
[----:B------:R-:W-:-:S04]  /*6430*/  LOP3.LUT R5, R2, 0xfffffffc, RZ, 0xc0, !PT ;  /* 0xfffffffc02057812 */ /* 0x000fc800078ec0ff */
[----:B------:R-:W-:-:S04]  /*6440*/  IADD3 R4, P6, PT, R5, R16, RZ ;  /* 0x0000001005047210 */ /* 0x000fc80007fde0ff */
[----:B------:R-:W-:-:S05]  /*6450*/  IADD3.X R5, PT, PT, RZ, R17, RZ, P6, !PT ;  /* 0x00000011ff057210 */ /* 0x000fca00037fe4ff */
[----:B------:R-:W2:Y:S01]  /*6460*/  LDG.E R4, desc[UR36][R4.64] ;  /* 0x0000002404047981 */ /* 0x000ea2000c1e1900 */
[----:B0-----:R-:W-:Y:S02]  /*6470*/  VIADD R3, R41, UR4 ;  /* 0x0000000429037c36 */ /* 0x001fe40008000000 */
        /* <DEDUP_REMOVED lines=9> */
[----:B------:R-:W-:Y:S02]  /*6510*/  PRMT R10, R4, 0x7773, RZ ;  /* 0x00007773040a7816 */ /* 0x000fe400000000ff */
[----:B------:R-:W-:Y:S02]  /*6520*/  PRMT R4, R7, 0x7610, R4 ;  /* 0x0000761007047816 */ /* 0x000fe40000000004 */
[----:B------:R-:W-:-:S02]  /*6530*/  PRMT R5, R8, 0x7610, R5 ;  /* 0x0000761008057816 */ /* 0x000fc40000000005 */
[----:B------:R-:W-:Y:S02]  /*6540*/  PRMT R7, R9, 0x7610, R7 ;  /* 0x0000761009077816 */ /* 0x000fe40000000007 */
[----:B------:R-:W-:Y:S01]  /*6550*/  PRMT R8, R10, 0x7610, R8 ;  /* 0x000076100a087816 */ /* 0x000fe20000000008 */
        /* <DEDUP_REMOVED lines=219> */
.L_x_9861:
        /* <DEDUP_REMOVED lines=233> */
[----:B0-----:R-:W-:-:S05]  /*81a0*/  @P6 SHF.R.U32.HI R19, RZ, R26, R19 ;  /* 0x0000001aff136219 */ /* 0x001fca0000011613 */
[----:B------:R-:W-:-:S04]  /*81b0*/  @P6 IMAD.MOV R19, RZ, RZ, -R19 ;  /* 0x000000ffff136224 */ /* 0x000fc800078e0a13 */
[----:B------:R-:W-:-:S04]  /*81c0*/  @P6 IMAD R18, R18, R19, R25 ;  /* 0x0000001312126224 */ /* 0x000fc800078e0219 */
[----:B--2---:R-:W-:-:S07]  /*81d0*/  @P6 IMAD R13, R18, R21, R13 ;  /* 0x00000015120d6224 */ /* 0x004fce00078e020d */
.L_x_9862:
[----:B------:R-:W-:-:S04]  /*81e0*/  LOP3.LUT R13, R13, 0xfffffffc, RZ, 0xc0, !PT ;  /* 0xfffffffc0d0d7812 */ /* 0x000fc800078ec0ff */
[----:B------:R-:W-:-:S04]  /*81f0*/  IADD3 R18, P6, PT, R13, R16, RZ ;  /* 0x000000100d127210 */ /* 0x000fc80007fde0ff */
[----:B------:R-:W-:-:S05]  /*8200*/  IADD3.X R19, PT, PT, RZ, R17, RZ, P6, !PT ;  /* 0x00000011ff137210 */ /* 0x000fca00037fe4ff */
        /* <DEDUP_REMOVED lines=13> */
[----:B------:R-:W-:Y:S01]  /*82e0*/  PRMT R19, R3, 0x7610, R19 ;  /* 0x0000761003137816 */ /* 0x000fe20000000013 */
        /* <DEDUP_REMOVED lines=219> */
.L_x_9863:
        /* <DEDUP_REMOVED lines=8> */
.L_x_9859:
[----:B------:R-:W-:Y:S01]  /*9120*/  LOP3.LUT P5, R4, R4, 0xff, RZ, 0xc0, !PT ;  /* 0x000000ff04047812 */ /* 0x000fe200078ac0ff */
[----:B------:R-:W1:Y:S01]  /*9130*/  LDCU UR5, c[0x0][0x388] ;  /* 0x00007100ff0577ac */ /* 0x000e620008000800 */
[----:B------:R-:W-:Y:S01]  /*9140*/  P2R R24, PR, RZ, 0x1 ;  /* 0x00000001ff187803 */ /* 0x000fe20000000000 */
[----:B0-----:R-:W-:Y:S01]  /*9150*/  IMAD.U32 R40, RZ, RZ, UR4 ;  /* 0x00000004ff287e24 */ /* 0x001fe2000f8e00ff */
[----:B------:R-:W-:Y:S02]  /*9160*/  PLOP3.LUT P4, PT, P4, P5, PT, 0x80, 0x8 ;  /* 0x000000000008781c */ /* 0x000fe4000278b070 */
[----:B------:R-:W-:Y:S02]  /*9170*/  LOP3.LUT P5, R2, R5, 0xff, RZ, 0xc0, !PT ;  /* 0x000000ff05027812 */ /* 0x000fe400078ac0ff */
[----:B------:R-:W-:Y:S02]  /*9180*/  P2R R33, PR, RZ, 0x10 ;  /* 0x00000010ff217803 */ /* 0x000fe40000000000 */
[----:B------:R-:W-:-:S02]  /*9190*/  LOP3.LUT P4, RZ, R20, 0x80, RZ, 0xc0, !PT ;  /* 0x0000008014ff7812 */ /* 0x000fc4000788c0ff */
[----:B------:R-:W-:Y:S02]  /*91a0*/  PLOP3.LUT P3, PT, P3, P5, PT, 0x80, 0x8 ;  /* 0x000000000008781c */ /* 0x000fe40001f6b070 */
[----:B------:R-:W-:Y:S02]  /*91b0*/  P2R R32, PR, RZ, 0x10 ;  /* 0x00000010ff207803 */ /* 0x000fe40000000000 */
[C---:B------:R-:W-:Y:S02]  /*91c0*/  LOP3.LUT P4, RZ, R20.reuse, 0x40, RZ, 0xc0, !PT ;  /* 0x0000004014ff7812 */ /* 0x040fe4000788c0ff */
[----:B------:R-:W-:Y:S01]  /*91d0*/  LOP3.LUT P5, R7, R7, 0xff, RZ, 0xc0, !PT ;  /* 0x000000ff07077812 */ /* 0x000fe200078ac0ff */
[----:B-1----:R-:W-:Y:S01]  /*91e0*/  IMAD.U32 R42, RZ, RZ, UR5 ;  /* 0x00000005ff2a7e24 */ /* 0x002fe2000f8e00ff */
[----:B------:R-:W-:Y:S02]  /*91f0*/  P2R R31, PR, RZ, 0x10 ;  /* 0x00000010ff1f7803 */ /* 0x000fe40000000000 */
[----:B------:R-:W-:-:S02]  /*9200*/  LOP3.LUT P4, RZ, R20, 0x20, RZ, 0xc0, !PT ;  /* 0x0000002014ff7812 */ /* 0x000fc4000788c0ff */
[----:B------:R-:W-:Y:S02]  /*9210*/  PLOP3.LUT P2, PT, P2, P5, PT, 0x80, 0x8 ;  /* 0x000000000008781c */ /* 0x000fe4000174b070 */
[----:B------:R-:W-:Y:S02]  /*9220*/  P2R R30, PR, RZ, 0x10 ;  /* 0x00000010ff1e7803 */ /* 0x000fe40000000000 */
[----:B------:R-:W-:Y:S02]  /*9230*/  LOP3.LUT P4, RZ, R20, 0x10, RZ, 0xc0, !PT ;  /* 0x0000001014ff7812 */ /* 0x000fe4000788c0ff */
[----:B------:R-:W-:Y:S02]  /*9240*/  LOP3.LUT P5, R8, R8, 0xff, RZ, 0xc0, !PT ;  /* 0x000000ff08087812 */ /* 0x000fe400078ac0ff */
[----:B------:R-:W-:Y:S02]  /*9250*/  P2R R29, PR, RZ, 0x10 ;  /* 0x00000010ff1d7803 */ /* 0x000fe40000000000 */
[----:B------:R-:W-:-:S02]  /*9260*/  LOP3.LUT P4, RZ, R20, 0x8, RZ, 0xc0, !PT ;  /* 0x0000000814ff7812 */ /* 0x000fc4000788c0ff */
[----:B------:R-:W-:Y:S02]  /*9270*/  PLOP3.LUT P1, PT, P1, P5, PT, 0x80, 0x8 ;  /* 0x000000000008781c */ /* 0x000fe40000f2b070 */
[C---:B------:R-:W-:Y:S02]  /*9280*/  LOP3.LUT P0, RZ, R20.reuse, 0x1, RZ, 0xc0, !PT ;  /* 0x0000000114ff7812 */ /* 0x040fe4000780c0ff */
[----:B------:R-:W-:Y:S02]  /*9290*/  LOP3.LUT P5, R9, R9, 0xff, RZ, 0xc0, !PT ;  /* 0x000000ff09097812 */ /* 0x000fe400078ac0ff */
[----:B------:R-:W-:Y:S02]  /*92a0*/  P2R R28, PR, RZ, 0x10 ;  /* 0x00000010ff1c7803 */ /* 0x000fe40000000000 */
[----:B------:R-:W-:Y:S02]  /*92b0*/  LOP3.LUT P4, RZ, R20, 0x4, RZ, 0xc0, !PT ;  /* 0x0000000414ff7812 */ /* 0x000fe4000788c0ff */
[----:B------:R-:W-:-:S02]  /*92c0*/  PLOP3.LUT P0, PT, P0, P5, PT, 0x80, 0x8 ;  /* 0x000000000008781c */ /* 0x000fc4000070b070 */
[C---:B------:R-:W-:Y:S02]  /*92d0*/  LOP3.LUT P6, RZ, R20.reuse, 0x400, RZ, 0xc0, !PT ;  /* 0x0000040014ff7812 */ /* 0x040fe400078cc0ff */
[----:B------:R-:W-:Y:S02]  /*92e0*/  P2R R3, PR, RZ, 0x10 ;  /* 0x00000010ff037803 */ /* 0x000fe40000000000 */
[----:B------:R-:W-:Y:S02]  /*92f0*/  LOP3.LUT P4, RZ, R20, 0x2, RZ, 0xc0, !PT ;  /* 0x0000000214ff7812 */ /* 0x000fe4000788c0ff */
[----:B------:R-:W-:Y:S02]  /*9300*/  LOP3.LUT P5, R10, R10, 0xff, RZ, 0xc0, !PT ;  /* 0x000000ff0a0a7812 */ /* 0x000fe400078ac0ff */
[----:B------:R-:W-:Y:S02]  /*9310*/  P2R R27, PR, RZ, 0x40 ;  /* 0x00000040ff1b7803 */ /* 0x000fe40000000000 */
[----:B------:R-:W-:-:S02]  /*9320*/  LOP3.LUT P6, RZ, R20, 0x100, RZ, 0xc0, !PT ;  /* 0x0000010014ff7812 */ /* 0x000fc400078cc0ff */
[----:B------:R-:W-:Y:S02]  /*9330*/  LOP3.LUT R20, R20, 0xfffffffe, RZ, 0xc0, !PT ;  /* 0xfffffffe14147812 */ /* 0x000fe400078ec0ff */
[----:B------:R-:W-:Y:S02]  /*9340*/  PLOP3.LUT P4, PT, P4, P5, PT, 0x80, 0x8 ;  /* 0x000000000008781c */ /* 0x000fe4000278b070 */
[----:B------:R-:W-:Y:S02]  /*9350*/  @P0 LOP3.LUT R20, R20, 0x1, RZ, 0xfc, !PT ;  /* 0x0000000114140812 */ /* 0x000fe400078efcff */
[----:B------:R-:W-:Y:S02]  /*9360*/  LOP3.LUT P5, R11, R11, 0xff, RZ, 0xc0, !PT ;  /* 0x000000ff0b0b7812 */ /* 0x000fe400078ac0ff */
[C---:B------:R-:W-:Y:S02]  /*9370*/  LOP3.LUT P0, RZ, R20.reuse, 0x200, RZ, 0xc0, !PT ;  /* 0x0000020014ff7812 */ /* 0x040fe4000780c0ff */
[----:B------:R-:W-:-:S02]  /*9380*/  LOP3.LUT R20, R20, 0xfffffffd, RZ, 0xc0, !PT ;  /* 0xfffffffd14147812 */ /* 0x000fc400078ec0ff */
[----:B------:R-:W-:-:S03]  /*9390*/  LEA R41, R40, R41, 0x2 ;  /* 0x0000002928297211 */ /* 0x000fc600078e10ff */
[----:B------:R-:W-:Y:S02]  /*93a0*/  @P4 LOP3.LUT R20, R20, 0x2, RZ, 0xfc, !PT ;  /* 0x0000000214144812 */ /* 0x000fe400078efcff */
[----:B------:R-:W-:Y:S02]  /*93b0*/  ISETP.NE.AND P4, PT, R3, RZ, PT ;  /* 0x000000ff0300720c */ /* 0x000fe40003f85270 */
[----:B------:R-:W-:Y:S02]  /*93c0*/  LOP3.LUT R20, R20, 0xfffffffb, RZ, 0xc0, !PT ;  /* 0xfffffffb14147812 */ /* 0x000fe400078ec0ff */
[----:B------:R-:W-:Y:S02]  /*93d0*/  PLOP3.LUT P4, PT, P4, P5, PT, 0x80, 0x8 ;  /* 0x000000000008781c */ /* 0x000fe4000278b070 */
[----:B------:R-:W-:-:S11]  /*93e0*/  LOP3.LUT P5, R6, R6, 0xff, RZ, 0xc0, !PT ;  /* 0x000000ff06067812 */ /* 0x000fd600078ac0ff */
        /* <DEDUP_REMOVED lines=9> */
[----:B------:R-:W-:Y:S01]  /*9480*/  LOP3.LUT P5, R3, R13, 0xff, RZ, 0xc0, !PT ;  /* 0x000000ff0d037812 */ /* 0x000fe200078ac0ff */
[----:B------:R-:W-:-:S10]  /*9490*/  IMAD R13, R40, 0x3, R41 ;  /* 0x00000003280d7824 */ /* 0x000fd400078e0229 */
        /* <DEDUP_REMOVED lines=14> */
[----:B------:R-:W-:-:S04]  /*9580*/  LOP3.LUT P5, R21, R21, 0xff, RZ, 0xc0, !PT ;  /* 0x000000ff15157812 */ /* 0x000fc800078ac0ff */
[----:B------:R-:W-:Y:S02]  /*9590*/  PLOP3.LUT P6, PT, P6, P5, PT, 0x80, 0x8 ;  /* 0x000000000008781c */ /* 0x000fe400037cb070 */
[----:B------:R-:W-:-:S04]  /*95a0*/  LOP3.LUT P5, R23, R23, 0xff, RZ, 0xc0, !PT ;  /* 0x000000ff17177812 */ /* 0x000fc800078ac0ff */
[----:B------:R-:W-:Y:S02]  /*95b0*/  PLOP3.LUT P0, PT, P0, P5, PT, 0x80, 0x8 ;  /* 0x000000000008781c */ /* 0x000fe4000070b070 */
[----:B------:R-:W-:Y:S02]  /*95c0*/  @P4 LOP3.LUT R20, R20, 0x80, RZ, 0xfc, !PT ;  /* 0x0000008014144812 */ /* 0x000fe400078efcff */
[----:B------:R-:W-:Y:S02]  /*95d0*/  LOP3.LUT P5, R25, R25, 0xff, RZ, 0xc0, !PT ;  /* 0x000000ff19197812 */ /* 0x000fe400078ac0ff */
[----:B------:R-:W-:Y:S02]  /*95e0*/  LOP3.LUT R20, R20, 0xfffffeff, RZ, 0xc0, !PT ;  /* 0xfffffeff14147812 */ /* 0x000fe400078ec0ff */
[----:B------:R-:W-:Y:S02]  /*95f0*/  ISETP.NE.AND P4, PT, R33, RZ, PT ;  /* 0x000000ff2100720c */ /* 0x000fe40003f85270 */
[----:B------:R-:W-:-:S02]  /*9600*/  @P6 LOP3.LUT R20, R20, 0x100, RZ, 0xfc, !PT ;  /* 0x0000010014146812 */ /* 0x000fc400078efcff */
[----:B------:R-:W-:Y:S02]  /*9610*/  ISETP.NE.AND P6, PT, R27, RZ, PT ;  /* 0x000000ff1b00720c */ /* 0x000fe40003fc5270 */
[----:B------:R-:W-:Y:S02]  /*9620*/  LOP3.LUT R20, R20, 0xfffffdff, RZ, 0xc0, !PT ;  /* 0xfffffdff14147812 */ /* 0x000fe400078ec0ff */
[----:B------:R-:W-:Y:S02]  /*9630*/  PLOP3.LUT P6, PT, P6, P5, PT, 0x80, 0x8 ;  /* 0x000000000008781c */ /* 0x000fe400037cb070 */
[----:B------:R-:W-:Y:S02]  /*9640*/  @P0 LOP3.LUT R20, R20, 0x200, RZ, 0xfc, !PT ;  /* 0x0000020014140812 */ /* 0x000fe400078efcff */
[----:B------:R-:W-:Y:S02]  /*9650*/  ISETP.NE.AND P0, PT, R24, RZ, PT ;  /* 0x000000ff1800720c */ /* 0x000fe40003f05270 */
[----:B------:R-:W-:-:S02]  /*9660*/  LOP3.LUT P5, R26, R26, 0xff, RZ, 0xc0, !PT ;  /* 0x000000ff1a1a7812 */ /* 0x000fc400078ac0ff */
[----:B------:R-:W-:Y:S02]  /*9670*/  LOP3.LUT R20, R20, 0xfffffbff, RZ, 0xc0, !PT ;  /* 0xfffffbff14147812 */ /* 0x000fe400078ec0ff */
[----:B------:R-:W-:Y:S02]  /*9680*/  PLOP3.LUT P0, PT, P0, P5, PT, 0x80, 0x8 ;  /* 0x000000000008781c */ /* 0x000fe4000070b070 */
[----:B------:R-:W-:Y:S02]  /*9690*/  ISETP.GE.U32.AND P5, PT, R13, R42, PT ;  /* 0x0000002a0d00720c */ /* 0x000fe40003fa6070 */
[----:B------:R-:W-:-:S11]  /*96a0*/  @P6 LOP3.LUT R20, R20, 0x400, RZ, 0xfc, !PT ;  /* 0x0000040014146812 */ /* 0x000fd600078efcff */
[----:B------:R-:W-:Y:S05]  /*96b0*/  @!P5 BRA `(.L_x_9864) ;  /* 0xffffffb80094d947 */ /* 0x000fea000383ffff */
[----:B------:R-:W-:Y:S05]  /*96c0*/  BSYNC.RECONVERGENT B1 ;  /* 0x0000000000017941 */ /* 0x000fea0003800200 */
.L_x_9857:
        /* <DEDUP_REMOVED lines=8> */
[----:B------:R-:W-:Y:S02]  /*9750*/  P2R R12, PR, RZ, 0x40 ;  /* 0x00000040ff0c7803 */ /* 0x000fe40000000000 */
[----:B------:R-:W-:Y:S02]  /*9760*/  SEL R16, RZ, 0x1, !P1 ;  /* 0x00000001ff107807 */ /* 0x000fe40004800000 */
[----:B------:R-:W-:Y:S02]  /*9770*/  ISETP.NE.AND P1, PT, R7, RZ, PT ;  /* 0x000000ff0700720c */ /* 0x000fe40003f25270 */
[----:B------:R-:W-:-:S02]  /*9780*/  P2R R14, PR, RZ, 0x1 ;  /* 0x00000001ff0e7803 */ /* 0x000fc40000000000 */
[C---:B------:R-:W-:Y:S02]  /*9790*/  LOP3.LUT P6, RZ, R20.reuse, 0x2, RZ, 0xc0, !PT ;  /* 0x0000000214ff7812 */ /* 0x040fe400078cc0ff */
[----:B------:R-:W-:Y:S02]  /*97a0*/  LOP3.LUT P0, RZ, R20, 0x8, RZ, 0xc0, !PT ;  /* 0x0000000814ff7812 */ /* 0x000fe4000780c0ff */
[----:B------:R-:W-:Y:S02]  /*97b0*/  SEL R15, RZ, 0x1, !P1 ;  /* 0x00000001ff0f7807 */ /* 0x000fe40004800000 */
[----:B------:R-:W-:Y:S02]  /*97c0*/  ISETP.NE.AND P1, PT, R8, RZ, PT ;  /* 0x000000ff0800720c */ /* 0x000fe40003f25270 */
[----:B------:R-:W-:Y:S02]  /*97d0*/  SEL R29, RZ, 0x1, !P6 ;  /* 0x00000001ff1d7807 */ /* 0x000fe40007000000 */
[----:B------:R-:W-:-:S02]  /*97e0*/  SEL R31, RZ, 0x1, !P0 ;  /* 0x00000001ff1f7807 */ /* 0x000fc40004000000 */
[----:B------:R-:W-:Y:S02]  /*97f0*/  ISETP.NE.AND P6, PT, R12, RZ, PT ;  /* 0x000000ff0c00720c */ /* 0x000fe40003fc5270 */
[----:B------:R-:W-:Y:S02]  /*9800*/  ISETP.NE.AND P0, PT, R14, RZ, PT ;  /* 0x000000ff0e00720c */ /* 0x000fe40003f05270 */
[----:B------:R-:W-:Y:S02]  /*9810*/  SEL R14, RZ, 0x1, !P1 ;  /* 0x00000001ff0e7807 */ /* 0x000fe40004800000 */
[----:B------:R-:W-:Y:S02]  /*9820*/  ISETP.NE.AND P1, PT, R9, RZ, PT ;  /* 0x000000ff0900720c */ /* 0x000fe40003f25270 */
[----:B------:R-:W-:Y:S02]  /*9830*/  SEL R30, RZ, 0x1, !P6 ;  /* 0x00000001ff1e7807 */ /* 0x000fe40007000000 */
[----:B------:R-:W-:-:S02]  /*9840*/  ISETP.NE.AND P6, PT, R13, RZ, PT ;  /* 0x000000ff0d00720c */ /* 0x000fc40003fc5270 */
        /* <DEDUP_REMOVED lines=18> */
[----:B------:R-:W-:Y:S02]  /*9970*/  LOP3.LUT P1, RZ, R20, 0x20, RZ, 0xc0, !PT ;  /* 0x0000002014ff7812 */ /* 0x000fe4000782c0ff */
[----:B------:R-:W-:Y:S02]  /*9980*/  SEL R4, RZ, 0x1, !P2 ;  /* 0x00000001ff047807 */ /* 0x000fe40005000000 */
[----:B------:R-:W-:Y:S02]  /*9990*/  SEL R2, RZ, 0x1, !P1 ;  /* 0x00000001ff027807 */ /* 0x000fe40004800000 */
        /* <DEDUP_REMOVED lines=10> */
[----:B------:R-:W-:Y:S02]  /*9a40*/  ISETP.NE.AND P6, PT, R3, RZ, PT ;  /* 0x000000ff0300720c */ /* 0x000fe40003fc5270 */
[----:B------:R-:W-:Y:S02]  /*9a50*/  ISETP.NE.AND P0, PT, R26, RZ, PT ;  /* 0x000000ff1a00720c */ /* 0x000fe40003f05270 */
[----:B------:R-:W-:Y:S02]  /*9a60*/  PRMT R18, R34, 0x7610, R18 ;  /* 0x0000761022127816 */ /* 0x000fe40000000012 */
[----:B------:R-:W-:Y:S02]  /*9a70*/  PRMT R19, R33, 0x7610, R19 ;  /* 0x0000761021137816 */ /* 0x000fe40000000013 */
[----:B------:R-:W-:-:S02]  /*9a80*/  PRMT R26, R0, 0x7610, R26 ;  /* 0x00007610001a7816 */ /* 0x000fc4000000001a */
[----:B------:R-:W-:Y:S02]  /*9a90*/  PRMT R33, R2, 0x7610, R33 ;  /* 0x0000761002217816 */ /* 0x000fe40000000021 */
[----:B------:R-:W-:Y:S02]  /*9aa0*/  PRMT R34, R4, 0x7610, R34 ;  /* 0x0000761004227816 */ /* 0x000fe40000000022 */
[----:B------:R-:W-:Y:S02]  /*9ab0*/  SEL R21, RZ, 0x1, !P6 ;  /* 0x00000001ff157807 */ /* 0x000fe40007000000 */
[----:B------:R-:W-:Y:S02]  /*9ac0*/  SEL R20, RZ, 0x1, !P5 ;  /* 0x00000001ff147807 */ /* 0x000fe40006800000 */
[----:B------:R-:W-:Y:S02]  /*9ad0*/  SEL R0, RZ, 0x1, !P4 ;  /* 0x00000001ff007807 */ /* 0x000fe40006000000 */
[----:B------:R-:W-:-:S02]  /*9ae0*/  SEL R9, RZ, 0x1, !P3 ;  /* 0x00000001ff097807 */ /* 0x000fc40005800000 */
[----:B------:R-:W-:Y:S02]  /*9af0*/  SEL R8, RZ, 0x1, !P2 ;  /* 0x00000001ff087807 */ /* 0x000fe40005000000 */
[----:B------:R-:W-:Y:S02]  /*9b00*/  SEL R7, RZ, 0x1, !P1 ;  /* 0x00000001ff077807 */ /* 0x000fe40004800000 */
[----:B------:R-:W-:-:S07]  /*9b10*/  SEL R6, RZ, 0x1, !P0 ;  /* 0x00000001ff067807 */ /* 0x000fce0004000000 */
.L_x_9856:
[----:B------:R-:W-:Y:S05]  /*9b20*/  BSYNC.RECONVERGENT B0 ;  /* 0x0000000000007941 */ /* 0x000fea0003800200 */
.L_x_9855:
        /* <DEDUP_REMOVED lines=284> */
.L_x_9868:
[----:B------:R-:W-:Y:S01]  /*acf0*/  SHF.R.U32.HI R16, RZ, 0x2, R16 ;  /* 0x00000002ff107819 */ /* 0x000fe20000011610 */
[----:B------:R-:W-:-:S07]  /*ad00*/  IMAD.MOV.U32 R17, RZ, RZ, RZ ;  /* 0x000000ffff117224 */ /* 0x000fce00078e00ff */
.L_x_9867:
        /* <DEDUP_REMOVED lines=296> */
.L_x_9870:
[----:B------:R-:W-:Y:S02]  /*bf90*/  SHF.R.U32.HI R12, RZ, 0x2, R25 ;  /* 0x00000002ff0c7819 */ /* 0x000fe40000011619 */
[----:B------:R-:W-:-:S07]  /*bfa0*/  MOV R13, RZ ;  /* 0x000000ff000d7202 */ /* 0x000fce0000000f00 */
.L_x_9869:
        /* <DEDUP_REMOVED lines=293> */
.L_x_9872:
[----:B------:R-:W-:Y:S01]  /*d200*/  SHF.R.U32.HI R24, RZ, 0x2, R0 ;  /* 0x00000002ff187819 */ /* 0x000fe20000011600 */
[----:B------:R-:W-:-:S07]  /*d210*/  IMAD.MOV.U32 R25, RZ, RZ, RZ ;  /* 0x000000ffff197224 */ /* 0x000fce00078e00ff */
.L_x_9871:
        /* <DEDUP_REMOVED lines=293> */
.L_x_9874:
[----:B------:R-:W-:Y:S01]  /*e470*/  SHF.R.U32.HI R6, RZ, 0x2, R5 ;  /* 0x00000002ff067819 */ /* 0x000fe20000011605 */
[----:B------:R-:W-:-:S07]  /*e480*/  IMAD.MOV.U32 R7, RZ, RZ, RZ ;  /* 0x000000ffff077224 */ /* 0x000fce00078e00ff */
.L_x_9873:
        /* <DEDUP_REMOVED lines=15> */
.L_x_9866:
[----:B------:R-:W-:Y:S05]  /*e580*/  BSYNC.RECONVERGENT B0 ;  /* 0x0000000000007941 */ /* 0x000fea0003800200 */
.L_x_9865:
        /* <DEDUP_REMOVED lines=76> */
.L_x_9876:
[----:B------:R-:W-:Y:S05]  /*ea50*/  BSYNC.RECONVERGENT B0 ;  /* 0x0000000000007941 */ /* 0x000fea0003800200 */
.L_x_9875:
        /* <DEDUP_REMOVED lines=23> */
[----:B------:R-:W-:-:S13]  /*ebd0*/  PLOP3.LUT P4, PT, P3, P4, PT, 0x80, 0x8 ;  /* 0x000000000008781c */ /* 0x000fda0001f89070 */
.L_x_9836:
[----:B------:R-:W-:Y:S02]  /*ebe0*/  SEL R16, RZ, 0x1, !P4 ;  /* 0x00000001ff107807 */ /* 0x000fe40006000000 */
[----:B------:R-:W-:Y:S02]  /*ebf0*/  SEL R19, RZ, 0x1, !P2 ;  /* 0x00000001ff137807 */ /* 0x000fe40005000000 */
[----:B------:R-:W-:Y:S02]  /*ec00*/  SEL R22, RZ, 0x1, !P0 ;  /* 0x00000001ff167807 */ /* 0x000fe40004000000 */
[----:B------:R-:W-:-:S07]  /*ec10*/  SEL R25, RZ, 0x1, !P1 ;  /* 0x00000001ff197807 */ /* 0x000fce0004800000 */
.L_x_9823:
[----:B------:R-:W-:Y:S05]  /*ec20*/  BSYNC.RECONVERGENT B6 ;  /* 0x0000000000067941 */ /* 0x000fea0003800200 */
.L_x_9822:
        /* <DEDUP_REMOVED lines=24> */
.L_x_9880:
        /* <DEDUP_REMOVED lines=11> */
[----:B------:R-:W-:Y:S01]  /*ee60*/  LOP3.LUT P1, RZ, R22, 0xff, RZ, 0xc0, !PT ;  /* 0x000000ff16ff7812 */ /* 0x000fe2000782c0ff */
[----:B------:R-:W-:Y:S01]  /*ee70*/  IMAD R4, R4, 0x4, R3 ;  /* 0x0000000404047824 */ /* 0x000fe200078e0203 */
[----:B------:R-:W-:Y:S02]  /*ee80*/  LOP3.LUT P2, RZ, R19, 0xff, RZ, 0xc0, !PT ;  /* 0x000000ff13ff7812 */ /* 0x000fe4000784c0ff */
[----:B------:R-:W-:-:S03]  /*ee90*/  LOP3.LUT P4, RZ, R16, 0xff, RZ, 0xc0, !PT ;  /* 0x000000ff10ff7812 */ /* 0x000fc6000788c0ff */
[----:B------:R-:W1:Y:S02]  /*eea0*/  LDS R4, [R4] ;  /* 0x0000000004047984 */ /* 0x000e640000000800 */
[C---:B-1----:R-:W-:Y:S02]  /*eeb0*/  PRMT R6, R4.reuse, 0x7770, RZ ;  /* 0x0000777004067816 */ /* 0x042fe400000000ff */
[C---:B------:R-:W-:Y:S02]  /*eec0*/  PRMT R8, R4.reuse, 0x7772, RZ ;  /* 0x0000777204087816 */ /* 0x040fe400000000ff */
[C---:B0-----:R-:W-:Y:S02]  /*eed0*/  PRMT R9, R4.reuse, 0x7773, RZ ;  /* 0x0000777304097816 */ /* 0x041fe400000000ff */
[----:B------:R-:W-:Y:S02]  /*eee0*/  PRMT R7, R4, 0x7771, RZ ;  /* 0x0000777104077816 */ /* 0x000fe400000000ff */
[----:B------:R-:W-:-:S02]  /*eef0*/  ISETP.NE.AND P0, PT, R6, RZ, P0 ;  /* 0x000000ff0600720c */ /* 0x000fc40000705270 */
[----:B------:R-:W-:Y:S02]  /*ef00*/  ISETP.NE.AND P2, PT, R8, RZ, P2 ;  /* 0x000000ff0800720c */ /* 0x000fe40001745270 */
[----:B------:R-:W-:Y:S02]  /*ef10*/  ISETP.NE.AND P4, PT, R9, RZ, P4 ;  /* 0x000000ff0900720c */ /* 0x000fe40002785270 */
[----:B------:R-:W-:Y:S02]  /*ef20*/  ISETP.NE.AND P1, PT, R7, RZ, P1 ;  /* 0x000000ff0700720c */ /* 0x000fe40000f25270 */
[----:B------:R-:W-:Y:S02]  /*ef30*/  SEL R25, RZ, 0x1, !P0 ;  /* 0x00000001ff197807 */ /* 0x000fe40004000000 */
[----:B------:R-:W-:Y:S02]  /*ef40*/  SEL R19, RZ, 0x1, !P2 ;  /* 0x00000001ff137807 */ /* 0x000fe40005000000 */
[----:B------:R-:W-:-:S02]  /*ef50*/  SEL R16, RZ, 0x1, !P4 ;  /* 0x00000001ff107807 */ /* 0x000fc40006000000 */
[----:B------:R-:W-:Y:S02]  /*ef60*/  SEL R22, RZ, 0x1, !P1 ;  /* 0x00000001ff167807 */ /* 0x000fe40004800000 */
[----:B------:R-:W-:Y:S02]  /*ef70*/  PRMT R4, R19, 0x3340, R16 ;  /* 0x0000334013047816 */ /* 0x000fe40000000010 */
[----:B------:R-:W-:-:S04]  /*ef80*/  PRMT R7, R25, 0x3340, R22 ;  /* 0x0000334019077816 */ /* 0x000fc80000000016 */
[----:B------:R-:W-:-:S05]  /*ef90*/  PRMT R7, R7, 0x5410, R4 ;  /* 0x0000541007077816 */ /* 0x000fca0000000004 */
[----:B------:R1:W-:Y:S02]  /*efa0*/  STS [R2], R7 ;  /* 0x0000000702007388 */ /* 0x0003e40000000800 */
.L_x_9879:
[----:B------:R-:W-:Y:S05]  /*efb0*/  BSYNC.RECONVERGENT B0 ;  /* 0x0000000000007941 */ /* 0x000fea0003800200 */
.L_x_9878:
[----:B------:R-:W-:Y:S01]  /*efc0*/  IMAD.MOV.U32 R4, RZ, RZ, R13 ;  /* 0x000000ffff047224 */ /* 0x000fe200078e000d */
[----:B------:R-:W-:Y:S06]  /*efd0*/  @P3 BRA `(.L_x_9880) ;  /* 0xfffffffc00743947 */ /* 0x000fec000383ffff */
.L_x_9877:
[----:B------:R-:W3:Y:S02]  /*efe0*/  LDCU UR4, c[0x0][0x39c] ;  /* 0x00007380ff0477ac */ /* 0x000ee40008000800 */
[----:B---3--:R-:W-:-:S09]  /*eff0*/  UISETP.NE.AND UP0, UPT, UR4, URZ, UPT ;  /* 0x000000ff0400728c */ /* 0x008fd2000bf05270 */
[----:B------:R-:W-:Y:S05]  /*f000*/  BRA.U !UP0, `(.L_x_9881) ;  /* 0x0000000508647547 */ /* 0x000fea000b800000 */
[----:B------:R-:W3:Y:S02]  /*f010*/  LDC R11, c[0x0][0x360] ;  /* 0x0000d800ff0b7b82 */ /* 0x000ee40000000800 */
[----:B---3--:R-:W-:Y:S02]  /*f020*/  ISETP.GE.U32.AND P0, PT, R11, 0x21, PT ;  /* 0x000000210b00780c */ /* 0x008fe40003f06070 */
[----:B01----:R-:W-:-:S11]  /*f030*/  MOV R2, R11 ;  /* 0x0000000b00027202 */ /* 0x003fd60000000f00 */
[----:B------:R-:W-:Y:S05]  /*f040*/  @!P0 BRA `(.L_x_9882) ;  /* 0x0000000000d08947 */ /* 0x000fea0003800000 */
[----:B------:R-:W0:Y:S01]  /*f050*/  S2UR UR5, SR_CgaCtaId ;  /* 0x00000000000579c3 */ /* 0x000e220000008800 */
[----:B------:R-:W-:Y:S01]  /*f060*/  UMOV UR4, 0x400 ;  /* 0x0000040000047882 */ /* 0x000fe20000000000 */
[----:B------:R-:W-:Y:S01]  /*f070*/  LOP3.LUT R2, R16, 0xffff, RZ, 0xc0, !PT ;  /* 0x0000ffff10027812 */ /* 0x000fe200078ec0ff */
[----:B------:R-:W-:Y:S01]  /*f080*/  UIADD3 UR4, UPT, UPT, UR4, 0x10, URZ ;  /* 0x0000001004047890 */ /* 0x000fe2000fffe0ff */
[----:B------:R-:W-:Y:S02]  /*f090*/  LOP3.LUT R3, R19, 0xffff, RZ, 0xc0, !PT ;  /* 0x0000ffff13037812 */ /* 0x000fe400078ec0ff */
[----:B------:R-:W-:Y:S02]  /*f0a0*/  LOP3.LUT R4, R22, 0xffff, RZ, 0xc0, !PT ;  /* 0x0000ffff16047812 */ /* 0x000fe400078ec0ff */
[----:B------:R-:W-:Y:S02]  /*f0b0*/  LOP3.LUT R7, R25, 0xffff, RZ, 0xc0, !PT ;  /* 0x0000ffff19077812 */ /* 0x000fe400078ec0ff */
[----:B------:R-:W-:Y:S01]  /*f0c0*/  PRMT R3, R3, 0x3340, R2 ;  /* 0x0000334003037816 */ /* 0x000fe20000000002 */
[----:B--2---:R-:W-:Y:S01]  /*f0d0*/  IMAD R2, R0, R11, R5 ;  /* 0x0000000b00027224 */ /* 0x004fe200078e0205 */
[----:B------:R-:W-:-:S02]  /*f0e0*/  PRMT R4, R7, 0x3340, R4 ;  /* 0x0000334007047816 */ /* 0x000fc40000000004 */
[----:B------:R-:W-:Y:S02]  /*f0f0*/  ISETP.GE.U32.AND P0, PT, R11, 0x40, PT ;  /* 0x000000400b00780c */ /* 0x000fe40003f06070 */
[----:B------:R-:W-:Y:S01]  /*f100*/  PRMT R4, R4, 0x5410, R3 ;  /* 0x0000541004047816 */ /* 0x000fe20000000003 */
[----:B0-----:R-:W-:-:S06]  /*f110*/  ULEA UR4, UR5, UR4, 0x18 ;  /* 0x0000000405047291 */ /* 0x001fcc000f8ec0ff */
[----:B------:R-:W-:Y:S01]  /*f120*/  LEA R3, R2, UR4, 0x2 ;  /* 0x0000000402037c11 */ /* 0x000fe2000f8e10ff */
[----:B------:R-:W-:-:S04]  /*f130*/  IMAD.MOV.U32 R2, RZ, RZ, 0x20 ;  /* 0x00000020ff027424 */ /* 0x000fc800078e00ff */
[----:B------:R0:W-:Y:S01]  /*f140*/  STS [R3], R4 ;  /* 0x0000000403007388 */ /* 0x0001e20000000800 */
[----:B------:R-:W-:Y:S05]  /*f150*/  @!P0 BRA `(.L_x_9882) ;  /* 0x00000000008c8947 */ /* 0x000fea0003800000 */
[----:B0-----:R-:W-:-:S07]  /*f160*/  IMAD.MOV.U32 R4, RZ, RZ, R11 ;  /* 0x000000ffff047224 */ /* 0x001fce00078e000b */
.L_x_9885:
        /* <DEDUP_REMOVED lines=9> */
[----:B------:R-:W-:Y:S01]  /*f200*/  IMAD R4, R10, 0x4, R3 ;  /* 0x000000040a047824 */ /* 0x000fe200078e0203 */
[----:B------:R-:W-:Y:S02]  /*f210*/  LOP3.LUT P1, RZ, R25, 0xff, RZ, 0xc0, !PT ;  /* 0x000000ff19ff7812 */ /* 0x000fe4000782c0ff */
[----:B------:R-:W-:Y:S02]  /*f220*/  LOP3.LUT P0, RZ, R22, 0xff, RZ, 0xc0, !PT ;  /* 0x000000ff16ff7812 */ /* 0x000fe4000780c0ff */
[----:B------:R-:W-:Y:S01]  /*f230*/  LOP3.LUT P2, RZ, R19, 0xff, RZ, 0xc0, !PT ;  /* 0x000000ff13ff7812 */ /* 0x000fe2000784c0ff */
[----:B------:R-:W0:Y:S01]  /*f240*/  LDS R4, [R4] ;  /* 0x0000000004047984 */ /* 0x000e220000000800 */
[----:B------:R-:W-:Y:S02]  /*f250*/  LOP3.LUT P3, RZ, R16, 0xff, RZ, 0xc0, !PT ;  /* 0x000000ff10ff7812 */ /* 0x000fe4000786c0ff */
[C---:B0-----:R-:W-:Y:S02]  /*f260*/  PRMT R6, R4.reuse, 0x7770, RZ ;  /* 0x0000777004067816 */ /* 0x041fe400000000ff */
[----:B------:R-:W-:-:S02]  /*f270*/  PRMT R8, R4, 0x7772, RZ ;  /* 0x0000777204087816 */ /* 0x000fc400000000ff */
[C---:B------:R-:W-:Y:S02]  /*f280*/  PRMT R9, R4.reuse, 0x7773, RZ ;  /* 0x0000777304097816 */ /* 0x040fe400000000ff */
[----:B------:R-:W-:Y:S02]  /*f290*/  PRMT R7, R4, 0x7771, RZ ;  /* 0x0000777104077816 */ /* 0x000fe400000000ff */
[----:B------:R-:W-:Y:S02]  /*f2a0*/  ISETP.NE.AND P1, PT, R6, RZ, P1 ;  /* 0x000000ff0600720c */ /* 0x000fe40000f25270 */
[----:B------:R-:W-:Y:S02]  /*f2b0*/  ISETP.NE.AND P2, PT, R8, RZ, P2 ;  /* 0x000000ff0800720c */ /* 0x000fe40001745270 */
[----:B------:R-:W-:Y:S02]  /*f2c0*/  ISETP.NE.AND P3, PT, R9, RZ, P3 ;  /* 0x000000ff0900720c */ /* 0x000fe40001f65270 */
[----:B------:R-:W-:-:S02]  /*f2d0*/  ISETP.NE.AND P0, PT, R7, RZ, P0 ;  /* 0x000000ff0700720c */ /* 0x000fc40000705270 */
[----:B------:R-:W-:Y:S02]  /*f2e0*/  SEL R25, RZ, 0x1, !P1 ;  /* 0x00000001ff197807 */ /* 0x000fe40004800000 */
[----:B------:R-:W-:Y:S02]  /*f2f0*/  SEL R19, RZ, 0x1, !P2 ;  /* 0x00000001ff137807 */ /* 0x000fe40005000000 */
[----:B------:R-:W-:Y:S02]  /*f300*/  SEL R16, RZ, 0x1, !P3 ;  /* 0x00000001ff107807 */ /* 0x000fe40005800000 */
[----:B------:R-:W-:Y:S02]  /*f310*/  SEL R22, RZ, 0x1, !P0 ;  /* 0x00000001ff167807 */ /* 0x000fe40004000000 */
[----:B------:R-:W-:Y:S02]  /*f320*/  PRMT R4, R19, 0x3340, R16 ;  /* 0x0000334013047816 */ /* 0x000fe40000000010 */
[----:B------:R-:W-:-:S04]  /*f330*/  PRMT R7, R25, 0x3340, R22 ;  /* 0x0000334019077816 */ /* 0x000fc80000000016 */
[----:B------:R-:W-:-:S05]  /*f340*/  PRMT R4, R7, 0x5410, R4 ;  /* 0x0000541007047816 */ /* 0x000fca0000000004 */
[----:B------:R0:W-:Y:S02]  /*f350*/  STS [R3], R4 ;  /* 0x0000000403007388 */ /* 0x0001e40000000800 */
.L_x_9884:
[----:B------:R-:W-:Y:S05]  /*f360*/  BSYNC.RECONVERGENT B0 ;  /* 0x0000000000007941 */ /* 0x000fea0003800200 */
.L_x_9883:
[----:B0-----:R-:W-:Y:S01]  /*f370*/  IMAD.MOV.U32 R4, RZ, RZ, R10 ;  /* 0x000000ffff047224 */ /* 0x001fe200078e000a */
[----:B------:R-:W-:Y:S06]  /*f380*/  @P4 BRA `(.L_x_9885) ;  /* 0xfffffffc00784947 */ /* 0x000fec000383ffff */
.L_x_9882:
[----:B------:R-:W-:Y:S01]  /*f390*/  ISETP.GE.U32.AND P0, PT, R2, 0x2, PT ;  /* 0x000000020200780c */ /* 0x000fe20003f06070 */
[----:B------:R-:W-:Y:S05]  /*f3a0*/  WARPSYNC.ALL ;  /* 0x0000000000007948 */ /* 0x000fea0003800000 */
[----:B------:R-:W-:Y:S07]  /*f3b0*/  BAR.SYNC.DEFER_BLOCKING 0x0 ;  /* 0x0000000000007b1d */ /* 0x000fee0000010000 */
[----:B------:R-:W-:Y:S05]  /*f3c0*/  @!P0 BRA `(.L_x_9881) ;  /* 0x0000000000748947 */ /* 0x000fea0003800000 */
[----:B0-----:R-:W-:-:S07]  /*f3d0*/  HFMA2 R3, -RZ, RZ, 0, 5.9604644775390625e-08 ;  /* 0x00000001ff037431 */ /* 0x001fce00000001ff */
.L_x_9886:
[----:B------:R-:W-:Y:S02]  /*f3e0*/  LOP3.LUT R7, R19, 0xffff, RZ, 0xc0, !PT ;  /* 0x0000ffff13077812 */ /* 0x000fe400078ec0ff */
[----:B------:R-:W-:Y:S02]  /*f3f0*/  LOP3.LUT R8, R16, 0xffff, RZ, 0xc0, !PT ;  /* 0x0000ffff10087812 */ /* 0x000fe400078ec0ff */
[----:B------:R-:W-:Y:S02]  /*f400*/  PRMT R7, R7, 0x8880, RZ ;  /* 0x0000888007077816 */ /* 0x000fe400000000ff */
[----:B------:R-:W-:Y:S02]  /*f410*/  LOP3.LUT R4, R25, 0xffff, RZ, 0xc0, !PT ;  /* 0x0000ffff19047812 */ /* 0x000fe400078ec0ff */
[----:B------:R-:W-:Y:S02]  /*f420*/  LOP3.LUT R6, R22, 0xffff, RZ, 0xc0, !PT ;  /* 0x0000ffff16067812 */ /* 0x000fe400078ec0ff */
[----:B------:R-:W-:Y:S01]  /*f430*/  PRMT R10, R8, 0x8880, RZ ;  /* 0x00008880080a7816 */ /* 0x000fe200000000ff */
[----:B------:R-:W-:Y:S01]  /*f440*/  IMAD.MOV.U32 R8, RZ, RZ, R7 ;  /* 0x000000ffff087224 */ /* 0x000fe200078e0007 */
[----:B------:R-:W-:-:S02]  /*f450*/  PRMT R4, R4, 0x8880, RZ ;  /* 0x0000888004047816 */ /* 0x000fc400000000ff */
[----:B------:R-:W-:Y:S02]  /*f460*/  PRMT R6, R6, 0x8880, RZ ;  /* 0x0000888006067816 */ /* 0x000fe400000000ff */
[----:B------:R-:W0:Y:S01]  /*f470*/  SHFL.DOWN PT, R10, R10, R3, 0x1f ;  /* 0x08001f030a0a7589 */ /* 0x000e2200000e0000 */
[----:B------:R-:W-:Y:S02]  /*f480*/  LOP3.LUT P0, RZ, R25, 0xff, RZ, 0xc0, !PT ;  /* 0x000000ff19ff7812 */ /* 0x000fe4000780c0ff */
[----:B------:R-:W-:Y:S01]  /*f490*/  LOP3.LUT P1, RZ, R22, 0xff, RZ, 0xc0, !PT ;  /* 0x000000ff16ff7812 */ /* 0x000fe2000782c0ff */
[----:B------:R-:W1:Y:S01]  /*f4a0*/  SHFL.DOWN PT, R4, R4, R3, 0x1f ;  /* 0x08001f0304047589 */ /* 0x000e6200000e0000 */
[----:B------:R-:W-:Y:S02]  /*f4b0*/  LOP3.LUT P2, RZ, R19, 0xff, RZ, 0xc0, !PT ;  /* 0x000000ff13ff7812 */ /* 0x000fe4000784c0ff */
[----:B------:R-:W-:Y:S01]  /*f4c0*/  LOP3.LUT P3, RZ, R16, 0xff, RZ, 0xc0, !PT ;  /* 0x000000ff10ff7812 */ /* 0x000fe2000786c0ff */
[----:B------:R-:W3:Y:S04]  /*f4d0*/  SHFL.DOWN PT, R6, R6, R3, 0x1f ;  /* 0x08001f0306067589 */ /* 0x000ee800000e0000 */
[----:B------:R4:W5:Y:S02]  /*f4e0*/  SHFL.DOWN PT, R8, R8, R3, 0x1f ;  /* 0x08001f0308087589 */ /* 0x00096400000e0000 */
[----:B----4-:R-:W-:Y:S01]  /*f4f0*/  IMAD.SHL.U32 R3, R3, 0x2, RZ ;  /* 0x0000000203037824 */ /* 0x010fe200078e00ff */
[----:B0-----:R-:W-:-:S04]  /*f500*/  ISETP.NE.AND P3, PT, R10, RZ, P3 ;  /* 0x000000ff0a00720c */ /* 0x001fc80001f65270 */
[----:B------:R-:W-:Y:S02]  /*f510*/  ISETP.GE.AND P4, PT, R3, R2, PT ;  /* 0x000000020300720c */ /* 0x000fe40003f86270 */
[----:B-1----:R-:W-:Y:S02]  /*f520*/  ISETP.NE.AND P0, PT, R4, RZ, P0 ;  /* 0x000000ff0400720c */ /* 0x002fe40000705270 */
[----:B------:R-:W-:Y:S02]  /*f530*/  SEL R16, RZ, 0x1, !P3 ;  /* 0x00000001ff107807 */ /* 0x000fe40005800000 */
[----:B---3--:R-:W-:Y:S02]  /*f540*/  ISETP.NE.AND P1, PT, R6, RZ, P1 ;  /* 0x000000ff0600720c */ /* 0x008fe40000f25270 */
[----:B------:R-:W-:Y:S02]  /*f550*/  SEL R25, RZ, 0x1, !P0 ;  /* 0x00000001ff197807 */ /* 0x000fe40004000000 */
[----:B-----5:R-:W-:-:S02]  /*f560*/  ISETP.NE.AND P2, PT, R8, RZ, P2 ;  /* 0x000000ff0800720c */ /* 0x020fc40001745270 */
[----:B------:R-:W-:Y:S02]  /*f570*/  SEL R22, RZ, 0x1, !P1 ;  /* 0x00000001ff167807 */ /* 0x000fe40004800000 */
[----:B------:R-:W-:Y:S01]  /*f580*/  SEL R19, RZ, 0x1, !P2 ;  /* 0x00000001ff137807 */ /* 0x000fe20005000000 */
[----:B------:R-:W-:Y:S08]  /*f590*/  @!P4 BRA `(.L_x_9886) ;  /* 0xfffffffc0090c947 */ /* 0x000ff0000383ffff */
.L_x_9881:
[----:B------:R-:W3:Y:S01]  /*f5a0*/  LDCU UR9, c[0x0][0x558] ;  /* 0x0000ab00ff0977ac */ /* 0x000ee20008000800 */
[----:B0-----:R-:W0:Y:S01]  /*f5b0*/  S2R R4, SR_CTAID.X ;  /* 0x0000000000047919 */ /* 0x001e220000002500 */
        /* <DEDUP_REMOVED lines=286> */
.L_x_9887:
        /* <DEDUP_REMOVED lines=276> */
.L_x_9888:
        /* <DEDUP_REMOVED lines=276> */
.L_x_9889:
        /* <DEDUP_REMOVED lines=276> */
.L_x_9890:
[----:B------:R-:W0:Y:S01]  /*13b60*/  LDC.64 R8, c[0x0][0x768] ;  /* 0x0001da00ff087b82 */ /* 0x000e220000000a00 */
        /* <DEDUP_REMOVED lines=285> */
.L_x_9892:
        /* <DEDUP_REMOVED lines=276> */
.L_x_9893:
[----:B------:R-:W-:Y:S01]  /*15e80*/  IMAD.MOV.U32 R18, RZ, RZ, RZ ;  /* 0x000000ffff127224 */ /* 0x000fe200078e00ff */
        /* <DEDUP_REMOVED lines=275> */
.L_x_9894:
        /* <DEDUP_REMOVED lines=276> */
.L_x_9895:
        /* <DEDUP_REMOVED lines=27> */
.L_x_9897:
[----:B------:R-:W-:Y:S05]  /*182b0*/  BSYNC.RECONVERGENT B0 ;  /* 0x0000000000007941 */ /* 0x000fea0003800200 */
.L_x_9896:
        /* <DEDUP_REMOVED lines=35> */
.L_x_9899:
[----:B------:R-:W-:Y:S05]  /*184f0*/  BSYNC.RECONVERGENT B0 ;  /* 0x0000000000007941 */ /* 0x000fea0003800200 */
.L_x_9898:
        /* <DEDUP_REMOVED lines=35> */
[----:B------:R-:W-:-:S04]  /*18730*/  ISETP.NE.AND P1, PT, R7, RZ, PT ;  /* 0x000000ff0700720c */ /* 0x000fc80003f25270 */
[----:B------:R-:W-:Y:S02]  /*18740*/  PLOP3.LUT P2, PT, P1, PT, PT, 0x80, 0x8 ;  /* 0x000000000008781c */ /* 0x000fe40000f4f070 */
[----:B------:R-:W-:Y:S02]  /*18750*/  PLOP3.LUT P3, PT, P1, PT, PT, 0x80, 0x8 ;  /* 0x000000000008781c */ /* 0x000fe40000f6f070 */
[----:B------:R-:W-:Y:S01]  /*18760*/  PLOP3.LUT P4, PT, P1, PT, PT, 0x80, 0x8 ;  /* 0x000000000008781c */ /* 0x000fe20000f8f070 */
[----:B0-----:R-:W-:Y:S02]  /*18770*/  IMAD R9, R4, UR7, RZ ;  /* 0x0000000704097c24 */ /* 0x001fe4000f8e02ff */
[----:B-1----:R-:W-:-:S10]  /*18780*/  IMAD R11, R11, UR5, RZ ;  /* 0x000000050b0b7c24 */ /* 0x002fd4000f8e02ff */
.L_x_9904:
[----:B------:R-:W0:Y:S01]  /*18790*/  LDC.64 R6, c[0x0][0x770] ;  /* 0x0001dc00ff067b82 */ /* 0x000e220000000a00 */
[----:B------:R-:W-:-:S04]  /*187a0*/  IMAD.IADD R13, R9, 0x1, R8 ;  /* 0x00000001090d7824 */ /* 0x000fc800078e0208 */
[----:B0-----:R-:W-:-:S05]  /*187b0*/  IMAD.WIDE.U32 R6, R13, 0x4, R6 ;  /* 0x000000040d067825 */ /* 0x001fca00078e0006 */
[----:B------:R-:W2:Y:S04]  /*187c0*/  LDG.E.U8 R13, desc[UR36][R6.64] ;  /* 0x00000024060d7981 */ /* 0x000ea8000c1e1100 */
[----:B------:R-:W3:Y:S04]  /*187d0*/  LDG.E.U8 R4, desc[UR36][R6.64+0x1] ;  /* 0x0000012406047981 */ /* 0x000ee8000c1e1100 */
[----:B------:R-:W4:Y:S04]  /*187e0*/  LDG.E.U8 R10, desc[UR36][R6.64+0x2] ;  /* 0x00000224060a7981 */ /* 0x000f28000c1e1100 */
[----:B------:R-:W5:Y:S01]  /*187f0*/  LDG.E.U8 R12, desc[UR36][R6.64+0x3] ;  /* 0x00000324060c7981 */ /* 0x000f62000c1e1100 */
[----:B------:R-:W-:-:S05]  /*18800*/  IMAD.IADD R8, R11, 0x1, R8 ;  /* 0x000000010b087824 */ /* 0x000fca00078e0208 */
[----:B------:R-:W-:Y:S02]  /*18810*/  ISETP.GE.U32.AND P5, PT, R8, UR8, PT ;  /* 0x0000000808007c0c */ /* 0x000fe4000bfa6070 */
[----:B--2---:R-:W-:Y:S02]  /*18820*/  ISETP.NE.AND P1, PT, R13, RZ, P1 ;  /* 0x000000ff0d00720c */ /* 0x004fe40000f25270 */
[----:B---3--:R-:W-:Y:S02]  /*18830*/  ISETP.NE.AND P2, PT, R4, RZ, P2 ;  /* 0x000000ff0400720c */ /* 0x008fe40001745270 */
[----:B----4-:R-:W-:Y:S02]  /*18840*/  ISETP.NE.AND P3, PT, R10, RZ, P3 ;  /* 0x000000ff0a00720c */ /* 0x010fe40001f65270 */
[----:B-----5:R-:W-:-:S05]  /*18850*/  ISETP.NE.AND P4, PT, R12, RZ, P4 ;  /* 0x000000ff0c00720c */ /* 0x020fca0002785270 */
[----:B------:R-:W-:Y:S08]  /*18860*/  @!P5 BRA `(.L_x_9904) ;  /* 0xfffffffc00c8d947 */ /* 0x000ff0000383ffff */
[----:B------:R-:W-:Y:S05]  /*18870*/  BSYNC.RECONVERGENT B1 ;  /* 0x0000000000017941 */ /* 0x000fea0003800200 */
.L_x_9903:
[----:B------:R-:W-:Y:S02]  /*18880*/  SEL R25, RZ, 0x1, !P1 ;  /* 0x00000001ff197807 */ /* 0x000fe40004800000 */
[----:B------:R-:W-:Y:S02]  /*18890*/  SEL R22, RZ, 0x1, !P2 ;  /* 0x00000001ff167807 */ /* 0x000fe40005000000 */
[----:B------:R-:W-:Y:S02]  /*188a0*/  SEL R19, RZ, 0x1, !P3 ;  /* 0x00000001ff137807 */ /* 0x000fe40005800000 */
[----:B------:R-:W-:Y:S01]  /*188b0*/  SEL R16, RZ, 0x1, !P4 ;  /* 0x00000001ff107807 */ /* 0x000fe20006000000 */
[----:B------:R-:W-:Y:S06]  /*188c0*/  BRA `(.L_x_9902) ;  /* 0x0000000000947947 */ /* 0x000fec0003800000 */
.L_x_9901:
        /* <DEDUP_REMOVED lines=13> */
[----:B------:R-:W-:Y:S02]  /*189a0*/  PLOP3.LUT P2, PT, P1, PT, PT, 0x80, 0x8 ;  /* 0x000000000008781c */ /* 0x000fe40000f4f070 */
[----:B------:R-:W-:Y:S02]  /*189b0*/  PLOP3.LUT P3, PT, P1, PT, PT, 0x80, 0x8 ;  /* 0x000000000008781c */ /* 0x000fe40000f6f070 */
[----:B------:R-:W-:-:S03]  /*189c0*/  PLOP3.LUT P4, PT, P1, PT, PT, 0x80, 0x8 ;  /* 0x000000000008781c */ /* 0x000fc60000f8f070 */
[----:B------:R-:W3:Y:S01]  /*189d0*/  LDC R16, c[0x0][0x364] ;  /* 0x0000d900ff107b82 */ /* 0x000ee20000000800 */
[----:B0-----:R-:W-:-:S09]  /*189e0*/  IMAD R4, R4, UR5, RZ ;  /* 0x0000000504047c24 */ /* 0x001fd2000f8e02ff */
.L_x_9906:
[----:B------:R-:W-:-:S05]  /*189f0*/  IADD3 R6, PT, PT, R4, R11, RZ ;  /* 0x0000000b04067210 */ /* 0x000fca0007ffe0ff */
[----:B-1----:R-:W-:-:S04]  /*18a00*/  IMAD R6, R6, R14, R5 ;  /* 0x0000000e06067224 */ /* 0x002fc800078e0205 */
[----:B--2---:R-:W-:-:S05]  /*18a10*/  IMAD.WIDE.U32 R6, R6, 0x4, R8 ;  /* 0x0000000406067825 */ /* 0x004fca00078e0008 */
[----:B------:R-:W2:Y:S04]  /*18a20*/  LDG.E.U8 R15, desc[UR36][R6.64] ;  /* 0x00000024060f7981 */ /* 0x000ea8000c1e1100 */
[----:B------:R-:W4:Y:S04]  /*18a30*/  LDG.E.U8 R10, desc[UR36][R6.64+0x1] ;  /* 0x00000124060a7981 */ /* 0x000f28000c1e1100 */
[----:B------:R-:W5:Y:S04]  /*18a40*/  LDG.E.U8 R12, desc[UR36][R6.64+0x2] ;  /* 0x00000224060c7981 */ /* 0x000f68000c1e1100 */
[----:B------:R-:W5:Y:S01]  /*18a50*/  LDG.E.U8 R13, desc[UR36][R6.64+0x3] ;  /* 0x00000324060d7981 */ /* 0x000f62000c1e1100 */
[----:B---3--:R-:W-:-:S05]  /*18a60*/  IMAD.IADD R11, R16, 0x1, R11 ;  /* 0x00000001100b7824 */ /* 0x008fca00078e020b */
[----:B------:R-:W-:Y:S02]  /*18a70*/  ISETP.GE.U32.AND P5, PT, R11, UR7, PT ;  /* 0x000000070b007c0c */ /* 0x000fe4000bfa6070 */
[----:B--2---:R-:W-:Y:S02]  /*18a80*/  ISETP.NE.AND P1, PT, R15, RZ, P1 ;  /* 0x000000ff0f00720c */ /* 0x004fe40000f25270 */
[----:B----4-:R-:W-:Y:S02]  /*18a90*/  ISETP.NE.AND P2, PT, R10, RZ, P2 ;  /* 0x000000ff0a00720c */ /* 0x010fe40001745270 */
[----:B-----5:R-:W-:Y:S02]  /*18aa0*/  ISETP.NE.AND P3, PT, R12, RZ, P3 ;  /* 0x000000ff0c00720c */ /* 0x020fe40001f65270 */
[----:B------:R-:W-:-:S05]  /*18ab0*/  ISETP.NE.AND P4, PT, R13, RZ, P4 ;  /* 0x000000ff0d00720c */ /* 0x000fca0002785270 */
[----:B------:R-:W-:Y:S08]  /*18ac0*/  @!P5 BRA `(.L_x_9906) ;  /* 0xfffffffc00c8d947 */ /* 0x000ff0000383ffff */
[----:B------:R-:W-:Y:S05]  /*18ad0*/  BSYNC.RECONVERGENT B1 ;  /* 0x0000000000017941 */ /* 0x000fea0003800200 */
.L_x_9905:
[----:B------:R-:W-:Y:S02]  /*18ae0*/  SEL R25, RZ, 0x1, !P1 ;  /* 0x00000001ff197807 */ /* 0x000fe40004800000 */
[----:B------:R-:W-:Y:S02]  /*18af0*/  SEL R22, RZ, 0x1, !P2 ;  /* 0x00000001ff167807 */ /* 0x000fe40005000000 */
[----:B------:R-:W-:Y:S02]  /*18b00*/  SEL R19, RZ, 0x1, !P3 ;  /* 0x00000001ff137807 */ /* 0x000fe40005800000 */
[----:B------:R-:W-:-:S07]  /*18b10*/  SEL R16, RZ, 0x1, !P4 ;  /* 0x00000001ff107807 */ /* 0x000fce0006000000 */
.L_x_9902:
[----:B------:R-:W-:Y:S05]  /*18b20*/  BSYNC.RECONVERGENT B0 ;  /* 0x0000000000007941 */ /* 0x000fea0003800200 */
.L_x_9900:
        /* <DEDUP_REMOVED lines=17> */
.L_x_9910:
        /* <DEDUP_REMOVED lines=10> */
[----:B------:R-:W-:Y:S02]  /*18ce0*/  LEA R6, R6, UR8, 0x2 ;  /* 0x0000000806067c11 */ /* 0x000fe4000f8e10ff */
[----:B------:R-:W-:Y:S02]  /*18cf0*/  LOP3.LUT P3, RZ, R19, 0xff, RZ, 0xc0, !PT ;  /* 0x000000ff13ff7812 */ /* 0x000fe4000786c0ff */
[----:B------:R-:W-:Y:S02]  /*18d00*/  LOP3.LUT P4, RZ, R16, 0xff, RZ, 0xc0, !PT ;  /* 0x000000ff10ff7812 */ /* 0x000fe4000788c0ff */
[----:B------:R-:W0:Y:S02]  /*18d10*/  LDS R6, [R6] ;  /* 0x0000000006067984 */ /* 0x000e240000000800 */
[----:B0-----:R-:W-:-:S02]  /*18d20*/  PRMT R7, R6, 0x7770, RZ ;  /* 0x0000777006077816 */ /* 0x001fc400000000ff */
[C---:B------:R-:W-:Y:S02]  /*18d30*/  PRMT R9, R6.reuse, 0x7772, RZ ;  /* 0x0000777206097816 */ /* 0x040fe400000000ff */
[C---:B------:R-:W-:Y:S02]  /*18d40*/  PRMT R10, R6.reuse, 0x7773, RZ ;  /* 0x00007773060a7816 */ /* 0x040fe400000000ff */
[----:B------:R-:W-:Y:S02]  /*18d50*/  PRMT R8, R6, 0x7771, RZ ;  /* 0x0000777106087816 */ /* 0x000fe400000000ff */
[----:B------:R-:W-:Y:S02]  /*18d60*/  ISETP.NE.AND P1, PT, R7, RZ, P1 ;  /* 0x000000ff0700720c */ /* 0x000fe40000f25270 */
[----:B------:R-:W-:Y:S02]  /*18d70*/  ISETP.NE.AND P3, PT, R9, RZ, P3 ;  /* 0x000000ff0900720c */ /* 0x000fe40001f65270 */
[----:B------:R-:W-:-:S02]  /*18d80*/  ISETP.NE.AND P4, PT, R10, RZ, P4 ;  /* 0x000000ff0a00720c */ /* 0x000fc40002785270 */
[----:B------:R-:W-:Y:S02]  /*18d90*/  ISETP.NE.AND P2, PT, R8, RZ, P2 ;  /* 0x000000ff0800720c */ /* 0x000fe40001745270 */
[----:B------:R-:W-:Y:S02]  /*18da0*/  SEL R25, RZ, 0x1, !P1 ;  /* 0x00000001ff197807 */ /* 0x000fe40004800000 */
[----:B------:R-:W-:Y:S02]  /*18db0*/  SEL R19, RZ, 0x1, !P3 ;  /* 0x00000001ff137807 */ /* 0x000fe40005800000 */
[----:B------:R-:W-:Y:S02]  /*18dc0*/  SEL R16, RZ, 0x1, !P4 ;  /* 0x00000001ff107807 */ /* 0x000fe40006000000 */
[----:B------:R-:W-:Y:S02]  /*18dd0*/  SEL R22, RZ, 0x1, !P2 ;  /* 0x00000001ff167807 */ /* 0x000fe40005000000 */
[----:B------:R-:W-:-:S02]  /*18de0*/  PRMT R6, R19, 0x3340, R16 ;  /* 0x0000334013067816 */ /* 0x000fc40000000010 */
[----:B------:R-:W-:-:S04]  /*18df0*/  PRMT R7, R25, 0x3340, R22 ;  /* 0x0000334019077816 */ /* 0x000fc80000000016 */
[----:B------:R-:W-:-:S05]  /*18e00*/  PRMT R7, R7, 0x5410, R6 ;  /* 0x0000541007077816 */ /* 0x000fca0000000006 */
[----:B------:R0:W-:Y:S02]  /*18e10*/  STS [R4], R7 ;  /* 0x0000000704007388 */ /* 0x0001e40000000800 */
.L_x_9909:
[----:B------:R-:W-:Y:S05]  /*18e20*/  BSYNC.RECONVERGENT B0 ;  /* 0x0000000000007941 */ /* 0x000fea0003800200 */
.L_x_9908:
[----:B------:R-:W-:-:S03]  /*18e30*/  UISETP.GT.U32.AND UP0, UPT, UR4, 0x3, UPT ;  /* 0x000000030400788c */ /* 0x000fc6000bf04070 */
[----:B------:R-:W-:-:S06]  /*18e40*/  UMOV UR4, UR7 ;  /* 0x0000000700047c82 */ /* 0x000fcc0008000000 */
[----:B------:R-:W-:Y:S05]  /*18e50*/  BRA.U UP0, `(.L_x_9910) ;  /* 0xfffffffd00787547 */ /* 0x000fea000b83ffff */
.L_x_9907:
        /* <DEDUP_REMOVED lines=8> */
[----:B0-----:R-:W-:Y:S01]  /*18ee0*/  LOP3.LUT R7, R19, 0xffff, RZ, 0xc0, !PT ;  /* 0x0000ffff13077812 */ /* 0x001fe200078ec0ff */
        /* <DEDUP_REMOVED lines=8> */
[----:B------:R-:W-:-:S07]  /*18f70*/  IMAD.U32 R0, RZ, RZ, UR5 ;  /* 0x00000005ff007e24 */ /* 0x000fce000f8e00ff */
.L_x_9915:
        /* <DEDUP_REMOVED lines=16> */
[C---:B-1----:R-:W-:Y:S02]  /*19080*/  PRMT R9, R0.reuse, 0x7773, RZ ;  /* 0x0000777300097816 */ /* 0x042fe400000000ff */
        /* <DEDUP_REMOVED lines=13> */
.L_x_9914:
[----:B------:R-:W-:Y:S05]  /*19160*/  BSYNC.RECONVERGENT B0 ;  /* 0x0000000000007941 */ /* 0x000fea0003800200 */
.L_x_9913:
[----:B------:R-:W-:Y:S01]  /*19170*/  MOV R0, R10 ;  /* 0x0000000a00007202 */ /* 0x000fe20000000f00 */
[----:B------:R-:W-:Y:S06]  /*19180*/  @P5 BRA `(.L_x_9915) ;  /* 0xfffffffc007c5947 */ /* 0x000fec000383ffff */
.L_x_9912:
[----:B------:R-:W-:Y:S01]  /*19190*/  BAR.SYNC.DEFER_BLOCKING 0x0 ;  /* 0x0000000000007b1d */ /* 0x000fe20000010000 */
[----:B------:R-:W-:-:S09]  /*191a0*/  UISETP.GE.U32.AND UP0, UPT, UR4, 0x2, UPT ;  /* 0x000000020400788c */ /* 0x000fd2000bf06070 */
[----:B------:R-:W-:Y:S05]  /*191b0*/  BRA.U !UP0, `(.L_x_9911) ;  /* 0x0000000108787547 */ /* 0x000fea000b800000 */
[----:B------:R-:W-:-:S07]  /*191c0*/  IMAD.MOV.U32 R0, RZ, RZ, 0x1 ;  /* 0x00000001ff007424 */ /* 0x000fce00078e00ff */
.L_x_9916:
[----:B01----:R-:W-:Y:S02]  /*191d0*/  LOP3.LUT R4, R25, 0xffff, RZ, 0xc0, !PT ;  /* 0x0000ffff19047812 */ /* 0x003fe400078ec0ff */
[----:B------:R-:W-:Y:S02]  /*191e0*/  LOP3.LUT R5, R22, 0xffff, RZ, 0xc0, !PT ;  /* 0x0000ffff16057812 */ /* 0x000fe400078ec0ff */
[----:B------:R-:W-:Y:S02]  /*191f0*/  LOP3.LUT R7, R16, 0xffff, RZ, 0xc0, !PT ;  /* 0x0000ffff10077812 */ /* 0x000fe400078ec0ff */
[----:B------:R-:W-:Y:S02]  /*19200*/  PRMT R4, R4, 0x8880, RZ ;  /* 0x0000888004047816 */ /* 0x000fe400000000ff */
[----:B------:R-:W-:Y:S02]  /*19210*/  PRMT R8, R5, 0x8880, RZ ;  /* 0x0000888005087816 */ /* 0x000fe400000000ff */
[----:B------:R-:W-:Y:S01]  /*19220*/  LOP3.LUT R6, R19, 0xffff, RZ, 0xc0, !PT ;  /* 0x0000ffff13067812 */ /* 0x000fe200078ec0ff */
[----:B------:R-:W-:Y:S01]  /*19230*/  IMAD.MOV.U32 R5, RZ, RZ, R4 ;  /* 0x000000ffff057224 */ /* 0x000fe200078e0004 */
[----:B------:R-:W-:Y:S01]  /*19240*/  PRMT R11, R7, 0x8880, RZ ;  /* 0x00008880070b7816 */ /* 0x000fe200000000ff */
[----:B------:R-:W-:Y:S01]  /*19250*/  IMAD.MOV.U32 R7, RZ, RZ, R8 ;  /* 0x000000ffff077224 */ /* 0x000fe200078e0008 */
[----:B------:R-:W-:-:S02]  /*19260*/  PRMT R9, R6, 0x8880, RZ ;  /* 0x0000888006097816 */ /* 0x000fc400000000ff */
[----:B------:R-:W-:Y:S01]  /*19270*/  LOP3.LUT P2, RZ, R25, 0xff, RZ, 0xc0, !PT ;  /* 0x000000ff19ff7812 */ /* 0x000fe2000784c0ff */
[----:B------:R-:W0:Y:S01]  /*19280*/  SHFL.DOWN PT, R5, R5, R0, 0x1f ;  /* 0x08001f0005057589 */ /* 0x000e2200000e0000 */
[----:B------:R-:W-:Y:S02]  /*19290*/  LOP3.LUT P3, RZ, R22, 0xff, RZ, 0xc0, !PT ;  /* 0x000000ff16ff7812 */ /* 0x000fe4000786c0ff */
[----:B------:R-:W-:Y:S01]  /*192a0*/  LOP3.LUT P4, RZ, R19, 0xff, RZ, 0xc0, !PT ;  /* 0x000000ff13ff7812 */ /* 0x000fe2000788c0ff */
[----:B------:R-:W1:Y:S01]  /*192b0*/  SHFL.DOWN PT, R7, R7, R0, 0x1f ;  /* 0x08001f0007077589 */ /* 0x000e6200000e0000 */
[----:B------:R-:W-:-:S03]  /*192c0*/  LOP3.LUT P1, RZ, R16, 0xff, RZ, 0xc0, !PT ;  /* 0x000000ff10ff7812 */ /* 0x000fc6000782c0ff */
[----:B------:R-:W2:Y:S04]  /*192d0*/  SHFL.DOWN PT, R9, R9, R0, 0x1f ;  /* 0x08001f0009097589 */ /* 0x000ea800000e0000 */
[----:B------:R3:W4:Y:S02]  /*192e0*/  SHFL.DOWN PT, R11, R11, R0, 0x1f ;  /* 0x08001f000b0b7589 */ /* 0x00072400000e0000 */
[----:B---3--:R-:W-:Y:S01]  /*192f0*/  IMAD.SHL.U32 R0, R0, 0x2, RZ ;  /* 0x0000000200007824 */ /* 0x008fe200078e00ff */
[----:B0-----:R-:W-:-:S04]  /*19300*/  ISETP.NE.AND P2, PT, R5, RZ, P2 ;  /* 0x000000ff0500720c */ /* 0x001fc80001745270 */
[----:B------:R-:W-:Y:S02]  /*19310*/  ISETP.GE.AND P5, PT, R0, UR4, PT ;  /* 0x0000000400007c0c */ /* 0x000fe4000bfa6270 */
[----:B-1----:R-:W-:Y:S02]  /*19320*/  ISETP.NE.AND P3, PT, R7, RZ, P3 ;  /* 0x000000ff0700720c */ /* 0x002fe40001f65270 */
[----:B------:R-:W-:Y:S02]  /*19330*/  SEL R25, RZ, 0x1, !P2 ;  /* 0x00000001ff197807 */ /* 0x000fe40005000000 */
[----:B--2---:R-:W-:Y:S02]  /*19340*/  ISETP.NE.AND P4, PT, R9, RZ, P4 ;  /* 0x000000ff0900720c */ /* 0x004fe40002785270 */
[----:B------:R-:W-:Y:S02]  /*19350*/  SEL R22, RZ, 0x1, !P3 ;  /* 0x00000001ff167807 */ /* 0x000fe40005800000 */
[----:B----4-:R-:W-:-:S02]  /*19360*/  ISETP.NE.AND P1, PT, R11, RZ, P1 ;  /* 0x000000ff0b00720c */ /* 0x010fc40000f25270 */
[----:B------:R-:W-:Y:S02]  /*19370*/  SEL R19, RZ, 0x1, !P4 ;  /* 0x00000001ff137807 */ /* 0x000fe40006000000 */
[----:B------:R-:W-:Y:S01]  /*19380*/  SEL R16, RZ, 0x1, !P1 ;  /* 0x00000001ff107807 */ /* 0x000fe20004800000 */
[----:B------:R-:W-:Y:S08]  /*19390*/  @!P5 BRA `(.L_x_9916) ;  /* 0xfffffffc008cd947 */ /* 0x000ff0000383ffff */
.L_x_9911:
        /* <DEDUP_REMOVED lines=12> */
[----:B01----:R-:W-:Y:S01]  /*19460*/  IADD3 R4, P2, PT, R23, UR4, RZ ;  /* 0x0000000417047c10 */ /* 0x003fe2000ff5e0ff */
[----:B------:R-:W-:-:S02]  /*19470*/  IMAD.X R7, RZ, RZ, UR5, P0 ;  /* 0x00000005ff077e24 */ /* 0x000fc400080e06ff */
[----:B------:R-:W-:Y:S01]  /*19480*/  IMAD.X R9, RZ, RZ, UR5, P3 ;  /* 0x00000005ff097e24 */ /* 0x000fe200098e06ff */
[----:B------:R-:W-:Y:S01]  /*19490*/  IADD3.X R5, PT, PT, RZ, UR5, RZ, P2, !PT ;  /* 0x00000005ff057c10 */ /* 0x000fe200097fe4ff */
[----:B------:R-:W2:Y:S04]  /*194a0*/  @P4 LDG.E.U8 R12, desc[UR36][R2.64] ;  /* 0x00000024020c4981 */ /* 0x000ea8000c1e1100 */
[----:B------:R-:W3:Y:S04]  /*194b0*/  @P4 LDG.E.U8 R10, desc[UR36][R4.64] ;  /* 0x00000024040a4981 */ /* 0x000ee8000c1e1100 */
[----:B------:R-:W4:Y:S04]  /*194c0*/  @P4 LDG.E.U8 R0, desc[UR36][R8.64] ;  /* 0x0000002408004981 */ /* 0x000f28000c1e1100 */
[----:B------:R-:W5:Y:S01]  /*194d0*/  @P4 LDG.E.U8 R11, desc[UR36][R6.64] ;  /* 0x00000024060b4981 */ /* 0x000f62000c1e1100 */
[----:B------:R-:W0:Y:S01]  /*194e0*/  LDCU.U8 UR4, c[0x0][0x789] ;  /* 0x0000f120ff0477ac */ /* 0x000e220008000000 */
[----:B------:R-:W-:-:S02]  /*194f0*/  @P4 LOP3.LUT P0, RZ, R19, 0xff, RZ, 0xc0, !PT ;  /* 0x000000ff13ff4812 */ /* 0x000fc4000780c0ff */
[----:B------:R-:W-:Y:S02]  /*19500*/  @P4 LOP3.LUT P3, RZ, R22, 0xff, RZ, 0xc0, !PT ;  /* 0x000000ff16ff4812 */ /* 0x000fe4000786c0ff */
[----:B------:R-:W-:Y:S02]  /*19510*/  @P4 LOP3.LUT P2, RZ, R25, 0xff, RZ, 0xc0, !PT ;  /* 0x000000ff19ff4812 */ /* 0x000fe4000784c0ff */
[----:B------:R-:W-:Y:S01]  /*19520*/  @P4 LOP3.LUT P1, RZ, R16, 0xff, RZ, 0xc0, !PT ;  /* 0x000000ff10ff4812 */ /* 0x000fe2000782c0ff */
[----:B0-----:R-:W-:Y:S01]  /*19530*/  UISETP.NE.AND UP0, UPT, UR4, URZ, UPT ;  /* 0x000000ff0400728c */ /* 0x001fe2000bf05270 */
[----:B--2---:R-:W-:Y:S02]  /*19540*/  @P4 ISETP.NE.AND P0, PT, R12, RZ, P0 ;  /* 0x000000ff0c00420c */ /* 0x004fe40000705270 */
[----:B---3--:R-:W-:Y:S02]  /*19550*/  @P4 ISETP.NE.AND P3, PT, R10, RZ, P3 ;  /* 0x000000ff0a00420c */ /* 0x008fe40001f65270 */
[----:B----4-:R-:W-:-:S02]  /*19560*/  @P4 ISETP.NE.AND P2, PT, R0, RZ, P2 ;  /* 0x000000ff0000420c */ /* 0x010fc40001745270 */
[----:B------:R-:W-:Y:S02]  /*19570*/  @P4 SEL R10, RZ, 0x1, !P3 ;  /* 0x00000001ff0a4807 */ /* 0x000fe40005800000 */
[----:B-----5:R-:W-:Y:S02]  /*19580*/  @P4 ISETP.NE.AND P1, PT, R11, RZ, P1 ;  /* 0x000000ff0b00420c */ /* 0x020fe40000f25270 */
[----:B------:R-:W-:Y:S02]  /*19590*/  @P4 SEL R11, RZ, 0x1, !P0 ;  /* 0x00000001ff0b4807 */ /* 0x000fe40004000000 */
[----:B------:R-:W-:Y:S02]  /*195a0*/  @P4 SEL R0, RZ, 0x1, !P2 ;  /* 0x00000001ff004807 */ /* 0x000fe40005000000 */
[----:B------:R-:W-:Y:S02]  /*195b0*/  @P4 SEL R12, RZ, 0x1, !P1 ;  /* 0x00000001ff0c4807 */ /* 0x000fe40004800000 */
[----:B------:R-:W-:-:S02]  /*195c0*/  @P4 PRMT R19, R11, 0x7610, R19 ;  /* 0x000076100b134816 */ /* 0x000fc40000000013 */
[----:B------:R-:W-:Y:S02]  /*195d0*/  @P4 PRMT R22, R10, 0x7610, R22 ;  /* 0x000076100a164816 */ /* 0x000fe40000000016 */
[----:B------:R-:W-:Y:S02]  /*195e0*/  @P4 PRMT R25, R0, 0x7610, R25 ;  /* 0x0000761000194816 */ /* 0x000fe40000000019 */
[----:B------:R-:W-:Y:S01]  /*195f0*/  @P4 PRMT R16, R12, 0x7610, R16 ;  /* 0x000076100c104816 */ /* 0x000fe20000000010 */
[----:B------:R-:W-:Y:S06]  /*19600*/  BRA.U UP0, `(.L_x_9918) ;  /* 0x0000000100347547 */ /* 0x000fec000b800000 */
        /* <DEDUP_REMOVED lines=13> */
.L_x_9918:
        /* <DEDUP_REMOVED lines=19> */
.L_x_9919:
        /* <DEDUP_REMOVED lines=25> */
.L_x_9920:
        /* <DEDUP_REMOVED lines=25> */
.L_x_9921:
        /* <DEDUP_REMOVED lines=25> */
.L_x_9922:
[----:B------:R-:W0:Y:S01]  /*19cc0*/  LDCU.64 UR4, c[0x0][0x758] ;  /* 0x0000eb00ff0477ac */ /* 0x000e220008000a00 */
[----:B------:R-:W-:-:S04]  /*19cd0*/  LOP3.LUT P1, RZ, R16, 0xff, RZ, 0xc0, !PT ;  /* 0x000000ff10ff7812 */ /* 0x000fc8000782c0ff */
[----:B------:R-:W-:Y:S02]  /*19ce0*/  SEL R5, RZ, 0x1, !P1 ;  /* 0x00000001ff057807 */ /* 0x000fe40004800000 */
[----:B0-----:R-:W-:-:S04]  /*19cf0*/  IADD3 R2, P0, PT, R17, UR4, RZ ;  /* 0x0000000411027c10 */ /* 0x001fc8000ff1e0ff */
[----:B------:R-:W-:-:S05]  /*19d00*/  IADD3.X R3, PT, PT, RZ, UR5, RZ, P0, !PT ;  /* 0x00000005ff037c10 */ /* 0x000fca00087fe4ff */
[----:B------:R-:W-:Y:S01]  /*19d10*/  STG.E.U8 desc[UR36][R2.64], R5 ;  /* 0x0000000502007986 */ /* 0x000fe2000c101124 */
[----:B------:R-:W-:Y:S05]  /*19d20*/  EXIT ;  /* 0x000000000000794d */ /* 0x000fea0003800000 */
.L_x_9917:
[----:B------:R-:W2:Y:S01]  /*19d30*/  LDCU.U8 UR4, c[0x0][0x788] ;  /* 0x0000f100ff0477ac */ /* 0x000ea20008000000 */
[----:B------:R-:W3:Y:S01]  /*19d40*/  LDCU.U8 UR5, c[0x0][0x789] ;  /* 0x0000f120ff0577ac */ /* 0x000ee20008000000 */
[----:B--2---:R-:W-:Y:S02]  /*19d50*/  UISETP.NE.AND UP1, UPT, UR4, URZ, UPT ;  /* 0x000000ff0400728c */ /* 0x004fe4000bf25270 */
[----:B---3--:R-:W-:-:S07]  /*19d60*/  UISETP.NE.AND UP0, UPT, UR5, URZ, UPT ;  /* 0x000000ff0500728c */ /* 0x008fce000bf05270 */
[----:B------:R-:W-:Y:S05]  /*19d70*/  BRA.U !UP1, `(.L_x_9923) ;  /* 0x0000000109407547 */ /* 0x000fea000b800000 */
[----:B------:R-:W2:Y:S04]  /*19d80*/  LDG.E.U8 R6, desc[UR36][R2.64] ;  /* 0x0000002402067981 */ /* 0x000ea8000c1e1100 */
[----:B------:R-:W3:Y:S04]  /*19d90*/  LDG.E.U8 R0, desc[UR36][R2.64+0x1] ;  /* 0x0000012402007981 */ /* 0x000ee8000c1e1100 */
[----:B01----:R-:W4:Y:S04]  /*19da0*/  LDG.E.U8 R4, desc[UR36][R2.64+0x2] ;  /* 0x0000022402047981 */ /* 0x003f28000c1e1100 */
[----:B------:R-:W5:Y:S01]  /*19db0*/  LDG.E.U8 R5, desc[UR36][R2.64+0x3] ;  /* 0x0000032402057981 */ /* 0x000f62000c1e1100 */
[----:B------:R-:W-:-:S02]  /*19dc0*/  LOP3.LUT P0, RZ, R25, 0xff, RZ, 0xc0, !PT ;  /* 0x000000ff19ff7812 */ /* 0x000fc4000780c0ff */
[----:B------:R-:W-:Y:S02]  /*19dd0*/  LOP3.LUT P1, RZ, R22, 0xff, RZ, 0xc0, !PT ;  /* 0x000000ff16ff7812 */ /* 0x000fe4000782c0ff */
[----:B------:R-:W-:Y:S02]  /*19de0*/  LOP3.LUT P2, RZ, R19, 0xff, RZ, 0xc0, !PT ;  /* 0x000000ff13ff7812 */ /* 0x000fe4000784c0ff */
[----:B------:R-:W-:Y:S02]  /*19df0*/  LOP3.LUT P3, RZ, R16, 0xff, RZ, 0xc0, !PT ;  /* 0x000000ff10ff7812 */ /* 0x000fe4000786c0ff */
[----:B--2---:R-:W-:Y:S02]  /*19e00*/  ISETP.NE.AND P0, PT, R6, RZ, P0 ;  /* 0x000000ff0600720c */ /* 0x004fe40000705270 */
[----:B---3--:R-:W-:Y:S02]  /*19e10*/  ISETP.NE.AND P1, PT, R0, RZ, P1 ;  /* 0x000000ff0000720c */ /* 0x008fe40000f25270 */
[----:B------:R-:W-:-:S02]  /*19e20*/  SEL R25, RZ, 0x1, !P0 ;  /* 0x00000001ff197807 */ /* 0x000fc40004000000 */
[----:B----4-:R-:W-:Y:S02]  /*19e30*/  ISETP.NE.AND P2, PT, R4, RZ, P2 ;  /* 0x000000ff0400720c */ /* 0x010fe40001745270 */
[----:B------:R-:W-:Y:S02]  /*19e40*/  SEL R22, RZ, 0x1, !P1 ;  /* 0x00000001ff167807 */ /* 0x000fe40004800000 */
[----:B-----5:R-:W-:Y:S02]  /*19e50*/  ISETP.NE.AND P3, PT, R5, RZ, P3 ;  /* 0x000000ff0500720c */ /* 0x020fe40001f65270 */
[----:B------:R-:W-:Y:S02]  /*19e60*/  SEL R19, RZ, 0x1, !P2 ;  /* 0x00000001ff137807 */ /* 0x000fe40005000000 */
[----:B------:R-:W-:-:S09]  /*19e70*/  SEL R16, RZ, 0x1, !P3 ;  /* 0x00000001ff107807 */ /* 0x000fd20005800000 */
.L_x_9923:
[----:B------:R-:W-:Y:S05]  /*19e80*/  BRA.U !UP0, `(.L_x_9924) ;  /* 0x0000000508947547 */ /* 0x000fea000b800000 */
[----:B------:R-:W2:Y:S02]  /*19e90*/  LDCU UR4, c[0x0][0x78c] ;  /* 0x0000f180ff0477ac */ /* 0x000ea40008000800 */
[----:B--2---:R-:W-:-:S09]  /*19ea0*/  UISETP.NE.AND UP0, UPT, UR4, 0x1, UPT ;  /* 0x000000010400788c */ /* 0x004fd2000bf05270 */
[----:B------:R-:W-:Y:S05]  /*19eb0*/  BRA.U !UP0, `(.L_x_9925) ;  /* 0x0000000108407547 */ /* 0x000fea000b800000 */
        /* <DEDUP_REMOVED lines=16> */
.L_x_9925:
        /* <DEDUP_REMOVED lines=17> */
[----:B01----:R-:W-:Y:S01]  /*1a0d0*/  IMAD.U32 R4, RZ, RZ, UR4 ;  /* 0x00000004ff047e24 */ /* 0x003fe2000f8e00ff */
[----:B------:R-:W-:Y:S01]  /*1a0e0*/  MOV R5, UR5 ;  /* 0x0000000500057c02 */ /* 0x000fe20008000f00 */
[----:B----4-:R-:W-:-:S02]  /*1a0f0*/  IMAD.U32 R6, RZ, RZ, UR6 ;  /* 0x00000006ff067e24 */ /* 0x010fc4000f8e00ff */
[----:B------:R-:W-:Y:S02]  /*1a100*/  IMAD.U32 R7, RZ, RZ, UR7 ;  /* 0x00000007ff077e24 */ /* 0x000fe4000f8e00ff */
[----:B-----5:R-:W-:Y:S02]  /*1a110*/  IMAD.U32 R10, RZ, RZ, UR8 ;  /* 0x00000008ff0a7e24 */ /* 0x020fe4000f8e00ff */
[----:B--2---:R-:W-:-:S07]  /*1a120*/  IMAD.U32 R11, RZ, RZ, UR9 ;  /* 0x00000009ff0b7e24 */ /* 0x004fce000f8e00ff */
[----:B------:R-:W-:-:S07]  /*1a130*/  LEPC R20, `(.L_x_9926) ;  /* 0x000000001014794e */ /* 0x000fce0000000000 */
[----:B---3--:R-:W-:Y:S05]  /*1a140*/  CALL.ABS.NOINC R2 ;  /* 0x0000000002007343 */ /* 0x008fea0003c00000 */
.L_x_9926:
        /* <DEDUP_REMOVED lines=19> */
[----:B----4-:R-:W-:Y:S01]  /*1a280*/  IMAD.U32 R6, RZ, RZ, UR6 ;  /* 0x00000006ff067e24 */ /* 0x010fe2000f8e00ff */
[----:B------:R-:W-:Y:S01]  /*1a290*/  MOV R7, UR7 ;  /* 0x0000000700077c02 */ /* 0x000fe20008000f00 */
[----:B-----5:R-:W-:Y:S02]  /*1a2a0*/  IMAD.U32 R10, RZ, RZ, UR8 ;  /* 0x00000008ff0a7e24 */ /* 0x020fe4000f8e00ff */
[----:B--2---:R-:W-:-:S07]  /*1a2b0*/  IMAD.U32 R11, RZ, RZ, UR9 ;  /* 0x00000009ff0b7e24 */ /* 0x004fce000f8e00ff */
[----:B------:R-:W-:-:S07]  /*1a2c0*/  LEPC R20, `(.L_x_9927) ;  /* 0x000000001014794e */ /* 0x000fce0000000000 */
[----:B---3--:R-:W-:Y:S05]  /*1a2d0*/  CALL.ABS.NOINC R2 ;  /* 0x0000000002007343 */ /* 0x008fea0003c00000 */
.L_x_9927:
[----:B------:R-:W2:Y:S01]  /*1a2e0*/  LDCU.64 UR4, c[0x0][0x758] ;  /* 0x0000eb00ff0477ac */ /* 0x000ea20008000a00 */
[----:B------:R-:W-:-:S04]  /*1a2f0*/  LOP3.LUT P0, RZ, R19, 0xff, RZ, 0xc0, !PT ;  /* 0x000000ff13ff7812 */ /* 0x000fc8000780c0ff */
[----:B------:R-:W-:Y:S02]  /*1a300*/  SEL R3, RZ, 0x1, !P0 ;  /* 0x00000001ff037807 */ /* 0x000fe40004000000 */
[----:B--2---:R-:W-:Y:S01]  /*1a310*/  IADD3 R18, P1, PT, R18, UR4, RZ ;  /* 0x0000000412127c10 */ /* 0x004fe2000ff3e0ff */
[----:B------:R-:W2:Y:S03]  /*1a320*/  LDCU UR4, c[0x0][0x78c] ;  /* 0x0000f180ff0477ac */ /* 0x000ea60008000800 */
[----:B------:R-:W-:-:S05]  /*1a330*/  IADD3.X R19, PT, PT, RZ, UR5, RZ, P1, !PT ;  /* 0x00000005ff137c10 */ /* 0x000fca0008ffe4ff */
        /* <DEDUP_REMOVED lines=19> */
.L_x_9928:
[----:B------:R-:W2:Y:S01]  /*1a470*/  LDCU.64 UR4, c[0x0][0x758] ;  /* 0x0000eb00ff0477ac */ /* 0x000ea20008000a00 */
[----:B------:R-:W-:-:S04]  /*1a480*/  LOP3.LUT P0, RZ, R16, 0xff, RZ, 0xc0, !PT ;  /* 0x000000ff10ff7812 */ /* 0x000fc8000780c0ff */
[----:B------:R-:W-:Y:S02]  /*1a490*/  SEL R5, RZ, 0x1, !P0 ;  /* 0x00000001ff057807 */ /* 0x000fe40004000000 */
[----:B--2---:R-:W-:-:S05]  /*1a4a0*/  IADD3 R2, P1, PT, R17, UR4, RZ ;  /* 0x0000000411027c10 */ /* 0x004fca000ff3e0ff */
[----:B------:R-:W-:-:S05]  /*1a4b0*/  IMAD.X R3, RZ, RZ, UR5, P1 ;  /* 0x00000005ff037e24 */ /* 0x000fca00088e06ff */
[----:B------:R-:W-:Y:S01]  /*1a4c0*/  STG.E.U8 desc[UR36][R2.64], R5 ;  /* 0x0000000502007986 */ /* 0x000fe2000c101124 */
[----:B------:R-:W-:Y:S05]  /*1a4d0*/  EXIT ;  /* 0x000000000000794d */ /* 0x000fea0003800000 */
.L_x_9924:
[----:B------:R-:W-:Y:S04]  /*1a4e0*/  STG.E.U8 desc[UR36][R2.64], R25 ;  /* 0x0000001902007986 */ /* 0x000fe8000c101124 */
[----:B------:R-:W-:Y:S04]  /*1a4f0*/  STG.E.U8 desc[UR36][R2.64+0x1], R22 ;  /* 0x0000011602007986 */ /* 0x000fe8000c101124 */
[----:B------:R-:W-:Y:S04]  /*1a500*/  STG.E.U8 desc[UR36][R2.64+0x2], R19 ;  /* 0x0000021302007986 */ /* 0x000fe8000c101124 */
[----:B------:R-:W-:Y:S01]  /*1a510*/  STG.E.U8 desc[UR36][R2.64+0x3], R16 ;  /* 0x0000031002007986 */ /* 0x000fe2000c101124 */
[----:B------:R-:W-:Y:S05]  /*1a520*/  EXIT ;  /* 0x000000000000794d */ /* 0x000fea0003800000 */
.L_x_9891:
        /* <DEDUP_REMOVED lines=61> */
.L_x_9930:
        /* <DEDUP_REMOVED lines=19> */
.L_x_9931:
        /* <DEDUP_REMOVED lines=25> */
.L_x_9932:
        /* <DEDUP_REMOVED lines=25> */
.L_x_9933:
        /* <DEDUP_REMOVED lines=25> */
.L_x_9934:
[----:B------:R-:W0:Y:S01]  /*1aee0*/  LDCU.64 UR4, c[0x0][0x758] ;  /* 0x0000eb00ff0477ac */ /* 0x000e220008000a00 */
[----:B------:R-:W-:-:S04]  /*1aef0*/  LOP3.LUT P1, RZ, R16, 0xff, RZ, 0xc0, !PT ;  /* 0x000000ff10ff7812 */ /* 0x000fc8000782c0ff */
[----:B------:R-:W-:Y:S02]  /*1af00*/  SEL R5, RZ, 0x1, !P1 ;  /* 0x00000001ff057807 */ /* 0x000fe40004800000 */
[----:B0-----:R-:W-:-:S04]  /*1af10*/  IADD3 R2, P0, PT, R17, UR4, RZ ;  /* 0x0000000411027c10 */ /* 0x001fc8000ff1e0ff */
[----:B------:R-:W-:-:S05]  /*1af20*/  IADD3.X R3, PT, PT, RZ, UR5, RZ, P0, !PT ;  /* 0x00000005ff037c10 */ /* 0x000fca00087fe4ff */
[----:B------:R-:W-:Y:S01]  /*1af30*/  STG.E.U8 desc[UR36][R2.64], R5 ;  /* 0x0000000502007986 */ /* 0x000fe2000c101124 */
[----:B------:R-:W-:Y:S05]  /*1af40*/  EXIT ;  /* 0x000000000000794d */ /* 0x000fea0003800000 */
.L_x_9929:
[----:B------:R-:W0:Y:S01]  /*1af50*/  LDCU.U8 UR4, c[0x0][0x788] ;  /* 0x0000f100ff0477ac */ /* 0x000e220008000000 */
[----:B------:R-:W1:Y:S01]  /*1af60*/  LDCU.U8 UR5, c[0x0][0x789] ;  /* 0x0000f120ff0577ac */ /* 0x000e620008000000 */
[----:B0-----:R-:W-:Y:S02]  /*1af70*/  UISETP.NE.AND UP0, UPT, UR4, URZ, UPT ;  /* 0x000000ff0400728c */ /* 0x001fe4000bf05270 */
[----:B-1----:R-:W-:-:S07]  /*1af80*/  UISETP.NE.AND UP1, UPT, UR5, URZ, UPT ;  /* 0x000000ff0500728c */ /* 0x002fce000bf25270 */
[----:B------:R-:W-:Y:S05]  /*1af90*/  BRA.U !UP0, `(.L_x_9935) ;  /* 0x0000000108407547 */ /* 0x000fea000b800000 */
[----:B------:R-:W2:Y:S04]  /*1afa0*/  LDG.E.U8 R6, desc[UR36][R2.64] ;  /* 0x0000002402067981 */ /* 0x000ea8000c1e1100 */
[----:B------:R-:W3:Y:S04]  /*1afb0*/  LDG.E.U8 R0, desc[UR36][R2.64+0x1] ;  /* 0x0000012402007981 */ /* 0x000ee8000c1e1100 */
[----:B------:R-:W4:Y:S04]  /*1afc0*/  LDG.E.U8 R4, desc[UR36][R2.64+0x2] ;  /* 0x0000022402047981 */ /* 0x000f28000c1e1100 */
        /* <DEDUP_REMOVED lines=13> */
.L_x_9935:
        /* <DEDUP_REMOVED lines=20> */
.L_x_9937:
        /* <DEDUP_REMOVED lines=25> */
.L_x_9938:
        /* <DEDUP_REMOVED lines=25> */
.L_x_9939:
        /* <DEDUP_REMOVED lines=25> */
.L_x_9940:
[----:B------:R-:W0:Y:S01]  /*1b690*/  LDCU.64 UR4, c[0x0][0x758] ;  /* 0x0000eb00ff0477ac */ /* 0x000e220008000a00 */
[----:B------:R-:W-:-:S04]  /*1b6a0*/  LOP3.LUT P0, RZ, R16, 0xff, RZ, 0xc0, !PT ;  /* 0x000000ff10ff7812 */ /* 0x000fc8000780c0ff */
[----:B------:R-:W-:Y:S02]  /*1b6b0*/  SEL R5, RZ, 0x1, !P0 ;  /* 0x00000001ff057807 */ /* 0x000fe40004000000 */
[----:B0-----:R-:W-:-:S05]  /*1b6c0*/  IADD3 R2, P1, PT, R17, UR4, RZ ;  /* 0x0000000411027c10 */ /* 0x001fca000ff3e0ff */
[----:B------:R-:W-:-:S05]  /*1b6d0*/  IMAD.X R3, RZ, RZ, UR5, P1 ;  /* 0x00000005ff037e24 */ /* 0x000fca00088e06ff */
[----:B------:R-:W-:Y:S01]  /*1b6e0*/  STG.E.U8 desc[UR36][R2.64], R5 ;  /* 0x0000000502007986 */ /* 0x000fe2000c101124 */
[----:B------:R-:W-:Y:S05]  /*1b6f0*/  EXIT ;  /* 0x000000000000794d */ /* 0x000fea0003800000 */
.L_x_9936:
[----:B------:R-:W-:Y:S04]  /*1b700*/  STG.E.U8 desc[UR36][R2.64], R25 ;  /* 0x0000001902007986 */ /* 0x000fe8000c101124 */
[----:B------:R-:W-:Y:S04]  /*1b710*/  STG.E.U8 desc[UR36][R2.64+0x1], R22 ;  /* 0x0000011602007986 */ /* 0x000fe8000c101124 */
[----:B------:R-:W-:Y:S04]  /*1b720*/  STG.E.U8 desc[UR36][R2.64+0x2], R19 ;  /* 0x0000021302007986 */ /* 0x000fe8000c101124 */
[----:B------:R-:W-:Y:S01]  /*1b730*/  STG.E.U8 desc[UR36][R2.64+0x3], R16 ;  /* 0x0000031002007986 */ /* 0x000fe2000c101124 */
[----:B------:R-:W-:Y:S05]  /*1b740*/  EXIT ;  /* 0x000000000000794d */ /* 0x000fea0003800000 */
.L_x_9941:
        /* <DEDUP_REMOVED lines=11> */
.L_x_10046:


//--------------------- .nv.global.init           --------------------------
	.section	.nv.global.init,"aw",@progbits
.nv.global.init:
	.type		__unnamed_73,@object
	.size		__unnamed_73,(__unnamed_185 - __unnamed_73)
__unnamed_73:
        /*0000*/ 	.byte	0x73, 0x65, 0x74, 0x5f, 0x72, 0x65, 0x73, 0x75, 0x6c, 0x74, 0x73, 0x00
	.type		__unnamed_185,@object
	.size		__unnamed_185,(__unnamed_129 - __unnamed_185)
__unnamed_185:
        /*000c*/ 	.byte	0x73, 0x65, 0x74, 0x5f, 0x72, 0x65, 0x73, 0x75, 0x6c, 0x74, 0x73, 0x00
	.type		__unnamed_129,@object
	.size		__unnamed_129,(__unnamed_17 - __unnamed_129)
__unnamed_129:
        /*0018*/ 	.byte	0x73, 0x65, 0x74, 0x5f, 0x72, 0x65, 0x73, 0x75, 0x6c, 0x74, 0x73, 0x00
	.type		__unnamed_17,@object
	.size		__unnamed_17,(__unnamed_45 - __unnamed_17)
__unnamed_17:
        /*0024*/ 	.byte	0x73, 0x65, 0x74, 0x5f, 0x72, 0x65, 0x73, 0x75, 0x6c, 0x74, 0x73, 0x00
	.type		__unnamed_45,@object
	.size		__unnamed_45,(__unnamed_157 - __unnamed_45)
__unnamed_45:
        /*0030*/ 	.byte	0x73, 0x65, 0x74, 0x5f, 0x72, 0x65, 0x73, 0x75, 0x6c, 0x74, 0x73, 0x00
	.type		__unnamed_157,@object
	.size		__unnamed_157,(__unnamed_101 - __unnamed_157)
__unnamed_157:
        /*003c*/ 	.byte	0x73, 0x65, 0x74, 0x5f, 0x72, 0x65, 0x73, 0x75, 0x6c, 0x74, 0x73, 0x00
	.type		__unnamed_101,@object
	.size		__unnamed_101,(__unnamed_213 - __unnamed_101)
__unnamed_101:
        /*0048*/ 	.byte	0x73, 0x65, 0x74, 0x5f, 0x72, 0x65, 0x73, 0x75, 0x6c, 0x74, 0x73, 0x00
	.type		__unnamed_213,@object
	.size		__unnamed_213,(__unnamed_171 - __unnamed_213)
__unnamed_213:
        /*0054*/ 	.byte	0x73, 0x65, 0x74, 0x5f, 0x72, 0x65, 0x73, 0x75, 0x6c, 0x74, 0x73, 0x00
	.type		__unnamed_171,@object
	.size		__unnamed_171,(__unnamed_59 - __unnamed_171)
__unnamed_171:
        /*0060*/ 	.byte	0x73, 0x65, 0x74, 0x5f, 0x72, 0x65, 0x73, 0x75, 0x6c, 0x74, 0x73, 0x00
	.type		__unnamed_59,@object
	.size		__unnamed_59,(__unnamed_3 - __unnamed_59)
__unnamed_59:
        /*006c*/ 	.byte	0x73, 0x65, 0x74, 0x5f, 0x72, 0x65, 0x73, 0x75, 0x6c, 0x74, 0x73, 0x00
	.type		__unnamed_3,@object
	.size		__unnamed_3,(__unnamed_115 - __unnamed_3)
__unnamed_3:
        /*0078*/ 	.byte	0x73, 0x65, 0x74, 0x5f, 0x72, 0x65, 0x73, 0x75, 0x6c, 0x74, 0x73, 0x00
	.type		__unnamed_115,@object
	.size		__unnamed_115,(__unnamed_199 - __unnamed_115)
__unnamed_115:
        /*0084*/ 	.byte	0x73, 0x65, 0x74, 0x5f, 0x72, 0x65, 0x73, 0x75, 0x6c, 0x74, 0x73, 0x00
	.type		__unnamed_199,@object
	.size		__unnamed_199,(__unnamed_87 - __unnamed_199)
__unnamed_199:
        /*0090*/ 	.byte	0x73, 0x65, 0x74, 0x5f, 0x72, 0x65, 0x73, 0x75, 0x6c, 0x74, 0x73, 0x00
	.type		__unnamed_87,@object
	.size		__unnamed_87,(__unnamed_143 - __unnamed_87)
__unnamed_87:
        /*009c*/ 	.byte	0x73, 0x65, 0x74, 0x5f, 0x72, 0x65, 0x73, 0x75, 0x6c, 0x74, 0x73, 0x00
	.type		__unnamed_143,@object
	.size		__unnamed_143,(__unnamed_31 - __unnamed_143)
__unnamed_143:
        /*00a8*/ 	.byte	0x73, 0x65, 0x74, 0x5f, 0x72, 0x65, 0x73, 0x75, 0x6c, 0x74, 0x73, 0x00
	.type		__unnamed_31,@object
	.size		__unnamed_31,(__unnamed_10 - __unnamed_31)
__unnamed_31:
        /*00b4*/ 	.byte	0x73, 0x65, 0x74, 0x5f, 0x72, 0x65, 0x73, 0x75, 0x6c, 0x74, 0x73, 0x00
	.type		__unnamed_10,@object
	.size		__unnamed_10,(__unnamed_122 - __unnamed_10)
__unnamed_10:
        /*00c0*/ 	.byte	0x73, 0x65, 0x74, 0x5f, 0x72, 0x65, 0x73, 0x75, 0x6c, 0x74, 0x73, 0x00
	.type		__unnamed_122,@object
	.size		__unnamed_122,(__unnamed_66 - __unnamed_122)
__unnamed_122:
        /*00cc*/ 	.byte	0x73, 0x65, 0x74, 0x5f, 0x72, 0x65, 0x73, 0x75, 0x6c, 0x74, 0x73, 0x00
	.type		__unnamed_66,@object
	.size		__unnamed_66,(__unnamed_178 - __unnamed_66)
__unnamed_66:
        /*00d8*/ 	.byte	0x73, 0x65, 0x74, 0x5f, 0x72, 0x65, 0x73, 0x75, 0x6c, 0x74, 0x73, 0x00
	.type		__unnamed_178,@object
	.size		__unnamed_178,(__unnamed_206 - __unnamed_178)
__unnamed_178:
        /*00e4*/ 	.byte	0x73, 0x65, 0x74, 0x5f, 0x72, 0x65, 0x73, 0x75, 0x6c, 0x74, 0x73, 0x00
	.type		__unnamed_206,@object
	.size		__unnamed_206,(__unnamed_94 - __unnamed_206)
__unnamed_206:
        /*00f0*/ 	.byte	0x73, 0x65, 0x74, 0x5f, 0x72, 0x65, 0x73, 0x75, 0x6c, 0x74, 0x73, 0x00
	.type		__unnamed_94,@object
	.size		__unnamed_94,(__unnamed_38 - __unnamed_94)
__unnamed_94:
        /*00fc*/ 	.byte	0x73, 0x65, 0x74, 0x5f, 0x72, 0x65, 0x73, 0x75, 0x6c, 0x74, 0x73, 0x00
	.type		__unnamed_38,@object
	.size		__unnamed_38,(__unnamed_150 - __unnamed_38)
__unnamed_38:
        /*0108*/ 	.byte	0x73, 0x65, 0x74, 0x5f, 0x72, 0x65, 0x73, 0x75, 0x6c, 0x74, 0x73, 0x00
	.type		__unnamed_150,@object
	.size		__unnamed_150,(__unnamed_108 - __unnamed_150)
__unnamed_150:
        /*0114*/ 	.byte	0x73, 0x65, 0x74, 0x5f, 0x72, 0x65, 0x73, 0x75, 0x6c, 0x74, 0x73, 0x00
	.type		__unnamed_108,@object
	.size		__unnamed_108,(__unnamed_164 - __unnamed_108)
__unnamed_108:
        /*0120*/ 	.byte	0x73, 0x65, 0x74, 0x5f, 0x72, 0x65, 0x73, 0x75, 0x6c, 0x74, 0x73, 0x00
	.type		__unnamed_164,@object
	.size		__unnamed_164,(__unnamed_52 - __unnamed_164)
__unnamed_164:
        /*012c*/ 	.byte	0x73, 0x65, 0x74, 0x5f, 0x72, 0x65, 0x73, 0x75, 0x6c, 0x74, 0x73, 0x00
	.type		__unnamed_52,@object
	.size		__unnamed_52,(__unnamed_136 - __unnamed_52)
__unnamed_52:
        /*0138*/ 	.byte	0x73, 0x65, 0x74, 0x5f, 0x72, 0x65, 0x73, 0x75, 0x6c, 0x74, 0x73, 0x00
	.type		__unnamed_136,@object
	.size		__unnamed_136,(__unnamed_24 - __unnamed_136)
__unnamed_136:
        /*0144*/ 	.byte	0x73, 0x65, 0x74, 0x5f, 0x72, 0x65, 0x73, 0x75, 0x6c, 0x74, 0x73, 0x00
	.type		__unnamed_24,@object
	.size		__unnamed_24,(__unnamed_80 - __unnamed_24)
__unnamed_24:
        /*0150*/ 	.byte	0x73, 0x65, 0x74, 0x5f, 0x72, 0x65, 0x73, 0x75, 0x6c, 0x74, 0x73, 0x00
	.type		__unnamed_80,@object
	.size		__unnamed_80,(__unnamed_192 - __unnamed_80)
__unnamed_80:
        /*015c*/ 	.byte	0x73, 0x65, 0x74, 0x5f, 0x72, 0x65, 0x73, 0x75, 0x6c, 0x74, 0x73, 0x00
	.type		__unnamed_192,@object
	.size		__unnamed_192,($str$10 - __unnamed_192)
__unnamed_192:
        /*0168*/ 	.byte	0x73, 0x65, 0x74, 0x5f, 0x72, 0x65, 0x73, 0x75, 0x6c, 0x74, 0x73, 0x00
	.type		$str$10,@object
	.size		$str$10,(__unnamed_201 - $str$10)
$str$10:
        /*0174*/ 	.byte	0x66, 0x69, 0x6e, 0x61, 0x6c, 0x5f, 0x6f, 0x75, 0x74, 0x70, 0x75, 0x74, 0x00
	.type		__unnamed_201,@object
	.size		__unnamed_201,(__unnamed_169 - __unnamed_201)
__unnamed_201:
        /*0181*/ 	.byte	0x74, 0x68, 0x72, 0x65, 0x61, 0x64, 0x5f, 0x72, 0x65, 0x64, 0x75, 0x63, 0x65, 0x00
	.type		__unnamed_169,@object
	.size		__unnamed_169,(__unnamed_89 - __unnamed_169)
__unnamed_169:
        /*018f*/ 	.byte	0x74, 0x68, 0x72, 0x65, 0x61, 0x64, 0x5f, 0x72, 0x65, 0x64, 0x75, 0x63, 0x65, 0x00
	.type		__unnamed_89,@object
	.size		__unnamed_89,(__unnamed_57 - __unnamed_89)
__unnamed_89:
        /*019d*/ 	.byte	0x74, 0x68, 0x72, 0x65, 0x61, 0x64, 0x5f, 0x72, 0x65, 0x64, 0x75, 0x63, 0x65, 0x00
	.type		__unnamed_57,@object
	.size		__unnamed_57,(__unnamed_1 - __unnamed_57)
__unnamed_57:
        /*01ab*/ 	.byte	0x74, 0x68, 0x72, 0x65, 0x61, 0x64, 0x5f, 0x72, 0x65, 0x64, 0x75, 0x63, 0x65, 0x00
	.type		__unnamed_1,@object
	.size		__unnamed_1,(__unnamed_33 - __unnamed_1)
__unnamed_1:
        /*01b9*/ 	.byte	0x74, 0x68, 0x72, 0x65, 0x61, 0x64, 0x5f, 0x72, 0x65, 0x64, 0x75, 0x63, 0x65, 0x00
	.type		__unnamed_33,@object
	.size		__unnamed_33,(__unnamed_145 - __unnamed_33)
__unnamed_33:
        /*01c7*/ 	.byte	0x74, 0x68, 0x72, 0x65, 0x61, 0x64, 0x5f, 0x72, 0x65, 0x64, 0x75, 0x63, 0x65, 0x00
	.type		__unnamed_145,@object
	.size		__unnamed_145,(__unnamed_113 - __unnamed_145)
__unnamed_145:
        /*01d5*/ 	.byte	0x74, 0x68, 0x72, 0x65, 0x61, 0x64, 0x5f, 0x72, 0x65, 0x64, 0x75, 0x63, 0x65, 0x00
	.type		__unnamed_113,@object
	.size		__unnamed_113,(__unnamed_141 - __unnamed_113)
__unnamed_113:
        /*01e3*/ 	.byte	0x74, 0x68, 0x72, 0x65, 0x61, 0x64, 0x5f, 0x72, 0x65, 0x64, 0x75, 0x63, 0x65, 0x00
	.type		__unnamed_141,@object
	.size		__unnamed_141,(__unnamed_173 - __unnamed_141)
__unnamed_141:
        /*01f1*/ 	.byte	0x74, 0x68, 0x72, 0x65, 0x61, 0x64, 0x5f, 0x72, 0x65, 0x64, 0x75, 0x63, 0x65, 0x00
	.type		__unnamed_173,@object
	.size		__unnamed_173,(__unnamed_29 - __unnamed_173)
__unnamed_173:
        /*01ff*/ 	.byte	0x74, 0x68, 0x72, 0x65, 0x61, 0x64, 0x5f, 0x72, 0x65, 0x64, 0x75, 0x63, 0x65, 0x00
	.type		__unnamed_29,@object
	.size		__unnamed_29,($str$11 - __unnamed_29)
__unnamed_29:
        /*020d*/ 	.byte	0x74, 0x68, 0x72, 0x65, 0x61, 0x64, 0x5f, 0x72, 0x65, 0x64, 0x75, 0x63, 0x65, 0x00
	.type		$str$11,@object
	.size		$str$11,(__unnamed_61 - $str$11)
$str$11:
        /*021b*/ 	.byte	0x6e, 0x6f, 0x75, 0x74, 0x70, 0x75, 0x74, 0x73, 0x20, 0x3d, 0x3d, 0x20, 0x31, 0x00
	.type		__unnamed_61,@object
	.size		__unnamed_61,(__unnamed_5 - __unnamed_61)
__unnamed_61:
        /*0229*/ 	.byte	0x74, 0x68, 0x72, 0x65, 0x61, 0x64, 0x5f, 0x72, 0x65, 0x64, 0x75, 0x63, 0x65, 0x00
	.type		__unnamed_5,@object
	.size		__unnamed_5,(__unnamed_197 - __unnamed_5)
__unnamed_5:
        /*0237*/ 	.byte	0x74, 0x68, 0x72, 0x65, 0x61, 0x64, 0x5f, 0x72, 0x65, 0x64, 0x75, 0x63, 0x65, 0x00
	.type		__unnamed_197,@object
	.size		__unnamed_197,(__unnamed_85 - __unnamed_197)
__unnamed_197:
        /*0245*/ 	.byte	0x74, 0x68, 0x72, 0x65, 0x61, 0x64, 0x5f, 0x72, 0x65, 0x64, 0x75, 0x63, 0x65, 0x00
	.type		__unnamed_85,@object
	.size		__unnamed_85,(__unnamed_117 - __unnamed_85)
__unnamed_85:
        /*0253*/ 	.byte	0x74, 0x68, 0x72, 0x65, 0x61, 0x64, 0x5f, 0x72, 0x65, 0x64, 0x75, 0x63, 0x65, 0x00
	.type		__unnamed_117,@object
	.size		__unnamed_117,(__unnamed_75 - __unnamed_117)
__unnamed_117:
        /*0261*/ 	.byte	0x74, 0x68, 0x72, 0x65, 0x61, 0x64, 0x5f, 0x72, 0x65, 0x64, 0x75, 0x63, 0x65, 0x00
	.type		__unnamed_75,@object
	.size		__unnamed_75,(__unnamed_43 - __unnamed_75)
__unnamed_75:
        /*026f*/ 	.byte	0x74, 0x68, 0x72, 0x65, 0x61, 0x64, 0x5f, 0x72, 0x65, 0x64, 0x75, 0x63, 0x65, 0x00
	.type		__unnamed_43,@object
	.size		__unnamed_43,(__unnamed_155 - __unnamed_43)
__unnamed_43:
        /*027d*/ 	.byte	0x74, 0x68, 0x72, 0x65, 0x61, 0x64, 0x5f, 0x72, 0x65, 0x64, 0x75, 0x63, 0x65, 0x00
	.type		__unnamed_155,@object
	.size		__unnamed_155,(__unnamed_187 - __unnamed_155)
__unnamed_155:
        /*028b*/ 	.byte	0x74, 0x68, 0x72, 0x65, 0x61, 0x64, 0x5f, 0x72, 0x65, 0x64, 0x75, 0x63, 0x65, 0x00
	.type		__unnamed_187,@object
	.size		__unnamed_187,(__unnamed_131 - __unnamed_187)
__unnamed_187:
        /*0299*/ 	.byte	0x74, 0x68, 0x72, 0x65, 0x61, 0x64, 0x5f, 0x72, 0x65, 0x64, 0x75, 0x63, 0x65, 0x00
	.type		__unnamed_131,@object
	.size		__unnamed_131,(__unnamed_99 - __unnamed_131)
__unnamed_131:
        /*02a7*/ 	.byte	0x74, 0x68, 0x72, 0x65, 0x61, 0x64, 0x5f, 0x72, 0x65, 0x64, 0x75, 0x63, 0x65, 0x00
	.type		__unnamed_99,@object
	.size		__unnamed_99,(__unnamed_19 - __unnamed_99)
__unnamed_99:
        /*02b5*/ 	.byte	0x74, 0x68, 0x72, 0x65, 0x61, 0x64, 0x5f, 0x72, 0x65, 0x64, 0x75, 0x63, 0x65, 0x00
	.type		__unnamed_19,@object
	.size		__unnamed_19,(__unnamed_211 - __unnamed_19)
__unnamed_19:
        /*02c3*/ 	.byte	0x74, 0x68, 0x72, 0x65, 0x61, 0x64, 0x5f, 0x72, 0x65, 0x64, 0x75, 0x63, 0x65, 0x00
	.type		__unnamed_211,@object
	.size		__unnamed_211,(__unnamed_71 - __unnamed_211)
__unnamed_211:
        /*02d1*/ 	.byte	0x74, 0x68, 0x72, 0x65, 0x61, 0x64, 0x5f, 0x72, 0x65, 0x64, 0x75, 0x63, 0x65, 0x00
	.type		__unnamed_71,@object
	.size		__unnamed_71,(__unnamed_103 - __unnamed_71)
__unnamed_71:
        /*02df*/ 	.byte	0x74, 0x68, 0x72, 0x65, 0x61, 0x64, 0x5f, 0x72, 0x65, 0x64, 0x75, 0x63, 0x65, 0x00
	.type		__unnamed_103,@object
	.size		__unnamed_103,(__unnamed_215 - __unnamed_103)
__unnamed_103:
        /*02ed*/ 	.byte	0x74, 0x68, 0x72, 0x65, 0x61, 0x64, 0x5f, 0x72, 0x65, 0x64, 0x75, 0x63, 0x65, 0x00
	.type		__unnamed_215,@object
	.size		__unnamed_215,(__unnamed_183 - __unnamed_215)
__unnamed_215:
        /*02fb*/ 	.byte	0x74, 0x68, 0x72, 0x65, 0x61, 0x64, 0x5f, 0x72, 0x65, 0x64, 0x75, 0x63, 0x65, 0x00
	.type		__unnamed_183,@object
	.size		__unnamed_183,(__unnamed_15 - __unnamed_183)
__unnamed_183:
        /*0309*/ 	.byte	0x74, 0x68, 0x72, 0x65, 0x61, 0x64, 0x5f, 0x72, 0x65, 0x64, 0x75, 0x63, 0x65, 0x00
	.type		__unnamed_15,@object
	.size		__unnamed_15,(__unnamed_47 - __unnamed_15)
__unnamed_15:
        /*0317*/ 	.byte	0x74, 0x68, 0x72, 0x65, 0x61, 0x64, 0x5f, 0x72, 0x65, 0x64, 0x75, 0x63, 0x65, 0x00
	.type		__unnamed_47,@object
	.size		__unnamed_47,(__unnamed_127 - __unnamed_47)
__unnamed_47:
        /*0325*/ 	.byte	0x74, 0x68, 0x72, 0x65, 0x61, 0x64, 0x5f, 0x72, 0x65, 0x64, 0x75, 0x63, 0x65, 0x00
	.type		__unnamed_127,@object
	.size		__unnamed_127,(__unnamed_159 - __unnamed_127)
__unnamed_127:
        /*0333*/ 	.byte	0x74, 0x68, 0x72, 0x65, 0x61, 0x64, 0x5f, 0x72, 0x65, 0x64, 0x75, 0x63, 0x65, 0x00
	.type		__unnamed_159,@object
	.size		__unnamed_159,(__unnamed_138 - __unnamed_159)
__unnamed_159:
        /*0341*/ 	.byte	0x74, 0x68, 0x72, 0x65, 0x61, 0x64, 0x5f, 0x72, 0x65, 0x64, 0x75, 0x63, 0x65, 0x00
	.type		__unnamed_138,@object
	.size		__unnamed_138,(__unnamed_106 - __unnamed_138)
__unnamed_138:
        /*034f*/ 	.byte	0x74, 0x68, 0x72, 0x65, 0x61, 0x64, 0x5f, 0x72, 0x65, 0x64, 0x75, 0x63, 0x65, 0x00
	.type		__unnamed_106,@object
	.size		__unnamed_106,(__unnamed_26 - __unnamed_106)
__unnamed_106:
        /*035d*/ 	.byte	0x74, 0x68, 0x72, 0x65, 0x61, 0x64, 0x5f, 0x72, 0x65, 0x64, 0x75, 0x63, 0x65, 0x00
	.type		__unnamed_26,@object
	.size		__unnamed_26,(__unnamed_194 - __unnamed_26)
__unnamed_26:
        /*036b*/ 	.byte	0x74, 0x68, 0x72, 0x65, 0x61, 0x64, 0x5f, 0x72, 0x65, 0x64, 0x75, 0x63, 0x65, 0x00
	.type		__unnamed_194,@object
	.size		__unnamed_194,(__unnamed_162 - __unnamed_194)
__unnamed_194:
        /*0379*/ 	.byte	0x74, 0x68, 0x72, 0x65, 0x61, 0x64, 0x5f, 0x72, 0x65, 0x64, 0x75, 0x63, 0x65, 0x00
	.type		__unnamed_162,@object
	.size		__unnamed_162,(__unnamed_82 - __unnamed_162)
__unnamed_162:
        /*0387*/ 	.byte	0x74, 0x68, 0x72, 0x65, 0x61, 0x64, 0x5f, 0x72, 0x65, 0x64, 0x75, 0x63, 0x65, 0x00
	.type		__unnamed_82,@object
	.size		__unnamed_82,(__unnamed_50 - __unnamed_82)
__unnamed_82:
        /*0395*/ 	.byte	0x74, 0x68, 0x72, 0x65, 0x61, 0x64, 0x5f, 0x72, 0x65, 0x64, 0x75, 0x63, 0x65, 0x00
	.type		__unnamed_50,@object
	.size		__unnamed_50,(__unnamed_78 - __unnamed_50)
__unnamed_50:
        /*03a3*/ 	.byte	0x74, 0x68, 0x72, 0x65, 0x61, 0x64, 0x5f, 0x72, 0x65, 0x64, 0x75, 0x63, 0x65, 0x00
	.type		__unnamed_78,@object
	.size		__unnamed_78,(__unnamed_110 - __unnamed_78)
__unnamed_78:
        /*03b1*/ 	.byte	0x74, 0x68, 0x72, 0x65, 0x61, 0x64, 0x5f, 0x72, 0x65, 0x64, 0x75, 0x63, 0x65, 0x00
	.type		__unnamed_110,@object
	.size		__unnamed_110,($str$12 - __unnamed_110)
__unnamed_110:
        /*03bf*/ 	.byte	0x74, 0x68, 0x72, 0x65, 0x61, 0x64, 0x5f, 0x72, 0x65, 0x64, 0x75, 0x63, 0x65, 0x00
	.type		$str$12,@object
	.size		$str$12,(__unnamed_190 - $str$12)
$str$12:
        /*03cd*/ 	.byte	0x21, 0x66, 0x69, 0x6e, 0x61, 0x6c, 0x5f, 0x6f, 0x75, 0x74, 0x70, 0x75, 0x74, 0x00
	.type		__unnamed_190,@object
	.size		__unnamed_190,(__unnamed_134 - __unnamed_190)
__unnamed_190:
        /*03db*/ 	.byte	0x74, 0x68, 0x72, 0x65, 0x61, 0x64, 0x5f, 0x72, 0x65, 0x64, 0x75, 0x63, 0x65, 0x00
	.type		__unnamed_134,@object
	.size		__unnamed_134,(__unnamed_166 - __unnamed_134)
__unnamed_134:
        /*03e9*/ 	.byte	0x74, 0x68, 0x72, 0x65, 0x61, 0x64, 0x5f, 0x72, 0x65, 0x64, 0x75, 0x63, 0x65, 0x00
	.type		__unnamed_166,@object
	.size		__unnamed_166,(__unnamed_22 - __unnamed_166)
__unnamed_166:
        /*03f7*/ 	.byte	0x74, 0x68, 0x72, 0x65, 0x61, 0x64, 0x5f, 0x72, 0x65, 0x64, 0x75, 0x63, 0x65, 0x00
	.type		__unnamed_22,@object
	.size		__unnamed_22,(__unnamed_54 - __unnamed_22)
__unnamed_22:
        /*0405*/ 	.byte	0x74, 0x68, 0x72, 0x65, 0x61, 0x64, 0x5f, 0x72, 0x65, 0x64, 0x75, 0x63, 0x65, 0x00
	.type		__unnamed_54,@object
	.size		__unnamed_54,(__unnamed_12 - __unnamed_54)
__unnamed_54:
        /*0413*/ 	.byte	0x74, 0x68, 0x72, 0x65, 0x61, 0x64, 0x5f, 0x72, 0x65, 0x64, 0x75, 0x63, 0x65, 0x00
	.type		__unnamed_12,@object
	.size		__unnamed_12,(__unnamed_204 - __unnamed_12)
__unnamed_12:
        /*0421*/ 	.byte	0x74, 0x68, 0x72, 0x65, 0x61, 0x64, 0x5f, 0x72, 0x65, 0x64, 0x75, 0x63, 0x65, 0x00
	.type		__unnamed_204,@object
	.size		__unnamed_204,(__unnamed_92 - __unnamed_204)
__unnamed_204:
        /*042f*/ 	.byte	0x74, 0x68, 0x72, 0x65, 0x61, 0x64, 0x5f, 0x72, 0x65, 0x64, 0x75, 0x63, 0x65, 0x00
	.type		__unnamed_92,@object
	.size		__unnamed_92,(__unnamed_124 - __unnamed_92)
__unnamed_92:
        /*043d*/ 	.byte	0x74, 0x68, 0x72, 0x65, 0x61, 0x64, 0x5f, 0x72, 0x65, 0x64, 0x75, 0x63, 0x65, 0x00
	.type		__unnamed_124,@object
	.size		__unnamed_124,(__unnamed_68 - __unnamed_124)
__unnamed_124:
        /*044b*/ 	.byte	0x74, 0x68, 0x72, 0x65, 0x61, 0x64, 0x5f, 0x72, 0x65, 0x64, 0x75, 0x63, 0x65, 0x00
	.type		__unnamed_68,@object
	.size		__unnamed_68,(__unnamed_36 - __unnamed_68)
__unnamed_68:
        /*0459*/ 	.byte	0x74, 0x68, 0x72, 0x65, 0x61, 0x64, 0x5f, 0x72, 0x65, 0x64, 0x75, 0x63, 0x65, 0x00
	.type		__unnamed_36,@object
	.size		__unnamed_36,(__unnamed_148 - __unnamed_36)
__unnamed_36:
        /*0467*/ 	.byte	0x74, 0x68, 0x72, 0x65, 0x61, 0x64, 0x5f, 0x72, 0x65, 0x64, 0x75, 0x63, 0x65, 0x00
	.type		__unnamed_148,@object
	.size		__unnamed_148,(__unnamed_180 - __unnamed_148)
__unnamed_148:
        /*0475*/ 	.byte	0x74, 0x68, 0x72, 0x65, 0x61, 0x64, 0x5f, 0x72, 0x65, 0x64, 0x75, 0x63, 0x65, 0x00
	.type		__unnamed_180,@object
	.size		__unnamed_180,(__unnamed_8 - __unnamed_180)
__unnamed_180:
        /*0483*/ 	.byte	0x74, 0x68, 0x72, 0x65, 0x61, 0x64, 0x5f, 0x72, 0x65, 0x64, 0x75, 0x63, 0x65, 0x00
	.type		__unnamed_8,@object
	.size		__unnamed_8,(__unnamed_40 - __unnamed_8)
__unnamed_8:
        /*0491*/ 	.byte	0x74, 0x68, 0x72, 0x65, 0x61, 0x64, 0x5f, 0x72, 0x65, 0x64, 0x75, 0x63, 0x65, 0x00
	.type		__unnamed_40,@object
	.size		__unnamed_40,(__unnamed_152 - __unnamed_40)
__unnamed_40:
        /*049f*/ 	.byte	0x74, 0x68, 0x72, 0x65, 0x61, 0x64, 0x5f, 0x72, 0x65, 0x64, 0x75, 0x63, 0x65, 0x00
	.type		__unnamed_152,@object
	.size		__unnamed_152,(__unnamed_120 - __unnamed_152)
__unnamed_152:
        /*04ad*/ 	.byte	0x74, 0x68, 0x72, 0x65, 0x61, 0x64, 0x5f, 0x72, 0x65, 0x64, 0x75, 0x63, 0x65, 0x00
	.type		__unnamed_120,@object
	.size		__unnamed_120,(__unnamed_208 - __unnamed_120)
__unnamed_120:
        /*04bb*/ 	.byte	0x74, 0x68, 0x72, 0x65, 0x61, 0x64, 0x5f, 0x72, 0x65, 0x64, 0x75, 0x63, 0x65, 0x00
	.type		__unnamed_208,@object
	.size		__unnamed_208,(__unnamed_176 - __unnamed_208)
__unnamed_208:
        /*04c9*/ 	.byte	0x74, 0x68, 0x72, 0x65, 0x61, 0x64, 0x5f, 0x72, 0x65, 0x64, 0x75, 0x63, 0x65, 0x00
	.type		__unnamed_176,@object
	.size		__unnamed_176,(__unnamed_64 - __unnamed_176)
__unnamed_176:
        /*04d7*/ 	.byte	0x74, 0x68, 0x72, 0x65, 0x61, 0x64, 0x5f, 0x72, 0x65, 0x64, 0x75, 0x63, 0x65, 0x00
	.type		__unnamed_64,@object
	.size		__unnamed_64,(__unnamed_96 - __unnamed_64)
__unnamed_64:
        /*04e5*/ 	.byte	0x74, 0x68, 0x72, 0x65, 0x61, 0x64, 0x5f, 0x72, 0x65, 0x64, 0x75, 0x63, 0x65, 0x00
	.type		__unnamed_96,@object
	.size		__unnamed_96,($str$8 - __unnamed_96)
__unnamed_96:
        /*04f3*/ 	.byte	0x74, 0x68, 0x72, 0x65, 0x61, 0x64, 0x5f, 0x72, 0x65, 0x64, 0x75, 0x63, 0x65, 0x00
	.type		$str$8,@object
	.size		$str$8,(__unnamed_9 - $str$8)
$str$8:
        /*0501*/ 	.byte	0x6f, 0x75, 0x74, 0x70, 0x75, 0x74, 0x5f, 0x76, 0x65, 0x63, 0x5f, 0x73, 0x69, 0x7a, 0x65, 0x20
        /*0511*/ 	.byte	0x3d, 0x3d, 0x20, 0x31, 0x00
	.type		__unnamed_9,@object
	.size		__unnamed_9,(__unnamed_41 - __unnamed_9)
__unnamed_9:
        /*0516*/ 	.byte	0x73, 0x65, 0x74, 0x5f, 0x72, 0x65, 0x73, 0x75, 0x6c, 0x74, 0x73, 0x5f, 0x74, 0x6f, 0x5f, 0x6f
        /*0526*/ 	.byte	0x75, 0x74, 0x70, 0x75, 0x74, 0x00
	.type		__unnamed_41,@object
	.size		__unnamed_41,(__unnamed_105 - __unnamed_41)
__unnamed_41:
        /*052c*/ 	.byte	0x73, 0x65, 0x74, 0x5f, 0x72, 0x65, 0x73, 0x75, 0x6c, 0x74, 0x73, 0x5f, 0x74, 0x6f, 0x5f, 0x6f
        /*053c*/ 	.byte	0x75, 0x74, 0x70, 0x75, 0x74, 0x00
	.type		__unnamed_105,@object
	.size		__unnamed_105,(__unnamed_153 - __unnamed_105)
__unnamed_105:
        /*0542*/ 	.byte	0x73, 0x65, 0x74, 0x5f, 0x72, 0x65, 0x73, 0x75, 0x6c, 0x74, 0x73, 0x5f, 0x74, 0x6f, 0x5f, 0x6f
        /*0552*/ 	.byte	0x75, 0x74, 0x70, 0x75, 0x74, 0x00
	.type		__unnamed_153,@object
	.size		__unnamed_153,(__unnamed_217 - __unnamed_153)
__unnamed_153:
        /*0558*/ 	.byte	0x73, 0x65, 0x74, 0x5f, 0x72, 0x65, 0x73, 0x75, 0x6c, 0x74, 0x73, 0x5f, 0x74, 0x6f, 0x5f, 0x6f
        /*0568*/ 	.byte	0x75, 0x74, 0x70, 0x75, 0x74, 0x00
	.type		__unnamed_217,@object
	.size		__unnamed_217,(__unnamed_121 - __unnamed_217)
__unnamed_217:
        /*056e*/ 	.byte	0x73, 0x65, 0x74, 0x5f, 0x72, 0x65, 0x73, 0x75, 0x6c, 0x74, 0x73, 0x5f, 0x74, 0x6f, 0x5f, 0x6f
        /*057e*/ 	.byte	0x75, 0x74, 0x70, 0x75, 0x74, 0x00
	.type		__unnamed_121,@object
	.size		__unnamed_121,(__unnamed_65 - __unnamed_121)
__unnamed_121:
        /*0584*/ 	.byte	0x73, 0x65, 0x74, 0x5f, 0x72, 0x65, 0x73, 0x75, 0x6c, 0x74, 0x73, 0x5f, 0x74, 0x6f, 0x5f, 0x6f
        /*0594*/ 	.byte	0x75, 0x74, 0x70, 0x75, 0x74, 0x00
	.type		__unnamed_65,@object
	.size		__unnamed_65,(__unnamed_161 - __unnamed_65)
__unnamed_65:
        /*059a*/ 	.byte	0x73, 0x65, 0x74, 0x5f, 0x72, 0x65, 0x73, 0x75, 0x6c, 0x74, 0x73, 0x5f, 0x74, 0x6f, 0x5f, 0x6f
        /*05aa*/ 	.byte	0x75, 0x74, 0x70, 0x75, 0x74, 0x00
	.type		__unnamed_161,@object
	.size		__unnamed_161,(__unnamed_97 - __unnamed_161)
__unnamed_161:
        /*05b0*/ 	.byte	0x73, 0x65, 0x74, 0x5f, 0x72, 0x65, 0x73, 0x75, 0x6c, 0x74, 0x73, 0x5f, 0x74, 0x6f, 0x5f, 0x6f
        /*05c0*/ 	.byte	0x75, 0x74, 0x70, 0x75, 0x74, 0x00
	.type		__unnamed_97,@object
	.size		__unnamed_97,(__unnamed_209 - __unnamed_97)
__unnamed_97:
        /*05c6*/ 	.byte	0x73, 0x65, 0x74, 0x5f, 0x72, 0x65, 0x73, 0x75, 0x6c, 0x74, 0x73, 0x5f, 0x74, 0x6f, 0x5f, 0x6f
        /*05d6*/ 	.byte	0x75, 0x74, 0x70, 0x75, 0x74, 0x00
	.type		__unnamed_209,@object
	.size		__unnamed_209,(__unnamed_177 - __unnamed_209)
__unnamed_209:
        /*05dc*/ 	.byte	0x73, 0x65, 0x74, 0x5f, 0x72, 0x65, 0x73, 0x75, 0x6c, 0x74, 0x73, 0x5f, 0x74, 0x6f, 0x5f, 0x6f
        /*05ec*/ 	.byte	0x75, 0x74, 0x70, 0x75, 0x74, 0x00
	.type		__unnamed_177,@object
	.size		__unnamed_177,(__unnamed_49 - __unnamed_177)
__unnamed_177:
        /*05f2*/ 	.byte	0x73, 0x65, 0x74, 0x5f, 0x72, 0x65, 0x73, 0x75, 0x6c, 0x74, 0x73, 0x5f, 0x74, 0x6f, 0x5f, 0x6f
        /*0602*/ 	.byte	0x75, 0x74, 0x70, 0x75, 0x74, 0x00
	.type		__unnamed_49,@object
	.size		__unnamed_49,(__unnamed_13 - __unnamed_49)
__unnamed_49:
        /*0608*/ 	.byte	0x73, 0x65, 0x74, 0x5f, 0x72, 0x65, 0x73, 0x75, 0x6c, 0x74, 0x73, 0x5f, 0x74, 0x6f, 0x5f, 0x6f
        /*0618*/ 	.byte	0x75, 0x74, 0x70, 0x75, 0x74, 0x00
	.type		__unnamed_13,@object
	.size		__unnamed_13,(__unnamed_205 - __unnamed_13)
__unnamed_13:
        /*061e*/ 	.byte	0x73, 0x65, 0x74, 0x5f, 0x72, 0x65, 0x73, 0x75, 0x6c, 0x74, 0x73, 0x5f, 0x74, 0x6f, 0x5f, 0x6f
        /*062e*/ 	.byte	0x75, 0x74, 0x70, 0x75, 0x74, 0x00
	.type		__unnamed_205,@object
	.size		__unnamed_205,(__unnamed_77 - __unnamed_205)
__unnamed_205:
        /*0634*/ 	.byte	0x73, 0x65, 0x74, 0x5f, 0x72, 0x65, 0x73, 0x75, 0x6c, 0x74, 0x73, 0x5f, 0x74, 0x6f, 0x5f, 0x6f
        /*0644*/ 	.byte	0x75, 0x74, 0x70, 0x75, 0x74, 0x00
	.type		__unnamed_77,@object
	.size		__unnamed_77,(__unnamed_93 - __unnamed_77)
__unnamed_77:
        /*064a*/ 	.byte	0x73, 0x65, 0x74, 0x5f, 0x72, 0x65, 0x73, 0x75, 0x6c, 0x74, 0x73, 0x5f, 0x74, 0x6f, 0x5f, 0x6f
        /*065a*/ 	.byte	0x75, 0x74, 0x70, 0x75, 0x74, 0x00
	.type		__unnamed_93,@object
	.size		__unnamed_93,(__unnamed_189 - __unnamed_93)
__unnamed_93:
        /*0660*/ 	.byte	0x73, 0x65, 0x74, 0x5f, 0x72, 0x65, 0x73, 0x75, 0x6c, 0x74, 0x73, 0x5f, 0x74, 0x6f, 0x5f, 0x6f
        /*0670*/ 	.byte	0x75, 0x74, 0x70, 0x75, 0x74, 0x00
	.type		__unnamed_189,@object
	.size		__unnamed_189,(__unnamed_125 - __unnamed_189)
__unnamed_189:
        /*0676*/ 	.byte	0x73, 0x65, 0x74, 0x5f, 0x72, 0x65, 0x73, 0x75, 0x6c, 0x74, 0x73, 0x5f, 0x74, 0x6f, 0x5f, 0x6f
        /*0686*/ 	.byte	0x75, 0x74, 0x70, 0x75, 0x74, 0x00
	.type		__unnamed_125,@object
	.size		__unnamed_125,(__unnamed_133 - __unnamed_125)
__unnamed_125:
        /*068c*/ 	.byte	0x73, 0x65, 0x74, 0x5f, 0x72, 0x65, 0x73, 0x75, 0x6c, 0x74, 0x73, 0x5f, 0x74, 0x6f, 0x5f, 0x6f
        /*069c*/ 	.byte	0x75, 0x74, 0x70, 0x75, 0x74, 0x00
	.type		__unnamed_133,@object
	.size		__unnamed_133,(__unnamed_69 - __unnamed_133)
__unnamed_133:
        /*06a2*/ 	.byte	0x73, 0x65, 0x74, 0x5f, 0x72, 0x65, 0x73, 0x75, 0x6c, 0x74, 0x73, 0x5f, 0x74, 0x6f, 0x5f, 0x6f
        /*06b2*/ 	.byte	0x75, 0x74, 0x70, 0x75, 0x74, 0x00
	.type		__unnamed_69,@object
	.size		__unnamed_69,(__unnamed_37 - __unnamed_69)
__unnamed_69:
        /*06b8*/ 	.byte	0x73, 0x65, 0x74, 0x5f, 0x72, 0x65, 0x73, 0x75, 0x6c, 0x74, 0x73, 0x5f, 0x74, 0x6f, 0x5f, 0x6f
        /*06c8*/ 	.byte	0x75, 0x74, 0x70, 0x75, 0x74, 0x00
	.type		__unnamed_37,@object
	.size		__unnamed_37,(__unnamed_149 - __unnamed_37)
__unnamed_37:
        /*06ce*/ 	.byte	0x73, 0x65, 0x74, 0x5f, 0x72, 0x65, 0x73, 0x75, 0x6c, 0x74, 0x73, 0x5f, 0x74, 0x6f, 0x5f, 0x6f
        /*06de*/ 	.byte	0x75, 0x74, 0x70, 0x75, 0x74, 0x00
	.type		__unnamed_149,@object
	.size		__unnamed_149,(__unnamed_21 - __unnamed_149)
__unnamed_149:
        /*06e4*/ 	.byte	0x73, 0x65, 0x74, 0x5f, 0x72, 0x65, 0x73, 0x75, 0x6c, 0x74, 0x73, 0x5f, 0x74, 0x6f, 0x5f, 0x6f
        /*06f4*/ 	.byte	0x75, 0x74, 0x70, 0x75, 0x74, 0x00
	.type		__unnamed_21,@object
	.size		__unnamed_21,(__unnamed_181 - __unnamed_21)
__unnamed_21:
        /*06fa*/ 	.byte	0x73, 0x65, 0x74, 0x5f, 0x72, 0x65, 0x73, 0x75, 0x6c, 0x74, 0x73, 0x5f, 0x74, 0x6f, 0x5f, 0x6f
        /*070a*/ 	.byte	0x75, 0x74, 0x70, 0x75, 0x74, 0x00
	.type		__unnamed_181,@object
	.size		__unnamed_181,(__unnamed_139 - __unnamed_181)
__unnamed_181:
        /*0710*/ 	.byte	0x73, 0x65, 0x74, 0x5f, 0x72, 0x65, 0x73, 0x75, 0x6c, 0x74, 0x73, 0x5f, 0x74, 0x6f, 0x5f, 0x6f
        /*0720*/ 	.byte	0x75, 0x74, 0x70, 0x75, 0x74, 0x00
	.type		__unnamed_139,@object
	.size		__unnamed_139,(__unnamed_203 - __unnamed_139)
__unnamed_139:
        /*0726*/ 	.byte	0x73, 0x65, 0x74, 0x5f, 0x72, 0x65, 0x73, 0x75, 0x6c, 0x74, 0x73, 0x5f, 0x74, 0x6f, 0x5f, 0x6f
        /*0736*/ 	.byte	0x75, 0x74, 0x70, 0x75, 0x74, 0x00
	.type		__unnamed_203,@object
	.size		__unnamed_203,(__unnamed_107 - __unnamed_203)
__unnamed_203:
        /*073c*/ 	.byte	0x73, 0x65, 0x74, 0x5f, 0x72, 0x65, 0x73, 0x75, 0x6c, 0x74, 0x73, 0x5f, 0x74, 0x6f, 0x5f, 0x6f
        /*074c*/ 	.byte	0x75, 0x74, 0x70, 0x75, 0x74, 0x00
	.type		__unnamed_107,@object
	.size		__unnamed_107,(__unnamed_27 - __unnamed_107)
__unnamed_107:
        /*0752*/ 	.byte	0x73, 0x65, 0x74, 0x5f, 0x72, 0x65, 0x73, 0x75, 0x6c, 0x74, 0x73, 0x5f, 0x74, 0x6f, 0x5f, 0x6f
        /*0762*/ 	.byte	0x75, 0x74, 0x70, 0x75, 0x74, 0x00
	.type		__unnamed_27,@object
	.size		__unnamed_27,(__unnamed_91 - __unnamed_27)
__unnamed_27:
        /*0768*/ 	.byte	0x73, 0x65, 0x74, 0x5f, 0x72, 0x65, 0x73, 0x75, 0x6c, 0x74, 0x73, 0x5f, 0x74, 0x6f, 0x5f, 0x6f
        /*0778*/ 	.byte	0x75, 0x74, 0x70, 0x75, 0x74, 0x00
	.type		__unnamed_91,@object
	.size		__unnamed_91,(__unnamed_195 - __unnamed_91)
__unnamed_91:
        /*077e*/ 	.byte	0x73, 0x65, 0x74, 0x5f, 0x72, 0x65, 0x73, 0x75, 0x6c, 0x74, 0x73, 0x5f, 0x74, 0x6f, 0x5f, 0x6f
        /*078e*/ 	.byte	0x75, 0x74, 0x70, 0x75, 0x74, 0x00
	.type		__unnamed_195,@object
	.size		__unnamed_195,(__unnamed_163 - __unnamed_195)
__unnamed_195:
        /*0794*/ 	.byte	0x73, 0x65, 0x74, 0x5f, 0x72, 0x65, 0x73, 0x75, 0x6c, 0x74, 0x73, 0x5f, 0x74, 0x6f, 0x5f, 0x6f
        /*07a4*/ 	.byte	0x75, 0x74, 0x70, 0x75, 0x74, 0x00
	.type		__unnamed_163,@object
	.size		__unnamed_163,(__unnamed_35 - __unnamed_163)
__unnamed_163:
        /*07aa*/ 	.byte	0x73, 0x65, 0x74, 0x5f, 0x72, 0x65, 0x73, 0x75, 0x6c, 0x74, 0x73, 0x5f, 0x74, 0x6f, 0x5f, 0x6f
        /*07ba*/ 	.byte	0x75, 0x74, 0x70, 0x75, 0x74, 0x00
	.type		__unnamed_35,@object
	.size		__unnamed_35,(__unnamed_147 - __unnamed_35)
__unnamed_35:
        /*07c0*/ 	.byte	0x73, 0x65, 0x74, 0x5f, 0x72, 0x65, 0x73, 0x75, 0x6c, 0x74, 0x73, 0x5f, 0x74, 0x6f, 0x5f, 0x6f
        /*07d0*/ 	.byte	0x75, 0x74, 0x70, 0x75, 0x74, 0x00
	.type		__unnamed_147,@object
	.size		__unnamed_147,(__unnamed_83 - __unnamed_147)
__unnamed_147:
        /*07d6*/ 	.byte	0x73, 0x65, 0x74, 0x5f, 0x72, 0x65, 0x73, 0x75, 0x6c, 0x74, 0x73, 0x5f, 0x74, 0x6f, 0x5f, 0x6f
        /*07e6*/ 	.byte	0x75, 0x74, 0x70, 0x75, 0x74, 0x00
	.type		__unnamed_83,@object
	.size		__unnamed_83,(__unnamed_51 - __unnamed_83)
__unnamed_83:
        /*07ec*/ 	.byte	0x73, 0x65, 0x74, 0x5f, 0x72, 0x65, 0x73, 0x75, 0x6c, 0x74, 0x73, 0x5f, 0x74, 0x6f, 0x5f, 0x6f
        /*07fc*/ 	.byte	0x75, 0x74, 0x70, 0x75, 0x74, 0x00
	.type		__unnamed_51,@object
	.size		__unnamed_51,(__unnamed_135 - __unnamed_51)
__unnamed_51:
        /*0802*/ 	.byte	0x73, 0x65, 0x74, 0x5f, 0x72, 0x65, 0x73, 0x75, 0x6c, 0x74, 0x73, 0x5f, 0x74, 0x6f, 0x5f, 0x6f
        /*0812*/ 	.byte	0x75, 0x74, 0x70, 0x75, 0x74, 0x00
	.type		__unnamed_135,@object
	.size		__unnamed_135,(__unnamed_7 - __unnamed_135)
__unnamed_135:
        /*0818*/ 	.byte	0x73, 0x65, 0x74, 0x5f, 0x72, 0x65, 0x73, 0x75, 0x6c, 0x74, 0x73, 0x5f, 0x74, 0x6f, 0x5f, 0x6f
        /*0828*/ 	.byte	0x75, 0x74, 0x70, 0x75, 0x74, 0x00
	.type		__unnamed_7,@object
	.size		__unnamed_7,(__unnamed_167 - __unnamed_7)
__unnamed_7:
        /*082e*/ 	.byte	0x73, 0x65, 0x74, 0x5f, 0x72, 0x65, 0x73, 0x75, 0x6c, 0x74, 0x73, 0x5f, 0x74, 0x6f, 0x5f, 0x6f
        /*083e*/ 	.byte	0x75, 0x74, 0x70, 0x75, 0x74, 0x00
	.type		__unnamed_167,@object
	.size		__unnamed_167,(__unnamed_23 - __unnamed_167)
__unnamed_167:
        /*0844*/ 	.byte	0x73, 0x65, 0x74, 0x5f, 0x72, 0x65, 0x73, 0x75, 0x6c, 0x74, 0x73, 0x5f, 0x74, 0x6f, 0x5f, 0x6f
        /*0854*/ 	.byte	0x75, 0x74, 0x70, 0x75, 0x74, 0x00
	.type		__unnamed_23,@object
	.size		__unnamed_23,(__unnamed_55 - __unnamed_23)
__unnamed_23:
        /*085a*/ 	.byte	0x73, 0x65, 0x74, 0x5f, 0x72, 0x65, 0x73, 0x75, 0x6c, 0x74, 0x73, 0x5f, 0x74, 0x6f, 0x5f, 0x6f
        /*086a*/ 	.byte	0x75, 0x74, 0x70, 0x75, 0x74, 0x00
	.type		__unnamed_55,@object
	.size		__unnamed_55,(__unnamed_119 - __unnamed_55)
__unnamed_55:
        /*0870*/ 	.byte	0x73, 0x65, 0x74, 0x5f, 0x72, 0x65, 0x73, 0x75, 0x6c, 0x74, 0x73, 0x5f, 0x74, 0x6f, 0x5f, 0x6f
        /*0880*/ 	.byte	0x75, 0x74, 0x70, 0x75, 0x74, 0x00
	.type		__unnamed_119,@object
	.size		__unnamed_119,(__unnamed_79 - __unnamed_119)
__unnamed_119:
        /*0886*/ 	.byte	0x73, 0x65, 0x74, 0x5f, 0x72, 0x65, 0x73, 0x75, 0x6c, 0x74, 0x73, 0x5f, 0x74, 0x6f, 0x5f, 0x6f
        /*0896*/ 	.byte	0x75, 0x74, 0x70, 0x75, 0x74, 0x00
	.type		__unnamed_79,@object
	.size		__unnamed_79,(__unnamed_175 - __unnamed_79)
__unnamed_79:
        /*089c*/ 	.byte	0x73, 0x65, 0x74, 0x5f, 0x72, 0x65, 0x73, 0x75, 0x6c, 0x74, 0x73, 0x5f, 0x74, 0x6f, 0x5f, 0x6f
        /*08ac*/ 	.byte	0x75, 0x74, 0x70, 0x75, 0x74, 0x00
	.type		__unnamed_175,@object
	.size		__unnamed_175,(__unnamed_111 - __unnamed_175)
__unnamed_175:
        /*08b2*/ 	.byte	0x73, 0x65, 0x74, 0x5f, 0x72, 0x65, 0x73, 0x75, 0x6c, 0x74, 0x73, 0x5f, 0x74, 0x6f, 0x5f, 0x6f
        /*08c2*/ 	.byte	0x75, 0x74, 0x70, 0x75, 0x74, 0x00
	.type		__unnamed_111,@object
	.size		__unnamed_111,(__unnamed_191 - __unnamed_111)
__unnamed_111:
        /*08c8*/ 	.byte	0x73, 0x65, 0x74, 0x5f, 0x72, 0x65, 0x73, 0x75, 0x6c, 0x74, 0x73, 0x5f, 0x74, 0x6f, 0x5f, 0x6f
        /*08d8*/ 	.byte	0x75, 0x74, 0x70, 0x75, 0x74, 0x00
	.type		__unnamed_191,@object
	.size		__unnamed_191,(__unnamed_63 - __unnamed_191)
__unnamed_191:
        /*08de*/ 	.byte	0x73, 0x65, 0x74, 0x5f, 0x72, 0x65, 0x73, 0x75, 0x6c, 0x74, 0x73, 0x5f, 0x74, 0x6f, 0x5f, 0x6f
        /*08ee*/ 	.byte	0x75, 0x74, 0x70, 0x75, 0x74, 0x00
	.type		__unnamed_63,@object
	.size		__unnamed_63,(__unnamed_202 - __unnamed_63)
__unnamed_63:
        /*08f4*/ 	.byte	0x73, 0x65, 0x74, 0x5f, 0x72, 0x65, 0x73, 0x75, 0x6c, 0x74, 0x73, 0x5f, 0x74, 0x6f, 0x5f, 0x6f
        /*0904*/ 	.byte	0x75, 0x74, 0x70, 0x75, 0x74, 0x00
	.type		__unnamed_202,@object
	.size		__unnamed_202,(__unnamed_170 - __unnamed_202)
__unnamed_202:
        /*090a*/ 	.byte	0x73, 0x65, 0x74, 0x5f, 0x72, 0x65, 0x73, 0x75, 0x6c, 0x74, 0x73, 0x5f, 0x74, 0x6f, 0x5f, 0x6f
        /*091a*/ 	.byte	0x75, 0x74, 0x70, 0x75, 0x74, 0x00
	.type		__unnamed_170,@object
	.size		__unnamed_170,(__unnamed_42 - __unnamed_170)
__unnamed_170:
        /*0920*/ 	.byte	0x73, 0x65, 0x74, 0x5f, 0x72, 0x65, 0x73, 0x75, 0x6c, 0x74, 0x73, 0x5f, 0x74, 0x6f, 0x5f, 0x6f
        /*0930*/ 	.byte	0x75, 0x74, 0x70, 0x75, 0x74, 0x00
	.type		__unnamed_42,@object
	.size		__unnamed_42,(__unnamed_154 - __unnamed_42)
__unnamed_42:
        /*0936*/ 	.byte	0x73, 0x65, 0x74, 0x5f, 0x72, 0x65, 0x73, 0x75, 0x6c, 0x74, 0x73, 0x5f, 0x74, 0x6f, 0x5f, 0x6f
        /*0946*/ 	.byte	0x75, 0x74, 0x70, 0x75, 0x74, 0x00
	.type		__unnamed_154,@object
	.size		__unnamed_154,(__unnamed_90 - __unnamed_154)
__unnamed_154:
        /*094c*/ 	.byte	0x73, 0x65, 0x74, 0x5f, 0x72, 0x65, 0x73, 0x75, 0x6c, 0x74, 0x73, 0x5f, 0x74, 0x6f, 0x5f, 0x6f
        /*095c*/ 	.byte	0x75, 0x74, 0x70, 0x75, 0x74, 0x00
	.type		__unnamed_90,@object
	.size		__unnamed_90,(__unnamed_58 - __unnamed_90)
__unnamed_90:
        /*0962*/ 	.byte	0x73, 0x65, 0x74, 0x5f, 0x72, 0x65, 0x73, 0x75, 0x6c, 0x74, 0x73, 0x5f, 0x74, 0x6f, 0x5f, 0x6f
        /*0972*/ 	.byte	0x75, 0x74, 0x70, 0x75, 0x74, 0x00
	.type		__unnamed_58,@object
	.size		__unnamed_58,(__unnamed_2 - __unnamed_58)
__unnamed_58:
        /*0978*/ 	.byte	0x73, 0x65, 0x74, 0x5f, 0x72, 0x65, 0x73, 0x75, 0x6c, 0x74, 0x73, 0x5f, 0x74, 0x6f, 0x5f, 0x6f
        /*0988*/ 	.byte	0x75, 0x74, 0x70, 0x75, 0x74, 0x00
	.type		__unnamed_2,@object
	.size		__unnamed_2,(__unnamed_34 - __unnamed_2)
__unnamed_2:
        /*098e*/ 	.byte	0x73, 0x65, 0x74, 0x5f, 0x72, 0x65, 0x73, 0x75, 0x6c, 0x74, 0x73, 0x5f, 0x74, 0x6f, 0x5f, 0x6f
        /*099e*/ 	.byte	0x75, 0x74, 0x70, 0x75, 0x74, 0x00
	.type		__unnamed_34,@object
	.size		__unnamed_34,(__unnamed_98 - __unnamed_34)
__unnamed_34:
        /*09a4*/ 	.byte	0x73, 0x65, 0x74, 0x5f, 0x72, 0x65, 0x73, 0x75, 0x6c, 0x74, 0x73, 0x5f, 0x74, 0x6f, 0x5f, 0x6f
        /*09b4*/ 	.byte	0x75, 0x74, 0x70, 0x75, 0x74, 0x00
	.type		__unnamed_98,@object
	.size		__unnamed_98,(__unnamed_146 - __unnamed_98)
__unnamed_98:
        /*09ba*/ 	.byte	0x73, 0x65, 0x74, 0x5f, 0x72, 0x65, 0x73, 0x75, 0x6c, 0x74, 0x73, 0x5f, 0x74, 0x6f, 0x5f, 0x6f
        /*09ca*/ 	.byte	0x75, 0x74, 0x70, 0x75, 0x74, 0x00
	.type		__unnamed_146,@object
	.size		__unnamed_146,(__unnamed_210 - __unnamed_146)
__unnamed_146:
        /*09d0*/ 	.byte	0x73, 0x65, 0x74, 0x5f, 0x72, 0x65, 0x73, 0x75, 0x6c, 0x74, 0x73, 0x5f, 0x74, 0x6f, 0x5f, 0x6f
        /*09e0*/ 	.byte	0x75, 0x74, 0x70, 0x75, 0x74, 0x00
	.type		__unnamed_210,@object
	.size		__unnamed_210,(__unnamed_114 - __unnamed_210)
__unnamed_210:
        /*09e6*/ 	.byte	0x73, 0x65, 0x74, 0x5f, 0x72, 0x65, 0x73, 0x75, 0x6c, 0x74, 0x73, 0x5f, 0x74, 0x6f, 0x5f, 0x6f
        /*09f6*/ 	.byte	0x75, 0x74, 0x70, 0x75, 0x74, 0x00
	.type		__unnamed_114,@object
	.size		__unnamed_114,(__unnamed_142 - __unnamed_114)
__unnamed_114:
        /*09fc*/ 	.byte	0x73, 0x65, 0x74, 0x5f, 0x72, 0x65, 0x73, 0x75, 0x6c, 0x74, 0x73, 0x5f, 0x74, 0x6f, 0x5f, 0x6f
        /*0a0c*/ 	.byte	0x75, 0x74, 0x70, 0x75, 0x74, 0x00
	.type		__unnamed_142,@object
	.size		__unnamed_142,(__unnamed_14 - __unnamed_142)
__unnamed_142:
        /*0a12*/ 	.byte	0x73, 0x65, 0x74, 0x5f, 0x72, 0x65, 0x73, 0x75, 0x6c, 0x74, 0x73, 0x5f, 0x74, 0x6f, 0x5f, 0x6f
        /*0a22*/ 	.byte	0x75, 0x74, 0x70, 0x75, 0x74, 0x00
	.type		__unnamed_14,@object
	.size		__unnamed_14,(__unnamed_174 - __unnamed_14)
__unnamed_14:
        /*0a28*/ 	.byte	0x73, 0x65, 0x74, 0x5f, 0x72, 0x65, 0x73, 0x75, 0x6c, 0x74, 0x73, 0x5f, 0x74, 0x6f, 0x5f, 0x6f
        /*0a38*/ 	.byte	0x75, 0x74, 0x70, 0x75, 0x74, 0x00
	.type		__unnamed_174,@object
	.size		__unnamed_174,(__unnamed_30 - __unnamed_174)
__unnamed_174:
        /*0a3e*/ 	.byte	0x73, 0x65, 0x74, 0x5f, 0x72, 0x65, 0x73, 0x75, 0x6c, 0x74, 0x73, 0x5f, 0x74, 0x6f, 0x5f, 0x6f
        /*0a4e*/ 	.byte	0x75, 0x74, 0x70, 0x75, 0x74, 0x00
	.type		__unnamed_30,@object
	.size		__unnamed_30,(__unnamed_62 - __unnamed_30)
__unnamed_30:
        /*0a54*/ 	.byte	0x73, 0x65, 0x74, 0x5f, 0x72, 0x65, 0x73, 0x75, 0x6c, 0x74, 0x73, 0x5f, 0x74, 0x6f, 0x5f, 0x6f
        /*0a64*/ 	.byte	0x75, 0x74, 0x70, 0x75, 0x74, 0x00
	.type		__unnamed_62,@object
	.size		__unnamed_62,(__unnamed_126 - __unnamed_62)
__unnamed_62:
        /*0a6a*/ 	.byte	0x73, 0x65, 0x74, 0x5f, 0x72, 0x65, 0x73, 0x75, 0x6c, 0x74, 0x73, 0x5f, 0x74, 0x6f, 0x5f, 0x6f
        /*0a7a*/ 	.byte	0x75, 0x74, 0x70, 0x75, 0x74, 0x00
	.type		__unnamed_126,@object
	.size		__unnamed_126,(__unnamed_6 - __unnamed_126)
__unnamed_126:
        /*0a80*/ 	.byte	0x73, 0x65, 0x74, 0x5f, 0x72, 0x65, 0x73, 0x75, 0x6c, 0x74, 0x73, 0x5f, 0x74, 0x6f, 0x5f, 0x6f
        /*0a90*/ 	.byte	0x75, 0x74, 0x70, 0x75, 0x74, 0x00
	.type		__unnamed_6,@object
	.size		__unnamed_6,(__unnamed_198 - __unnamed_6)
__unnamed_6:
        /*0a96*/ 	.byte	0x73, 0x65, 0x74, 0x5f, 0x72, 0x65, 0x73, 0x75, 0x6c, 0x74, 0x73, 0x5f, 0x74, 0x6f, 0x5f, 0x6f
        /*0aa6*/ 	.byte	0x75, 0x74, 0x70, 0x75, 0x74, 0x00
	.type		__unnamed_198,@object
	.size		__unnamed_198,(__unnamed_70 - __unnamed_198)
__unnamed_198:
        /*0aac*/ 	.byte	0x73, 0x65, 0x74, 0x5f, 0x72, 0x65, 0x73, 0x75, 0x6c, 0x74, 0x73, 0x5f, 0x74, 0x6f, 0x5f, 0x6f
        /*0abc*/ 	.byte	0x75, 0x74, 0x70, 0x75, 0x74, 0x00
	.type		__unnamed_70,@object
	.size		__unnamed_70,(__unnamed_86 - __unnamed_70)
__unnamed_70:
        /*0ac2*/ 	.byte	0x73, 0x65, 0x74, 0x5f, 0x72, 0x65, 0x73, 0x75, 0x6c, 0x74, 0x73, 0x5f, 0x74, 0x6f, 0x5f, 0x6f
        /*0ad2*/ 	.byte	0x75, 0x74, 0x70, 0x75, 0x74, 0x00
	.type		__unnamed_86,@object
	.size		__unnamed_86,(__unnamed_182 - __unnamed_86)
__unnamed_86:
        /*0ad8*/ 	.byte	0x73, 0x65, 0x74, 0x5f, 0x72, 0x65, 0x73, 0x75, 0x6c, 0x74, 0x73, 0x5f, 0x74, 0x6f, 0x5f, 0x6f
        /*0ae8*/ 	.byte	0x75, 0x74, 0x70, 0x75, 0x74, 0x00
	.type		__unnamed_182,@object
	.size		__unnamed_182,(__unnamed_118 - __unnamed_182)
__unnamed_182:
        /*0aee*/ 	.byte	0x73, 0x65, 0x74, 0x5f, 0x72, 0x65, 0x73, 0x75, 0x6c, 0x74, 0x73, 0x5f, 0x74, 0x6f, 0x5f, 0x6f
        /*0afe*/ 	.byte	0x75, 0x74, 0x70, 0x75, 0x74, 0x00
	.type		__unnamed_118,@object
	.size		__unnamed_118,(__unnamed_140 - __unnamed_118)
__unnamed_118:
        /*0b04*/ 	.byte	0x73, 0x65, 0x74, 0x5f, 0x72, 0x65, 0x73, 0x75, 0x6c, 0x74, 0x73, 0x5f, 0x74, 0x6f, 0x5f, 0x6f
        /*0b14*/ 	.byte	0x75, 0x74, 0x70, 0x75, 0x74, 0x00
	.type		__unnamed_140,@object
	.size		__unnamed_140,(__unnamed_76 - __unnamed_140)
__unnamed_140:
        /*0b1a*/ 	.byte	0x73, 0x65, 0x74, 0x5f, 0x72, 0x65, 0x73, 0x75, 0x6c, 0x74, 0x73, 0x5f, 0x74, 0x6f, 0x5f, 0x6f
        /*0b2a*/ 	.byte	0x75, 0x74, 0x70, 0x75, 0x74, 0x00
	.type		__unnamed_76,@object
	.size		__unnamed_76,(__unnamed_44 - __unnamed_76)
__unnamed_76:
        /*0b30*/ 	.byte	0x73, 0x65, 0x74, 0x5f, 0x72, 0x65, 0x73, 0x75, 0x6c, 0x74, 0x73, 0x5f, 0x74, 0x6f, 0x5f, 0x6f
        /*0b40*/ 	.byte	0x75, 0x74, 0x70, 0x75, 0x74, 0x00
	.type		__unnamed_44,@object
	.size		__unnamed_44,(__unnamed_156 - __unnamed_44)
__unnamed_44:
        /*0b46*/ 	.byte	0x73, 0x65, 0x74, 0x5f, 0x72, 0x65, 0x73, 0x75, 0x6c, 0x74, 0x73, 0x5f, 0x74, 0x6f, 0x5f, 0x6f
        /*0b56*/ 	.byte	0x75, 0x74, 0x70, 0x75, 0x74, 0x00
	.type		__unnamed_156,@object
	.size		__unnamed_156,(__unnamed_28 - __unnamed_156)
__unnamed_156:
        /*0b5c*/ 	.byte	0x73, 0x65, 0x74, 0x5f, 0x72, 0x65, 0x73, 0x75, 0x6c, 0x74, 0x73, 0x5f, 0x74, 0x6f, 0x5f, 0x6f
        /*0b6c*/ 	.byte	0x75, 0x74, 0x70, 0x75, 0x74, 0x00
	.type		__unnamed_28,@object
	.size		__unnamed_28,(__unnamed_188 - __unnamed_28)
__unnamed_28:
        /*0b72*/ 	.byte	0x73, 0x65, 0x74, 0x5f, 0x72, 0x65, 0x73, 0x75, 0x6c, 0x74, 0x73, 0x5f, 0x74, 0x6f, 0x5f, 0x6f
        /*0b82*/ 	.byte	0x75, 0x74, 0x70, 0x75, 0x74, 0x00
	.type		__unnamed_188,@object
	.size		__unnamed_188,(__unnamed_132 - __unnamed_188)
__unnamed_188:
        /*0b88*/ 	.byte	0x73, 0x65, 0x74, 0x5f, 0x72, 0x65, 0x73, 0x75, 0x6c, 0x74, 0x73, 0x5f, 0x74, 0x6f, 0x5f, 0x6f
        /*0b98*/ 	.byte	0x75, 0x74, 0x70, 0x75, 0x74, 0x00
	.type		__unnamed_132,@object
	.size		__unnamed_132,(__unnamed_196 - __unnamed_132)
__unnamed_132:
        /*0b9e*/ 	.byte	0x73, 0x65, 0x74, 0x5f, 0x72, 0x65, 0x73, 0x75, 0x6c, 0x74, 0x73, 0x5f, 0x74, 0x6f, 0x5f, 0x6f
        /*0bae*/ 	.byte	0x75, 0x74, 0x70, 0x75, 0x74, 0x00
	.type		__unnamed_196,@object
	.size		__unnamed_196,(__unnamed_100 - __unnamed_196)
__unnamed_196:
        /*0bb4*/ 	.byte	0x73, 0x65, 0x74, 0x5f, 0x72, 0x65, 0x73, 0x75, 0x6c, 0x74, 0x73, 0x5f, 0x74, 0x6f, 0x5f, 0x6f
        /*0bc4*/ 	.byte	0x75, 0x74, 0x70, 0x75, 0x74, 0x00
	.type		__unnamed_100,@object
	.size		__unnamed_100,(__unnamed_20 - __unnamed_100)
__unnamed_100:
        /*0bca*/ 	.byte	0x73, 0x65, 0x74, 0x5f, 0x72, 0x65, 0x73, 0x75, 0x6c, 0x74, 0x73, 0x5f, 0x74, 0x6f, 0x5f, 0x6f
        /*0bda*/ 	.byte	0x75, 0x74, 0x70, 0x75, 0x74, 0x00
	.type		__unnamed_20,@object
	.size		__unnamed_20,(__unnamed_212 - __unnamed_20)
__unnamed_20:
        /*0be0*/ 	.byte	0x73, 0x65, 0x74, 0x5f, 0x72, 0x65, 0x73, 0x75, 0x6c, 0x74, 0x73, 0x5f, 0x74, 0x6f, 0x5f, 0x6f
        /*0bf0*/ 	.byte	0x75, 0x74, 0x70, 0x75, 0x74, 0x00
	.type		__unnamed_212,@object
	.size		__unnamed_212,(__unnamed_84 - __unnamed_212)
__unnamed_212:
        /*0bf6*/ 	.byte	0x73, 0x65, 0x74, 0x5f, 0x72, 0x65, 0x73, 0x75, 0x6c, 0x74, 0x73, 0x5f, 0x74, 0x6f, 0x5f, 0x6f
        /*0c06*/ 	.byte	0x75, 0x74, 0x70, 0x75, 0x74, 0x00
	.type		__unnamed_84,@object
	.size		__unnamed_84,(__unnamed_72 - __unnamed_84)
__unnamed_84:
        /*0c0c*/ 	.byte	0x73, 0x65, 0x74, 0x5f, 0x72, 0x65, 0x73, 0x75, 0x6c, 0x74, 0x73, 0x5f, 0x74, 0x6f, 0x5f, 0x6f
        /*0c1c*/ 	.byte	0x75, 0x74, 0x70, 0x75, 0x74, 0x00
	.type		__unnamed_72,@object
	.size		__unnamed_72,(__unnamed_168 - __unnamed_72)
__unnamed_72:
        /*0c22*/ 	.byte	0x73, 0x65, 0x74, 0x5f, 0x72, 0x65, 0x73, 0x75, 0x6c, 0x74, 0x73, 0x5f, 0x74, 0x6f, 0x5f, 0x6f
        /*0c32*/ 	.byte	0x75, 0x74, 0x70, 0x75, 0x74, 0x00
	.type		__unnamed_168,@object
	.size		__unnamed_168,(__unnamed_104 - __unnamed_168)
__unnamed_168:
        /*0c38*/ 	.byte	0x73, 0x65, 0x74, 0x5f, 0x72, 0x65, 0x73, 0x75, 0x6c, 0x74, 0x73, 0x5f, 0x74, 0x6f, 0x5f, 0x6f
        /*0c48*/ 	.byte	0x75, 0x74, 0x70, 0x75, 0x74, 0x00
	.type		__unnamed_104,@object
	.size		__unnamed_104,(__unnamed_216 - __unnamed_104)
__unnamed_104:
        /*0c4e*/ 	.byte	0x73, 0x65, 0x74, 0x5f, 0x72, 0x65, 0x73, 0x75, 0x6c, 0x74, 0x73, 0x5f, 0x74, 0x6f, 0x5f, 0x6f
        /*0c5e*/ 	.byte	0x75, 0x74, 0x70, 0x75, 0x74, 0x00
	.type		__unnamed_216,@object
	.size		__unnamed_216,(__unnamed_184 - __unnamed_216)
__unnamed_216:
        /*0c64*/ 	.byte	0x73, 0x65, 0x74, 0x5f, 0x72, 0x65, 0x73, 0x75, 0x6c, 0x74, 0x73, 0x5f, 0x74, 0x6f, 0x5f, 0x6f
        /*0c74*/ 	.byte	0x75, 0x74, 0x70, 0x75, 0x74, 0x00
	.type		__unnamed_184,@object
	.size		__unnamed_184,(__unnamed_56 - __unnamed_184)
__unnamed_184:
        /*0c7a*/ 	.byte	0x73, 0x65, 0x74, 0x5f, 0x72, 0x65, 0x73, 0x75, 0x6c, 0x74, 0x73, 0x5f, 0x74, 0x6f, 0x5f, 0x6f
        /*0c8a*/ 	.byte	0x75, 0x74, 0x70, 0x75, 0x74, 0x00
	.type		__unnamed_56,@object
	.size		__unnamed_56,(__unnamed_16 - __unnamed_56)
__unnamed_56:
        /*0c90*/ 	.byte	0x73, 0x65, 0x74, 0x5f, 0x72, 0x65, 0x73, 0x75, 0x6c, 0x74, 0x73, 0x5f, 0x74, 0x6f, 0x5f, 0x6f
        /*0ca0*/ 	.byte	0x75, 0x74, 0x70, 0x75, 0x74, 0x00
	.type		__unnamed_16,@object
	.size		__unnamed_16,(__unnamed_48 - __unnamed_16)
__unnamed_16:
        /*0ca6*/ 	.byte	0x73, 0x65, 0x74, 0x5f, 0x72, 0x65, 0x73, 0x75, 0x6c, 0x74, 0x73, 0x5f, 0x74, 0x6f, 0x5f, 0x6f
        /*0cb6*/ 	.byte	0x75, 0x74, 0x70, 0x75, 0x74, 0x00
	.type		__unnamed_48,@object
	.size		__unnamed_48,(__unnamed_112 - __unnamed_48)
__unnamed_48:
        /*0cbc*/ 	.byte	0x73, 0x65, 0x74, 0x5f, 0x72, 0x65, 0x73, 0x75, 0x6c, 0x74, 0x73, 0x5f, 0x74, 0x6f, 0x5f, 0x6f
        /*0ccc*/ 	.byte	0x75, 0x74, 0x70, 0x75, 0x74, 0x00
	.type		__unnamed_112,@object
	.size		__unnamed_112,(__unnamed_128 - __unnamed_112)
__unnamed_112:
        /*0cd2*/ 	.byte	0x73, 0x65, 0x74, 0x5f, 0x72, 0x65, 0x73, 0x75, 0x6c, 0x74, 0x73, 0x5f, 0x74, 0x6f, 0x5f, 0x6f
        /*0ce2*/ 	.byte	0x75, 0x74, 0x70, 0x75, 0x74, 0x00
	.type		__unnamed_128,@object
	.size		__unnamed_128,(__unnamed_160 - __unnamed_128)
__unnamed_128:
        /*0ce8*/ 	.byte	0x73, 0x65, 0x74, 0x5f, 0x72, 0x65, 0x73, 0x75, 0x6c, 0x74, 0x73, 0x5f, 0x74, 0x6f, 0x5f, 0x6f
        /*0cf8*/ 	.byte	0x75, 0x74, 0x70, 0x75, 0x74, 0x00
	.type		__unnamed_160,@object
	.size		__unnamed_160,(__unnamed_137 - __unnamed_160)
__unnamed_160:
        /*0cfe*/ 	.byte	0x73, 0x65, 0x74, 0x5f, 0x72, 0x65, 0x73, 0x75, 0x6c, 0x74, 0x73, 0x5f, 0x74, 0x6f, 0x5f, 0x6f
        /*0d0e*/ 	.byte	0x75, 0x74, 0x70, 0x75, 0x74, 0x00
	.type		__unnamed_137,@object
	.size		__unnamed_137,(__unnamed_25 - __unnamed_137)
__unnamed_137:
        /*0d14*/ 	.byte	0x67, 0x65, 0x74, 0x5f, 0x61, 0x63, 0x63, 0x75, 0x6d, 0x75, 0x6c, 0x61, 0x74, 0x65, 0x64, 0x5f
        /*0d24*/ 	.byte	0x6f, 0x75, 0x74, 0x70, 0x75, 0x74, 0x00
	.type		__unnamed_25,@object
	.size		__unnamed_25,(__unnamed_193 - __unnamed_25)
__unnamed_25:
        /*0d2b*/ 	.byte	0x67, 0x65, 0x74, 0x5f, 0x61, 0x63, 0x63, 0x75, 0x6d, 0x75, 0x6c, 0x61, 0x74, 0x65, 0x64, 0x5f
        /*0d3b*/ 	.byte	0x6f, 0x75, 0x74, 0x70, 0x75, 0x74, 0x00
	.type		__unnamed_193,@object
	.size		__unnamed_193,(__unnamed_81 - __unnamed_193)
__unnamed_193:
        /*0d42*/ 	.byte	0x67, 0x65, 0x74, 0x5f, 0x61, 0x63, 0x63, 0x75, 0x6d, 0x75, 0x6c, 0x61, 0x74, 0x65, 0x64, 0x5f
        /*0d52*/ 	.byte	0x6f, 0x75, 0x74, 0x70, 0x75, 0x74, 0x00
	.type		__unnamed_81,@object
	.size		__unnamed_81,(__unnamed_109 - __unnamed_81)
__unnamed_81:
        /*0d59*/ 	.byte	0x67, 0x65, 0x74, 0x5f, 0x61, 0x63, 0x63, 0x75, 0x6d, 0x75, 0x6c, 0x61, 0x74, 0x65, 0x64, 0x5f
        /*0d69*/ 	.byte	0x6f, 0x75, 0x74, 0x70, 0x75, 0x74, 0x00
	.type		__unnamed_109,@object
	.size		__unnamed_109,(__unnamed_165 - __unnamed_109)
__unnamed_109:
        /*0d70*/ 	.byte	0x67, 0x65, 0x74, 0x5f, 0x61, 0x63, 0x63, 0x75, 0x6d, 0x75, 0x6c, 0x61, 0x74, 0x65, 0x64, 0x5f
        /*0d80*/ 	.byte	0x6f, 0x75, 0x74, 0x70, 0x75, 0x74, 0x00
	.type		__unnamed_165,@object
	.size		__unnamed_165,(__unnamed_53 - __unnamed_165)
__unnamed_165:
        /*0d87*/ 	.byte	0x67, 0x65, 0x74, 0x5f, 0x61, 0x63, 0x63, 0x75, 0x6d, 0x75, 0x6c, 0x61, 0x74, 0x65, 0x64, 0x5f
        /*0d97*/ 	.byte	0x6f, 0x75, 0x74, 0x70, 0x75, 0x74, 0x00
	.type		__unnamed_53,@object
	.size		__unnamed_53,(__unnamed_11 - __unnamed_53)
__unnamed_53:
        /*0d9e*/ 	.byte	0x67, 0x65, 0x74, 0x5f, 0x61, 0x63, 0x63, 0x75, 0x6d, 0x75, 0x6c, 0x61, 0x74, 0x65, 0x64, 0x5f
        /*0dae*/ 	.byte	0x6f, 0x75, 0x74, 0x70, 0x75, 0x74, 0x00
	.type		__unnamed_11,@object
	.size		__unnamed_11,(__unnamed_123 - __unnamed_11)
__unnamed_11:
        /*0db5*/ 	.byte	0x67, 0x65, 0x74, 0x5f, 0x61, 0x63, 0x63, 0x75, 0x6d, 0x75, 0x6c, 0x61, 0x74, 0x65, 0x64, 0x5f
        /*0dc5*/ 	.byte	0x6f, 0x75, 0x74, 0x70, 0x75, 0x74, 0x00
	.type		__unnamed_123,@object
	.size		__unnamed_123,(__unnamed_67 - __unnamed_123)
__unnamed_123:
        /*0dcc*/ 	.byte	0x67, 0x65, 0x74, 0x5f, 0x61, 0x63, 0x63, 0x75, 0x6d, 0x75, 0x6c, 0x61, 0x74, 0x65, 0x64, 0x5f
        /*0ddc*/ 	.byte	0x6f, 0x75, 0x74, 0x70, 0x75, 0x74, 0x00
	.type		__unnamed_67,@object
	.size		__unnamed_67,(__unnamed_179 - __unnamed_67)
__unnamed_67:
        /*0de3*/ 	.byte	0x67, 0x65, 0x74, 0x5f, 0x61, 0x63, 0x63, 0x75, 0x6d, 0x75, 0x6c, 0x61, 0x74, 0x65, 0x64, 0x5f
        /*0df3*/ 	.byte	0x6f, 0x75, 0x74, 0x70, 0x75, 0x74, 0x00
	.type		__unnamed_179,@object
	.size		__unnamed_179,(__unnamed_39 - __unnamed_179)
__unnamed_179:
        /*0dfa*/ 	.byte	0x67, 0x65, 0x74, 0x5f, 0x61, 0x63, 0x63, 0x75, 0x6d, 0x75, 0x6c, 0x61, 0x74, 0x65, 0x64, 0x5f
        /*0e0a*/ 	.byte	0x6f, 0x75, 0x74, 0x70, 0x75, 0x74, 0x00
	.type		__unnamed_39,@object
	.size		__unnamed_39,(__unnamed_151 - __unnamed_39)
__unnamed_39:
        /*0e11*/ 	.byte	0x67, 0x65, 0x74, 0x5f, 0x61, 0x63, 0x63, 0x75, 0x6d, 0x75, 0x6c, 0x61, 0x74, 0x65, 0x64, 0x5f
        /*0e21*/ 	.byte	0x6f, 0x75, 0x74, 0x70, 0x75, 0x74, 0x00
	.type		__unnamed_151,@object
	.size		__unnamed_151,(__unnamed_207 - __unnamed_151)
__unnamed_151:
        /*0e28*/ 	.byte	0x67, 0x65, 0x74, 0x5f, 0x61, 0x63, 0x63, 0x75, 0x6d, 0x75, 0x6c, 0x61, 0x74, 0x65, 0x64, 0x5f
        /*0e38*/ 	.byte	0x6f, 0x75, 0x74, 0x70, 0x75, 0x74, 0x00
	.type		__unnamed_207,@object
	.size		__unnamed_207,(__unnamed_95 - __unnamed_207)
__unnamed_207:
        /*0e3f*/ 	.byte	0x67, 0x65, 0x74, 0x5f, 0x61, 0x63, 0x63, 0x75, 0x6d, 0x75, 0x6c, 0x61, 0x74, 0x65, 0x64, 0x5f
        /*0e4f*/ 	.byte	0x6f, 0x75, 0x74, 0x70, 0x75, 0x74, 0x00
	.type		__unnamed_95,@object
	.size		__unnamed_95,(__unnamed_74 - __unnamed_95)
__unnamed_95:
        /*0e56*/ 	.byte	0x67, 0x65, 0x74, 0x5f, 0x61, 0x63, 0x63, 0x75, 0x6d, 0x75, 0x6c, 0x61, 0x74, 0x65, 0x64, 0x5f
        /*0e66*/ 	.byte	0x6f, 0x75, 0x74, 0x70, 0x75, 0x74, 0x00
	.type		__unnamed_74,@object
	.size		__unnamed_74,(__unnamed_186 - __unnamed_74)
__unnamed_74:
        /*0e6d*/ 	.byte	0x67, 0x65, 0x74, 0x5f, 0x61, 0x63, 0x63, 0x75, 0x6d, 0x75, 0x6c, 0x61, 0x74, 0x65, 0x64, 0x5f
        /*0e7d*/ 	.byte	0x6f, 0x75, 0x74, 0x70, 0x75, 0x74, 0x00
	.type		__unnamed_186,@object
	.size		__unnamed_186,(__unnamed_130 - __unnamed_186)
__unnamed_186:
        /*0e84*/ 	.byte	0x67, 0x65, 0x74, 0x5f, 0x61, 0x63, 0x63, 0x75, 0x6d, 0x75, 0x6c, 0x61, 0x74, 0x65, 0x64, 0x5f
        /*0e94*/ 	.byte	0x6f, 0x75, 0x74, 0x70, 0x75, 0x74, 0x00
	.type		__unnamed_130,@object
	.size		__unnamed_130,(__unnamed_18 - __unnamed_130)
__unnamed_130:
        /*0e9b*/ 	.byte	0x67, 0x65, 0x74, 0x5f, 0x61, 0x63, 0x63, 0x75, 0x6d, 0x75, 0x6c, 0x61, 0x74, 0x65, 0x64, 0x5f
        /*0eab*/ 	.byte	0x6f, 0x75, 0x74, 0x70, 0x75, 0x74, 0x00
	.type		__unnamed_18,@object
	.size		__unnamed_18,(__unnamed_46 - __unnamed_18)
__unnamed_18:
        /*0eb2*/ 	.byte	0x67, 0x65, 0x74, 0x5f, 0x61, 0x63, 0x63, 0x75, 0x6d, 0x75, 0x6c, 0x61, 0x74, 0x65, 0x64, 0x5f
        /*0ec2*/ 	.byte	0x6f, 0x75, 0x74, 0x70, 0x75, 0x74, 0x00
	.type		__unnamed_46,@object
	.size		__unnamed_46,(__unnamed_158 - __unnamed_46)
__unnamed_46:
        /*0ec9*/ 	.byte	0x67, 0x65, 0x74, 0x5f, 0x61, 0x63, 0x63, 0x75, 0x6d, 0x75, 0x6c, 0x61, 0x74, 0x65, 0x64, 0x5f
        /*0ed9*/ 	.byte	0x6f, 0x75, 0x74, 0x70, 0x75, 0x74, 0x00
	.type		__unnamed_158,@object
	.size		__unnamed_158,(__unnamed_102 - __unnamed_158)
__unnamed_158:
        /*0ee0*/ 	.byte	0x67, 0x65, 0x74, 0x5f, 0x61, 0x63, 0x63, 0x75, 0x6d, 0x75, 0x6c, 0x61, 0x74, 0x65, 0x64, 0x5f
        /*0ef0*/ 	.byte	0x6f, 0x75, 0x74, 0x70, 0x75, 0x74, 0x00
	.type		__unnamed_102,@object
	.size		__unnamed_102,(__unnamed_214 - __unnamed_102)
__unnamed_102:
        /*0ef7*/ 	.byte	0x67, 0x65, 0x74, 0x5f, 0x61, 0x63, 0x63, 0x75, 0x6d, 0x75, 0x6c, 0x61, 0x74, 0x65, 0x64, 0x5f
        /*0f07*/ 	.byte	0x6f, 0x75, 0x74, 0x70, 0x75, 0x74, 0x00
	.type		__unnamed_214,@object
	.size		__unnamed_214,(__unnamed_172 - __unnamed_214)
__unnamed_214:
        /*0f0e*/ 	.byte	0x67, 0x65, 0x74, 0x5f, 0x61, 0x63, 0x63, 0x75, 0x6d, 0x75, 0x6c, 0x61, 0x74, 0x65, 0x64, 0x5f
        /*0f1e*/ 	.byte	0x6f, 0x75, 0x74, 0x70, 0x75, 0x74, 0x00
	.type		__unnamed_172,@object
	.size		__unnamed_172,(__unnamed_60 - __unnamed_172)
__unnamed_172:
        /*0f25*/ 	.byte	0x67, 0x65, 0x74, 0x5f, 0x61, 0x63, 0x63, 0x75, 0x6d, 0x75, 0x6c, 0x61, 0x74, 0x65, 0x64, 0x5f
        /*0f35*/ 	.byte	0x6f, 0x75, 0x74, 0x70, 0x75, 0x74, 0x00
	.type		__unnamed_60,@object
	.size		__unnamed_60,(__unnamed_4 - __unnamed_60)
__unnamed_60:
        /*0f3c*/ 	.byte	0x67, 0x65, 0x74, 0x5f, 0x61, 0x63, 0x63, 0x75, 0x6d, 0x75, 0x6c, 0x61, 0x74, 0x65, 0x64, 0x5f
        /*0f4c*/ 	.byte	0x6f, 0x75, 0x74, 0x70, 0x75, 0x74, 0x00
	.type		__unnamed_4,@object
	.size		__unnamed_4,(__unnamed_116 - __unnamed_4)
__unnamed_4:
        /*0f53*/ 	.byte	0x67, 0x65, 0x74, 0x5f, 0x61, 0x63, 0x63, 0x75, 0x6d, 0x75, 0x6c, 0x61, 0x74, 0x65, 0x64, 0x5f
        /*0f63*/ 	.byte	0x6f, 0x75, 0x74, 0x70, 0x75, 0x74, 0x00
	.type		__unnamed_116,@object
	.size		__unnamed_116,(__unnamed_200 - __unnamed_116)
__unnamed_116:
        /*0f6a*/ 	.byte	0x67, 0x65, 0x74, 0x5f, 0x61, 0x63, 0x63, 0x75, 0x6d, 0x75, 0x6c, 0x61, 0x74, 0x65, 0x64, 0x5f
        /*0f7a*/ 	.byte	0x6f, 0x75, 0x74, 0x70, 0x75, 0x74, 0x00
	.type		__unnamed_200,@object
	.size		__unnamed_200,(__unnamed_88 - __unnamed_200)
__unnamed_200:
        /*0f81*/ 	.byte	0x67, 0x65, 0x74, 0x5f, 0x61, 0x63, 0x63, 0x75, 0x6d, 0x75, 0x6c, 0x61, 0x74, 0x65, 0x64, 0x5f
        /*0f91*/ 	.byte	0x6f, 0x75, 0x74, 0x70, 0x75, 0x74, 0x00
	.type		__unnamed_88,@object
	.size		__unnamed_88,(__unnamed_144 - __unnamed_88)
__unnamed_88:
        /*0f98*/ 	.byte	0x67, 0x65, 0x74, 0x5f, 0x61, 0x63, 0x63, 0x75, 0x6d, 0x75, 0x6c, 0x61, 0x74, 0x65, 0x64, 0x5f
        /*0fa8*/ 	.byte	0x6f, 0x75, 0x74, 0x70, 0x75, 0x74, 0x00
	.type		__unnamed_144,@object
	.size		__unnamed_144,(__unnamed_32 - __unnamed_144)
__unnamed_144:
        /*0faf*/ 	.byte	0x67, 0x65, 0x74, 0x5f, 0x61, 0x63, 0x63, 0x75, 0x6d, 0x75, 0x6c, 0x61, 0x74, 0x65, 0x64, 0x5f
        /*0fbf*/ 	.byte	0x6f, 0x75, 0x74, 0x70, 0x75, 0x74, 0x00
	.type		__unnamed_32,@object
	.size		__unnamed_32,($str$9 - __unnamed_32)
__unnamed_32:
        /*0fc6*/ 	.byte	0x67, 0x65, 0x74, 0x5f, 0x61, 0x63, 0x63, 0x75, 0x6d, 0x75, 0x6c, 0x61, 0x74, 0x65, 0x64, 0x5f
        /*0fd6*/ 	.byte	0x6f, 0x75, 0x74, 0x70, 0x75, 0x74, 0x00
	.type		$str$9,@object
	.size		$str$9,(.L_246 - $str$9)
$str$9:
        /*0fdd*/ 	.byte	0x2f, 0x72, 0x6f, 0x6f, 0x74, 0x2f, 0x2e, 0x70, 0x79, 0x65, 0x6e, 0x76, 0x2f, 0x76, 0x65, 0x72
        /*0fed*/ 	.byte	0x73, 0x69, 0x6f, 0x6e, 0x73, 0x2f, 0x33, 0x2e, 0x31, 0x33, 0x2e, 0x31, 0x32, 0x2f, 0x6c, 0x69
        /*0ffd*/ 	.byte	0x62, 0x2f, 0x70, 0x79, 0x74, 0x68, 0x6f, 0x6e, 0x33, 0x2e, 0x31, 0x33, 0x2f, 0x73, 0x69, 0x74
        /*100d*/ 	.byte	0x65, 0x2d, 0x70, 0x61, 0x63, 0x6b, 0x61, 0x67, 0x65, 0x73, 0x2f, 0x74, 0x6f, 0x72, 0x63, 0x68
        /*101d*/ 	.byte	0x2f, 0x69, 0x6e, 0x63, 0x6c, 0x75, 0x64, 0x65, 0x2f, 0x41, 0x54, 0x65, 0x6e, 0x2f, 0x6e, 0x61
        /*102d*/ 	.byte	0x74, 0x69, 0x76, 0x65, 0x2f, 0x63, 0x75, 0x64, 0x61, 0x2f, 0x52, 0x65, 0x64, 0x75, 0x63, 0x65
        /*103d*/ 	.byte	0x2e, 0x63, 0x75, 0x68, 0x00
.L_246:


//--------------------- .nv.shared._ZN2at6native13reduce_kernelILi512ELi1ENS0_8ReduceOpIbNS0_14func_wrapper_tImZNS0_15xor_sum_functorIbvEclERNS_14TensorIteratorEEUlbbE_EEjmLi4ELi4EEEEEvT1_ --------------------------
	.section	.nv.shared._ZN2at6native13reduce_kernelILi512ELi1ENS0_8ReduceOpIbNS0_14func_wrapper_tImZNS0_15xor_sum_functorIbvEclERNS_14TensorIteratorEEUlbbE_EEjmLi4ELi4EEEEEvT1_,"aw",@nobits
	.sectionflags	@""
	.align	16
.nv.shared._ZN2at6native13reduce_kernelILi512ELi1ENS0_8ReduceOpIbNS0_14func_wrapper_tImZNS0_15xor_sum_functorIbvEclERNS_14TensorIteratorEEUlbbE_EEjmLi4ELi4EEEEEvT1_:
	.zero		1040


//--------------------- .nv.shared.reserved.0     --------------------------
	.section	.nv.shared.reserved.0,"aw",@nobits
	.weak		__nv_reservedSMEM_offset_0_alias
	.size		__nv_reservedSMEM_offset_0_alias, 0, 64
	.other		__nv_reservedSMEM_offset_0_alias,@"STO_CUDA_RESERVED_SHARED STV_DEFAULT"
__nv_reservedSMEM_offset_0_alias:
	.zero		0
	.zero		64


//--------------------- .nv.global                --------------------------
	.section	.nv.global,"aw",@nobits
.nv.global:
	.type		_ZN58_INTERNAL_1d2fb0ed_22_ReduceSumProdKernel_cu_7dd49032_32164cuda3std3__48in_placeE,@object
	.size		_ZN58_INTERNAL_1d2fb0ed_22_ReduceSumProdKernel_cu_7dd49032_32164cuda3std3__48in_placeE,(_ZN58_INTERNAL_1d2fb0ed_22_ReduceSumProdKernel_cu_7dd49032_32164cuda3std6ranges3__45__cpo8distanceE - _ZN58_INTERNAL_1d2fb0ed_22_ReduceSumProdKernel_cu_7dd49032_32164cuda3std3__48in_placeE)
_ZN58_INTERNAL_1d2fb0ed_22_ReduceSumProdKernel_cu_7dd49032_32164cuda3std3__48in_placeE:
	.zero		1
	.type		_ZN58_INTERNAL_1d2fb0ed_22_ReduceSumProdKernel_cu_7dd49032_32164cuda3std6ranges3__45__cpo8distanceE,@object
	.size		_ZN58_INTERNAL_1d2fb0ed_22_ReduceSumProdKernel_cu_7dd49032_32164cuda3std6ranges3__45__cpo8distanceE,(_ZN58_INTERNAL_1d2fb0ed_22_ReduceSumProdKernel_cu_7dd49032_32164cuda3std3__45__cpo6cbeginE - _ZN58_INTERNAL_1d2fb0ed_22_ReduceSumProdKernel_cu_7dd49032_32164cuda3std6ranges3__45__cpo8distanceE)
_ZN58_INTERNAL_1d2fb0ed_22_ReduceSumProdKernel_cu_7dd49032_32164cuda3std6ranges3__45__cpo8distanceE:
	.zero		1
	.type		_ZN58_INTERNAL_1d2fb0ed_22_ReduceSumProdKernel_cu_7dd49032_32164cuda3std3__45__cpo6cbeginE,@object
	.size		_ZN58_INTERNAL_1d2fb0ed_22_ReduceSumProdKernel_cu_7dd49032_32164cuda3std3__45__cpo6cbeginE,(_ZN58_INTERNAL_1d2fb0ed_22_ReduceSumProdKernel_cu_7dd49032_32164cuda3std6ranges3__45__cpo7advanceE - _ZN58_INTERNAL_1d2fb0ed_22_ReduceSumProdKernel_cu_7dd49032_32164cuda3std3__45__cpo6cbeginE)
_ZN58_INTERNAL_1d2fb0ed_22_ReduceSumProdKernel_cu_7dd49032_32164cuda3std3__45__cpo6cbeginE:
	.zero		1
	.type		_ZN58_INTERNAL_1d2fb0ed_22_ReduceSumProdKernel_cu_7dd49032_32164cuda3std6ranges3__45__cpo7advanceE,@object
	.size		_ZN58_INTERNAL_1d2fb0ed_22_ReduceSumProdKernel_cu_7dd49032_32164cuda3std6ranges3__45__cpo7advanceE,(_ZN58_INTERNAL_1d2fb0ed_22_ReduceSumProdKernel_cu_7dd49032_32164cuda3std3__45__cpo7crbeginE - _ZN58_INTERNAL_1d2fb0ed_22_ReduceSumProdKernel_cu_7dd49032_32164cuda3std6ranges3__45__cpo7advanceE)
_ZN58_INTERNAL_1d2fb0ed_22_ReduceSumProdKernel_cu_7dd49032_32164cuda3std6ranges3__45__cpo7advanceE:
	.zero		1
	.type		_ZN58_INTERNAL_1d2fb0ed_22_ReduceSumProdKernel_cu_7dd49032_32164cuda3std3__45__cpo7crbeginE,@object
	.size		_ZN58_INTERNAL_1d2fb0ed_22_ReduceSumProdKernel_cu_7dd49032_32164cuda3std3__45__cpo7crbeginE,(_ZN58_INTERNAL_1d2fb0ed_22_ReduceSumProdKernel_cu_7dd49032_32164cuda3std6ranges3__45__cpo4dataE - _ZN58_INTERNAL_1d2fb0ed_22_ReduceSumProdKernel_cu_7dd49032_32164cuda3std3__45__cpo7crbeginE)
_ZN58_INTERNAL_1d2fb0ed_22_ReduceSumProdKernel_cu_7dd49032_32164cuda3std3__45__cpo7crbeginE:
	.zero		1
	.type		_ZN58_INTERNAL_1d2fb0ed_22_ReduceSumProdKernel_cu_7dd49032_32164cuda3std6ranges3__45__cpo4dataE,@object
	.size		_ZN58_INTERNAL_1d2fb0ed_22_ReduceSumProdKernel_cu_7dd49032_32164cuda3std6ranges3__45__cpo4dataE,(_ZN58_INTERNAL_1d2fb0ed_22_ReduceSumProdKernel_cu_7dd49032_32164cuda3std6ranges3__45__cpo5beginE - _ZN58_INTERNAL_1d2fb0ed_22_ReduceSumProdKernel_cu_7dd49032_32164cuda3std6ranges3__45__cpo4dataE)
_ZN58_INTERNAL_1d2fb0ed_22_ReduceSumProdKernel_cu_7dd49032_32164cuda3std6ranges3__45__cpo4dataE:
	.zero		1
	.type		_ZN58_INTERNAL_1d2fb0ed_22_ReduceSumProdKernel_cu_7dd49032_32164cuda3std6ranges3__45__cpo5beginE,@object
	.size		_ZN58_INTERNAL_1d2fb0ed_22_ReduceSumProdKernel_cu_7dd49032_32164cuda3std6ranges3__45__cpo5beginE,(_ZN58_INTERNAL_1d2fb0ed_22_ReduceSumProdKernel_cu_7dd49032_32164cuda3std3__460_GLOBAL__N__1d2fb0ed_22_ReduceSumProdKernel_cu_7dd49032_32166ignoreE - _ZN58_INTERNAL_1d2fb0ed_22_ReduceSumProdKernel_cu_7dd49032_32164cuda3std6ranges3__45__cpo5beginE)
_ZN58_INTERNAL_1d2fb0ed_22_ReduceSumProdKernel_cu_7dd49032_32164cuda3std6ranges3__45__cpo5beginE:
	.zero		1
	.type		_ZN58_INTERNAL_1d2fb0ed_22_ReduceSumProdKernel_cu_7dd49032_32164cuda3std3__460_GLOBAL__N__1d2fb0ed_22_ReduceSumProdKernel_cu_7dd49032_32166ignoreE,@object
	.size		_ZN58_INTERNAL_1d2fb0ed_22_ReduceSumProdKernel_cu_7dd49032_32164cuda3std3__460_GLOBAL__N__1d2fb0ed_22_ReduceSumProdKernel_cu_7dd49032_32166ignoreE,(_ZN58_INTERNAL_1d2fb0ed_22_ReduceSumProdKernel_cu_7dd49032_32164cuda3std6ranges3__45__cpo4sizeE - _ZN58_INTERNAL_1d2fb0ed_22_ReduceSumProdKernel_cu_7dd49032_32164cuda3std3__460_GLOBAL__N__1d2fb0ed_22_ReduceSumProdKernel_cu_7dd49032_32166ignoreE)
_ZN58_INTERNAL_1d2fb0ed_22_ReduceSumProdKernel_cu_7dd49032_32164cuda3std3__460_GLOBAL__N__1d2fb0ed_22_ReduceSumProdKernel_cu_7dd49032_32166ignoreE:
	.zero		1
	.type		_ZN58_INTERNAL_1d2fb0ed_22_ReduceSumProdKernel_cu_7dd49032_32164cuda3std6ranges3__45__cpo4sizeE,@object
	.size		_ZN58_INTERNAL_1d2fb0ed_22_ReduceSumProdKernel_cu_7dd49032_32164cuda3std6ranges3__45__cpo4sizeE,(_ZN58_INTERNAL_1d2fb0ed_22_ReduceSumProdKernel_cu_7dd49032_32164cuda3std3__45__cpo5beginE - _ZN58_INTERNAL_1d2fb0ed_22_ReduceSumProdKernel_cu_7dd49032_32164cuda3std6ranges3__45__cpo4sizeE)
_ZN58_INTERNAL_1d2fb0ed_22_ReduceSumProdKernel_cu_7dd49032_32164cuda3std6ranges3__45__cpo4sizeE:
	.zero		1
	.type		_ZN58_INTERNAL_1d2fb0ed_22_ReduceSumProdKernel_cu_7dd49032_32164cuda3std3__45__cpo5beginE,@object
	.size		_ZN58_INTERNAL_1d2fb0ed_22_ReduceSumProdKernel_cu_7dd49032_32164cuda3std3__45__cpo5beginE,(_ZN58_INTERNAL_1d2fb0ed_22_ReduceSumProdKernel_cu_7dd49032_32164cuda3std6ranges3__45__cpo6cbeginE - _ZN58_INTERNAL_1d2fb0ed_22_ReduceSumProdKernel_cu_7dd49032_32164cuda3std3__45__cpo5beginE)
_ZN58_INTERNAL_1d2fb0ed_22_ReduceSumProdKernel_cu_7dd49032_32164cuda3std3__45__cpo5beginE:
	.zero		1
	.type		_ZN58_INTERNAL_1d2fb0ed_22_ReduceSumProdKernel_cu_7dd49032_32164cuda3std6ranges3__45__cpo6cbeginE,@object
	.size		_ZN58_INTERNAL_1d2fb0ed_22_ReduceSumProdKernel_cu_7dd49032_32164cuda3std6ranges3__45__cpo6cbeginE,(_ZN58_INTERNAL_1d2fb0ed_22_ReduceSumProdKernel_cu_7dd49032_32164cuda3std3__45__cpo6rbeginE - _ZN58_INTERNAL_1d2fb0ed_22_ReduceSumProdKernel_cu_7dd49032_32164cuda3std6ranges3__45__cpo6cbeginE)
_ZN58_INTERNAL_1d2fb0ed_22_ReduceSumProdKernel_cu_7dd49032_32164cuda3std6ranges3__45__cpo6cbeginE:
	.zero		1
	.type		_ZN58_INTERNAL_1d2fb0ed_22_ReduceSumProdKernel_cu_7dd49032_32164cuda3std3__45__cpo6rbeginE,@object
	.size		_ZN58_INTERNAL_1d2fb0ed_22_ReduceSumProdKernel_cu_7dd49032_32164cuda3std3__45__cpo6rbeginE,(_ZN58_INTERNAL_1d2fb0ed_22_ReduceSumProdKernel_cu_7dd49032_32164cuda3std6ranges3__45__cpo4nextE - _ZN58_INTERNAL_1d2fb0ed_22_ReduceSumProdKernel_cu_7dd49032_32164cuda3std3__45__cpo6rbeginE)
_ZN58_INTERNAL_1d2fb0ed_22_ReduceSumProdKernel_cu_7dd49032_32164cuda3std3__45__cpo6rbeginE:
	.zero		1
	.type		_ZN58_INTERNAL_1d2fb0ed_22_ReduceSumProdKernel_cu_7dd49032_32164cuda3std6ranges3__45__cpo4nextE,@object
	.size		_ZN58_INTERNAL_1d2fb0ed_22_ReduceSumProdKernel_cu_7dd49032_32164cuda3std6ranges3__45__cpo4nextE,(_ZN58_INTERNAL_1d2fb0ed_22_ReduceSumProdKernel_cu_7dd49032_32164cuda3std6ranges3__45__cpo4swapE - _ZN58_INTERNAL_1d2fb0ed_22_ReduceSumProdKernel_cu_7dd49032_32164cuda3std6ranges3__45__cpo4nextE)
_ZN58_INTERNAL_1d2fb0ed_22_ReduceSumProdKernel_cu_7dd49032_32164cuda3std6ranges3__45__cpo4nextE:
	.zero		1
	.type		_ZN58_INTERNAL_1d2fb0ed_22_ReduceSumProdKernel_cu_7dd49032_32164cuda3std6ranges3__45__cpo4swapE,@object
	.size		_ZN58_INTERNAL_1d2fb0ed_22_ReduceSumProdKernel_cu_7dd49032_32164cuda3std6ranges3__45__cpo4swapE,(_ZN58_INTERNAL_1d2fb0ed_22_ReduceSumProdKernel_cu_7dd49032_32164cuda3std3__420unreachable_sentinelE - _ZN58_INTERNAL_1d2fb0ed_22_ReduceSumProdKernel_cu_7dd49032_32164cuda3std6ranges3__45__cpo4swapE)
_ZN58_INTERNAL_1d2fb0ed_22_ReduceSumProdKernel_cu_7dd49032_32164cuda3std6ranges3__45__cpo4swapE:
	.zero		1
	.type		_ZN58_INTERNAL_1d2fb0ed_22_ReduceSumProdKernel_cu_7dd49032_32164cuda3std3__420unreachable_sentinelE,@object
	.size		_ZN58_INTERNAL_1d2fb0ed_22_ReduceSumProdKernel_cu_7dd49032_32164cuda3std3__420unreachable_sentinelE,(_ZN58_INTERNAL_1d2fb0ed_22_ReduceSumProdKernel_cu_7dd49032_32166thrust24THRUST_300001_SM_1000_NS6system6detail10sequential3seqE - _ZN58_INTERNAL_1d2fb0ed_22_ReduceSumProdKernel_cu_7dd49032_32164cuda3std3__420unreachable_sentinelE)
_ZN58_INTERNAL_1d2fb0ed_22_ReduceSumProdKernel_cu_7dd49032_32164cuda3std3__420unreachable_sentinelE:
	.zero		1
	.type		_ZN58_INTERNAL_1d2fb0ed_22_ReduceSumProdKernel_cu_7dd49032_32166thrust24THRUST_300001_SM_1000_NS6system6detail10sequential3seqE,@object
	.size		_ZN58_INTERNAL_1d2fb0ed_22_ReduceSumProdKernel_cu_7dd49032_32166thrust24THRUST_300001_SM_1000_NS6system6detail10sequential3seqE,(_ZN58_INTERNAL_1d2fb0ed_22_ReduceSumProdKernel_cu_7dd49032_32164cuda3std3__45__cpo4cendE - _ZN58_INTERNAL_1d2fb0ed_22_ReduceSumProdKernel_cu_7dd49032_32166thrust24THRUST_300001_SM_1000_NS6system6detail10sequential3seqE)
_ZN58_INTERNAL_1d2fb0ed_22_ReduceSumProdKernel_cu_7dd49032_32166thrust24THRUST_300001_SM_1000_NS6system6detail10sequential3seqE:
	.zero		1
	.type		_ZN58_INTERNAL_1d2fb0ed_22_ReduceSumProdKernel_cu_7dd49032_32164cuda3std3__45__cpo4cendE,@object
	.size		_ZN58_INTERNAL_1d2fb0ed_22_ReduceSumProdKernel_cu_7dd49032_32164cuda3std3__45__cpo4cendE,(_ZN58_INTERNAL_1d2fb0ed_22_ReduceSumProdKernel_cu_7dd49032_32164cuda3std6ranges3__45__cpo9iter_swapE - _ZN58_INTERNAL_1d2fb0ed_22_ReduceSumProdKernel_cu_7dd49032_32164cuda3std3__45__cpo4cendE)
_ZN58_INTERNAL_1d2fb0ed_22_ReduceSumProdKernel_cu_7dd49032_32164cuda3std3__45__cpo4cendE:
	.zero		1
	.type		_ZN58_INTERNAL_1d2fb0ed_22_ReduceSumProdKernel_cu_7dd49032_32164cuda3std6ranges3__45__cpo9iter_swapE,@object
	.size		_ZN58_INTERNAL_1d2fb0ed_22_ReduceSumProdKernel_cu_7dd49032_32164cuda3std6ranges3__45__cpo9iter_swapE,(_ZN58_INTERNAL_1d2fb0ed_22_ReduceSumProdKernel_cu_7dd49032_32164cuda3std3__45__cpo5crendE - _ZN58_INTERNAL_1d2fb0ed_22_ReduceSumProdKernel_cu_7dd49032_32164cuda3std6ranges3__45__cpo9iter_swapE)
_ZN58_INTERNAL_1d2fb0ed_22_ReduceSumProdKernel_cu_7dd49032_32164cuda3std6ranges3__45__cpo9iter_swapE:
	.zero		1
	.type		_ZN58_INTERNAL_1d2fb0ed_22_ReduceSumProdKernel_cu_7dd49032_32164cuda3std3__45__cpo5crendE,@object
	.size		_ZN58_INTERNAL_1d2fb0ed_22_ReduceSumProdKernel_cu_7dd49032_32164cuda3std3__45__cpo5crendE,(_ZN58_INTERNAL_1d2fb0ed_22_ReduceSumProdKernel_cu_7dd49032_32164cuda3std6ranges3__45__cpo5cdataE - _ZN58_INTERNAL_1d2fb0ed_22_ReduceSumProdKernel_cu_7dd49032_32164cuda3std3__45__cpo5crendE)
_ZN58_INTERNAL_1d2fb0ed_22_ReduceSumProdKernel_cu_7dd49032_32164cuda3std3__45__cpo5crendE:
	.zero		1
	.type		_ZN58_INTERNAL_1d2fb0ed_22_ReduceSumProdKernel_cu_7dd49032_32164cuda3std6ranges3__45__cpo5cdataE,@object
	.size		_ZN58_INTERNAL_1d2fb0ed_22_ReduceSumProdKernel_cu_7dd49032_32164cuda3std6ranges3__45__cpo5cdataE,(_ZN58_INTERNAL_1d2fb0ed_22_ReduceSumProdKernel_cu_7dd49032_32164cuda3std6ranges3__45__cpo3endE - _ZN58_INTERNAL_1d2fb0ed_22_ReduceSumProdKernel_cu_7dd49032_32164cuda3std6ranges3__45__cpo5cdataE)
_ZN58_INTERNAL_1d2fb0ed_22_ReduceSumProdKernel_cu_7dd49032_32164cuda3std6ranges3__45__cpo5cdataE:
	.zero		1
	.type		_ZN58_INTERNAL_1d2fb0ed_22_ReduceSumProdKernel_cu_7dd49032_32164cuda3std6ranges3__45__cpo3endE,@object
	.size		_ZN58_INTERNAL_1d2fb0ed_22_ReduceSumProdKernel_cu_7dd49032_32164cuda3std6ranges3__45__cpo3endE,(_ZN58_INTERNAL_1d2fb0ed_22_ReduceSumProdKernel_cu_7dd49032_32164cuda3std3__419piecewise_constructE - _ZN58_INTERNAL_1d2fb0ed_22_ReduceSumProdKernel_cu_7dd49032_32164cuda3std6ranges3__45__cpo3endE)
_ZN58_INTERNAL_1d2fb0ed_22_ReduceSumProdKernel_cu_7dd49032_32164cuda3std6ranges3__45__cpo3endE:
	.zero		1
	.type		_ZN58_INTERNAL_1d2fb0ed_22_ReduceSumProdKernel_cu_7dd49032_32164cuda3std3__419piecewise_constructE,@object
	.size		_ZN58_INTERNAL_1d2fb0ed_22_ReduceSumProdKernel_cu_7dd49032_32164cuda3std3__419piecewise_constructE,(_ZN58_INTERNAL_1d2fb0ed_22_ReduceSumProdKernel_cu_7dd49032_32164cuda3std6ranges3__45__cpo5ssizeE - _ZN58_INTERNAL_1d2fb0ed_22_ReduceSumProdKernel_cu_7dd49032_32164cuda3std3__419piecewise_constructE)
_ZN58_INTERNAL_1d2fb0ed_22_ReduceSumProdKernel_cu_7dd49032_32164cuda3std3__419piecewise_constructE:
	.zero		1
	.type		_ZN58_INTERNAL_1d2fb0ed_22_ReduceSumProdKernel_cu_7dd49032_32164cuda3std6ranges3__45__cpo5ssizeE,@object
	.size		_ZN58_INTERNAL_1d2fb0ed_22_ReduceSumProdKernel_cu_7dd49032_32164cuda3std6ranges3__45__cpo5ssizeE,(_ZN58_INTERNAL_1d2fb0ed_22_ReduceSumProdKernel_cu_7dd49032_32164cuda3std3__45__cpo3endE - _ZN58_INTERNAL_1d2fb0ed_22_ReduceSumProdKernel_cu_7dd49032_32164cuda3std6ranges3__45__cpo5ssizeE)
_ZN58_INTERNAL_1d2fb0ed_22_ReduceSumProdKernel_cu_7dd49032_32164cuda3std6ranges3__45__cpo5ssizeE:
	.zero		1
	.type		_ZN58_INTERNAL_1d2fb0ed_22_ReduceSumProdKernel_cu_7dd49032_32164cuda3std3__45__cpo3endE,@object
	.size		_ZN58_INTERNAL_1d2fb0ed_22_ReduceSumProdKernel_cu_7dd49032_32164cuda3std3__45__cpo3endE,(_ZN58_INTERNAL_1d2fb0ed_22_ReduceSumProdKernel_cu_7dd49032_32164cuda3std6ranges3__45__cpo4cendE - _ZN58_INTERNAL_1d2fb0ed_22_ReduceSumProdKernel_cu_7dd49032_32164cuda3std3__45__cpo3endE)
_ZN58_INTERNAL_1d2fb0ed_22_ReduceSumProdKernel_cu_7dd49032_32164cuda3std3__45__cpo3endE:
	.zero		1
	.type		_ZN58_INTERNAL_1d2fb0ed_22_ReduceSumProdKernel_cu_7dd49032_32164cuda3std6ranges3__45__cpo4cendE,@object
	.size		_ZN58_INTERNAL_1d2fb0ed_22_ReduceSumProdKernel_cu_7dd49032_32164cuda3std6ranges3__45__cpo4cendE,(_ZN58_INTERNAL_1d2fb0ed_22_ReduceSumProdKernel_cu_7dd49032_32164cuda3std3__45__cpo4rendE - _ZN58_INTERNAL_1d2fb0ed_22_ReduceSumProdKernel_cu_7dd49032_32164cuda3std6ranges3__45__cpo4cendE)
_ZN58_INTERNAL_1d2fb0ed_22_ReduceSumProdKernel_cu_7dd49032_32164cuda3std6ranges3__45__cpo4cendE:
	.zero		1
	.type		_ZN58_INTERNAL_1d2fb0ed_22_ReduceSumProdKernel_cu_7dd49032_32164cuda3std3__45__cpo4rendE,@object
	.size		_ZN58_INTERNAL_1d2fb0ed_22_ReduceSumProdKernel_cu_7dd49032_32164cuda3std3__45__cpo4rendE,(_ZN58_INTERNAL_1d2fb0ed_22_ReduceSumProdKernel_cu_7dd49032_32164cuda3std6ranges3__45__cpo4prevE - _ZN58_INTERNAL_1d2fb0ed_22_ReduceSumProdKernel_cu_7dd49032_32164cuda3std3__45__cpo4rendE)
_ZN58_INTERNAL_1d2fb0ed_22_ReduceSumProdKernel_cu_7dd49032_32164cuda3std3__45__cpo4rendE:
	.zero		1
	.type		_ZN58_INTERNAL_1d2fb0ed_22_ReduceSumProdKernel_cu_7dd49032_32164cuda3std6ranges3__45__cpo4prevE,@object
	.size		_ZN58_INTERNAL_1d2fb0ed_22_ReduceSumProdKernel_cu_7dd49032_32164cuda3std6ranges3__45__cpo4prevE,(_ZN58_INTERNAL_1d2fb0ed_22_ReduceSumProdKernel_cu_7dd49032_32164cuda3std6ranges3__45__cpo9iter_moveE - _ZN58_INTERNAL_1d2fb0ed_22_ReduceSumProdKernel_cu_7dd49032_32164cuda3std6ranges3__45__cpo4prevE)
_ZN58_INTERNAL_1d2fb0ed_22_ReduceSumProdKernel_cu_7dd49032_32164cuda3std6ranges3__45__cpo4prevE:
	.zero		1
	.type		_ZN58_INTERNAL_1d2fb0ed_22_ReduceSumProdKernel_cu_7dd49032_32164cuda3std6ranges3__45__cpo9iter_moveE,@object
	.size		_ZN58_INTERNAL_1d2fb0ed_22_ReduceSumProdKernel_cu_7dd49032_32164cuda3std6ranges3__45__cpo9iter_moveE,(.L_230 - _ZN58_INTERNAL_1d2fb0ed_22_ReduceSumProdKernel_cu_7dd49032_32164cuda3std6ranges3__45__cpo9iter_moveE)
_ZN58_INTERNAL_1d2fb0ed_22_ReduceSumProdKernel_cu_7dd49032_32164cuda3std6ranges3__45__cpo9iter_moveE:
	.zero		1
.L_230:


//--------------------- .nv.shared._ZN2at6native13reduce_kernelILi256ELi2ENS0_8ReduceOpIbNS0_14func_wrapper_tImZNS0_15xor_sum_functorIbvEclERNS_14TensorIteratorEEUlbbE_EEjmLi4ELi4EEEEEvT1_ --------------------------
	.section	.nv.shared._ZN2at6native13reduce_kernelILi256ELi2ENS0_8ReduceOpIbNS0_14func_wrapper_tImZNS0_15xor_sum_functorIbvEclERNS_14TensorIteratorEEUlbbE_EEjmLi4ELi4EEEEEvT1_,"aw",@nobits
	.sectionflags	@""
	.align	16
.nv.shared._ZN2at6native13reduce_kernelILi256ELi2ENS0_8ReduceOpIbNS0_14func_wrapper_tImZNS0_15xor_sum_functorIbvEclERNS_14TensorIteratorEEUlbbE_EEjmLi4ELi4EEEEEvT1_:
	.zero		1040


//--------------------- .nv.shared._ZN2at6native13reduce_kernelILi128ELi4ENS0_8ReduceOpIbNS0_14func_wrapper_tImZNS0_15xor_sum_functorIbvEclERNS_14TensorIteratorEEUlbbE_EEjmLi4ELi4EEEEEvT1_ --------------------------
	.section	.nv.shared._ZN2at6native13reduce_kernelILi128ELi4ENS0_8ReduceOpIbNS0_14func_wrapper_tImZNS0_15xor_sum_functorIbvEclERNS_14TensorIteratorEEUlbbE_EEjmLi4ELi4EEEEEvT1_,"aw",@nobits
	.sectionflags	@""
	.align	16
.nv.shared._ZN2at6native13reduce_kernelILi128ELi4ENS0_8ReduceOpIbNS0_14func_wrapper_tImZNS0_15xor_sum_functorIbvEclERNS_14TensorIteratorEEUlbbE_EEjmLi4ELi4EEEEEvT1_:
	.zero		1040


//--------------------- .nv.shared._ZN2at6native13reduce_kernelILi512ELi1ENS0_8ReduceOpIN3c108BFloat16ENS0_14func_wrapper_tIdZNS0_15xor_sum_functorIS4_vEclERNS_14TensorIteratorEEUlddE_EEjdLi4ELi4EEEEEvT1_ --------------------------
	.section	.nv.shared._ZN2at6native13reduce_kernelILi512ELi1ENS0_8ReduceOpIN3c108BFloat16ENS0_14func_wrapper_tIdZNS0_15xor_sum_functorIS4_vEclERNS_14TensorIteratorEEUlddE_EEjdLi4ELi4EEEEEvT1_,"aw",@nobits
	.sectionflags	@""
	.align	16
.nv.shared._ZN2at6native13reduce_kernelILi512ELi1ENS0_8ReduceOpIN3c108BFloat16ENS0_14func_wrapper_tIdZNS0_15xor_sum_functorIS4_vEclERNS_14TensorIteratorEEUlddE_EEjdLi4ELi4EEEEEvT1_:
	.zero		1040


//--------------------- .nv.shared._ZN2at6native13reduce_kernelILi256ELi2ENS0_8ReduceOpIN3c108BFloat16ENS0_14func_wrapper_tIdZNS0_15xor_sum_functorIS4_vEclERNS_14TensorIteratorEEUlddE_EEjdLi4ELi4EEEEEvT1_ --------------------------
	.section	.nv.shared._ZN2at6native13reduce_kernelILi256ELi2ENS0_8ReduceOpIN3c108BFloat16ENS0_14func_wrapper_tIdZNS0_15xor_sum_functorIS4_vEclERNS_14TensorIteratorEEUlddE_EEjdLi4ELi4EEEEEvT1_,"aw",@nobits
	.sectionflags	@""
	.align	16
.nv.shared._ZN2at6native13reduce_kernelILi256ELi2ENS0_8ReduceOpIN3c108BFloat16ENS0_14func_wrapper_tIdZNS0_15xor_sum_functorIS4_vEclERNS_14TensorIteratorEEUlddE_EEjdLi4ELi4EEEEEvT1_:
	.zero		1040


//--------------------- .nv.shared._ZN2at6native13reduce_kernelILi128ELi4ENS0_8ReduceOpIN3c108BFloat16ENS0_14func_wrapper_tIdZNS0_15xor_sum_functorIS4_vEclERNS_14TensorIteratorEEUlddE_EEjdLi4ELi4EEEEEvT1_ --------------------------
	.section	.nv.shared._ZN2at6native13reduce_kernelILi128ELi4ENS0_8ReduceOpIN3c108BFloat16ENS0_14func_wrapper_tIdZNS0_15xor_sum_functorIS4_vEclERNS_14TensorIteratorEEUlddE_EEjdLi4ELi4EEEEEvT1_,"aw",@nobits
	.sectionflags	@""
	.align	16
.nv.shared._ZN2at6native13reduce_kernelILi128ELi4ENS0_8ReduceOpIN3c108BFloat16ENS0_14func_wrapper_tIdZNS0_15xor_sum_functorIS4_vEclERNS_14TensorIteratorEEUlddE_EEjdLi4ELi4EEEEEvT1_:
	.zero		1040


//--------------------- .nv.shared._ZN2at6native13reduce_kernelILi512ELi1ENS0_8ReduceOpIN3c104HalfENS0_14func_wrapper_tIdZNS0_15xor_sum_functorIS4_vEclERNS_14TensorIteratorEEUlddE_EEjdLi4ELi4EEEEEvT1_ --------------------------
	.section	.nv.shared._ZN2at6native13reduce_kernelILi512ELi1ENS0_8ReduceOpIN3c104HalfENS0_14func_wrapper_tIdZNS0_15xor_sum_functorIS4_vEclERNS_14TensorIteratorEEUlddE_EEjdLi4ELi4EEEEEvT1_,"aw",@nobits
	.sectionflags	@""
	.align	16
.nv.shared._ZN2at6native13reduce_kernelILi512ELi1ENS0_8ReduceOpIN3c104HalfENS0_14func_wrapper_tIdZNS0_15xor_sum_functorIS4_vEclERNS_14TensorIteratorEEUlddE_EEjdLi4ELi4EEEEEvT1_:
	.zero		1040


//--------------------- .nv.shared._ZN2at6native13reduce_kernelILi256ELi2ENS0_8ReduceOpIN3c104HalfENS0_14func_wrapper_tIdZNS0_15xor_sum_functorIS4_vEclERNS_14TensorIteratorEEUlddE_EEjdLi4ELi4EEEEEvT1_ --------------------------
	.section	.nv.shared._ZN2at6native13reduce_kernelILi256ELi2ENS0_8ReduceOpIN3c104HalfENS0_14func_wrapper_tIdZNS0_15xor_sum_functorIS4_vEclERNS_14TensorIteratorEEUlddE_EEjdLi4ELi4EEEEEvT1_,"aw",@nobits
	.sectionflags	@""
	.align	16
.nv.shared._ZN2at6native13reduce_kernelILi256ELi2ENS0_8ReduceOpIN3c104HalfENS0_14func_wrapper_tIdZNS0_15xor_sum_functorIS4_vEclERNS_14TensorIteratorEEUlddE_EEjdLi4ELi4EEEEEvT1_:
	.zero		1040


//--------------------- .nv.shared._ZN2at6native13reduce_kernelILi128ELi4ENS0_8ReduceOpIN3c104HalfENS0_14func_wrapper_tIdZNS0_15xor_sum_functorIS4_vEclERNS_14TensorIteratorEEUlddE_EEjdLi4ELi4EEEEEvT1_ --------------------------
	.section	.nv.shared._ZN2at6native13reduce_kernelILi128ELi4ENS0_8ReduceOpIN3c104HalfENS0_14func_wrapper_tIdZNS0_15xor_sum_functorIS4_vEclERNS_14TensorIteratorEEUlddE_EEjdLi4ELi4EEEEEvT1_,"aw",@nobits
	.sectionflags	@""
	.align	16
.nv.shared._ZN2at6native13reduce_kernelILi128ELi4ENS0_8ReduceOpIN3c104HalfENS0_14func_wrapper_tIdZNS0_15xor_sum_functorIS4_vEclERNS_14TensorIteratorEEUlddE_EEjdLi4ELi4EEEEEvT1_:
	.zero		1040


//--------------------- .nv.shared._ZN2at6native13reduce_kernelILi512ELi1ENS0_8ReduceOpIfNS0_14func_wrapper_tIdZNS0_15xor_sum_functorIfvEclERNS_14TensorIteratorEEUlddE_EEjdLi4ELi4EEEEEvT1_ --------------------------
	.section	.nv.shared._ZN2at6native13reduce_kernelILi512ELi1ENS0_8ReduceOpIfNS0_14func_wrapper_tIdZNS0_15xor_sum_functorIfvEclERNS_14TensorIteratorEEUlddE_EEjdLi4ELi4EEEEEvT1_,"aw",@nobits
	.sectionflags	@""
	.align	16
.nv.shared._ZN2at6native13reduce_kernelILi512ELi1ENS0_8ReduceOpIfNS0_14func_wrapper_tIdZNS0_15xor_sum_functorIfvEclERNS_14TensorIteratorEEUlddE_EEjdLi4ELi4EEEEEvT1_:
	.zero		1040


//--------------------- .nv.shared._ZN2at6native13reduce_kernelILi256ELi2ENS0_8ReduceOpIfNS0_14func_wrapper_tIdZNS0_15xor_sum_functorIfvEclERNS_14TensorIteratorEEUlddE_EEjdLi4ELi4EEEEEvT1_ --------------------------
	.section	.nv.shared._ZN2at6native13reduce_kernelILi256ELi2ENS0_8ReduceOpIfNS0_14func_wrapper_tIdZNS0_15xor_sum_functorIfvEclERNS_14TensorIteratorEEUlddE_EEjdLi4ELi4EEEEEvT1_,"aw",@nobits
	.sectionflags	@""
	.align	16
.nv.shared._ZN2at6native13reduce_kernelILi256ELi2ENS0_8ReduceOpIfNS0_14func_wrapper_tIdZNS0_15xor_sum_functorIfvEclERNS_14TensorIteratorEEUlddE_EEjdLi4ELi4EEEEEvT1_:
	.zero		1040


//--------------------- .nv.shared._ZN2at6native13reduce_kernelILi128ELi4ENS0_8ReduceOpIfNS0_14func_wrapper_tIdZNS0_15xor_sum_functorIfvEclERNS_14TensorIteratorEEUlddE_EEjdLi4ELi4EEEEEvT1_ --------------------------
	.section	.nv.shared._ZN2at6native13reduce_kernelILi128ELi4ENS0_8ReduceOpIfNS0_14func_wrapper_tIdZNS0_15xor_sum_functorIfvEclERNS_14TensorIteratorEEUlddE_EEjdLi4ELi4EEEEEvT1_,"aw",@nobits
	.sectionflags	@""
	.align	16
.nv.shared._ZN2at6native13reduce_kernelILi128ELi4ENS0_8ReduceOpIfNS0_14func_wrapper_tIdZNS0_15xor_sum_functorIfvEclERNS_14TensorIteratorEEUlddE_EEjdLi4ELi4EEEEEvT1_:
	.zero		1040


//--------------------- .nv.shared._ZN2at6native13reduce_kernelILi512ELi1ENS0_8ReduceOpIdNS0_14func_wrapper_tIdZNS0_15xor_sum_functorIdvEclERNS_14TensorIteratorEEUlddE_EEjdLi4ELi4EEEEEvT1_ --------------------------
	.section	.nv.shared._ZN2at6native13reduce_kernelILi512ELi1ENS0_8ReduceOpIdNS0_14func_wrapper_tIdZNS0_15xor_sum_functorIdvEclERNS_14TensorIteratorEEUlddE_EEjdLi4ELi4EEEEEvT1_,"aw",@nobits
	.sectionflags	@""
	.align	16
.nv.shared._ZN2at6native13reduce_kernelILi512ELi1ENS0_8ReduceOpIdNS0_14func_wrapper_tIdZNS0_15xor_sum_functorIdvEclERNS_14TensorIteratorEEUlddE_EEjdLi4ELi4EEEEEvT1_:
	.zero		1040


//--------------------- .nv.shared._ZN2at6native13reduce_kernelILi256ELi2ENS0_8ReduceOpIdNS0_14func_wrapper_tIdZNS0_15xor_sum_functorIdvEclERNS_14TensorIteratorEEUlddE_EEjdLi4ELi4EEEEEvT1_ --------------------------
	.section	.nv.shared._ZN2at6native13reduce_kernelILi256ELi2ENS0_8ReduceOpIdNS0_14func_wrapper_tIdZNS0_15xor_sum_functorIdvEclERNS_14TensorIteratorEEUlddE_EEjdLi4ELi4EEEEEvT1_,"aw",@nobits
	.sectionflags	@""
	.align	16
.nv.shared._ZN2at6native13reduce_kernelILi256ELi2ENS0_8ReduceOpIdNS0_14func_wrapper_tIdZNS0_15xor_sum_functorIdvEclERNS_14TensorIteratorEEUlddE_EEjdLi4ELi4EEEEEvT1_:
	.zero		1040


//--------------------- .nv.shared._ZN2at6native13reduce_kernelILi128ELi4ENS0_8ReduceOpIdNS0_14func_wrapper_tIdZNS0_15xor_sum_functorIdvEclERNS_14TensorIteratorEEUlddE_EEjdLi4ELi4EEEEEvT1_ --------------------------
	.section	.nv.shared._ZN2at6native13reduce_kernelILi128ELi4ENS0_8ReduceOpIdNS0_14func_wrapper_tIdZNS0_15xor_sum_functorIdvEclERNS_14TensorIteratorEEUlddE_EEjdLi4ELi4EEEEEvT1_,"aw",@nobits
	.sectionflags	@""
	.align	16
.nv.shared._ZN2at6native13reduce_kernelILi128ELi4ENS0_8ReduceOpIdNS0_14func_wrapper_tIdZNS0_15xor_sum_functorIdvEclERNS_14TensorIteratorEEUlddE_EEjdLi4ELi4EEEEEvT1_:
	.zero		1040


//--------------------- .nv.shared._ZN2at6native13reduce_kernelILi512ELi1ENS0_8ReduceOpIsNS0_14func_wrapper_tImZNS0_15xor_sum_functorIsvEclERNS_14TensorIteratorEEUlmmE_EEjmLi4ELi4EEEEEvT1_ --------------------------
	.section	.nv.shared._ZN2at6native13reduce_kernelILi512ELi1ENS0_8ReduceOpIsNS0_14func_wrapper_tImZNS0_15xor_sum_functorIsvEclERNS_14TensorIteratorEEUlmmE_EEjmLi4ELi4EEEEEvT1_,"aw",@nobits
	.sectionflags	@""
	.align	16
.nv.shared._ZN2at6native13reduce_kernelILi512ELi1ENS0_8ReduceOpIsNS0_14func_wrapper_tImZNS0_15xor_sum_functorIsvEclERNS_14TensorIteratorEEUlmmE_EEjmLi4ELi4EEEEEvT1_:
	.zero		1040


//--------------------- .nv.shared._ZN2at6native13reduce_kernelILi256ELi2ENS0_8ReduceOpIsNS0_14func_wrapper_tImZNS0_15xor_sum_functorIsvEclERNS_14TensorIteratorEEUlmmE_EEjmLi4ELi4EEEEEvT1_ --------------------------
	.section	.nv.shared._ZN2at6native13reduce_kernelILi256ELi2ENS0_8ReduceOpIsNS0_14func_wrapper_tImZNS0_15xor_sum_functorIsvEclERNS_14TensorIteratorEEUlmmE_EEjmLi4ELi4EEEEEvT1_,"aw",@nobits
	.sectionflags	@""
	.align	16
.nv.shared._ZN2at6native13reduce_kernelILi256ELi2ENS0_8ReduceOpIsNS0_14func_wrapper_tImZNS0_15xor_sum_functorIsvEclERNS_14TensorIteratorEEUlmmE_EEjmLi4ELi4EEEEEvT1_:
	.zero		1040


//--------------------- .nv.shared._ZN2at6native13reduce_kernelILi128ELi4ENS0_8ReduceOpIsNS0_14func_wrapper_tImZNS0_15xor_sum_functorIsvEclERNS_14TensorIteratorEEUlmmE_EEjmLi4ELi4EEEEEvT1_ --------------------------
	.section	.nv.shared._ZN2at6native13reduce_kernelILi128ELi4ENS0_8ReduceOpIsNS0_14func_wrapper_tImZNS0_15xor_sum_functorIsvEclERNS_14TensorIteratorEEUlmmE_EEjmLi4ELi4EEEEEvT1_,"aw",@nobits
	.sectionflags	@""
	.align	16
.nv.shared._ZN2at6native13reduce_kernelILi128ELi4ENS0_8ReduceOpIsNS0_14func_wrapper_tImZNS0_15xor_sum_functorIsvEclERNS_14TensorIteratorEEUlmmE_EEjmLi4ELi4EEEEEvT1_:
	.zero		1040


//--------------------- .nv.shared._ZN2at6native13reduce_kernelILi512ELi1ENS0_8ReduceOpIlNS0_14func_wrapper_tImZNS0_15xor_sum_functorIlvEclERNS_14TensorIteratorEEUlmmE_EEjmLi4ELi4EEEEEvT1_ --------------------------
	.section	.nv.shared._ZN2at6native13reduce_kernelILi512ELi1ENS0_8ReduceOpIlNS0_14func_wrapper_tImZNS0_15xor_sum_functorIlvEclERNS_14TensorIteratorEEUlmmE_EEjmLi4ELi4EEEEEvT1_,"aw",@nobits
	.sectionflags	@""
	.align	16
.nv.shared._ZN2at6native13reduce_kernelILi512ELi1ENS0_8ReduceOpIlNS0_14func_wrapper_tImZNS0_15xor_sum_functorIlvEclERNS_14TensorIteratorEEUlmmE_EEjmLi4ELi4EEEEEvT1_:
	.zero		1040


//--------------------- .nv.shared._ZN2at6native13reduce_kernelILi256ELi2ENS0_8ReduceOpIlNS0_14func_wrapper_tImZNS0_15xor_sum_functorIlvEclERNS_14TensorIteratorEEUlmmE_EEjmLi4ELi4EEEEEvT1_ --------------------------
	.section	.nv.shared._ZN2at6native13reduce_kernelILi256ELi2ENS0_8ReduceOpIlNS0_14func_wrapper_tImZNS0_15xor_sum_functorIlvEclERNS_14TensorIteratorEEUlmmE_EEjmLi4ELi4EEEEEvT1_,"aw",@nobits
	.sectionflags	@""
	.align	16
.nv.shared._ZN2at6native13reduce_kernelILi256ELi2ENS0_8ReduceOpIlNS0_14func_wrapper_tImZNS0_15xor_sum_functorIlvEclERNS_14TensorIteratorEEUlmmE_EEjmLi4ELi4EEEEEvT1_:
	.zero		1040


//--------------------- .nv.shared._ZN2at6native13reduce_kernelILi128ELi4ENS0_8ReduceOpIlNS0_14func_wrapper_tImZNS0_15xor_sum_functorIlvEclERNS_14TensorIteratorEEUlmmE_EEjmLi4ELi4EEEEEvT1_ --------------------------
	.section	.nv.shared._ZN2at6native13reduce_kernelILi128ELi4ENS0_8ReduceOpIlNS0_14func_wrapper_tImZNS0_15xor_sum_functorIlvEclERNS_14TensorIteratorEEUlmmE_EEjmLi4ELi4EEEEEvT1_,"aw",@nobits
	.sectionflags	@""
	.align	16
.nv.shared._ZN2at6native13reduce_kernelILi128ELi4ENS0_8ReduceOpIlNS0_14func_wrapper_tImZNS0_15xor_sum_functorIlvEclERNS_14TensorIteratorEEUlmmE_EEjmLi4ELi4EEEEEvT1_:
	.zero		1040


//--------------------- .nv.shared._ZN2at6native13reduce_kernelILi512ELi1ENS0_8ReduceOpIiNS0_14func_wrapper_tImZNS0_15xor_sum_functorIivEclERNS_14TensorIteratorEEUlmmE_EEjmLi4ELi4EEEEEvT1_ --------------------------
	.section	.nv.shared._ZN2at6native13reduce_kernelILi512ELi1ENS0_8ReduceOpIiNS0_14func_wrapper_tImZNS0_15xor_sum_functorIivEclERNS_14TensorIteratorEEUlmmE_EEjmLi4ELi4EEEEEvT1_,"aw",@nobits
	.sectionflags	@""
	.align	16
.nv.shared._ZN2at6native13reduce_kernelILi512ELi1ENS0_8ReduceOpIiNS0_14func_wrapper_tImZNS0_15xor_sum_functorIivEclERNS_14TensorIteratorEEUlmmE_EEjmLi4ELi4EEEEEvT1_:
	.zero		1040


//--------------------- .nv.shared._ZN2at6native13reduce_kernelILi256ELi2ENS0_8ReduceOpIiNS0_14func_wrapper_tImZNS0_15xor_sum_functorIivEclERNS_14TensorIteratorEEUlmmE_EEjmLi4ELi4EEEEEvT1_ --------------------------
	.section	.nv.shared._ZN2at6native13reduce_kernelILi256ELi2ENS0_8ReduceOpIiNS0_14func_wrapper_tImZNS0_15xor_sum_functorIivEclERNS_14TensorIteratorEEUlmmE_EEjmLi4ELi4EEEEEvT1_,"aw",@nobits
	.sectionflags	@""
	.align	16
.nv.shared._ZN2at6native13reduce_kernelILi256ELi2ENS0_8ReduceOpIiNS0_14func_wrapper_tImZNS0_15xor_sum_functorIivEclERNS_14TensorIteratorEEUlmmE_EEjmLi4ELi4EEEEEvT1_:
	.zero		1040


//--------------------- .nv.shared._ZN2at6native13reduce_kernelILi128ELi4ENS0_8ReduceOpIiNS0_14func_wrapper_tImZNS0_15xor_sum_functorIivEclERNS_14TensorIteratorEEUlmmE_EEjmLi4ELi4EEEEEvT1_ --------------------------
	.section	.nv.shared._ZN2at6native13reduce_kernelILi128ELi4ENS0_8ReduceOpIiNS0_14func_wrapper_tImZNS0_15xor_sum_functorIivEclERNS_14TensorIteratorEEUlmmE_EEjmLi4ELi4EEEEEvT1_,"aw",@nobits
	.sectionflags	@""
	.align	16
.nv.shared._ZN2at6native13reduce_kernelILi128ELi4ENS0_8ReduceOpIiNS0_14func_wrapper_tImZNS0_15xor_sum_functorIivEclERNS_14TensorIteratorEEUlmmE_EEjmLi4ELi4EEEEEvT1_:
	.zero		1040


//--------------------- .nv.shared._ZN2at6native13reduce_kernelILi512ELi1ENS0_8ReduceOpIaNS0_14func_wrapper_tImZNS0_15xor_sum_functorIavEclERNS_14TensorIteratorEEUlmmE_EEjmLi4ELi4EEEEEvT1_ --------------------------
	.section	.nv.shared._ZN2at6native13reduce_kernelILi512ELi1ENS0_8ReduceOpIaNS0_14func_wrapper_tImZNS0_15xor_sum_functorIavEclERNS_14TensorIteratorEEUlmmE_EEjmLi4ELi4EEEEEvT1_,"aw",@nobits
	.sectionflags	@""
	.align	16
.nv.shared._ZN2at6native13reduce_kernelILi512ELi1ENS0_8ReduceOpIaNS0_14func_wrapper_tImZNS0_15xor_sum_functorIavEclERNS_14TensorIteratorEEUlmmE_EEjmLi4ELi4EEEEEvT1_:
	.zero		1040


//--------------------- .nv.shared._ZN2at6native13reduce_kernelILi256ELi2ENS0_8ReduceOpIaNS0_14func_wrapper_tImZNS0_15xor_sum_functorIavEclERNS_14TensorIteratorEEUlmmE_EEjmLi4ELi4EEEEEvT1_ --------------------------
	.section	.nv.shared._ZN2at6native13reduce_kernelILi256ELi2ENS0_8ReduceOpIaNS0_14func_wrapper_tImZNS0_15xor_sum_functorIavEclERNS_14TensorIteratorEEUlmmE_EEjmLi4ELi4EEEEEvT1_,"aw",@nobits
	.sectionflags	@""
	.align	16
.nv.shared._ZN2at6native13reduce_kernelILi256ELi2ENS0_8ReduceOpIaNS0_14func_wrapper_tImZNS0_15xor_sum_functorIavEclERNS_14TensorIteratorEEUlmmE_EEjmLi4ELi4EEEEEvT1_:
	.zero		1040


//--------------------- .nv.shared._ZN2at6native13reduce_kernelILi128ELi4ENS0_8ReduceOpIaNS0_14func_wrapper_tImZNS0_15xor_sum_functorIavEclERNS_14TensorIteratorEEUlmmE_EEjmLi4ELi4EEEEEvT1_ --------------------------
	.section	.nv.shared._ZN2at6native13reduce_kernelILi128ELi4ENS0_8ReduceOpIaNS0_14func_wrapper_tImZNS0_15xor_sum_functorIavEclERNS_14TensorIteratorEEUlmmE_EEjmLi4ELi4EEEEEvT1_,"aw",@nobits
	.sectionflags	@""
	.align	16
.nv.shared._ZN2at6native13reduce_kernelILi128ELi4ENS0_8ReduceOpIaNS0_14func_wrapper_tImZNS0_15xor_sum_functorIavEclERNS_14TensorIteratorEEUlmmE_EEjmLi4ELi4EEEEEvT1_:
	.zero		1040


//--------------------- .nv.shared._ZN2at6native13reduce_kernelILi512ELi1ENS0_8ReduceOpIhNS0_14func_wrapper_tImZNS0_15xor_sum_functorIhvEclERNS_14TensorIteratorEEUlmmE_EEjmLi4ELi4EEEEEvT1_ --------------------------
	.section	.nv.shared._ZN2at6native13reduce_kernelILi512ELi1ENS0_8ReduceOpIhNS0_14func_wrapper_tImZNS0_15xor_sum_functorIhvEclERNS_14TensorIteratorEEUlmmE_EEjmLi4ELi4EEEEEvT1_,"aw",@nobits
	.sectionflags	@""
	.align	16
.nv.shared._ZN2at6native13reduce_kernelILi512ELi1ENS0_8ReduceOpIhNS0_14func_wrapper_tImZNS0_15xor_sum_functorIhvEclERNS_14TensorIteratorEEUlmmE_EEjmLi4ELi4EEEEEvT1_:
	.zero		1040


//--------------------- .nv.shared._ZN2at6native13reduce_kernelILi256ELi2ENS0_8ReduceOpIhNS0_14func_wrapper_tImZNS0_15xor_sum_functorIhvEclERNS_14TensorIteratorEEUlmmE_EEjmLi4ELi4EEEEEvT1_ --------------------------
	.section	.nv.shared._ZN2at6native13reduce_kernelILi256ELi2ENS0_8ReduceOpIhNS0_14func_wrapper_tImZNS0_15xor_sum_functorIhvEclERNS_14TensorIteratorEEUlmmE_EEjmLi4ELi4EEEEEvT1_,"aw",@nobits
	.sectionflags	@""
	.align	16
.nv.shared._ZN2at6native13reduce_kernelILi256ELi2ENS0_8ReduceOpIhNS0_14func_wrapper_tImZNS0_15xor_sum_functorIhvEclERNS_14TensorIteratorEEUlmmE_EEjmLi4ELi4EEEEEvT1_:
	.zero		1040


//--------------------- .nv.shared._ZN2at6native13reduce_kernelILi128ELi4ENS0_8ReduceOpIhNS0_14func_wrapper_tImZNS0_15xor_sum_functorIhvEclERNS_14TensorIteratorEEUlmmE_EEjmLi4ELi4EEEEEvT1_ --------------------------
	.section	.nv.shared._ZN2at6native13reduce_kernelILi128ELi4ENS0_8ReduceOpIhNS0_14func_wrapper_tImZNS0_15xor_sum_functorIhvEclERNS_14TensorIteratorEEUlmmE_EEjmLi4ELi4EEEEEvT1_,"aw",@nobits
	.sectionflags	@""
	.align	16
.nv.shared._ZN2at6native13reduce_kernelILi128ELi4ENS0_8ReduceOpIhNS0_14func_wrapper_tImZNS0_15xor_sum_functorIhvEclERNS_14TensorIteratorEEUlmmE_EEjmLi4ELi4EEEEEvT1_:
	.zero		1040


//--------------------- .nv.shared._ZN2at6native13reduce_kernelILi512ELi1ENS0_8ReduceOpIN3c108BFloat16ENS0_9NanSumOpsIffEEjfLi4ELi4EEEEEvT1_ --------------------------
	.section	.nv.shared._ZN2at6native13reduce_kernelILi512ELi1ENS0_8ReduceOpIN3c108BFloat16ENS0_9NanSumOpsIffEEjfLi4ELi4EEEEEvT1_,"aw",@nobits
	.sectionflags	@""
	.align	16
.nv.shared._ZN2at6native13reduce_kernelILi512ELi1ENS0_8ReduceOpIN3c108BFloat16ENS0_9NanSumOpsIffEEjfLi4ELi4EEEEEvT1_:
	.zero		1040


//--------------------- .nv.shared._ZN2at6native13reduce_kernelILi256ELi2ENS0_8ReduceOpIN3c108BFloat16ENS0_9NanSumOpsIffEEjfLi4ELi4EEEEEvT1_ --------------------------
	.section	.nv.shared._ZN2at6native13reduce_kernelILi256ELi2ENS0_8ReduceOpIN3c108BFloat16ENS0_9NanSumOpsIffEEjfLi4ELi4EEEEEvT1_,"aw",@nobits
	.sectionflags	@""
	.align	16
.nv.shared._ZN2at6native13reduce_kernelILi256ELi2ENS0_8ReduceOpIN3c108BFloat16ENS0_9NanSumOpsIffEEjfLi4ELi4EEEEEvT1_:
	.zero		1040


//--------------------- .nv.shared._ZN2at6native13reduce_kernelILi128ELi4ENS0_8ReduceOpIN3c108BFloat16ENS0_9NanSumOpsIffEEjfLi4ELi4EEEEEvT1_ --------------------------
	.section	.nv.shared._ZN2at6native13reduce_kernelILi128ELi4ENS0_8ReduceOpIN3c108BFloat16ENS0_9NanSumOpsIffEEjfLi4ELi4EEEEEvT1_,"aw",@nobits
	.sectionflags	@""
	.align	16
.nv.shared._ZN2at6native13reduce_kernelILi128ELi4ENS0_8ReduceOpIN3c108BFloat16ENS0_9NanSumOpsIffEEjfLi4ELi4EEEEEvT1_:
	.zero		1040


//--------------------- .nv.shared._ZN2at6native13reduce_kernelILi512ELi1ENS0_8ReduceOpIN3c108BFloat16ENS0_9NanSumOpsIfS4_EEjS4_Li4ELi4EEEEEvT1_ --------------------------
	.section	.nv.shared._ZN2at6native13reduce_kernelILi512ELi1ENS0_8ReduceOpIN3c108BFloat16ENS0_9NanSumOpsIfS4_EEjS4_Li4ELi4EEEEEvT1_,"aw",@nobits
	.sectionflags	@""
	.align	16
.nv.shared._ZN2at6native13reduce_kernelILi512ELi1ENS0_8ReduceOpIN3c108BFloat16ENS0_9NanSumOpsIfS4_EEjS4_Li4ELi4EEEEEvT1_:
	.zero		1040


//--------------------- .nv.shared._ZN2at6native13reduce_kernelILi256ELi2ENS0_8ReduceOpIN3c108BFloat16ENS0_9NanSumOpsIfS4_EEjS4_Li4ELi4EEEEEvT1_ --------------------------
	.section	.nv.shared._ZN2at6native13reduce_kernelILi256ELi2ENS0_8ReduceOpIN3c108BFloat16ENS0_9NanSumOpsIfS4_EEjS4_Li4ELi4EEEEEvT1_,"aw",@nobits
	.sectionflags	@""
	.align	16
.nv.shared._ZN2at6native13reduce_kernelILi256ELi2ENS0_8ReduceOpIN3c108BFloat16ENS0_9NanSumOpsIfS4_EEjS4_Li4ELi4EEEEEvT1_:
	.zero		1040


//--------------------- .nv.shared._ZN2at6native13reduce_kernelILi128ELi4ENS0_8ReduceOpIN3c108BFloat16ENS0_9NanSumOpsIfS4_EEjS4_Li4ELi4EEEEEvT1_ --------------------------
	.section	.nv.shared._ZN2at6native13reduce_kernelILi128ELi4ENS0_8ReduceOpIN3c108BFloat16ENS0_9NanSumOpsIfS4_EEjS4_Li4ELi4EEEEEvT1_,"aw",@nobits
	.sectionflags	@""
	.align	16
.nv.shared._ZN2at6native13reduce_kernelILi128ELi4ENS0_8ReduceOpIN3c108BFloat16ENS0_9NanSumOpsIfS4_EEjS4_Li4ELi4EEEEEvT1_:
	.zero		1040


//--------------------- .nv.shared._ZN2at6native13reduce_kernelILi512ELi1ENS0_8ReduceOpIN3c104HalfENS0_9NanSumOpsIffEEjfLi4ELi4EEEEEvT1_ --------------------------
	.section	.nv.shared._ZN2at6native13reduce_kernelILi512ELi1ENS0_8ReduceOpIN3c104HalfENS0_9NanSumOpsIffEEjfLi4ELi4EEEEEvT1_,"aw",@nobits
	.sectionflags	@""
	.align	16
.nv.shared._ZN2at6native13reduce_kernelILi512ELi1ENS0_8ReduceOpIN3c104HalfENS0_9NanSumOpsIffEEjfLi4ELi4EEEEEvT1_:
	.zero		1040


//--------------------- .nv.shared._ZN2at6native13reduce_kernelILi256ELi2ENS0_8ReduceOpIN3c104HalfENS0_9NanSumOpsIffEEjfLi4ELi4EEEEEvT1_ --------------------------
	.section	.nv.shared._ZN2at6native13reduce_kernelILi256ELi2ENS0_8ReduceOpIN3c104HalfENS0_9NanSumOpsIffEEjfLi4ELi4EEEEEvT1_,"aw",@nobits
	.sectionflags	@""
	.align	16
.nv.shared._ZN2at6native13reduce_kernelILi256ELi2ENS0_8ReduceOpIN3c104HalfENS0_9NanSumOpsIffEEjfLi4ELi4EEEEEvT1_:
	.zero		1040


//--------------------- .nv.shared._ZN2at6native13reduce_kernelILi128ELi4ENS0_8ReduceOpIN3c104HalfENS0_9NanSumOpsIffEEjfLi4ELi4EEEEEvT1_ --------------------------
	.section	.nv.shared._ZN2at6native13reduce_kernelILi128ELi4ENS0_8ReduceOpIN3c104HalfENS0_9NanSumOpsIffEEjfLi4ELi4EEEEEvT1_,"aw",@nobits
	.sectionflags	@""
	.align	16
.nv.shared._ZN2at6native13reduce_kernelILi128ELi4ENS0_8ReduceOpIN3c104HalfENS0_9NanSumOpsIffEEjfLi4ELi4EEEEEvT1_:
	.zero		1040


//--------------------- .nv.shared._ZN2at6native13reduce_kernelILi512ELi1ENS0_8ReduceOpIN3c104HalfENS0_9NanSumOpsIfS4_EEjS4_Li4ELi4EEEEEvT1_ --------------------------
	.section	.nv.shared._ZN2at6native13reduce_kernelILi512ELi1ENS0_8ReduceOpIN3c104HalfENS0_9NanSumOpsIfS4_EEjS4_Li4ELi4EEEEEvT1_,"aw",@nobits
	.sectionflags	@""
	.align	16
.nv.shared._ZN2at6native13reduce_kernelILi512ELi1ENS0_8ReduceOpIN3c104HalfENS0_9NanSumOpsIfS4_EEjS4_Li4ELi4EEEEEvT1_:
	.zero		1040


//--------------------- .nv.shared._ZN2at6native13reduce_kernelILi256ELi2ENS0_8ReduceOpIN3c104HalfENS0_9NanSumOpsIfS4_EEjS4_Li4ELi4EEEEEvT1_ --------------------------
	.section	.nv.shared._ZN2at6native13reduce_kernelILi256ELi2ENS0_8ReduceOpIN3c104HalfENS0_9NanSumOpsIfS4_EEjS4_Li4ELi4EEEEEvT1_,"aw",@nobits
	.sectionflags	@""
	.align	16
.nv.shared._ZN2at6native13reduce_kernelILi256ELi2ENS0_8ReduceOpIN3c104HalfENS0_9NanSumOpsIfS4_EEjS4_Li4ELi4EEEEEvT1_:
	.zero		1040


//--------------------- .nv.shared._ZN2at6native13reduce_kernelILi128ELi4ENS0_8ReduceOpIN3c104HalfENS0_9NanSumOpsIfS4_EEjS4_Li4ELi4EEEEEvT1_ --------------------------
	.section	.nv.shared._ZN2at6native13reduce_kernelILi128ELi4ENS0_8ReduceOpIN3c104HalfENS0_9NanSumOpsIfS4_EEjS4_Li4ELi4EEEEEvT1_,"aw",@nobits
	.sectionflags	@""
	.align	16
.nv.shared._ZN2at6native13reduce_kernelILi128ELi4ENS0_8ReduceOpIN3c104HalfENS0_9NanSumOpsIfS4_EEjS4_Li4ELi4EEEEEvT1_:
	.zero		1040


//--------------------- .nv.shared._ZN2at6native13reduce_kernelILi512ELi1ENS0_8ReduceOpIfNS0_9NanSumOpsIffEEjfLi4ELi4EEEEEvT1_ --------------------------
	.section	.nv.shared._ZN2at6native13reduce_kernelILi512ELi1ENS0_8ReduceOpIfNS0_9NanSumOpsIffEEjfLi4ELi4EEEEEvT1_,"aw",@nobits
	.sectionflags	@""
	.align	16
.nv.shared._ZN2at6native13reduce_kernelILi512ELi1ENS0_8ReduceOpIfNS0_9NanSumOpsIffEEjfLi4ELi4EEEEEvT1_:
	.zero		1040


//--------------------- .nv.shared._ZN2at6native13reduce_kernelILi256ELi2ENS0_8ReduceOpIfNS0_9NanSumOpsIffEEjfLi4ELi4EEEEEvT1_ --------------------------
	.section	.nv.shared._ZN2at6native13reduce_kernelILi256ELi2ENS0_8ReduceOpIfNS0_9NanSumOpsIffEEjfLi4ELi4EEEEEvT1_,"aw",@nobits
	.sectionflags	@""
	.align	16
.nv.shared._ZN2at6native13reduce_kernelILi256ELi2ENS0_8ReduceOpIfNS0_9NanSumOpsIffEEjfLi4ELi4EEEEEvT1_:
	.zero		1040


//--------------------- .nv.shared._ZN2at6native13reduce_kernelILi128ELi4ENS0_8ReduceOpIfNS0_9NanSumOpsIffEEjfLi4ELi4EEEEEvT1_ --------------------------
	.section	.nv.shared._ZN2at6native13reduce_kernelILi128ELi4ENS0_8ReduceOpIfNS0_9NanSumOpsIffEEjfLi4ELi4EEEEEvT1_,"aw",@nobits
	.sectionflags	@""
	.align	16
.nv.shared._ZN2at6native13reduce_kernelILi128ELi4ENS0_8ReduceOpIfNS0_9NanSumOpsIffEEjfLi4ELi4EEEEEvT1_:
	.zero		1040


//--------------------- .nv.shared._ZN2at6native13reduce_kernelILi512ELi1ENS0_8ReduceOpIdNS0_9NanSumOpsIddEEjdLi4ELi4EEEEEvT1_ --------------------------
	.section	.nv.shared._ZN2at6native13reduce_kernelILi512ELi1ENS0_8ReduceOpIdNS0_9NanSumOpsIddEEjdLi4ELi4EEEEEvT1_,"aw",@nobits
	.sectionflags	@""
	.align	16
.nv.shared._ZN2at6native13reduce_kernelILi512ELi1ENS0_8ReduceOpIdNS0_9NanSumOpsIddEEjdLi4ELi4EEEEEvT1_:
	.zero		1040


//--------------------- .nv.shared._ZN2at6native13reduce_kernelILi256ELi2ENS0_8ReduceOpIdNS0_9NanSumOpsIddEEjdLi4ELi4EEEEEvT1_ --------------------------
	.section	.nv.shared._ZN2at6native13reduce_kernelILi256ELi2ENS0_8ReduceOpIdNS0_9NanSumOpsIddEEjdLi4ELi4EEEEEvT1_,"aw",@nobits
	.sectionflags	@""
	.align	16
.nv.shared._ZN2at6native13reduce_kernelILi256ELi2ENS0_8ReduceOpIdNS0_9NanSumOpsIddEEjdLi4ELi4EEEEEvT1_:
	.zero		1040


//--------------------- .nv.shared._ZN2at6native13reduce_kernelILi128ELi4ENS0_8ReduceOpIdNS0_9NanSumOpsIddEEjdLi4ELi4EEEEEvT1_ --------------------------
	.section	.nv.shared._ZN2at6native13reduce_kernelILi128ELi4ENS0_8ReduceOpIdNS0_9NanSumOpsIddEEjdLi4ELi4EEEEEvT1_,"aw",@nobits
	.sectionflags	@""
	.align	16
.nv.shared._ZN2at6native13reduce_kernelILi128ELi4ENS0_8ReduceOpIdNS0_9NanSumOpsIddEEjdLi4ELi4EEEEEvT1_:
	.zero		1040


//--------------------- .nv.shared._ZN2at6native13reduce_kernelILi512ELi1ENS0_8ReduceOpIN3c108BFloat16ENS0_14func_wrapper_tIfZNS0_11sum_functorIS4_ffEclERNS_14TensorIteratorEEUlffE_EEjfLi4ELi8EEEEEvT1_ --------------------------
	.section	.nv.shared._ZN2at6native13reduce_kernelILi512ELi1ENS0_8ReduceOpIN3c108BFloat16ENS0_14func_wrapper_tIfZNS0_11sum_functorIS4_ffEclERNS_14TensorIteratorEEUlffE_EEjfLi4ELi8EEEEEvT1_,"aw",@nobits
	.sectionflags	@""
	.align	16
.nv.shared._ZN2at6native13reduce_kernelILi512ELi1ENS0_8ReduceOpIN3c108BFloat16ENS0_14func_wrapper_tIfZNS0_11sum_functorIS4_ffEclERNS_14TensorIteratorEEUlffE_EEjfLi4ELi8EEEEEvT1_:
	.zero		1040


//--------------------- .nv.shared._ZN2at6native13reduce_kernelILi256ELi2ENS0_8ReduceOpIN3c108BFloat16ENS0_14func_wrapper_tIfZNS0_11sum_functorIS4_ffEclERNS_14TensorIteratorEEUlffE_EEjfLi4ELi8EEEEEvT1_ --------------------------
	.section	.nv.shared._ZN2at6native13reduce_kernelILi256ELi2ENS0_8ReduceOpIN3c108BFloat16ENS0_14func_wrapper_tIfZNS0_11sum_functorIS4_ffEclERNS_14TensorIteratorEEUlffE_EEjfLi4ELi8EEEEEvT1_,"aw",@nobits
	.sectionflags	@""
	.align	16
.nv.shared._ZN2at6native13reduce_kernelILi256ELi2ENS0_8ReduceOpIN3c108BFloat16ENS0_14func_wrapper_tIfZNS0_11sum_functorIS4_ffEclERNS_14TensorIteratorEEUlffE_EEjfLi4ELi8EEEEEvT1_:
	.zero		1040


//--------------------- .nv.shared._ZN2at6native13reduce_kernelILi128ELi4ENS0_8ReduceOpIN3c108BFloat16ENS0_14func_wrapper_tIfZNS0_11sum_functorIS4_ffEclERNS_14TensorIteratorEEUlffE_EEjfLi4ELi8EEEEEvT1_ --------------------------
	.section	.nv.shared._ZN2at6native13reduce_kernelILi128ELi4ENS0_8ReduceOpIN3c108BFloat16ENS0_14func_wrapper_tIfZNS0_11sum_functorIS4_ffEclERNS_14TensorIteratorEEUlffE_EEjfLi4ELi8EEEEEvT1_,"aw",@nobits
	.sectionflags	@""
	.align	16
.nv.shared._ZN2at6native13reduce_kernelILi128ELi4ENS0_8ReduceOpIN3c108BFloat16ENS0_14func_wrapper_tIfZNS0_11sum_functorIS4_ffEclERNS_14TensorIteratorEEUlffE_EEjfLi4ELi8EEEEEvT1_:
	.zero		1040


//--------------------- .nv.shared._ZN2at6native13reduce_kernelILi512ELi1ENS0_8ReduceOpIN3c108BFloat16ENS0_14func_wrapper_tIS4_ZNS0_11sum_functorIS4_fS4_EclERNS_14TensorIteratorEEUlffE_EEjS4_Li4ELi8EEEEEvT1_ --------------------------
	.section	.nv.shared._ZN2at6native13reduce_kernelILi512ELi1ENS0_8ReduceOpIN3c108BFloat16ENS0_14func_wrapper_tIS4_ZNS0_11sum_functorIS4_fS4_EclERNS_14TensorIteratorEEUlffE_EEjS4_Li4ELi8EEEEEvT1_,"aw",@nobits
	.sectionflags	@""
	.align	16
.nv.shared._ZN2at6native13reduce_kernelILi512ELi1ENS0_8ReduceOpIN3c108BFloat16ENS0_14func_wrapper_tIS4_ZNS0_11sum_functorIS4_fS4_EclERNS_14TensorIteratorEEUlffE_EEjS4_Li4ELi8EEEEEvT1_:
	.zero		1040


//--------------------- .nv.shared._ZN2at6native13reduce_kernelILi256ELi2ENS0_8ReduceOpIN3c108BFloat16ENS0_14func_wrapper_tIS4_ZNS0_11sum_functorIS4_fS4_EclERNS_14TensorIteratorEEUlffE_EEjS4_Li4ELi8EEEEEvT1_ --------------------------
	.section	.nv.shared._ZN2at6native13reduce_kernelILi256ELi2ENS0_8ReduceOpIN3c108BFloat16ENS0_14func_wrapper_tIS4_ZNS0_11sum_functorIS4_fS4_EclERNS_14TensorIteratorEEUlffE_EEjS4_Li4ELi8EEEEEvT1_,"aw",@nobits
	.sectionflags	@""
	.align	16
.nv.shared._ZN2at6native13reduce_kernelILi256ELi2ENS0_8ReduceOpIN3c108BFloat16ENS0_14func_wrapper_tIS4_ZNS0_11sum_functorIS4_fS4_EclERNS_14TensorIteratorEEUlffE_EEjS4_Li4ELi8EEEEEvT1_:
	.zero		1040


//--------------------- .nv.shared._ZN2at6native13reduce_kernelILi128ELi4ENS0_8ReduceOpIN3c108BFloat16ENS0_14func_wrapper_tIS4_ZNS0_11sum_functorIS4_fS4_EclERNS_14TensorIteratorEEUlffE_EEjS4_Li4ELi8EEEEEvT1_ --------------------------
	.section	.nv.shared._ZN2at6native13reduce_kernelILi128ELi4ENS0_8ReduceOpIN3c108BFloat16ENS0_14func_wrapper_tIS4_ZNS0_11sum_functorIS4_fS4_EclERNS_14TensorIteratorEEUlffE_EEjS4_Li4ELi8EEEEEvT1_,"aw",@nobits
	.sectionflags	@""
	.align	16
.nv.shared._ZN2at6native13reduce_kernelILi128ELi4ENS0_8ReduceOpIN3c108BFloat16ENS0_14func_wrapper_tIS4_ZNS0_11sum_functorIS4_fS4_EclERNS_14TensorIteratorEEUlffE_EEjS4_Li4ELi8EEEEEvT1_:
	.zero		1040


//--------------------- .nv.shared._ZN2at6native13reduce_kernelILi512ELi1ENS0_8ReduceOpIN3c104HalfENS0_14func_wrapper_tIfZNS0_11sum_functorIS4_ffEclERNS_14TensorIteratorEEUlffE_EEjfLi4ELi8EEEEEvT1_ --------------------------
	.section	.nv.shared._ZN2at6native13reduce_kernelILi512ELi1ENS0_8ReduceOpIN3c104HalfENS0_14func_wrapper_tIfZNS0_11sum_functorIS4_ffEclERNS_14TensorIteratorEEUlffE_EEjfLi4ELi8EEEEEvT1_,"aw",@nobits
	.sectionflags	@""
	.align	16
.nv.shared._ZN2at6native13reduce_kernelILi512ELi1ENS0_8ReduceOpIN3c104HalfENS0_14func_wrapper_tIfZNS0_11sum_functorIS4_ffEclERNS_14TensorIteratorEEUlffE_EEjfLi4ELi8EEEEEvT1_:
	.zero		1040


//--------------------- .nv.shared._ZN2at6native13reduce_kernelILi256ELi2ENS0_8ReduceOpIN3c104HalfENS0_14func_wrapper_tIfZNS0_11sum_functorIS4_ffEclERNS_14TensorIteratorEEUlffE_EEjfLi4ELi8EEEEEvT1_ --------------------------
	.section	.nv.shared._ZN2at6native13reduce_kernelILi256ELi2ENS0_8ReduceOpIN3c104HalfENS0_14func_wrapper_tIfZNS0_11sum_functorIS4_ffEclERNS_14TensorIteratorEEUlffE_EEjfLi4ELi8EEEEEvT1_,"aw",@nobits
	.sectionflags	@""
	.align	16
.nv.shared._ZN2at6native13reduce_kernelILi256ELi2ENS0_8ReduceOpIN3c104HalfENS0_14func_wrapper_tIfZNS0_11sum_functorIS4_ffEclERNS_14TensorIteratorEEUlffE_EEjfLi4ELi8EEEEEvT1_:
	.zero		1040


//--------------------- .nv.shared._ZN2at6native13reduce_kernelILi128ELi4ENS0_8ReduceOpIN3c104HalfENS0_14func_wrapper_tIfZNS0_11sum_functorIS4_ffEclERNS_14TensorIteratorEEUlffE_EEjfLi4ELi8EEEEEvT1_ --------------------------
	.section	.nv.shared._ZN2at6native13reduce_kernelILi128ELi4ENS0_8ReduceOpIN3c104HalfENS0_14func_wrapper_tIfZNS0_11sum_functorIS4_ffEclERNS_14TensorIteratorEEUlffE_EEjfLi4ELi8EEEEEvT1_,"aw",@nobits
	.sectionflags	@""
	.align	16
.nv.shared._ZN2at6native13reduce_kernelILi128ELi4ENS0_8ReduceOpIN3c104HalfENS0_14func_wrapper_tIfZNS0_11sum_functorIS4_ffEclERNS_14TensorIteratorEEUlffE_EEjfLi4ELi8EEEEEvT1_:
	.zero		1040


//--------------------- .nv.shared._ZN2at6native13reduce_kernelILi512ELi1ENS0_8ReduceOpIN3c104HalfENS0_14func_wrapper_tIS4_ZNS0_11sum_functorIS4_fS4_EclERNS_14TensorIteratorEEUlffE_EEjS4_Li4ELi8EEEEEvT1_ --------------------------
	.section	.nv.shared._ZN2at6native13reduce_kernelILi512ELi1ENS0_8ReduceOpIN3c104HalfENS0_14func_wrapper_tIS4_ZNS0_11sum_functorIS4_fS4_EclERNS_14TensorIteratorEEUlffE_EEjS4_Li4ELi8EEEEEvT1_,"aw",@nobits
	.sectionflags	@""
	.align	16
.nv.shared._ZN2at6native13reduce_kernelILi512ELi1ENS0_8ReduceOpIN3c104HalfENS0_14func_wrapper_tIS4_ZNS0_11sum_functorIS4_fS4_EclERNS_14TensorIteratorEEUlffE_EEjS4_Li4ELi8EEEEEvT1_:
	.zero		1040


//--------------------- .nv.shared._ZN2at6native13reduce_kernelILi256ELi2ENS0_8ReduceOpIN3c104HalfENS0_14func_wrapper_tIS4_ZNS0_11sum_functorIS4_fS4_EclERNS_14TensorIteratorEEUlffE_EEjS4_Li4ELi8EEEEEvT1_ --------------------------
	.section	.nv.shared._ZN2at6native13reduce_kernelILi256ELi2ENS0_8ReduceOpIN3c104HalfENS0_14func_wrapper_tIS4_ZNS0_11sum_functorIS4_fS4_EclERNS_14TensorIteratorEEUlffE_EEjS4_Li4ELi8EEEEEvT1_,"aw",@nobits
	.sectionflags	@""
	.align	16
.nv.shared._ZN2at6native13reduce_kernelILi256ELi2ENS0_8ReduceOpIN3c104HalfENS0_14func_wrapper_tIS4_ZNS0_11sum_functorIS4_fS4_EclERNS_14TensorIteratorEEUlffE_EEjS4_Li4ELi8EEEEEvT1_:
	.zero		1040


//--------------------- .nv.shared._ZN2at6native13reduce_kernelILi128ELi4ENS0_8ReduceOpIN3c104HalfENS0_14func_wrapper_tIS4_ZNS0_11sum_functorIS4_fS4_EclERNS_14TensorIteratorEEUlffE_EEjS4_Li4ELi8EEEEEvT1_ --------------------------
	.section	.nv.shared._ZN2at6native13reduce_kernelILi128ELi4ENS0_8ReduceOpIN3c104HalfENS0_14func_wrapper_tIS4_ZNS0_11sum_functorIS4_fS4_EclERNS_14TensorIteratorEEUlffE_EEjS4_Li4ELi8EEEEEvT1_,"aw",@nobits
	.sectionflags	@""
	.align	16
.nv.shared._ZN2at6native13reduce_kernelILi128ELi4ENS0_8ReduceOpIN3c104HalfENS0_14func_wrapper_tIS4_ZNS0_11sum_functorIS4_fS4_EclERNS_14TensorIteratorEEUlffE_EEjS4_Li4ELi8EEEEEvT1_:
	.zero		1040


//--------------------- .nv.shared._ZN2at6native13reduce_kernelILi512ELi1ENS0_8ReduceOpIbNS0_14func_wrapper_tIbZNS0_11sum_functorIbbbEclERNS_14TensorIteratorEEUlbbE_EEjbLi4ELi4EEEEEvT1_ --------------------------
	.section	.nv.shared._ZN2at6native13reduce_kernelILi512ELi1ENS0_8ReduceOpIbNS0_14func_wrapper_tIbZNS0_11sum_functorIbbbEclERNS_14TensorIteratorEEUlbbE_EEjbLi4ELi4EEEEEvT1_,"aw",@nobits
	.sectionflags	@""
	.align	16
.nv.shared._ZN2at6native13reduce_kernelILi512ELi1ENS0_8ReduceOpIbNS0_14func_wrapper_tIbZNS0_11sum_functorIbbbEclERNS_14TensorIteratorEEUlbbE_EEjbLi4ELi4EEEEEvT1_:
	.zero		1040


//--------------------- .nv.shared._ZN2at6native13reduce_kernelILi256ELi2ENS0_8ReduceOpIbNS0_14func_wrapper_tIbZNS0_11sum_functorIbbbEclERNS_14TensorIteratorEEUlbbE_EEjbLi4ELi4EEEEEvT1_ --------------------------
	.section	.nv.shared._ZN2at6native13reduce_kernelILi256ELi2ENS0_8ReduceOpIbNS0_14func_wrapper_tIbZNS0_11sum_functorIbbbEclERNS_14TensorIteratorEEUlbbE_EEjbLi4ELi4EEEEEvT1_,"aw",@nobits
	.sectionflags	@""
	.align	16
.nv.shared._ZN2at6native13reduce_kernelILi256ELi2ENS0_8ReduceOpIbNS0_14func_wrapper_tIbZNS0_11sum_functorIbbbEclERNS_14TensorIteratorEEUlbbE_EEjbLi4ELi4EEEEEvT1_:
	.zero		1040


//--------------------- .nv.shared._ZN2at6native13reduce_kernelILi128ELi4ENS0_8ReduceOpIbNS0_14func_wrapper_tIbZNS0_11sum_functorIbbbEclERNS_14TensorIteratorEEUlbbE_EEjbLi4ELi4EEEEEvT1_ --------------------------
	.section	.nv.shared._ZN2at6native13reduce_kernelILi128ELi4ENS0_8ReduceOpIbNS0_14func_wrapper_tIbZNS0_11sum_functorIbbbEclERNS_14TensorIteratorEEUlbbE_EEjbLi4ELi4EEEEEvT1_,"aw",@nobits
	.sectionflags	@""
	.align	16
.nv.shared._ZN2at6native13reduce_kernelILi128ELi4ENS0_8ReduceOpIbNS0_14func_wrapper_tIbZNS0_11sum_functorIbbbEclERNS_14TensorIteratorEEUlbbE_EEjbLi4ELi4EEEEEvT1_:
	.zero		1040


//--------------------- .nv.shared._ZN2at6native13reduce_kernelILi512ELi1ENS0_8ReduceOpIN3c107complexIfEENS0_14func_wrapper_tIS5_ZNS0_11sum_functorIS5_S5_S5_EclERNS_14TensorIteratorEEUlS5_S5_E_EEjS5_Li4ELi4EEEEEvT1_ --------------------------
	.section	.nv.shared._ZN2at6native13reduce_kernelILi512ELi1ENS0_8ReduceOpIN3c107complexIfEENS0_14func_wrapper_tIS5_ZNS0_11sum_functorIS5_S5_S5_EclERNS_14TensorIteratorEEUlS5_S5_E_EEjS5_Li4ELi4EEEEEvT1_,"aw",@nobits
	.sectionflags	@""
	.align	16
.nv.shared._ZN2at6native13reduce_kernelILi512ELi1ENS0_8ReduceOpIN3c107complexIfEENS0_14func_wrapper_tIS5_ZNS0_11sum_functorIS5_S5_S5_EclERNS_14TensorIteratorEEUlS5_S5_E_EEjS5_Li4ELi4EEEEEvT1_:
	.zero		1040


//--------------------- .nv.shared._ZN2at6native13reduce_kernelILi256ELi2ENS0_8ReduceOpIN3c107complexIfEENS0_14func_wrapper_tIS5_ZNS0_11sum_functorIS5_S5_S5_EclERNS_14TensorIteratorEEUlS5_S5_E_EEjS5_Li4ELi4EEEEEvT1_ --------------------------
	.section	.nv.shared._ZN2at6native13reduce_kernelILi256ELi2ENS0_8ReduceOpIN3c107complexIfEENS0_14func_wrapper_tIS5_ZNS0_11sum_functorIS5_S5_S5_EclERNS_14TensorIteratorEEUlS5_S5_E_EEjS5_Li4ELi4EEEEEvT1_,"aw",@nobits
	.sectionflags	@""
	.align	16
.nv.shared._ZN2at6native13reduce_kernelILi256ELi2ENS0_8ReduceOpIN3c107complexIfEENS0_14func_wrapper_tIS5_ZNS0_11sum_functorIS5_S5_S5_EclERNS_14TensorIteratorEEUlS5_S5_E_EEjS5_Li4ELi4EEEEEvT1_:
	.zero		1040


//--------------------- .nv.shared._ZN2at6native13reduce_kernelILi128ELi4ENS0_8ReduceOpIN3c107complexIfEENS0_14func_wrapper_tIS5_ZNS0_11sum_functorIS5_S5_S5_EclERNS_14TensorIteratorEEUlS5_S5_E_EEjS5_Li4ELi4EEEEEvT1_ --------------------------
	.section	.nv.shared._ZN2at6native13reduce_kernelILi128ELi4ENS0_8ReduceOpIN3c107complexIfEENS0_14func_wrapper_tIS5_ZNS0_11sum_functorIS5_S5_S5_EclERNS_14TensorIteratorEEUlS5_S5_E_EEjS5_Li4ELi4EEEEEvT1_,"aw",@nobits
	.sectionflags	@""
	.align	16
.nv.shared._ZN2at6native13reduce_kernelILi128ELi4ENS0_8ReduceOpIN3c107complexIfEENS0_14func_wrapper_tIS5_ZNS0_11sum_functorIS5_S5_S5_EclERNS_14TensorIteratorEEUlS5_S5_E_EEjS5_Li4ELi4EEEEEvT1_:
	.zero		1040


//--------------------- .nv.shared._ZN2at6native13reduce_kernelILi256ELi1ENS0_8ReduceOpIN3c107complexIdEENS0_14func_wrapper_tIS5_ZNS0_11sum_functorIS5_S5_S5_EclERNS_14TensorIteratorEEUlS5_S5_E_EEjS5_Li4ELi4EEEEEvT1_ --------------------------
	.section	.nv.shared._ZN2at6native13reduce_kernelILi256ELi1ENS0_8ReduceOpIN3c107complexIdEENS0_14func_wrapper_tIS5_ZNS0_11sum_functorIS5_S5_S5_EclERNS_14TensorIteratorEEUlS5_S5_E_EEjS5_Li4ELi4EEEEEvT1_,"aw",@nobits
	.sectionflags	@""
	.align	16
.nv.shared._ZN2at6native13reduce_kernelILi256ELi1ENS0_8ReduceOpIN3c107complexIdEENS0_14func_wrapper_tIS5_ZNS0_11sum_functorIS5_S5_S5_EclERNS_14TensorIteratorEEUlS5_S5_E_EEjS5_Li4ELi4EEEEEvT1_:
	.zero		1040


//--------------------- .nv.shared._ZN2at6native13reduce_kernelILi128ELi2ENS0_8ReduceOpIN3c107complexIdEENS0_14func_wrapper_tIS5_ZNS0_11sum_functorIS5_S5_S5_EclERNS_14TensorIteratorEEUlS5_S5_E_EEjS5_Li4ELi4EEEEEvT1_ --------------------------
	.section	.nv.shared._ZN2at6native13reduce_kernelILi128ELi2ENS0_8ReduceOpIN3c107complexIdEENS0_14func_wrapper_tIS5_ZNS0_11sum_functorIS5_S5_S5_EclERNS_14TensorIteratorEEUlS5_S5_E_EEjS5_Li4ELi4EEEEEvT1_,"aw",@nobits
	.sectionflags	@""
	.align	16
.nv.shared._ZN2at6native13reduce_kernelILi128ELi2ENS0_8ReduceOpIN3c107complexIdEENS0_14func_wrapper_tIS5_ZNS0_11sum_functorIS5_S5_S5_EclERNS_14TensorIteratorEEUlS5_S5_E_EEjS5_Li4ELi4EEEEEvT1_:
	.zero		1040


//--------------------- .nv.shared._ZN2at6native13reduce_kernelILi64ELi4ENS0_8ReduceOpIN3c107complexIdEENS0_14func_wrapper_tIS5_ZNS0_11sum_functorIS5_S5_S5_EclERNS_14TensorIteratorEEUlS5_S5_E_EEjS5_Li4ELi4EEEEEvT1_ --------------------------
	.section	.nv.shared._ZN2at6native13reduce_kernelILi64ELi4ENS0_8ReduceOpIN3c107complexIdEENS0_14func_wrapper_tIS5_ZNS0_11sum_functorIS5_S5_S5_EclERNS_14TensorIteratorEEUlS5_S5_E_EEjS5_Li4ELi4EEEEEvT1_,"aw",@nobits
	.sectionflags	@""
	.align	16
.nv.shared._ZN2at6native13reduce_kernelILi64ELi4ENS0_8ReduceOpIN3c107complexIdEENS0_14func_wrapper_tIS5_ZNS0_11sum_functorIS5_S5_S5_EclERNS_14TensorIteratorEEUlS5_S5_E_EEjS5_Li4ELi4EEEEEvT1_:
	.zero		1040


//--------------------- .nv.shared._ZN2at6native13reduce_kernelILi512ELi1ENS0_8ReduceOpIfNS0_14func_wrapper_tIfZNS0_11sum_functorIfffEclERNS_14TensorIteratorEEUlffE_EEjfLi4ELi4EEEEEvT1_ --------------------------
	.section	.nv.shared._ZN2at6native13reduce_kernelILi512ELi1ENS0_8ReduceOpIfNS0_14func_wrapper_tIfZNS0_11sum_functorIfffEclERNS_14TensorIteratorEEUlffE_EEjfLi4ELi4EEEEEvT1_,"aw",@nobits
	.sectionflags	@""
	.align	16
.nv.shared._ZN2at6native13reduce_kernelILi512ELi1ENS0_8ReduceOpIfNS0_14func_wrapper_tIfZNS0_11sum_functorIfffEclERNS_14TensorIteratorEEUlffE_EEjfLi4ELi4EEEEEvT1_:
	.zero		1040


//--------------------- .nv.shared._ZN2at6native13reduce_kernelILi256ELi2ENS0_8ReduceOpIfNS0_14func_wrapper_tIfZNS0_11sum_functorIfffEclERNS_14TensorIteratorEEUlffE_EEjfLi4ELi4EEEEEvT1_ --------------------------
	.section	.nv.shared._ZN2at6native13reduce_kernelILi256ELi2ENS0_8ReduceOpIfNS0_14func_wrapper_tIfZNS0_11sum_functorIfffEclERNS_14TensorIteratorEEUlffE_EEjfLi4ELi4EEEEEvT1_,"aw",@nobits
	.sectionflags	@""
	.align	16
.nv.shared._ZN2at6native13reduce_kernelILi256ELi2ENS0_8ReduceOpIfNS0_14func_wrapper_tIfZNS0_11sum_functorIfffEclERNS_14TensorIteratorEEUlffE_EEjfLi4ELi4EEEEEvT1_:
	.zero		1040


//--------------------- .nv.shared._ZN2at6native13reduce_kernelILi128ELi4ENS0_8ReduceOpIfNS0_14func_wrapper_tIfZNS0_11sum_functorIfffEclERNS_14TensorIteratorEEUlffE_EEjfLi4ELi4EEEEEvT1_ --------------------------
	.section	.nv.shared._ZN2at6native13reduce_kernelILi128ELi4ENS0_8ReduceOpIfNS0_14func_wrapper_tIfZNS0_11sum_functorIfffEclERNS_14TensorIteratorEEUlffE_EEjfLi4ELi4EEEEEvT1_,"aw",@nobits
	.sectionflags	@""
	.align	16
.nv.shared._ZN2at6native13reduce_kernelILi128ELi4ENS0_8ReduceOpIfNS0_14func_wrapper_tIfZNS0_11sum_functorIfffEclERNS_14TensorIteratorEEUlffE_EEjfLi4ELi4EEEEEvT1_:
	.zero		1040


//--------------------- .nv.shared._ZN2at6native13reduce_kernelILi512ELi1ENS0_8ReduceOpIdNS0_14func_wrapper_tIdZNS0_11sum_functorIdddEclERNS_14TensorIteratorEEUlddE_EEjdLi4ELi4EEEEEvT1_ --------------------------
	.section	.nv.shared._ZN2at6native13reduce_kernelILi512ELi1ENS0_8ReduceOpIdNS0_14func_wrapper_tIdZNS0_11sum_functorIdddEclERNS_14TensorIteratorEEUlddE_EEjdLi4ELi4EEEEEvT1_,"aw",@nobits
	.sectionflags	@""
	.align	16
.nv.shared._ZN2at6native13reduce_kernelILi512ELi1ENS0_8ReduceOpIdNS0_14func_wrapper_tIdZNS0_11sum_functorIdddEclERNS_14TensorIteratorEEUlddE_EEjdLi4ELi4EEEEEvT1_:
	.zero		1040


//--------------------- .nv.shared._ZN2at6native13reduce_kernelILi256ELi2ENS0_8ReduceOpIdNS0_14func_wrapper_tIdZNS0_11sum_functorIdddEclERNS_14TensorIteratorEEUlddE_EEjdLi4ELi4EEEEEvT1_ --------------------------
	.section	.nv.shared._ZN2at6native13reduce_kernelILi256ELi2ENS0_8ReduceOpIdNS0_14func_wrapper_tIdZNS0_11sum_functorIdddEclERNS_14TensorIteratorEEUlddE_EEjdLi4ELi4EEEEEvT1_,"aw",@nobits
	.sectionflags	@""
	.align	16
.nv.shared._ZN2at6native13reduce_kernelILi256ELi2ENS0_8ReduceOpIdNS0_14func_wrapper_tIdZNS0_11sum_functorIdddEclERNS_14TensorIteratorEEUlddE_EEjdLi4ELi4EEEEEvT1_:
	.zero		1040


//--------------------- .nv.shared._ZN2at6native13reduce_kernelILi128ELi4ENS0_8ReduceOpIdNS0_14func_wrapper_tIdZNS0_11sum_functorIdddEclERNS_14TensorIteratorEEUlddE_EEjdLi4ELi4EEEEEvT1_ --------------------------
	.section	.nv.shared._ZN2at6native13reduce_kernelILi128ELi4ENS0_8ReduceOpIdNS0_14func_wrapper_tIdZNS0_11sum_functorIdddEclERNS_14TensorIteratorEEUlddE_EEjdLi4ELi4EEEEEvT1_,"aw",@nobits
	.sectionflags	@""
	.align	16
.nv.shared._ZN2at6native13reduce_kernelILi128ELi4ENS0_8ReduceOpIdNS0_14func_wrapper_tIdZNS0_11sum_functorIdddEclERNS_14TensorIteratorEEUlddE_EEjdLi4ELi4EEEEEvT1_:
	.zero		1040


//--------------------- .nv.shared._ZN2at6native13reduce_kernelILi512ELi1ENS0_8ReduceOpIsNS0_14func_wrapper_tIsZNS0_11sum_functorIsssEclERNS_14TensorIteratorEEUlssE_EEjsLi4ELi8EEEEEvT1_ --------------------------
	.section	.nv.shared._ZN2at6native13reduce_kernelILi512ELi1ENS0_8ReduceOpIsNS0_14func_wrapper_tIsZNS0_11sum_functorIsssEclERNS_14TensorIteratorEEUlssE_EEjsLi4ELi8EEEEEvT1_,"aw",@nobits
	.sectionflags	@""
	.align	16
.nv.shared._ZN2at6native13reduce_kernelILi512ELi1ENS0_8ReduceOpIsNS0_14func_wrapper_tIsZNS0_11sum_functorIsssEclERNS_14TensorIteratorEEUlssE_EEjsLi4ELi8EEEEEvT1_:
	.zero		1040


//--------------------- .nv.shared._ZN2at6native13reduce_kernelILi256ELi2ENS0_8ReduceOpIsNS0_14func_wrapper_tIsZNS0_11sum_functorIsssEclERNS_14TensorIteratorEEUlssE_EEjsLi4ELi8EEEEEvT1_ --------------------------
	.section	.nv.shared._ZN2at6native13reduce_kernelILi256ELi2ENS0_8ReduceOpIsNS0_14func_wrapper_tIsZNS0_11sum_functorIsssEclERNS_14TensorIteratorEEUlssE_EEjsLi4ELi8EEEEEvT1_,"aw",@nobits
	.sectionflags	@""
	.align	16
.nv.shared._ZN2at6native13reduce_kernelILi256ELi2ENS0_8ReduceOpIsNS0_14func_wrapper_tIsZNS0_11sum_functorIsssEclERNS_14TensorIteratorEEUlssE_EEjsLi4ELi8EEEEEvT1_:
	.zero		1040


//--------------------- .nv.shared._ZN2at6native13reduce_kernelILi128ELi4ENS0_8ReduceOpIsNS0_14func_wrapper_tIsZNS0_11sum_functorIsssEclERNS_14TensorIteratorEEUlssE_EEjsLi4ELi8EEEEEvT1_ --------------------------
	.section	.nv.shared._ZN2at6native13reduce_kernelILi128ELi4ENS0_8ReduceOpIsNS0_14func_wrapper_tIsZNS0_11sum_functorIsssEclERNS_14TensorIteratorEEUlssE_EEjsLi4ELi8EEEEEvT1_,"aw",@nobits
	.sectionflags	@""
	.align	16
.nv.shared._ZN2at6native13reduce_kernelILi128ELi4ENS0_8ReduceOpIsNS0_14func_wrapper_tIsZNS0_11sum_functorIsssEclERNS_14TensorIteratorEEUlssE_EEjsLi4ELi8EEEEEvT1_:
	.zero		1040


//--------------------- .nv.shared._ZN2at6native13reduce_kernelILi512ELi1ENS0_8ReduceOpIlNS0_14func_wrapper_tIlZNS0_11sum_functorIlllEclERNS_14TensorIteratorEEUlllE_EEjlLi4ELi4EEEEEvT1_ --------------------------
	.section	.nv.shared._ZN2at6native13reduce_kernelILi512ELi1ENS0_8ReduceOpIlNS0_14func_wrapper_tIlZNS0_11sum_functorIlllEclERNS_14TensorIteratorEEUlllE_EEjlLi4ELi4EEEEEvT1_,"aw",@nobits
	.sectionflags	@""
	.align	16
.nv.shared._ZN2at6native13reduce_kernelILi512ELi1ENS0_8ReduceOpIlNS0_14func_wrapper_tIlZNS0_11sum_functorIlllEclERNS_14TensorIteratorEEUlllE_EEjlLi4ELi4EEEEEvT1_:
	.zero		1040


//--------------------- .nv.shared._ZN2at6native13reduce_kernelILi256ELi2ENS0_8ReduceOpIlNS0_14func_wrapper_tIlZNS0_11sum_functorIlllEclERNS_14TensorIteratorEEUlllE_EEjlLi4ELi4EEEEEvT1_ --------------------------
	.section	.nv.shared._ZN2at6native13reduce_kernelILi256ELi2ENS0_8ReduceOpIlNS0_14func_wrapper_tIlZNS0_11sum_functorIlllEclERNS_14TensorIteratorEEUlllE_EEjlLi4ELi4EEEEEvT1_,"aw",@nobits
	.sectionflags	@""
	.align	16
.nv.shared._ZN2at6native13reduce_kernelILi256ELi2ENS0_8ReduceOpIlNS0_14func_wrapper_tIlZNS0_11sum_functorIlllEclERNS_14TensorIteratorEEUlllE_EEjlLi4ELi4EEEEEvT1_:
	.zero		1040


//--------------------- .nv.shared._ZN2at6native13reduce_kernelILi128ELi4ENS0_8ReduceOpIlNS0_14func_wrapper_tIlZNS0_11sum_functorIlllEclERNS_14TensorIteratorEEUlllE_EEjlLi4ELi4EEEEEvT1_ --------------------------
	.section	.nv.shared._ZN2at6native13reduce_kernelILi128ELi4ENS0_8ReduceOpIlNS0_14func_wrapper_tIlZNS0_11sum_functorIlllEclERNS_14TensorIteratorEEUlllE_EEjlLi4ELi4EEEEEvT1_,"aw",@nobits
	.sectionflags	@""
	.align	16
.nv.shared._ZN2at6native13reduce_kernelILi128ELi4ENS0_8ReduceOpIlNS0_14func_wrapper_tIlZNS0_11sum_functorIlllEclERNS_14TensorIteratorEEUlllE_EEjlLi4ELi4EEEEEvT1_:
	.zero		1040


//--------------------- .nv.shared._ZN2at6native13reduce_kernelILi512ELi1ENS0_8ReduceOpIiNS0_14func_wrapper_tIiZNS0_11sum_functorIiiiEclERNS_14TensorIteratorEEUliiE_EEjiLi4ELi4EEEEEvT1_ --------------------------
	.section	.nv.shared._ZN2at6native13reduce_kernelILi512ELi1ENS0_8ReduceOpIiNS0_14func_wrapper_tIiZNS0_11sum_functorIiiiEclERNS_14TensorIteratorEEUliiE_EEjiLi4ELi4EEEEEvT1_,"aw",@nobits
	.sectionflags	@""
	.align	16
.nv.shared._ZN2at6native13reduce_kernelILi512ELi1ENS0_8ReduceOpIiNS0_14func_wrapper_tIiZNS0_11sum_functorIiiiEclERNS_14TensorIteratorEEUliiE_EEjiLi4ELi4EEEEEvT1_:
	.zero		1040


//--------------------- .nv.shared._ZN2at6native13reduce_kernelILi256ELi2ENS0_8ReduceOpIiNS0_14func_wrapper_tIiZNS0_11sum_functorIiiiEclERNS_14TensorIteratorEEUliiE_EEjiLi4ELi4EEEEEvT1_ --------------------------
	.section	.nv.shared._ZN2at6native13reduce_kernelILi256ELi2ENS0_8ReduceOpIiNS0_14func_wrapper_tIiZNS0_11sum_functorIiiiEclERNS_14TensorIteratorEEUliiE_EEjiLi4ELi4EEEEEvT1_,"aw",@nobits
	.sectionflags	@""
	.align	16
.nv.shared._ZN2at6native13reduce_kernelILi256ELi2ENS0_8ReduceOpIiNS0_14func_wrapper_tIiZNS0_11sum_functorIiiiEclERNS_14TensorIteratorEEUliiE_EEjiLi4ELi4EEEEEvT1_:
	.zero		1040


//--------------------- .nv.shared._ZN2at6native13reduce_kernelILi128ELi4ENS0_8ReduceOpIiNS0_14func_wrapper_tIiZNS0_11sum_functorIiiiEclERNS_14TensorIteratorEEUliiE_EEjiLi4ELi4EEEEEvT1_ --------------------------
	.section	.nv.shared._ZN2at6native13reduce_kernelILi128ELi4ENS0_8ReduceOpIiNS0_14func_wrapper_tIiZNS0_11sum_functorIiiiEclERNS_14TensorIteratorEEUliiE_EEjiLi4ELi4EEEEEvT1_,"aw",@nobits
	.sectionflags	@""
	.align	16
.nv.shared._ZN2at6native13reduce_kernelILi128ELi4ENS0_8ReduceOpIiNS0_14func_wrapper_tIiZNS0_11sum_functorIiiiEclERNS_14TensorIteratorEEUliiE_EEjiLi4ELi4EEEEEvT1_:
	.zero		1040


//--------------------- .nv.shared._ZN2at6native13reduce_kernelILi512ELi1ENS0_8ReduceOpIaNS0_14func_wrapper_tIaZNS0_11sum_functorIaaaEclERNS_14TensorIteratorEEUlaaE_EEjaLi4ELi4EEEEEvT1_ --------------------------
	.section	.nv.shared._ZN2at6native13reduce_kernelILi512ELi1ENS0_8ReduceOpIaNS0_14func_wrapper_tIaZNS0_11sum_functorIaaaEclERNS_14TensorIteratorEEUlaaE_EEjaLi4ELi4EEEEEvT1_,"aw",@nobits
	.sectionflags	@""
	.align	16
.nv.shared._ZN2at6native13reduce_kernelILi512ELi1ENS0_8ReduceOpIaNS0_14func_wrapper_tIaZNS0_11sum_functorIaaaEclERNS_14TensorIteratorEEUlaaE_EEjaLi4ELi4EEEEEvT1_:
	.zero		1040


//--------------------- .nv.shared._ZN2at6native13reduce_kernelILi256ELi2ENS0_8ReduceOpIaNS0_14func_wrapper_tIaZNS0_11sum_functorIaaaEclERNS_14TensorIteratorEEUlaaE_EEjaLi4ELi4EEEEEvT1_ --------------------------
	.section	.nv.shared._ZN2at6native13reduce_kernelILi256ELi2ENS0_8ReduceOpIaNS0_14func_wrapper_tIaZNS0_11sum_functorIaaaEclERNS_14TensorIteratorEEUlaaE_EEjaLi4ELi4EEEEEvT1_,"aw",@nobits
	.sectionflags	@""
	.align	16
.nv.shared._ZN2at6native13reduce_kernelILi256ELi2ENS0_8ReduceOpIaNS0_14func_wrapper_tIaZNS0_11sum_functorIaaaEclERNS_14TensorIteratorEEUlaaE_EEjaLi4ELi4EEEEEvT1_:
	.zero		1040


//--------------------- .nv.shared._ZN2at6native13reduce_kernelILi128ELi4ENS0_8ReduceOpIaNS0_14func_wrapper_tIaZNS0_11sum_functorIaaaEclERNS_14TensorIteratorEEUlaaE_EEjaLi4ELi4EEEEEvT1_ --------------------------
	.section	.nv.shared._ZN2at6native13reduce_kernelILi128ELi4ENS0_8ReduceOpIaNS0_14func_wrapper_tIaZNS0_11sum_functorIaaaEclERNS_14TensorIteratorEEUlaaE_EEjaLi4ELi4EEEEEvT1_,"aw",@nobits
	.sectionflags	@""
	.align	16
.nv.shared._ZN2at6native13reduce_kernelILi128ELi4ENS0_8ReduceOpIaNS0_14func_wrapper_tIaZNS0_11sum_functorIaaaEclERNS_14TensorIteratorEEUlaaE_EEjaLi4ELi4EEEEEvT1_:
	.zero		1040


//--------------------- .nv.shared._ZN2at6native13reduce_kernelILi512ELi1ENS0_8ReduceOpIhNS0_14func_wrapper_tIhZNS0_11sum_functorIhhhEclERNS_14TensorIteratorEEUlhhE_EEjhLi4ELi4EEEEEvT1_ --------------------------
	.section	.nv.shared._ZN2at6native13reduce_kernelILi512ELi1ENS0_8ReduceOpIhNS0_14func_wrapper_tIhZNS0_11sum_functorIhhhEclERNS_14TensorIteratorEEUlhhE_EEjhLi4ELi4EEEEEvT1_,"aw",@nobits
	.sectionflags	@""
	.align	16
.nv.shared._ZN2at6native13reduce_kernelILi512ELi1ENS0_8ReduceOpIhNS0_14func_wrapper_tIhZNS0_11sum_functorIhhhEclERNS_14TensorIteratorEEUlhhE_EEjhLi4ELi4EEEEEvT1_:
	.zero		1040


//--------------------- .nv.shared._ZN2at6native13reduce_kernelILi256ELi2ENS0_8ReduceOpIhNS0_14func_wrapper_tIhZNS0_11sum_functorIhhhEclERNS_14TensorIteratorEEUlhhE_EEjhLi4ELi4EEEEEvT1_ --------------------------
	.section	.nv.shared._ZN2at6native13reduce_kernelILi256ELi2ENS0_8ReduceOpIhNS0_14func_wrapper_tIhZNS0_11sum_functorIhhhEclERNS_14TensorIteratorEEUlhhE_EEjhLi4ELi4EEEEEvT1_,"aw",@nobits
	.sectionflags	@""
	.align	16
.nv.shared._ZN2at6native13reduce_kernelILi256ELi2ENS0_8ReduceOpIhNS0_14func_wrapper_tIhZNS0_11sum_functorIhhhEclERNS_14TensorIteratorEEUlhhE_EEjhLi4ELi4EEEEEvT1_:
	.zero		1040


//--------------------- .nv.shared._ZN2at6native13reduce_kernelILi128ELi4ENS0_8ReduceOpIhNS0_14func_wrapper_tIhZNS0_11sum_functorIhhhEclERNS_14TensorIteratorEEUlhhE_EEjhLi4ELi4EEEEEvT1_ --------------------------
	.section	.nv.shared._ZN2at6native13reduce_kernelILi128ELi4ENS0_8ReduceOpIhNS0_14func_wrapper_tIhZNS0_11sum_functorIhhhEclERNS_14TensorIteratorEEUlhhE_EEjhLi4ELi4EEEEEvT1_,"aw",@nobits
	.sectionflags	@""
	.align	16
.nv.shared._ZN2at6native13reduce_kernelILi128ELi4ENS0_8ReduceOpIhNS0_14func_wrapper_tIhZNS0_11sum_functorIhhhEclERNS_14TensorIteratorEEUlhhE_EEjhLi4ELi4EEEEEvT1_:
	.zero		1040


//--------------------- .nv.shared._ZN2at6native13reduce_kernelILi512ELi1ENS0_8ReduceOpIbNS0_14func_wrapper_tIbZNS0_12prod_functorIbbbEclERNS_14TensorIteratorEEUlbbE_EEjbLi4ELi4EEEEEvT1_ --------------------------
	.section	.nv.shared._ZN2at6native13reduce_kernelILi512ELi1ENS0_8ReduceOpIbNS0_14func_wrapper_tIbZNS0_12prod_functorIbbbEclERNS_14TensorIteratorEEUlbbE_EEjbLi4ELi4EEEEEvT1_,"aw",@nobits
	.sectionflags	@""
	.align	16
.nv.shared._ZN2at6native13reduce_kernelILi512ELi1ENS0_8ReduceOpIbNS0_14func_wrapper_tIbZNS0_12prod_functorIbbbEclERNS_14TensorIteratorEEUlbbE_EEjbLi4ELi4EEEEEvT1_:
	.zero		1040


//--------------------- .nv.shared._ZN2at6native13reduce_kernelILi256ELi2ENS0_8ReduceOpIbNS0_14func_wrapper_tIbZNS0_12prod_functorIbbbEclERNS_14TensorIteratorEEUlbbE_EEjbLi4ELi4EEEEEvT1_ --------------------------
	.section	.nv.shared._ZN2at6native13reduce_kernelILi256ELi2ENS0_8ReduceOpIbNS0_14func_wrapper_tIbZNS0_12prod_functorIbbbEclERNS_14TensorIteratorEEUlbbE_EEjbLi4ELi4EEEEEvT1_,"aw",@nobits
	.sectionflags	@""
	.align	16
.nv.shared._ZN2at6native13reduce_kernelILi256ELi2ENS0_8ReduceOpIbNS0_14func_wrapper_tIbZNS0_12prod_functorIbbbEclERNS_14TensorIteratorEEUlbbE_EEjbLi4ELi4EEEEEvT1_:
	.zero		1040


//--------------------- .nv.shared._ZN2at6native13reduce_kernelILi128ELi4ENS0_8ReduceOpIbNS0_14func_wrapper_tIbZNS0_12prod_functorIbbbEclERNS_14TensorIteratorEEUlbbE_EEjbLi4ELi4EEEEEvT1_ --------------------------
	.section	.nv.shared._ZN2at6native13reduce_kernelILi128ELi4ENS0_8ReduceOpIbNS0_14func_wrapper_tIbZNS0_12prod_functorIbbbEclERNS_14TensorIteratorEEUlbbE_EEjbLi4ELi4EEEEEvT1_,"aw",@nobits
	.sectionflags	@""
	.align	16
.nv.shared._ZN2at6native13reduce_kernelILi128ELi4ENS0_8ReduceOpIbNS0_14func_wrapper_tIbZNS0_12prod_functorIbbbEclERNS_14TensorIteratorEEUlbbE_EEjbLi4ELi4EEEEEvT1_:
	.zero		1040


//--------------------- .nv.constant0._ZN2at6native13reduce_kernelILi512ELi1ENS0_8ReduceOpIbNS0_14func_wrapper_tImZNS0_15xor_sum_functorIbvEclERNS_14TensorIteratorEEUlbbE_EEjmLi4ELi4EEEEEvT1_ --------------------------
	.section	.nv.constant0._ZN2at6native13reduce_kernelILi512ELi1ENS0_8ReduceOpIbNS0_14func_wrapper_tImZNS0_15xor_sum_functorIbvEclERNS_14TensorIteratorEEUlbbE_EEjmLi4ELi4EEEEEvT1_,"a",@progbits
	.sectionflags	@""
	.align	4
.nv.constant0._ZN2at6native13reduce_kernelILi512ELi1ENS0_8ReduceOpIbNS0_14func_wrapper_tImZNS0_15xor_sum_functorIbvEclERNS_14TensorIteratorEEUlbbE_EEjmLi4ELi4EEEEEvT1_:
	.zero		1936


//--------------------- .nv.constant0._ZN2at6native13reduce_kernelILi256ELi2ENS0_8ReduceOpIbNS0_14func_wrapper_tImZNS0_15xor_sum_functorIbvEclERNS_14TensorIteratorEEUlbbE_EEjmLi4ELi4EEEEEvT1_ --------------------------
	.section	.nv.constant0._ZN2at6native13reduce_kernelILi256ELi2ENS0_8ReduceOpIbNS0_14func_wrapper_tImZNS0_15xor_sum_functorIbvEclERNS_14TensorIteratorEEUlbbE_EEjmLi4ELi4EEEEEvT1_,"a",@progbits
	.sectionflags	@""
	.align	4
.nv.constant0._ZN2at6native13reduce_kernelILi256ELi2ENS0_8ReduceOpIbNS0_14func_wrapper_tImZNS0_15xor_sum_functorIbvEclERNS_14TensorIteratorEEUlbbE_EEjmLi4ELi4EEEEEvT1_:
	.zero		1936


//--------------------- .nv.constant0._ZN2at6native13reduce_kernelILi128ELi4ENS0_8ReduceOpIbNS0_14func_wrapper_tImZNS0_15xor_sum_functorIbvEclERNS_14TensorIteratorEEUlbbE_EEjmLi4ELi4EEEEEvT1_ --------------------------
	.section	.nv.constant0._ZN2at6native13reduce_kernelILi128ELi4ENS0_8ReduceOpIbNS0_14func_wrapper_tImZNS0_15xor_sum_functorIbvEclERNS_14TensorIteratorEEUlbbE_EEjmLi4ELi4EEEEEvT1_,"a",@progbits
	.sectionflags	@""
	.align	4
.nv.constant0._ZN2at6native13reduce_kernelILi128ELi4ENS0_8ReduceOpIbNS0_14func_wrapper_tImZNS0_15xor_sum_functorIbvEclERNS_14TensorIteratorEEUlbbE_EEjmLi4ELi4EEEEEvT1_:
	.zero		1936


//--------------------- .nv.constant0._ZN2at6native13reduce_kernelILi512ELi1ENS0_8ReduceOpIN3c108BFloat16ENS0_14func_wrapper_tIdZNS0_15xor_sum_functorIS4_vEclERNS_14TensorIteratorEEUlddE_EEjdLi4ELi4EEEEEvT1_ --------------------------
	.section	.nv.constant0._ZN2at6native13reduce_kernelILi512ELi1ENS0_8ReduceOpIN3c108BFloat16ENS0_14func_wrapper_tIdZNS0_15xor_sum_functorIS4_vEclERNS_14TensorIteratorEEUlddE_EEjdLi4ELi4EEEEEvT1_,"a",@progbits
	.sectionflags	@""
	.align	4
.nv.constant0._ZN2at6native13reduce_kernelILi512ELi1ENS0_8ReduceOpIN3c108BFloat16ENS0_14func_wrapper_tIdZNS0_15xor_sum_functorIS4_vEclERNS_14TensorIteratorEEUlddE_EEjdLi4ELi4EEEEEvT1_:
	.zero		1952


//--------------------- .nv.constant0._ZN2at6native13reduce_kernelILi256ELi2ENS0_8ReduceOpIN3c108BFloat16ENS0_14func_wrapper_tIdZNS0_15xor_sum_functorIS4_vEclERNS_14TensorIteratorEEUlddE_EEjdLi4ELi4EEEEEvT1_ --------------------------
	.section	.nv.constant0._ZN2at6native13reduce_kernelILi256ELi2ENS0_8ReduceOpIN3c108BFloat16ENS0_14func_wrapper_tIdZNS0_15xor_sum_functorIS4_vEclERNS_14TensorIteratorEEUlddE_EEjdLi4ELi4EEEEEvT1_,"a",@progbits
	.sectionflags	@""
	.align	4
.nv.constant0._ZN2at6native13reduce_kernelILi256ELi2ENS0_8ReduceOpIN3c108BFloat16ENS0_14func_wrapper_tIdZNS0_15xor_sum_functorIS4_vEclERNS_14TensorIteratorEEUlddE_EEjdLi4ELi4EEEEEvT1_:
	.zero		1952


//--------------------- .nv.constant0._ZN2at6native13reduce_kernelILi128ELi4ENS0_8ReduceOpIN3c108BFloat16ENS0_14func_wrapper_tIdZNS0_15xor_sum_functorIS4_vEclERNS_14TensorIteratorEEUlddE_EEjdLi4ELi4EEEEEvT1_ --------------------------
	.section	.nv.constant0._ZN2at6native13reduce_kernelILi128ELi4ENS0_8ReduceOpIN3c108BFloat16ENS0_14func_wrapper_tIdZNS0_15xor_sum_functorIS4_vEclERNS_14TensorIteratorEEUlddE_EEjdLi4ELi4EEEEEvT1_,"a",@progbits
	.sectionflags	@""
	.align	4
.nv.constant0._ZN2at6native13reduce_kernelILi128ELi4ENS0_8ReduceOpIN3c108BFloat16ENS0_14func_wrapper_tIdZNS0_15xor_sum_functorIS4_vEclERNS_14TensorIteratorEEUlddE_EEjdLi4ELi4EEEEEvT1_:
	.zero		1952


//--------------------- .nv.constant0._ZN2at6native13reduce_kernelILi512ELi1ENS0_8ReduceOpIN3c104HalfENS0_14func_wrapper_tIdZNS0_15xor_sum_functorIS4_vEclERNS_14TensorIteratorEEUlddE_EEjdLi4ELi4EEEEEvT1_ --------------------------
	.section	.nv.constant0._ZN2at6native13reduce_kernelILi512ELi1ENS0_8ReduceOpIN3c104HalfENS0_14func_wrapper_tIdZNS0_15xor_sum_functorIS4_vEclERNS_14TensorIteratorEEUlddE_EEjdLi4ELi4EEEEEvT1_,"a",@progbits
	.sectionflags	@""
	.align	4
.nv.constant0._ZN2at6native13reduce_kernelILi512ELi1ENS0_8ReduceOpIN3c104HalfENS0_14func_wrapper_tIdZNS0_15xor_sum_functorIS4_vEclERNS_14TensorIteratorEEUlddE_EEjdLi4ELi4EEEEEvT1_:
	.zero		1952


//--------------------- .nv.constant0._ZN2at6native13reduce_kernelILi256ELi2ENS0_8ReduceOpIN3c104HalfENS0_14func_wrapper_tIdZNS0_15xor_sum_functorIS4_vEclERNS_14TensorIteratorEEUlddE_EEjdLi4ELi4EEEEEvT1_ --------------------------
	.section	.nv.constant0._ZN2at6native13reduce_kernelILi256ELi2ENS0_8ReduceOpIN3c104HalfENS0_14func_wrapper_tIdZNS0_15xor_sum_functorIS4_vEclERNS_14TensorIteratorEEUlddE_EEjdLi4ELi4EEEEEvT1_,"a",@progbits
	.sectionflags	@""
	.align	4
.nv.constant0._ZN2at6native13reduce_kernelILi256ELi2ENS0_8ReduceOpIN3c104HalfENS0_14func_wrapper_tIdZNS0_15xor_sum_functorIS4_vEclERNS_14TensorIteratorEEUlddE_EEjdLi4ELi4EEEEEvT1_:
	.zero		1952


//--------------------- .nv.constant0._ZN2at6native13reduce_kernelILi128ELi4ENS0_8ReduceOpIN3c104HalfENS0_14func_wrapper_tIdZNS0_15xor_sum_functorIS4_vEclERNS_14TensorIteratorEEUlddE_EEjdLi4ELi4EEEEEvT1_ --------------------------
	.section	.nv.constant0._ZN2at6native13reduce_kernelILi128ELi4ENS0_8ReduceOpIN3c104HalfENS0_14func_wrapper_tIdZNS0_15xor_sum_functorIS4_vEclERNS_14TensorIteratorEEUlddE_EEjdLi4ELi4EEEEEvT1_,"a",@progbits
	.sectionflags	@""
	.align	4
.nv.constant0._ZN2at6native13reduce_kernelILi128ELi4ENS0_8ReduceOpIN3c104HalfENS0_14func_wrapper_tIdZNS0_15xor_sum_functorIS4_vEclERNS_14TensorIteratorEEUlddE_EEjdLi4ELi4EEEEEvT1_:
	.zero		1952


//--------------------- .nv.constant0._ZN2at6native13reduce_kernelILi512ELi1ENS0_8ReduceOpIfNS0_14func_wrapper_tIdZNS0_15xor_sum_functorIfvEclERNS_14TensorIteratorEEUlddE_EEjdLi4ELi4EEEEEvT1_ --------------------------
	.section	.nv.constant0._ZN2at6native13reduce_kernelILi512ELi1ENS0_8ReduceOpIfNS0_14func_wrapper_tIdZNS0_15xor_sum_functorIfvEclERNS_14TensorIteratorEEUlddE_EEjdLi4ELi4EEEEEvT1_,"a",@progbits
	.sectionflags	@""
	.align	4
.nv.constant0._ZN2at6native13reduce_kernelILi512ELi1ENS0_8ReduceOpIfNS0_14func_wrapper_tIdZNS0_15xor_sum_functorIfvEclERNS_14TensorIteratorEEUlddE_EEjdLi4ELi4EEEEEvT1_:
	.zero		1952


//--------------------- .nv.constant0._ZN2at6native13reduce_kernelILi256ELi2ENS0_8ReduceOpIfNS0_14func_wrapper_tIdZNS0_15xor_sum_functorIfvEclERNS_14TensorIteratorEEUlddE_EEjdLi4ELi4EEEEEvT1_ --------------------------
	.section	.nv.constant0._ZN2at6native13reduce_kernelILi256ELi2ENS0_8ReduceOpIfNS0_14func_wrapper_tIdZNS0_15xor_sum_functorIfvEclERNS_14TensorIteratorEEUlddE_EEjdLi4ELi4EEEEEvT1_,"a",@progbits
	.sectionflags	@""
	.align	4
.nv.constant0._ZN2at6native13reduce_kernelILi256ELi2ENS0_8ReduceOpIfNS0_14func_wrapper_tIdZNS0_15xor_sum_functorIfvEclERNS_14TensorIteratorEEUlddE_EEjdLi4ELi4EEEEEvT1_:
	.zero		1952


//--------------------- .nv.constant0._ZN2at6native13reduce_kernelILi128ELi4ENS0_8ReduceOpIfNS0_14func_wrapper_tIdZNS0_15xor_sum_functorIfvEclERNS_14TensorIteratorEEUlddE_EEjdLi4ELi4EEEEEvT1_ --------------------------
	.section	.nv.constant0._ZN2at6native13reduce_kernelILi128ELi4ENS0_8ReduceOpIfNS0_14func_wrapper_tIdZNS0_15xor_sum_functorIfvEclERNS_14TensorIteratorEEUlddE_EEjdLi4ELi4EEEEEvT1_,"a",@progbits
	.sectionflags	@""
	.align	4
.nv.constant0._ZN2at6native13reduce_kernelILi128ELi4ENS0_8ReduceOpIfNS0_14func_wrapper_tIdZNS0_15xor_sum_functorIfvEclERNS_14TensorIteratorEEUlddE_EEjdLi4ELi4EEEEEvT1_:
	.zero		1952


//--------------------- .nv.constant0._ZN2at6native13reduce_kernelILi512ELi1ENS0_8ReduceOpIdNS0_14func_wrapper_tIdZNS0_15xor_sum_functorIdvEclERNS_14TensorIteratorEEUlddE_EEjdLi4ELi4EEEEEvT1_ --------------------------
	.section	.nv.constant0._ZN2at6native13reduce_kernelILi512ELi1ENS0_8ReduceOpIdNS0_14func_wrapper_tIdZNS0_15xor_sum_functorIdvEclERNS_14TensorIteratorEEUlddE_EEjdLi4ELi4EEEEEvT1_,"a",@progbits
	.sectionflags	@""
	.align	4
.nv.constant0._ZN2at6native13reduce_kernelILi512ELi1ENS0_8ReduceOpIdNS0_14func_wrapper_tIdZNS0_15xor_sum_functorIdvEclERNS_14TensorIteratorEEUlddE_EEjdLi4ELi4EEEEEvT1_:
	.zero		1952


//--------------------- .nv.constant0._ZN2at6native13reduce_kernelILi256ELi2ENS0_8ReduceOpIdNS0_14func_wrapper_tIdZNS0_15xor_sum_functorIdvEclERNS_14TensorIteratorEEUlddE_EEjdLi4ELi4EEEEEvT1_ --------------------------
	.section	.nv.constant0._ZN2at6native13reduce_kernelILi256ELi2ENS0_8ReduceOpIdNS0_14func_wrapper_tIdZNS0_15xor_sum_functorIdvEclERNS_14TensorIteratorEEUlddE_EEjdLi4ELi4EEEEEvT1_,"a",@progbits
	.sectionflags	@""
	.align	4
.nv.constant0._ZN2at6native13reduce_kernelILi256ELi2ENS0_8ReduceOpIdNS0_14func_wrapper_tIdZNS0_15xor_sum_functorIdvEclERNS_14TensorIteratorEEUlddE_EEjdLi4ELi4EEEEEvT1_:
	.zero		1952


//--------------------- .nv.constant0._ZN2at6native13reduce_kernelILi128ELi4ENS0_8ReduceOpIdNS0_14func_wrapper_tIdZNS0_15xor_sum_functorIdvEclERNS_14TensorIteratorEEUlddE_EEjdLi4ELi4EEEEEvT1_ --------------------------
	.section	.nv.constant0._ZN2at6native13reduce_kernelILi128ELi4ENS0_8ReduceOpIdNS0_14func_wrapper_tIdZNS0_15xor_sum_functorIdvEclERNS_14TensorIteratorEEUlddE_EEjdLi4ELi4EEEEEvT1_,"a",@progbits
	.sectionflags	@""
	.align	4
.nv.constant0._ZN2at6native13reduce_kernelILi128ELi4ENS0_8ReduceOpIdNS0_14func_wrapper_tIdZNS0_15xor_sum_functorIdvEclERNS_14TensorIteratorEEUlddE_EEjdLi4ELi4EEEEEvT1_:
	.zero		1952


//--------------------- .nv.constant0._ZN2at6native13reduce_kernelILi512ELi1ENS0_8ReduceOpIsNS0_14func_wrapper_tImZNS0_15xor_sum_functorIsvEclERNS_14TensorIteratorEEUlmmE_EEjmLi4ELi4EEEEEvT1_ --------------------------
	.section	.nv.constant0._ZN2at6native13reduce_kernelILi512ELi1ENS0_8ReduceOpIsNS0_14func_wrapper_tImZNS0_15xor_sum_functorIsvEclERNS_14TensorIteratorEEUlmmE_EEjmLi4ELi4EEEEEvT1_,"a",@progbits
	.sectionflags	@""
	.align	4
.nv.constant0._ZN2at6native13reduce_kernelILi512ELi1ENS0_8ReduceOpIsNS0_14func_wrapper_tImZNS0_15xor_sum_functorIsvEclERNS_14TensorIteratorEEUlmmE_EEjmLi4ELi4EEEEEvT1_:
	.zero		1952


//--------------------- .nv.constant0._ZN2at6native13reduce_kernelILi256ELi2ENS0_8ReduceOpIsNS0_14func_wrapper_tImZNS0_15xor_sum_functorIsvEclERNS_14TensorIteratorEEUlmmE_EEjmLi4ELi4EEEEEvT1_ --------------------------
	.section	.nv.constant0._ZN2at6native13reduce_kernelILi256ELi2ENS0_8ReduceOpIsNS0_14func_wrapper_tImZNS0_15xor_sum_functorIsvEclERNS_14TensorIteratorEEUlmmE_EEjmLi4ELi4EEEEEvT1_,"a",@progbits
	.sectionflags	@""
	.align	4
.nv.constant0._ZN2at6native13reduce_kernelILi256ELi2ENS0_8ReduceOpIsNS0_14func_wrapper_tImZNS0_15xor_sum_functorIsvEclERNS_14TensorIteratorEEUlmmE_EEjmLi4ELi4EEEEEvT1_:
	.zero		1952


//--------------------- .nv.constant0._ZN2at6native13reduce_kernelILi128ELi4ENS0_8ReduceOpIsNS0_14func_wrapper_tImZNS0_15xor_sum_functorIsvEclERNS_14TensorIteratorEEUlmmE_EEjmLi4ELi4EEEEEvT1_ --------------------------
	.section	.nv.constant0._ZN2at6native13reduce_kernelILi128ELi4ENS0_8ReduceOpIsNS0_14func_wrapper_tImZNS0_15xor_sum_functorIsvEclERNS_14TensorIteratorEEUlmmE_EEjmLi4ELi4EEEEEvT1_,"a",@progbits
	.sectionflags	@""
	.align	4
.nv.constant0._ZN2at6native13reduce_kernelILi128ELi4ENS0_8ReduceOpIsNS0_14func_wrapper_tImZNS0_15xor_sum_functorIsvEclERNS_14TensorIteratorEEUlmmE_EEjmLi4ELi4EEEEEvT1_:
	.zero		1952


//--------------------- .nv.constant0._ZN2at6native13reduce_kernelILi512ELi1ENS0_8ReduceOpIlNS0_14func_wrapper_tImZNS0_15xor_sum_functorIlvEclERNS_14TensorIteratorEEUlmmE_EEjmLi4ELi4EEEEEvT1_ --------------------------
	.section	.nv.constant0._ZN2at6native13reduce_kernelILi512ELi1ENS0_8ReduceOpIlNS0_14func_wrapper_tImZNS0_15xor_sum_functorIlvEclERNS_14TensorIteratorEEUlmmE_EEjmLi4ELi4EEEEEvT1_,"a",@progbits
	.sectionflags	@""
	.align	4
.nv.constant0._ZN2at6native13reduce_kernelILi512ELi1ENS0_8ReduceOpIlNS0_14func_wrapper_tImZNS0_15xor_sum_functorIlvEclERNS_14TensorIteratorEEUlmmE_EEjmLi4ELi4EEEEEvT1_:
	.zero		1952


//--------------------- .nv.constant0._ZN2at6native13reduce_kernelILi256ELi2ENS0_8ReduceOpIlNS0_14func_wrapper_tImZNS0_15xor_sum_functorIlvEclERNS_14TensorIteratorEEUlmmE_EEjmLi4ELi4EEEEEvT1_ --------------------------
	.section	.nv.constant0._ZN2at6native13reduce_kernelILi256ELi2ENS0_8ReduceOpIlNS0_14func_wrapper_tImZNS0_15xor_sum_functorIlvEclERNS_14TensorIteratorEEUlmmE_EEjmLi4ELi4EEEEEvT1_,"a",@progbits
	.sectionflags	@""
	.align	4
.nv.constant0._ZN2at6native13reduce_kernelILi256ELi2ENS0_8ReduceOpIlNS0_14func_wrapper_tImZNS0_15xor_sum_functorIlvEclERNS_14TensorIteratorEEUlmmE_EEjmLi4ELi4EEEEEvT1_:
	.zero		1952


//--------------------- .nv.constant0._ZN2at6native13reduce_kernelILi128ELi4ENS0_8ReduceOpIlNS0_14func_wrapper_tImZNS0_15xor_sum_functorIlvEclERNS_14TensorIteratorEEUlmmE_EEjmLi4ELi4EEEEEvT1_ --------------------------
	.section	.nv.constant0._ZN2at6native13reduce_kernelILi128ELi4ENS0_8ReduceOpIlNS0_14func_wrapper_tImZNS0_15xor_sum_functorIlvEclERNS_14TensorIteratorEEUlmmE_EEjmLi4ELi4EEEEEvT1_,"a",@progbits
	.sectionflags	@""
	.align	4
.nv.constant0._ZN2at6native13reduce_kernelILi128ELi4ENS0_8ReduceOpIlNS0_14func_wrapper_tImZNS0_15xor_sum_functorIlvEclERNS_14TensorIteratorEEUlmmE_EEjmLi4ELi4EEEEEvT1_:
	.zero		1952


//--------------------- .nv.constant0._ZN2at6native13reduce_kernelILi512ELi1ENS0_8ReduceOpIiNS0_14func_wrapper_tImZNS0_15xor_sum_functorIivEclERNS_14TensorIteratorEEUlmmE_EEjmLi4ELi4EEEEEvT1_ --------------------------
	.section	.nv.constant0._ZN2at6native13reduce_kernelILi512ELi1ENS0_8ReduceOpIiNS0_14func_wrapper_tImZNS0_15xor_sum_functorIivEclERNS_14TensorIteratorEEUlmmE_EEjmLi4ELi4EEEEEvT1_,"a",@progbits
	.sectionflags	@""
	.align	4
.nv.constant0._ZN2at6native13reduce_kernelILi512ELi1ENS0_8ReduceOpIiNS0_14func_wrapper_tImZNS0_15xor_sum_functorIivEclERNS_14TensorIteratorEEUlmmE_EEjmLi4ELi4EEEEEvT1_:
	.zero		1952


//--------------------- .nv.constant0._ZN2at6native13reduce_kernelILi256ELi2ENS0_8ReduceOpIiNS0_14func_wrapper_tImZNS0_15xor_sum_functorIivEclERNS_14TensorIteratorEEUlmmE_EEjmLi4ELi4EEEEEvT1_ --------------------------
	.section	.nv.constant0._ZN2at6native13reduce_kernelILi256ELi2ENS0_8ReduceOpIiNS0_14func_wrapper_tImZNS0_15xor_sum_functorIivEclERNS_14TensorIteratorEEUlmmE_EEjmLi4ELi4EEEEEvT1_,"a",@progbits
	.sectionflags	@""
	.align	4
.nv.constant0._ZN2at6native13reduce_kernelILi256ELi2ENS0_8ReduceOpIiNS0_14func_wrapper_tImZNS0_15xor_sum_functorIivEclERNS_14TensorIteratorEEUlmmE_EEjmLi4ELi4EEEEEvT1_:
	.zero		1952


//--------------------- .nv.constant0._ZN2at6native13reduce_kernelILi128ELi4ENS0_8ReduceOpIiNS0_14func_wrapper_tImZNS0_15xor_sum_functorIivEclERNS_14TensorIteratorEEUlmmE_EEjmLi4ELi4EEEEEvT1_ --------------------------
	.section	.nv.constant0._ZN2at6native13reduce_kernelILi128ELi4ENS0_8ReduceOpIiNS0_14func_wrapper_tImZNS0_15xor_sum_functorIivEclERNS_14TensorIteratorEEUlmmE_EEjmLi4ELi4EEEEEvT1_,"a",@progbits
	.sectionflags	@""
	.align	4
.nv.constant0._ZN2at6native13reduce_kernelILi128ELi4ENS0_8ReduceOpIiNS0_14func_wrapper_tImZNS0_15xor_sum_functorIivEclERNS_14TensorIteratorEEUlmmE_EEjmLi4ELi4EEEEEvT1_:
	.zero		1952


//--------------------- .nv.constant0._ZN2at6native13reduce_kernelILi512ELi1ENS0_8ReduceOpIaNS0_14func_wrapper_tImZNS0_15xor_sum_functorIavEclERNS_14TensorIteratorEEUlmmE_EEjmLi4ELi4EEEEEvT1_ --------------------------
	.section	.nv.constant0._ZN2at6native13reduce_kernelILi512ELi1ENS0_8ReduceOpIaNS0_14func_wrapper_tImZNS0_15xor_sum_functorIavEclERNS_14TensorIteratorEEUlmmE_EEjmLi4ELi4EEEEEvT1_,"a",@progbits
	.sectionflags	@""
	.align	4
.nv.constant0._ZN2at6native13reduce_kernelILi512ELi1ENS0_8ReduceOpIaNS0_14func_wrapper_tImZNS0_15xor_sum_functorIavEclERNS_14TensorIteratorEEUlmmE_EEjmLi4ELi4EEEEEvT1_:
	.zero		1952


//--------------------- .nv.constant0._ZN2at6native13reduce_kernelILi256ELi2ENS0_8ReduceOpIaNS0_14func_wrapper_tImZNS0_15xor_sum_functorIavEclERNS_14TensorIteratorEEUlmmE_EEjmLi4ELi4EEEEEvT1_ --------------------------
	.section	.nv.constant0._ZN2at6native13reduce_kernelILi256ELi2ENS0_8ReduceOpIaNS0_14func_wrapper_tImZNS0_15xor_sum_functorIavEclERNS_14TensorIteratorEEUlmmE_EEjmLi4ELi4EEEEEvT1_,"a",@progbits
	.sectionflags	@""
	.align	4
.nv.constant0._ZN2at6native13reduce_kernelILi256ELi2ENS0_8ReduceOpIaNS0_14func_wrapper_tImZNS0_15xor_sum_functorIavEclERNS_14TensorIteratorEEUlmmE_EEjmLi4ELi4EEEEEvT1_:
	.zero		1952


//--------------------- .nv.constant0._ZN2at6native13reduce_kernelILi128ELi4ENS0_8ReduceOpIaNS0_14func_wrapper_tImZNS0_15xor_sum_functorIavEclERNS_14TensorIteratorEEUlmmE_EEjmLi4ELi4EEEEEvT1_ --------------------------
	.section	.nv.constant0._ZN2at6native13reduce_kernelILi128ELi4ENS0_8ReduceOpIaNS0_14func_wrapper_tImZNS0_15xor_sum_functorIavEclERNS_14TensorIteratorEEUlmmE_EEjmLi4ELi4EEEEEvT1_,"a",@progbits
	.sectionflags	@""
	.align	4
.nv.constant0._ZN2at6native13reduce_kernelILi128ELi4ENS0_8ReduceOpIaNS0_14func_wrapper_tImZNS0_15xor_sum_functorIavEclERNS_14TensorIteratorEEUlmmE_EEjmLi4ELi4EEEEEvT1_:
	.zero		1952


//--------------------- .nv.constant0._ZN2at6native13reduce_kernelILi512ELi1ENS0_8ReduceOpIhNS0_14func_wrapper_tImZNS0_15xor_sum_functorIhvEclERNS_14TensorIteratorEEUlmmE_EEjmLi4ELi4EEEEEvT1_ --------------------------
	.section	.nv.constant0._ZN2at6native13reduce_kernelILi512ELi1ENS0_8ReduceOpIhNS0_14func_wrapper_tImZNS0_15xor_sum_functorIhvEclERNS_14TensorIteratorEEUlmmE_EEjmLi4ELi4EEEEEvT1_,"a",@progbits
	.sectionflags	@""
	.align	4
.nv.constant0._ZN2at6native13reduce_kernelILi512ELi1ENS0_8ReduceOpIhNS0_14func_wrapper_tImZNS0_15xor_sum_functorIhvEclERNS_14TensorIteratorEEUlmmE_EEjmLi4ELi4EEEEEvT1_:
	.zero		1952


//--------------------- .nv.constant0._ZN2at6native13reduce_kernelILi256ELi2ENS0_8ReduceOpIhNS0_14func_wrapper_tImZNS0_15xor_sum_functorIhvEclERNS_14TensorIteratorEEUlmmE_EEjmLi4ELi4EEEEEvT1_ --------------------------
	.section	.nv.constant0._ZN2at6native13reduce_kernelILi256ELi2ENS0_8ReduceOpIhNS0_14func_wrapper_tImZNS0_15xor_sum_functorIhvEclERNS_14TensorIteratorEEUlmmE_EEjmLi4ELi4EEEEEvT1_,"a",@progbits
	.sectionflags	@""
	.align	4
.nv.constant0._ZN2at6native13reduce_kernelILi256ELi2ENS0_8ReduceOpIhNS0_14func_wrapper_tImZNS0_15xor_sum_functorIhvEclERNS_14TensorIteratorEEUlmmE_EEjmLi4ELi4EEEEEvT1_:
	.zero		1952


//--------------------- .nv.constant0._ZN2at6native13reduce_kernelILi128ELi4ENS0_8ReduceOpIhNS0_14func_wrapper_tImZNS0_15xor_sum_functorIhvEclERNS_14TensorIteratorEEUlmmE_EEjmLi4ELi4EEEEEvT1_ --------------------------
	.section	.nv.constant0._ZN2at6native13reduce_kernelILi128ELi4ENS0_8ReduceOpIhNS0_14func_wrapper_tImZNS0_15xor_sum_functorIhvEclERNS_14TensorIteratorEEUlmmE_EEjmLi4ELi4EEEEEvT1_,"a",@progbits
	.sectionflags	@""
	.align	4
.nv.constant0._ZN2at6native13reduce_kernelILi128ELi4ENS0_8ReduceOpIhNS0_14func_wrapper_tImZNS0_15xor_sum_functorIhvEclERNS_14TensorIteratorEEUlmmE_EEjmLi4ELi4EEEEEvT1_:
	.zero		1952


//--------------------- .nv.constant0._ZN2at6native13reduce_kernelILi512ELi1ENS0_8ReduceOpIN3c108BFloat16ENS0_9NanSumOpsIffEEjfLi4ELi4EEEEEvT1_ --------------------------
	.section	.nv.constant0._ZN2at6native13reduce_kernelILi512ELi1ENS0_8ReduceOpIN3c108BFloat16ENS0_9NanSumOpsIffEEjfLi4ELi4EEEEEvT1_,"a",@progbits
	.sectionflags	@""
	.align	4
.nv.constant0._ZN2at6native13reduce_kernelILi512ELi1ENS0_8ReduceOpIN3c108BFloat16ENS0_9NanSumOpsIffEEjfLi4ELi4EEEEEvT1_:
	.zero		1944


//--------------------- .nv.constant0._ZN2at6native13reduce_kernelILi256ELi2ENS0_8ReduceOpIN3c108BFloat16ENS0_9NanSumOpsIffEEjfLi4ELi4EEEEEvT1_ --------------------------
	.section	.nv.constant0._ZN2at6native13reduce_kernelILi256ELi2ENS0_8ReduceOpIN3c108BFloat16ENS0_9NanSumOpsIffEEjfLi4ELi4EEEEEvT1_,"a",@progbits
	.sectionflags	@""
	.align	4
.nv.constant0._ZN2at6native13reduce_kernelILi256ELi2ENS0_8ReduceOpIN3c108BFloat16ENS0_9NanSumOpsIffEEjfLi4ELi4EEEEEvT1_:
	.zero		1944


//--------------------- .nv.constant0._ZN2at6native13reduce_kernelILi128ELi4ENS0_8ReduceOpIN3c108BFloat16ENS0_9NanSumOpsIffEEjfLi4ELi4EEEEEvT1_ --------------------------
	.section	.nv.constant0._ZN2at6native13reduce_kernelILi128ELi4ENS0_8ReduceOpIN3c108BFloat16ENS0_9NanSumOpsIffEEjfLi4ELi4EEEEEvT1_,"a",@progbits
	.sectionflags	@""
	.align	4
.nv.constant0._ZN2at6native13reduce_kernelILi128ELi4ENS0_8ReduceOpIN3c108BFloat16ENS0_9NanSumOpsIffEEjfLi4ELi4EEEEEvT1_:
	.zero		1944


//--------------------- .nv.constant0._ZN2at6native13reduce_kernelILi512ELi1ENS0_8ReduceOpIN3c108BFloat16ENS0_9NanSumOpsIfS4_EEjS4_Li4ELi4EEEEEvT1_ --------------------------
	.section	.nv.constant0._ZN2at6native13reduce_kernelILi512ELi1ENS0_8ReduceOpIN3c108BFloat16ENS0_9NanSumOpsIfS4_EEjS4_Li4ELi4EEEEEvT1_,"a",@progbits
	.sectionflags	@""
	.align	4
.nv.constant0._ZN2at6native13reduce_kernelILi512ELi1ENS0_8ReduceOpIN3c108BFloat16ENS0_9NanSumOpsIfS4_EEjS4_Li4ELi4EEEEEvT1_:
	.zero		1944


//--------------------- .nv.constant0._ZN2at6native13reduce_kernelILi256ELi2ENS0_8ReduceOpIN3c108BFloat16ENS0_9NanSumOpsIfS4_EEjS4_Li4ELi4EEEEEvT1_ --------------------------
	.section	.nv.constant0._ZN2at6native13reduce_kernelILi256ELi2ENS0_8ReduceOpIN3c108BFloat16ENS0_9NanSumOpsIfS4_EEjS4_Li4ELi4EEEEEvT1_,"a",@progbits
	.sectionflags	@""
	.align	4
.nv.constant0._ZN2at6native13reduce_kernelILi256ELi2ENS0_8ReduceOpIN3c108BFloat16ENS0_9NanSumOpsIfS4_EEjS4_Li4ELi4EEEEEvT1_:
	.zero		1944


//--------------------- .nv.constant0._ZN2at6native13reduce_kernelILi128ELi4ENS0_8ReduceOpIN3c108BFloat16ENS0_9NanSumOpsIfS4_EEjS4_Li4ELi4EEEEEvT1_ --------------------------
	.section	.nv.constant0._ZN2at6native13reduce_kernelILi128ELi4ENS0_8ReduceOpIN3c108BFloat16ENS0_9NanSumOpsIfS4_EEjS4_Li4ELi4EEEEEvT1_,"a",@progbits
	.sectionflags	@""
	.align	4
.nv.constant0._ZN2at6native13reduce_kernelILi128ELi4ENS0_8ReduceOpIN3c108BFloat16ENS0_9NanSumOpsIfS4_EEjS4_Li4ELi4EEEEEvT1_:
	.zero		1944


//--------------------- .nv.constant0._ZN2at6native13reduce_kernelILi512ELi1ENS0_8ReduceOpIN3c104HalfENS0_9NanSumOpsIffEEjfLi4ELi4EEEEEvT1_ --------------------------
	.section	.nv.constant0._ZN2at6native13reduce_kernelILi512ELi1ENS0_8ReduceOpIN3c104HalfENS0_9NanSumOpsIffEEjfLi4ELi4EEEEEvT1_,"a",@progbits
	.sectionflags	@""
	.align	4
.nv.constant0._ZN2at6native13reduce_kernelILi512ELi1ENS0_8ReduceOpIN3c104HalfENS0_9NanSumOpsIffEEjfLi4ELi4EEEEEvT1_:
	.zero		1944


//--------------------- .nv.constant0._ZN2at6native13reduce_kernelILi256ELi2ENS0_8ReduceOpIN3c104HalfENS0_9NanSumOpsIffEEjfLi4ELi4EEEEEvT1_ --------------------------
	.section	.nv.constant0._ZN2at6native13reduce_kernelILi256ELi2ENS0_8ReduceOpIN3c104HalfENS0_9NanSumOpsIffEEjfLi4ELi4EEEEEvT1_,"a",@progbits
	.sectionflags	@""
	.align	4
.nv.constant0._ZN2at6native13reduce_kernelILi256ELi2ENS0_8ReduceOpIN3c104HalfENS0_9NanSumOpsIffEEjfLi4ELi4EEEEEvT1_:
	.zero		1944


//--------------------- .nv.constant0._ZN2at6native13reduce_kernelILi128ELi4ENS0_8ReduceOpIN3c104HalfENS0_9NanSumOpsIffEEjfLi4ELi4EEEEEvT1_ --------------------------
	.section	.nv.constant0._ZN2at6native13reduce_kernelILi128ELi4ENS0_8ReduceOpIN3c104HalfENS0_9NanSumOpsIffEEjfLi4ELi4EEEEEvT1_,"a",@progbits
	.sectionflags	@""
	.align	4
.nv.constant0._ZN2at6native13reduce_kernelILi128ELi4ENS0_8ReduceOpIN3c104HalfENS0_9NanSumOpsIffEEjfLi4ELi4EEEEEvT1_:
	.zero		1944


//--------------------- .nv.constant0._ZN2at6native13reduce_kernelILi512ELi1ENS0_8ReduceOpIN3c104HalfENS0_9NanSumOpsIfS4_EEjS4_Li4ELi4EEEEEvT1_ --------------------------
	.section	.nv.constant0._ZN2at6native13reduce_kernelILi512ELi1ENS0_8ReduceOpIN3c104HalfENS0_9NanSumOpsIfS4_EEjS4_Li4ELi4EEEEEvT1_,"a",@progbits
	.sectionflags	@""
	.align	4
.nv.constant0._ZN2at6native13reduce_kernelILi512ELi1ENS0_8ReduceOpIN3c104HalfENS0_9NanSumOpsIfS4_EEjS4_Li4ELi4EEEEEvT1_:
	.zero		1944


//--------------------- .nv.constant0._ZN2at6native13reduce_kernelILi256ELi2ENS0_8ReduceOpIN3c104HalfENS0_9NanSumOpsIfS4_EEjS4_Li4ELi4EEEEEvT1_ --------------------------
	.section	.nv.constant0._ZN2at6native13reduce_kernelILi256ELi2ENS0_8ReduceOpIN3c104HalfENS0_9NanSumOpsIfS4_EEjS4_Li4ELi4EEEEEvT1_,"a",@progbits
	.sectionflags	@""
	.align	4
.nv.constant0._ZN2at6native13reduce_kernelILi256ELi2ENS0_8ReduceOpIN3c104HalfENS0_9NanSumOpsIfS4_EEjS4_Li4ELi4EEEEEvT1_:
	.zero		1944


//--------------------- .nv.constant0._ZN2at6native13reduce_kernelILi128ELi4ENS0_8ReduceOpIN3c104HalfENS0_9NanSumOpsIfS4_EEjS4_Li4ELi4EEEEEvT1_ --------------------------
	.section	.nv.constant0._ZN2at6native13reduce_kernelILi128ELi4ENS0_8ReduceOpIN3c104HalfENS0_9NanSumOpsIfS4_EEjS4_Li4ELi4EEEEEvT1_,"a",@progbits
	.sectionflags	@""
	.align	4
.nv.constant0._ZN2at6native13reduce_kernelILi128ELi4ENS0_8ReduceOpIN3c104HalfENS0_9NanSumOpsIfS4_EEjS4_Li4ELi4EEEEEvT1_:
	.zero		1944


//--------------------- .nv.constant0._ZN2at6native13reduce_kernelILi512ELi1ENS0_8ReduceOpIfNS0_9NanSumOpsIffEEjfLi4ELi4EEEEEvT1_ --------------------------
	.section	.nv.constant0._ZN2at6native13reduce_kernelILi512ELi1ENS0_8ReduceOpIfNS0_9NanSumOpsIffEEjfLi4ELi4EEEEEvT1_,"a",@progbits
	.sectionflags	@""
	.align	4
.nv.constant0._ZN2at6native13reduce_kernelILi512ELi1ENS0_8ReduceOpIfNS0_9NanSumOpsIffEEjfLi4ELi4EEEEEvT1_:
	.zero		1944


//--------------------- .nv.constant0._ZN2at6native13reduce_kernelILi256ELi2ENS0_8ReduceOpIfNS0_9NanSumOpsIffEEjfLi4ELi4EEEEEvT1_ --------------------------
	.section	.nv.constant0._ZN2at6native13reduce_kernelILi256ELi2ENS0_8ReduceOpIfNS0_9NanSumOpsIffEEjfLi4ELi4EEEEEvT1_,"a",@progbits
	.sectionflags	@""
	.align	4
.nv.constant0._ZN2at6native13reduce_kernelILi256ELi2ENS0_8ReduceOpIfNS0_9NanSumOpsIffEEjfLi4ELi4EEEEEvT1_:
	.zero		1944


//--------------------- .nv.constant0._ZN2at6native13reduce_kernelILi128ELi4ENS0_8ReduceOpIfNS0_9NanSumOpsIffEEjfLi4ELi4EEEEEvT1_ --------------------------
	.section	.nv.constant0._ZN2at6native13reduce_kernelILi128ELi4ENS0_8ReduceOpIfNS0_9NanSumOpsIffEEjfLi4ELi4EEEEEvT1_,"a",@progbits
	.sectionflags	@""
	.align	4
.nv.constant0._ZN2at6native13reduce_kernelILi128ELi4ENS0_8ReduceOpIfNS0_9NanSumOpsIffEEjfLi4ELi4EEEEEvT1_:
	.zero		1944


//--------------------- .nv.constant0._ZN2at6native13reduce_kernelILi512ELi1ENS0_8ReduceOpIdNS0_9NanSumOpsIddEEjdLi4ELi4EEEEEvT1_ --------------------------
	.section	.nv.constant0._ZN2at6native13reduce_kernelILi512ELi1ENS0_8ReduceOpIdNS0_9NanSumOpsIddEEjdLi4ELi4EEEEEvT1_,"a",@progbits
	.sectionflags	@""
	.align	4
.nv.constant0._ZN2at6native13reduce_kernelILi512ELi1ENS0_8ReduceOpIdNS0_9NanSumOpsIddEEjdLi4ELi4EEEEEvT1_:
	.zero		1952


//--------------------- .nv.constant0._ZN2at6native13reduce_kernelILi256ELi2ENS0_8ReduceOpIdNS0_9NanSumOpsIddEEjdLi4ELi4EEEEEvT1_ --------------------------
	.section	.nv.constant0._ZN2at6native13reduce_kernelILi256ELi2ENS0_8ReduceOpIdNS0_9NanSumOpsIddEEjdLi4ELi4EEEEEvT1_,"a",@progbits
	.sectionflags	@""
	.align	4
.nv.constant0._ZN2at6native13reduce_kernelILi256ELi2ENS0_8ReduceOpIdNS0_9NanSumOpsIddEEjdLi4ELi4EEEEEvT1_:
	.zero		1952


//--------------------- .nv.constant0._ZN2at6native13reduce_kernelILi128ELi4ENS0_8ReduceOpIdNS0_9NanSumOpsIddEEjdLi4ELi4EEEEEvT1_ --------------------------
	.section	.nv.constant0._ZN2at6native13reduce_kernelILi128ELi4ENS0_8ReduceOpIdNS0_9NanSumOpsIddEEjdLi4ELi4EEEEEvT1_,"a",@progbits
	.sectionflags	@""
	.align	4
.nv.constant0._ZN2at6native13reduce_kernelILi128ELi4ENS0_8ReduceOpIdNS0_9NanSumOpsIddEEjdLi4ELi4EEEEEvT1_:
	.zero		1952


//--------------------- .nv.constant0._ZN2at6native13reduce_kernelILi512ELi1ENS0_8ReduceOpIN3c108BFloat16ENS0_14func_wrapper_tIfZNS0_11sum_functorIS4_ffEclERNS_14TensorIteratorEEUlffE_EEjfLi4ELi8EEEEEvT1_ --------------------------
	.section	.nv.constant0._ZN2at6native13reduce_kernelILi512ELi1ENS0_8ReduceOpIN3c108BFloat16ENS0_14func_wrapper_tIfZNS0_11sum_functorIS4_ffEclERNS_14TensorIteratorEEUlffE_EEjfLi4ELi8EEEEEvT1_,"a",@progbits
	.sectionflags	@""
	.align	4
.nv.constant0._ZN2at6native13reduce_kernelILi512ELi1ENS0_8ReduceOpIN3c108BFloat16ENS0_14func_wrapper_tIfZNS0_11sum_functorIS4_ffEclERNS_14TensorIteratorEEUlffE_EEjfLi4ELi8EEEEEvT1_:
	.zero		1944


//--------------------- .nv.constant0._ZN2at6native13reduce_kernelILi256ELi2ENS0_8ReduceOpIN3c108BFloat16ENS0_14func_wrapper_tIfZNS0_11sum_functorIS4_ffEclERNS_14TensorIteratorEEUlffE_EEjfLi4ELi8EEEEEvT1_ --------------------------
	.section	.nv.constant0._ZN2at6native13reduce_kernelILi256ELi2ENS0_8ReduceOpIN3c108BFloat16ENS0_14func_wrapper_tIfZNS0_11sum_functorIS4_ffEclERNS_14TensorIteratorEEUlffE_EEjfLi4ELi8EEEEEvT1_,"a",@progbits
	.sectionflags	@""
	.align	4
.nv.constant0._ZN2at6native13reduce_kernelILi256ELi2ENS0_8ReduceOpIN3c108BFloat16ENS0_14func_wrapper_tIfZNS0_11sum_functorIS4_ffEclERNS_14TensorIteratorEEUlffE_EEjfLi4ELi8EEEEEvT1_:
	.zero		1944


//--------------------- .nv.constant0._ZN2at6native13reduce_kernelILi128ELi4ENS0_8ReduceOpIN3c108BFloat16ENS0_14func_wrapper_tIfZNS0_11sum_functorIS4_ffEclERNS_14TensorIteratorEEUlffE_EEjfLi4ELi8EEEEEvT1_ --------------------------
	.section	.nv.constant0._ZN2at6native13reduce_kernelILi128ELi4ENS0_8ReduceOpIN3c108BFloat16ENS0_14func_wrapper_tIfZNS0_11sum_functorIS4_ffEclERNS_14TensorIteratorEEUlffE_EEjfLi4ELi8EEEEEvT1_,"a",@progbits
	.sectionflags	@""
	.align	4
.nv.constant0._ZN2at6native13reduce_kernelILi128ELi4ENS0_8ReduceOpIN3c108BFloat16ENS0_14func_wrapper_tIfZNS0_11sum_functorIS4_ffEclERNS_14TensorIteratorEEUlffE_EEjfLi4ELi8EEEEEvT1_:
	.zero		1944


//--------------------- .nv.constant0._ZN2at6native13reduce_kernelILi512ELi1ENS0_8ReduceOpIN3c108BFloat16ENS0_14func_wrapper_tIS4_ZNS0_11sum_functorIS4_fS4_EclERNS_14TensorIteratorEEUlffE_EEjS4_Li4ELi8EEEEEvT1_ --------------------------
	.section	.nv.constant0._ZN2at6native13reduce_kernelILi512ELi1ENS0_8ReduceOpIN3c108BFloat16ENS0_14func_wrapper_tIS4_ZNS0_11sum_functorIS4_fS4_EclERNS_14TensorIteratorEEUlffE_EEjS4_Li4ELi8EEEEEvT1_,"a",@progbits
	.sectionflags	@""
	.align	4
.nv.constant0._ZN2at6native13reduce_kernelILi512ELi1ENS0_8ReduceOpIN3c108BFloat16ENS0_14func_wrapper_tIS4_ZNS0_11sum_functorIS4_fS4_EclERNS_14TensorIteratorEEUlffE_EEjS4_Li4ELi8EEEEEvT1_:
	.zero		1944


//--------------------- .nv.constant0._ZN2at6native13reduce_kernelILi256ELi2ENS0_8ReduceOpIN3c108BFloat16ENS0_14func_wrapper_tIS4_ZNS0_11sum_functorIS4_fS4_EclERNS_14TensorIteratorEEUlffE_EEjS4_Li4ELi8EEEEEvT1_ --------------------------
	.section	.nv.constant0._ZN2at6native13reduce_kernelILi256ELi2ENS0_8ReduceOpIN3c108BFloat16ENS0_14func_wrapper_tIS4_ZNS0_11sum_functorIS4_fS4_EclERNS_14TensorIteratorEEUlffE_EEjS4_Li4ELi8EEEEEvT1_,"a",@progbits
	.sectionflags	@""
	.align	4
.nv.constant0._ZN2at6native13reduce_kernelILi256ELi2ENS0_8ReduceOpIN3c108BFloat16ENS0_14func_wrapper_tIS4_ZNS0_11sum_functorIS4_fS4_EclERNS_14TensorIteratorEEUlffE_EEjS4_Li4ELi8EEEEEvT1_:
	.zero		1944


//--------------------- .nv.constant0._ZN2at6native13reduce_kernelILi128ELi4ENS0_8ReduceOpIN3c108BFloat16ENS0_14func_wrapper_tIS4_ZNS0_11sum_functorIS4_fS4_EclERNS_14TensorIteratorEEUlffE_EEjS4_Li4ELi8EEEEEvT1_ --------------------------
	.section	.nv.constant0._ZN2at6native13reduce_kernelILi128ELi4ENS0_8ReduceOpIN3c108BFloat16ENS0_14func_wrapper_tIS4_ZNS0_11sum_functorIS4_fS4_EclERNS_14TensorIteratorEEUlffE_EEjS4_Li4ELi8EEEEEvT1_,"a",@progbits
	.sectionflags	@""
	.align	4
.nv.constant0._ZN2at6native13reduce_kernelILi128ELi4ENS0_8ReduceOpIN3c108BFloat16ENS0_14func_wrapper_tIS4_ZNS0_11sum_functorIS4_fS4_EclERNS_14TensorIteratorEEUlffE_EEjS4_Li4ELi8EEEEEvT1_:
	.zero		1944


//--------------------- .nv.constant0._ZN2at6native13reduce_kernelILi512ELi1ENS0_8ReduceOpIN3c104HalfENS0_14func_wrapper_tIfZNS0_11sum_functorIS4_ffEclERNS_14TensorIteratorEEUlffE_EEjfLi4ELi8EEEEEvT1_ --------------------------
	.section	.nv.constant0._ZN2at6native13reduce_kernelILi512ELi1ENS0_8ReduceOpIN3c104HalfENS0_14func_wrapper_tIfZNS0_11sum_functorIS4_ffEclERNS_14TensorIteratorEEUlffE_EEjfLi4ELi8EEEEEvT1_,"a",@progbits
	.sectionflags	@""
	.align	4
.nv.constant0._ZN2at6native13reduce_kernelILi512ELi1ENS0_8ReduceOpIN3c104HalfENS0_14func_wrapper_tIfZNS0_11sum_functorIS4_ffEclERNS_14TensorIteratorEEUlffE_EEjfLi4ELi8EEEEEvT1_:
	.zero		1944


//--------------------- .nv.constant0._ZN2at6native13reduce_kernelILi256ELi2ENS0_8ReduceOpIN3c104HalfENS0_14func_wrapper_tIfZNS0_11sum_functorIS4_ffEclERNS_14TensorIteratorEEUlffE_EEjfLi4ELi8EEEEEvT1_ --------------------------
	.section	.nv.constant0._ZN2at6native13reduce_kernelILi256ELi2ENS0_8ReduceOpIN3c104HalfENS0_14func_wrapper_tIfZNS0_11sum_functorIS4_ffEclERNS_14TensorIteratorEEUlffE_EEjfLi4ELi8EEEEEvT1_,"a",@progbits
	.sectionflags	@""
	.align	4
.nv.constant0._ZN2at6native13reduce_kernelILi256ELi2ENS0_8ReduceOpIN3c104HalfENS0_14func_wrapper_tIfZNS0_11sum_functorIS4_ffEclERNS_14TensorIteratorEEUlffE_EEjfLi4ELi8EEEEEvT1_:
	.zero		1944


//--------------------- .nv.constant0._ZN2at6native13reduce_kernelILi128ELi4ENS0_8ReduceOpIN3c104HalfENS0_14func_wrapper_tIfZNS0_11sum_functorIS4_ffEclERNS_14TensorIteratorEEUlffE_EEjfLi4ELi8EEEEEvT1_ --------------------------
	.section	.nv.constant0._ZN2at6native13reduce_kernelILi128ELi4ENS0_8ReduceOpIN3c104HalfENS0_14func_wrapper_tIfZNS0_11sum_functorIS4_ffEclERNS_14TensorIteratorEEUlffE_EEjfLi4ELi8EEEEEvT1_,"a",@progbits
	.sectionflags	@""
	.align	4
.nv.constant0._ZN2at6native13reduce_kernelILi128ELi4ENS0_8ReduceOpIN3c104HalfENS0_14func_wrapper_tIfZNS0_11sum_functorIS4_ffEclERNS_14TensorIteratorEEUlffE_EEjfLi4ELi8EEEEEvT1_:
	.zero		1944


//--------------------- .nv.constant0._ZN2at6native13reduce_kernelILi512ELi1ENS0_8ReduceOpIN3c104HalfENS0_14func_wrapper_tIS4_ZNS0_11sum_functorIS4_fS4_EclERNS_14TensorIteratorEEUlffE_EEjS4_Li4ELi8EEEEEvT1_ --------------------------
	.section	.nv.constant0._ZN2at6native13reduce_kernelILi512ELi1ENS0_8ReduceOpIN3c104HalfENS0_14func_wrapper_tIS4_ZNS0_11sum_functorIS4_fS4_EclERNS_14TensorIteratorEEUlffE_EEjS4_Li4ELi8EEEEEvT1_,"a",@progbits
	.sectionflags	@""
	.align	4
.nv.constant0._ZN2at6native13reduce_kernelILi512ELi1ENS0_8ReduceOpIN3c104HalfENS0_14func_wrapper_tIS4_ZNS0_11sum_functorIS4_fS4_EclERNS_14TensorIteratorEEUlffE_EEjS4_Li4ELi8EEEEEvT1_:
	.zero		1944


//--------------------- .nv.constant0._ZN2at6native13reduce_kernelILi256ELi2ENS0_8ReduceOpIN3c104HalfENS0_14func_wrapper_tIS4_ZNS0_11sum_functorIS4_fS4_EclERNS_14TensorIteratorEEUlffE_EEjS4_Li4ELi8EEEEEvT1_ --------------------------
	.section	.nv.constant0._ZN2at6native13reduce_kernelILi256ELi2ENS0_8ReduceOpIN3c104HalfENS0_14func_wrapper_tIS4_ZNS0_11sum_functorIS4_fS4_EclERNS_14TensorIteratorEEUlffE_EEjS4_Li4ELi8EEEEEvT1_,"a",@progbits
	.sectionflags	@""
	.align	4
.nv.constant0._ZN2at6native13reduce_kernelILi256ELi2ENS0_8ReduceOpIN3c104HalfENS0_14func_wrapper_tIS4_ZNS0_11sum_functorIS4_fS4_EclERNS_14TensorIteratorEEUlffE_EEjS4_Li4ELi8EEEEEvT1_:
	.zero		1944


//--------------------- .nv.constant0._ZN2at6native13reduce_kernelILi128ELi4ENS0_8ReduceOpIN3c104HalfENS0_14func_wrapper_tIS4_ZNS0_11sum_functorIS4_fS4_EclERNS_14TensorIteratorEEUlffE_EEjS4_Li4ELi8EEEEEvT1_ --------------------------
	.section	.nv.constant0._ZN2at6native13reduce_kernelILi128ELi4ENS0_8ReduceOpIN3c104HalfENS0_14func_wrapper_tIS4_ZNS0_11sum_functorIS4_fS4_EclERNS_14TensorIteratorEEUlffE_EEjS4_Li4ELi8EEEEEvT1_,"a",@progbits
	.sectionflags	@""
	.align	4
.nv.constant0._ZN2at6native13reduce_kernelILi128ELi4ENS0_8ReduceOpIN3c104HalfENS0_14func_wrapper_tIS4_ZNS0_11sum_functorIS4_fS4_EclERNS_14TensorIteratorEEUlffE_EEjS4_Li4ELi8EEEEEvT1_:
	.zero		1944


//--------------------- .nv.constant0._ZN2at6native13reduce_kernelILi512ELi1ENS0_8ReduceOpIbNS0_14func_wrapper_tIbZNS0_11sum_functorIbbbEclERNS_14TensorIteratorEEUlbbE_EEjbLi4ELi4EEEEEvT1_ --------------------------
	.section	.nv.constant0._ZN2at6native13reduce_kernelILi512ELi1ENS0_8ReduceOpIbNS0_14func_wrapper_tIbZNS0_11sum_functorIbbbEclERNS_14TensorIteratorEEUlbbE_EEjbLi4ELi4EEEEEvT1_,"a",@progbits
	.sectionflags	@""
	.align	4
.nv.constant0._ZN2at6native13reduce_kernelILi512ELi1ENS0_8ReduceOpIbNS0_14func_wrapper_tIbZNS0_11sum_functorIbbbEclERNS_14TensorIteratorEEUlbbE_EEjbLi4ELi4EEEEEvT1_:
	.zero		1936


//--------------------- .nv.constant0._ZN2at6native13reduce_kernelILi256ELi2ENS0_8ReduceOpIbNS0_14func_wrapper_tIbZNS0_11sum_functorIbbbEclERNS_14TensorIteratorEEUlbbE_EEjbLi4ELi4EEEEEvT1_ --------------------------
	.section	.nv.constant0._ZN2at6native13reduce_kernelILi256ELi2ENS0_8ReduceOpIbNS0_14func_wrapper_tIbZNS0_11sum_functorIbbbEclERNS_14TensorIteratorEEUlbbE_EEjbLi4ELi4EEEEEvT1_,"a",@progbits
	.sectionflags	@""
	.align	4
.nv.constant0._ZN2at6native13reduce_kernelILi256ELi2ENS0_8ReduceOpIbNS0_14func_wrapper_tIbZNS0_11sum_functorIbbbEclERNS_14TensorIteratorEEUlbbE_EEjbLi4ELi4EEEEEvT1_:
	.zero		1936


//--------------------- .nv.constant0._ZN2at6native13reduce_kernelILi128ELi4ENS0_8ReduceOpIbNS0_14func_wrapper_tIbZNS0_11sum_functorIbbbEclERNS_14TensorIteratorEEUlbbE_EEjbLi4ELi4EEEEEvT1_ --------------------------
	.section	.nv.constant0._ZN2at6native13reduce_kernelILi128ELi4ENS0_8ReduceOpIbNS0_14func_wrapper_tIbZNS0_11sum_functorIbbbEclERNS_14TensorIteratorEEUlbbE_EEjbLi4ELi4EEEEEvT1_,"a",@progbits
	.sectionflags	@""
	.align	4
.nv.constant0._ZN2at6native13reduce_kernelILi128ELi4ENS0_8ReduceOpIbNS0_14func_wrapper_tIbZNS0_11sum_functorIbbbEclERNS_14TensorIteratorEEUlbbE_EEjbLi4ELi4EEEEEvT1_:
	.zero		1936


//--------------------- .nv.constant0._ZN2at6native13reduce_kernelILi512ELi1ENS0_8ReduceOpIN3c107complexIfEENS0_14func_wrapper_tIS5_ZNS0_11sum_functorIS5_S5_S5_EclERNS_14TensorIteratorEEUlS5_S5_E_EEjS5_Li4ELi4EEEEEvT1_ --------------------------
	.section	.nv.constant0._ZN2at6native13reduce_kernelILi512ELi1ENS0_8ReduceOpIN3c107complexIfEENS0_14func_wrapper_tIS5_ZNS0_11sum_functorIS5_S5_S5_EclERNS_14TensorIteratorEEUlS5_S5_E_EEjS5_Li4ELi4EEEEEvT1_,"a",@progbits
	.sectionflags	@""
	.align	4
.nv.constant0._ZN2at6native13reduce_kernelILi512ELi1ENS0_8ReduceOpIN3c107complexIfEENS0_14func_wrapper_tIS5_ZNS0_11sum_functorIS5_S5_S5_EclERNS_14TensorIteratorEEUlS5_S5_E_EEjS5_Li4ELi4EEEEEvT1_:
	.zero		1952


//--------------------- .nv.constant0._ZN2at6native13reduce_kernelILi256ELi2ENS0_8ReduceOpIN3c107complexIfEENS0_14func_wrapper_tIS5_ZNS0_11sum_functorIS5_S5_S5_EclERNS_14TensorIteratorEEUlS5_S5_E_EEjS5_Li4ELi4EEEEEvT1_ --------------------------
	.section	.nv.constant0._ZN2at6native13reduce_kernelILi256ELi2ENS0_8ReduceOpIN3c107complexIfEENS0_14func_wrapper_tIS5_ZNS0_11sum_functorIS5_S5_S5_EclERNS_14TensorIteratorEEUlS5_S5_E_EEjS5_Li4ELi4EEEEEvT1_,"a",@progbits
	.sectionflags	@""
	.align	4
.nv.constant0._ZN2at6native13reduce_kernelILi256ELi2ENS0_8ReduceOpIN3c107complexIfEENS0_14func_wrapper_tIS5_ZNS0_11sum_functorIS5_S5_S5_EclERNS_14TensorIteratorEEUlS5_S5_E_EEjS5_Li4ELi4EEEEEvT1_:
	.zero		1952


//--------------------- .nv.constant0._ZN2at6native13reduce_kernelILi128ELi4ENS0_8ReduceOpIN3c107complexIfEENS0_14func_wrapper_tIS5_ZNS0_11sum_functorIS5_S5_S5_EclERNS_14TensorIteratorEEUlS5_S5_E_EEjS5_Li4ELi4EEEEEvT1_ --------------------------
	.section	.nv.constant0._ZN2at6native13reduce_kernelILi128ELi4ENS0_8ReduceOpIN3c107complexIfEENS0_14func_wrapper_tIS5_ZNS0_11sum_functorIS5_S5_S5_EclERNS_14TensorIteratorEEUlS5_S5_E_EEjS5_Li4ELi4EEEEEvT1_,"a",@progbits
	.sectionflags	@""
	.align	4
.nv.constant0._ZN2at6native13reduce_kernelILi128ELi4ENS0_8ReduceOpIN3c107complexIfEENS0_14func_wrapper_tIS5_ZNS0_11sum_functorIS5_S5_S5_EclERNS_14TensorIteratorEEUlS5_S5_E_EEjS5_Li4ELi4EEEEEvT1_:
	.zero		1952


//--------------------- .nv.constant0._ZN2at6native13reduce_kernelILi256ELi1ENS0_8ReduceOpIN3c107complexIdEENS0_14func_wrapper_tIS5_ZNS0_11sum_functorIS5_S5_S5_EclERNS_14TensorIteratorEEUlS5_S5_E_EEjS5_Li4ELi4EEEEEvT1_ --------------------------
	.section	.nv.constant0._ZN2at6native13reduce_kernelILi256ELi1ENS0_8ReduceOpIN3c107complexIdEENS0_14func_wrapper_tIS5_ZNS0_11sum_functorIS5_S5_S5_EclERNS_14TensorIteratorEEUlS5_S5_E_EEjS5_Li4ELi4EEEEEvT1_,"a",@progbits
	.sectionflags	@""
	.align	4
.nv.constant0._ZN2at6native13reduce_kernelILi256ELi1ENS0_8ReduceOpIN3c107complexIdEENS0_14func_wrapper_tIS5_ZNS0_11sum_functorIS5_S5_S5_EclERNS_14TensorIteratorEEUlS5_S5_E_EEjS5_Li4ELi4EEEEEvT1_:
	.zero		1968


//--------------------- .nv.constant0._ZN2at6native13reduce_kernelILi128ELi2ENS0_8ReduceOpIN3c107complexIdEENS0_14func_wrapper_tIS5_ZNS0_11sum_functorIS5_S5_S5_EclERNS_14TensorIteratorEEUlS5_S5_E_EEjS5_Li4ELi4EEEEEvT1_ --------------------------
	.section	.nv.constant0._ZN2at6native13reduce_kernelILi128ELi2ENS0_8ReduceOpIN3c107complexIdEENS0_14func_wrapper_tIS5_ZNS0_11sum_functorIS5_S5_S5_EclERNS_14TensorIteratorEEUlS5_S5_E_EEjS5_Li4ELi4EEEEEvT1_,"a",@progbits
	.sectionflags	@""
	.align	4
.nv.constant0._ZN2at6native13reduce_kernelILi128ELi2ENS0_8ReduceOpIN3c107complexIdEENS0_14func_wrapper_tIS5_ZNS0_11sum_functorIS5_S5_S5_EclERNS_14TensorIteratorEEUlS5_S5_E_EEjS5_Li4ELi4EEEEEvT1_:
	.zero		1968


//--------------------- .nv.constant0._ZN2at6native13reduce_kernelILi64ELi4ENS0_8ReduceOpIN3c107complexIdEENS0_14func_wrapper_tIS5_ZNS0_11sum_functorIS5_S5_S5_EclERNS_14TensorIteratorEEUlS5_S5_E_EEjS5_Li4ELi4EEEEEvT1_ --------------------------
	.section	.nv.constant0._ZN2at6native13reduce_kernelILi64ELi4ENS0_8ReduceOpIN3c107complexIdEENS0_14func_wrapper_tIS5_ZNS0_11sum_functorIS5_S5_S5_EclERNS_14TensorIteratorEEUlS5_S5_E_EEjS5_Li4ELi4EEEEEvT1_,"a",@progbits
	.sectionflags	@""
	.align	4
.nv.constant0._ZN2at6native13reduce_kernelILi64ELi4ENS0_8ReduceOpIN3c107complexIdEENS0_14func_wrapper_tIS5_ZNS0_11sum_functorIS5_S5_S5_EclERNS_14TensorIteratorEEUlS5_S5_E_EEjS5_Li4ELi4EEEEEvT1_:
	.zero		1968


//--------------------- .nv.constant0._ZN2at6native13reduce_kernelILi512ELi1ENS0_8ReduceOpIfNS0_14func_wrapper_tIfZNS0_11sum_functorIfffEclERNS_14TensorIteratorEEUlffE_EEjfLi4ELi4EEEEEvT1_ --------------------------
	.section	.nv.constant0._ZN2at6native13reduce_kernelILi512ELi1ENS0_8ReduceOpIfNS0_14func_wrapper_tIfZNS0_11sum_functorIfffEclERNS_14TensorIteratorEEUlffE_EEjfLi4ELi4EEEEEvT1_,"a",@progbits
	.sectionflags	@""
	.align	4
.nv.constant0._ZN2at6native13reduce_kernelILi512ELi1ENS0_8ReduceOpIfNS0_14func_wrapper_tIfZNS0_11sum_functorIfffEclERNS_14TensorIteratorEEUlffE_EEjfLi4ELi4EEEEEvT1_:
	.zero		1944


//--------------------- .nv.constant0._ZN2at6native13reduce_kernelILi256ELi2ENS0_8ReduceOpIfNS0_14func_wrapper_tIfZNS0_11sum_functorIfffEclERNS_14TensorIteratorEEUlffE_EEjfLi4ELi4EEEEEvT1_ --------------------------
	.section	.nv.constant0._ZN2at6native13reduce_kernelILi256ELi2ENS0_8ReduceOpIfNS0_14func_wrapper_tIfZNS0_11sum_functorIfffEclERNS_14TensorIteratorEEUlffE_EEjfLi4ELi4EEEEEvT1_,"a",@progbits
	.sectionflags	@""
	.align	4
.nv.constant0._ZN2at6native13reduce_kernelILi256ELi2ENS0_8ReduceOpIfNS0_14func_wrapper_tIfZNS0_11sum_functorIfffEclERNS_14TensorIteratorEEUlffE_EEjfLi4ELi4EEEEEvT1_:
	.zero		1944


//--------------------- .nv.constant0._ZN2at6native13reduce_kernelILi128ELi4ENS0_8ReduceOpIfNS0_14func_wrapper_tIfZNS0_11sum_functorIfffEclERNS_14TensorIteratorEEUlffE_EEjfLi4ELi4EEEEEvT1_ --------------------------
	.section	.nv.constant0._ZN2at6native13reduce_kernelILi128ELi4ENS0_8ReduceOpIfNS0_14func_wrapper_tIfZNS0_11sum_functorIfffEclERNS_14TensorIteratorEEUlffE_EEjfLi4ELi4EEEEEvT1_,"a",@progbits
	.sectionflags	@""
	.align	4
.nv.constant0._ZN2at6native13reduce_kernelILi128ELi4ENS0_8ReduceOpIfNS0_14func_wrapper_tIfZNS0_11sum_functorIfffEclERNS_14TensorIteratorEEUlffE_EEjfLi4ELi4EEEEEvT1_:
	.zero		1944


//--------------------- .nv.constant0._ZN2at6native13reduce_kernelILi512ELi1ENS0_8ReduceOpIdNS0_14func_wrapper_tIdZNS0_11sum_functorIdddEclERNS_14TensorIteratorEEUlddE_EEjdLi4ELi4EEEEEvT1_ --------------------------
	.section	.nv.constant0._ZN2at6native13reduce_kernelILi512ELi1ENS0_8ReduceOpIdNS0_14func_wrapper_tIdZNS0_11sum_functorIdddEclERNS_14TensorIteratorEEUlddE_EEjdLi4ELi4EEEEEvT1_,"a",@progbits
	.sectionflags	@""
	.align	4
.nv.constant0._ZN2at6native13reduce_kernelILi512ELi1ENS0_8ReduceOpIdNS0_14func_wrapper_tIdZNS0_11sum_functorIdddEclERNS_14TensorIteratorEEUlddE_EEjdLi4ELi4EEEEEvT1_:
	.zero		1952


//--------------------- .nv.constant0._ZN2at6native13reduce_kernelILi256ELi2ENS0_8ReduceOpIdNS0_14func_wrapper_tIdZNS0_11sum_functorIdddEclERNS_14TensorIteratorEEUlddE_EEjdLi4ELi4EEEEEvT1_ --------------------------
	.section	.nv.constant0._ZN2at6native13reduce_kernelILi256ELi2ENS0_8ReduceOpIdNS0_14func_wrapper_tIdZNS0_11sum_functorIdddEclERNS_14TensorIteratorEEUlddE_EEjdLi4ELi4EEEEEvT1_,"a",@progbits
	.sectionflags	@""
	.align	4
.nv.constant0._ZN2at6native13reduce_kernelILi256ELi2ENS0_8ReduceOpIdNS0_14func_wrapper_tIdZNS0_11sum_functorIdddEclERNS_14TensorIteratorEEUlddE_EEjdLi4ELi4EEEEEvT1_:
	.zero		1952


//--------------------- .nv.constant0._ZN2at6native13reduce_kernelILi128ELi4ENS0_8ReduceOpIdNS0_14func_wrapper_tIdZNS0_11sum_functorIdddEclERNS_14TensorIteratorEEUlddE_EEjdLi4ELi4EEEEEvT1_ --------------------------
	.section	.nv.constant0._ZN2at6native13reduce_kernelILi128ELi4ENS0_8ReduceOpIdNS0_14func_wrapper_tIdZNS0_11sum_functorIdddEclERNS_14TensorIteratorEEUlddE_EEjdLi4ELi4EEEEEvT1_,"a",@progbits
	.sectionflags	@""
	.align	4
.nv.constant0._ZN2at6native13reduce_kernelILi128ELi4ENS0_8ReduceOpIdNS0_14func_wrapper_tIdZNS0_11sum_functorIdddEclERNS_14TensorIteratorEEUlddE_EEjdLi4ELi4EEEEEvT1_:
	.zero		1952


//--------------------- .nv.constant0._ZN2at6native13reduce_kernelILi512ELi1ENS0_8ReduceOpIsNS0_14func_wrapper_tIsZNS0_11sum_functorIsssEclERNS_14TensorIteratorEEUlssE_EEjsLi4ELi8EEEEEvT1_ --------------------------
	.section	.nv.constant0._ZN2at6native13reduce_kernelILi512ELi1ENS0_8ReduceOpIsNS0_14func_wrapper_tIsZNS0_11sum_functorIsssEclERNS_14TensorIteratorEEUlssE_EEjsLi4ELi8EEEEEvT1_,"a",@progbits
	.sectionflags	@""
	.align	4
.nv.constant0._ZN2at6native13reduce_kernelILi512ELi1ENS0_8ReduceOpIsNS0_14func_wrapper_tIsZNS0_11sum_functorIsssEclERNS_14TensorIteratorEEUlssE_EEjsLi4ELi8EEEEEvT1_:
	.zero		1936


//--------------------- .nv.constant0._ZN2at6native13reduce_kernelILi256ELi2ENS0_8ReduceOpIsNS0_14func_wrapper_tIsZNS0_11sum_functorIsssEclERNS_14TensorIteratorEEUlssE_EEjsLi4ELi8EEEEEvT1_ --------------------------
	.section	.nv.constant0._ZN2at6native13reduce_kernelILi256ELi2ENS0_8ReduceOpIsNS0_14func_wrapper_tIsZNS0_11sum_functorIsssEclERNS_14TensorIteratorEEUlssE_EEjsLi4ELi8EEEEEvT1_,"a",@progbits
	.sectionflags	@""
	.align	4
.nv.constant0._ZN2at6native13reduce_kernelILi256ELi2ENS0_8ReduceOpIsNS0_14func_wrapper_tIsZNS0_11sum_functorIsssEclERNS_14TensorIteratorEEUlssE_EEjsLi4ELi8EEEEEvT1_:
	.zero		1936


//--------------------- .nv.constant0._ZN2at6native13reduce_kernelILi128ELi4ENS0_8ReduceOpIsNS0_14func_wrapper_tIsZNS0_11sum_functorIsssEclERNS_14TensorIteratorEEUlssE_EEjsLi4ELi8EEEEEvT1_ --------------------------
	.section	.nv.constant0._ZN2at6native13reduce_kernelILi128ELi4ENS0_8ReduceOpIsNS0_14func_wrapper_tIsZNS0_11sum_functorIsssEclERNS_14TensorIteratorEEUlssE_EEjsLi4ELi8EEEEEvT1_,"a",@progbits
	.sectionflags	@""
	.align	4
.nv.constant0._ZN2at6native13reduce_kernelILi128ELi4ENS0_8ReduceOpIsNS0_14func_wrapper_tIsZNS0_11sum_functorIsssEclERNS_14TensorIteratorEEUlssE_EEjsLi4ELi8EEEEEvT1_:
	.zero		1936


//--------------------- .nv.constant0._ZN2at6native13reduce_kernelILi512ELi1ENS0_8ReduceOpIlNS0_14func_wrapper_tIlZNS0_11sum_functorIlllEclERNS_14TensorIteratorEEUlllE_EEjlLi4ELi4EEEEEvT1_ --------------------------
	.section	.nv.constant0._ZN2at6native13reduce_kernelILi512ELi1ENS0_8ReduceOpIlNS0_14func_wrapper_tIlZNS0_11sum_functorIlllEclERNS_14TensorIteratorEEUlllE_EEjlLi4ELi4EEEEEvT1_,"a",@progbits
	.sectionflags	@""
	.align	4
.nv.constant0._ZN2at6native13reduce_kernelILi512ELi1ENS0_8ReduceOpIlNS0_14func_wrapper_tIlZNS0_11sum_functorIlllEclERNS_14TensorIteratorEEUlllE_EEjlLi4ELi4EEEEEvT1_:
	.zero		1952


//--------------------- .nv.constant0._ZN2at6native13reduce_kernelILi256ELi2ENS0_8ReduceOpIlNS0_14func_wrapper_tIlZNS0_11sum_functorIlllEclERNS_14TensorIteratorEEUlllE_EEjlLi4ELi4EEEEEvT1_ --------------------------
	.section	.nv.constant0._ZN2at6native13reduce_kernelILi256ELi2ENS0_8ReduceOpIlNS0_14func_wrapper_tIlZNS0_11sum_functorIlllEclERNS_14TensorIteratorEEUlllE_EEjlLi4ELi4EEEEEvT1_,"a",@progbits
	.sectionflags	@""
	.align	4
.nv.constant0._ZN2at6native13reduce_kernelILi256ELi2ENS0_8ReduceOpIlNS0_14func_wrapper_tIlZNS0_11sum_functorIlllEclERNS_14TensorIteratorEEUlllE_EEjlLi4ELi4EEEEEvT1_:
	.zero		1952


//--------------------- .nv.constant0._ZN2at6native13reduce_kernelILi128ELi4ENS0_8ReduceOpIlNS0_14func_wrapper_tIlZNS0_11sum_functorIlllEclERNS_14TensorIteratorEEUlllE_EEjlLi4ELi4EEEEEvT1_ --------------------------
	.section	.nv.constant0._ZN2at6native13reduce_kernelILi128ELi4ENS0_8ReduceOpIlNS0_14func_wrapper_tIlZNS0_11sum_functorIlllEclERNS_14TensorIteratorEEUlllE_EEjlLi4ELi4EEEEEvT1_,"a",@progbits
	.sectionflags	@""
	.align	4
.nv.constant0._ZN2at6native13reduce_kernelILi128ELi4ENS0_8ReduceOpIlNS0_14func_wrapper_tIlZNS0_11sum_functorIlllEclERNS_14TensorIteratorEEUlllE_EEjlLi4ELi4EEEEEvT1_:
	.zero		1952


//--------------------- .nv.constant0._ZN2at6native13reduce_kernelILi512ELi1ENS0_8ReduceOpIiNS0_14func_wrapper_tIiZNS0_11sum_functorIiiiEclERNS_14TensorIteratorEEUliiE_EEjiLi4ELi4EEEEEvT1_ --------------------------
	.section	.nv.constant0._ZN2at6native13reduce_kernelILi512ELi1ENS0_8ReduceOpIiNS0_14func_wrapper_tIiZNS0_11sum_functorIiiiEclERNS_14TensorIteratorEEUliiE_EEjiLi4ELi4EEEEEvT1_,"a",@progbits
	.sectionflags	@""
	.align	4
.nv.constant0._ZN2at6native13reduce_kernelILi512ELi1ENS0_8ReduceOpIiNS0_14func_wrapper_tIiZNS0_11sum_functorIiiiEclERNS_14TensorIteratorEEUliiE_EEjiLi4ELi4EEEEEvT1_:
	.zero		1944


//--------------------- .nv.constant0._ZN2at6native13reduce_kernelILi256ELi2ENS0_8ReduceOpIiNS0_14func_wrapper_tIiZNS0_11sum_functorIiiiEclERNS_14TensorIteratorEEUliiE_EEjiLi4ELi4EEEEEvT1_ --------------------------
	.section	.nv.constant0._ZN2at6native13reduce_kernelILi256ELi2ENS0_8ReduceOpIiNS0_14func_wrapper_tIiZNS0_11sum_functorIiiiEclERNS_14TensorIteratorEEUliiE_EEjiLi4ELi4EEEEEvT1_,"a",@progbits
	.sectionflags	@""
	.align	4
.nv.constant0._ZN2at6native13reduce_kernelILi256ELi2ENS0_8ReduceOpIiNS0_14func_wrapper_tIiZNS0_11sum_functorIiiiEclERNS_14TensorIteratorEEUliiE_EEjiLi4ELi4EEEEEvT1_:
	.zero		1944


//--------------------- .nv.constant0._ZN2at6native13reduce_kernelILi128ELi4ENS0_8ReduceOpIiNS0_14func_wrapper_tIiZNS0_11sum_functorIiiiEclERNS_14TensorIteratorEEUliiE_EEjiLi4ELi4EEEEEvT1_ --------------------------
	.section	.nv.constant0._ZN2at6native13reduce_kernelILi128ELi4ENS0_8ReduceOpIiNS0_14func_wrapper_tIiZNS0_11sum_functorIiiiEclERNS_14TensorIteratorEEUliiE_EEjiLi4ELi4EEEEEvT1_,"a",@progbits
	.sectionflags	@""
	.align	4
.nv.constant0._ZN2at6native13reduce_kernelILi128ELi4ENS0_8ReduceOpIiNS0_14func_wrapper_tIiZNS0_11sum_functorIiiiEclERNS_14TensorIteratorEEUliiE_EEjiLi4ELi4EEEEEvT1_:
	.zero		1944


//--------------------- .nv.constant0._ZN2at6native13reduce_kernelILi512ELi1ENS0_8ReduceOpIaNS0_14func_wrapper_tIaZNS0_11sum_functorIaaaEclERNS_14TensorIteratorEEUlaaE_EEjaLi4ELi4EEEEEvT1_ --------------------------
	.section	.nv.constant0._ZN2at6native13reduce_kernelILi512ELi1ENS0_8ReduceOpIaNS0_14func_wrapper_tIaZNS0_11sum_functorIaaaEclERNS_14TensorIteratorEEUlaaE_EEjaLi4ELi4EEEEEvT1_,"a",@progbits
	.sectionflags	@""
	.align	4
.nv.constant0._ZN2at6native13reduce_kernelILi512ELi1ENS0_8ReduceOpIaNS0_14func_wrapper_tIaZNS0_11sum_functorIaaaEclERNS_14TensorIteratorEEUlaaE_EEjaLi4ELi4EEEEEvT1_:
	.zero		1936


//--------------------- .nv.constant0._ZN2at6native13reduce_kernelILi256ELi2ENS0_8ReduceOpIaNS0_14func_wrapper_tIaZNS0_11sum_functorIaaaEclERNS_14TensorIteratorEEUlaaE_EEjaLi4ELi4EEEEEvT1_ --------------------------
	.section	.nv.constant0._ZN2at6native13reduce_kernelILi256ELi2ENS0_8ReduceOpIaNS0_14func_wrapper_tIaZNS0_11sum_functorIaaaEclERNS_14TensorIteratorEEUlaaE_EEjaLi4ELi4EEEEEvT1_,"a",@progbits
	.sectionflags	@""
	.align	4
.nv.constant0._ZN2at6native13reduce_kernelILi256ELi2ENS0_8ReduceOpIaNS0_14func_wrapper_tIaZNS0_11sum_functorIaaaEclERNS_14TensorIteratorEEUlaaE_EEjaLi4ELi4EEEEEvT1_:
	.zero		1936


//--------------------- .nv.constant0._ZN2at6native13reduce_kernelILi128ELi4ENS0_8ReduceOpIaNS0_14func_wrapper_tIaZNS0_11sum_functorIaaaEclERNS_14TensorIteratorEEUlaaE_EEjaLi4ELi4EEEEEvT1_ --------------------------
	.section	.nv.constant0._ZN2at6native13reduce_kernelILi128ELi4ENS0_8ReduceOpIaNS0_14func_wrapper_tIaZNS0_11sum_functorIaaaEclERNS_14TensorIteratorEEUlaaE_EEjaLi4ELi4EEEEEvT1_,"a",@progbits
	.sectionflags	@""
	.align	4
.nv.constant0._ZN2at6native13reduce_kernelILi128ELi4ENS0_8ReduceOpIaNS0_14func_wrapper_tIaZNS0_11sum_functorIaaaEclERNS_14TensorIteratorEEUlaaE_EEjaLi4ELi4EEEEEvT1_:
	.zero		1936


//--------------------- .nv.constant0._ZN2at6native13reduce_kernelILi512ELi1ENS0_8ReduceOpIhNS0_14func_wrapper_tIhZNS0_11sum_functorIhhhEclERNS_14TensorIteratorEEUlhhE_EEjhLi4ELi4EEEEEvT1_ --------------------------
	.section	.nv.constant0._ZN2at6native13reduce_kernelILi512ELi1ENS0_8ReduceOpIhNS0_14func_wrapper_tIhZNS0_11sum_functorIhhhEclERNS_14TensorIteratorEEUlhhE_EEjhLi4ELi4EEEEEvT1_,"a",@progbits
	.sectionflags	@""
	.align	4
.nv.constant0._ZN2at6native13reduce_kernelILi512ELi1ENS0_8ReduceOpIhNS0_14func_wrapper_tIhZNS0_11sum_functorIhhhEclERNS_14TensorIteratorEEUlhhE_EEjhLi4ELi4EEEEEvT1_:
	.zero		1936


//--------------------- .nv.constant0._ZN2at6native13reduce_kernelILi256ELi2ENS0_8ReduceOpIhNS0_14func_wrapper_tIhZNS0_11sum_functorIhhhEclERNS_14TensorIteratorEEUlhhE_EEjhLi4ELi4EEEEEvT1_ --------------------------
	.section	.nv.constant0._ZN2at6native13reduce_kernelILi256ELi2ENS0_8ReduceOpIhNS0_14func_wrapper_tIhZNS0_11sum_functorIhhhEclERNS_14TensorIteratorEEUlhhE_EEjhLi4ELi4EEEEEvT1_,"a",@progbits
	.sectionflags	@""
	.align	4
.nv.constant0._ZN2at6native13reduce_kernelILi256ELi2ENS0_8ReduceOpIhNS0_14func_wrapper_tIhZNS0_11sum_functorIhhhEclERNS_14TensorIteratorEEUlhhE_EEjhLi4ELi4EEEEEvT1_:
	.zero		1936


//--------------------- .nv.constant0._ZN2at6native13reduce_kernelILi128ELi4ENS0_8ReduceOpIhNS0_14func_wrapper_tIhZNS0_11sum_functorIhhhEclERNS_14TensorIteratorEEUlhhE_EEjhLi4ELi4EEEEEvT1_ --------------------------
	.section	.nv.constant0._ZN2at6native13reduce_kernelILi128ELi4ENS0_8ReduceOpIhNS0_14func_wrapper_tIhZNS0_11sum_functorIhhhEclERNS_14TensorIteratorEEUlhhE_EEjhLi4ELi4EEEEEvT1_,"a",@progbits
	.sectionflags	@""
	.align	4
.nv.constant0._ZN2at6native13reduce_kernelILi128ELi4ENS0_8ReduceOpIhNS0_14func_wrapper_tIhZNS0_11sum_functorIhhhEclERNS_14TensorIteratorEEUlhhE_EEjhLi4ELi4EEEEEvT1_:
	.zero		1936


//--------------------- .nv.constant0._ZN2at6native13reduce_kernelILi512ELi1ENS0_8ReduceOpIbNS0_14func_wrapper_tIbZNS0_12prod_functorIbbbEclERNS_14TensorIteratorEEUlbbE_EEjbLi4ELi4EEEEEvT1_ --------------------------
	.section	.nv.constant0._ZN2at6native13reduce_kernelILi512ELi1ENS0_8ReduceOpIbNS0_14func_wrapper_tIbZNS0_12prod_functorIbbbEclERNS_14TensorIteratorEEUlbbE_EEjbLi4ELi4EEEEEvT1_,"a",@progbits
	.sectionflags	@""
	.align	4
.nv.constant0._ZN2at6native13reduce_kernelILi512ELi1ENS0_8ReduceOpIbNS0_14func_wrapper_tIbZNS0_12prod_functorIbbbEclERNS_14TensorIteratorEEUlbbE_EEjbLi4ELi4EEEEEvT1_:
	.zero		1936


//--------------------- .nv.constant0._ZN2at6native13reduce_kernelILi256ELi2ENS0_8ReduceOpIbNS0_14func_wrapper_tIbZNS0_12prod_functorIbbbEclERNS_14TensorIteratorEEUlbbE_EEjbLi4ELi4EEEEEvT1_ --------------------------
	.section	.nv.constant0._ZN2at6native13reduce_kernelILi256ELi2ENS0_8ReduceOpIbNS0_14func_wrapper_tIbZNS0_12prod_functorIbbbEclERNS_14TensorIteratorEEUlbbE_EEjbLi4ELi4EEEEEvT1_,"a",@progbits
	.sectionflags	@""
	.align	4
.nv.constant0._ZN2at6native13reduce_kernelILi256ELi2ENS0_8ReduceOpIbNS0_14func_wrapper_tIbZNS0_12prod_functorIbbbEclERNS_14TensorIteratorEEUlbbE_EEjbLi4ELi4EEEEEvT1_:
	.zero		1936


//--------------------- .nv.constant0._ZN2at6native13reduce_kernelILi128ELi4ENS0_8ReduceOpIbNS0_14func_wrapper_tIbZNS0_12prod_functorIbbbEclERNS_14TensorIteratorEEUlbbE_EEjbLi4ELi4EEEEEvT1_ --------------------------
	.section	.nv.constant0._ZN2at6native13reduce_kernelILi128ELi4ENS0_8ReduceOpIbNS0_14func_wrapper_tIbZNS0_12prod_functorIbbbEclERNS_14TensorIteratorEEUlbbE_EEjbLi4ELi4EEEEEvT1_,"a",@progbits
	.sectionflags	@""
	.align	4
.nv.constant0._ZN2at6native13reduce_kernelILi128ELi4ENS0_8ReduceOpIbNS0_14func_wrapper_tIbZNS0_12prod_functorIbbbEclERNS_14TensorIteratorEEUlbbE_EEjbLi4ELi4EEEEEvT1_:
	.zero		1936


//--------------------- SYMBOLS --------------------------

	.type		.nv.reservedSmem.offset0,@object
	.size		.nv.reservedSmem.offset0,0x4
	.type		.nv.reservedSmem.cap,@object
	.size		.nv.reservedSmem.cap,0x4
	.type		__assertfail,@function
